	.target	sm_80

	.elftype	@"ET_EXEC"


//--------------------- .note.nv.tkinfo           --------------------------
	.section	.note.nv.tkinfo,"",@"SHT_NOTE"
	.sectionflags	@"SHF_NOTE_NV_TKINFO"
	.tkinfo
        /*0018*/ 	.word	0x00000002
        /*0030*/ 	.string	""
        /*0030*/ 	.string	"ptxas"
        /*0030*/ 	.string	"Cuda compilation tools, release 13.0, V13.0.88"
        /*0030*/ 	.string	"Build cuda_13.0.r13.0/compiler.36424714_0"
        /*0030*/ 	.string	"-arch sm_80 -m 64 "



//--------------------- .note.nv.cuinfo           --------------------------
	.section	.note.nv.cuinfo,"",@"SHT_NOTE"
	.sectionflags	@"SHF_NOTE_NV_CUINFO"
        /*0018*/ 	.short	0x0002
        /*001a*/ 	.short	0x0050
        /*001c*/ 	.short	0x0082
	.zero		2


//--------------------- .nv.info                  --------------------------
	.section	.nv.info,"",@"SHT_CUDA_INFO"
	.align	4


	//----- nvinfo : EIATTR_REGCOUNT
	.align		4
        /*0000*/ 	.byte	0x04, 0x2f
        /*0002*/ 	.short	(.L_12 - .L_11)
	.align		4
.L_11:
        /*0004*/ 	.word	index@(_ZN7cutlass13device_kernelIN5flash19enable_sm80_to_sm89INS1_16FlashAttnFwdSm80INS1_25CollectiveMainloopFwdSm80ILi4ELi1ELb0EN4cute5tupleIJNS5_1CILi128EEENS7_ILi64EEES8_EEELi128ENS_10bfloat16_tEfNS_4arch4Sm80ELb1ELb0ELb1ELb1ELb1ELb1ELb1ELb0EEENS1_21CollectiveEpilogueFwdINS6_IJS8_S8_S9_EEENS6_IJNS7_ILi1EEESH_SH_EEESB_SD_Li128ELb1ELb1ELb0ELb0EEENS1_19SingleTileSchedulerILb1ELb0ELb1ELi128EEEEEEEEEvNT_6ParamsE)
        /*0008*/ 	.word	0x000000ff


	//----- nvinfo : EIATTR_FRAME_SIZE
	.align		4
.L_12:
        /*000c*/ 	.byte	0x04, 0x11
        /*000e*/ 	.short	(.L_14 - .L_13)
	.align		4
.L_13:
        /*0010*/ 	.word	index@($__internal_7_$__cuda_sm70_shflsync_idx_p)
        /*0014*/ 	.word	0x00000000


	//----- nvinfo : EIATTR_FRAME_SIZE
	.align		4
.L_14:
        /*0018*/ 	.byte	0x04, 0x11
        /*001a*/ 	.short	(.L_16 - .L_15)
	.align		4
.L_15:
        /*001c*/ 	.word	index@($__internal_6_$__cuda_sm70_shflsync_bfly_p)
        /*0020*/ 	.word	0x00000000


	//----- nvinfo : EIATTR_FRAME_SIZE
	.align		4
.L_16:
        /*0024*/ 	.byte	0x04, 0x11
        /*0026*/ 	.short	(.L_18 - .L_17)
	.align		4
.L_17:
        /*0028*/ 	.word	index@($_ZN7cutlass13device_kernelIN5flash19enable_sm80_to_sm89INS1_16FlashAttnFwdSm80INS1_25CollectiveMainloopFwdSm80ILi4ELi1ELb0EN4cute5tupleIJNS5_1CILi128EEENS7_ILi64EEES8_EEELi128ENS_10bfloat16_tEfNS_4arch4Sm80ELb1ELb0ELb1ELb1ELb1ELb1ELb1ELb0EEENS1_21CollectiveEpilogueFwdINS6_IJS8_S8_S9_EEENS6_IJNS7_ILi1EEESH_SH_EEESB_SD_Li128ELb1ELb1ELb0ELb0EEENS1_19SingleTileSchedulerILb1ELb0ELb1ELi128EEEEEEEEEvNT_6ParamsE$_ZZN5flash25CollectiveMainloopFwdSm80ILi4ELi1ELb0EN4cute5tupleIJNS1_1CILi128EEENS3_ILi64EEES4_EEELi128EN7cutlass10bfloat16_tEfNS7_4arch4Sm80ELb1ELb0ELb1ELb1ELb1ELb1ELb1ELb0EE3mmaINS_16FlashAttnFwdSm80ISB_NS_21CollectiveEpilogueFwdINS2_IJS4_S4_S5_EEENS2_IJNS3_ILi1EEESG_SG_EEES8_SA_Li128ELb1ELb1ELb0ELb0EEENS_19SingleTileSchedulerILb1ELb0ELb1ELi128EEEE13SharedStorageENS1_6TensorINS1_11ArrayEngineIfLm128EEENS1_6LayoutINS2_IJNS2_IJNS3_ILi2EEESR_EEESR_NS3_ILi16EEEEEENS2_IJNS2_IJSG_SR_EEENS3_ILi4EEENS3_ILi8EEEEEEEEEENS_7SoftmaxILi4ELi0EEEEEbRKNSB_6ParamsERT0_RT1_iRKNS_16SeqlenInfoQKNewKILb1ELb1EEENS2_IJiiiiEEERT_ENKUlvE_clEv)
        /*002c*/ 	.word	0x00000000


	//----- nvinfo : EIATTR_FRAME_SIZE
	.align		4
.L_18:
        /*0030*/ 	.byte	0x04, 0x11
        /*0032*/ 	.short	(.L_20 - .L_19)
	.align		4
.L_19:
        /*0034*/ 	.word	index@(_ZN7cutlass13device_kernelIN5flash19enable_sm80_to_sm89INS1_16FlashAttnFwdSm80INS1_25CollectiveMainloopFwdSm80ILi4ELi1ELb0EN4cute5tupleIJNS5_1CILi128EEENS7_ILi64EEES8_EEELi128ENS_10bfloat16_tEfNS_4arch4Sm80ELb1ELb0ELb1ELb1ELb1ELb1ELb1ELb0EEENS1_21CollectiveEpilogueFwdINS6_IJS8_S8_S9_EEENS6_IJNS7_ILi1EEESH_SH_EEESB_SD_Li128ELb1ELb1ELb0ELb0EEENS1_19SingleTileSchedulerILb1ELb0ELb1ELi128EEEEEEEEEvNT_6ParamsE)
        /*0038*/ 	.word	0x00000118


	//----- nvinfo : EIATTR_REGCOUNT
	.align		4
.L_20:
        /*003c*/ 	.byte	0x04, 0x2f
        /*003e*/ 	.short	(.L_22 - .L_21)
	.align		4
.L_21:
        /*0040*/ 	.word	index@(_ZN7cutlass13device_kernelIN5flash19enable_sm80_to_sm89INS1_16FlashAttnFwdSm80INS1_25CollectiveMainloopFwdSm80ILi4ELi1ELb0EN4cute5tupleIJNS5_1CILi128EEENS7_ILi64EEES8_EEELi128ENS_10bfloat16_tEfNS_4arch4Sm80ELb1ELb0ELb1ELb1ELb1ELb0ELb1ELb0EEENS1_21CollectiveEpilogueFwdINS6_IJS8_S8_S9_EEENS6_IJNS7_ILi1EEESH_SH_EEESB_SD_Li128ELb1ELb1ELb0ELb0EEENS1_19SingleTileSchedulerILb1ELb0ELb1ELi128EEEEEEEEEvNT_6ParamsE)
        /*0044*/ 	.word	0x000000ff


	//----- nvinfo : EIATTR_FRAME_SIZE
	.align		4
.L_22:
        /*0048*/ 	.byte	0x04, 0x11
        /*004a*/ 	.short	(.L_24 - .L_23)
	.align		4
.L_23:
        /*004c*/ 	.word	index@(_ZN7cutlass13device_kernelIN5flash19enable_sm80_to_sm89INS1_16FlashAttnFwdSm80INS1_25CollectiveMainloopFwdSm80ILi4ELi1ELb0EN4cute5tupleIJNS5_1CILi128EEENS7_ILi64EEES8_EEELi128ENS_10bfloat16_tEfNS_4arch4Sm80ELb1ELb0ELb1ELb1ELb1ELb0ELb1ELb0EEENS1_21CollectiveEpilogueFwdINS6_IJS8_S8_S9_EEENS6_IJNS7_ILi1EEESH_SH_EEESB_SD_Li128ELb1ELb1ELb0ELb0EEENS1_19SingleTileSchedulerILb1ELb0ELb1ELi128EEEEEEEEEvNT_6ParamsE)
        /*0050*/ 	.word	0x000000c0


	//----- nvinfo : EIATTR_REGCOUNT
	.align		4
.L_24:
        /*0054*/ 	.byte	0x04, 0x2f
        /*0056*/ 	.short	(.L_26 - .L_25)
	.align		4
.L_25:
        /*0058*/ 	.word	index@(_ZN7cutlass13device_kernelIN5flash19enable_sm80_to_sm89INS1_16FlashAttnFwdSm80INS1_25CollectiveMainloopFwdSm80ILi4ELi1ELb0EN4cute5tupleIJNS5_1CILi128EEENS7_ILi64EEES8_EEELi128ENS_10bfloat16_tEfNS_4arch4Sm80ELb1ELb0ELb1ELb0ELb1ELb0ELb1ELb0EEENS1_21CollectiveEpilogueFwdINS6_IJS8_S8_S9_EEENS6_IJNS7_ILi1EEESH_SH_EEESB_SD_Li128ELb0ELb1ELb0ELb0EEENS1_30DynamicPersistentTileSchedulerILi128ELi128ELb0ELb1ELb0EEEEEEEEEvNT_6ParamsE)
        /*005c*/ 	.word	0x000000ff


	//----- nvinfo : EIATTR_FRAME_SIZE
	.align		4
.L_26:
        /*0060*/ 	.byte	0x04, 0x11
        /*0062*/ 	.short	(.L_28 - .L_27)
	.align		4
.L_27:
        /*0064*/ 	.word	index@($__internal_5_$__cuda_sm70_shflsync_idx_p)
        /*0068*/ 	.word	0x00000000


	//----- nvinfo : EIATTR_FRAME_SIZE
	.align		4
.L_28:
        /*006c*/ 	.byte	0x04, 0x11
        /*006e*/ 	.short	(.L_30 - .L_29)
	.align		4
.L_29:
        /*0070*/ 	.word	index@($__internal_4_$__cuda_sm70_shflsync_bfly_p)
        /*0074*/ 	.word	0x00000000


	//----- nvinfo : EIATTR_FRAME_SIZE
	.align		4
.L_30:
        /*0078*/ 	.byte	0x04, 0x11
        /*007a*/ 	.short	(.L_32 - .L_31)
	.align		4
.L_31:
        /*007c*/ 	.word	index@(_ZN7cutlass13device_kernelIN5flash19enable_sm80_to_sm89INS1_16FlashAttnFwdSm80INS1_25CollectiveMainloopFwdSm80ILi4ELi1ELb0EN4cute5tupleIJNS5_1CILi128EEENS7_ILi64EEES8_EEELi128ENS_10bfloat16_tEfNS_4arch4Sm80ELb1ELb0ELb1ELb0ELb1ELb0ELb1ELb0EEENS1_21CollectiveEpilogueFwdINS6_IJS8_S8_S9_EEENS6_IJNS7_ILi1EEESH_SH_EEESB_SD_Li128ELb0ELb1ELb0ELb0EEENS1_30DynamicPersistentTileSchedulerILi128ELi128ELb0ELb1ELb0EEEEEEEEEvNT_6ParamsE)
        /*0080*/ 	.word	0x00000080


	//----- nvinfo : EIATTR_REGCOUNT
	.align		4
.L_32:
        /*0084*/ 	.byte	0x04, 0x2f
        /*0086*/ 	.short	(.L_34 - .L_33)
	.align		4
.L_33:
        /*0088*/ 	.word	index@(_ZN7cutlass13device_kernelIN5flash19enable_sm80_to_sm89INS1_16FlashAttnFwdSm80INS1_25CollectiveMainloopFwdSm80ILi4ELi1ELb0EN4cute5tupleIJNS5_1CILi128EEENS7_ILi48EEES8_EEELi128ENS_10bfloat16_tEfNS_4arch4Sm80ELb0ELb1ELb1ELb1ELb1ELb1ELb1ELb0EEENS1_21CollectiveEpilogueFwdINS6_IJS8_S8_S9_EEENS6_IJNS7_ILi1EEESH_SH_EEESB_SD_Li128ELb1ELb1ELb0ELb0EEENS1_19SingleTileSchedulerILb1ELb0ELb1ELi128EEEEEEEEEvNT_6ParamsE)
        /*008c*/ 	.word	0x000000ff


	//----- nvinfo : EIATTR_FRAME_SIZE
	.align		4
.L_34:
        /*0090*/ 	.byte	0x04, 0x11
        /*0092*/ 	.short	(.L_36 - .L_35)
	.align		4
.L_35:
        /*0094*/ 	.word	index@($__internal_3_$__cuda_sm70_shflsync_idx_p)
        /*0098*/ 	.word	0x00000000


	//----- nvinfo : EIATTR_FRAME_SIZE
	.align		4
.L_36:
        /*009c*/ 	.byte	0x04, 0x11
        /*009e*/ 	.short	(.L_38 - .L_37)
	.align		4
.L_37:
        /*00a0*/ 	.word	index@($__internal_2_$__cuda_sm70_shflsync_bfly_p)
        /*00a4*/ 	.word	0x00000000


	//----- nvinfo : EIATTR_FRAME_SIZE
	.align		4
.L_38:
        /*00a8*/ 	.byte	0x04, 0x11
        /*00aa*/ 	.short	(.L_40 - .L_39)
	.align		4
.L_39:
        /*00ac*/ 	.word	index@($_ZN7cutlass13device_kernelIN5flash19enable_sm80_to_sm89INS1_16FlashAttnFwdSm80INS1_25CollectiveMainloopFwdSm80ILi4ELi1ELb0EN4cute5tupleIJNS5_1CILi128EEENS7_ILi48EEES8_EEELi128ENS_10bfloat16_tEfNS_4arch4Sm80ELb0ELb1ELb1ELb1ELb1ELb1ELb1ELb0EEENS1_21CollectiveEpilogueFwdINS6_IJS8_S8_S9_EEENS6_IJNS7_ILi1EEESH_SH_EEESB_SD_Li128ELb1ELb1ELb0ELb0EEENS1_19SingleTileSchedulerILb1ELb0ELb1ELi128EEEEEEEEEvNT_6ParamsE$_ZZN5flash25CollectiveMainloopFwdSm80ILi4ELi1ELb0EN4cute5tupleIJNS1_1CILi128EEENS3_ILi48EEES4_EEELi128EN7cutlass10bfloat16_tEfNS7_4arch4Sm80ELb0ELb1ELb1ELb1ELb1ELb1ELb1ELb0EE3mmaINS_16FlashAttnFwdSm80ISB_NS_21CollectiveEpilogueFwdINS2_IJS4_S4_S5_EEENS2_IJNS3_ILi1EEESG_SG_EEES8_SA_Li128ELb1ELb1ELb0ELb0EEENS_19SingleTileSchedulerILb1ELb0ELb1ELi128EEEE13SharedStorageENS1_6TensorINS1_11ArrayEngineIfLm128EEENS1_6LayoutINS2_IJNS2_IJNS3_ILi2EEESR_EEESR_NS3_ILi16EEEEEENS2_IJNS2_IJSG_SR_EEENS3_ILi4EEENS3_ILi8EEEEEEEEEENS_7SoftmaxILi4ELi0EEEEEbRKNSB_6ParamsERT0_RT1_iRKNS_16SeqlenInfoQKNewKILb1ELb1EEENS2_IJiiiiEEERT_ENKUlvE_clEv)
        /*00b0*/ 	.word	0x00000000


	//----- nvinfo : EIATTR_FRAME_SIZE
	.align		4
.L_40:
        /*00b4*/ 	.byte	0x04, 0x11
        /*00b6*/ 	.short	(.L_42 - .L_41)
	.align		4
.L_41:
        /*00b8*/ 	.word	index@(_ZN7cutlass13device_kernelIN5flash19enable_sm80_to_sm89INS1_16FlashAttnFwdSm80INS1_25CollectiveMainloopFwdSm80ILi4ELi1ELb0EN4cute5tupleIJNS5_1CILi128EEENS7_ILi48EEES8_EEELi128ENS_10bfloat16_tEfNS_4arch4Sm80ELb0ELb1ELb1ELb1ELb1ELb1ELb1ELb0EEENS1_21CollectiveEpilogueFwdINS6_IJS8_S8_S9_EEENS6_IJNS7_ILi1EEESH_SH_EEESB_SD_Li128ELb1ELb1ELb0ELb0EEENS1_19SingleTileSchedulerILb1ELb0ELb1ELi128EEEEEEEEEvNT_6ParamsE)
        /*00bc*/ 	.word	0x00000108


	//----- nvinfo : EIATTR_REGCOUNT
	.align		4
.L_42:
        /*00c0*/ 	.byte	0x04, 0x2f
        /*00c2*/ 	.short	(.L_44 - .L_43)
	.align		4
.L_43:
        /*00c4*/ 	.word	index@(_ZN7cutlass13device_kernelIN5flash19enable_sm80_to_sm89INS1_16FlashAttnFwdSm80INS1_25CollectiveMainloopFwdSm80ILi4ELi1ELb0EN4cute5tupleIJNS5_1CILi128EEENS7_ILi48EEES8_EEELi128ENS_10bfloat16_tEfNS_4arch4Sm80ELb0ELb1ELb1ELb1ELb1ELb0ELb1ELb0EEENS1_21CollectiveEpilogueFwdINS6_IJS8_S8_S9_EEENS6_IJNS7_ILi1EEESH_SH_EEESB_SD_Li128ELb1ELb1ELb0ELb0EEENS1_19SingleTileSchedulerILb1ELb0ELb1ELi128EEEEEEEEEvNT_6ParamsE)
        /*00c8*/ 	.word	0x000000ff


	//----- nvinfo : EIATTR_FRAME_SIZE
	.align		4
.L_44:
        /*00cc*/ 	.byte	0x04, 0x11
        /*00ce*/ 	.short	(.L_46 - .L_45)
	.align		4
.L_45:
        /*00d0*/ 	.word	index@(_ZN7cutlass13device_kernelIN5flash19enable_sm80_to_sm89INS1_16FlashAttnFwdSm80INS1_25CollectiveMainloopFwdSm80ILi4ELi1ELb0EN4cute5tupleIJNS5_1CILi128EEENS7_ILi48EEES8_EEELi128ENS_10bfloat16_tEfNS_4arch4Sm80ELb0ELb1ELb1ELb1ELb1ELb0ELb1ELb0EEENS1_21CollectiveEpilogueFwdINS6_IJS8_S8_S9_EEENS6_IJNS7_ILi1EEESH_SH_EEESB_SD_Li128ELb1ELb1ELb0ELb0EEENS1_19SingleTileSchedulerILb1ELb0ELb1ELi128EEEEEEEEEvNT_6ParamsE)
        /*00d4*/ 	.word	0x00000078


	//----- nvinfo : EIATTR_REGCOUNT
	.align		4
.L_46:
        /*00d8*/ 	.byte	0x04, 0x2f
        /*00da*/ 	.short	(.L_48 - .L_47)
	.align		4
.L_47:
        /*00dc*/ 	.word	index@(_ZN7cutlass13device_kernelIN5flash19enable_sm80_to_sm89INS1_16FlashAttnFwdSm80INS1_25CollectiveMainloopFwdSm80ILi4ELi1ELb0EN4cute5tupleIJNS5_1CILi128EEENS7_ILi48EEES8_EEELi128ENS_10bfloat16_tEfNS_4arch4Sm80ELb0ELb1ELb1ELb0ELb1ELb0ELb1ELb0EEENS1_21CollectiveEpilogueFwdINS6_IJS8_S8_S9_EEENS6_IJNS7_ILi1EEESH_SH_EEESB_SD_Li128ELb0ELb1ELb0ELb0EEENS1_19SingleTileSchedulerILb0ELb0ELb1ELi128EEEEEEEEEvNT_6ParamsE)
        /*00e0*/ 	.word	0x000000ff


	//----- nvinfo : EIATTR_FRAME_SIZE
	.align		4
.L_48:
        /*00e4*/ 	.byte	0x04, 0x11
        /*00e6*/ 	.short	(.L_50 - .L_49)
	.align		4
.L_49:
        /*00e8*/ 	.word	index@(_ZN7cutlass13device_kernelIN5flash19enable_sm80_to_sm89INS1_16FlashAttnFwdSm80INS1_25CollectiveMainloopFwdSm80ILi4ELi1ELb0EN4cute5tupleIJNS5_1CILi128EEENS7_ILi48EEES8_EEELi128ENS_10bfloat16_tEfNS_4arch4Sm80ELb0ELb1ELb1ELb0ELb1ELb0ELb1ELb0EEENS1_21CollectiveEpilogueFwdINS6_IJS8_S8_S9_EEENS6_IJNS7_ILi1EEESH_SH_EEESB_SD_Li128ELb0ELb1ELb0ELb0EEENS1_19SingleTileSchedulerILb0ELb0ELb1ELi128EEEEEEEEEvNT_6ParamsE)
        /*00ec*/ 	.word	0x00000068


	//----- nvinfo : EIATTR_REGCOUNT
	.align		4
.L_50:
        /*00f0*/ 	.byte	0x04, 0x2f
        /*00f2*/ 	.short	(.L_52 - .L_51)
	.align		4
.L_51:
        /*00f4*/ 	.word	index@(_ZN7cutlass13device_kernelIN5flash19enable_sm80_to_sm89INS1_16FlashAttnFwdSm80INS1_25CollectiveMainloopFwdSm80ILi4ELi1ELb0EN4cute5tupleIJNS5_1CILi128EEENS7_ILi64EEES8_EEELi128ENS_10bfloat16_tEfNS_4arch4Sm80ELb0ELb0ELb1ELb1ELb1ELb1ELb1ELb0EEENS1_21CollectiveEpilogueFwdINS6_IJS8_S8_S9_EEENS6_IJNS7_ILi1EEESH_SH_EEESB_SD_Li128ELb1ELb1ELb0ELb0EEENS1_19SingleTileSchedulerILb1ELb0ELb1ELi128EEEEEEEEEvNT_6ParamsE)
        /*00f8*/ 	.word	0x000000ff


	//----- nvinfo : EIATTR_FRAME_SIZE
	.align		4
.L_52:
        /*00fc*/ 	.byte	0x04, 0x11
        /*00fe*/ 	.short	(.L_54 - .L_53)
	.align		4
.L_53:
        /*0100*/ 	.word	index@(_ZN7cutlass13device_kernelIN5flash19enable_sm80_to_sm89INS1_16FlashAttnFwdSm80INS1_25CollectiveMainloopFwdSm80ILi4ELi1ELb0EN4cute5tupleIJNS5_1CILi128EEENS7_ILi64EEES8_EEELi128ENS_10bfloat16_tEfNS_4arch4Sm80ELb0ELb0ELb1ELb1ELb1ELb1ELb1ELb0EEENS1_21CollectiveEpilogueFwdINS6_IJS8_S8_S9_EEENS6_IJNS7_ILi1EEESH_SH_EEESB_SD_Li128ELb1ELb1ELb0ELb0EEENS1_19SingleTileSchedulerILb1ELb0ELb1ELi128EEEEEEEEEvNT_6ParamsE)
        /*0104*/ 	.word	0x000000a8


	//----- nvinfo : EIATTR_REGCOUNT
	.align		4
.L_54:
        /*0108*/ 	.byte	0x04, 0x2f
        /*010a*/ 	.short	(.L_56 - .L_55)
	.align		4
.L_55:
        /*010c*/ 	.word	index@(_ZN7cutlass13device_kernelIN5flash19enable_sm80_to_sm89INS1_16FlashAttnFwdSm80INS1_25CollectiveMainloopFwdSm80ILi4ELi1ELb0EN4cute5tupleIJNS5_1CILi128EEENS7_ILi64EEES8_EEELi128ENS_10bfloat16_tEfNS_4arch4Sm80ELb0ELb0ELb1ELb1ELb1ELb0ELb1ELb0EEENS1_21CollectiveEpilogueFwdINS6_IJS8_S8_S9_EEENS6_IJNS7_ILi1EEESH_SH_EEESB_SD_Li128ELb1ELb1ELb0ELb0EEENS1_19SingleTileSchedulerILb1ELb0ELb1ELi128EEEEEEEEEvNT_6ParamsE)
        /*0110*/ 	.word	0x000000ff


	//----- nvinfo : EIATTR_FRAME_SIZE
	.align		4
.L_56:
        /*0114*/ 	.byte	0x04, 0x11
        /*0116*/ 	.short	(.L_58 - .L_57)
	.align		4
.L_57:
        /*0118*/ 	.word	index@(_ZN7cutlass13device_kernelIN5flash19enable_sm80_to_sm89INS1_16FlashAttnFwdSm80INS1_25CollectiveMainloopFwdSm80ILi4ELi1ELb0EN4cute5tupleIJNS5_1CILi128EEENS7_ILi64EEES8_EEELi128ENS_10bfloat16_tEfNS_4arch4Sm80ELb0ELb0ELb1ELb1ELb1ELb0ELb1ELb0EEENS1_21CollectiveEpilogueFwdINS6_IJS8_S8_S9_EEENS6_IJNS7_ILi1EEESH_SH_EEESB_SD_Li128ELb1ELb1ELb0ELb0EEENS1_19SingleTileSchedulerILb1ELb0ELb1ELi128EEEEEEEEEvNT_6ParamsE)
        /*011c*/ 	.word	0x00000090


	//----- nvinfo : EIATTR_REGCOUNT
	.align		4
.L_58:
        /*0120*/ 	.byte	0x04, 0x2f
        /*0122*/ 	.short	(.L_60 - .L_59)
	.align		4
.L_59:
        /*0124*/ 	.word	index@(_ZN7cutlass13device_kernelIN5flash19enable_sm80_to_sm89INS1_16FlashAttnFwdSm80INS1_25CollectiveMainloopFwdSm80ILi4ELi1ELb0EN4cute5tupleIJNS5_1CILi128EEENS7_ILi64EEES8_EEELi128ENS_10bfloat16_tEfNS_4arch4Sm80ELb0ELb0ELb1ELb0ELb1ELb0ELb1ELb0EEENS1_21CollectiveEpilogueFwdINS6_IJS8_S8_S9_EEENS6_IJNS7_ILi1EEESH_SH_EEESB_SD_Li128ELb0ELb1ELb0ELb0EEENS1_19SingleTileSchedulerILb0ELb0ELb1ELi128EEEEEEEEEvNT_6ParamsE)
        /*0128*/ 	.word	0x000000ff


	//----- nvinfo : EIATTR_FRAME_SIZE
	.align		4
.L_60:
        /*012c*/ 	.byte	0x04, 0x11
        /*012e*/ 	.short	(.L_62 - .L_61)
	.align		4
.L_61:
        /*0130*/ 	.word	index@(_ZN7cutlass13device_kernelIN5flash19enable_sm80_to_sm89INS1_16FlashAttnFwdSm80INS1_25CollectiveMainloopFwdSm80ILi4ELi1ELb0EN4cute5tupleIJNS5_1CILi128EEENS7_ILi64EEES8_EEELi128ENS_10bfloat16_tEfNS_4arch4Sm80ELb0ELb0ELb1ELb0ELb1ELb0ELb1ELb0EEENS1_21CollectiveEpilogueFwdINS6_IJS8_S8_S9_EEENS6_IJNS7_ILi1EEESH_SH_EEESB_SD_Li128ELb0ELb1ELb0ELb0EEENS1_19SingleTileSchedulerILb0ELb0ELb1ELi128EEEEEEEEEvNT_6ParamsE)
        /*0134*/ 	.word	0x00000048


	//----- nvinfo : EIATTR_REGCOUNT
	.align		4
.L_62:
        /*0138*/ 	.byte	0x04, 0x2f
        /*013a*/ 	.short	(.L_64 - .L_63)
	.align		4
.L_63:
        /*013c*/ 	.word	index@(_ZN7cutlass13device_kernelIN5flash19enable_sm80_to_sm89INS1_16FlashAttnFwdSm80INS1_25CollectiveMainloopFwdSm80ILi8ELi1ELb1EN4cute5tupleIJNS5_1CILi128EEES8_S8_EEELi128ENS_10bfloat16_tEfNS_4arch4Sm80ELb1ELb0ELb1ELb1ELb1ELb1ELb1ELb0EEENS1_21CollectiveEpilogueFwdIS9_NS6_IJNS7_ILi1EEESF_SF_EEESA_SC_Li256ELb1ELb1ELb0ELb0EEENS1_19SingleTileSchedulerILb1ELb0ELb1ELi128EEEEEEEEEvNT_6ParamsE)
        /*0140*/ 	.word	0x000000ff


	//----- nvinfo : EIATTR_FRAME_SIZE
	.align		4
.L_64:
        /*0144*/ 	.byte	0x04, 0x11
        /*0146*/ 	.short	(.L_66 - .L_65)
	.align		4
.L_65:
        /*0148*/ 	.word	index@(_ZN7cutlass13device_kernelIN5flash19enable_sm80_to_sm89INS1_16FlashAttnFwdSm80INS1_25CollectiveMainloopFwdSm80ILi8ELi1ELb1EN4cute5tupleIJNS5_1CILi128EEES8_S8_EEELi128ENS_10bfloat16_tEfNS_4arch4Sm80ELb1ELb0ELb1ELb1ELb1ELb1ELb1ELb0EEENS1_21CollectiveEpilogueFwdIS9_NS6_IJNS7_ILi1EEESF_SF_EEESA_SC_Li256ELb1ELb1ELb0ELb0EEENS1_19SingleTileSchedulerILb1ELb0ELb1ELi128EEEEEEEEEvNT_6ParamsE)
        /*014c*/ 	.word	0x00000038


	//----- nvinfo : EIATTR_REGCOUNT
	.align		4
.L_66:
        /*0150*/ 	.byte	0x04, 0x2f
        /*0152*/ 	.short	(.L_68 - .L_67)
	.align		4
.L_67:
        /*0154*/ 	.word	index@(_ZN7cutlass13device_kernelIN5flash19enable_sm80_to_sm89INS1_16FlashAttnFwdSm80INS1_25CollectiveMainloopFwdSm80ILi8ELi1ELb1EN4cute5tupleIJNS5_1CILi128EEES8_S8_EEELi128ENS_10bfloat16_tEfNS_4arch4Sm80ELb1ELb0ELb1ELb1ELb1ELb0ELb1ELb0EEENS1_21CollectiveEpilogueFwdIS9_NS6_IJNS7_ILi1EEESF_SF_EEESA_SC_Li256ELb1ELb1ELb0ELb0EEENS1_19SingleTileSchedulerILb1ELb0ELb1ELi128EEEEEEEEEvNT_6ParamsE)
        /*0158*/ 	.word	0x000000ff


	//----- nvinfo : EIATTR_FRAME_SIZE
	.align		4
.L_68:
        /*015c*/ 	.byte	0x04, 0x11
        /*015e*/ 	.short	(.L_70 - .L_69)
	.align		4
.L_69:
        /*0160*/ 	.word	index@(_ZN7cutlass13device_kernelIN5flash19enable_sm80_to_sm89INS1_16FlashAttnFwdSm80INS1_25CollectiveMainloopFwdSm80ILi8ELi1ELb1EN4cute5tupleIJNS5_1CILi128EEES8_S8_EEELi128ENS_10bfloat16_tEfNS_4arch4Sm80ELb1ELb0ELb1ELb1ELb1ELb0ELb1ELb0EEENS1_21CollectiveEpilogueFwdIS9_NS6_IJNS7_ILi1EEESF_SF_EEESA_SC_Li256ELb1ELb1ELb0ELb0EEENS1_19SingleTileSchedulerILb1ELb0ELb1ELi128EEEEEEEEEvNT_6ParamsE)
        /*0164*/ 	.word	0x00000058


	//----- nvinfo : EIATTR_REGCOUNT
	.align		4
.L_70:
        /*0168*/ 	.byte	0x04, 0x2f
        /*016a*/ 	.short	(.L_72 - .L_71)
	.align		4
.L_71:
        /*016c*/ 	.word	index@(_ZN7cutlass13device_kernelIN5flash19enable_sm80_to_sm89INS1_16FlashAttnFwdSm80INS1_25CollectiveMainloopFwdSm80ILi8ELi1ELb1EN4cute5tupleIJNS5_1CILi128EEES8_S8_EEELi128ENS_10bfloat16_tEfNS_4arch4Sm80ELb1ELb0ELb1ELb0ELb1ELb0ELb1ELb0EEENS1_21CollectiveEpilogueFwdIS9_NS6_IJNS7_ILi1EEESF_SF_EEESA_SC_Li256ELb0ELb1ELb0ELb0EEENS1_30DynamicPersistentTileSchedulerILi256ELi256ELb0ELb1ELb0EEEEEEEEEvNT_6ParamsE)
        /*0170*/ 	.word	0x000000ff


	//----- nvinfo : EIATTR_FRAME_SIZE
	.align		4
.L_72:
        /*0174*/ 	.byte	0x04, 0x11
        /*0176*/ 	.short	(.L_74 - .L_73)
	.align		4
.L_73:
        /*0178*/ 	.word	index@($__internal_1_$__cuda_sm70_shflsync_idx_p)
        /*017c*/ 	.word	0x00000000


	//----- nvinfo : EIATTR_FRAME_SIZE
	.align		4
.L_74:
        /*0180*/ 	.byte	0x04, 0x11
        /*0182*/ 	.short	(.L_76 - .L_75)
	.align		4
.L_75:
        /*0184*/ 	.word	index@($__internal_0_$__cuda_sm70_shflsync_bfly_p)
        /*0188*/ 	.word	0x00000000


	//----- nvinfo : EIATTR_FRAME_SIZE
	.align		4
.L_76:
        /*018c*/ 	.byte	0x04, 0x11
        /*018e*/ 	.short	(.L_78 - .L_77)
	.align		4
.L_77:
        /*0190*/ 	.word	index@(_ZN7cutlass13device_kernelIN5flash19enable_sm80_to_sm89INS1_16FlashAttnFwdSm80INS1_25CollectiveMainloopFwdSm80ILi8ELi1ELb1EN4cute5tupleIJNS5_1CILi128EEES8_S8_EEELi128ENS_10bfloat16_tEfNS_4arch4Sm80ELb1ELb0ELb1ELb0ELb1ELb0ELb1ELb0EEENS1_21CollectiveEpilogueFwdIS9_NS6_IJNS7_ILi1EEESF_SF_EEESA_SC_Li256ELb0ELb1ELb0ELb0EEENS1_30DynamicPersistentTileSchedulerILi256ELi256ELb0ELb1ELb0EEEEEEEEEvNT_6ParamsE)
        /*0194*/ 	.word	0x00000080


	//----- nvinfo : EIATTR_REGCOUNT
	.align		4
.L_78:
        /*0198*/ 	.byte	0x04, 0x2f
        /*019a*/ 	.short	(.L_80 - .L_79)
	.align		4
.L_79:
        /*019c*/ 	.word	index@(_ZN7cutlass13device_kernelIN5flash19enable_sm80_to_sm89INS1_16FlashAttnFwdSm80INS1_25CollectiveMainloopFwdSm80ILi8ELi1ELb1EN4cute5tupleIJNS5_1CILi128EEENS7_ILi96EEES8_EEELi128ENS_10bfloat16_tEfNS_4arch4Sm80ELb0ELb1ELb1ELb1ELb1ELb1ELb1ELb0EEENS1_21CollectiveEpilogueFwdINS6_IJS8_S8_S9_EEENS6_IJNS7_ILi1EEESH_SH_EEESB_SD_Li256ELb1ELb1ELb0ELb0EEENS1_19SingleTileSchedulerILb1ELb0ELb1ELi128EEEEEEEEEvNT_6ParamsE)
        /*01a0*/ 	.word	0x000000ff


	//----- nvinfo : EIATTR_FRAME_SIZE
	.align		4
.L_80:
        /*01a4*/ 	.byte	0x04, 0x11
        /*01a6*/ 	.short	(.L_82 - .L_81)
	.align		4
.L_81:
        /*01a8*/ 	.word	index@(_ZN7cutlass13device_kernelIN5flash19enable_sm80_to_sm89INS1_16FlashAttnFwdSm80INS1_25CollectiveMainloopFwdSm80ILi8ELi1ELb1EN4cute5tupleIJNS5_1CILi128EEENS7_ILi96EEES8_EEELi128ENS_10bfloat16_tEfNS_4arch4Sm80ELb0ELb1ELb1ELb1ELb1ELb1ELb1ELb0EEENS1_21CollectiveEpilogueFwdINS6_IJS8_S8_S9_EEENS6_IJNS7_ILi1EEESH_SH_EEESB_SD_Li256ELb1ELb1ELb0ELb0EEENS1_19SingleTileSchedulerILb1ELb0ELb1ELi128EEEEEEEEEvNT_6ParamsE)
        /*01ac*/ 	.word	0x00000030


	//----- nvinfo : EIATTR_REGCOUNT
	.align		4
.L_82:
        /*01b0*/ 	.byte	0x04, 0x2f
        /*01b2*/ 	.short	(.L_84 - .L_83)
	.align		4
.L_83:
        /*01b4*/ 	.word	index@(_ZN7cutlass13device_kernelIN5flash19enable_sm80_to_sm89INS1_16FlashAttnFwdSm80INS1_25CollectiveMainloopFwdSm80ILi8ELi1ELb1EN4cute5tupleIJNS5_1CILi128EEENS7_ILi96EEES8_EEELi128ENS_10bfloat16_tEfNS_4arch4Sm80ELb0ELb1ELb1ELb1ELb1ELb0ELb1ELb0EEENS1_21CollectiveEpilogueFwdINS6_IJS8_S8_S9_EEENS6_IJNS7_ILi1EEESH_SH_EEESB_SD_Li256ELb1ELb1ELb0ELb0EEENS1_19SingleTileSchedulerILb1ELb0ELb1ELi128EEEEEEEEEvNT_6ParamsE)
        /*01b8*/ 	.word	0x000000ff


	//----- nvinfo : EIATTR_FRAME_SIZE
	.align		4
.L_84:
        /*01bc*/ 	.byte	0x04, 0x11
        /*01be*/ 	.short	(.L_86 - .L_85)
	.align		4
.L_85:
        /*01c0*/ 	.word	index@(_ZN7cutlass13device_kernelIN5flash19enable_sm80_to_sm89INS1_16FlashAttnFwdSm80INS1_25CollectiveMainloopFwdSm80ILi8ELi1ELb1EN4cute5tupleIJNS5_1CILi128EEENS7_ILi96EEES8_EEELi128ENS_10bfloat16_tEfNS_4arch4Sm80ELb0ELb1ELb1ELb1ELb1ELb0ELb1ELb0EEENS1_21CollectiveEpilogueFwdINS6_IJS8_S8_S9_EEENS6_IJNS7_ILi1EEESH_SH_EEESB_SD_Li256ELb1ELb1ELb0ELb0EEENS1_19SingleTileSchedulerILb1ELb0ELb1ELi128EEEEEEEEEvNT_6ParamsE)
        /*01c4*/ 	.word	0x00000030


	//----- nvinfo : EIATTR_REGCOUNT
	.align		4
.L_86:
        /*01c8*/ 	.byte	0x04, 0x2f
        /*01ca*/ 	.short	(.L_88 - .L_87)
	.align		4
.L_87:
        /*01cc*/ 	.word	index@(_ZN7cutlass13device_kernelIN5flash19enable_sm80_to_sm89INS1_16FlashAttnFwdSm80INS1_25CollectiveMainloopFwdSm80ILi8ELi1ELb1EN4cute5tupleIJNS5_1CILi128EEENS7_ILi96EEES8_EEELi128ENS_10bfloat16_tEfNS_4arch4Sm80ELb0ELb1ELb1ELb0ELb1ELb0ELb1ELb0EEENS1_21CollectiveEpilogueFwdINS6_IJS8_S8_S9_EEENS6_IJNS7_ILi1EEESH_SH_EEESB_SD_Li256ELb0ELb1ELb0ELb0EEENS1_19SingleTileSchedulerILb0ELb0ELb1ELi128EEEEEEEEEvNT_6ParamsE)
        /*01d0*/ 	.word	0x000000ff


	//----- nvinfo : EIATTR_FRAME_SIZE
	.align		4
.L_88:
        /*01d4*/ 	.byte	0x04, 0x11
        /*01d6*/ 	.short	(.L_90 - .L_89)
	.align		4
.L_89:
        /*01d8*/ 	.word	index@(_ZN7cutlass13device_kernelIN5flash19enable_sm80_to_sm89INS1_16FlashAttnFwdSm80INS1_25CollectiveMainloopFwdSm80ILi8ELi1ELb1EN4cute5tupleIJNS5_1CILi128EEENS7_ILi96EEES8_EEELi128ENS_10bfloat16_tEfNS_4arch4Sm80ELb0ELb1ELb1ELb0ELb1ELb0ELb1ELb0EEENS1_21CollectiveEpilogueFwdINS6_IJS8_S8_S9_EEENS6_IJNS7_ILi1EEESH_SH_EEESB_SD_Li256ELb0ELb1ELb0ELb0EEENS1_19SingleTileSchedulerILb0ELb0ELb1ELi128EEEEEEEEEvNT_6ParamsE)
        /*01dc*/ 	.word	0x00000000


	//----- nvinfo : EIATTR_REGCOUNT
	.align		4
.L_90:
        /*01e0*/ 	.byte	0x04, 0x2f
        /*01e2*/ 	.short	(.L_92 - .L_91)
	.align		4
.L_91:
        /*01e4*/ 	.word	index@(_ZN7cutlass13device_kernelIN5flash19enable_sm80_to_sm89INS1_16FlashAttnFwdSm80INS1_25CollectiveMainloopFwdSm80ILi8ELi1ELb1EN4cute5tupleIJNS5_1CILi128EEES8_S8_EEELi128ENS_10bfloat16_tEfNS_4arch4Sm80ELb0ELb0ELb1ELb1ELb1ELb1ELb1ELb0EEENS1_21CollectiveEpilogueFwdIS9_NS6_IJNS7_ILi1EEESF_SF_EEESA_SC_Li256ELb1ELb1ELb0ELb0EEENS1_19SingleTileSchedulerILb1ELb0ELb1ELi128EEEEEEEEEvNT_6ParamsE)
        /*01e8*/ 	.word	0x000000ff


	//----- nvinfo : EIATTR_FRAME_SIZE
	.align		4
.L_92:
        /*01ec*/ 	.byte	0x04, 0x11
        /*01ee*/ 	.short	(.L_94 - .L_93)
	.align		4
.L_93:
        /*01f0*/ 	.word	index@(_ZN7cutlass13device_kernelIN5flash19enable_sm80_to_sm89INS1_16FlashAttnFwdSm80INS1_25CollectiveMainloopFwdSm80ILi8ELi1ELb1EN4cute5tupleIJNS5_1CILi128EEES8_S8_EEELi128ENS_10bfloat16_tEfNS_4arch4Sm80ELb0ELb0ELb1ELb1ELb1ELb1ELb1ELb0EEENS1_21CollectiveEpilogueFwdIS9_NS6_IJNS7_ILi1EEESF_SF_EEESA_SC_Li256ELb1ELb1ELb0ELb0EEENS1_19SingleTileSchedulerILb1ELb0ELb1ELi128EEEEEEEEEvNT_6ParamsE)
        /*01f4*/ 	.word	0x00000018


	//----- nvinfo : EIATTR_REGCOUNT
	.align		4
.L_94:
        /*01f8*/ 	.byte	0x04, 0x2f
        /*01fa*/ 	.short	(.L_96 - .L_95)
	.align		4
.L_95:
        /*01fc*/ 	.word	index@(_ZN7cutlass13device_kernelIN5flash19enable_sm80_to_sm89INS1_16FlashAttnFwdSm80INS1_25CollectiveMainloopFwdSm80ILi8ELi1ELb1EN4cute5tupleIJNS5_1CILi128EEES8_S8_EEELi128ENS_10bfloat16_tEfNS_4arch4Sm80ELb0ELb0ELb1ELb1ELb1ELb0ELb1ELb0EEENS1_21CollectiveEpilogueFwdIS9_NS6_IJNS7_ILi1EEESF_SF_EEESA_SC_Li256ELb1ELb1ELb0ELb0EEENS1_19SingleTileSchedulerILb1ELb0ELb1ELi128EEEEEEEEEvNT_6ParamsE)
        /*0200*/ 	.word	0x000000ff


	//----- nvinfo : EIATTR_FRAME_SIZE
	.align		4
.L_96:
        /*0204*/ 	.byte	0x04, 0x11
        /*0206*/ 	.short	(.L_98 - .L_97)
	.align		4
.L_97:
        /*0208*/ 	.word	index@(_ZN7cutlass13device_kernelIN5flash19enable_sm80_to_sm89INS1_16FlashAttnFwdSm80INS1_25CollectiveMainloopFwdSm80ILi8ELi1ELb1EN4cute5tupleIJNS5_1CILi128EEES8_S8_EEELi128ENS_10bfloat16_tEfNS_4arch4Sm80ELb0ELb0ELb1ELb1ELb1ELb0ELb1ELb0EEENS1_21CollectiveEpilogueFwdIS9_NS6_IJNS7_ILi1EEESF_SF_EEESA_SC_Li256ELb1ELb1ELb0ELb0EEENS1_19SingleTileSchedulerILb1ELb0ELb1ELi128EEEEEEEEEvNT_6ParamsE)
        /*020c*/ 	.word	0x00000018


	//----- nvinfo : EIATTR_REGCOUNT
	.align		4
.L_98:
        /*0210*/ 	.byte	0x04, 0x2f
        /*0212*/ 	.short	(.L_100 - .L_99)
	.align		4
.L_99:
        /*0214*/ 	.word	index@(_ZN7cutlass13device_kernelIN5flash19enable_sm80_to_sm89INS1_16FlashAttnFwdSm80INS1_25CollectiveMainloopFwdSm80ILi8ELi1ELb1EN4cute5tupleIJNS5_1CILi128EEES8_S8_EEELi128ENS_10bfloat16_tEfNS_4arch4Sm80ELb0ELb0ELb1ELb0ELb1ELb0ELb1ELb0EEENS1_21CollectiveEpilogueFwdIS9_NS6_IJNS7_ILi1EEESF_SF_EEESA_SC_Li256ELb0ELb1ELb0ELb0EEENS1_19SingleTileSchedulerILb0ELb0ELb1ELi128EEEEEEEEEvNT_6ParamsE)
        /*0218*/ 	.word	0x000000ff


	//----- nvinfo : EIATTR_FRAME_SIZE
	.align		4
.L_100:
        /*021c*/ 	.byte	0x04, 0x11
        /*021e*/ 	.short	(.L_102 - .L_101)
	.align		4
.L_101:
        /*0220*/ 	.word	index@(_ZN7cutlass13device_kernelIN5flash19enable_sm80_to_sm89INS1_16FlashAttnFwdSm80INS1_25CollectiveMainloopFwdSm80ILi8ELi1ELb1EN4cute5tupleIJNS5_1CILi128EEES8_S8_EEELi128ENS_10bfloat16_tEfNS_4arch4Sm80ELb0ELb0ELb1ELb0ELb1ELb0ELb1ELb0EEENS1_21CollectiveEpilogueFwdIS9_NS6_IJNS7_ILi1EEESF_SF_EEESA_SC_Li256ELb0ELb1ELb0ELb0EEENS1_19SingleTileSchedulerILb0ELb0ELb1ELi128EEEEEEEEEvNT_6ParamsE)
        /*0224*/ 	.word	0x00000020


	//----- nvinfo : EIATTR_MIN_STACK_SIZE
	.align		4
.L_102:
        /*0228*/ 	.byte	0x04, 0x12
        /*022a*/ 	.short	(.L_104 - .L_103)
	.align		4
.L_103:
        /*022c*/ 	.word	index@(_ZN7cutlass13device_kernelIN5flash19enable_sm80_to_sm89INS1_16FlashAttnFwdSm80INS1_25CollectiveMainloopFwdSm80ILi8ELi1ELb1EN4cute5tupleIJNS5_1CILi128EEES8_S8_EEELi128ENS_10bfloat16_tEfNS_4arch4Sm80ELb0ELb0ELb1ELb0ELb1ELb0ELb1ELb0EEENS1_21CollectiveEpilogueFwdIS9_NS6_IJNS7_ILi1EEESF_SF_EEESA_SC_Li256ELb0ELb1ELb0ELb0EEENS1_19SingleTileSchedulerILb0ELb0ELb1ELi128EEEEEEEEEvNT_6ParamsE)
        /*0230*/ 	.word	0x00000020


	//----- nvinfo : EIATTR_MIN_STACK_SIZE
	.align		4
.L_104:
        /*0234*/ 	.byte	0x04, 0x12
        /*0236*/ 	.short	(.L_106 - .L_105)
	.align		4
.L_105:
        /*0238*/ 	.word	index@(_ZN7cutlass13device_kernelIN5flash19enable_sm80_to_sm89INS1_16FlashAttnFwdSm80INS1_25CollectiveMainloopFwdSm80ILi8ELi1ELb1EN4cute5tupleIJNS5_1CILi128EEES8_S8_EEELi128ENS_10bfloat16_tEfNS_4arch4Sm80ELb0ELb0ELb1ELb1ELb1ELb0ELb1ELb0EEENS1_21CollectiveEpilogueFwdIS9_NS6_IJNS7_ILi1EEESF_SF_EEESA_SC_Li256ELb1ELb1ELb0ELb0EEENS1_19SingleTileSchedulerILb1ELb0ELb1ELi128EEEEEEEEEvNT_6ParamsE)
        /*023c*/ 	.word	0x00000018


	//----- nvinfo : EIATTR_MIN_STACK_SIZE
	.align		4
.L_106:
        /*0240*/ 	.byte	0x04, 0x12
        /*0242*/ 	.short	(.L_108 - .L_107)
	.align		4
.L_107:
        /*0244*/ 	.word	index@(_ZN7cutlass13device_kernelIN5flash19enable_sm80_to_sm89INS1_16FlashAttnFwdSm80INS1_25CollectiveMainloopFwdSm80ILi8ELi1ELb1EN4cute5tupleIJNS5_1CILi128EEES8_S8_EEELi128ENS_10bfloat16_tEfNS_4arch4Sm80ELb0ELb0ELb1ELb1ELb1ELb1ELb1ELb0EEENS1_21CollectiveEpilogueFwdIS9_NS6_IJNS7_ILi1EEESF_SF_EEESA_SC_Li256ELb1ELb1ELb0ELb0EEENS1_19SingleTileSchedulerILb1ELb0ELb1ELi128EEEEEEEEEvNT_6ParamsE)
        /*0248*/ 	.word	0x00000018


	//----- nvinfo : EIATTR_MIN_STACK_SIZE
	.align		4
.L_108:
        /*024c*/ 	.byte	0x04, 0x12
        /*024e*/ 	.short	(.L_110 - .L_109)
	.align		4
.L_109:
        /*0250*/ 	.word	index@(_ZN7cutlass13device_kernelIN5flash19enable_sm80_to_sm89INS1_16FlashAttnFwdSm80INS1_25CollectiveMainloopFwdSm80ILi8ELi1ELb1EN4cute5tupleIJNS5_1CILi128EEENS7_ILi96EEES8_EEELi128ENS_10bfloat16_tEfNS_4arch4Sm80ELb0ELb1ELb1ELb0ELb1ELb0ELb1ELb0EEENS1_21CollectiveEpilogueFwdINS6_IJS8_S8_S9_EEENS6_IJNS7_ILi1EEESH_SH_EEESB_SD_Li256ELb0ELb1ELb0ELb0EEENS1_19SingleTileSchedulerILb0ELb0ELb1ELi128EEEEEEEEEvNT_6ParamsE)
        /*0254*/ 	.word	0x00000000


	//----- nvinfo : EIATTR_MIN_STACK_SIZE
	.align		4
.L_110:
        /*0258*/ 	.byte	0x04, 0x12
        /*025a*/ 	.short	(.L_112 - .L_111)
	.align		4
.L_111:
        /*025c*/ 	.word	index@(_ZN7cutlass13device_kernelIN5flash19enable_sm80_to_sm89INS1_16FlashAttnFwdSm80INS1_25CollectiveMainloopFwdSm80ILi8ELi1ELb1EN4cute5tupleIJNS5_1CILi128EEENS7_ILi96EEES8_EEELi128ENS_10bfloat16_tEfNS_4arch4Sm80ELb0ELb1ELb1ELb1ELb1ELb0ELb1ELb0EEENS1_21CollectiveEpilogueFwdINS6_IJS8_S8_S9_EEENS6_IJNS7_ILi1EEESH_SH_EEESB_SD_Li256ELb1ELb1ELb0ELb0EEENS1_19SingleTileSchedulerILb1ELb0ELb1ELi128EEEEEEEEEvNT_6ParamsE)
        /*0260*/ 	.word	0x00000030


	//----- nvinfo : EIATTR_MIN_STACK_SIZE
	.align		4
.L_112:
        /*0264*/ 	.byte	0x04, 0x12
        /*0266*/ 	.short	(.L_114 - .L_113)
	.align		4
.L_113:
        /*0268*/ 	.word	index@(_ZN7cutlass13device_kernelIN5flash19enable_sm80_to_sm89INS1_16FlashAttnFwdSm80INS1_25CollectiveMainloopFwdSm80ILi8ELi1ELb1EN4cute5tupleIJNS5_1CILi128EEENS7_ILi96EEES8_EEELi128ENS_10bfloat16_tEfNS_4arch4Sm80ELb0ELb1ELb1ELb1ELb1ELb1ELb1ELb0EEENS1_21CollectiveEpilogueFwdINS6_IJS8_S8_S9_EEENS6_IJNS7_ILi1EEESH_SH_EEESB_SD_Li256ELb1ELb1ELb0ELb0EEENS1_19SingleTileSchedulerILb1ELb0ELb1ELi128EEEEEEEEEvNT_6ParamsE)
        /*026c*/ 	.word	0x00000030


	//----- nvinfo : EIATTR_MIN_STACK_SIZE
	.align		4
.L_114:
        /*0270*/ 	.byte	0x04, 0x12
        /*0272*/ 	.short	(.L_116 - .L_115)
	.align		4
.L_115:
        /*0274*/ 	.word	index@(_ZN7cutlass13device_kernelIN5flash19enable_sm80_to_sm89INS1_16FlashAttnFwdSm80INS1_25CollectiveMainloopFwdSm80ILi8ELi1ELb1EN4cute5tupleIJNS5_1CILi128EEES8_S8_EEELi128ENS_10bfloat16_tEfNS_4arch4Sm80ELb1ELb0ELb1ELb0ELb1ELb0ELb1ELb0EEENS1_21CollectiveEpilogueFwdIS9_NS6_IJNS7_ILi1EEESF_SF_EEESA_SC_Li256ELb0ELb1ELb0ELb0EEENS1_30DynamicPersistentTileSchedulerILi256ELi256ELb0ELb1ELb0EEEEEEEEEvNT_6ParamsE)
        /*0278*/ 	.word	0x00000080


	//----- nvinfo : EIATTR_MIN_STACK_SIZE
	.align		4
.L_116:
        /*027c*/ 	.byte	0x04, 0x12
        /*027e*/ 	.short	(.L_118 - .L_117)
	.align		4
.L_117:
        /*0280*/ 	.word	index@(_ZN7cutlass13device_kernelIN5flash19enable_sm80_to_sm89INS1_16FlashAttnFwdSm80INS1_25CollectiveMainloopFwdSm80ILi8ELi1ELb1EN4cute5tupleIJNS5_1CILi128EEES8_S8_EEELi128ENS_10bfloat16_tEfNS_4arch4Sm80ELb1ELb0ELb1ELb1ELb1ELb0ELb1ELb0EEENS1_21CollectiveEpilogueFwdIS9_NS6_IJNS7_ILi1EEESF_SF_EEESA_SC_Li256ELb1ELb1ELb0ELb0EEENS1_19SingleTileSchedulerILb1ELb0ELb1ELi128EEEEEEEEEvNT_6ParamsE)
        /*0284*/ 	.word	0x00000058


	//----- nvinfo : EIATTR_MIN_STACK_SIZE
	.align		4
.L_118:
        /*0288*/ 	.byte	0x04, 0x12
        /*028a*/ 	.short	(.L_120 - .L_119)
	.align		4
.L_119:
        /*028c*/ 	.word	index@(_ZN7cutlass13device_kernelIN5flash19enable_sm80_to_sm89INS1_16FlashAttnFwdSm80INS1_25CollectiveMainloopFwdSm80ILi8ELi1ELb1EN4cute5tupleIJNS5_1CILi128EEES8_S8_EEELi128ENS_10bfloat16_tEfNS_4arch4Sm80ELb1ELb0ELb1ELb1ELb1ELb1ELb1ELb0EEENS1_21CollectiveEpilogueFwdIS9_NS6_IJNS7_ILi1EEESF_SF_EEESA_SC_Li256ELb1ELb1ELb0ELb0EEENS1_19SingleTileSchedulerILb1ELb0ELb1ELi128EEEEEEEEEvNT_6ParamsE)
        /*0290*/ 	.word	0x00000038


	//----- nvinfo : EIATTR_MIN_STACK_SIZE
	.align		4
.L_120:
        /*0294*/ 	.byte	0x04, 0x12
        /*0296*/ 	.short	(.L_122 - .L_121)
	.align		4
.L_121:
        /*0298*/ 	.word	index@(_ZN7cutlass13device_kernelIN5flash19enable_sm80_to_sm89INS1_16FlashAttnFwdSm80INS1_25CollectiveMainloopFwdSm80ILi4ELi1ELb0EN4cute5tupleIJNS5_1CILi128EEENS7_ILi64EEES8_EEELi128ENS_10bfloat16_tEfNS_4arch4Sm80ELb0ELb0ELb1ELb0ELb1ELb0ELb1ELb0EEENS1_21CollectiveEpilogueFwdINS6_IJS8_S8_S9_EEENS6_IJNS7_ILi1EEESH_SH_EEESB_SD_Li128ELb0ELb1ELb0ELb0EEENS1_19SingleTileSchedulerILb0ELb0ELb1ELi128EEEEEEEEEvNT_6ParamsE)
        /*029c*/ 	.word	0x00000048


	//----- nvinfo : EIATTR_MIN_STACK_SIZE
	.align		4
.L_122:
        /*02a0*/ 	.byte	0x04, 0x12
        /*02a2*/ 	.short	(.L_124 - .L_123)
	.align		4
.L_123:
        /*02a4*/ 	.word	index@(_ZN7cutlass13device_kernelIN5flash19enable_sm80_to_sm89INS1_16FlashAttnFwdSm80INS1_25CollectiveMainloopFwdSm80ILi4ELi1ELb0EN4cute5tupleIJNS5_1CILi128EEENS7_ILi64EEES8_EEELi128ENS_10bfloat16_tEfNS_4arch4Sm80ELb0ELb0ELb1ELb1ELb1ELb0ELb1ELb0EEENS1_21CollectiveEpilogueFwdINS6_IJS8_S8_S9_EEENS6_IJNS7_ILi1EEESH_SH_EEESB_SD_Li128ELb1ELb1ELb0ELb0EEENS1_19SingleTileSchedulerILb1ELb0ELb1ELi128EEEEEEEEEvNT_6ParamsE)
        /*02a8*/ 	.word	0x00000090


	//----- nvinfo : EIATTR_MIN_STACK_SIZE
	.align		4
.L_124:
        /*02ac*/ 	.byte	0x04, 0x12
        /*02ae*/ 	.short	(.L_126 - .L_125)
	.align		4
.L_125:
        /*02b0*/ 	.word	index@(_ZN7cutlass13device_kernelIN5flash19enable_sm80_to_sm89INS1_16FlashAttnFwdSm80INS1_25CollectiveMainloopFwdSm80ILi4ELi1ELb0EN4cute5tupleIJNS5_1CILi128EEENS7_ILi64EEES8_EEELi128ENS_10bfloat16_tEfNS_4arch4Sm80ELb0ELb0ELb1ELb1ELb1ELb1ELb1ELb0EEENS1_21CollectiveEpilogueFwdINS6_IJS8_S8_S9_EEENS6_IJNS7_ILi1EEESH_SH_EEESB_SD_Li128ELb1ELb1ELb0ELb0EEENS1_19SingleTileSchedulerILb1ELb0ELb1ELi128EEEEEEEEEvNT_6ParamsE)
        /*02b4*/ 	.word	0x000000a8


	//----- nvinfo : EIATTR_MIN_STACK_SIZE
	.align		4
.L_126:
        /*02b8*/ 	.byte	0x04, 0x12
        /*02ba*/ 	.short	(.L_128 - .L_127)
	.align		4
.L_127:
        /*02bc*/ 	.word	index@(_ZN7cutlass13device_kernelIN5flash19enable_sm80_to_sm89INS1_16FlashAttnFwdSm80INS1_25CollectiveMainloopFwdSm80ILi4ELi1ELb0EN4cute5tupleIJNS5_1CILi128EEENS7_ILi48EEES8_EEELi128ENS_10bfloat16_tEfNS_4arch4Sm80ELb0ELb1ELb1ELb0ELb1ELb0ELb1ELb0EEENS1_21CollectiveEpilogueFwdINS6_IJS8_S8_S9_EEENS6_IJNS7_ILi1EEESH_SH_EEESB_SD_Li128ELb0ELb1ELb0ELb0EEENS1_19SingleTileSchedulerILb0ELb0ELb1ELi128EEEEEEEEEvNT_6ParamsE)
        /*02c0*/ 	.word	0x00000068


	//----- nvinfo : EIATTR_MIN_STACK_SIZE
	.align		4
.L_128:
        /*02c4*/ 	.byte	0x04, 0x12
        /*02c6*/ 	.short	(.L_130 - .L_129)
	.align		4
.L_129:
        /*02c8*/ 	.word	index@(_ZN7cutlass13device_kernelIN5flash19enable_sm80_to_sm89INS1_16FlashAttnFwdSm80INS1_25CollectiveMainloopFwdSm80ILi4ELi1ELb0EN4cute5tupleIJNS5_1CILi128EEENS7_ILi48EEES8_EEELi128ENS_10bfloat16_tEfNS_4arch4Sm80ELb0ELb1ELb1ELb1ELb1ELb0ELb1ELb0EEENS1_21CollectiveEpilogueFwdINS6_IJS8_S8_S9_EEENS6_IJNS7_ILi1EEESH_SH_EEESB_SD_Li128ELb1ELb1ELb0ELb0EEENS1_19SingleTileSchedulerILb1ELb0ELb1ELi128EEEEEEEEEvNT_6ParamsE)
        /*02cc*/ 	.word	0x00000078


	//----- nvinfo : EIATTR_MIN_STACK_SIZE
	.align		4
.L_130:
        /*02d0*/ 	.byte	0x04, 0x12
        /*02d2*/ 	.short	(.L_132 - .L_131)
	.align		4
.L_131:
        /*02d4*/ 	.word	index@(_ZN7cutlass13device_kernelIN5flash19enable_sm80_to_sm89INS1_16FlashAttnFwdSm80INS1_25CollectiveMainloopFwdSm80ILi4ELi1ELb0EN4cute5tupleIJNS5_1CILi128EEENS7_ILi48EEES8_EEELi128ENS_10bfloat16_tEfNS_4arch4Sm80ELb0ELb1ELb1ELb1ELb1ELb1ELb1ELb0EEENS1_21CollectiveEpilogueFwdINS6_IJS8_S8_S9_EEENS6_IJNS7_ILi1EEESH_SH_EEESB_SD_Li128ELb1ELb1ELb0ELb0EEENS1_19SingleTileSchedulerILb1ELb0ELb1ELi128EEEEEEEEEvNT_6ParamsE)
        /*02d8*/ 	.word	0x00000108


	//----- nvinfo : EIATTR_MIN_STACK_SIZE
	.align		4
.L_132:
        /*02dc*/ 	.byte	0x04, 0x12
        /*02de*/ 	.short	(.L_134 - .L_133)
	.align		4
.L_133:
        /*02e0*/ 	.word	index@(_ZN7cutlass13device_kernelIN5flash19enable_sm80_to_sm89INS1_16FlashAttnFwdSm80INS1_25CollectiveMainloopFwdSm80ILi4ELi1ELb0EN4cute5tupleIJNS5_1CILi128EEENS7_ILi64EEES8_EEELi128ENS_10bfloat16_tEfNS_4arch4Sm80ELb1ELb0ELb1ELb0ELb1ELb0ELb1ELb0EEENS1_21CollectiveEpilogueFwdINS6_IJS8_S8_S9_EEENS6_IJNS7_ILi1EEESH_SH_EEESB_SD_Li128ELb0ELb1ELb0ELb0EEENS1_30DynamicPersistentTileSchedulerILi128ELi128ELb0ELb1ELb0EEEEEEEEEvNT_6ParamsE)
        /*02e4*/ 	.word	0x00000080


	//----- nvinfo : EIATTR_MIN_STACK_SIZE
	.align		4
.L_134:
        /*02e8*/ 	.byte	0x04, 0x12
        /*02ea*/ 	.short	(.L_136 - .L_135)
	.align		4
.L_135:
        /*02ec*/ 	.word	index@(_ZN7cutlass13device_kernelIN5flash19enable_sm80_to_sm89INS1_16FlashAttnFwdSm80INS1_25CollectiveMainloopFwdSm80ILi4ELi1ELb0EN4cute5tupleIJNS5_1CILi128EEENS7_ILi64EEES8_EEELi128ENS_10bfloat16_tEfNS_4arch4Sm80ELb1ELb0ELb1ELb1ELb1ELb0ELb1ELb0EEENS1_21CollectiveEpilogueFwdINS6_IJS8_S8_S9_EEENS6_IJNS7_ILi1EEESH_SH_EEESB_SD_Li128ELb1ELb1ELb0ELb0EEENS1_19SingleTileSchedulerILb1ELb0ELb1ELi128EEEEEEEEEvNT_6ParamsE)
        /*02f0*/ 	.word	0x000000c0


	//----- nvinfo : EIATTR_MIN_STACK_SIZE
	.align		4
.L_136:
        /*02f4*/ 	.byte	0x04, 0x12
        /*02f6*/ 	.short	(.L_138 - .L_137)
	.align		4
.L_137:
        /*02f8*/ 	.word	index@(_ZN7cutlass13device_kernelIN5flash19enable_sm80_to_sm89INS1_16FlashAttnFwdSm80INS1_25CollectiveMainloopFwdSm80ILi4ELi1ELb0EN4cute5tupleIJNS5_1CILi128EEENS7_ILi64EEES8_EEELi128ENS_10bfloat16_tEfNS_4arch4Sm80ELb1ELb0ELb1ELb1ELb1ELb1ELb1ELb0EEENS1_21CollectiveEpilogueFwdINS6_IJS8_S8_S9_EEENS6_IJNS7_ILi1EEESH_SH_EEESB_SD_Li128ELb1ELb1ELb0ELb0EEENS1_19SingleTileSchedulerILb1ELb0ELb1ELi128EEEEEEEEEvNT_6ParamsE)
        /*02fc*/ 	.word	0x00000118
.L_138:


//--------------------- .nv.info._ZN7cutlass13device_kernelIN5flash19enable_sm80_to_sm89INS1_16FlashAttnFwdSm80INS1_25CollectiveMainloopFwdSm80ILi8ELi1ELb1EN4cute5tupleIJNS5_1CILi128EEES8_S8_EEELi128ENS_10bfloat16_tEfNS_4arch4Sm80ELb0ELb0ELb1ELb0ELb1ELb0ELb1ELb0EEENS1_21CollectiveEpilogueFwdIS9_NS6_IJNS7_ILi1EEESF_SF_EEESA_SC_Li256ELb0ELb1ELb0ELb0EEENS1_19SingleTileSchedulerILb0ELb0ELb1ELi128EEEEEEEEEvNT_6ParamsE --------------------------
	.section	.nv.info._ZN7cutlass13device_kernelIN5flash19enable_sm80_to_sm89INS1_16FlashAttnFwdSm80INS1_25CollectiveMainloopFwdSm80ILi8ELi1ELb1EN4cute5tupleIJNS5_1CILi128EEES8_S8_EEELi128ENS_10bfloat16_tEfNS_4arch4Sm80ELb0ELb0ELb1ELb0ELb1ELb0ELb1ELb0EEENS1_21CollectiveEpilogueFwdIS9_NS6_IJNS7_ILi1EEESF_SF_EEESA_SC_Li256ELb0ELb1ELb0ELb0EEENS1_19SingleTileSchedulerILb0ELb0ELb1ELi128EEEEEEEEEvNT_6ParamsE,"",@"SHT_CUDA_INFO"
	.sectionflags	@""
	.align	4


	//----- nvinfo : EIATTR_CUDA_API_VERSION
	.align		4
        /*0000*/ 	.byte	0x04, 0x37
        /*0002*/ 	.short	(.L_140 - .L_139)
.L_139:
        /*0004*/ 	.word	0x00000082


	//----- nvinfo : EIATTR_SW2861232_WAR
	.align		4
.L_140:
        /*0008*/ 	.byte	0x01, 0x35
	.zero		2


	//----- nvinfo : EIATTR_PARAM_CBANK
	.align		4
        /*000c*/ 	.byte	0x04, 0x0a
        /*000e*/ 	.short	(.L_142 - .L_141)
	.align		4
.L_141:
        /*0010*/ 	.word	index@(.nv.constant0._ZN7cutlass13device_kernelIN5flash19enable_sm80_to_sm89INS1_16FlashAttnFwdSm80INS1_25CollectiveMainloopFwdSm80ILi8ELi1ELb1EN4cute5tupleIJNS5_1CILi128EEES8_S8_EEELi128ENS_10bfloat16_tEfNS_4arch4Sm80ELb0ELb0ELb1ELb0ELb1ELb0ELb1ELb0EEENS1_21CollectiveEpilogueFwdIS9_NS6_IJNS7_ILi1EEESF_SF_EEESA_SC_Li256ELb0ELb1ELb0ELb0EEENS1_19SingleTileSchedulerILb0ELb0ELb1ELi128EEEEEEEEEvNT_6ParamsE)
        /*0014*/ 	.short	0x0160
        /*0016*/ 	.short	0x0418


	//----- nvinfo : EIATTR_CBANK_PARAM_SIZE
	.align		4
.L_142:
        /*0018*/ 	.byte	0x03, 0x19
        /*001a*/ 	.short	0x0418


	//----- nvinfo : EIATTR_KPARAM_INFO
	.align		4
        /*001c*/ 	.byte	0x04, 0x17
        /*001e*/ 	.short	(.L_144 - .L_143)
.L_143:
        /*0020*/ 	.word	0x00000000
        /*0024*/ 	.short	0x0000
        /*0026*/ 	.short	0x0000
        /*0028*/ 	.byte	0x00, 0xf0, 0x61, 0x10


	//----- nvinfo : EIATTR_MAXREG_COUNT
	.align		4
.L_144:
        /*002c*/ 	.byte	0x03, 0x1b
        /*002e*/ 	.short	0x00ff


	//----- nvinfo : EIATTR_NUM_BARRIERS
	.align		4
        /*0030*/ 	.byte	0x02, 0x4c
        /*0032*/ 	.byte	0x02
	.zero		1


	//----- nvinfo : EIATTR_ANNOTATIONS
	.align		4
        /*0034*/ 	.byte	0x04, 0x55
        /*0036*/ 	.short	(.L_146 - .L_145)


	//   ....[0]....
.L_145:
        /*0038*/ 	.word	0x00000001
        /* <DEDUP_REMOVED lines=10> */
        /*00dc*/ 	.byte	0x40, 0xa6, 0x00, 0x00


	//----- nvinfo : EIATTR_MERCURY_ISA_VERSION
	.align		4
.L_146:
        /*00e0*/ 	.byte	0x03, 0x5f
        /*00e2*/ 	.short	0x0000


	//----- nvinfo : EIATTR_COOP_GROUP_MASK_REGIDS
	.align		4
        /*00e4*/ 	.byte	0x04, 0x29
        /*00e6*/ 	.short	(.L_148 - .L_147)


	//   ....[0]....
.L_147:
        /*00e8*/ 	.word	0xffffffff


	//   ....[1]....
        /*00ec*/ 	.word	0xffffffff


	//   ....[2]....
        /*00f0*/ 	.word	0xffffffff


	//   ....[3]....
        /*00f4*/ 	.word	0xffffffff


	//   ....[4]....
        /*00f8*/ 	.word	0xffffffff


	//   ....[5]....
        /*00fc*/ 	.word	0xffffffff


	//   ....[6]....
        /*0100*/ 	.word	0xffffffff


	//   ....[7]....
        /*0104*/ 	.word	0xffffffff


	//   ....[8]....
        /*0108*/ 	.word	0xffffffff


	//   ....[9]....
        /*010c*/ 	.word	0xffffffff


	//   ....[10]....
        /*0110*/ 	.word	0xffffffff


	//   ....[11]....
        /*0114*/ 	.word	0xffffffff


	//   ....[12]....
        /*0118*/ 	.word	0xffffffff


	//   ....[13]....
        /*011c*/ 	.word	0xffffffff


	//   ....[14]....
        /*0120*/ 	.word	0xffffffff


	//   ....[15]....
        /*0124*/ 	.word	0xffffffff


	//   ....[16]....
        /*0128*/ 	.word	0xffffffff


	//   ....[17]....
        /*012c*/ 	.word	0xffffffff


	//   ....[18]....
        /*0130*/ 	.word	0xffffffff


	//   ....[19]....
        /*0134*/ 	.word	0xffffffff


	//   ....[20]....
        /*0138*/ 	.word	0xffffffff


	//   ....[21]....
        /*013c*/ 	.word	0xffffffff


	//   ....[22]....
        /*0140*/ 	.word	0xffffffff


	//   ....[23]....
        /*0144*/ 	.word	0xffffffff


	//   ....[24]....
        /*0148*/ 	.word	0xffffffff


	//   ....[25]....
        /*014c*/ 	.word	0xffffffff


	//   ....[26]....
        /*0150*/ 	.word	0xffffffff


	//   ....[27]....
        /*0154*/ 	.word	0xffffffff


	//   ....[28]....
        /*0158*/ 	.word	0xffffffff


	//   ....[29]....
        /*015c*/ 	.word	0xffffffff


	//   ....[30]....
        /*0160*/ 	.word	0xffffffff


	//   ....[31]....
        /*0164*/ 	.word	0xffffffff


	//   ....[32]....
        /*0168*/ 	.word	0xffffffff


	//   ....[33]....
        /*016c*/ 	.word	0xffffffff


	//   ....[34]....
        /*0170*/ 	.word	0xffffffff


	//   ....[35]....
        /*0174*/ 	.word	0xffffffff


	//   ....[36]....
        /*0178*/ 	.word	0xffffffff


	//   ....[37]....
        /*017c*/ 	.word	0xffffffff


	//   ....[38]....
        /*0180*/ 	.word	0xffffffff


	//   ....[39]....
        /*0184*/ 	.word	0xffffffff


	//   ....[40]....
        /*0188*/ 	.word	0xffffffff


	//   ....[41]....
        /*018c*/ 	.word	0xffffffff


	//   ....[42]....
        /*0190*/ 	.word	0xffffffff


	//   ....[43]....
        /*0194*/ 	.word	0xffffffff


	//   ....[44]....
        /*0198*/ 	.word	0xffffffff


	//   ....[45]....
        /*019c*/ 	.word	0xffffffff


	//   ....[46]....
        /*01a0*/ 	.word	0xffffffff


	//   ....[47]....
        /*01a4*/ 	.word	0xffffffff


	//   ....[48]....
        /*01a8*/ 	.word	0xffffffff


	//   ....[49]....
        /*01ac*/ 	.word	0xffffffff


	//   ....[50]....
        /*01b0*/ 	.word	0xffffffff


	//   ....[51]....
        /*01b4*/ 	.word	0xffffffff


	//   ....[52]....
        /*01b8*/ 	.word	0xffffffff


	//   ....[53]....
        /*01bc*/ 	.word	0xffffffff


	//   ....[54]....
        /*01c0*/ 	.word	0xffffffff


	//   ....[55]....
        /*01c4*/ 	.word	0xffffffff


	//   ....[56]....
        /*01c8*/ 	.word	0xffffffff


	//   ....[57]....
        /*01cc*/ 	.word	0xffffffff


	//   ....[58]....
        /*01d0*/ 	.word	0xffffffff


	//   ....[59]....
        /*01d4*/ 	.word	0xffffffff


	//   ....[60]....
        /*01d8*/ 	.word	0xffffffff


	//   ....[61]....
        /*01dc*/ 	.word	0xffffffff


	//   ....[62]....
        /*01e0*/ 	.word	0xffffffff


	//   ....[63]....
        /*01e4*/ 	.word	0xffffffff


	//   ....[64]....
        /*01e8*/ 	.word	0xffffffff


	//   ....[65]....
        /*01ec*/ 	.word	0xffffffff


	//   ....[66]....
        /*01f0*/ 	.word	0xffffffff


	//   ....[67]....
        /*01f4*/ 	.word	0xffffffff


	//   ....[68]....
        /*01f8*/ 	.word	0xffffffff


	//   ....[69]....
        /*01fc*/ 	.word	0xffffffff


	//   ....[70]....
        /*0200*/ 	.word	0xffffffff


	//   ....[71]....
        /*0204*/ 	.word	0xffffffff


	//----- nvinfo : EIATTR_COOP_GROUP_INSTR_OFFSETS
	.align		4
.L_148:
        /*0208*/ 	.byte	0x04, 0x28
        /*020a*/ 	.short	(.L_150 - .L_149)


	//   ....[0]....
.L_149:
        /*020c*/ 	.word	0x00000860


	//   ....[1]....
        /*0210*/ 	.word	0x00000890


	//   ....[2]....
        /*0214*/ 	.word	0x000008c0


	//   ....[3]....
        /*0218*/ 	.word	0x000008f0


	//   ....[4]....
        /*021c*/ 	.word	0x00000a00


	//   ....[5]....
        /*0220*/ 	.word	0x00000a30


	//   ....[6]....
        /*0224*/ 	.word	0x00000b80


	//   ....[7]....
        /*0228*/ 	.word	0x00000b90


	//   ....[8]....
        /*022c*/ 	.word	0x00000d20


	//   ....[9]....
        /*0230*/ 	.word	0x00000d40


	//   ....[10]....
        /*0234*/ 	.word	0x00000e40


	//   ....[11]....
        /*0238*/ 	.word	0x00000e70


	//   ....[12]....
        /*023c*/ 	.word	0x00000e90


	//   ....[13]....
        /*0240*/ 	.word	0x00000eb0


	//   ....[14]....
        /*0244*/ 	.word	0x00000ed0


	//   ....[15]....
        /*0248*/ 	.word	0x00000ee0


	//   ....[16]....
        /*024c*/ 	.word	0x00001630


	//   ....[17]....
        /*0250*/ 	.word	0x00001650


	//   ....[18]....
        /*0254*/ 	.word	0x00001670


	//   ....[19]....
        /*0258*/ 	.word	0x000016a0


	//   ....[20]....
        /*025c*/ 	.word	0x000016c0


	//   ....[21]....
        /*0260*/ 	.word	0x00001720


	//   ....[22]....
        /*0264*/ 	.word	0x00001750


	//   ....[23]....
        /*0268*/ 	.word	0x000017c0


	//   ....[24]....
        /*026c*/ 	.word	0x00002f30


	//   ....[25]....
        /*0270*/ 	.word	0x00002f40


	//   ....[26]....
        /*0274*/ 	.word	0x00002f50


	//   ....[27]....
        /*0278*/ 	.word	0x00002f60


	//   ....[28]....
        /*027c*/ 	.word	0x00002f70


	//   ....[29]....
        /*0280*/ 	.word	0x00002f80


	//   ....[30]....
        /*0284*/ 	.word	0x00002f90


	//   ....[31]....
        /*0288*/ 	.word	0x00002fb0


	//   ....[32]....
        /*028c*/ 	.word	0x00003bf0


	//   ....[33]....
        /*0290*/ 	.word	0x00003cc0


	//   ....[34]....
        /*0294*/ 	.word	0x00003cd0


	//   ....[35]....
        /*0298*/ 	.word	0x00003d00


	//   ....[36]....
        /*029c*/ 	.word	0x00005ea0


	//   ....[37]....
        /*02a0*/ 	.word	0x00005eb0


	//   ....[38]....
        /*02a4*/ 	.word	0x00005ec0


	//   ....[39]....
        /*02a8*/ 	.word	0x00005ed0


	//   ....[40]....
        /*02ac*/ 	.word	0x00005ee0


	//   ....[41]....
        /*02b0*/ 	.word	0x00005ef0


	//   ....[42]....
        /*02b4*/ 	.word	0x00005f00


	//   ....[43]....
        /*02b8*/ 	.word	0x00005f10


	//   ....[44]....
        /*02bc*/ 	.word	0x00006380


	//   ....[45]....
        /*02c0*/ 	.word	0x000063a0


	//   ....[46]....
        /*02c4*/ 	.word	0x000063c0


	//   ....[47]....
        /*02c8*/ 	.word	0x000063e0


	//   ....[48]....
        /*02cc*/ 	.word	0x00006400


	//   ....[49]....
        /*02d0*/ 	.word	0x00006420


	//   ....[50]....
        /*02d4*/ 	.word	0x00006440


	//   ....[51]....
        /*02d8*/ 	.word	0x00006460


	//   ....[52]....
        /*02dc*/ 	.word	0x00007d20


	//   ....[53]....
        /*02e0*/ 	.word	0x00007d70


	//   ....[54]....
        /*02e4*/ 	.word	0x00007da0


	//   ....[55]....
        /*02e8*/ 	.word	0x00007db0


	//   ....[56]....
        /*02ec*/ 	.word	0x0000a240


	//   ....[57]....
        /*02f0*/ 	.word	0x0000a250


	//   ....[58]....
        /*02f4*/ 	.word	0x0000a280


	//   ....[59]....
        /*02f8*/ 	.word	0x0000a2a0


	//   ....[60]....
        /*02fc*/ 	.word	0x0000b1c0


	//   ....[61]....
        /*0300*/ 	.word	0x0000b1d0


	//   ....[62]....
        /*0304*/ 	.word	0x0000b1f0


	//   ....[63]....
        /*0308*/ 	.word	0x0000b200


	//   ....[64]....
        /*030c*/ 	.word	0x0000b320


	//   ....[65]....
        /*0310*/ 	.word	0x0000b350


	//   ....[66]....
        /*0314*/ 	.word	0x0000b450


	//   ....[67]....
        /*0318*/ 	.word	0x0000b480


	//   ....[68]....
        /*031c*/ 	.word	0x0000b550


	//   ....[69]....
        /*0320*/ 	.word	0x0000b580


	//   ....[70]....
        /*0324*/ 	.word	0x0000b650


	//   ....[71]....
        /*0328*/ 	.word	0x0000b670


	//----- nvinfo : EIATTR_EXIT_INSTR_OFFSETS
	.align		4
.L_150:
        /*032c*/ 	.byte	0x04, 0x1c
        /*032e*/ 	.short	(.L_152 - .L_151)


	//   ....[0]....
.L_151:
        /*0330*/ 	.word	0x00000040


	//   ....[1]....
        /*0334*/ 	.word	0x0000b680


	//   ....[2]....
        /*0338*/ 	.word	0x0000b6d0


	//   ....[3]....
        /*033c*/ 	.word	0x0000b730


	//----- nvinfo : EIATTR_CTAIDZ_USED
	.align		4
.L_152:
        /*0340*/ 	.byte	0x01, 0x04
	.zero		2


	//----- nvinfo : EIATTR_MAX_THREADS
	.align		4
        /*0344*/ 	.byte	0x04, 0x05
        /*0346*/ 	.short	(.L_154 - .L_153)
.L_153:
        /*0348*/ 	.word	0x00000100
        /*034c*/ 	.word	0x00000001
        /*0350*/ 	.word	0x00000001


	//----- nvinfo : EIATTR_CRS_STACK_SIZE
	.align		4
.L_154:
        /*0354*/ 	.byte	0x04, 0x1e
        /*0356*/ 	.short	(.L_156 - .L_155)
.L_155:
        /*0358*/ 	.word	0x00000000
.L_156:


//--------------------- .nv.info._ZN7cutlass13device_kernelIN5flash19enable_sm80_to_sm89INS1_16FlashAttnFwdSm80INS1_25CollectiveMainloopFwdSm80ILi8ELi1ELb1EN4cute5tupleIJNS5_1CILi128EEES8_S8_EEELi128ENS_10bfloat16_tEfNS_4arch4Sm80ELb0ELb0ELb1ELb1ELb1ELb0ELb1ELb0EEENS1_21CollectiveEpilogueFwdIS9_NS6_IJNS7_ILi1EEESF_SF_EEESA_SC_Li256ELb1ELb1ELb0ELb0EEENS1_19SingleTileSchedulerILb1ELb0ELb1ELi128EEEEEEEEEvNT_6ParamsE --------------------------
	.section	.nv.info._ZN7cutlass13device_kernelIN5flash19enable_sm80_to_sm89INS1_16FlashAttnFwdSm80INS1_25CollectiveMainloopFwdSm80ILi8ELi1ELb1EN4cute5tupleIJNS5_1CILi128EEES8_S8_EEELi128ENS_10bfloat16_tEfNS_4arch4Sm80ELb0ELb0ELb1ELb1ELb1ELb0ELb1ELb0EEENS1_21CollectiveEpilogueFwdIS9_NS6_IJNS7_ILi1EEESF_SF_EEESA_SC_Li256ELb1ELb1ELb0ELb0EEENS1_19SingleTileSchedulerILb1ELb0ELb1ELi128EEEEEEEEEvNT_6ParamsE,"",@"SHT_CUDA_INFO"
	.sectionflags	@""
	.align	4


	//----- nvinfo : EIATTR_CUDA_API_VERSION
	.align		4
        /*0000*/ 	.byte	0x04, 0x37
        /*0002*/ 	.short	(.L_158 - .L_157)
.L_157:
        /*0004*/ 	.word	0x00000082


	//----- nvinfo : EIATTR_SW2861232_WAR
	.align		4
.L_158:
        /*0008*/ 	.byte	0x01, 0x35
	.zero		2


	//----- nvinfo : EIATTR_PARAM_CBANK
	.align		4
        /*000c*/ 	.byte	0x04, 0x0a
        /*000e*/ 	.short	(.L_160 - .L_159)
	.align		4
.L_159:
        /*0010*/ 	.word	index@(.nv.constant0._ZN7cutlass13device_kernelIN5flash19enable_sm80_to_sm89INS1_16FlashAttnFwdSm80INS1_25CollectiveMainloopFwdSm80ILi8ELi1ELb1EN4cute5tupleIJNS5_1CILi128EEES8_S8_EEELi128ENS_10bfloat16_tEfNS_4arch4Sm80ELb0ELb0ELb1ELb1ELb1ELb0ELb1ELb0EEENS1_21CollectiveEpilogueFwdIS9_NS6_IJNS7_ILi1EEESF_SF_EEESA_SC_Li256ELb1ELb1ELb0ELb0EEENS1_19SingleTileSchedulerILb1ELb0ELb1ELi128EEEEEEEEEvNT_6ParamsE)
        /*0014*/ 	.short	0x0160
        /*0016*/ 	.short	0x0418


	//----- nvinfo : EIATTR_CBANK_PARAM_SIZE
	.align		4
.L_160:
        /*0018*/ 	.byte	0x03, 0x19
        /*001a*/ 	.short	0x0418


	//----- nvinfo : EIATTR_KPARAM_INFO
	.align		4
        /*001c*/ 	.byte	0x04, 0x17
        /*001e*/ 	.short	(.L_162 - .L_161)
.L_161:
        /*0020*/ 	.word	0x00000000
        /*0024*/ 	.short	0x0000
        /*0026*/ 	.short	0x0000
        /*0028*/ 	.byte	0x00, 0xf0, 0x61, 0x10


	//----- nvinfo : EIATTR_MAXREG_COUNT
	.align		4
.L_162:
        /*002c*/ 	.byte	0x03, 0x1b
        /*002e*/ 	.short	0x00ff


	//----- nvinfo : EIATTR_NUM_BARRIERS
	.align		4
        /*0030*/ 	.byte	0x02, 0x4c
        /*0032*/ 	.byte	0x02
	.zero		1


	//----- nvinfo : EIATTR_ANNOTATIONS
	.align		4
        /*0034*/ 	.byte	0x04, 0x55
        /*0036*/ 	.short	(.L_164 - .L_163)


	//   ....[0]....
.L_163:
        /*0038*/ 	.word	0x00000001
        /*003c*/ 	.byte	0x20, 0x72, 0x00, 0x00, 0x01, 0x00, 0x00, 0x00, 0x40, 0x72, 0x00, 0x00, 0x01, 0x00, 0x00, 0x00
        /*004c*/ 	.byte	0xa0, 0x72, 0x00, 0x00, 0x01, 0x00, 0x00, 0x00, 0xd0, 0x72, 0x00, 0x00, 0x01, 0x00, 0x00, 0x00
        /*005c*/ 	.byte	0x70, 0x73, 0x00, 0x00, 0x01, 0x00, 0x00, 0x00, 0x00, 0x74, 0x00, 0x00, 0x01, 0x00, 0x00, 0x00
        /*006c*/ 	.byte	0x70, 0x7a, 0x00, 0x00, 0x01, 0x00, 0x00, 0x00, 0xa0, 0x7a, 0x00, 0x00, 0x01, 0x00, 0x00, 0x00
        /*007c*/ 	.byte	0xd0, 0x7a, 0x00, 0x00, 0x01, 0x00, 0x00, 0x00, 0x00, 0x7b, 0x00, 0x00, 0x01, 0x00, 0x00, 0x00
        /*008c*/ 	.byte	0x30, 0x7b, 0x00, 0x00, 0x01, 0x00, 0x00, 0x00, 0x60, 0x7b, 0x00, 0x00


	//----- nvinfo : EIATTR_MERCURY_ISA_VERSION
	.align		4
.L_164:
        /*0098*/ 	.byte	0x03, 0x5f
        /*009a*/ 	.short	0x0000


	//----- nvinfo : EIATTR_COOP_GROUP_MASK_REGIDS
	.align		4
        /*009c*/ 	.byte	0x04, 0x29
        /*009e*/ 	.short	(.L_166 - .L_165)


	//   ....[0]....
.L_165:
        /*00a0*/ 	.word	0xffffffff


	//   ....[1]....
        /*00a4*/ 	.word	0xffffffff


	//   ....[2]....
        /*00a8*/ 	.word	0xffffffff


	//   ....[3]....
        /*00ac*/ 	.word	0xffffffff


	//   ....[4]....
        /*00b0*/ 	.word	0xffffffff


	//   ....[5]....
        /*00b4*/ 	.word	0xffffffff


	//   ....[6]....
        /*00b8*/ 	.word	0xffffffff


	//   ....[7]....
        /*00bc*/ 	.word	0xffffffff


	//   ....[8]....
        /*00c0*/ 	.word	0xffffffff


	//   ....[9]....
        /*00c4*/ 	.word	0xffffffff


	//   ....[10]....
        /*00c8*/ 	.word	0xffffffff


	//   ....[11]....
        /*00cc*/ 	.word	0xffffffff


	//   ....[12]....
        /*00d0*/ 	.word	0xffffffff


	//   ....[13]....
        /*00d4*/ 	.word	0xffffffff


	//   ....[14]....
        /*00d8*/ 	.word	0xffffffff


	//   ....[15]....
        /*00dc*/ 	.word	0xffffffff


	//   ....[16]....
        /*00e0*/ 	.word	0xffffffff


	//   ....[17]....
        /*00e4*/ 	.word	0xffffffff


	//   ....[18]....
        /*00e8*/ 	.word	0xffffffff


	//   ....[19]....
        /*00ec*/ 	.word	0xffffffff


	//   ....[20]....
        /*00f0*/ 	.word	0xffffffff


	//   ....[21]....
        /*00f4*/ 	.word	0xffffffff


	//   ....[22]....
        /*00f8*/ 	.word	0xffffffff


	//   ....[23]....
        /*00fc*/ 	.word	0xffffffff


	//   ....[24]....
        /*0100*/ 	.word	0xffffffff


	//   ....[25]....
        /*0104*/ 	.word	0xffffffff


	//   ....[26]....
        /*0108*/ 	.word	0xffffffff


	//   ....[27]....
        /*010c*/ 	.word	0xffffffff


	//   ....[28]....
        /*0110*/ 	.word	0xffffffff


	//   ....[29]....
        /*0114*/ 	.word	0xffffffff


	//   ....[30]....
        /*0118*/ 	.word	0xffffffff


	//   ....[31]....
        /*011c*/ 	.word	0xffffffff


	//   ....[32]....
        /*0120*/ 	.word	0xffffffff


	//   ....[33]....
        /*0124*/ 	.word	0xffffffff


	//   ....[34]....
        /*0128*/ 	.word	0xffffffff


	//   ....[35]....
        /*012c*/ 	.word	0xffffffff


	//   ....[36]....
        /*0130*/ 	.word	0xffffffff


	//   ....[37]....
        /*0134*/ 	.word	0xffffffff


	//   ....[38]....
        /*0138*/ 	.word	0xffffffff


	//   ....[39]....
        /*013c*/ 	.word	0xffffffff


	//   ....[40]....
        /*0140*/ 	.word	0xffffffff


	//   ....[41]....
        /*0144*/ 	.word	0xffffffff


	//   ....[42]....
        /*0148*/ 	.word	0xffffffff


	//   ....[43]....
        /*014c*/ 	.word	0xffffffff


	//   ....[44]....
        /*0150*/ 	.word	0xffffffff


	//   ....[45]....
        /*0154*/ 	.word	0xffffffff


	//   ....[46]....
        /*0158*/ 	.word	0xffffffff


	//   ....[47]....
        /*015c*/ 	.word	0xffffffff


	//   ....[48]....
        /*0160*/ 	.word	0xffffffff


	//   ....[49]....
        /*0164*/ 	.word	0xffffffff


	//   ....[50]....
        /*0168*/ 	.word	0xffffffff


	//   ....[51]....
        /*016c*/ 	.word	0xffffffff


	//   ....[52]....
        /*0170*/ 	.word	0xffffffff


	//   ....[53]....
        /*0174*/ 	.word	0xffffffff


	//   ....[54]....
        /*0178*/ 	.word	0xffffffff


	//   ....[55]....
        /*017c*/ 	.word	0xffffffff


	//   ....[56]....
        /*0180*/ 	.word	0xffffffff


	//   ....[57]....
        /*0184*/ 	.word	0xffffffff


	//   ....[58]....
        /*0188*/ 	.word	0xffffffff


	//   ....[59]....
        /*018c*/ 	.word	0xffffffff


	//   ....[60]....
        /*0190*/ 	.word	0xffffffff


	//   ....[61]....
        /*0194*/ 	.word	0xffffffff


	//   ....[62]....
        /*0198*/ 	.word	0xffffffff


	//   ....[63]....
        /*019c*/ 	.word	0xffffffff


	//   ....[64]....
        /*01a0*/ 	.word	0xffffffff


	//   ....[65]....
        /*01a4*/ 	.word	0xffffffff


	//   ....[66]....
        /*01a8*/ 	.word	0xffffffff


	//   ....[67]....
        /*01ac*/ 	.word	0xffffffff


	//   ....[68]....
        /*01b0*/ 	.word	0xffffffff


	//   ....[69]....
        /*01b4*/ 	.word	0xffffffff


	//   ....[70]....
        /*01b8*/ 	.word	0xffffffff


	//   ....[71]....
        /*01bc*/ 	.word	0xffffffff


	//   ....[72]....
        /*01c0*/ 	.word	0xffffffff


	//   ....[73]....
        /*01c4*/ 	.word	0xffffffff


	//   ....[74]....
        /*01c8*/ 	.word	0xffffffff


	//   ....[75]....
        /*01cc*/ 	.word	0xffffffff


	//   ....[76]....
        /*01d0*/ 	.word	0xffffffff


	//   ....[77]....
        /*01d4*/ 	.word	0xffffffff


	//   ....[78]....
        /*01d8*/ 	.word	0xffffffff


	//   ....[79]....
        /*01dc*/ 	.word	0xffffffff


	//   ....[80]....
        /*01e0*/ 	.word	0xffffffff


	//----- nvinfo : EIATTR_COOP_GROUP_INSTR_OFFSETS
	.align		4
.L_166:
        /*01e4*/ 	.byte	0x04, 0x28
        /*01e6*/ 	.short	(.L_168 - .L_167)


	//   ....[0]....
.L_167:
        /*01e8*/ 	.word	0x000000a0


	//   ....[1]....
        /*01ec*/ 	.word	0x00001200


	//   ....[2]....
        /*01f0*/ 	.word	0x00001240


	//   ....[3]....
        /*01f4*/ 	.word	0x00001280


	//   ....[4]....
        /*01f8*/ 	.word	0x000012c0


	//   ....[5]....
        /*01fc*/ 	.word	0x00001300


	//   ....[6]....
        /*0200*/ 	.word	0x000014e0


	//   ....[7]....
        /*0204*/ 	.word	0x00001500


	//   ....[8]....
        /*0208*/ 	.word	0x00001530


	//   ....[9]....
        /*020c*/ 	.word	0x000016d0


	//   ....[10]....
        /*0210*/ 	.word	0x00001700


	//   ....[11]....
        /*0214*/ 	.word	0x00001730


	//   ....[12]....
        /*0218*/ 	.word	0x00001760


	//   ....[13]....
        /*021c*/ 	.word	0x00001790


	//   ....[14]....
        /*0220*/ 	.word	0x000017c0


	//   ....[15]....
        /*0224*/ 	.word	0x000017d0


	//   ....[16]....
        /*0228*/ 	.word	0x000017e0


	//   ....[17]....
        /*022c*/ 	.word	0x00001cd0


	//   ....[18]....
        /*0230*/ 	.word	0x00001ce0


	//   ....[19]....
        /*0234*/ 	.word	0x00001cf0


	//   ....[20]....
        /*0238*/ 	.word	0x00001d00


	//   ....[21]....
        /*023c*/ 	.word	0x00001d10


	//   ....[22]....
        /*0240*/ 	.word	0x00001d50


	//   ....[23]....
        /*0244*/ 	.word	0x00001d70


	//   ....[24]....
        /*0248*/ 	.word	0x00001d90


	//   ....[25]....
        /*024c*/ 	.word	0x00003690


	//   ....[26]....
        /*0250*/ 	.word	0x000036b0


	//   ....[27]....
        /*0254*/ 	.word	0x000036c0


	//   ....[28]....
        /*0258*/ 	.word	0x000036d0


	//   ....[29]....
        /*025c*/ 	.word	0x000036e0


	//   ....[30]....
        /*0260*/ 	.word	0x000036f0


	//   ....[31]....
        /*0264*/ 	.word	0x00003700


	//   ....[32]....
        /*0268*/ 	.word	0x00003720


	//   ....[33]....
        /*026c*/ 	.word	0x000043a0


	//   ....[34]....
        /*0270*/ 	.word	0x00004410


	//   ....[35]....
        /*0274*/ 	.word	0x00004430


	//   ....[36]....
        /*0278*/ 	.word	0x00004450


	//   ....[37]....
        /*027c*/ 	.word	0x00006080


	//   ....[38]....
        /*0280*/ 	.word	0x00006090


	//   ....[39]....
        /*0284*/ 	.word	0x000060a0


	//   ....[40]....
        /*0288*/ 	.word	0x000060b0


	//   ....[41]....
        /*028c*/ 	.word	0x000060c0


	//   ....[42]....
        /*0290*/ 	.word	0x000060d0


	//   ....[43]....
        /*0294*/ 	.word	0x000060e0


	//   ....[44]....
        /*0298*/ 	.word	0x00006110


	//   ....[45]....
        /*029c*/ 	.word	0x00006510


	//   ....[46]....
        /*02a0*/ 	.word	0x00006530


	//   ....[47]....
        /*02a4*/ 	.word	0x00006550


	//   ....[48]....
        /*02a8*/ 	.word	0x00006570


	//   ....[49]....
        /*02ac*/ 	.word	0x000066c0


	//   ....[50]....
        /*02b0*/ 	.word	0x000066e0


	//   ....[51]....
        /*02b4*/ 	.word	0x00006720


	//   ....[52]....
        /*02b8*/ 	.word	0x00006750


	//   ....[53]....
        /*02bc*/ 	.word	0x00007fe0


	//   ....[54]....
        /*02c0*/ 	.word	0x00008000


	//   ....[55]....
        /*02c4*/ 	.word	0x00008020


	//   ....[56]....
        /*02c8*/ 	.word	0x00008040


	//   ....[57]....
        /*02cc*/ 	.word	0x00009fb0


	//   ....[58]....
        /*02d0*/ 	.word	0x00009fe0


	//   ....[59]....
        /*02d4*/ 	.word	0x0000a030


	//   ....[60]....
        /*02d8*/ 	.word	0x0000a040


	//   ....[61]....
        /*02dc*/ 	.word	0x0000b2f0


	//   ....[62]....
        /*02e0*/ 	.word	0x0000b330


	//   ....[63]....
        /*02e4*/ 	.word	0x0000b370


	//   ....[64]....
        /*02e8*/ 	.word	0x0000b3b0


	//   ....[65]....
        /*02ec*/ 	.word	0x0000b570


	//   ....[66]....
        /*02f0*/ 	.word	0x0000b580


	//   ....[67]....
        /*02f4*/ 	.word	0x0000b670


	//   ....[68]....
        /*02f8*/ 	.word	0x0000b6a0


	//   ....[69]....
        /*02fc*/ 	.word	0x0000b770


	//   ....[70]....
        /*0300*/ 	.word	0x0000b7a0


	//   ....[71]....
        /*0304*/ 	.word	0x0000b870


	//   ....[72]....
        /*0308*/ 	.word	0x0000b890


	//   ....[73]....
        /*030c*/ 	.word	0x0000c140


	//   ....[74]....
        /*0310*/ 	.word	0x0000c150


	//   ....[75]....
        /*0314*/ 	.word	0x0000c220


	//   ....[76]....
        /*0318*/ 	.word	0x0000c250


	//   ....[77]....
        /*031c*/ 	.word	0x0000c320


	//   ....[78]....
        /*0320*/ 	.word	0x0000c350


	//   ....[79]....
        /*0324*/ 	.word	0x0000c420


	//   ....[80]....
        /*0328*/ 	.word	0x0000c440


	//----- nvinfo : EIATTR_EXIT_INSTR_OFFSETS
	.align		4
.L_168:
        /*032c*/ 	.byte	0x04, 0x1c
        /*032e*/ 	.short	(.L_170 - .L_169)


	//   ....[0]....
.L_169:
        /*0330*/ 	.word	0x00000450


	//   ....[1]....
        /*0334*/ 	.word	0x0000b8a0


	//   ....[2]....
        /*0338*/ 	.word	0x0000b8f0


	//   ....[3]....
        /*033c*/ 	.word	0x0000b950


	//   ....[4]....
        /*0340*/ 	.word	0x0000c450


	//   ....[5]....
        /*0344*/ 	.word	0x0000c4a0


	//   ....[6]....
        /*0348*/ 	.word	0x0000c500


	//----- nvinfo : EIATTR_CTAIDZ_USED
	.align		4
.L_170:
        /*034c*/ 	.byte	0x01, 0x04
	.zero		2


	//----- nvinfo : EIATTR_MAX_THREADS
	.align		4
        /*0350*/ 	.byte	0x04, 0x05
        /*0352*/ 	.short	(.L_172 - .L_171)
.L_171:
        /*0354*/ 	.word	0x00000100
        /*0358*/ 	.word	0x00000001
        /*035c*/ 	.word	0x00000001


	//----- nvinfo : EIATTR_CRS_STACK_SIZE
	.align		4
.L_172:
        /*0360*/ 	.byte	0x04, 0x1e
        /*0362*/ 	.short	(.L_174 - .L_173)
.L_173:
        /*0364*/ 	.word	0x00000000
.L_174:


//--------------------- .nv.info._ZN7cutlass13device_kernelIN5flash19enable_sm80_to_sm89INS1_16FlashAttnFwdSm80INS1_25CollectiveMainloopFwdSm80ILi8ELi1ELb1EN4cute5tupleIJNS5_1CILi128EEES8_S8_EEELi128ENS_10bfloat16_tEfNS_4arch4Sm80ELb0ELb0ELb1ELb1ELb1ELb1ELb1ELb0EEENS1_21CollectiveEpilogueFwdIS9_NS6_IJNS7_ILi1EEESF_SF_EEESA_SC_Li256ELb1ELb1ELb0ELb0EEENS1_19SingleTileSchedulerILb1ELb0ELb1ELi128EEEEEEEEEvNT_6ParamsE --------------------------
	.section	.nv.info._ZN7cutlass13device_kernelIN5flash19enable_sm80_to_sm89INS1_16FlashAttnFwdSm80INS1_25CollectiveMainloopFwdSm80ILi8ELi1ELb1EN4cute5tupleIJNS5_1CILi128EEES8_S8_EEELi128ENS_10bfloat16_tEfNS_4arch4Sm80ELb0ELb0ELb1ELb1ELb1ELb1ELb1ELb0EEENS1_21CollectiveEpilogueFwdIS9_NS6_IJNS7_ILi1EEESF_SF_EEESA_SC_Li256ELb1ELb1ELb0ELb0EEENS1_19SingleTileSchedulerILb1ELb0ELb1ELi128EEEEEEEEEvNT_6ParamsE,"",@"SHT_CUDA_INFO"
	.sectionflags	@""
	.align	4


	//----- nvinfo : EIATTR_CUDA_API_VERSION
	.align		4
        /*0000*/ 	.byte	0x04, 0x37
        /*0002*/ 	.short	(.L_176 - .L_175)
.L_175:
        /*0004*/ 	.word	0x00000082


	//----- nvinfo : EIATTR_SW2861232_WAR
	.align		4
.L_176:
        /*0008*/ 	.byte	0x01, 0x35
	.zero		2


	//----- nvinfo : EIATTR_PARAM_CBANK
	.align		4
        /*000c*/ 	.byte	0x04, 0x0a
        /*000e*/ 	.short	(.L_178 - .L_177)
	.align		4
.L_177:
        /*0010*/ 	.word	index@(.nv.constant0._ZN7cutlass13device_kernelIN5flash19enable_sm80_to_sm89INS1_16FlashAttnFwdSm80INS1_25CollectiveMainloopFwdSm80ILi8ELi1ELb1EN4cute5tupleIJNS5_1CILi128EEES8_S8_EEELi128ENS_10bfloat16_tEfNS_4arch4Sm80ELb0ELb0ELb1ELb1ELb1ELb1ELb1ELb0EEENS1_21CollectiveEpilogueFwdIS9_NS6_IJNS7_ILi1EEESF_SF_EEESA_SC_Li256ELb1ELb1ELb0ELb0EEENS1_19SingleTileSchedulerILb1ELb0ELb1ELi128EEEEEEEEEvNT_6ParamsE)
        /*0014*/ 	.short	0x0160
        /*0016*/ 	.short	0x0418


	//----- nvinfo : EIATTR_CBANK_PARAM_SIZE
	.align		4
.L_178:
        /*0018*/ 	.byte	0x03, 0x19
        /*001a*/ 	.short	0x0418


	//----- nvinfo : EIATTR_KPARAM_INFO
	.align		4
        /*001c*/ 	.byte	0x04, 0x17
        /*001e*/ 	.short	(.L_180 - .L_179)
.L_179:
        /*0020*/ 	.word	0x00000000
        /*0024*/ 	.short	0x0000
        /*0026*/ 	.short	0x0000
        /*0028*/ 	.byte	0x00, 0xf0, 0x61, 0x10


	//----- nvinfo : EIATTR_MAXREG_COUNT
	.align		4
.L_180:
        /*002c*/ 	.byte	0x03, 0x1b
        /*002e*/ 	.short	0x00ff


	//----- nvinfo : EIATTR_NUM_BARRIERS
	.align		4
        /*0030*/ 	.byte	0x02, 0x4c
        /*0032*/ 	.byte	0x02
	.zero		1


	//----- nvinfo : EIATTR_ANNOTATIONS
	.align		4
        /*0034*/ 	.byte	0x04, 0x55
        /*0036*/ 	.short	(.L_182 - .L_181)


	//   ....[0]....
.L_181:
        /*0038*/ 	.word	0x00000001
        /*003c*/ 	.byte	0xd0, 0x1f, 0x01, 0x00, 0x01, 0x00, 0x00, 0x00, 0xf0, 0x1f, 0x01, 0x00, 0x01, 0x00, 0x00, 0x00
        /*004c*/ 	.byte	0x50, 0x20, 0x01, 0x00, 0x01, 0x00, 0x00, 0x00, 0x80, 0x20, 0x01, 0x00, 0x01, 0x00, 0x00, 0x00
        /*005c*/ 	.byte	0x20, 0x21, 0x01, 0x00, 0x01, 0x00, 0x00, 0x00, 0xb0, 0x21, 0x01, 0x00, 0x01, 0x00, 0x00, 0x00
        /*006c*/ 	.byte	0x20, 0x28, 0x01, 0x00, 0x01, 0x00, 0x00, 0x00, 0x50, 0x28, 0x01, 0x00, 0x01, 0x00, 0x00, 0x00
        /*007c*/ 	.byte	0x80, 0x28, 0x01, 0x00, 0x01, 0x00, 0x00, 0x00, 0xb0, 0x28, 0x01, 0x00, 0x01, 0x00, 0x00, 0x00
        /*008c*/ 	.byte	0xe0, 0x28, 0x01, 0x00, 0x01, 0x00, 0x00, 0x00, 0x10, 0x29, 0x01, 0x00


	//----- nvinfo : EIATTR_MERCURY_ISA_VERSION
	.align		4
.L_182:
        /*0098*/ 	.byte	0x03, 0x5f
        /*009a*/ 	.short	0x0000


	//----- nvinfo : EIATTR_COOP_GROUP_MASK_REGIDS
	.align		4
        /*009c*/ 	.byte	0x04, 0x29
        /*009e*/ 	.short	(.L_184 - .L_183)


	//   ....[0]....
.L_183:
        /*00a0*/ 	.word	0xffffffff


	//   ....[1]....
        /*00a4*/ 	.word	0xffffffff


	//   ....[2]....
        /*00a8*/ 	.word	0xffffffff


	//   ....[3]....
        /*00ac*/ 	.word	0xffffffff


	//   ....[4]....
        /*00b0*/ 	.word	0xffffffff


	//   ....[5]....
        /*00b4*/ 	.word	0xffffffff


	//   ....[6]....
        /*00b8*/ 	.word	0xffffffff


	//   ....[7]....
        /*00bc*/ 	.word	0xffffffff


	//   ....[8]....
        /*00c0*/ 	.word	0xffffffff


	//   ....[9]....
        /*00c4*/ 	.word	0xffffffff


	//   ....[10]....
        /*00c8*/ 	.word	0xffffffff


	//   ....[11]....
        /*00cc*/ 	.word	0xffffffff


	//   ....[12]....
        /*00d0*/ 	.word	0xffffffff


	//   ....[13]....
        /*00d4*/ 	.word	0xffffffff


	//   ....[14]....
        /*00d8*/ 	.word	0xffffffff


	//   ....[15]....
        /*00dc*/ 	.word	0xffffffff


	//   ....[16]....
        /*00e0*/ 	.word	0xffffffff


	//   ....[17]....
        /*00e4*/ 	.word	0xffffffff


	//   ....[18]....
        /*00e8*/ 	.word	0xffffffff


	//   ....[19]....
        /*00ec*/ 	.word	0xffffffff


	//   ....[20]....
        /*00f0*/ 	.word	0xffffffff


	//   ....[21]....
        /*00f4*/ 	.word	0xffffffff


	//   ....[22]....
        /*00f8*/ 	.word	0xffffffff


	//   ....[23]....
        /*00fc*/ 	.word	0xffffffff


	//   ....[24]....
        /*0100*/ 	.word	0xffffffff


	//   ....[25]....
        /*0104*/ 	.word	0xffffffff


	//   ....[26]....
        /*0108*/ 	.word	0xffffffff


	//   ....[27]....
        /*010c*/ 	.word	0xffffffff


	//   ....[28]....
        /*0110*/ 	.word	0xffffffff


	//   ....[29]....
        /*0114*/ 	.word	0xffffffff


	//   ....[30]....
        /*0118*/ 	.word	0xffffffff


	//   ....[31]....
        /*011c*/ 	.word	0xffffffff


	//   ....[32]....
        /*0120*/ 	.word	0xffffffff


	//   ....[33]....
        /*0124*/ 	.word	0xffffffff


	//   ....[34]....
        /*0128*/ 	.word	0xffffffff


	//   ....[35]....
        /*012c*/ 	.word	0xffffffff


	//   ....[36]....
        /*0130*/ 	.word	0xffffffff


	//   ....[37]....
        /*0134*/ 	.word	0xffffffff


	//   ....[38]....
        /*0138*/ 	.word	0xffffffff


	//   ....[39]....
        /*013c*/ 	.word	0xffffffff


	//   ....[40]....
        /*0140*/ 	.word	0xffffffff


	//   ....[41]....
        /*0144*/ 	.word	0xffffffff


	//   ....[42]....
        /*0148*/ 	.word	0xffffffff


	//   ....[43]....
        /*014c*/ 	.word	0xffffffff


	//   ....[44]....
        /*0150*/ 	.word	0xffffffff


	//   ....[45]....
        /*0154*/ 	.word	0xffffffff


	//   ....[46]....
        /*0158*/ 	.word	0xffffffff


	//   ....[47]....
        /*015c*/ 	.word	0xffffffff


	//   ....[48]....
        /*0160*/ 	.word	0xffffffff


	//   ....[49]....
        /*0164*/ 	.word	0xffffffff


	//   ....[50]....
        /*0168*/ 	.word	0xffffffff


	//   ....[51]....
        /*016c*/ 	.word	0xffffffff


	//   ....[52]....
        /*0170*/ 	.word	0xffffffff


	//   ....[53]....
        /*0174*/ 	.word	0xffffffff


	//   ....[54]....
        /*0178*/ 	.word	0xffffffff


	//   ....[55]....
        /*017c*/ 	.word	0xffffffff


	//   ....[56]....
        /*0180*/ 	.word	0xffffffff


	//   ....[57]....
        /*0184*/ 	.word	0xffffffff


	//   ....[58]....
        /*0188*/ 	.word	0xffffffff


	//   ....[59]....
        /*018c*/ 	.word	0xffffffff


	//   ....[60]....
        /*0190*/ 	.word	0xffffffff


	//   ....[61]....
        /*0194*/ 	.word	0xffffffff


	//   ....[62]....
        /*0198*/ 	.word	0xffffffff


	//   ....[63]....
        /*019c*/ 	.word	0xffffffff


	//   ....[64]....
        /*01a0*/ 	.word	0xffffffff


	//   ....[65]....
        /*01a4*/ 	.word	0xffffffff


	//   ....[66]....
        /*01a8*/ 	.word	0xffffffff


	//   ....[67]....
        /*01ac*/ 	.word	0xffffffff


	//   ....[68]....
        /*01b0*/ 	.word	0xffffffff


	//   ....[69]....
        /*01b4*/ 	.word	0xffffffff


	//   ....[70]....
        /*01b8*/ 	.word	0xffffffff


	//   ....[71]....
        /*01bc*/ 	.word	0xffffffff


	//   ....[72]....
        /*01c0*/ 	.word	0xffffffff


	//   ....[73]....
        /*01c4*/ 	.word	0xffffffff


	//   ....[74]....
        /*01c8*/ 	.word	0xffffffff


	//   ....[75]....
        /*01cc*/ 	.word	0xffffffff


	//   ....[76]....
        /*01d0*/ 	.word	0xffffffff


	//   ....[77]....
        /*01d4*/ 	.word	0xffffffff


	//   ....[78]....
        /*01d8*/ 	.word	0xffffffff


	//   ....[79]....
        /*01dc*/ 	.word	0xffffffff


	//   ....[80]....
        /*01e0*/ 	.word	0xffffffff


	//   ....[81]....
        /*01e4*/ 	.word	0xffffffff


	//   ....[82]....
        /*01e8*/ 	.word	0xffffffff


	//   ....[83]....
        /*01ec*/ 	.word	0xffffffff


	//   ....[84]....
        /*01f0*/ 	.word	0xffffffff


	//   ....[85]....
        /*01f4*/ 	.word	0xffffffff


	//   ....[86]....
        /*01f8*/ 	.word	0xffffffff


	//   ....[87]....
        /*01fc*/ 	.word	0xffffffff


	//   ....[88]....
        /*0200*/ 	.word	0xffffffff


	//   ....[89]....
        /*0204*/ 	.word	0xffffffff


	//   ....[90]....
        /*0208*/ 	.word	0xffffffff


	//   ....[91]....
        /*020c*/ 	.word	0xffffffff


	//   ....[92]....
        /*0210*/ 	.word	0xffffffff


	//   ....[93]....
        /*0214*/ 	.word	0xffffffff


	//   ....[94]....
        /*0218*/ 	.word	0xffffffff


	//   ....[95]....
        /*021c*/ 	.word	0xffffffff


	//   ....[96]....
        /*0220*/ 	.word	0xffffffff


	//   ....[97]....
        /*0224*/ 	.word	0xffffffff


	//   ....[98]....
        /*0228*/ 	.word	0xffffffff


	//   ....[99]....
        /*022c*/ 	.word	0xffffffff


	//   ....[100]....
        /*0230*/ 	.word	0xffffffff


	//   ....[101]....
        /*0234*/ 	.word	0xffffffff


	//   ....[102]....
        /*0238*/ 	.word	0xffffffff


	//   ....[103]....
        /*023c*/ 	.word	0xffffffff


	//   ....[104]....
        /*0240*/ 	.word	0xffffffff


	//   ....[105]....
        /*0244*/ 	.word	0xffffffff


	//   ....[106]....
        /*0248*/ 	.word	0xffffffff


	//   ....[107]....
        /*024c*/ 	.word	0xffffffff


	//   ....[108]....
        /*0250*/ 	.word	0xffffffff


	//   ....[109]....
        /*0254*/ 	.word	0xffffffff


	//   ....[110]....
        /*0258*/ 	.word	0xffffffff


	//   ....[111]....
        /*025c*/ 	.word	0xffffffff


	//   ....[112]....
        /*0260*/ 	.word	0xffffffff


	//----- nvinfo : EIATTR_COOP_GROUP_INSTR_OFFSETS
	.align		4
.L_184:
        /*0264*/ 	.byte	0x04, 0x28
        /*0266*/ 	.short	(.L_186 - .L_185)


	//   ....[0]....
.L_185:
        /*0268*/ 	.word	0x000000a0


	//   ....[1]....
        /*026c*/ 	.word	0x000028e0


	//   ....[2]....
        /*0270*/ 	.word	0x00002940


	//   ....[3]....
        /*0274*/ 	.word	0x00003100


	//   ....[4]....
        /*0278*/ 	.word	0x00003120


	//   ....[5]....
        /*027c*/ 	.word	0x00003870


	//   ....[6]....
        /*0280*/ 	.word	0x00003890


	//   ....[7]....
        /*0284*/ 	.word	0x00003fe0


	//   ....[8]....
        /*0288*/ 	.word	0x00003ff0


	//   ....[9]....
        /*028c*/ 	.word	0x00004810


	//   ....[10]....
        /*0290*/ 	.word	0x00004850


	//   ....[11]....
        /*0294*/ 	.word	0x00005600


	//   ....[12]....
        /*0298*/ 	.word	0x00005630


	//   ....[13]....
        /*029c*/ 	.word	0x00005dc0


	//   ....[14]....
        /*02a0*/ 	.word	0x00005df0


	//   ....[15]....
        /*02a4*/ 	.word	0x00006580


	//   ....[16]....
        /*02a8*/ 	.word	0x000065a0


	//   ....[17]....
        /*02ac*/ 	.word	0x00006d50


	//   ....[18]....
        /*02b0*/ 	.word	0x00006d80


	//   ....[19]....
        /*02b4*/ 	.word	0x00006e90


	//   ....[20]....
        /*02b8*/ 	.word	0x00006ec0


	//   ....[21]....
        /*02bc*/ 	.word	0x00006f90


	//   ....[22]....
        /*02c0*/ 	.word	0x00006fc0


	//   ....[23]....
        /*02c4*/ 	.word	0x00007090


	//   ....[24]....
        /*02c8*/ 	.word	0x000070b0


	//   ....[25]....
        /*02cc*/ 	.word	0x00007630


	//   ....[26]....
        /*02d0*/ 	.word	0x00007650


	//   ....[27]....
        /*02d4*/ 	.word	0x00007720


	//   ....[28]....
        /*02d8*/ 	.word	0x00007750


	//   ....[29]....
        /*02dc*/ 	.word	0x00007820


	//   ....[30]....
        /*02e0*/ 	.word	0x00007850


	//   ....[31]....
        /*02e4*/ 	.word	0x00007920


	//   ....[32]....
        /*02e8*/ 	.word	0x00007950


	//   ....[33]....
        /*02ec*/ 	.word	0x00008650


	//   ....[34]....
        /*02f0*/ 	.word	0x00008690


	//   ....[35]....
        /*02f4*/ 	.word	0x000086d0


	//   ....[36]....
        /*02f8*/ 	.word	0x00008710


	//   ....[37]....
        /*02fc*/ 	.word	0x00008770


	//   ....[38]....
        /*0300*/ 	.word	0x000087b0


	//   ....[39]....
        /*0304*/ 	.word	0x000087e0


	//   ....[40]....
        /*0308*/ 	.word	0x00008810


	//   ....[41]....
        /*030c*/ 	.word	0x00008a10


	//   ....[42]....
        /*0310*/ 	.word	0x00008a50


	//   ....[43]....
        /*0314*/ 	.word	0x00008a60


	//   ....[44]....
        /*0318*/ 	.word	0x00008af0


	//   ....[45]....
        /*031c*/ 	.word	0x00008b00


	//   ....[46]....
        /*0320*/ 	.word	0x00008c70


	//   ....[47]....
        /*0324*/ 	.word	0x00008ca0


	//   ....[48]....
        /*0328*/ 	.word	0x00008cc0


	//   ....[49]....
        /*032c*/ 	.word	0x0000c7f0


	//   ....[50]....
        /*0330*/ 	.word	0x0000c930


	//   ....[51]....
        /*0334*/ 	.word	0x0000c960


	//   ....[52]....
        /*0338*/ 	.word	0x0000c990


	//   ....[53]....
        /*033c*/ 	.word	0x0000c9c0


	//   ....[54]....
        /*0340*/ 	.word	0x0000c9f0


	//   ....[55]....
        /*0344*/ 	.word	0x0000ca20


	//   ....[56]....
        /*0348*/ 	.word	0x0000ca80


	//   ....[57]....
        /*034c*/ 	.word	0x0000e3c0


	//   ....[58]....
        /*0350*/ 	.word	0x0000e3e0


	//   ....[59]....
        /*0354*/ 	.word	0x0000e3f0


	//   ....[60]....
        /*0358*/ 	.word	0x0000e400


	//   ....[61]....
        /*035c*/ 	.word	0x0000e410


	//   ....[62]....
        /*0360*/ 	.word	0x0000e420


	//   ....[63]....
        /*0364*/ 	.word	0x0000e430


	//   ....[64]....
        /*0368*/ 	.word	0x0000e450


	//   ....[65]....
        /*036c*/ 	.word	0x0000f0e0


	//   ....[66]....
        /*0370*/ 	.word	0x0000f150


	//   ....[67]....
        /*0374*/ 	.word	0x0000f170


	//   ....[68]....
        /*0378*/ 	.word	0x0000f190


	//   ....[69]....
        /*037c*/ 	.word	0x00010e30


	//   ....[70]....
        /*0380*/ 	.word	0x00010e40


	//   ....[71]....
        /*0384*/ 	.word	0x00010e50


	//   ....[72]....
        /*0388*/ 	.word	0x00010e60


	//   ....[73]....
        /*038c*/ 	.word	0x00010e70


	//   ....[74]....
        /*0390*/ 	.word	0x00010e80


	//   ....[75]....
        /*0394*/ 	.word	0x00010e90


	//   ....[76]....
        /*0398*/ 	.word	0x00010ec0


	//   ....[77]....
        /*039c*/ 	.word	0x000112c0


	//   ....[78]....
        /*03a0*/ 	.word	0x000112e0


	//   ....[79]....
        /*03a4*/ 	.word	0x00011300


	//   ....[80]....
        /*03a8*/ 	.word	0x00011320


	//   ....[81]....
        /*03ac*/ 	.word	0x00011470


	//   ....[82]....
        /*03b0*/ 	.word	0x00011490


	//   ....[83]....
        /*03b4*/ 	.word	0x000114d0


	//   ....[84]....
        /*03b8*/ 	.word	0x00011500


	//   ....[85]....
        /*03bc*/ 	.word	0x00012da0


	//   ....[86]....
        /*03c0*/ 	.word	0x00012dc0


	//   ....[87]....
        /*03c4*/ 	.word	0x00012de0


	//   ....[88]....
        /*03c8*/ 	.word	0x00012e00


	//   ....[89]....
        /*03cc*/ 	.word	0x00014d90


	//   ....[90]....
        /*03d0*/ 	.word	0x00014dc0


	//   ....[91]....
        /*03d4*/ 	.word	0x00014e10


	//   ....[92]....
        /*03d8*/ 	.word	0x00014e20


	//   ....[93]....
        /*03dc*/ 	.word	0x000160d0


	//   ....[94]....
        /*03e0*/ 	.word	0x00016110


	//   ....[95]....
        /*03e4*/ 	.word	0x00016150


	//   ....[96]....
        /*03e8*/ 	.word	0x00016190


	//   ....[97]....
        /*03ec*/ 	.word	0x00016340


	//   ....[98]....
        /*03f0*/ 	.word	0x00016350


	//   ....[99]....
        /*03f4*/ 	.word	0x00016440


	//   ....[100]....
        /*03f8*/ 	.word	0x00016470


	//   ....[101]....
        /*03fc*/ 	.word	0x00016540


	//   ....[102]....
        /*0400*/ 	.word	0x00016570


	//   ....[103]....
        /*0404*/ 	.word	0x00016640


	//   ....[104]....
        /*0408*/ 	.word	0x00016660


	//   ....[105]....
        /*040c*/ 	.word	0x00016f10


	//   ....[106]....
        /*0410*/ 	.word	0x00016f20


	//   ....[107]....
        /*0414*/ 	.word	0x00016ff0


	//   ....[108]....
        /*0418*/ 	.word	0x00017020


	//   ....[109]....
        /*041c*/ 	.word	0x000170f0


	//   ....[110]....
        /*0420*/ 	.word	0x00017120


	//   ....[111]....
        /*0424*/ 	.word	0x000171f0


	//   ....[112]....
        /*0428*/ 	.word	0x00017210


	//----- nvinfo : EIATTR_EXIT_INSTR_OFFSETS
	.align		4
.L_186:
        /*042c*/ 	.byte	0x04, 0x1c
        /*042e*/ 	.short	(.L_188 - .L_187)


	//   ....[0]....
.L_187:
        /*0430*/ 	.word	0x00000450


	//   ....[1]....
        /*0434*/ 	.word	0x00016670


	//   ....[2]....
        /*0438*/ 	.word	0x000166c0


	//   ....[3]....
        /*043c*/ 	.word	0x00016720


	//   ....[4]....
        /*0440*/ 	.word	0x00017220


	//   ....[5]....
        /*0444*/ 	.word	0x00017270


	//   ....[6]....
        /*0448*/ 	.word	0x000172d0


	//----- nvinfo : EIATTR_CTAIDZ_USED
	.align		4
.L_188:
        /*044c*/ 	.byte	0x01, 0x04
	.zero		2


	//----- nvinfo : EIATTR_MAX_THREADS
	.align		4
        /*0450*/ 	.byte	0x04, 0x05
        /*0452*/ 	.short	(.L_190 - .L_189)
.L_189:
        /*0454*/ 	.word	0x00000100
        /*0458*/ 	.word	0x00000001
        /*045c*/ 	.word	0x00000001


	//----- nvinfo : EIATTR_CRS_STACK_SIZE
	.align		4
.L_190:
        /*0460*/ 	.byte	0x04, 0x1e
        /*0462*/ 	.short	(.L_192 - .L_191)
.L_191:
        /*0464*/ 	.word	0x00000000
.L_192:


//--------------------- .nv.info._ZN7cutlass13device_kernelIN5flash19enable_sm80_to_sm89INS1_16FlashAttnFwdSm80INS1_25CollectiveMainloopFwdSm80ILi8ELi1ELb1EN4cute5tupleIJNS5_1CILi128EEENS7_ILi96EEES8_EEELi128ENS_10bfloat16_tEfNS_4arch4Sm80ELb0ELb1ELb1ELb0ELb1ELb0ELb1ELb0EEENS1_21CollectiveEpilogueFwdINS6_IJS8_S8_S9_EEENS6_IJNS7_ILi1EEESH_SH_EEESB_SD_Li256ELb0ELb1ELb0ELb0EEENS1_19SingleTileSchedulerILb0ELb0ELb1ELi128EEEEEEEEEvNT_6ParamsE --------------------------
	.section	.nv.info._ZN7cutlass13device_kernelIN5flash19enable_sm80_to_sm89INS1_16FlashAttnFwdSm80INS1_25CollectiveMainloopFwdSm80ILi8ELi1ELb1EN4cute5tupleIJNS5_1CILi128EEENS7_ILi96EEES8_EEELi128ENS_10bfloat16_tEfNS_4arch4Sm80ELb0ELb1ELb1ELb0ELb1ELb0ELb1ELb0EEENS1_21CollectiveEpilogueFwdINS6_IJS8_S8_S9_EEENS6_IJNS7_ILi1EEESH_SH_EEESB_SD_Li256ELb0ELb1ELb0ELb0EEENS1_19SingleTileSchedulerILb0ELb0ELb1ELi128EEEEEEEEEvNT_6ParamsE,"",@"SHT_CUDA_INFO"
	.sectionflags	@""
	.align	4


	//----- nvinfo : EIATTR_CUDA_API_VERSION
	.align		4
        /*0000*/ 	.byte	0x04, 0x37
        /*0002*/ 	.short	(.L_194 - .L_193)
.L_193:
        /*0004*/ 	.word	0x00000082


	//----- nvinfo : EIATTR_SW2861232_WAR
	.align		4
.L_194:
        /*0008*/ 	.byte	0x01, 0x35
	.zero		2


	//----- nvinfo : EIATTR_PARAM_CBANK
	.align		4
        /*000c*/ 	.byte	0x04, 0x0a
        /*000e*/ 	.short	(.L_196 - .L_195)
	.align		4
.L_195:
        /*0010*/ 	.word	index@(.nv.constant0._ZN7cutlass13device_kernelIN5flash19enable_sm80_to_sm89INS1_16FlashAttnFwdSm80INS1_25CollectiveMainloopFwdSm80ILi8ELi1ELb1EN4cute5tupleIJNS5_1CILi128EEENS7_ILi96EEES8_EEELi128ENS_10bfloat16_tEfNS_4arch4Sm80ELb0ELb1ELb1ELb0ELb1ELb0ELb1ELb0EEENS1_21CollectiveEpilogueFwdINS6_IJS8_S8_S9_EEENS6_IJNS7_ILi1EEESH_SH_EEESB_SD_Li256ELb0ELb1ELb0ELb0EEENS1_19SingleTileSchedulerILb0ELb0ELb1ELi128EEEEEEEEEvNT_6ParamsE)
        /*0014*/ 	.short	0x0160
        /*0016*/ 	.short	0x0418


	//----- nvinfo : EIATTR_CBANK_PARAM_SIZE
	.align		4
.L_196:
        /*0018*/ 	.byte	0x03, 0x19
        /*001a*/ 	.short	0x0418


	//----- nvinfo : EIATTR_KPARAM_INFO
	.align		4
        /*001c*/ 	.byte	0x04, 0x17
        /*001e*/ 	.short	(.L_198 - .L_197)
.L_197:
        /*0020*/ 	.word	0x00000000
        /*0024*/ 	.short	0x0000
        /*0026*/ 	.short	0x0000
        /*0028*/ 	.byte	0x00, 0xf0, 0x61, 0x10


	//----- nvinfo : EIATTR_MAXREG_COUNT
	.align		4
.L_198:
        /*002c*/ 	.byte	0x03, 0x1b
        /*002e*/ 	.short	0x00ff


	//----- nvinfo : EIATTR_NUM_BARRIERS
	.align		4
        /*0030*/ 	.byte	0x02, 0x4c
        /*0032*/ 	.byte	0x02
	.zero		1


	//----- nvinfo : EIATTR_MERCURY_ISA_VERSION
	.align		4
        /*0034*/ 	.byte	0x03, 0x5f
        /*0036*/ 	.short	0x0000


	//----- nvinfo : EIATTR_COOP_GROUP_MASK_REGIDS
	.align		4
        /*0038*/ 	.byte	0x04, 0x29
        /*003a*/ 	.short	(.L_200 - .L_199)


	//   ....[0]....
.L_199:
        /*003c*/ 	.word	0xffffffff


	//   ....[1]....
        /*0040*/ 	.word	0xffffffff


	//   ....[2]....
        /*0044*/ 	.word	0xffffffff


	//   ....[3]....
        /*0048*/ 	.word	0xffffffff


	//   ....[4]....
        /*004c*/ 	.word	0xffffffff


	//   ....[5]....
        /*0050*/ 	.word	0xffffffff


	//   ....[6]....
        /*0054*/ 	.word	0xffffffff


	//   ....[7]....
        /*0058*/ 	.word	0xffffffff


	//   ....[8]....
        /*005c*/ 	.word	0xffffffff


	//   ....[9]....
        /*0060*/ 	.word	0xffffffff


	//   ....[10]....
        /*0064*/ 	.word	0xffffffff


	//   ....[11]....
        /*0068*/ 	.word	0xffffffff


	//   ....[12]....
        /*006c*/ 	.word	0xffffffff


	//   ....[13]....
        /*0070*/ 	.word	0xffffffff


	//   ....[14]....
        /*0074*/ 	.word	0xffffffff


	//   ....[15]....
        /*0078*/ 	.word	0xffffffff


	//   ....[16]....
        /*007c*/ 	.word	0xffffffff


	//   ....[17]....
        /*0080*/ 	.word	0xffffffff


	//   ....[18]....
        /*0084*/ 	.word	0xffffffff


	//   ....[19]....
        /*0088*/ 	.word	0xffffffff


	//   ....[20]....
        /*008c*/ 	.word	0xffffffff


	//   ....[21]....
        /*0090*/ 	.word	0xffffffff


	//   ....[22]....
        /*0094*/ 	.word	0xffffffff


	//   ....[23]....
        /*0098*/ 	.word	0xffffffff


	//   ....[24]....
        /*009c*/ 	.word	0xffffffff


	//   ....[25]....
        /*00a0*/ 	.word	0xffffffff


	//   ....[26]....
        /*00a4*/ 	.word	0xffffffff


	//   ....[27]....
        /*00a8*/ 	.word	0xffffffff


	//   ....[28]....
        /*00ac*/ 	.word	0xffffffff


	//   ....[29]....
        /*00b0*/ 	.word	0xffffffff


	//   ....[30]....
        /*00b4*/ 	.word	0xffffffff


	//   ....[31]....
        /*00b8*/ 	.word	0xffffffff


	//   ....[32]....
        /*00bc*/ 	.word	0xffffffff


	//   ....[33]....
        /*00c0*/ 	.word	0xffffffff


	//   ....[34]....
        /*00c4*/ 	.word	0xffffffff


	//   ....[35]....
        /*00c8*/ 	.word	0xffffffff


	//   ....[36]....
        /*00cc*/ 	.word	0xffffffff


	//   ....[37]....
        /*00d0*/ 	.word	0xffffffff


	//   ....[38]....
        /*00d4*/ 	.word	0xffffffff


	//   ....[39]....
        /*00d8*/ 	.word	0xffffffff


	//   ....[40]....
        /*00dc*/ 	.word	0xffffffff


	//   ....[41]....
        /*00e0*/ 	.word	0xffffffff


	//   ....[42]....
        /*00e4*/ 	.word	0xffffffff


	//   ....[43]....
        /*00e8*/ 	.word	0xffffffff


	//   ....[44]....
        /*00ec*/ 	.word	0xffffffff


	//   ....[45]....
        /*00f0*/ 	.word	0xffffffff


	//   ....[46]....
        /*00f4*/ 	.word	0xffffffff


	//   ....[47]....
        /*00f8*/ 	.word	0xffffffff


	//   ....[48]....
        /*00fc*/ 	.word	0xffffffff


	//   ....[49]....
        /*0100*/ 	.word	0xffffffff


	//   ....[50]....
        /*0104*/ 	.word	0xffffffff


	//   ....[51]....
        /*0108*/ 	.word	0xffffffff


	//   ....[52]....
        /*010c*/ 	.word	0xffffffff


	//   ....[53]....
        /*0110*/ 	.word	0xffffffff


	//   ....[54]....
        /*0114*/ 	.word	0xffffffff


	//   ....[55]....
        /*0118*/ 	.word	0xffffffff


	//   ....[56]....
        /*011c*/ 	.word	0xffffffff


	//   ....[57]....
        /*0120*/ 	.word	0xffffffff


	//   ....[58]....
        /*0124*/ 	.word	0xffffffff


	//   ....[59]....
        /*0128*/ 	.word	0xffffffff


	//   ....[60]....
        /*012c*/ 	.word	0xffffffff


	//   ....[61]....
        /*0130*/ 	.word	0xffffffff


	//   ....[62]....
        /*0134*/ 	.word	0xffffffff


	//   ....[63]....
        /*0138*/ 	.word	0xffffffff


	//   ....[64]....
        /*013c*/ 	.word	0xffffffff


	//   ....[65]....
        /*0140*/ 	.word	0xffffffff


	//   ....[66]....
        /*0144*/ 	.word	0xffffffff


	//   ....[67]....
        /*0148*/ 	.word	0xffffffff


	//   ....[68]....
        /*014c*/ 	.word	0xffffffff


	//   ....[69]....
        /*0150*/ 	.word	0xffffffff


	//   ....[70]....
        /*0154*/ 	.word	0xffffffff


	//   ....[71]....
        /*0158*/ 	.word	0xffffffff


	//   ....[72]....
        /*015c*/ 	.word	0xffffffff


	//   ....[73]....
        /*0160*/ 	.word	0xffffffff


	//   ....[74]....
        /*0164*/ 	.word	0xffffffff


	//   ....[75]....
        /*0168*/ 	.word	0xffffffff


	//   ....[76]....
        /*016c*/ 	.word	0xffffffff


	//   ....[77]....
        /*0170*/ 	.word	0xffffffff


	//   ....[78]....
        /*0174*/ 	.word	0xffffffff


	//   ....[79]....
        /*0178*/ 	.word	0xffffffff


	//   ....[80]....
        /*017c*/ 	.word	0xffffffff


	//   ....[81]....
        /*0180*/ 	.word	0xffffffff


	//   ....[82]....
        /*0184*/ 	.word	0xffffffff


	//   ....[83]....
        /*0188*/ 	.word	0xffffffff


	//   ....[84]....
        /*018c*/ 	.word	0xffffffff


	//   ....[85]....
        /*0190*/ 	.word	0xffffffff


	//   ....[86]....
        /*0194*/ 	.word	0xffffffff


	//   ....[87]....
        /*0198*/ 	.word	0xffffffff


	//   ....[88]....
        /*019c*/ 	.word	0xffffffff


	//   ....[89]....
        /*01a0*/ 	.word	0xffffffff


	//   ....[90]....
        /*01a4*/ 	.word	0xffffffff


	//   ....[91]....
        /*01a8*/ 	.word	0xffffffff


	//   ....[92]....
        /*01ac*/ 	.word	0xffffffff


	//   ....[93]....
        /*01b0*/ 	.word	0xffffffff


	//   ....[94]....
        /*01b4*/ 	.word	0xffffffff


	//   ....[95]....
        /*01b8*/ 	.word	0xffffffff


	//   ....[96]....
        /*01bc*/ 	.word	0xffffffff


	//   ....[97]....
        /*01c0*/ 	.word	0xffffffff


	//   ....[98]....
        /*01c4*/ 	.word	0xffffffff


	//   ....[99]....
        /*01c8*/ 	.word	0xffffffff


	//   ....[100]....
        /*01cc*/ 	.word	0xffffffff


	//   ....[101]....
        /*01d0*/ 	.word	0xffffffff


	//   ....[102]....
        /*01d4*/ 	.word	0xffffffff


	//   ....[103]....
        /*01d8*/ 	.word	0xffffffff


	//   ....[104]....
        /*01dc*/ 	.word	0xffffffff


	//   ....[105]....
        /*01e0*/ 	.word	0xffffffff


	//   ....[106]....
        /*01e4*/ 	.word	0xffffffff


	//   ....[107]....
        /*01e8*/ 	.word	0xffffffff


	//----- nvinfo : EIATTR_COOP_GROUP_INSTR_OFFSETS
	.align		4
.L_200:
        /*01ec*/ 	.byte	0x04, 0x28
        /*01ee*/ 	.short	(.L_202 - .L_201)


	//   ....[0]....
.L_201:
        /*01f0*/ 	.word	0x00000fd0


	//   ....[1]....
        /*01f4*/ 	.word	0x00001010


	//   ....[2]....
        /*01f8*/ 	.word	0x00001050


	//   ....[3]....
        /*01fc*/ 	.word	0x00001090


	//   ....[4]....
        /*0200*/ 	.word	0x000010c0


	//   ....[5]....
        /*0204*/ 	.word	0x00001140


	//   ....[6]....
        /*0208*/ 	.word	0x000012d0


	//   ....[7]....
        /*020c*/ 	.word	0x00001300


	//   ....[8]....
        /*0210*/ 	.word	0x00001520


	//   ....[9]....
        /*0214*/ 	.word	0x00001550


	//   ....[10]....
        /*0218*/ 	.word	0x00001570


	//   ....[11]....
        /*021c*/ 	.word	0x00001590


	//   ....[12]....
        /*0220*/ 	.word	0x000015a0


	//   ....[13]....
        /*0224*/ 	.word	0x000015b0


	//   ....[14]....
        /*0228*/ 	.word	0x00001b40


	//   ....[15]....
        /*022c*/ 	.word	0x00001b60


	//   ....[16]....
        /*0230*/ 	.word	0x00001b80


	//   ....[17]....
        /*0234*/ 	.word	0x00001b90


	//   ....[18]....
        /*0238*/ 	.word	0x00001bb0


	//   ....[19]....
        /*023c*/ 	.word	0x00001bc0


	//   ....[20]....
        /*0240*/ 	.word	0x00002860


	//   ....[21]....
        /*0244*/ 	.word	0x00002880


	//   ....[22]....
        /*0248*/ 	.word	0x00002890


	//   ....[23]....
        /*024c*/ 	.word	0x000028a0


	//   ....[24]....
        /*0250*/ 	.word	0x000028b0


	//   ....[25]....
        /*0254*/ 	.word	0x000028c0


	//   ....[26]....
        /*0258*/ 	.word	0x00002d30


	//   ....[27]....
        /*025c*/ 	.word	0x00003130


	//   ....[28]....
        /*0260*/ 	.word	0x00004920


	//   ....[29]....
        /*0264*/ 	.word	0x00004a80


	//   ....[30]....
        /*0268*/ 	.word	0x00004a90


	//   ....[31]....
        /*026c*/ 	.word	0x00004ae0


	//   ....[32]....
        /*0270*/ 	.word	0x00006260


	//   ....[33]....
        /*0274*/ 	.word	0x00006280


	//   ....[34]....
        /*0278*/ 	.word	0x000062a0


	//   ....[35]....
        /*027c*/ 	.word	0x000062b0


	//   ....[36]....
        /*0280*/ 	.word	0x000062c0


	//   ....[37]....
        /*0284*/ 	.word	0x000062d0


	//   ....[38]....
        /*0288*/ 	.word	0x00007440


	//   ....[39]....
        /*028c*/ 	.word	0x00007460


	//   ....[40]....
        /*0290*/ 	.word	0x00007480


	//   ....[41]....
        /*0294*/ 	.word	0x00007490


	//   ....[42]....
        /*0298*/ 	.word	0x000074a0


	//   ....[43]....
        /*029c*/ 	.word	0x000074b0


	//   ....[44]....
        /*02a0*/ 	.word	0x00007690


	//   ....[45]....
        /*02a4*/ 	.word	0x000078c0


	//   ....[46]....
        /*02a8*/ 	.word	0x000088d0


	//   ....[47]....
        /*02ac*/ 	.word	0x00008a50


	//   ....[48]....
        /*02b0*/ 	.word	0x00008cd0


	//   ....[49]....
        /*02b4*/ 	.word	0x00008dc0


	//   ....[50]....
        /*02b8*/ 	.word	0x0000aa90


	//   ....[51]....
        /*02bc*/ 	.word	0x0000aab0


	//   ....[52]....
        /*02c0*/ 	.word	0x0000aad0


	//   ....[53]....
        /*02c4*/ 	.word	0x0000aae0


	//   ....[54]....
        /*02c8*/ 	.word	0x0000aaf0


	//   ....[55]....
        /*02cc*/ 	.word	0x0000ab00


	//   ....[56]....
        /*02d0*/ 	.word	0x0000bc70


	//   ....[57]....
        /*02d4*/ 	.word	0x0000bc90


	//   ....[58]....
        /*02d8*/ 	.word	0x0000bcb0


	//   ....[59]....
        /*02dc*/ 	.word	0x0000bcc0


	//   ....[60]....
        /*02e0*/ 	.word	0x0000bcd0


	//   ....[61]....
        /*02e4*/ 	.word	0x0000bce0


	//   ....[62]....
        /*02e8*/ 	.word	0x0000c190


	//   ....[63]....
        /*02ec*/ 	.word	0x0000c1a0


	//   ....[64]....
        /*02f0*/ 	.word	0x0000c1d0


	//   ....[65]....
        /*02f4*/ 	.word	0x0000c1e0


	//   ....[66]....
        /*02f8*/ 	.word	0x0000dcb0


	//   ....[67]....
        /*02fc*/ 	.word	0x0000dcd0


	//   ....[68]....
        /*0300*/ 	.word	0x0000dcf0


	//   ....[69]....
        /*0304*/ 	.word	0x0000dd10


	//   ....[70]....
        /*0308*/ 	.word	0x0000dd50


	//   ....[71]....
        /*030c*/ 	.word	0x0000ddf0


	//   ....[72]....
        /*0310*/ 	.word	0x0000ee30


	//   ....[73]....
        /*0314*/ 	.word	0x0000ee40


	//   ....[74]....
        /*0318*/ 	.word	0x0000ee50


	//   ....[75]....
        /*031c*/ 	.word	0x0000ee60


	//   ....[76]....
        /*0320*/ 	.word	0x0000ee70


	//   ....[77]....
        /*0324*/ 	.word	0x0000ee80


	//   ....[78]....
        /*0328*/ 	.word	0x0000f090


	//   ....[79]....
        /*032c*/ 	.word	0x0000f540


	//   ....[80]....
        /*0330*/ 	.word	0x00010310


	//   ....[81]....
        /*0334*/ 	.word	0x00010610


	//   ....[82]....
        /*0338*/ 	.word	0x00010660


	//   ....[83]....
        /*033c*/ 	.word	0x00010720


	//   ....[84]....
        /*0340*/ 	.word	0x00011f30


	//   ....[85]....
        /*0344*/ 	.word	0x00011f60


	//   ....[86]....
        /*0348*/ 	.word	0x00011fa0


	//   ....[87]....
        /*034c*/ 	.word	0x00011fb0


	//   ....[88]....
        /*0350*/ 	.word	0x00013130


	//   ....[89]....
        /*0354*/ 	.word	0x00013140


	//   ....[90]....
        /*0358*/ 	.word	0x00013160


	//   ....[91]....
        /*035c*/ 	.word	0x00013180


	//   ....[92]....
        /*0360*/ 	.word	0x000131a0


	//   ....[93]....
        /*0364*/ 	.word	0x000131c0


	//   ....[94]....
        /*0368*/ 	.word	0x00013340


	//   ....[95]....
        /*036c*/ 	.word	0x00013370


	//   ....[96]....
        /*0370*/ 	.word	0x00013440


	//   ....[97]....
        /*0374*/ 	.word	0x00013470


	//   ....[98]....
        /*0378*/ 	.word	0x00013540


	//   ....[99]....
        /*037c*/ 	.word	0x00013560


	//   ....[100]....
        /*0380*/ 	.word	0x00013b90


	//   ....[101]....
        /*0384*/ 	.word	0x00013bc0


	//   ....[102]....
        /*0388*/ 	.word	0x00013c90


	//   ....[103]....
        /*038c*/ 	.word	0x00013cc0


	//   ....[104]....
        /*0390*/ 	.word	0x00013d90


	//   ....[105]....
        /*0394*/ 	.word	0x00013dc0


	//   ....[106]....
        /*0398*/ 	.word	0x00013e90


	//   ....[107]....
        /*039c*/ 	.word	0x00013eb0


	//----- nvinfo : EIATTR_EXIT_INSTR_OFFSETS
	.align		4
.L_202:
        /*03a0*/ 	.byte	0x04, 0x1c
        /*03a2*/ 	.short	(.L_204 - .L_203)


	//   ....[0]....
.L_203:
        /*03a4*/ 	.word	0x00000030


	//   ....[1]....
        /*03a8*/ 	.word	0x00013570


	//   ....[2]....
        /*03ac*/ 	.word	0x000135c0


	//   ....[3]....
        /*03b0*/ 	.word	0x00013620


	//   ....[4]....
        /*03b4*/ 	.word	0x00013ec0


	//   ....[5]....
        /*03b8*/ 	.word	0x00013f10


	//   ....[6]....
        /*03bc*/ 	.word	0x00013f70


	//----- nvinfo : EIATTR_CTAIDZ_USED
	.align		4
.L_204:
        /*03c0*/ 	.byte	0x01, 0x04
	.zero		2


	//----- nvinfo : EIATTR_MAX_THREADS
	.align		4
        /*03c4*/ 	.byte	0x04, 0x05
        /*03c6*/ 	.short	(.L_206 - .L_205)
.L_205:
        /*03c8*/ 	.word	0x00000100
        /*03cc*/ 	.word	0x00000001
        /*03d0*/ 	.word	0x00000001


	//----- nvinfo : EIATTR_CRS_STACK_SIZE
	.align		4
.L_206:
        /*03d4*/ 	.byte	0x04, 0x1e
        /*03d6*/ 	.short	(.L_208 - .L_207)
.L_207:
        /*03d8*/ 	.word	0x00000000
.L_208:


//--------------------- .nv.info._ZN7cutlass13device_kernelIN5flash19enable_sm80_to_sm89INS1_16FlashAttnFwdSm80INS1_25CollectiveMainloopFwdSm80ILi8ELi1ELb1EN4cute5tupleIJNS5_1CILi128EEENS7_ILi96EEES8_EEELi128ENS_10bfloat16_tEfNS_4arch4Sm80ELb0ELb1ELb1ELb1ELb1ELb0ELb1ELb0EEENS1_21CollectiveEpilogueFwdINS6_IJS8_S8_S9_EEENS6_IJNS7_ILi1EEESH_SH_EEESB_SD_Li256ELb1ELb1ELb0ELb0EEENS1_19SingleTileSchedulerILb1ELb0ELb1ELi128EEEEEEEEEvNT_6ParamsE --------------------------
	.section	.nv.info._ZN7cutlass13device_kernelIN5flash19enable_sm80_to_sm89INS1_16FlashAttnFwdSm80INS1_25CollectiveMainloopFwdSm80ILi8ELi1ELb1EN4cute5tupleIJNS5_1CILi128EEENS7_ILi96EEES8_EEELi128ENS_10bfloat16_tEfNS_4arch4Sm80ELb0ELb1ELb1ELb1ELb1ELb0ELb1ELb0EEENS1_21CollectiveEpilogueFwdINS6_IJS8_S8_S9_EEENS6_IJNS7_ILi1EEESH_SH_EEESB_SD_Li256ELb1ELb1ELb0ELb0EEENS1_19SingleTileSchedulerILb1ELb0ELb1ELi128EEEEEEEEEvNT_6ParamsE,"",@"SHT_CUDA_INFO"
	.sectionflags	@""
	.align	4


	//----- nvinfo : EIATTR_CUDA_API_VERSION
	.align		4
        /*0000*/ 	.byte	0x04, 0x37
        /*0002*/ 	.short	(.L_210 - .L_209)
.L_209:
        /*0004*/ 	.word	0x00000082


	//----- nvinfo : EIATTR_SW2861232_WAR
	.align		4
.L_210:
        /*0008*/ 	.byte	0x01, 0x35
	.zero		2


	//----- nvinfo : EIATTR_PARAM_CBANK
	.align		4
        /*000c*/ 	.byte	0x04, 0x0a
        /*000e*/ 	.short	(.L_212 - .L_211)
	.align		4
.L_211:
        /*0010*/ 	.word	index@(.nv.constant0._ZN7cutlass13device_kernelIN5flash19enable_sm80_to_sm89INS1_16FlashAttnFwdSm80INS1_25CollectiveMainloopFwdSm80ILi8ELi1ELb1EN4cute5tupleIJNS5_1CILi128EEENS7_ILi96EEES8_EEELi128ENS_10bfloat16_tEfNS_4arch4Sm80ELb0ELb1ELb1ELb1ELb1ELb0ELb1ELb0EEENS1_21CollectiveEpilogueFwdINS6_IJS8_S8_S9_EEENS6_IJNS7_ILi1EEESH_SH_EEESB_SD_Li256ELb1ELb1ELb0ELb0EEENS1_19SingleTileSchedulerILb1ELb0ELb1ELi128EEEEEEEEEvNT_6ParamsE)
        /*0014*/ 	.short	0x0160
        /*0016*/ 	.short	0x0418


	//----- nvinfo : EIATTR_CBANK_PARAM_SIZE
	.align		4
.L_212:
        /*0018*/ 	.byte	0x03, 0x19
        /*001a*/ 	.short	0x0418


	//----- nvinfo : EIATTR_KPARAM_INFO
	.align		4
        /*001c*/ 	.byte	0x04, 0x17
        /*001e*/ 	.short	(.L_214 - .L_213)
.L_213:
        /*0020*/ 	.word	0x00000000
        /*0024*/ 	.short	0x0000
        /*0026*/ 	.short	0x0000
        /*0028*/ 	.byte	0x00, 0xf0, 0x61, 0x10


	//----- nvinfo : EIATTR_MAXREG_COUNT
	.align		4
.L_214:
        /*002c*/ 	.byte	0x03, 0x1b
        /*002e*/ 	.short	0x00ff


	//----- nvinfo : EIATTR_NUM_BARRIERS
	.align		4
        /*0030*/ 	.byte	0x02, 0x4c
        /*0032*/ 	.byte	0x02
	.zero		1


	//----- nvinfo : EIATTR_ANNOTATIONS
	.align		4
        /*0034*/ 	.byte	0x04, 0x55
        /*0036*/ 	.short	(.L_216 - .L_215)


	//   ....[0]....
.L_215:
        /* <DEDUP_REMOVED lines=17> */
        /*013c*/ 	.byte	0xe0, 0x24, 0x01, 0x00, 0x01, 0x00, 0x00, 0x00, 0x70, 0x37, 0x01, 0x00


	//----- nvinfo : EIATTR_MERCURY_ISA_VERSION
	.align		4
.L_216:
        /*0148*/ 	.byte	0x03, 0x5f
        /*014a*/ 	.short	0x0000


	//----- nvinfo : EIATTR_COOP_GROUP_MASK_REGIDS
	.align		4
        /*014c*/ 	.byte	0x04, 0x29
        /*014e*/ 	.short	(.L_218 - .L_217)


	//   ....[0]....
.L_217:
        /*0150*/ 	.word	0xffffffff


	//   ....[1]....
        /*0154*/ 	.word	0xffffffff


	//   ....[2]....
        /*0158*/ 	.word	0xffffffff


	//   ....[3]....
        /*015c*/ 	.word	0xffffffff


	//   ....[4]....
        /*0160*/ 	.word	0xffffffff


	//   ....[5]....
        /*0164*/ 	.word	0xffffffff


	//   ....[6]....
        /*0168*/ 	.word	0xffffffff


	//   ....[7]....
        /*016c*/ 	.word	0xffffffff


	//   ....[8]....
        /*0170*/ 	.word	0xffffffff


	//   ....[9]....
        /*0174*/ 	.word	0xffffffff


	//   ....[10]....
        /*0178*/ 	.word	0xffffffff


	//   ....[11]....
        /*017c*/ 	.word	0xffffffff


	//   ....[12]....
        /*0180*/ 	.word	0xffffffff


	//   ....[13]....
        /*0184*/ 	.word	0xffffffff


	//   ....[14]....
        /*0188*/ 	.word	0xffffffff


	//   ....[15]....
        /*018c*/ 	.word	0xffffffff


	//   ....[16]....
        /*0190*/ 	.word	0xffffffff


	//   ....[17]....
        /*0194*/ 	.word	0xffffffff


	//   ....[18]....
        /*0198*/ 	.word	0xffffffff


	//   ....[19]....
        /*019c*/ 	.word	0xffffffff


	//   ....[20]....
        /*01a0*/ 	.word	0xffffffff


	//   ....[21]....
        /*01a4*/ 	.word	0xffffffff


	//   ....[22]....
        /*01a8*/ 	.word	0xffffffff


	//   ....[23]....
        /*01ac*/ 	.word	0xffffffff


	//   ....[24]....
        /*01b0*/ 	.word	0xffffffff


	//   ....[25]....
        /*01b4*/ 	.word	0xffffffff


	//   ....[26]....
        /*01b8*/ 	.word	0xffffffff


	//   ....[27]....
        /*01bc*/ 	.word	0xffffffff


	//   ....[28]....
        /*01c0*/ 	.word	0xffffffff


	//   ....[29]....
        /*01c4*/ 	.word	0xffffffff


	//   ....[30]....
        /*01c8*/ 	.word	0xffffffff


	//   ....[31]....
        /*01cc*/ 	.word	0xffffffff


	//   ....[32]....
        /*01d0*/ 	.word	0xffffffff


	//   ....[33]....
        /*01d4*/ 	.word	0xffffffff


	//   ....[34]....
        /*01d8*/ 	.word	0xffffffff


	//   ....[35]....
        /*01dc*/ 	.word	0xffffffff


	//   ....[36]....
        /*01e0*/ 	.word	0xffffffff


	//   ....[37]....
        /*01e4*/ 	.word	0xffffffff


	//   ....[38]....
        /*01e8*/ 	.word	0xffffffff


	//   ....[39]....
        /*01ec*/ 	.word	0xffffffff


	//   ....[40]....
        /*01f0*/ 	.word	0xffffffff


	//   ....[41]....
        /*01f4*/ 	.word	0xffffffff


	//   ....[42]....
        /*01f8*/ 	.word	0xffffffff


	//   ....[43]....
        /*01fc*/ 	.word	0xffffffff


	//   ....[44]....
        /*0200*/ 	.word	0xffffffff


	//   ....[45]....
        /*0204*/ 	.word	0xffffffff


	//   ....[46]....
        /*0208*/ 	.word	0xffffffff


	//   ....[47]....
        /*020c*/ 	.word	0xffffffff


	//   ....[48]....
        /*0210*/ 	.word	0xffffffff


	//   ....[49]....
        /*0214*/ 	.word	0xffffffff


	//   ....[50]....
        /*0218*/ 	.word	0xffffffff


	//   ....[51]....
        /*021c*/ 	.word	0xffffffff


	//   ....[52]....
        /*0220*/ 	.word	0xffffffff


	//   ....[53]....
        /*0224*/ 	.word	0xffffffff


	//   ....[54]....
        /*0228*/ 	.word	0xffffffff


	//   ....[55]....
        /*022c*/ 	.word	0xffffffff


	//   ....[56]....
        /*0230*/ 	.word	0xffffffff


	//   ....[57]....
        /*0234*/ 	.word	0xffffffff


	//   ....[58]....
        /*0238*/ 	.word	0xffffffff


	//   ....[59]....
        /*023c*/ 	.word	0xffffffff


	//   ....[60]....
        /*0240*/ 	.word	0xffffffff


	//   ....[61]....
        /*0244*/ 	.word	0xffffffff


	//   ....[62]....
        /*0248*/ 	.word	0xffffffff


	//   ....[63]....
        /*024c*/ 	.word	0xffffffff


	//   ....[64]....
        /*0250*/ 	.word	0xffffffff


	//   ....[65]....
        /*0254*/ 	.word	0xffffffff


	//   ....[66]....
        /*0258*/ 	.word	0xffffffff


	//   ....[67]....
        /*025c*/ 	.word	0xffffffff


	//   ....[68]....
        /*0260*/ 	.word	0xffffffff


	//   ....[69]....
        /*0264*/ 	.word	0xffffffff


	//   ....[70]....
        /*0268*/ 	.word	0xffffffff


	//   ....[71]....
        /*026c*/ 	.word	0xffffffff


	//   ....[72]....
        /*0270*/ 	.word	0xffffffff


	//   ....[73]....
        /*0274*/ 	.word	0xffffffff


	//   ....[74]....
        /*0278*/ 	.word	0xffffffff


	//   ....[75]....
        /*027c*/ 	.word	0xffffffff


	//   ....[76]....
        /*0280*/ 	.word	0xffffffff


	//   ....[77]....
        /*0284*/ 	.word	0xffffffff


	//   ....[78]....
        /*0288*/ 	.word	0xffffffff


	//   ....[79]....
        /*028c*/ 	.word	0xffffffff


	//   ....[80]....
        /*0290*/ 	.word	0xffffffff


	//   ....[81]....
        /*0294*/ 	.word	0xffffffff


	//   ....[82]....
        /*0298*/ 	.word	0xffffffff


	//   ....[83]....
        /*029c*/ 	.word	0xffffffff


	//   ....[84]....
        /*02a0*/ 	.word	0xffffffff


	//   ....[85]....
        /*02a4*/ 	.word	0xffffffff


	//   ....[86]....
        /*02a8*/ 	.word	0xffffffff


	//   ....[87]....
        /*02ac*/ 	.word	0xffffffff


	//   ....[88]....
        /*02b0*/ 	.word	0xffffffff


	//   ....[89]....
        /*02b4*/ 	.word	0xffffffff


	//   ....[90]....
        /*02b8*/ 	.word	0xffffffff


	//   ....[91]....
        /*02bc*/ 	.word	0xffffffff


	//   ....[92]....
        /*02c0*/ 	.word	0xffffffff


	//   ....[93]....
        /*02c4*/ 	.word	0xffffffff


	//   ....[94]....
        /*02c8*/ 	.word	0xffffffff


	//   ....[95]....
        /*02cc*/ 	.word	0xffffffff


	//   ....[96]....
        /*02d0*/ 	.word	0xffffffff


	//   ....[97]....
        /*02d4*/ 	.word	0xffffffff


	//   ....[98]....
        /*02d8*/ 	.word	0xffffffff


	//   ....[99]....
        /*02dc*/ 	.word	0xffffffff


	//   ....[100]....
        /*02e0*/ 	.word	0xffffffff


	//   ....[101]....
        /*02e4*/ 	.word	0xffffffff


	//   ....[102]....
        /*02e8*/ 	.word	0xffffffff


	//   ....[103]....
        /*02ec*/ 	.word	0xffffffff


	//   ....[104]....
        /*02f0*/ 	.word	0xffffffff


	//   ....[105]....
        /*02f4*/ 	.word	0xffffffff


	//   ....[106]....
        /*02f8*/ 	.word	0xffffffff


	//   ....[107]....
        /*02fc*/ 	.word	0xffffffff


	//   ....[108]....
        /*0300*/ 	.word	0xffffffff


	//----- nvinfo : EIATTR_COOP_GROUP_INSTR_OFFSETS
	.align		4
.L_218:
        /*0304*/ 	.byte	0x04, 0x28
        /*0306*/ 	.short	(.L_220 - .L_219)


	//   ....[0]....
.L_219:
        /*0308*/ 	.word	0x00000090


	//   ....[1]....
        /*030c*/ 	.word	0x00001260


	//   ....[2]....
        /*0310*/ 	.word	0x00001290


	//   ....[3]....
        /*0314*/ 	.word	0x000012c0


	//   ....[4]....
        /*0318*/ 	.word	0x00001340


	//   ....[5]....
        /*031c*/ 	.word	0x00001470


	//   ....[6]....
        /*0320*/ 	.word	0x00001490


	//   ....[7]....
        /*0324*/ 	.word	0x00001510


	//   ....[8]....
        /*0328*/ 	.word	0x00001540


	//   ....[9]....
        /*032c*/ 	.word	0x00001660


	//   ....[10]....
        /*0330*/ 	.word	0x00001670


	//   ....[11]....
        /*0334*/ 	.word	0x000016d0


	//   ....[12]....
        /*0338*/ 	.word	0x00001700


	//   ....[13]....
        /*033c*/ 	.word	0x00001840


	//   ....[14]....
        /*0340*/ 	.word	0x00001860


	//   ....[15]....
        /*0344*/ 	.word	0x000018b0


	//   ....[16]....
        /*0348*/ 	.word	0x000018d0


	//   ....[17]....
        /*034c*/ 	.word	0x000018f0


	//   ....[18]....
        /*0350*/ 	.word	0x00001910


	//   ....[19]....
        /*0354*/ 	.word	0x00001920


	//   ....[20]....
        /*0358*/ 	.word	0x00001930


	//   ....[21]....
        /*035c*/ 	.word	0x00002b20


	//   ....[22]....
        /*0360*/ 	.word	0x00002b50


	//   ....[23]....
        /*0364*/ 	.word	0x00002b80


	//   ....[24]....
        /*0368*/ 	.word	0x00002be0


	//   ....[25]....
        /*036c*/ 	.word	0x00002c00


	//   ....[26]....
        /*0370*/ 	.word	0x00002c20


	//   ....[27]....
        /*0374*/ 	.word	0x00003180


	//   ....[28]....
        /*0378*/ 	.word	0x000033f0


	//   ....[29]....
        /*037c*/ 	.word	0x00004380


	//   ....[30]....
        /*0380*/ 	.word	0x00004800


	//   ....[31]....
        /*0384*/ 	.word	0x00004990


	//   ....[32]....
        /*0388*/ 	.word	0x000049c0


	//   ....[33]....
        /*038c*/ 	.word	0x00006260


	//   ....[34]....
        /*0390*/ 	.word	0x00006270


	//   ....[35]....
        /*0394*/ 	.word	0x00006280


	//   ....[36]....
        /*0398*/ 	.word	0x00006290


	//   ....[37]....
        /*039c*/ 	.word	0x000062a0


	//   ....[38]....
        /*03a0*/ 	.word	0x000062b0


	//   ....[39]....
        /*03a4*/ 	.word	0x000074e0


	//   ....[40]....
        /*03a8*/ 	.word	0x000074f0


	//   ....[41]....
        /*03ac*/ 	.word	0x00007500


	//   ....[42]....
        /*03b0*/ 	.word	0x00007510


	//   ....[43]....
        /*03b4*/ 	.word	0x00007520


	//   ....[44]....
        /*03b8*/ 	.word	0x00007530


	//   ....[45]....
        /*03bc*/ 	.word	0x00007700


	//   ....[46]....
        /*03c0*/ 	.word	0x00007910


	//   ....[47]....
        /*03c4*/ 	.word	0x000088c0


	//   ....[48]....
        /*03c8*/ 	.word	0x00008b40


	//   ....[49]....
        /*03cc*/ 	.word	0x00008b90


	//   ....[50]....
        /*03d0*/ 	.word	0x00008c20


	//   ....[51]....
        /*03d4*/ 	.word	0x0000a9e0


	//   ....[52]....
        /*03d8*/ 	.word	0x0000a9f0


	//   ....[53]....
        /*03dc*/ 	.word	0x0000aa00


	//   ....[54]....
        /*03e0*/ 	.word	0x0000aa10


	//   ....[55]....
        /*03e4*/ 	.word	0x0000aa20


	//   ....[56]....
        /*03e8*/ 	.word	0x0000aa30


	//   ....[57]....
        /*03ec*/ 	.word	0x0000bc60


	//   ....[58]....
        /*03f0*/ 	.word	0x0000bc70


	//   ....[59]....
        /*03f4*/ 	.word	0x0000bc80


	//   ....[60]....
        /*03f8*/ 	.word	0x0000bc90


	//   ....[61]....
        /*03fc*/ 	.word	0x0000bca0


	//   ....[62]....
        /*0400*/ 	.word	0x0000bcb0


	//   ....[63]....
        /*0404*/ 	.word	0x0000c150


	//   ....[64]....
        /*0408*/ 	.word	0x0000c170


	//   ....[65]....
        /*040c*/ 	.word	0x0000c1a0


	//   ....[66]....
        /*0410*/ 	.word	0x0000c1b0


	//   ....[67]....
        /*0414*/ 	.word	0x0000dd60


	//   ....[68]....
        /*0418*/ 	.word	0x0000dd80


	//   ....[69]....
        /*041c*/ 	.word	0x0000dda0


	//   ....[70]....
        /*0420*/ 	.word	0x0000ddc0


	//   ....[71]....
        /*0424*/ 	.word	0x0000df10


	//   ....[72]....
        /*0428*/ 	.word	0x0000df30


	//   ....[73]....
        /*042c*/ 	.word	0x0000efb0


	//   ....[74]....
        /*0430*/ 	.word	0x0000efc0


	//   ....[75]....
        /*0434*/ 	.word	0x0000efd0


	//   ....[76]....
        /*0438*/ 	.word	0x0000efe0


	//   ....[77]....
        /*043c*/ 	.word	0x0000eff0


	//   ....[78]....
        /*0440*/ 	.word	0x0000f000


	//   ....[79]....
        /*0444*/ 	.word	0x0000f1b0


	//   ....[80]....
        /*0448*/ 	.word	0x0000fb10


	//   ....[81]....
        /*044c*/ 	.word	0x00010200


	//   ....[82]....
        /*0450*/ 	.word	0x00010380


	//   ....[83]....
        /*0454*/ 	.word	0x00010670


	//   ....[84]....
        /*0458*/ 	.word	0x00010700


	//   ....[85]....
        /*045c*/ 	.word	0x00011f00


	//   ....[86]....
        /*0460*/ 	.word	0x00011f30


	//   ....[87]....
        /*0464*/ 	.word	0x00011f80


	//   ....[88]....
        /*0468*/ 	.word	0x00011f90


	//   ....[89]....
        /*046c*/ 	.word	0x00013130


	//   ....[90]....
        /*0470*/ 	.word	0x00013160


	//   ....[91]....
        /*0474*/ 	.word	0x00013190


	//   ....[92]....
        /*0478*/ 	.word	0x000131c0


	//   ....[93]....
        /*047c*/ 	.word	0x00013380


	//   ....[94]....
        /*0480*/ 	.word	0x00013390


	//   ....[95]....
        /*0484*/ 	.word	0x00013480


	//   ....[96]....
        /*0488*/ 	.word	0x000134b0


	//   ....[97]....
        /*048c*/ 	.word	0x00013580


	//   ....[98]....
        /*0490*/ 	.word	0x000135b0


	//   ....[99]....
        /*0494*/ 	.word	0x00013680


	//   ....[100]....
        /*0498*/ 	.word	0x000136a0


	//   ....[101]....
        /*049c*/ 	.word	0x00013de0


	//   ....[102]....
        /*04a0*/ 	.word	0x00013e00


	//   ....[103]....
        /*04a4*/ 	.word	0x00013ee0


	//   ....[104]....
        /*04a8*/ 	.word	0x00013f10


	//   ....[105]....
        /*04ac*/ 	.word	0x00013fe0


	//   ....[106]....
        /*04b0*/ 	.word	0x00014010


	//   ....[107]....
        /*04b4*/ 	.word	0x000140e0


	//   ....[108]....
        /*04b8*/ 	.word	0x00014100


	//----- nvinfo : EIATTR_EXIT_INSTR_OFFSETS
	.align		4
.L_220:
        /*04bc*/ 	.byte	0x04, 0x1c
        /*04be*/ 	.short	(.L_222 - .L_221)


	//   ....[0]....
.L_221:
        /*04c0*/ 	.word	0x00000370


	//   ....[1]....
        /*04c4*/ 	.word	0x000136b0


	//   ....[2]....
        /*04c8*/ 	.word	0x00013700


	//   ....[3]....
        /*04cc*/ 	.word	0x00013760


	//   ....[4]....
        /*04d0*/ 	.word	0x00014110


	//   ....[5]....
        /*04d4*/ 	.word	0x00014160


	//   ....[6]....
        /*04d8*/ 	.word	0x000141c0


	//----- nvinfo : EIATTR_CTAIDZ_USED
	.align		4
.L_222:
        /*04dc*/ 	.byte	0x01, 0x04
	.zero		2


	//----- nvinfo : EIATTR_MAX_THREADS
	.align		4
        /*04e0*/ 	.byte	0x04, 0x05
        /*04e2*/ 	.short	(.L_224 - .L_223)
.L_223:
        /*04e4*/ 	.word	0x00000100
        /*04e8*/ 	.word	0x00000001
        /*04ec*/ 	.word	0x00000001


	//----- nvinfo : EIATTR_CRS_STACK_SIZE
	.align		4
.L_224:
        /*04f0*/ 	.byte	0x04, 0x1e
        /*04f2*/ 	.short	(.L_226 - .L_225)
.L_225:
        /*04f4*/ 	.word	0x00000000
.L_226:


//--------------------- .nv.info._ZN7cutlass13device_kernelIN5flash19enable_sm80_to_sm89INS1_16FlashAttnFwdSm80INS1_25CollectiveMainloopFwdSm80ILi8ELi1ELb1EN4cute5tupleIJNS5_1CILi128EEENS7_ILi96EEES8_EEELi128ENS_10bfloat16_tEfNS_4arch4Sm80ELb0ELb1ELb1ELb1ELb1ELb1ELb1ELb0EEENS1_21CollectiveEpilogueFwdINS6_IJS8_S8_S9_EEENS6_IJNS7_ILi1EEESH_SH_EEESB_SD_Li256ELb1ELb1ELb0ELb0EEENS1_19SingleTileSchedulerILb1ELb0ELb1ELi128EEEEEEEEEvNT_6ParamsE --------------------------
	.section	.nv.info._ZN7cutlass13device_kernelIN5flash19enable_sm80_to_sm89INS1_16FlashAttnFwdSm80INS1_25CollectiveMainloopFwdSm80ILi8ELi1ELb1EN4cute5tupleIJNS5_1CILi128EEENS7_ILi96EEES8_EEELi128ENS_10bfloat16_tEfNS_4arch4Sm80ELb0ELb1ELb1ELb1ELb1ELb1ELb1ELb0EEENS1_21CollectiveEpilogueFwdINS6_IJS8_S8_S9_EEENS6_IJNS7_ILi1EEESH_SH_EEESB_SD_Li256ELb1ELb1ELb0ELb0EEENS1_19SingleTileSchedulerILb1ELb0ELb1ELi128EEEEEEEEEvNT_6ParamsE,"",@"SHT_CUDA_INFO"
	.sectionflags	@""
	.align	4


	//----- nvinfo : EIATTR_CUDA_API_VERSION
	.align		4
        /*0000*/ 	.byte	0x04, 0x37
        /*0002*/ 	.short	(.L_228 - .L_227)
.L_227:
        /*0004*/ 	.word	0x00000082


	//----- nvinfo : EIATTR_SW2861232_WAR
	.align		4
.L_228:
        /*0008*/ 	.byte	0x01, 0x35
	.zero		2


	//----- nvinfo : EIATTR_PARAM_CBANK
	.align		4
        /*000c*/ 	.byte	0x04, 0x0a
        /*000e*/ 	.short	(.L_230 - .L_229)
	.align		4
.L_229:
        /*0010*/ 	.word	index@(.nv.constant0._ZN7cutlass13device_kernelIN5flash19enable_sm80_to_sm89INS1_16FlashAttnFwdSm80INS1_25CollectiveMainloopFwdSm80ILi8ELi1ELb1EN4cute5tupleIJNS5_1CILi128EEENS7_ILi96EEES8_EEELi128ENS_10bfloat16_tEfNS_4arch4Sm80ELb0ELb1ELb1ELb1ELb1ELb1ELb1ELb0EEENS1_21CollectiveEpilogueFwdINS6_IJS8_S8_S9_EEENS6_IJNS7_ILi1EEESH_SH_EEESB_SD_Li256ELb1ELb1ELb0ELb0EEENS1_19SingleTileSchedulerILb1ELb0ELb1ELi128EEEEEEEEEvNT_6ParamsE)
        /*0014*/ 	.short	0x0160
        /*0016*/ 	.short	0x0418


	//----- nvinfo : EIATTR_CBANK_PARAM_SIZE
	.align		4
.L_230:
        /*0018*/ 	.byte	0x03, 0x19
        /*001a*/ 	.short	0x0418


	//----- nvinfo : EIATTR_KPARAM_INFO
	.align		4
        /*001c*/ 	.byte	0x04, 0x17
        /*001e*/ 	.short	(.L_232 - .L_231)
.L_231:
        /*0020*/ 	.word	0x00000000
        /*0024*/ 	.short	0x0000
        /*0026*/ 	.short	0x0000
        /*0028*/ 	.byte	0x00, 0xf0, 0x61, 0x10


	//----- nvinfo : EIATTR_MAXREG_COUNT
	.align		4
.L_232:
        /*002c*/ 	.byte	0x03, 0x1b
        /*002e*/ 	.short	0x00ff


	//----- nvinfo : EIATTR_NUM_BARRIERS
	.align		4
        /*0030*/ 	.byte	0x02, 0x4c
        /*0032*/ 	.byte	0x02
	.zero		1


	//----- nvinfo : EIATTR_ANNOTATIONS
	.align		4
        /*0034*/ 	.byte	0x04, 0x55
        /*0036*/ 	.short	(.L_234 - .L_233)


	//   ....[0]....
.L_233:
        /* <DEDUP_REMOVED lines=22> */


	//----- nvinfo : EIATTR_MERCURY_ISA_VERSION
	.align		4
.L_234:
        /*0180*/ 	.byte	0x03, 0x5f
        /*0182*/ 	.short	0x0000


	//----- nvinfo : EIATTR_COOP_GROUP_MASK_REGIDS
	.align		4
        /*0184*/ 	.byte	0x04, 0x29
        /*0186*/ 	.short	(.L_236 - .L_235)


	//   ....[0]....
.L_235:
        /*0188*/ 	.word	0xffffffff


	//   ....[1]....
        /*018c*/ 	.word	0xffffffff


	//   ....[2]....
        /*0190*/ 	.word	0xffffffff


	//   ....[3]....
        /*0194*/ 	.word	0xffffffff


	//   ....[4]....
        /*0198*/ 	.word	0xffffffff


	//   ....[5]....
        /*019c*/ 	.word	0xffffffff


	//   ....[6]....
        /*01a0*/ 	.word	0xffffffff


	//   ....[7]....
        /*01a4*/ 	.word	0xffffffff


	//   ....[8]....
        /*01a8*/ 	.word	0xffffffff


	//   ....[9]....
        /*01ac*/ 	.word	0xffffffff


	//   ....[10]....
        /*01b0*/ 	.word	0xffffffff


	//   ....[11]....
        /*01b4*/ 	.word	0xffffffff


	//   ....[12]....
        /*01b8*/ 	.word	0xffffffff


	//   ....[13]....
        /*01bc*/ 	.word	0xffffffff


	//   ....[14]....
        /*01c0*/ 	.word	0xffffffff


	//   ....[15]....
        /*01c4*/ 	.word	0xffffffff


	//   ....[16]....
        /*01c8*/ 	.word	0xffffffff


	//   ....[17]....
        /*01cc*/ 	.word	0xffffffff


	//   ....[18]....
        /*01d0*/ 	.word	0xffffffff


	//   ....[19]....
        /*01d4*/ 	.word	0xffffffff


	//   ....[20]....
        /*01d8*/ 	.word	0xffffffff


	//   ....[21]....
        /*01dc*/ 	.word	0xffffffff


	//   ....[22]....
        /*01e0*/ 	.word	0xffffffff


	//   ....[23]....
        /*01e4*/ 	.word	0xffffffff


	//   ....[24]....
        /*01e8*/ 	.word	0xffffffff


	//   ....[25]....
        /*01ec*/ 	.word	0xffffffff


	//   ....[26]....
        /*01f0*/ 	.word	0xffffffff


	//   ....[27]....
        /*01f4*/ 	.word	0xffffffff


	//   ....[28]....
        /*01f8*/ 	.word	0xffffffff


	//   ....[29]....
        /*01fc*/ 	.word	0xffffffff


	//   ....[30]....
        /*0200*/ 	.word	0xffffffff


	//   ....[31]....
        /*0204*/ 	.word	0xffffffff


	//   ....[32]....
        /*0208*/ 	.word	0xffffffff


	//   ....[33]....
        /*020c*/ 	.word	0xffffffff


	//   ....[34]....
        /*0210*/ 	.word	0xffffffff


	//   ....[35]....
        /*0214*/ 	.word	0xffffffff


	//   ....[36]....
        /*0218*/ 	.word	0xffffffff


	//   ....[37]....
        /*021c*/ 	.word	0xffffffff


	//   ....[38]....
        /*0220*/ 	.word	0xffffffff


	//   ....[39]....
        /*0224*/ 	.word	0xffffffff


	//   ....[40]....
        /*0228*/ 	.word	0xffffffff


	//   ....[41]....
        /*022c*/ 	.word	0xffffffff


	//   ....[42]....
        /*0230*/ 	.word	0xffffffff


	//   ....[43]....
        /*0234*/ 	.word	0xffffffff


	//   ....[44]....
        /*0238*/ 	.word	0xffffffff


	//   ....[45]....
        /*023c*/ 	.word	0xffffffff


	//   ....[46]....
        /*0240*/ 	.word	0xffffffff


	//   ....[47]....
        /*0244*/ 	.word	0xffffffff


	//   ....[48]....
        /*0248*/ 	.word	0xffffffff


	//   ....[49]....
        /*024c*/ 	.word	0xffffffff


	//   ....[50]....
        /*0250*/ 	.word	0xffffffff


	//   ....[51]....
        /*0254*/ 	.word	0xffffffff


	//   ....[52]....
        /*0258*/ 	.word	0xffffffff


	//   ....[53]....
        /*025c*/ 	.word	0xffffffff


	//   ....[54]....
        /*0260*/ 	.word	0xffffffff


	//   ....[55]....
        /*0264*/ 	.word	0xffffffff


	//   ....[56]....
        /*0268*/ 	.word	0xffffffff


	//   ....[57]....
        /*026c*/ 	.word	0xffffffff


	//   ....[58]....
        /*0270*/ 	.word	0xffffffff


	//   ....[59]....
        /*0274*/ 	.word	0xffffffff


	//   ....[60]....
        /*0278*/ 	.word	0xffffffff


	//   ....[61]....
        /*027c*/ 	.word	0xffffffff


	//   ....[62]....
        /*0280*/ 	.word	0xffffffff


	//   ....[63]....
        /*0284*/ 	.word	0xffffffff


	//   ....[64]....
        /*0288*/ 	.word	0xffffffff


	//   ....[65]....
        /*028c*/ 	.word	0xffffffff


	//   ....[66]....
        /*0290*/ 	.word	0xffffffff


	//   ....[67]....
        /*0294*/ 	.word	0xffffffff


	//   ....[68]....
        /*0298*/ 	.word	0xffffffff


	//   ....[69]....
        /*029c*/ 	.word	0xffffffff


	//   ....[70]....
        /*02a0*/ 	.word	0xffffffff


	//   ....[71]....
        /*02a4*/ 	.word	0xffffffff


	//   ....[72]....
        /*02a8*/ 	.word	0xffffffff


	//   ....[73]....
        /*02ac*/ 	.word	0xffffffff


	//   ....[74]....
        /*02b0*/ 	.word	0xffffffff


	//   ....[75]....
        /*02b4*/ 	.word	0xffffffff


	//   ....[76]....
        /*02b8*/ 	.word	0xffffffff


	//   ....[77]....
        /*02bc*/ 	.word	0xffffffff


	//   ....[78]....
        /*02c0*/ 	.word	0xffffffff


	//   ....[79]....
        /*02c4*/ 	.word	0xffffffff


	//   ....[80]....
        /*02c8*/ 	.word	0xffffffff


	//   ....[81]....
        /*02cc*/ 	.word	0xffffffff


	//   ....[82]....
        /*02d0*/ 	.word	0xffffffff


	//   ....[83]....
        /*02d4*/ 	.word	0xffffffff


	//   ....[84]....
        /*02d8*/ 	.word	0xffffffff


	//   ....[85]....
        /*02dc*/ 	.word	0xffffffff


	//   ....[86]....
        /*02e0*/ 	.word	0xffffffff


	//   ....[87]....
        /*02e4*/ 	.word	0xffffffff


	//   ....[88]....
        /*02e8*/ 	.word	0xffffffff


	//   ....[89]....
        /*02ec*/ 	.word	0xffffffff


	//   ....[90]....
        /*02f0*/ 	.word	0xffffffff


	//   ....[91]....
        /*02f4*/ 	.word	0xffffffff


	//   ....[92]....
        /*02f8*/ 	.word	0xffffffff


	//   ....[93]....
        /*02fc*/ 	.word	0xffffffff


	//   ....[94]....
        /*0300*/ 	.word	0xffffffff


	//   ....[95]....
        /*0304*/ 	.word	0xffffffff


	//   ....[96]....
        /*0308*/ 	.word	0xffffffff


	//   ....[97]....
        /*030c*/ 	.word	0xffffffff


	//   ....[98]....
        /*0310*/ 	.word	0xffffffff


	//   ....[99]....
        /*0314*/ 	.word	0xffffffff


	//   ....[100]....
        /*0318*/ 	.word	0xffffffff


	//   ....[101]....
        /*031c*/ 	.word	0xffffffff


	//   ....[102]....
        /*0320*/ 	.word	0xffffffff


	//   ....[103]....
        /*0324*/ 	.word	0xffffffff


	//   ....[104]....
        /*0328*/ 	.word	0xffffffff


	//   ....[105]....
        /*032c*/ 	.word	0xffffffff


	//   ....[106]....
        /*0330*/ 	.word	0xffffffff


	//   ....[107]....
        /*0334*/ 	.word	0xffffffff


	//   ....[108]....
        /*0338*/ 	.word	0xffffffff


	//   ....[109]....
        /*033c*/ 	.word	0xffffffff


	//   ....[110]....
        /*0340*/ 	.word	0xffffffff


	//   ....[111]....
        /*0344*/ 	.word	0xffffffff


	//   ....[112]....
        /*0348*/ 	.word	0xffffffff


	//   ....[113]....
        /*034c*/ 	.word	0xffffffff


	//   ....[114]....
        /*0350*/ 	.word	0xffffffff


	//   ....[115]....
        /*0354*/ 	.word	0xffffffff


	//   ....[116]....
        /*0358*/ 	.word	0xffffffff


	//   ....[117]....
        /*035c*/ 	.word	0xffffffff


	//   ....[118]....
        /*0360*/ 	.word	0xffffffff


	//   ....[119]....
        /*0364*/ 	.word	0xffffffff


	//   ....[120]....
        /*0368*/ 	.word	0xffffffff


	//   ....[121]....
        /*036c*/ 	.word	0xffffffff


	//   ....[122]....
        /*0370*/ 	.word	0xffffffff


	//   ....[123]....
        /*0374*/ 	.word	0xffffffff


	//   ....[124]....
        /*0378*/ 	.word	0xffffffff


	//   ....[125]....
        /*037c*/ 	.word	0xffffffff


	//   ....[126]....
        /*0380*/ 	.word	0xffffffff


	//   ....[127]....
        /*0384*/ 	.word	0xffffffff


	//   ....[128]....
        /*0388*/ 	.word	0xffffffff


	//   ....[129]....
        /*038c*/ 	.word	0xffffffff


	//   ....[130]....
        /*0390*/ 	.word	0xffffffff


	//   ....[131]....
        /*0394*/ 	.word	0xffffffff


	//   ....[132]....
        /*0398*/ 	.word	0xffffffff


	//   ....[133]....
        /*039c*/ 	.word	0xffffffff


	//   ....[134]....
        /*03a0*/ 	.word	0xffffffff


	//   ....[135]....
        /*03a4*/ 	.word	0xffffffff


	//   ....[136]....
        /*03a8*/ 	.word	0xffffffff


	//   ....[137]....
        /*03ac*/ 	.word	0xffffffff


	//   ....[138]....
        /*03b0*/ 	.word	0xffffffff


	//   ....[139]....
        /*03b4*/ 	.word	0xffffffff


	//   ....[140]....
        /*03b8*/ 	.word	0xffffffff


	//   ....[141]....
        /*03bc*/ 	.word	0xffffffff


	//   ....[142]....
        /*03c0*/ 	.word	0xffffffff


	//   ....[143]....
        /*03c4*/ 	.word	0xffffffff


	//   ....[144]....
        /*03c8*/ 	.word	0xffffffff


	//   ....[145]....
        /*03cc*/ 	.word	0xffffffff


	//   ....[146]....
        /*03d0*/ 	.word	0xffffffff


	//   ....[147]....
        /*03d4*/ 	.word	0xffffffff


	//   ....[148]....
        /*03d8*/ 	.word	0xffffffff


	//   ....[149]....
        /*03dc*/ 	.word	0xffffffff


	//   ....[150]....
        /*03e0*/ 	.word	0xffffffff


	//   ....[151]....
        /*03e4*/ 	.word	0xffffffff


	//   ....[152]....
        /*03e8*/ 	.word	0xffffffff


	//   ....[153]....
        /*03ec*/ 	.word	0xffffffff


	//   ....[154]....
        /*03f0*/ 	.word	0xffffffff


	//   ....[155]....
        /*03f4*/ 	.word	0xffffffff


	//   ....[156]....
        /*03f8*/ 	.word	0xffffffff


	//   ....[157]....
        /*03fc*/ 	.word	0xffffffff


	//   ....[158]....
        /*0400*/ 	.word	0xffffffff


	//   ....[159]....
        /*0404*/ 	.word	0xffffffff


	//   ....[160]....
        /*0408*/ 	.word	0xffffffff


	//   ....[161]....
        /*040c*/ 	.word	0xffffffff


	//   ....[162]....
        /*0410*/ 	.word	0xffffffff


	//   ....[163]....
        /*0414*/ 	.word	0xffffffff


	//   ....[164]....
        /*0418*/ 	.word	0xffffffff


	//----- nvinfo : EIATTR_COOP_GROUP_INSTR_OFFSETS
	.align		4
.L_236:
        /*041c*/ 	.byte	0x04, 0x28
        /*041e*/ 	.short	(.L_238 - .L_237)


	//   ....[0]....
.L_237:
        /*0420*/ 	.word	0x00000090


	//   ....[1]....
        /*0424*/ 	.word	0x00002370


	//   ....[2]....
        /*0428*/ 	.word	0x000023c0


	//   ....[3]....
        /*042c*/ 	.word	0x00002b90


	//   ....[4]....
        /*0430*/ 	.word	0x00002bb0


	//   ....[5]....
        /*0434*/ 	.word	0x00003300


	//   ....[6]....
        /*0438*/ 	.word	0x00003310


	//   ....[7]....
        /*043c*/ 	.word	0x00003b20


	//   ....[8]....
        /*0440*/ 	.word	0x00003b50


	//   ....[9]....
        /*0444*/ 	.word	0x00004750


	//   ....[10]....
        /*0448*/ 	.word	0x00004780


	//   ....[11]....
        /*044c*/ 	.word	0x00004f00


	//   ....[12]....
        /*0450*/ 	.word	0x00004f20


	//   ....[13]....
        /*0454*/ 	.word	0x000056c0


	//   ....[14]....
        /*0458*/ 	.word	0x000056f0


	//   ....[15]....
        /*045c*/ 	.word	0x00005800


	//   ....[16]....
        /*0460*/ 	.word	0x00005830


	//   ....[17]....
        /*0464*/ 	.word	0x00005900


	//   ....[18]....
        /*0468*/ 	.word	0x00005920


	//   ....[19]....
        /*046c*/ 	.word	0x00005d10


	//   ....[20]....
        /*0470*/ 	.word	0x00005d40


	//   ....[21]....
        /*0474*/ 	.word	0x00005ed0


	//   ....[22]....
        /*0478*/ 	.word	0x00005f00


	//   ....[23]....
        /*047c*/ 	.word	0x00005fd0


	//   ....[24]....
        /*0480*/ 	.word	0x00006000


	//   ....[25]....
        /*0484*/ 	.word	0x00006fe0


	//   ....[26]....
        /*0488*/ 	.word	0x00006ff0


	//   ....[27]....
        /*048c*/ 	.word	0x000070a0


	//   ....[28]....
        /*0490*/ 	.word	0x000070d0


	//   ....[29]....
        /*0494*/ 	.word	0x00007260


	//   ....[30]....
        /*0498*/ 	.word	0x00007290


	//   ....[31]....
        /*049c*/ 	.word	0x000072b0


	//   ....[32]....
        /*04a0*/ 	.word	0x000072d0


	//   ....[33]....
        /*04a4*/ 	.word	0x00007460


	//   ....[34]....
        /*04a8*/ 	.word	0x00007470


	//   ....[35]....
        /*04ac*/ 	.word	0x00007540


	//   ....[36]....
        /*04b0*/ 	.word	0x00007550


	//   ....[37]....
        /*04b4*/ 	.word	0x00007630


	//   ....[38]....
        /*04b8*/ 	.word	0x00007640


	//   ....[39]....
        /*04bc*/ 	.word	0x00007ae0


	//   ....[40]....
        /*04c0*/ 	.word	0x00007b00


	//   ....[41]....
        /*04c4*/ 	.word	0x00007b50


	//   ....[42]....
        /*04c8*/ 	.word	0x00007b60


	//   ....[43]....
        /*04cc*/ 	.word	0x00007ce0


	//   ....[44]....
        /*04d0*/ 	.word	0x00007d70


	//   ....[45]....
        /*04d4*/ 	.word	0x00007db0


	//   ....[46]....
        /*04d8*/ 	.word	0x00007de0


	//   ....[47]....
        /*04dc*/ 	.word	0x00007f60


	//   ....[48]....
        /*04e0*/ 	.word	0x00007ff0


	//   ....[49]....
        /*04e4*/ 	.word	0x00008030


	//   ....[50]....
        /*04e8*/ 	.word	0x00008070


	//   ....[51]....
        /*04ec*/ 	.word	0x00008200


	//   ....[52]....
        /*04f0*/ 	.word	0x00008290


	//   ....[53]....
        /*04f4*/ 	.word	0x000082d0


	//   ....[54]....
        /*04f8*/ 	.word	0x000082f0


	//   ....[55]....
        /*04fc*/ 	.word	0x0000a020


	//   ....[56]....
        /*0500*/ 	.word	0x0000a060


	//   ....[57]....
        /*0504*/ 	.word	0x0000a080


	//   ....[58]....
        /*0508*/ 	.word	0x0000a0f0


	//   ....[59]....
        /*050c*/ 	.word	0x0000a170


	//   ....[60]....
        /*0510*/ 	.word	0x0000a190


	//   ....[61]....
        /*0514*/ 	.word	0x0000a1b0


	//   ....[62]....
        /*0518*/ 	.word	0x0000a1d0


	//   ....[63]....
        /*051c*/ 	.word	0x0000a3c0


	//   ....[64]....
        /*0520*/ 	.word	0x0000a400


	//   ....[65]....
        /*0524*/ 	.word	0x0000a410


	//   ....[66]....
        /*0528*/ 	.word	0x0000a450


	//   ....[67]....
        /*052c*/ 	.word	0x0000a590


	//   ....[68]....
        /*0530*/ 	.word	0x0000a5b0


	//   ....[69]....
        /*0534*/ 	.word	0x0000a5d0


	//   ....[70]....
        /*0538*/ 	.word	0x0000a5f0


	//   ....[71]....
        /*053c*/ 	.word	0x0000c6f0


	//   ....[72]....
        /*0540*/ 	.word	0x0000c720


	//   ....[73]....
        /*0544*/ 	.word	0x0000c760


	//   ....[74]....
        /*0548*/ 	.word	0x0000c7b0


	//   ....[75]....
        /*054c*/ 	.word	0x0000c7e0


	//   ....[76]....
        /*0550*/ 	.word	0x0000c800


	//   ....[77]....
        /*0554*/ 	.word	0x0000d790


	//   ....[78]....
        /*0558*/ 	.word	0x0000d7c0


	//   ....[79]....
        /*055c*/ 	.word	0x0000d7f0


	//   ....[80]....
        /*0560*/ 	.word	0x0000d850


	//   ....[81]....
        /*0564*/ 	.word	0x0000d870


	//   ....[82]....
        /*0568*/ 	.word	0x0000d880


	//   ....[83]....
        /*056c*/ 	.word	0x0000ddf0


	//   ....[84]....
        /*0570*/ 	.word	0x0000e050


	//   ....[85]....
        /*0574*/ 	.word	0x0000f460


	//   ....[86]....
        /*0578*/ 	.word	0x0000f4e0


	//   ....[87]....
        /*057c*/ 	.word	0x0000f4f0


	//   ....[88]....
        /*0580*/ 	.word	0x0000f520


	//   ....[89]....
        /*0584*/ 	.word	0x00010e60


	//   ....[90]....
        /*0588*/ 	.word	0x00010e80


	//   ....[91]....
        /*058c*/ 	.word	0x00010eb0


	//   ....[92]....
        /*0590*/ 	.word	0x00010ec0


	//   ....[93]....
        /*0594*/ 	.word	0x00010ed0


	//   ....[94]....
        /*0598*/ 	.word	0x00010ee0


	//   ....[95]....
        /*059c*/ 	.word	0x00012150


	//   ....[96]....
        /*05a0*/ 	.word	0x00012180


	//   ....[97]....
        /*05a4*/ 	.word	0x000121a0


	//   ....[98]....
        /*05a8*/ 	.word	0x000121b0


	//   ....[99]....
        /*05ac*/ 	.word	0x000121c0


	//   ....[100]....
        /*05b0*/ 	.word	0x000121d0


	//   ....[101]....
        /*05b4*/ 	.word	0x000123e0


	//   ....[102]....
        /*05b8*/ 	.word	0x000125f0


	//   ....[103]....
        /*05bc*/ 	.word	0x00013540


	//   ....[104]....
        /*05c0*/ 	.word	0x000138f0


	//   ....[105]....
        /*05c4*/ 	.word	0x00013920


	//   ....[106]....
        /*05c8*/ 	.word	0x00013990


	//   ....[107]....
        /*05cc*/ 	.word	0x00015740


	//   ....[108]....
        /*05d0*/ 	.word	0x00015770


	//   ....[109]....
        /*05d4*/ 	.word	0x00015790


	//   ....[110]....
        /*05d8*/ 	.word	0x000157a0


	//   ....[111]....
        /*05dc*/ 	.word	0x000157b0


	//   ....[112]....
        /*05e0*/ 	.word	0x000157c0


	//   ....[113]....
        /*05e4*/ 	.word	0x00016a30


	//   ....[114]....
        /*05e8*/ 	.word	0x00016a60


	//   ....[115]....
        /*05ec*/ 	.word	0x00016a80


	//   ....[116]....
        /*05f0*/ 	.word	0x00016a90


	//   ....[117]....
        /*05f4*/ 	.word	0x00016aa0


	//   ....[118]....
        /*05f8*/ 	.word	0x00016ab0


	//   ....[119]....
        /*05fc*/ 	.word	0x00016f50


	//   ....[120]....
        /*0600*/ 	.word	0x00016f70


	//   ....[121]....
        /*0604*/ 	.word	0x00016fa0


	//   ....[122]....
        /*0608*/ 	.word	0x00016fb0


	//   ....[123]....
        /*060c*/ 	.word	0x00018b40


	//   ....[124]....
        /*0610*/ 	.word	0x00018b60


	//   ....[125]....
        /*0614*/ 	.word	0x00018b80


	//   ....[126]....
        /*0618*/ 	.word	0x00018ba0


	//   ....[127]....
        /*061c*/ 	.word	0x00018cf0


	//   ....[128]....
        /*0620*/ 	.word	0x00018d10


	//   ....[129]....
        /*0624*/ 	.word	0x00019dd0


	//   ....[130]....
        /*0628*/ 	.word	0x00019de0


	//   ....[131]....
        /*062c*/ 	.word	0x00019df0


	//   ....[132]....
        /*0630*/ 	.word	0x00019e00


	//   ....[133]....
        /*0634*/ 	.word	0x00019e10


	//   ....[134]....
        /*0638*/ 	.word	0x00019e20


	//   ....[135]....
        /*063c*/ 	.word	0x0001a020


	//   ....[136]....
        /*0640*/ 	.word	0x0001aa60


	//   ....[137]....
        /*0644*/ 	.word	0x0001b200


	//   ....[138]....
        /*0648*/ 	.word	0x0001b520


	//   ....[139]....
        /*064c*/ 	.word	0x0001b550


	//   ....[140]....
        /*0650*/ 	.word	0x0001b570


	//   ....[141]....
        /*0654*/ 	.word	0x0001ce10


	//   ....[142]....
        /*0658*/ 	.word	0x0001ce40


	//   ....[143]....
        /*065c*/ 	.word	0x0001ce90


	//   ....[144]....
        /*0660*/ 	.word	0x0001cea0


	//   ....[145]....
        /*0664*/ 	.word	0x0001e040


	//   ....[146]....
        /*0668*/ 	.word	0x0001e070


	//   ....[147]....
        /*066c*/ 	.word	0x0001e0a0


	//   ....[148]....
        /*0670*/ 	.word	0x0001e0d0


	//   ....[149]....
        /*0674*/ 	.word	0x0001e290


	//   ....[150]....
        /*0678*/ 	.word	0x0001e2a0


	//   ....[151]....
        /*067c*/ 	.word	0x0001e390


	//   ....[152]....
        /*0680*/ 	.word	0x0001e3c0


	//   ....[153]....
        /*0684*/ 	.word	0x0001e490


	//   ....[154]....
        /*0688*/ 	.word	0x0001e4c0


	//   ....[155]....
        /*068c*/ 	.word	0x0001e590


	//   ....[156]....
        /*0690*/ 	.word	0x0001e5b0


	//   ....[157]....
        /*0694*/ 	.word	0x0001ecf0


	//   ....[158]....
        /*0698*/ 	.word	0x0001ed10


	//   ....[159]....
        /*069c*/ 	.word	0x0001edf0


	//   ....[160]....
        /*06a0*/ 	.word	0x0001ee20


	//   ....[161]....
        /*06a4*/ 	.word	0x0001eef0


	//   ....[162]....
        /*06a8*/ 	.word	0x0001ef20


	//   ....[163]....
        /*06ac*/ 	.word	0x0001eff0


	//   ....[164]....
        /*06b0*/ 	.word	0x0001f010


	//----- nvinfo : EIATTR_EXIT_INSTR_OFFSETS
	.align		4
.L_238:
        /*06b4*/ 	.byte	0x04, 0x1c
        /*06b6*/ 	.short	(.L_240 - .L_239)


	//   ....[0]....
.L_239:
        /*06b8*/ 	.word	0x00000370


	//   ....[1]....
        /*06bc*/ 	.word	0x0001e5c0


	//   ....[2]....
        /*06c0*/ 	.word	0x0001e610


	//   ....[3]....
        /*06c4*/ 	.word	0x0001e670


	//   ....[4]....
        /*06c8*/ 	.word	0x0001f020


	//   ....[5]....
        /*06cc*/ 	.word	0x0001f070


	//   ....[6]....
        /*06d0*/ 	.word	0x0001f0d0


	//----- nvinfo : EIATTR_CTAIDZ_USED
	.align		4
.L_240:
        /*06d4*/ 	.byte	0x01, 0x04
	.zero		2


	//----- nvinfo : EIATTR_MAX_THREADS
	.align		4
        /*06d8*/ 	.byte	0x04, 0x05
        /*06da*/ 	.short	(.L_242 - .L_241)
.L_241:
        /*06dc*/ 	.word	0x00000100
        /*06e0*/ 	.word	0x00000001
        /*06e4*/ 	.word	0x00000001


	//----- nvinfo : EIATTR_CRS_STACK_SIZE
	.align		4
.L_242:
        /*06e8*/ 	.byte	0x04, 0x1e
        /*06ea*/ 	.short	(.L_244 - .L_243)
.L_243:
        /*06ec*/ 	.word	0x00000000
.L_244:


//--------------------- .nv.info._ZN7cutlass13device_kernelIN5flash19enable_sm80_to_sm89INS1_16FlashAttnFwdSm80INS1_25CollectiveMainloopFwdSm80ILi8ELi1ELb1EN4cute5tupleIJNS5_1CILi128EEES8_S8_EEELi128ENS_10bfloat16_tEfNS_4arch4Sm80ELb1ELb0ELb1ELb0ELb1ELb0ELb1ELb0EEENS1_21CollectiveEpilogueFwdIS9_NS6_IJNS7_ILi1EEESF_SF_EEESA_SC_Li256ELb0ELb1ELb0ELb0EEENS1_30DynamicPersistentTileSchedulerILi256ELi256ELb0ELb1ELb0EEEEEEEEEvNT_6ParamsE --------------------------
	.section	.nv.info._ZN7cutlass13device_kernelIN5flash19enable_sm80_to_sm89INS1_16FlashAttnFwdSm80INS1_25CollectiveMainloopFwdSm80ILi8ELi1ELb1EN4cute5tupleIJNS5_1CILi128EEES8_S8_EEELi128ENS_10bfloat16_tEfNS_4arch4Sm80ELb1ELb0ELb1ELb0ELb1ELb0ELb1ELb0EEENS1_21CollectiveEpilogueFwdIS9_NS6_IJNS7_ILi1EEESF_SF_EEESA_SC_Li256ELb0ELb1ELb0ELb0EEENS1_30DynamicPersistentTileSchedulerILi256ELi256ELb0ELb1ELb0EEEEEEEEEvNT_6ParamsE,"",@"SHT_CUDA_INFO"
	.sectionflags	@""
	.align	4


	//----- nvinfo : EIATTR_CUDA_API_VERSION
	.align		4
        /*0000*/ 	.byte	0x04, 0x37
        /*0002*/ 	.short	(.L_246 - .L_245)
.L_245:
        /*0004*/ 	.word	0x00000082


	//----- nvinfo : EIATTR_SW2861232_WAR
	.align		4
.L_246:
        /*0008*/ 	.byte	0x01, 0x35
	.zero		2


	//----- nvinfo : EIATTR_PARAM_CBANK
	.align		4
        /*000c*/ 	.byte	0x04, 0x0a
        /*000e*/ 	.short	(.L_248 - .L_247)
	.align		4
.L_247:
        /*0010*/ 	.word	index@(.nv.constant0._ZN7cutlass13device_kernelIN5flash19enable_sm80_to_sm89INS1_16FlashAttnFwdSm80INS1_25CollectiveMainloopFwdSm80ILi8ELi1ELb1EN4cute5tupleIJNS5_1CILi128EEES8_S8_EEELi128ENS_10bfloat16_tEfNS_4arch4Sm80ELb1ELb0ELb1ELb0ELb1ELb0ELb1ELb0EEENS1_21CollectiveEpilogueFwdIS9_NS6_IJNS7_ILi1EEESF_SF_EEESA_SC_Li256ELb0ELb1ELb0ELb0EEENS1_30DynamicPersistentTileSchedulerILi256ELi256ELb0ELb1ELb0EEEEEEEEEvNT_6ParamsE)
        /*0014*/ 	.short	0x0160
        /*0016*/ 	.short	0x0428


	//----- nvinfo : EIATTR_CBANK_PARAM_SIZE
	.align		4
.L_248:
        /*0018*/ 	.byte	0x03, 0x19
        /*001a*/ 	.short	0x0428


	//----- nvinfo : EIATTR_KPARAM_INFO
	.align		4
        /*001c*/ 	.byte	0x04, 0x17
        /*001e*/ 	.short	(.L_250 - .L_249)
.L_249:
        /*0020*/ 	.word	0x00000000
        /*0024*/ 	.short	0x0000
        /*0026*/ 	.short	0x0000
        /*0028*/ 	.byte	0x00, 0xf0, 0xa1, 0x10


	//----- nvinfo : EIATTR_MAXREG_COUNT
	.align		4
.L_250:
        /*002c*/ 	.byte	0x03, 0x1b
        /*002e*/ 	.short	0x00ff


	//----- nvinfo : EIATTR_NUM_BARRIERS
	.align		4
        /*0030*/ 	.byte	0x02, 0x4c
        /*0032*/ 	.byte	0x06
	.zero		1


	//----- nvinfo : EIATTR_ANNOTATIONS
	.align		4
        /*0034*/ 	.byte	0x04, 0x55
        /*0036*/ 	.short	(.L_252 - .L_251)


	//   ....[0]....
.L_251:
        /* <DEDUP_REMOVED lines=49> */


	//----- nvinfo : EIATTR_MERCURY_ISA_VERSION
	.align		4
.L_252:
        /*0330*/ 	.byte	0x03, 0x5f
        /*0332*/ 	.short	0x0000


	//----- nvinfo : EIATTR_INT_WARP_WIDE_INSTR_OFFSETS
	.align		4
        /*0334*/ 	.byte	0x04, 0x31
        /*0336*/ 	.short	(.L_254 - .L_253)


	//   ....[0]....
.L_253:
        /*0338*/ 	.word	0x0000fab0


	//   ....[1]....
        /*033c*/ 	.word	0x0000fb30


	//----- nvinfo : EIATTR_COOP_GROUP_MASK_REGIDS
	.align		4
.L_254:
        /*0340*/ 	.byte	0x04, 0x29
        /*0342*/ 	.short	(.L_256 - .L_255)


	//   ....[0]....
.L_255:
        /*0344*/ 	.word	0xffffffff


	//   ....[1]....
        /*0348*/ 	.word	0xffffffff


	//   ....[2]....
        /*034c*/ 	.word	0xffffffff


	//   ....[3]....
        /*0350*/ 	.word	0xffffffff


	//   ....[4]....
        /*0354*/ 	.word	0xffffffff


	//   ....[5]....
        /*0358*/ 	.word	0xffffffff


	//   ....[6]....
        /*035c*/ 	.word	0xffffffff


	//   ....[7]....
        /*0360*/ 	.word	0xffffffff


	//   ....[8]....
        /*0364*/ 	.word	0xffffffff


	//   ....[9]....
        /*0368*/ 	.word	0xffffffff


	//   ....[10]....
        /*036c*/ 	.word	0xffffffff


	//   ....[11]....
        /*0370*/ 	.word	0xffffffff


	//   ....[12]....
        /*0374*/ 	.word	0xffffffff


	//   ....[13]....
        /*0378*/ 	.word	0xffffffff


	//   ....[14]....
        /*037c*/ 	.word	0xffffffff


	//   ....[15]....
        /*0380*/ 	.word	0xffffffff


	//   ....[16]....
        /*0384*/ 	.word	0xffffffff


	//   ....[17]....
        /*0388*/ 	.word	0xffffffff


	//   ....[18]....
        /*038c*/ 	.word	0xffffffff


	//   ....[19]....
        /*0390*/ 	.word	0xffffffff


	//   ....[20]....
        /*0394*/ 	.word	0xffffffff


	//   ....[21]....
        /*0398*/ 	.word	0xffffffff


	//   ....[22]....
        /*039c*/ 	.word	0xffffffff


	//   ....[23]....
        /*03a0*/ 	.word	0xffffffff


	//   ....[24]....
        /*03a4*/ 	.word	0xffffffff


	//   ....[25]....
        /*03a8*/ 	.word	0xffffffff


	//   ....[26]....
        /*03ac*/ 	.word	0xffffffff


	//   ....[27]....
        /*03b0*/ 	.word	0xffffffff


	//   ....[28]....
        /*03b4*/ 	.word	0xffffffff


	//   ....[29]....
        /*03b8*/ 	.word	0xffffffff


	//   ....[30]....
        /*03bc*/ 	.word	0xffffffff


	//   ....[31]....
        /*03c0*/ 	.word	0xffffffff


	//   ....[32]....
        /*03c4*/ 	.word	0xffffffff


	//   ....[33]....
        /*03c8*/ 	.word	0xffffffff


	//   ....[34]....
        /*03cc*/ 	.word	0xffffffff


	//   ....[35]....
        /*03d0*/ 	.word	0xffffffff


	//   ....[36]....
        /*03d4*/ 	.word	0xffffffff


	//   ....[37]....
        /*03d8*/ 	.word	0xffffffff


	//   ....[38]....
        /*03dc*/ 	.word	0xffffffff


	//   ....[39]....
        /*03e0*/ 	.word	0xffffffff


	//   ....[40]....
        /*03e4*/ 	.word	0xffffffff


	//   ....[41]....
        /*03e8*/ 	.word	0xffffffff


	//   ....[42]....
        /*03ec*/ 	.word	0xffffffff


	//   ....[43]....
        /*03f0*/ 	.word	0xffffffff


	//   ....[44]....
        /*03f4*/ 	.word	0xffffffff


	//   ....[45]....
        /*03f8*/ 	.word	0xffffffff


	//   ....[46]....
        /*03fc*/ 	.word	0xffffffff


	//   ....[47]....
        /*0400*/ 	.word	0xffffffff


	//   ....[48]....
        /*0404*/ 	.word	0xffffffff


	//   ....[49]....
        /*0408*/ 	.word	0xffffffff


	//   ....[50]....
        /*040c*/ 	.word	0xffffffff


	//   ....[51]....
        /*0410*/ 	.word	0xffffffff


	//   ....[52]....
        /*0414*/ 	.word	0xffffffff


	//   ....[53]....
        /*0418*/ 	.word	0xffffffff


	//   ....[54]....
        /*041c*/ 	.word	0xffffffff


	//   ....[55]....
        /*0420*/ 	.word	0xffffffff


	//   ....[56]....
        /*0424*/ 	.word	0xffffffff


	//   ....[57]....
        /*0428*/ 	.word	0xffffffff


	//   ....[58]....
        /*042c*/ 	.word	0xffffffff


	//   ....[59]....
        /*0430*/ 	.word	0xffffffff


	//   ....[60]....
        /*0434*/ 	.word	0xffffffff


	//   ....[61]....
        /*0438*/ 	.word	0xffffffff


	//   ....[62]....
        /*043c*/ 	.word	0xffffffff


	//   ....[63]....
        /*0440*/ 	.word	0xffffffff


	//   ....[64]....
        /*0444*/ 	.word	0xffffffff


	//   ....[65]....
        /*0448*/ 	.word	0xffffffff


	//   ....[66]....
        /*044c*/ 	.word	0xffffffff


	//   ....[67]....
        /*0450*/ 	.word	0xffffffff


	//   ....[68]....
        /*0454*/ 	.word	0xffffffff


	//   ....[69]....
        /*0458*/ 	.word	0xffffffff


	//   ....[70]....
        /*045c*/ 	.word	0xffffffff


	//   ....[71]....
        /*0460*/ 	.word	0xffffffff


	//   ....[72]....
        /*0464*/ 	.word	0xffffffff


	//   ....[73]....
        /*0468*/ 	.word	0xffffffff


	//   ....[74]....
        /*046c*/ 	.word	0xffffffff


	//   ....[75]....
        /*0470*/ 	.word	0xffffffff


	//   ....[76]....
        /*0474*/ 	.word	0xffffffff


	//   ....[77]....
        /*0478*/ 	.word	0xffffffff


	//   ....[78]....
        /*047c*/ 	.word	0xffffffff


	//   ....[79]....
        /*0480*/ 	.word	0xffffffff


	//   ....[80]....
        /*0484*/ 	.word	0xffffffff


	//   ....[81]....
        /*0488*/ 	.word	0xffffffff


	//   ....[82]....
        /*048c*/ 	.word	0xffffffff


	//   ....[83]....
        /*0490*/ 	.word	0xffffffff


	//   ....[84]....
        /*0494*/ 	.word	0xffffffff


	//   ....[85]....
        /*0498*/ 	.word	0xffffffff


	//   ....[86]....
        /*049c*/ 	.word	0xffffffff


	//   ....[87]....
        /*04a0*/ 	.word	0xffffffff


	//   ....[88]....
        /*04a4*/ 	.word	0xffffffff


	//   ....[89]....
        /*04a8*/ 	.word	0xffffffff


	//   ....[90]....
        /*04ac*/ 	.word	0xffffffff


	//   ....[91]....
        /*04b0*/ 	.word	0xffffffff


	//   ....[92]....
        /*04b4*/ 	.word	0xffffffff


	//   ....[93]....
        /*04b8*/ 	.word	0xffffffff


	//   ....[94]....
        /*04bc*/ 	.word	0xffffffff


	//   ....[95]....
        /*04c0*/ 	.word	0xffffffff


	//   ....[96]....
        /*04c4*/ 	.word	0xffffffff


	//   ....[97]....
        /*04c8*/ 	.word	0xffffffff


	//   ....[98]....
        /*04cc*/ 	.word	0xffffffff


	//   ....[99]....
        /*04d0*/ 	.word	0xffffffff


	//   ....[100]....
        /*04d4*/ 	.word	0xffffffff


	//   ....[101]....
        /*04d8*/ 	.word	0xffffffff


	//   ....[102]....
        /*04dc*/ 	.word	0xffffffff


	//   ....[103]....
        /*04e0*/ 	.word	0xffffffff


	//   ....[104]....
        /*04e4*/ 	.word	0xffffffff


	//   ....[105]....
        /*04e8*/ 	.word	0xffffffff


	//   ....[106]....
        /*04ec*/ 	.word	0xffffffff


	//   ....[107]....
        /*04f0*/ 	.word	0xffffffff


	//   ....[108]....
        /*04f4*/ 	.word	0xffffffff


	//   ....[109]....
        /*04f8*/ 	.word	0xffffffff


	//   ....[110]....
        /*04fc*/ 	.word	0xffffffff


	//   ....[111]....
        /*0500*/ 	.word	0xffffffff


	//   ....[112]....
        /*0504*/ 	.word	0xffffffff


	//   ....[113]....
        /*0508*/ 	.word	0xffffffff


	//   ....[114]....
        /*050c*/ 	.word	0xffffffff


	//   ....[115]....
        /*0510*/ 	.word	0xffffffff


	//   ....[116]....
        /*0514*/ 	.word	0xffffffff


	//   ....[117]....
        /*0518*/ 	.word	0xffffffff


	//   ....[118]....
        /*051c*/ 	.word	0xffffffff


	//   ....[119]....
        /*0520*/ 	.word	0xffffffff


	//   ....[120]....
        /*0524*/ 	.word	0xffffffff


	//   ....[121]....
        /*0528*/ 	.word	0xffffffff


	//   ....[122]....
        /*052c*/ 	.word	0xffffffff


	//   ....[123]....
        /*0530*/ 	.word	0xffffffff


	//   ....[124]....
        /*0534*/ 	.word	0xffffffff


	//   ....[125]....
        /*0538*/ 	.word	0xffffffff


	//   ....[126]....
        /*053c*/ 	.word	0xffffffff


	//   ....[127]....
        /*0540*/ 	.word	0xffffffff


	//   ....[128]....
        /*0544*/ 	.word	0xffffffff


	//   ....[129]....
        /*0548*/ 	.word	0xffffffff


	//   ....[130]....
        /*054c*/ 	.word	0xffffffff


	//   ....[131]....
        /*0550*/ 	.word	0xffffffff


	//   ....[132]....
        /*0554*/ 	.word	0xffffffff


	//   ....[133]....
        /*0558*/ 	.word	0xffffffff


	//   ....[134]....
        /*055c*/ 	.word	0xffffffff


	//   ....[135]....
        /*0560*/ 	.word	0xffffffff


	//   ....[136]....
        /*0564*/ 	.word	0xffffffff


	//   ....[137]....
        /*0568*/ 	.word	0xffffffff


	//   ....[138]....
        /*056c*/ 	.word	0xffffffff


	//   ....[139]....
        /*0570*/ 	.word	0xffffffff


	//   ....[140]....
        /*0574*/ 	.word	0xffffffff


	//   ....[141]....
        /*0578*/ 	.word	0xffffffff


	//   ....[142]....
        /*057c*/ 	.word	0xffffffff


	//   ....[143]....
        /*0580*/ 	.word	0xffffffff


	//   ....[144]....
        /*0584*/ 	.word	0xffffffff


	//   ....[145]....
        /*0588*/ 	.word	0xffffffff


	//   ....[146]....
        /*058c*/ 	.word	0xffffffff


	//   ....[147]....
        /*0590*/ 	.word	0xffffffff


	//   ....[148]....
        /*0594*/ 	.word	0xffffffff


	//   ....[149]....
        /*0598*/ 	.word	0xffffffff


	//   ....[150]....
        /*059c*/ 	.word	0xffffffff


	//   ....[151]....
        /*05a0*/ 	.word	0xffffffff


	//   ....[152]....
        /*05a4*/ 	.word	0xffffffff


	//   ....[153]....
        /*05a8*/ 	.word	0xffffffff


	//   ....[154]....
        /*05ac*/ 	.word	0xffffffff


	//   ....[155]....
        /*05b0*/ 	.word	0xffffffff


	//   ....[156]....
        /*05b4*/ 	.word	0xffffffff


	//   ....[157]....
        /*05b8*/ 	.word	0xffffffff


	//   ....[158]....
        /*05bc*/ 	.word	0xffffffff


	//   ....[159]....
        /*05c0*/ 	.word	0xffffffff


	//   ....[160]....
        /*05c4*/ 	.word	0xffffffff


	//   ....[161]....
        /*05c8*/ 	.word	0xffffffff


	//   ....[162]....
        /*05cc*/ 	.word	0xffffffff


	//   ....[163]....
        /*05d0*/ 	.word	0xffffffff


	//   ....[164]....
        /*05d4*/ 	.word	0xffffffff


	//   ....[165]....
        /*05d8*/ 	.word	0xffffffff


	//   ....[166]....
        /*05dc*/ 	.word	0xffffffff


	//   ....[167]....
        /*05e0*/ 	.word	0xffffffff


	//   ....[168]....
        /*05e4*/ 	.word	0xffffffff


	//----- nvinfo : EIATTR_COOP_GROUP_INSTR_OFFSETS
	.align		4
.L_256:
        /*05e8*/ 	.byte	0x04, 0x28
        /*05ea*/ 	.short	(.L_258 - .L_257)


	//   ....[0]....
.L_257:
        /*05ec*/ 	.word	0x00000050


	//   ....[1]....
        /*05f0*/ 	.word	0x00001540


	//   ....[2]....
        /*05f4*/ 	.word	0x00001560


	//   ....[3]....
        /*05f8*/ 	.word	0x00001570


	//   ....[4]....
        /*05fc*/ 	.word	0x00001580


	//   ....[5]....
        /*0600*/ 	.word	0x00001590


	//   ....[6]....
        /*0604*/ 	.word	0x000015a0


	//   ....[7]....
        /*0608*/ 	.word	0x000015e0


	//   ....[8]....
        /*060c*/ 	.word	0x00001640


	//   ....[9]....
        /*0610*/ 	.word	0x00001840


	//   ....[10]....
        /*0614*/ 	.word	0x00001860


	//   ....[11]....
        /*0618*/ 	.word	0x00001870


	//   ....[12]....
        /*061c*/ 	.word	0x000018a0


	//   ....[13]....
        /*0620*/ 	.word	0x000018b0


	//   ....[14]....
        /*0624*/ 	.word	0x00001900


	//   ....[15]....
        /*0628*/ 	.word	0x00001960


	//   ....[16]....
        /*062c*/ 	.word	0x000019b0


	//   ....[17]....
        /*0630*/ 	.word	0x00001f30


	//   ....[18]....
        /*0634*/ 	.word	0x00001f50


	//   ....[19]....
        /*0638*/ 	.word	0x00001f60


	//   ....[20]....
        /*063c*/ 	.word	0x00001f80


	//   ....[21]....
        /*0640*/ 	.word	0x00001f90


	//   ....[22]....
        /*0644*/ 	.word	0x00001fb0


	//   ....[23]....
        /*0648*/ 	.word	0x00001fc0


	//   ....[24]....
        /*064c*/ 	.word	0x00001fe0


	//   ....[25]....
        /*0650*/ 	.word	0x00003720


	//   ....[26]....
        /*0654*/ 	.word	0x00003740


	//   ....[27]....
        /*0658*/ 	.word	0x00003770


	//   ....[28]....
        /*065c*/ 	.word	0x00003780


	//   ....[29]....
        /*0660*/ 	.word	0x00003790


	//   ....[30]....
        /*0664*/ 	.word	0x000037a0


	//   ....[31]....
        /*0668*/ 	.word	0x000037b0


	//   ....[32]....
        /*066c*/ 	.word	0x000037d0


	//   ....[33]....
        /*0670*/ 	.word	0x00003af0


	//   ....[34]....
        /*0674*/ 	.word	0x00003f30


	//   ....[35]....
        /*0678*/ 	.word	0x00004730


	//   ....[36]....
        /*067c*/ 	.word	0x00004750


	//   ....[37]....
        /*0680*/ 	.word	0x00004770


	//   ....[38]....
        /*0684*/ 	.word	0x00004790


	//   ....[39]....
        /*0688*/ 	.word	0x00006670


	//   ....[40]....
        /*068c*/ 	.word	0x00006690


	//   ....[41]....
        /*0690*/ 	.word	0x000066c0


	//   ....[42]....
        /*0694*/ 	.word	0x000066d0


	//   ....[43]....
        /*0698*/ 	.word	0x000066e0


	//   ....[44]....
        /*069c*/ 	.word	0x000066f0


	//   ....[45]....
        /*06a0*/ 	.word	0x00006820


	//   ....[46]....
        /*06a4*/ 	.word	0x00006830


	//   ....[47]....
        /*06a8*/ 	.word	0x00007f40


	//   ....[48]....
        /*06ac*/ 	.word	0x00007f60


	//   ....[49]....
        /*06b0*/ 	.word	0x00007f90


	//   ....[50]....
        /*06b4*/ 	.word	0x00007fa0


	//   ....[51]....
        /*06b8*/ 	.word	0x00007fb0


	//   ....[52]....
        /*06bc*/ 	.word	0x00007fc0


	//   ....[53]....
        /*06c0*/ 	.word	0x000080f0


	//   ....[54]....
        /*06c4*/ 	.word	0x00008100


	//   ....[55]....
        /*06c8*/ 	.word	0x00008310


	//   ....[56]....
        /*06cc*/ 	.word	0x00008750


	//   ....[57]....
        /*06d0*/ 	.word	0x00008f50


	//   ....[58]....
        /*06d4*/ 	.word	0x00008f70


	//   ....[59]....
        /*06d8*/ 	.word	0x00008f90


	//   ....[60]....
        /*06dc*/ 	.word	0x00008fb0


	//   ....[61]....
        /*06e0*/ 	.word	0x0000b360


	//   ....[62]....
        /*06e4*/ 	.word	0x0000b380


	//   ....[63]....
        /*06e8*/ 	.word	0x0000b3e0


	//   ....[64]....
        /*06ec*/ 	.word	0x0000b420


	//   ....[65]....
        /*06f0*/ 	.word	0x0000b440


	//   ....[66]....
        /*06f4*/ 	.word	0x0000b460


	//   ....[67]....
        /*06f8*/ 	.word	0x0000b480


	//   ....[68]....
        /*06fc*/ 	.word	0x0000b490


	//   ....[69]....
        /*0700*/ 	.word	0x0000cbe0


	//   ....[70]....
        /*0704*/ 	.word	0x0000cc00


	//   ....[71]....
        /*0708*/ 	.word	0x0000cc30


	//   ....[72]....
        /*070c*/ 	.word	0x0000cc50


	//   ....[73]....
        /*0710*/ 	.word	0x0000cc60


	//   ....[74]....
        /*0714*/ 	.word	0x0000cc70


	//   ....[75]....
        /*0718*/ 	.word	0x0000cc80


	//   ....[76]....
        /*071c*/ 	.word	0x0000cc90


	//   ....[77]....
        /*0720*/ 	.word	0x0000d2c0


	//   ....[78]....
        /*0724*/ 	.word	0x0000d2d0


	//   ....[79]....
        /*0728*/ 	.word	0x0000d300


	//   ....[80]....
        /*072c*/ 	.word	0x0000d310


	//   ....[81]....
        /*0730*/ 	.word	0x0000f460


	//   ....[82]....
        /*0734*/ 	.word	0x0000f4b0


	//   ....[83]....
        /*0738*/ 	.word	0x0000f4d0


	//   ....[84]....
        /*073c*/ 	.word	0x0000f4f0


	//   ....[85]....
        /*0740*/ 	.word	0x00010110


	//   ....[86]....
        /*0744*/ 	.word	0x00010480


	//   ....[87]....
        /*0748*/ 	.word	0x000104b0


	//   ....[88]....
        /*074c*/ 	.word	0x000104c0


	//   ....[89]....
        /*0750*/ 	.word	0x000104d0


	//   ....[90]....
        /*0754*/ 	.word	0x00010700


	//   ....[91]....
        /*0758*/ 	.word	0x00010710


	//   ....[92]....
        /*075c*/ 	.word	0x000107f0


	//   ....[93]....
        /*0760*/ 	.word	0x00010820


	//   ....[94]....
        /*0764*/ 	.word	0x000108e0


	//   ....[95]....
        /*0768*/ 	.word	0x00010910


	//   ....[96]....
        /*076c*/ 	.word	0x000109d0


	//   ....[97]....
        /*0770*/ 	.word	0x000109f0


	//   ....[98]....
        /*0774*/ 	.word	0x00010f40


	//   ....[99]....
        /*0778*/ 	.word	0x00010f60


	//   ....[100]....
        /*077c*/ 	.word	0x000110e0


	//   ....[101]....
        /*0780*/ 	.word	0x000110f0


	//   ....[102]....
        /*0784*/ 	.word	0x00011200


	//   ....[103]....
        /*0788*/ 	.word	0x00011220


	//   ....[104]....
        /*078c*/ 	.word	0x00011330


	//   ....[105]....
        /*0790*/ 	.word	0x00011340


	//   ....[106]....
        /*0794*/ 	.word	0x000114c0


	//   ....[107]....
        /*0798*/ 	.word	0x000115b0


	//   ....[108]....
        /*079c*/ 	.word	0x00011620


	//   ....[109]....
        /*07a0*/ 	.word	0x00011740


	//   ....[110]....
        /*07a4*/ 	.word	0x000117a0


	//   ....[111]....
        /*07a8*/ 	.word	0x000118e0


	//   ....[112]....
        /*07ac*/ 	.word	0x00011940


	//   ....[113]....
        /*07b0*/ 	.word	0x00011a80


	//   ....[114]....
        /*07b4*/ 	.word	0x00011ae0


	//   ....[115]....
        /*07b8*/ 	.word	0x00011b40


	//   ....[116]....
        /*07bc*/ 	.word	0x00011b90


	//   ....[117]....
        /*07c0*/ 	.word	0x000123d0


	//   ....[118]....
        /*07c4*/ 	.word	0x00012420


	//   ....[119]....
        /*07c8*/ 	.word	0x00012470


	//   ....[120]....
        /*07cc*/ 	.word	0x000124c0


	//   ....[121]....
        /*07d0*/ 	.word	0x00012530


	//   ....[122]....
        /*07d4*/ 	.word	0x000125a0


	//   ....[123]....
        /*07d8*/ 	.word	0x000126c0


	//   ....[124]....
        /*07dc*/ 	.word	0x00012720


	//   ....[125]....
        /*07e0*/ 	.word	0x00012860


	//   ....[126]....
        /*07e4*/ 	.word	0x000128c0


	//   ....[127]....
        /*07e8*/ 	.word	0x00012a00


	//   ....[128]....
        /*07ec*/ 	.word	0x00012a60


	//   ....[129]....
        /*07f0*/ 	.word	0x00012ad0


	//   ....[130]....
        /*07f4*/ 	.word	0x00012b40


	//   ....[131]....
        /*07f8*/ 	.word	0x00012c60


	//   ....[132]....
        /*07fc*/ 	.word	0x00012cc0


	//   ....[133]....
        /*0800*/ 	.word	0x00012e00


	//   ....[134]....
        /*0804*/ 	.word	0x00012e60


	//   ....[135]....
        /*0808*/ 	.word	0x00012fa0


	//   ....[136]....
        /*080c*/ 	.word	0x00013000


	//   ....[137]....
        /*0810*/ 	.word	0x00013070


	//   ....[138]....
        /*0814*/ 	.word	0x000130e0


	//   ....[139]....
        /*0818*/ 	.word	0x00013920


	//   ....[140]....
        /*081c*/ 	.word	0x00013960


	//   ....[141]....
        /*0820*/ 	.word	0x000139b0


	//   ....[142]....
        /*0824*/ 	.word	0x000139f0


	//   ....[143]....
        /*0828*/ 	.word	0x00013a40


	//   ....[144]....
        /*082c*/ 	.word	0x00013aa0


	//   ....[145]....
        /*0830*/ 	.word	0x00013b10


	//   ....[146]....
        /*0834*/ 	.word	0x00013c20


	//   ....[147]....
        /*0838*/ 	.word	0x00013c80


	//   ....[148]....
        /*083c*/ 	.word	0x00013d90


	//   ....[149]....
        /*0840*/ 	.word	0x00013df0


	//   ....[150]....
        /*0844*/ 	.word	0x00013f00


	//   ....[151]....
        /*0848*/ 	.word	0x00013f60


	//   ....[152]....
        /*084c*/ 	.word	0x00013fb0


	//   ....[153]....
        /*0850*/ 	.word	0x00013ff0


	//   ....[154]....
        /*0854*/ 	.word	0x00014040


	//   ....[155]....
        /*0858*/ 	.word	0x00014080


	//   ....[156]....
        /*085c*/ 	.word	0x000140d0


	//   ....[157]....
        /*0860*/ 	.word	0x00014130


	//   ....[158]....
        /*0864*/ 	.word	0x00014180


	//   ....[159]....
        /*0868*/ 	.word	0x000141d0


	//   ....[160]....
        /*086c*/ 	.word	0x00014240


	//   ....[161]....
        /*0870*/ 	.word	0x000142b0


	//   ....[162]....
        /*0874*/ 	.word	0x00014320


	//   ....[163]....
        /*0878*/ 	.word	0x00014380


	//   ....[164]....
        /*087c*/ 	.word	0x000143f0


	//   ....[165]....
        /*0880*/ 	.word	0x00014460


	//   ....[166]....
        /*0884*/ 	.word	0x000144d0


	//   ....[167]....
        /*0888*/ 	.word	0x00014530


	//   ....[168]....
        /*088c*/ 	.word	0x000145a0


	//----- nvinfo : EIATTR_EXIT_INSTR_OFFSETS
	.align		4
.L_258:
        /*0890*/ 	.byte	0x04, 0x1c
        /*0892*/ 	.short	(.L_260 - .L_259)


	//   ....[0]....
.L_259:
        /*0894*/ 	.word	0x000000a0


	//   ....[1]....
        /*0898*/ 	.word	0x00011560


	//----- nvinfo : EIATTR_MAX_THREADS
	.align		4
.L_260:
        /*089c*/ 	.byte	0x04, 0x05
        /*089e*/ 	.short	(.L_262 - .L_261)
.L_261:
        /*08a0*/ 	.word	0x00000100
        /*08a4*/ 	.word	0x00000001
        /*08a8*/ 	.word	0x00000001


	//----- nvinfo : EIATTR_CRS_STACK_SIZE
	.align		4
.L_262:
        /*08ac*/ 	.byte	0x04, 0x1e
        /*08ae*/ 	.short	(.L_264 - .L_263)
.L_263:
        /*08b0*/ 	.word	0x00000000
.L_264:


//--------------------- .nv.info._ZN7cutlass13device_kernelIN5flash19enable_sm80_to_sm89INS1_16FlashAttnFwdSm80INS1_25CollectiveMainloopFwdSm80ILi8ELi1ELb1EN4cute5tupleIJNS5_1CILi128EEES8_S8_EEELi128ENS_10bfloat16_tEfNS_4arch4Sm80ELb1ELb0ELb1ELb1ELb1ELb0ELb1ELb0EEENS1_21CollectiveEpilogueFwdIS9_NS6_IJNS7_ILi1EEESF_SF_EEESA_SC_Li256ELb1ELb1ELb0ELb0EEENS1_19SingleTileSchedulerILb1ELb0ELb1ELi128EEEEEEEEEvNT_6ParamsE --------------------------
	.section	.nv.info._ZN7cutlass13device_kernelIN5flash19enable_sm80_to_sm89INS1_16FlashAttnFwdSm80INS1_25CollectiveMainloopFwdSm80ILi8ELi1ELb1EN4cute5tupleIJNS5_1CILi128EEES8_S8_EEELi128ENS_10bfloat16_tEfNS_4arch4Sm80ELb1ELb0ELb1ELb1ELb1ELb0ELb1ELb0EEENS1_21CollectiveEpilogueFwdIS9_NS6_IJNS7_ILi1EEESF_SF_EEESA_SC_Li256ELb1ELb1ELb0ELb0EEENS1_19SingleTileSchedulerILb1ELb0ELb1ELi128EEEEEEEEEvNT_6ParamsE,"",@"SHT_CUDA_INFO"
	.sectionflags	@""
	.align	4


	//----- nvinfo : EIATTR_CUDA_API_VERSION
	.align		4
        /*0000*/ 	.byte	0x04, 0x37
        /*0002*/ 	.short	(.L_266 - .L_265)
.L_265:
        /*0004*/ 	.word	0x00000082


	//----- nvinfo : EIATTR_SW2861232_WAR
	.align		4
.L_266:
        /*0008*/ 	.byte	0x01, 0x35
	.zero		2


	//----- nvinfo : EIATTR_PARAM_CBANK
	.align		4
        /*000c*/ 	.byte	0x04, 0x0a
        /*000e*/ 	.short	(.L_268 - .L_267)
	.align		4
.L_267:
        /*0010*/ 	.word	index@(.nv.constant0._ZN7cutlass13device_kernelIN5flash19enable_sm80_to_sm89INS1_16FlashAttnFwdSm80INS1_25CollectiveMainloopFwdSm80ILi8ELi1ELb1EN4cute5tupleIJNS5_1CILi128EEES8_S8_EEELi128ENS_10bfloat16_tEfNS_4arch4Sm80ELb1ELb0ELb1ELb1ELb1ELb0ELb1ELb0EEENS1_21CollectiveEpilogueFwdIS9_NS6_IJNS7_ILi1EEESF_SF_EEESA_SC_Li256ELb1ELb1ELb0ELb0EEENS1_19SingleTileSchedulerILb1ELb0ELb1ELi128EEEEEEEEEvNT_6ParamsE)
        /*0014*/ 	.short	0x0160
        /*0016*/ 	.short	0x0418


	//----- nvinfo : EIATTR_CBANK_PARAM_SIZE
	.align		4
.L_268:
        /*0018*/ 	.byte	0x03, 0x19
        /*001a*/ 	.short	0x0418


	//----- nvinfo : EIATTR_KPARAM_INFO
	.align		4
        /*001c*/ 	.byte	0x04, 0x17
        /*001e*/ 	.short	(.L_270 - .L_269)
.L_269:
        /*0020*/ 	.word	0x00000000
        /*0024*/ 	.short	0x0000
        /*0026*/ 	.short	0x0000
        /*0028*/ 	.byte	0x00, 0xf0, 0x61, 0x10


	//----- nvinfo : EIATTR_MAXREG_COUNT
	.align		4
.L_270:
        /*002c*/ 	.byte	0x03, 0x1b
        /*002e*/ 	.short	0x00ff


	//----- nvinfo : EIATTR_NUM_BARRIERS
	.align		4
        /*0030*/ 	.byte	0x02, 0x4c
        /*0032*/ 	.byte	0x02
	.zero		1


	//----- nvinfo : EIATTR_ANNOTATIONS
	.align		4
        /*0034*/ 	.byte	0x04, 0x55
        /*0036*/ 	.short	(.L_272 - .L_271)


	//   ....[0]....
.L_271:
        /* <DEDUP_REMOVED lines=36> */


	//----- nvinfo : EIATTR_MERCURY_ISA_VERSION
	.align		4
.L_272:
        /*0268*/ 	.byte	0x03, 0x5f
        /*026a*/ 	.short	0x0000


	//----- nvinfo : EIATTR_COOP_GROUP_MASK_REGIDS
	.align		4
        /*026c*/ 	.byte	0x04, 0x29
        /*026e*/ 	.short	(.L_274 - .L_273)


	//   ....[0]....
.L_273:
        /*0270*/ 	.word	0xffffffff


	//   ....[1]....
        /*0274*/ 	.word	0xffffffff


	//   ....[2]....
        /*0278*/ 	.word	0xffffffff


	//   ....[3]....
        /*027c*/ 	.word	0xffffffff


	//   ....[4]....
        /*0280*/ 	.word	0xffffffff


	//   ....[5]....
        /*0284*/ 	.word	0xffffffff


	//   ....[6]....
        /*0288*/ 	.word	0xffffffff


	//   ....[7]....
        /*028c*/ 	.word	0xffffffff


	//   ....[8]....
        /*0290*/ 	.word	0xffffffff


	//   ....[9]....
        /*0294*/ 	.word	0xffffffff


	//   ....[10]....
        /*0298*/ 	.word	0xffffffff


	//   ....[11]....
        /*029c*/ 	.word	0xffffffff


	//   ....[12]....
        /*02a0*/ 	.word	0xffffffff


	//   ....[13]....
        /*02a4*/ 	.word	0xffffffff


	//   ....[14]....
        /*02a8*/ 	.word	0xffffffff


	//   ....[15]....
        /*02ac*/ 	.word	0xffffffff


	//   ....[16]....
        /*02b0*/ 	.word	0xffffffff


	//   ....[17]....
        /*02b4*/ 	.word	0xffffffff


	//   ....[18]....
        /*02b8*/ 	.word	0xffffffff


	//   ....[19]....
        /*02bc*/ 	.word	0xffffffff


	//   ....[20]....
        /*02c0*/ 	.word	0xffffffff


	//   ....[21]....
        /*02c4*/ 	.word	0xffffffff


	//   ....[22]....
        /*02c8*/ 	.word	0xffffffff


	//   ....[23]....
        /*02cc*/ 	.word	0xffffffff


	//   ....[24]....
        /*02d0*/ 	.word	0xffffffff


	//   ....[25]....
        /*02d4*/ 	.word	0xffffffff


	//   ....[26]....
        /*02d8*/ 	.word	0xffffffff


	//   ....[27]....
        /*02dc*/ 	.word	0xffffffff


	//   ....[28]....
        /*02e0*/ 	.word	0xffffffff


	//   ....[29]....
        /*02e4*/ 	.word	0xffffffff


	//   ....[30]....
        /*02e8*/ 	.word	0xffffffff


	//   ....[31]....
        /*02ec*/ 	.word	0xffffffff


	//   ....[32]....
        /*02f0*/ 	.word	0xffffffff


	//   ....[33]....
        /*02f4*/ 	.word	0xffffffff


	//   ....[34]....
        /*02f8*/ 	.word	0xffffffff


	//   ....[35]....
        /*02fc*/ 	.word	0xffffffff


	//   ....[36]....
        /*0300*/ 	.word	0xffffffff


	//   ....[37]....
        /*0304*/ 	.word	0xffffffff


	//   ....[38]....
        /*0308*/ 	.word	0xffffffff


	//   ....[39]....
        /*030c*/ 	.word	0xffffffff


	//   ....[40]....
        /*0310*/ 	.word	0xffffffff


	//   ....[41]....
        /*0314*/ 	.word	0xffffffff


	//   ....[42]....
        /*0318*/ 	.word	0xffffffff


	//   ....[43]....
        /*031c*/ 	.word	0xffffffff


	//   ....[44]....
        /*0320*/ 	.word	0xffffffff


	//   ....[45]....
        /*0324*/ 	.word	0xffffffff


	//   ....[46]....
        /*0328*/ 	.word	0xffffffff


	//   ....[47]....
        /*032c*/ 	.word	0xffffffff


	//   ....[48]....
        /*0330*/ 	.word	0xffffffff


	//   ....[49]....
        /*0334*/ 	.word	0xffffffff


	//   ....[50]....
        /*0338*/ 	.word	0xffffffff


	//   ....[51]....
        /*033c*/ 	.word	0xffffffff


	//   ....[52]....
        /*0340*/ 	.word	0xffffffff


	//   ....[53]....
        /*0344*/ 	.word	0xffffffff


	//   ....[54]....
        /*0348*/ 	.word	0xffffffff


	//   ....[55]....
        /*034c*/ 	.word	0xffffffff


	//   ....[56]....
        /*0350*/ 	.word	0xffffffff


	//   ....[57]....
        /*0354*/ 	.word	0xffffffff


	//   ....[58]....
        /*0358*/ 	.word	0xffffffff


	//   ....[59]....
        /*035c*/ 	.word	0xffffffff


	//   ....[60]....
        /*0360*/ 	.word	0xffffffff


	//   ....[61]....
        /*0364*/ 	.word	0xffffffff


	//   ....[62]....
        /*0368*/ 	.word	0xffffffff


	//   ....[63]....
        /*036c*/ 	.word	0xffffffff


	//   ....[64]....
        /*0370*/ 	.word	0xffffffff


	//   ....[65]....
        /*0374*/ 	.word	0xffffffff


	//   ....[66]....
        /*0378*/ 	.word	0xffffffff


	//   ....[67]....
        /*037c*/ 	.word	0xffffffff


	//   ....[68]....
        /*0380*/ 	.word	0xffffffff


	//   ....[69]....
        /*0384*/ 	.word	0xffffffff


	//   ....[70]....
        /*0388*/ 	.word	0xffffffff


	//   ....[71]....
        /*038c*/ 	.word	0xffffffff


	//   ....[72]....
        /*0390*/ 	.word	0xffffffff


	//   ....[73]....
        /*0394*/ 	.word	0xffffffff


	//   ....[74]....
        /*0398*/ 	.word	0xffffffff


	//   ....[75]....
        /*039c*/ 	.word	0xffffffff


	//   ....[76]....
        /*03a0*/ 	.word	0xffffffff


	//   ....[77]....
        /*03a4*/ 	.word	0xffffffff


	//   ....[78]....
        /*03a8*/ 	.word	0xffffffff


	//   ....[79]....
        /*03ac*/ 	.word	0xffffffff


	//   ....[80]....
        /*03b0*/ 	.word	0xffffffff


	//   ....[81]....
        /*03b4*/ 	.word	0xffffffff


	//   ....[82]....
        /*03b8*/ 	.word	0xffffffff


	//   ....[83]....
        /*03bc*/ 	.word	0xffffffff


	//   ....[84]....
        /*03c0*/ 	.word	0xffffffff


	//   ....[85]....
        /*03c4*/ 	.word	0xffffffff


	//   ....[86]....
        /*03c8*/ 	.word	0xffffffff


	//   ....[87]....
        /*03cc*/ 	.word	0xffffffff


	//   ....[88]....
        /*03d0*/ 	.word	0xffffffff


	//   ....[89]....
        /*03d4*/ 	.word	0xffffffff


	//   ....[90]....
        /*03d8*/ 	.word	0xffffffff


	//   ....[91]....
        /*03dc*/ 	.word	0xffffffff


	//   ....[92]....
        /*03e0*/ 	.word	0xffffffff


	//   ....[93]....
        /*03e4*/ 	.word	0xffffffff


	//   ....[94]....
        /*03e8*/ 	.word	0xffffffff


	//   ....[95]....
        /*03ec*/ 	.word	0xffffffff


	//   ....[96]....
        /*03f0*/ 	.word	0xffffffff


	//   ....[97]....
        /*03f4*/ 	.word	0xffffffff


	//   ....[98]....
        /*03f8*/ 	.word	0xffffffff


	//   ....[99]....
        /*03fc*/ 	.word	0xffffffff


	//   ....[100]....
        /*0400*/ 	.word	0xffffffff


	//   ....[101]....
        /*0404*/ 	.word	0xffffffff


	//   ....[102]....
        /*0408*/ 	.word	0xffffffff


	//   ....[103]....
        /*040c*/ 	.word	0xffffffff


	//   ....[104]....
        /*0410*/ 	.word	0xffffffff


	//----- nvinfo : EIATTR_COOP_GROUP_INSTR_OFFSETS
	.align		4
.L_274:
        /*0414*/ 	.byte	0x04, 0x28
        /*0416*/ 	.short	(.L_276 - .L_275)


	//   ....[0]....
.L_275:
        /*0418*/ 	.word	0x000000a0


	//   ....[1]....
        /*041c*/ 	.word	0x000012b0


	//   ....[2]....
        /*0420*/ 	.word	0x000012f0


	//   ....[3]....
        /*0424*/ 	.word	0x00001330


	//   ....[4]....
        /*0428*/ 	.word	0x000013f0


	//   ....[5]....
        /*042c*/ 	.word	0x00001480


	//   ....[6]....
        /*0430*/ 	.word	0x00001530


	//   ....[7]....
        /*0434*/ 	.word	0x00001570


	//   ....[8]....
        /*0438*/ 	.word	0x000015a0


	//   ....[9]....
        /*043c*/ 	.word	0x00001810


	//   ....[10]....
        /*0440*/ 	.word	0x00001830


	//   ....[11]....
        /*0444*/ 	.word	0x00001840


	//   ....[12]....
        /*0448*/ 	.word	0x00001850


	//   ....[13]....
        /*044c*/ 	.word	0x00001860


	//   ....[14]....
        /*0450*/ 	.word	0x00001870


	//   ....[15]....
        /*0454*/ 	.word	0x00001880


	//   ....[16]....
        /*0458*/ 	.word	0x00001890


	//   ....[17]....
        /*045c*/ 	.word	0x00001f70


	//   ....[18]....
        /*0460*/ 	.word	0x00001f90


	//   ....[19]....
        /*0464*/ 	.word	0x00001fb0


	//   ....[20]....
        /*0468*/ 	.word	0x00001fc0


	//   ....[21]....
        /*046c*/ 	.word	0x00001fe0


	//   ....[22]....
        /*0470*/ 	.word	0x00001ff0


	//   ....[23]....
        /*0474*/ 	.word	0x00002020


	//   ....[24]....
        /*0478*/ 	.word	0x00002040


	//   ....[25]....
        /*047c*/ 	.word	0x000030b0


	//   ....[26]....
        /*0480*/ 	.word	0x000030d0


	//   ....[27]....
        /*0484*/ 	.word	0x000030e0


	//   ....[28]....
        /*0488*/ 	.word	0x000030f0


	//   ....[29]....
        /*048c*/ 	.word	0x00003100


	//   ....[30]....
        /*0490*/ 	.word	0x00003110


	//   ....[31]....
        /*0494*/ 	.word	0x00003120


	//   ....[32]....
        /*0498*/ 	.word	0x00003150


	//   ....[33]....
        /*049c*/ 	.word	0x000036b0


	//   ....[34]....
        /*04a0*/ 	.word	0x000036e0


	//   ....[35]....
        /*04a4*/ 	.word	0x00004500


	//   ....[36]....
        /*04a8*/ 	.word	0x00004af0


	//   ....[37]....
        /*04ac*/ 	.word	0x00004b00


	//   ....[38]....
        /*04b0*/ 	.word	0x00004b30


	//   ....[39]....
        /*04b4*/ 	.word	0x00006920


	//   ....[40]....
        /*04b8*/ 	.word	0x00006940


	//   ....[41]....
        /*04bc*/ 	.word	0x00006950


	//   ....[42]....
        /*04c0*/ 	.word	0x00006960


	//   ....[43]....
        /*04c4*/ 	.word	0x00006970


	//   ....[44]....
        /*04c8*/ 	.word	0x00006980


	//   ....[45]....
        /*04cc*/ 	.word	0x00006990


	//   ....[46]....
        /*04d0*/ 	.word	0x000069a0


	//   ....[47]....
        /*04d4*/ 	.word	0x000080d0


	//   ....[48]....
        /*04d8*/ 	.word	0x000080f0


	//   ....[49]....
        /*04dc*/ 	.word	0x00008110


	//   ....[50]....
        /*04e0*/ 	.word	0x00008120


	//   ....[51]....
        /*04e4*/ 	.word	0x00008130


	//   ....[52]....
        /*04e8*/ 	.word	0x00008140


	//   ....[53]....
        /*04ec*/ 	.word	0x00008150


	//   ....[54]....
        /*04f0*/ 	.word	0x00008180


	//   ....[55]....
        /*04f4*/ 	.word	0x000083d0


	//   ....[56]....
        /*04f8*/ 	.word	0x00008400


	//   ....[57]....
        /*04fc*/ 	.word	0x00009040


	//   ....[58]....
        /*0500*/ 	.word	0x00009050


	//   ....[59]....
        /*0504*/ 	.word	0x00009070


	//   ....[60]....
        /*0508*/ 	.word	0x00009090


	//   ....[61]....
        /*050c*/ 	.word	0x0000b2a0


	//   ....[62]....
        /*0510*/ 	.word	0x0000b2b0


	//   ....[63]....
        /*0514*/ 	.word	0x0000b2c0


	//   ....[64]....
        /*0518*/ 	.word	0x0000b2d0


	//   ....[65]....
        /*051c*/ 	.word	0x0000b2e0


	//   ....[66]....
        /*0520*/ 	.word	0x0000b2f0


	//   ....[67]....
        /*0524*/ 	.word	0x0000b300


	//   ....[68]....
        /*0528*/ 	.word	0x0000b330


	//   ....[69]....
        /*052c*/ 	.word	0x0000b730


	//   ....[70]....
        /*0530*/ 	.word	0x0000b750


	//   ....[71]....
        /*0534*/ 	.word	0x0000b770


	//   ....[72]....
        /*0538*/ 	.word	0x0000b880


	//   ....[73]....
        /*053c*/ 	.word	0x0000b890


	//   ....[74]....
        /*0540*/ 	.word	0x0000b8a0


	//   ....[75]....
        /*0544*/ 	.word	0x0000b8c0


	//   ....[76]....
        /*0548*/ 	.word	0x0000b8f0


	//   ....[77]....
        /*054c*/ 	.word	0x0000d1d0


	//   ....[78]....
        /*0550*/ 	.word	0x0000d1f0


	//   ....[79]....
        /*0554*/ 	.word	0x0000d210


	//   ....[80]....
        /*0558*/ 	.word	0x0000d230


	//   ....[81]....
        /*055c*/ 	.word	0x0000f1a0


	//   ....[82]....
        /*0560*/ 	.word	0x0000f1b0


	//   ....[83]....
        /*0564*/ 	.word	0x0000f1f0


	//   ....[84]....
        /*0568*/ 	.word	0x0000f200


	//   ....[85]....
        /*056c*/ 	.word	0x00010480


	//   ....[86]....
        /*0570*/ 	.word	0x000104c0


	//   ....[87]....
        /*0574*/ 	.word	0x00010500


	//   ....[88]....
        /*0578*/ 	.word	0x00010540


	//   ....[89]....
        /*057c*/ 	.word	0x00010730


	//   ....[90]....
        /*0580*/ 	.word	0x00010740


	//   ....[91]....
        /*0584*/ 	.word	0x00010830


	//   ....[92]....
        /*0588*/ 	.word	0x00010860


	//   ....[93]....
        /*058c*/ 	.word	0x00010930


	//   ....[94]....
        /*0590*/ 	.word	0x00010960


	//   ....[95]....
        /*0594*/ 	.word	0x00010a30


	//   ....[96]....
        /*0598*/ 	.word	0x00010a50


	//   ....[97]....
        /*059c*/ 	.word	0x00011300


	//   ....[98]....
        /*05a0*/ 	.word	0x00011310


	//   ....[99]....
        /*05a4*/ 	.word	0x000113e0


	//   ....[100]....
        /*05a8*/ 	.word	0x00011410


	//   ....[101]....
        /*05ac*/ 	.word	0x000114e0


	//   ....[102]....
        /*05b0*/ 	.word	0x00011510


	//   ....[103]....
        /*05b4*/ 	.word	0x000115e0


	//   ....[104]....
        /*05b8*/ 	.word	0x00011600


	//----- nvinfo : EIATTR_EXIT_INSTR_OFFSETS
	.align		4
.L_276:
        /*05bc*/ 	.byte	0x04, 0x1c
        /*05be*/ 	.short	(.L_278 - .L_277)


	//   ....[0]....
.L_277:
        /*05c0*/ 	.word	0x00000450


	//   ....[1]....
        /*05c4*/ 	.word	0x00010a60


	//   ....[2]....
        /*05c8*/ 	.word	0x00010ab0


	//   ....[3]....
        /*05cc*/ 	.word	0x00010b10


	//   ....[4]....
        /*05d0*/ 	.word	0x00011610


	//   ....[5]....
        /*05d4*/ 	.word	0x00011660


	//   ....[6]....
        /*05d8*/ 	.word	0x000116c0


	//----- nvinfo : EIATTR_CTAIDZ_USED
	.align		4
.L_278:
        /*05dc*/ 	.byte	0x01, 0x04
	.zero		2


	//----- nvinfo : EIATTR_MAX_THREADS
	.align		4
        /*05e0*/ 	.byte	0x04, 0x05
        /*05e2*/ 	.short	(.L_280 - .L_279)
.L_279:
        /*05e4*/ 	.word	0x00000100
        /*05e8*/ 	.word	0x00000001
        /*05ec*/ 	.word	0x00000001


	//----- nvinfo : EIATTR_CRS_STACK_SIZE
	.align		4
.L_280:
        /*05f0*/ 	.byte	0x04, 0x1e
        /*05f2*/ 	.short	(.L_282 - .L_281)
.L_281:
        /*05f4*/ 	.word	0x00000000
.L_282:


//--------------------- .nv.info._ZN7cutlass13device_kernelIN5flash19enable_sm80_to_sm89INS1_16FlashAttnFwdSm80INS1_25CollectiveMainloopFwdSm80ILi8ELi1ELb1EN4cute5tupleIJNS5_1CILi128EEES8_S8_EEELi128ENS_10bfloat16_tEfNS_4arch4Sm80ELb1ELb0ELb1ELb1ELb1ELb1ELb1ELb0EEENS1_21CollectiveEpilogueFwdIS9_NS6_IJNS7_ILi1EEESF_SF_EEESA_SC_Li256ELb1ELb1ELb0ELb0EEENS1_19SingleTileSchedulerILb1ELb0ELb1ELi128EEEEEEEEEvNT_6ParamsE --------------------------
	.section	.nv.info._ZN7cutlass13device_kernelIN5flash19enable_sm80_to_sm89INS1_16FlashAttnFwdSm80INS1_25CollectiveMainloopFwdSm80ILi8ELi1ELb1EN4cute5tupleIJNS5_1CILi128EEES8_S8_EEELi128ENS_10bfloat16_tEfNS_4arch4Sm80ELb1ELb0ELb1ELb1ELb1ELb1ELb1ELb0EEENS1_21CollectiveEpilogueFwdIS9_NS6_IJNS7_ILi1EEESF_SF_EEESA_SC_Li256ELb1ELb1ELb0ELb0EEENS1_19SingleTileSchedulerILb1ELb0ELb1ELi128EEEEEEEEEvNT_6ParamsE,"",@"SHT_CUDA_INFO"
	.sectionflags	@""
	.align	4


	//----- nvinfo : EIATTR_CUDA_API_VERSION
	.align		4
        /*0000*/ 	.byte	0x04, 0x37
        /*0002*/ 	.short	(.L_284 - .L_283)
.L_283:
        /*0004*/ 	.word	0x00000082


	//----- nvinfo : EIATTR_SW2861232_WAR
	.align		4
.L_284:
        /*0008*/ 	.byte	0x01, 0x35
	.zero		2


	//----- nvinfo : EIATTR_PARAM_CBANK
	.align		4
        /*000c*/ 	.byte	0x04, 0x0a
        /*000e*/ 	.short	(.L_286 - .L_285)
	.align		4
.L_285:
        /*0010*/ 	.word	index@(.nv.constant0._ZN7cutlass13device_kernelIN5flash19enable_sm80_to_sm89INS1_16FlashAttnFwdSm80INS1_25CollectiveMainloopFwdSm80ILi8ELi1ELb1EN4cute5tupleIJNS5_1CILi128EEES8_S8_EEELi128ENS_10bfloat16_tEfNS_4arch4Sm80ELb1ELb0ELb1ELb1ELb1ELb1ELb1ELb0EEENS1_21CollectiveEpilogueFwdIS9_NS6_IJNS7_ILi1EEESF_SF_EEESA_SC_Li256ELb1ELb1ELb0ELb0EEENS1_19SingleTileSchedulerILb1ELb0ELb1ELi128EEEEEEEEEvNT_6ParamsE)
        /*0014*/ 	.short	0x0160
        /*0016*/ 	.short	0x0418


	//----- nvinfo : EIATTR_CBANK_PARAM_SIZE
	.align		4
.L_286:
        /*0018*/ 	.byte	0x03, 0x19
        /*001a*/ 	.short	0x0418


	//----- nvinfo : EIATTR_KPARAM_INFO
	.align		4
        /*001c*/ 	.byte	0x04, 0x17
        /*001e*/ 	.short	(.L_288 - .L_287)
.L_287:
        /*0020*/ 	.word	0x00000000
        /*0024*/ 	.short	0x0000
        /*0026*/ 	.short	0x0000
        /*0028*/ 	.byte	0x00, 0xf0, 0x61, 0x10


	//----- nvinfo : EIATTR_MAXREG_COUNT
	.align		4
.L_288:
        /*002c*/ 	.byte	0x03, 0x1b
        /*002e*/ 	.short	0x00ff


	//----- nvinfo : EIATTR_NUM_BARRIERS
	.align		4
        /*0030*/ 	.byte	0x02, 0x4c
        /*0032*/ 	.byte	0x02
	.zero		1


	//----- nvinfo : EIATTR_ANNOTATIONS
	.align		4
        /*0034*/ 	.byte	0x04, 0x55
        /*0036*/ 	.short	(.L_290 - .L_289)


	//   ....[0]....
.L_289:
        /* <DEDUP_REMOVED lines=26> */


	//----- nvinfo : EIATTR_MERCURY_ISA_VERSION
	.align		4
.L_290:
        /*01c0*/ 	.byte	0x03, 0x5f
        /*01c2*/ 	.short	0x0000


	//----- nvinfo : EIATTR_COOP_GROUP_MASK_REGIDS
	.align		4
        /*01c4*/ 	.byte	0x04, 0x29
        /*01c6*/ 	.short	(.L_292 - .L_291)


	//   ....[0]....
.L_291:
        /*01c8*/ 	.word	0xffffffff


	//   ....[1]....
        /*01cc*/ 	.word	0xffffffff


	//   ....[2]....
        /*01d0*/ 	.word	0xffffffff


	//   ....[3]....
        /*01d4*/ 	.word	0xffffffff


	//   ....[4]....
        /*01d8*/ 	.word	0xffffffff


	//   ....[5]....
        /*01dc*/ 	.word	0xffffffff


	//   ....[6]....
        /*01e0*/ 	.word	0xffffffff


	//   ....[7]....
        /*01e4*/ 	.word	0xffffffff


	//   ....[8]....
        /*01e8*/ 	.word	0xffffffff


	//   ....[9]....
        /*01ec*/ 	.word	0xffffffff


	//   ....[10]....
        /*01f0*/ 	.word	0xffffffff


	//   ....[11]....
        /*01f4*/ 	.word	0xffffffff


	//   ....[12]....
        /*01f8*/ 	.word	0xffffffff


	//   ....[13]....
        /*01fc*/ 	.word	0xffffffff


	//   ....[14]....
        /*0200*/ 	.word	0xffffffff


	//   ....[15]....
        /*0204*/ 	.word	0xffffffff


	//   ....[16]....
        /*0208*/ 	.word	0xffffffff


	//   ....[17]....
        /*020c*/ 	.word	0xffffffff


	//   ....[18]....
        /*0210*/ 	.word	0xffffffff


	//   ....[19]....
        /*0214*/ 	.word	0xffffffff


	//   ....[20]....
        /*0218*/ 	.word	0xffffffff


	//   ....[21]....
        /*021c*/ 	.word	0xffffffff


	//   ....[22]....
        /*0220*/ 	.word	0xffffffff


	//   ....[23]....
        /*0224*/ 	.word	0xffffffff


	//   ....[24]....
        /*0228*/ 	.word	0xffffffff


	//   ....[25]....
        /*022c*/ 	.word	0xffffffff


	//   ....[26]....
        /*0230*/ 	.word	0xffffffff


	//   ....[27]....
        /*0234*/ 	.word	0xffffffff


	//   ....[28]....
        /*0238*/ 	.word	0xffffffff


	//   ....[29]....
        /*023c*/ 	.word	0xffffffff


	//   ....[30]....
        /*0240*/ 	.word	0xffffffff


	//   ....[31]....
        /*0244*/ 	.word	0xffffffff


	//   ....[32]....
        /*0248*/ 	.word	0xffffffff


	//   ....[33]....
        /*024c*/ 	.word	0xffffffff


	//   ....[34]....
        /*0250*/ 	.word	0xffffffff


	//   ....[35]....
        /*0254*/ 	.word	0xffffffff


	//   ....[36]....
        /*0258*/ 	.word	0xffffffff


	//   ....[37]....
        /*025c*/ 	.word	0xffffffff


	//   ....[38]....
        /*0260*/ 	.word	0xffffffff


	//   ....[39]....
        /*0264*/ 	.word	0xffffffff


	//   ....[40]....
        /*0268*/ 	.word	0xffffffff


	//   ....[41]....
        /*026c*/ 	.word	0xffffffff


	//   ....[42]....
        /*0270*/ 	.word	0xffffffff


	//   ....[43]....
        /*0274*/ 	.word	0xffffffff


	//   ....[44]....
        /*0278*/ 	.word	0xffffffff


	//   ....[45]....
        /*027c*/ 	.word	0xffffffff


	//   ....[46]....
        /*0280*/ 	.word	0xffffffff


	//   ....[47]....
        /*0284*/ 	.word	0xffffffff


	//   ....[48]....
        /*0288*/ 	.word	0xffffffff


	//   ....[49]....
        /*028c*/ 	.word	0xffffffff


	//   ....[50]....
        /*0290*/ 	.word	0xffffffff


	//   ....[51]....
        /*0294*/ 	.word	0xffffffff


	//   ....[52]....
        /*0298*/ 	.word	0xffffffff


	//   ....[53]....
        /*029c*/ 	.word	0xffffffff


	//   ....[54]....
        /*02a0*/ 	.word	0xffffffff


	//   ....[55]....
        /*02a4*/ 	.word	0xffffffff


	//   ....[56]....
        /*02a8*/ 	.word	0xffffffff


	//   ....[57]....
        /*02ac*/ 	.word	0xffffffff


	//   ....[58]....
        /*02b0*/ 	.word	0xffffffff


	//   ....[59]....
        /*02b4*/ 	.word	0xffffffff


	//   ....[60]....
        /*02b8*/ 	.word	0xffffffff


	//   ....[61]....
        /*02bc*/ 	.word	0xffffffff


	//   ....[62]....
        /*02c0*/ 	.word	0xffffffff


	//   ....[63]....
        /*02c4*/ 	.word	0xffffffff


	//   ....[64]....
        /*02c8*/ 	.word	0xffffffff


	//   ....[65]....
        /*02cc*/ 	.word	0xffffffff


	//   ....[66]....
        /*02d0*/ 	.word	0xffffffff


	//   ....[67]....
        /*02d4*/ 	.word	0xffffffff


	//   ....[68]....
        /*02d8*/ 	.word	0xffffffff


	//   ....[69]....
        /*02dc*/ 	.word	0xffffffff


	//   ....[70]....
        /*02e0*/ 	.word	0xffffffff


	//   ....[71]....
        /*02e4*/ 	.word	0xffffffff


	//   ....[72]....
        /*02e8*/ 	.word	0xffffffff


	//   ....[73]....
        /*02ec*/ 	.word	0xffffffff


	//   ....[74]....
        /*02f0*/ 	.word	0xffffffff


	//   ....[75]....
        /*02f4*/ 	.word	0xffffffff


	//   ....[76]....
        /*02f8*/ 	.word	0xffffffff


	//   ....[77]....
        /*02fc*/ 	.word	0xffffffff


	//   ....[78]....
        /*0300*/ 	.word	0xffffffff


	//   ....[79]....
        /*0304*/ 	.word	0xffffffff


	//   ....[80]....
        /*0308*/ 	.word	0xffffffff


	//   ....[81]....
        /*030c*/ 	.word	0xffffffff


	//   ....[82]....
        /*0310*/ 	.word	0xffffffff


	//   ....[83]....
        /*0314*/ 	.word	0xffffffff


	//   ....[84]....
        /*0318*/ 	.word	0xffffffff


	//   ....[85]....
        /*031c*/ 	.word	0xffffffff


	//   ....[86]....
        /*0320*/ 	.word	0xffffffff


	//   ....[87]....
        /*0324*/ 	.word	0xffffffff


	//   ....[88]....
        /*0328*/ 	.word	0xffffffff


	//   ....[89]....
        /*032c*/ 	.word	0xffffffff


	//   ....[90]....
        /*0330*/ 	.word	0xffffffff


	//   ....[91]....
        /*0334*/ 	.word	0xffffffff


	//   ....[92]....
        /*0338*/ 	.word	0xffffffff


	//   ....[93]....
        /*033c*/ 	.word	0xffffffff


	//   ....[94]....
        /*0340*/ 	.word	0xffffffff


	//   ....[95]....
        /*0344*/ 	.word	0xffffffff


	//   ....[96]....
        /*0348*/ 	.word	0xffffffff


	//   ....[97]....
        /*034c*/ 	.word	0xffffffff


	//   ....[98]....
        /*0350*/ 	.word	0xffffffff


	//   ....[99]....
        /*0354*/ 	.word	0xffffffff


	//   ....[100]....
        /*0358*/ 	.word	0xffffffff


	//   ....[101]....
        /*035c*/ 	.word	0xffffffff


	//   ....[102]....
        /*0360*/ 	.word	0xffffffff


	//   ....[103]....
        /*0364*/ 	.word	0xffffffff


	//   ....[104]....
        /*0368*/ 	.word	0xffffffff


	//   ....[105]....
        /*036c*/ 	.word	0xffffffff


	//   ....[106]....
        /*0370*/ 	.word	0xffffffff


	//   ....[107]....
        /*0374*/ 	.word	0xffffffff


	//   ....[108]....
        /*0378*/ 	.word	0xffffffff


	//   ....[109]....
        /*037c*/ 	.word	0xffffffff


	//   ....[110]....
        /*0380*/ 	.word	0xffffffff


	//   ....[111]....
        /*0384*/ 	.word	0xffffffff


	//   ....[112]....
        /*0388*/ 	.word	0xffffffff


	//   ....[113]....
        /*038c*/ 	.word	0xffffffff


	//   ....[114]....
        /*0390*/ 	.word	0xffffffff


	//   ....[115]....
        /*0394*/ 	.word	0xffffffff


	//   ....[116]....
        /*0398*/ 	.word	0xffffffff


	//   ....[117]....
        /*039c*/ 	.word	0xffffffff


	//   ....[118]....
        /*03a0*/ 	.word	0xffffffff


	//   ....[119]....
        /*03a4*/ 	.word	0xffffffff


	//   ....[120]....
        /*03a8*/ 	.word	0xffffffff


	//   ....[121]....
        /*03ac*/ 	.word	0xffffffff


	//   ....[122]....
        /*03b0*/ 	.word	0xffffffff


	//   ....[123]....
        /*03b4*/ 	.word	0xffffffff


	//   ....[124]....
        /*03b8*/ 	.word	0xffffffff


	//   ....[125]....
        /*03bc*/ 	.word	0xffffffff


	//   ....[126]....
        /*03c0*/ 	.word	0xffffffff


	//   ....[127]....
        /*03c4*/ 	.word	0xffffffff


	//   ....[128]....
        /*03c8*/ 	.word	0xffffffff


	//   ....[129]....
        /*03cc*/ 	.word	0xffffffff


	//   ....[130]....
        /*03d0*/ 	.word	0xffffffff


	//   ....[131]....
        /*03d4*/ 	.word	0xffffffff


	//   ....[132]....
        /*03d8*/ 	.word	0xffffffff


	//   ....[133]....
        /*03dc*/ 	.word	0xffffffff


	//   ....[134]....
        /*03e0*/ 	.word	0xffffffff


	//   ....[135]....
        /*03e4*/ 	.word	0xffffffff


	//   ....[136]....
        /*03e8*/ 	.word	0xffffffff


	//   ....[137]....
        /*03ec*/ 	.word	0xffffffff


	//   ....[138]....
        /*03f0*/ 	.word	0xffffffff


	//   ....[139]....
        /*03f4*/ 	.word	0xffffffff


	//   ....[140]....
        /*03f8*/ 	.word	0xffffffff


	//   ....[141]....
        /*03fc*/ 	.word	0xffffffff


	//   ....[142]....
        /*0400*/ 	.word	0xffffffff


	//   ....[143]....
        /*0404*/ 	.word	0xffffffff


	//   ....[144]....
        /*0408*/ 	.word	0xffffffff


	//   ....[145]....
        /*040c*/ 	.word	0xffffffff


	//   ....[146]....
        /*0410*/ 	.word	0xffffffff


	//   ....[147]....
        /*0414*/ 	.word	0xffffffff


	//   ....[148]....
        /*0418*/ 	.word	0xffffffff


	//   ....[149]....
        /*041c*/ 	.word	0xffffffff


	//   ....[150]....
        /*0420*/ 	.word	0xffffffff


	//   ....[151]....
        /*0424*/ 	.word	0xffffffff


	//   ....[152]....
        /*0428*/ 	.word	0xffffffff


	//   ....[153]....
        /*042c*/ 	.word	0xffffffff


	//   ....[154]....
        /*0430*/ 	.word	0xffffffff


	//   ....[155]....
        /*0434*/ 	.word	0xffffffff


	//   ....[156]....
        /*0438*/ 	.word	0xffffffff


	//   ....[157]....
        /*043c*/ 	.word	0xffffffff


	//   ....[158]....
        /*0440*/ 	.word	0xffffffff


	//   ....[159]....
        /*0444*/ 	.word	0xffffffff


	//   ....[160]....
        /*0448*/ 	.word	0xffffffff


	//   ....[161]....
        /*044c*/ 	.word	0xffffffff


	//   ....[162]....
        /*0450*/ 	.word	0xffffffff


	//   ....[163]....
        /*0454*/ 	.word	0xffffffff


	//   ....[164]....
        /*0458*/ 	.word	0xffffffff


	//   ....[165]....
        /*045c*/ 	.word	0xffffffff


	//   ....[166]....
        /*0460*/ 	.word	0xffffffff


	//   ....[167]....
        /*0464*/ 	.word	0xffffffff


	//   ....[168]....
        /*0468*/ 	.word	0xffffffff


	//----- nvinfo : EIATTR_COOP_GROUP_INSTR_OFFSETS
	.align		4
.L_292:
        /*046c*/ 	.byte	0x04, 0x28
        /*046e*/ 	.short	(.L_294 - .L_293)


	//   ....[0]....
.L_293:
        /*0470*/ 	.word	0x000000a0


	//   ....[1]....
        /*0474*/ 	.word	0x00002970


	//   ....[2]....
        /*0478*/ 	.word	0x000029c0


	//   ....[3]....
        /*047c*/ 	.word	0x00003190


	//   ....[4]....
        /*0480*/ 	.word	0x000031b0


	//   ....[5]....
        /*0484*/ 	.word	0x00003900


	//   ....[6]....
        /*0488*/ 	.word	0x00003920


	//   ....[7]....
        /*048c*/ 	.word	0x00004070


	//   ....[8]....
        /*0490*/ 	.word	0x00004080


	//   ....[9]....
        /*0494*/ 	.word	0x000048d0


	//   ....[10]....
        /*0498*/ 	.word	0x00004920


	//   ....[11]....
        /*049c*/ 	.word	0x00005690


	//   ....[12]....
        /*04a0*/ 	.word	0x000056c0


	//   ....[13]....
        /*04a4*/ 	.word	0x00005e40


	//   ....[14]....
        /*04a8*/ 	.word	0x00005e70


	//   ....[15]....
        /*04ac*/ 	.word	0x000065f0


	//   ....[16]....
        /*04b0*/ 	.word	0x00006610


	//   ....[17]....
        /*04b4*/ 	.word	0x00006db0


	//   ....[18]....
        /*04b8*/ 	.word	0x00006de0


	//   ....[19]....
        /*04bc*/ 	.word	0x00006ef0


	//   ....[20]....
        /*04c0*/ 	.word	0x00006f20


	//   ....[21]....
        /*04c4*/ 	.word	0x00006ff0


	//   ....[22]....
        /*04c8*/ 	.word	0x00007020


	//   ....[23]....
        /*04cc*/ 	.word	0x000070f0


	//   ....[24]....
        /*04d0*/ 	.word	0x00007110


	//   ....[25]....
        /*04d4*/ 	.word	0x000076a0


	//   ....[26]....
        /*04d8*/ 	.word	0x000076c0


	//   ....[27]....
        /*04dc*/ 	.word	0x00007790


	//   ....[28]....
        /*04e0*/ 	.word	0x000077c0


	//   ....[29]....
        /*04e4*/ 	.word	0x00007890


	//   ....[30]....
        /*04e8*/ 	.word	0x000078c0


	//   ....[31]....
        /*04ec*/ 	.word	0x00007990


	//   ....[32]....
        /*04f0*/ 	.word	0x000079c0


	//   ....[33]....
        /*04f4*/ 	.word	0x00008730


	//   ....[34]....
        /*04f8*/ 	.word	0x000087b0


	//   ....[35]....
        /*04fc*/ 	.word	0x00008800


	//   ....[36]....
        /*0500*/ 	.word	0x00008840


	//   ....[37]....
        /*0504*/ 	.word	0x00008880


	//   ....[38]....
        /*0508*/ 	.word	0x00008920


	//   ....[39]....
        /*050c*/ 	.word	0x00008a40


	//   ....[40]....
        /*0510*/ 	.word	0x00008a60


	//   ....[41]....
        /*0514*/ 	.word	0x00008c80


	//   ....[42]....
        /*0518*/ 	.word	0x00008cb0


	//   ....[43]....
        /*051c*/ 	.word	0x00008dd0


	//   ....[44]....
        /*0520*/ 	.word	0x00008df0


	//   ....[45]....
        /*0524*/ 	.word	0x00008e80


	//   ....[46]....
        /*0528*/ 	.word	0x00008ea0


	//   ....[47]....
        /*052c*/ 	.word	0x00008f30


	//   ....[48]....
        /*0530*/ 	.word	0x00008f50


	//   ....[49]....
        /*0534*/ 	.word	0x000093a0


	//   ....[50]....
        /*0538*/ 	.word	0x000093c0


	//   ....[51]....
        /*053c*/ 	.word	0x00009410


	//   ....[52]....
        /*0540*/ 	.word	0x00009420


	//   ....[53]....
        /*0544*/ 	.word	0x000095a0


	//   ....[54]....
        /*0548*/ 	.word	0x00009630


	//   ....[55]....
        /*054c*/ 	.word	0x00009670


	//   ....[56]....
        /*0550*/ 	.word	0x000096a0


	//   ....[57]....
        /*0554*/ 	.word	0x00009830


	//   ....[58]....
        /*0558*/ 	.word	0x000098c0


	//   ....[59]....
        /*055c*/ 	.word	0x00009900


	//   ....[60]....
        /*0560*/ 	.word	0x00009940


	//   ....[61]....
        /*0564*/ 	.word	0x00009ae0


	//   ....[62]....
        /*0568*/ 	.word	0x00009b70


	//   ....[63]....
        /*056c*/ 	.word	0x00009bb0


	//   ....[64]....
        /*0570*/ 	.word	0x00009bd0


	//   ....[65]....
        /*0574*/ 	.word	0x0000b9a0


	//   ....[66]....
        /*0578*/ 	.word	0x0000b9e0


	//   ....[67]....
        /*057c*/ 	.word	0x0000ba00


	//   ....[68]....
        /*0580*/ 	.word	0x0000ba80


	//   ....[69]....
        /*0584*/ 	.word	0x0000baf0


	//   ....[70]....
        /*0588*/ 	.word	0x0000bb10


	//   ....[71]....
        /*058c*/ 	.word	0x0000bb30


	//   ....[72]....
        /*0590*/ 	.word	0x0000bb50


	//   ....[73]....
        /*0594*/ 	.word	0x0000bd40


	//   ....[74]....
        /*0598*/ 	.word	0x0000bd80


	//   ....[75]....
        /*059c*/ 	.word	0x0000bde0


	//   ....[76]....
        /*05a0*/ 	.word	0x0000be00


	//   ....[77]....
        /*05a4*/ 	.word	0x0000bf30


	//   ....[78]....
        /*05a8*/ 	.word	0x0000bf50


	//   ....[79]....
        /*05ac*/ 	.word	0x0000bf70


	//   ....[80]....
        /*05b0*/ 	.word	0x0000bf90


	//   ....[81]....
        /*05b4*/ 	.word	0x0000e230


	//   ....[82]....
        /*05b8*/ 	.word	0x0000e260


	//   ....[83]....
        /*05bc*/ 	.word	0x0000e290


	//   ....[84]....
        /*05c0*/ 	.word	0x0000e2c0


	//   ....[85]....
        /*05c4*/ 	.word	0x0000e2f0


	//   ....[86]....
        /*05c8*/ 	.word	0x0000e360


	//   ....[87]....
        /*05cc*/ 	.word	0x0000e390


	//   ....[88]....
        /*05d0*/ 	.word	0x0000e3b0


	//   ....[89]....
        /*05d4*/ 	.word	0x0000f510


	//   ....[90]....
        /*05d8*/ 	.word	0x0000f530


	//   ....[91]....
        /*05dc*/ 	.word	0x0000f540


	//   ....[92]....
        /*05e0*/ 	.word	0x0000f550


	//   ....[93]....
        /*05e4*/ 	.word	0x0000f560


	//   ....[94]....
        /*05e8*/ 	.word	0x0000f570


	//   ....[95]....
        /*05ec*/ 	.word	0x0000f580


	//   ....[96]....
        /*05f0*/ 	.word	0x0000f590


	//   ....[97]....
        /*05f4*/ 	.word	0x00010120


	//   ....[98]....
        /*05f8*/ 	.word	0x00010130


	//   ....[99]....
        /*05fc*/ 	.word	0x00010eb0


	//   ....[100]....
        /*0600*/ 	.word	0x00010f50


	//   ....[101]....
        /*0604*/ 	.word	0x00010f70


	//   ....[102]....
        /*0608*/ 	.word	0x00010f90


	//   ....[103]....
        /*060c*/ 	.word	0x00013300


	//   ....[104]....
        /*0610*/ 	.word	0x00013310


	//   ....[105]....
        /*0614*/ 	.word	0x00013320


	//   ....[106]....
        /*0618*/ 	.word	0x00013330


	//   ....[107]....
        /*061c*/ 	.word	0x00013340


	//   ....[108]....
        /*0620*/ 	.word	0x00013350


	//   ....[109]....
        /*0624*/ 	.word	0x00013360


	//   ....[110]....
        /*0628*/ 	.word	0x00013390


	//   ....[111]....
        /*062c*/ 	.word	0x00014b40


	//   ....[112]....
        /*0630*/ 	.word	0x00014b50


	//   ....[113]....
        /*0634*/ 	.word	0x00014b60


	//   ....[114]....
        /*0638*/ 	.word	0x00014b70


	//   ....[115]....
        /*063c*/ 	.word	0x00014b80


	//   ....[116]....
        /*0640*/ 	.word	0x00014b90


	//   ....[117]....
        /*0644*/ 	.word	0x00014ba0


	//   ....[118]....
        /*0648*/ 	.word	0x00014bd0


	//   ....[119]....
        /*064c*/ 	.word	0x00014df0


	//   ....[120]....
        /*0650*/ 	.word	0x00014e00


	//   ....[121]....
        /*0654*/ 	.word	0x000159c0


	//   ....[122]....
        /*0658*/ 	.word	0x00015ad0


	//   ....[123]....
        /*065c*/ 	.word	0x00015af0


	//   ....[124]....
        /*0660*/ 	.word	0x00015b50


	//   ....[125]....
        /*0664*/ 	.word	0x00017f60


	//   ....[126]....
        /*0668*/ 	.word	0x00017f70


	//   ....[127]....
        /*066c*/ 	.word	0x00017f80


	//   ....[128]....
        /*0670*/ 	.word	0x00017f90


	//   ....[129]....
        /*0674*/ 	.word	0x00017fa0


	//   ....[130]....
        /*0678*/ 	.word	0x00017fb0


	//   ....[131]....
        /*067c*/ 	.word	0x00017fc0


	//   ....[132]....
        /*0680*/ 	.word	0x00017fe0


	//   ....[133]....
        /*0684*/ 	.word	0x000184e0


	//   ....[134]....
        /*0688*/ 	.word	0x00018510


	//   ....[135]....
        /*068c*/ 	.word	0x00018530


	//   ....[136]....
        /*0690*/ 	.word	0x00018570


	//   ....[137]....
        /*0694*/ 	.word	0x000185a0


	//   ....[138]....
        /*0698*/ 	.word	0x000185e0


	//   ....[139]....
        /*069c*/ 	.word	0x00018640


	//   ....[140]....
        /*06a0*/ 	.word	0x00018660


	//   ....[141]....
        /*06a4*/ 	.word	0x00019e00


	//   ....[142]....
        /*06a8*/ 	.word	0x00019e40


	//   ....[143]....
        /*06ac*/ 	.word	0x00019e70


	//   ....[144]....
        /*06b0*/ 	.word	0x00019e80


	//   ....[145]....
        /*06b4*/ 	.word	0x0001c0d0


	//   ....[146]....
        /*06b8*/ 	.word	0x0001c0e0


	//   ....[147]....
        /*06bc*/ 	.word	0x0001c110


	//   ....[148]....
        /*06c0*/ 	.word	0x0001c130


	//   ....[149]....
        /*06c4*/ 	.word	0x0001d340


	//   ....[150]....
        /*06c8*/ 	.word	0x0001d390


	//   ....[151]....
        /*06cc*/ 	.word	0x0001d410


	//   ....[152]....
        /*06d0*/ 	.word	0x0001d440


	//   ....[153]....
        /*06d4*/ 	.word	0x0001d650


	//   ....[154]....
        /*06d8*/ 	.word	0x0001d660


	//   ....[155]....
        /*06dc*/ 	.word	0x0001d750


	//   ....[156]....
        /*06e0*/ 	.word	0x0001d780


	//   ....[157]....
        /*06e4*/ 	.word	0x0001d850


	//   ....[158]....
        /*06e8*/ 	.word	0x0001d880


	//   ....[159]....
        /*06ec*/ 	.word	0x0001d950


	//   ....[160]....
        /*06f0*/ 	.word	0x0001d970


	//   ....[161]....
        /*06f4*/ 	.word	0x0001e200


	//   ....[162]....
        /*06f8*/ 	.word	0x0001e220


	//   ....[163]....
        /*06fc*/ 	.word	0x0001e300


	//   ....[164]....
        /*0700*/ 	.word	0x0001e330


	//   ....[165]....
        /*0704*/ 	.word	0x0001e400


	//   ....[166]....
        /*0708*/ 	.word	0x0001e430


	//   ....[167]....
        /*070c*/ 	.word	0x0001e500


	//   ....[168]....
        /*0710*/ 	.word	0x0001e520


	//----- nvinfo : EIATTR_EXIT_INSTR_OFFSETS
	.align		4
.L_294:
        /*0714*/ 	.byte	0x04, 0x1c
        /*0716*/ 	.short	(.L_296 - .L_295)


	//   ....[0]....
.L_295:
        /*0718*/ 	.word	0x00000450


	//   ....[1]....
        /*071c*/ 	.word	0x0001d980


	//   ....[2]....
        /*0720*/ 	.word	0x0001d9d0


	//   ....[3]....
        /*0724*/ 	.word	0x0001da30


	//   ....[4]....
        /*0728*/ 	.word	0x0001e530


	//   ....[5]....
        /*072c*/ 	.word	0x0001e580


	//   ....[6]....
        /*0730*/ 	.word	0x0001e5e0


	//----- nvinfo : EIATTR_CTAIDZ_USED
	.align		4
.L_296:
        /*0734*/ 	.byte	0x01, 0x04
	.zero		2


	//----- nvinfo : EIATTR_MAX_THREADS
	.align		4
        /*0738*/ 	.byte	0x04, 0x05
        /*073a*/ 	.short	(.L_298 - .L_297)
.L_297:
        /*073c*/ 	.word	0x00000100
        /*0740*/ 	.word	0x00000001
        /*0744*/ 	.word	0x00000001


	//----- nvinfo : EIATTR_CRS_STACK_SIZE
	.align		4
.L_298:
        /*0748*/ 	.byte	0x04, 0x1e
        /*074a*/ 	.short	(.L_300 - .L_299)
.L_299:
        /*074c*/ 	.word	0x00000000
.L_300:


//--------------------- .nv.info._ZN7cutlass13device_kernelIN5flash19enable_sm80_to_sm89INS1_16FlashAttnFwdSm80INS1_25CollectiveMainloopFwdSm80ILi4ELi1ELb0EN4cute5tupleIJNS5_1CILi128EEENS7_ILi64EEES8_EEELi128ENS_10bfloat16_tEfNS_4arch4Sm80ELb0ELb0ELb1ELb0ELb1ELb0ELb1ELb0EEENS1_21CollectiveEpilogueFwdINS6_IJS8_S8_S9_EEENS6_IJNS7_ILi1EEESH_SH_EEESB_SD_Li128ELb0ELb1ELb0ELb0EEENS1_19SingleTileSchedulerILb0ELb0ELb1ELi128EEEEEEEEEvNT_6ParamsE --------------------------
	.section	.nv.info._ZN7cutlass13device_kernelIN5flash19enable_sm80_to_sm89INS1_16FlashAttnFwdSm80INS1_25CollectiveMainloopFwdSm80ILi4ELi1ELb0EN4cute5tupleIJNS5_1CILi128EEENS7_ILi64EEES8_EEELi128ENS_10bfloat16_tEfNS_4arch4Sm80ELb0ELb0ELb1ELb0ELb1ELb0ELb1ELb0EEENS1_21CollectiveEpilogueFwdINS6_IJS8_S8_S9_EEENS6_IJNS7_ILi1EEESH_SH_EEESB_SD_Li128ELb0ELb1ELb0ELb0EEENS1_19SingleTileSchedulerILb0ELb0ELb1ELi128EEEEEEEEEvNT_6ParamsE,"",@"SHT_CUDA_INFO"
	.sectionflags	@""
	.align	4


	//----- nvinfo : EIATTR_CUDA_API_VERSION
	.align		4
        /*0000*/ 	.byte	0x04, 0x37
        /*0002*/ 	.short	(.L_302 - .L_301)
.L_301:
        /*0004*/ 	.word	0x00000082


	//----- nvinfo : EIATTR_SW2861232_WAR
	.align		4
.L_302:
        /*0008*/ 	.byte	0x01, 0x35
	.zero		2


	//----- nvinfo : EIATTR_PARAM_CBANK
	.align		4
        /*000c*/ 	.byte	0x04, 0x0a
        /*000e*/ 	.short	(.L_304 - .L_303)
	.align		4
.L_303:
        /*0010*/ 	.word	index@(.nv.constant0._ZN7cutlass13device_kernelIN5flash19enable_sm80_to_sm89INS1_16FlashAttnFwdSm80INS1_25CollectiveMainloopFwdSm80ILi4ELi1ELb0EN4cute5tupleIJNS5_1CILi128EEENS7_ILi64EEES8_EEELi128ENS_10bfloat16_tEfNS_4arch4Sm80ELb0ELb0ELb1ELb0ELb1ELb0ELb1ELb0EEENS1_21CollectiveEpilogueFwdINS6_IJS8_S8_S9_EEENS6_IJNS7_ILi1EEESH_SH_EEESB_SD_Li128ELb0ELb1ELb0ELb0EEENS1_19SingleTileSchedulerILb0ELb0ELb1ELi128EEEEEEEEEvNT_6ParamsE)
        /*0014*/ 	.short	0x0160
        /*0016*/ 	.short	0x0418


	//----- nvinfo : EIATTR_CBANK_PARAM_SIZE
	.align		4
.L_304:
        /*0018*/ 	.byte	0x03, 0x19
        /*001a*/ 	.short	0x0418


	//----- nvinfo : EIATTR_KPARAM_INFO
	.align		4
        /*001c*/ 	.byte	0x04, 0x17
        /*001e*/ 	.short	(.L_306 - .L_305)
.L_305:
        /*0020*/ 	.word	0x00000000
        /*0024*/ 	.short	0x0000
        /*0026*/ 	.short	0x0000
        /*0028*/ 	.byte	0x00, 0xf0, 0x61, 0x10


	//----- nvinfo : EIATTR_MAXREG_COUNT
	.align		4
.L_306:
        /*002c*/ 	.byte	0x03, 0x1b
        /*002e*/ 	.short	0x00ff


	//----- nvinfo : EIATTR_NUM_BARRIERS
	.align		4
        /*0030*/ 	.byte	0x02, 0x4c
        /*0032*/ 	.byte	0x02
	.zero		1


	//----- nvinfo : EIATTR_ANNOTATIONS
	.align		4
        /*0034*/ 	.byte	0x04, 0x55
        /*0036*/ 	.short	(.L_308 - .L_307)


	//   ....[0]....
.L_307:
        /* <DEDUP_REMOVED lines=27> */


	//----- nvinfo : EIATTR_MERCURY_ISA_VERSION
	.align		4
.L_308:
        /*01d0*/ 	.byte	0x03, 0x5f
        /*01d2*/ 	.short	0x0000


	//----- nvinfo : EIATTR_COOP_GROUP_MASK_REGIDS
	.align		4
        /*01d4*/ 	.byte	0x04, 0x29
        /*01d6*/ 	.short	(.L_310 - .L_309)


	//   ....[0]....
.L_309:
        /*01d8*/ 	.word	0xffffffff


	//   ....[1]....
        /*01dc*/ 	.word	0xffffffff


	//   ....[2]....
        /*01e0*/ 	.word	0xffffffff


	//   ....[3]....
        /*01e4*/ 	.word	0xffffffff


	//   ....[4]....
        /*01e8*/ 	.word	0xffffffff


	//   ....[5]....
        /*01ec*/ 	.word	0xffffffff


	//   ....[6]....
        /*01f0*/ 	.word	0xffffffff


	//   ....[7]....
        /*01f4*/ 	.word	0xffffffff


	//   ....[8]....
        /*01f8*/ 	.word	0xffffffff


	//   ....[9]....
        /*01fc*/ 	.word	0xffffffff


	//   ....[10]....
        /*0200*/ 	.word	0xffffffff


	//   ....[11]....
        /*0204*/ 	.word	0xffffffff


	//   ....[12]....
        /*0208*/ 	.word	0xffffffff


	//   ....[13]....
        /*020c*/ 	.word	0xffffffff


	//   ....[14]....
        /*0210*/ 	.word	0xffffffff


	//   ....[15]....
        /*0214*/ 	.word	0xffffffff


	//   ....[16]....
        /*0218*/ 	.word	0xffffffff


	//   ....[17]....
        /*021c*/ 	.word	0xffffffff


	//   ....[18]....
        /*0220*/ 	.word	0xffffffff


	//   ....[19]....
        /*0224*/ 	.word	0xffffffff


	//   ....[20]....
        /*0228*/ 	.word	0xffffffff


	//   ....[21]....
        /*022c*/ 	.word	0xffffffff


	//   ....[22]....
        /*0230*/ 	.word	0xffffffff


	//   ....[23]....
        /*0234*/ 	.word	0xffffffff


	//   ....[24]....
        /*0238*/ 	.word	0xffffffff


	//   ....[25]....
        /*023c*/ 	.word	0xffffffff


	//   ....[26]....
        /*0240*/ 	.word	0xffffffff


	//   ....[27]....
        /*0244*/ 	.word	0xffffffff


	//   ....[28]....
        /*0248*/ 	.word	0xffffffff


	//   ....[29]....
        /*024c*/ 	.word	0xffffffff


	//   ....[30]....
        /*0250*/ 	.word	0xffffffff


	//   ....[31]....
        /*0254*/ 	.word	0xffffffff


	//   ....[32]....
        /*0258*/ 	.word	0xffffffff


	//   ....[33]....
        /*025c*/ 	.word	0xffffffff


	//   ....[34]....
        /*0260*/ 	.word	0xffffffff


	//   ....[35]....
        /*0264*/ 	.word	0xffffffff


	//   ....[36]....
        /*0268*/ 	.word	0xffffffff


	//   ....[37]....
        /*026c*/ 	.word	0xffffffff


	//   ....[38]....
        /*0270*/ 	.word	0xffffffff


	//   ....[39]....
        /*0274*/ 	.word	0xffffffff


	//   ....[40]....
        /*0278*/ 	.word	0xffffffff


	//   ....[41]....
        /*027c*/ 	.word	0xffffffff


	//   ....[42]....
        /*0280*/ 	.word	0xffffffff


	//   ....[43]....
        /*0284*/ 	.word	0xffffffff


	//   ....[44]....
        /*0288*/ 	.word	0xffffffff


	//   ....[45]....
        /*028c*/ 	.word	0xffffffff


	//   ....[46]....
        /*0290*/ 	.word	0xffffffff


	//   ....[47]....
        /*0294*/ 	.word	0xffffffff


	//   ....[48]....
        /*0298*/ 	.word	0xffffffff


	//   ....[49]....
        /*029c*/ 	.word	0xffffffff


	//   ....[50]....
        /*02a0*/ 	.word	0xffffffff


	//   ....[51]....
        /*02a4*/ 	.word	0xffffffff


	//   ....[52]....
        /*02a8*/ 	.word	0xffffffff


	//   ....[53]....
        /*02ac*/ 	.word	0xffffffff


	//   ....[54]....
        /*02b0*/ 	.word	0xffffffff


	//   ....[55]....
        /*02b4*/ 	.word	0xffffffff


	//   ....[56]....
        /*02b8*/ 	.word	0xffffffff


	//   ....[57]....
        /*02bc*/ 	.word	0xffffffff


	//   ....[58]....
        /*02c0*/ 	.word	0xffffffff


	//   ....[59]....
        /*02c4*/ 	.word	0xffffffff


	//   ....[60]....
        /*02c8*/ 	.word	0xffffffff


	//   ....[61]....
        /*02cc*/ 	.word	0xffffffff


	//   ....[62]....
        /*02d0*/ 	.word	0xffffffff


	//   ....[63]....
        /*02d4*/ 	.word	0xffffffff


	//   ....[64]....
        /*02d8*/ 	.word	0xffffffff


	//   ....[65]....
        /*02dc*/ 	.word	0xffffffff


	//   ....[66]....
        /*02e0*/ 	.word	0xffffffff


	//   ....[67]....
        /*02e4*/ 	.word	0xffffffff


	//   ....[68]....
        /*02e8*/ 	.word	0xffffffff


	//   ....[69]....
        /*02ec*/ 	.word	0xffffffff


	//   ....[70]....
        /*02f0*/ 	.word	0xffffffff


	//   ....[71]....
        /*02f4*/ 	.word	0xffffffff


	//   ....[72]....
        /*02f8*/ 	.word	0xffffffff


	//   ....[73]....
        /*02fc*/ 	.word	0xffffffff


	//   ....[74]....
        /*0300*/ 	.word	0xffffffff


	//   ....[75]....
        /*0304*/ 	.word	0xffffffff


	//   ....[76]....
        /*0308*/ 	.word	0xffffffff


	//   ....[77]....
        /*030c*/ 	.word	0xffffffff


	//   ....[78]....
        /*0310*/ 	.word	0xffffffff


	//   ....[79]....
        /*0314*/ 	.word	0xffffffff


	//   ....[80]....
        /*0318*/ 	.word	0xffffffff


	//   ....[81]....
        /*031c*/ 	.word	0xffffffff


	//   ....[82]....
        /*0320*/ 	.word	0xffffffff


	//   ....[83]....
        /*0324*/ 	.word	0xffffffff


	//   ....[84]....
        /*0328*/ 	.word	0xffffffff


	//   ....[85]....
        /*032c*/ 	.word	0xffffffff


	//   ....[86]....
        /*0330*/ 	.word	0xffffffff


	//   ....[87]....
        /*0334*/ 	.word	0xffffffff


	//   ....[88]....
        /*0338*/ 	.word	0xffffffff


	//   ....[89]....
        /*033c*/ 	.word	0xffffffff


	//   ....[90]....
        /*0340*/ 	.word	0xffffffff


	//   ....[91]....
        /*0344*/ 	.word	0xffffffff


	//   ....[92]....
        /*0348*/ 	.word	0xffffffff


	//   ....[93]....
        /*034c*/ 	.word	0xffffffff


	//   ....[94]....
        /*0350*/ 	.word	0xffffffff


	//   ....[95]....
        /*0354*/ 	.word	0xffffffff


	//   ....[96]....
        /*0358*/ 	.word	0xffffffff


	//   ....[97]....
        /*035c*/ 	.word	0xffffffff


	//   ....[98]....
        /*0360*/ 	.word	0xffffffff


	//   ....[99]....
        /*0364*/ 	.word	0xffffffff


	//   ....[100]....
        /*0368*/ 	.word	0xffffffff


	//   ....[101]....
        /*036c*/ 	.word	0xffffffff


	//   ....[102]....
        /*0370*/ 	.word	0xffffffff


	//   ....[103]....
        /*0374*/ 	.word	0xffffffff


	//----- nvinfo : EIATTR_COOP_GROUP_INSTR_OFFSETS
	.align		4
.L_310:
        /*0378*/ 	.byte	0x04, 0x28
        /*037a*/ 	.short	(.L_312 - .L_311)


	//   ....[0]....
.L_311:
        /*037c*/ 	.word	0x00000520


	//   ....[1]....
        /*0380*/ 	.word	0x00000530


	//   ....[2]....
        /*0384*/ 	.word	0x00000550


	//   ....[3]....
        /*0388*/ 	.word	0x00000560


	//   ....[4]....
        /*038c*/ 	.word	0x00000640


	//   ....[5]....
        /*0390*/ 	.word	0x00000660


	//   ....[6]....
        /*0394*/ 	.word	0x00000730


	//   ....[7]....
        /*0398*/ 	.word	0x00000810


	//   ....[8]....
        /*039c*/ 	.word	0x00000820


	//   ....[9]....
        /*03a0*/ 	.word	0x00000900


	//   ....[10]....
        /*03a4*/ 	.word	0x00000920


	//   ....[11]....
        /*03a8*/ 	.word	0x000009f0


	//   ....[12]....
        /*03ac*/ 	.word	0x00000a10


	//   ....[13]....
        /*03b0*/ 	.word	0x00000b60


	//   ....[14]....
        /*03b4*/ 	.word	0x00000b70


	//   ....[15]....
        /*03b8*/ 	.word	0x00000b80


	//   ....[16]....
        /*03bc*/ 	.word	0x000010a0


	//   ....[17]....
        /*03c0*/ 	.word	0x000010c0


	//   ....[18]....
        /*03c4*/ 	.word	0x000010f0


	//   ....[19]....
        /*03c8*/ 	.word	0x00001120


	//   ....[20]....
        /*03cc*/ 	.word	0x00001150


	//   ....[21]....
        /*03d0*/ 	.word	0x00001170


	//   ....[22]....
        /*03d4*/ 	.word	0x00001190


	//   ....[23]....
        /*03d8*/ 	.word	0x000011b0


	//   ....[24]....
        /*03dc*/ 	.word	0x00001840


	//   ....[25]....
        /*03e0*/ 	.word	0x00001870


	//   ....[26]....
        /*03e4*/ 	.word	0x00001880


	//   ....[27]....
        /*03e8*/ 	.word	0x000018c0


	//   ....[28]....
        /*03ec*/ 	.word	0x00001900


	//   ....[29]....
        /*03f0*/ 	.word	0x00001920


	//   ....[30]....
        /*03f4*/ 	.word	0x00001940


	//   ....[31]....
        /*03f8*/ 	.word	0x00001950


	//   ....[32]....
        /*03fc*/ 	.word	0x00003070


	//   ....[33]....
        /*0400*/ 	.word	0x00003090


	//   ....[34]....
        /*0404*/ 	.word	0x000030b0


	//   ....[35]....
        /*0408*/ 	.word	0x000030d0


	//   ....[36]....
        /*040c*/ 	.word	0x000030f0


	//   ....[37]....
        /*0410*/ 	.word	0x00003100


	//   ....[38]....
        /*0414*/ 	.word	0x00003110


	//   ....[39]....
        /*0418*/ 	.word	0x00003130


	//   ....[40]....
        /*041c*/ 	.word	0x000039c0


	//   ....[41]....
        /*0420*/ 	.word	0x00003ac0


	//   ....[42]....
        /*0424*/ 	.word	0x00003ba0


	//   ....[43]....
        /*0428*/ 	.word	0x00003d00


	//   ....[44]....
        /*042c*/ 	.word	0x00003db0


	//   ....[45]....
        /*0430*/ 	.word	0x00003dd0


	//   ....[46]....
        /*0434*/ 	.word	0x00003ee0


	//   ....[47]....
        /*0438*/ 	.word	0x00003f10


	//   ....[48]....
        /*043c*/ 	.word	0x00005b10


	//   ....[49]....
        /*0440*/ 	.word	0x00005b20


	//   ....[50]....
        /*0444*/ 	.word	0x00005b30


	//   ....[51]....
        /*0448*/ 	.word	0x00005b40


	//   ....[52]....
        /*044c*/ 	.word	0x00005b50


	//   ....[53]....
        /*0450*/ 	.word	0x00005b60


	//   ....[54]....
        /*0454*/ 	.word	0x00005b70


	//   ....[55]....
        /*0458*/ 	.word	0x00005b90


	//   ....[56]....
        /*045c*/ 	.word	0x00005fa0


	//   ....[57]....
        /*0460*/ 	.word	0x00005fb0


	//   ....[58]....
        /*0464*/ 	.word	0x00005fc0


	//   ....[59]....
        /*0468*/ 	.word	0x00005fd0


	//   ....[60]....
        /*046c*/ 	.word	0x00005ff0


	//   ....[61]....
        /*0470*/ 	.word	0x00006010


	//   ....[62]....
        /*0474*/ 	.word	0x00006060


	//   ....[63]....
        /*0478*/ 	.word	0x000060a0


	//   ....[64]....
        /*047c*/ 	.word	0x000076c0


	//   ....[65]....
        /*0480*/ 	.word	0x00007790


	//   ....[66]....
        /*0484*/ 	.word	0x00007880


	//   ....[67]....
        /*0488*/ 	.word	0x000078c0


	//   ....[68]....
        /*048c*/ 	.word	0x000078d0


	//   ....[69]....
        /*0490*/ 	.word	0x00007900


	//   ....[70]....
        /*0494*/ 	.word	0x00007990


	//   ....[71]....
        /*0498*/ 	.word	0x00007ad0


	//   ....[72]....
        /*049c*/ 	.word	0x0000a130


	//   ....[73]....
        /*04a0*/ 	.word	0x0000a2d0


	//   ....[74]....
        /*04a4*/ 	.word	0x0000a2e0


	//   ....[75]....
        /*04a8*/ 	.word	0x0000a310


	//   ....[76]....
        /*04ac*/ 	.word	0x0000a320


	//   ....[77]....
        /*04b0*/ 	.word	0x0000a340


	//   ....[78]....
        /*04b4*/ 	.word	0x0000a390


	//   ....[79]....
        /*04b8*/ 	.word	0x0000a3c0


	//   ....[80]....
        /*04bc*/ 	.word	0x0000bc60


	//   ....[81]....
        /*04c0*/ 	.word	0x0000bc70


	//   ....[82]....
        /*04c4*/ 	.word	0x0000bc90


	//   ....[83]....
        /*04c8*/ 	.word	0x0000bca0


	//   ....[84]....
        /*04cc*/ 	.word	0x0000bcb0


	//   ....[85]....
        /*04d0*/ 	.word	0x0000bcc0


	//   ....[86]....
        /*04d4*/ 	.word	0x0000bcd0


	//   ....[87]....
        /*04d8*/ 	.word	0x0000bce0


	//   ....[88]....
        /*04dc*/ 	.word	0x0000be80


	//   ....[89]....
        /*04e0*/ 	.word	0x0000bea0


	//   ....[90]....
        /*04e4*/ 	.word	0x0000bf90


	//   ....[91]....
        /*04e8*/ 	.word	0x0000bfc0


	//   ....[92]....
        /*04ec*/ 	.word	0x0000c090


	//   ....[93]....
        /*04f0*/ 	.word	0x0000c0c0


	//   ....[94]....
        /*04f4*/ 	.word	0x0000c190


	//   ....[95]....
        /*04f8*/ 	.word	0x0000c1c0


	//   ....[96]....
        /*04fc*/ 	.word	0x0000c290


	//   ....[97]....
        /*0500*/ 	.word	0x0000c2c0


	//   ....[98]....
        /*0504*/ 	.word	0x0000c390


	//   ....[99]....
        /*0508*/ 	.word	0x0000c3c0


	//   ....[100]....
        /*050c*/ 	.word	0x0000c490


	//   ....[101]....
        /*0510*/ 	.word	0x0000c4c0


	//   ....[102]....
        /*0514*/ 	.word	0x0000c580


	//   ....[103]....
        /*0518*/ 	.word	0x0000c590


	//----- nvinfo : EIATTR_EXIT_INSTR_OFFSETS
	.align		4
.L_312:
        /*051c*/ 	.byte	0x04, 0x1c
        /*051e*/ 	.short	(.L_314 - .L_313)


	//   ....[0]....
.L_313:
        /*0520*/ 	.word	0x00000040


	//   ....[1]....
        /*0524*/ 	.word	0x0000c5c0


	//   ....[2]....
        /*0528*/ 	.word	0x0000c610


	//   ....[3]....
        /*052c*/ 	.word	0x0000c670


	//----- nvinfo : EIATTR_CTAIDZ_USED
	.align		4
.L_314:
        /*0530*/ 	.byte	0x01, 0x04
	.zero		2


	//----- nvinfo : EIATTR_MAX_THREADS
	.align		4
        /*0534*/ 	.byte	0x04, 0x05
        /*0536*/ 	.short	(.L_316 - .L_315)
.L_315:
        /*0538*/ 	.word	0x00000080
        /*053c*/ 	.word	0x00000001
        /*0540*/ 	.word	0x00000001


	//----- nvinfo : EIATTR_CRS_STACK_SIZE
	.align		4
.L_316:
        /*0544*/ 	.byte	0x04, 0x1e
        /*0546*/ 	.short	(.L_318 - .L_317)
.L_317:
        /*0548*/ 	.word	0x00000000
.L_318:


//--------------------- .nv.info._ZN7cutlass13device_kernelIN5flash19enable_sm80_to_sm89INS1_16FlashAttnFwdSm80INS1_25CollectiveMainloopFwdSm80ILi4ELi1ELb0EN4cute5tupleIJNS5_1CILi128EEENS7_ILi64EEES8_EEELi128ENS_10bfloat16_tEfNS_4arch4Sm80ELb0ELb0ELb1ELb1ELb1ELb0ELb1ELb0EEENS1_21CollectiveEpilogueFwdINS6_IJS8_S8_S9_EEENS6_IJNS7_ILi1EEESH_SH_EEESB_SD_Li128ELb1ELb1ELb0ELb0EEENS1_19SingleTileSchedulerILb1ELb0ELb1ELi128EEEEEEEEEvNT_6ParamsE --------------------------
	.section	.nv.info._ZN7cutlass13device_kernelIN5flash19enable_sm80_to_sm89INS1_16FlashAttnFwdSm80INS1_25CollectiveMainloopFwdSm80ILi4ELi1ELb0EN4cute5tupleIJNS5_1CILi128EEENS7_ILi64EEES8_EEELi128ENS_10bfloat16_tEfNS_4arch4Sm80ELb0ELb0ELb1ELb1ELb1ELb0ELb1ELb0EEENS1_21CollectiveEpilogueFwdINS6_IJS8_S8_S9_EEENS6_IJNS7_ILi1EEESH_SH_EEESB_SD_Li128ELb1ELb1ELb0ELb0EEENS1_19SingleTileSchedulerILb1ELb0ELb1ELi128EEEEEEEEEvNT_6ParamsE,"",@"SHT_CUDA_INFO"
	.sectionflags	@""
	.align	4


	//----- nvinfo : EIATTR_CUDA_API_VERSION
	.align		4
        /*0000*/ 	.byte	0x04, 0x37
        /*0002*/ 	.short	(.L_320 - .L_319)
.L_319:
        /*0004*/ 	.word	0x00000082


	//----- nvinfo : EIATTR_SW2861232_WAR
	.align		4
.L_320:
        /*0008*/ 	.byte	0x01, 0x35
	.zero		2


	//----- nvinfo : EIATTR_PARAM_CBANK
	.align		4
        /*000c*/ 	.byte	0x04, 0x0a
        /*000e*/ 	.short	(.L_322 - .L_321)
	.align		4
.L_321:
        /*0010*/ 	.word	index@(.nv.constant0._ZN7cutlass13device_kernelIN5flash19enable_sm80_to_sm89INS1_16FlashAttnFwdSm80INS1_25CollectiveMainloopFwdSm80ILi4ELi1ELb0EN4cute5tupleIJNS5_1CILi128EEENS7_ILi64EEES8_EEELi128ENS_10bfloat16_tEfNS_4arch4Sm80ELb0ELb0ELb1ELb1ELb1ELb0ELb1ELb0EEENS1_21CollectiveEpilogueFwdINS6_IJS8_S8_S9_EEENS6_IJNS7_ILi1EEESH_SH_EEESB_SD_Li128ELb1ELb1ELb0ELb0EEENS1_19SingleTileSchedulerILb1ELb0ELb1ELi128EEEEEEEEEvNT_6ParamsE)
        /*0014*/ 	.short	0x0160
        /*0016*/ 	.short	0x0418


	//----- nvinfo : EIATTR_CBANK_PARAM_SIZE
	.align		4
.L_322:
        /*0018*/ 	.byte	0x03, 0x19
        /*001a*/ 	.short	0x0418


	//----- nvinfo : EIATTR_KPARAM_INFO
	.align		4
        /*001c*/ 	.byte	0x04, 0x17
        /*001e*/ 	.short	(.L_324 - .L_323)
.L_323:
        /*0020*/ 	.word	0x00000000
        /*0024*/ 	.short	0x0000
        /*0026*/ 	.short	0x0000
        /*0028*/ 	.byte	0x00, 0xf0, 0x61, 0x10


	//----- nvinfo : EIATTR_MAXREG_COUNT
	.align		4
.L_324:
        /*002c*/ 	.byte	0x03, 0x1b
        /*002e*/ 	.short	0x00ff


	//----- nvinfo : EIATTR_NUM_BARRIERS
	.align		4
        /*0030*/ 	.byte	0x02, 0x4c
        /*0032*/ 	.byte	0x02
	.zero		1


	//----- nvinfo : EIATTR_ANNOTATIONS
	.align		4
        /*0034*/ 	.byte	0x04, 0x55
        /*0036*/ 	.short	(.L_326 - .L_325)


	//   ....[0]....
.L_325:
        /* <DEDUP_REMOVED lines=58> */


	//----- nvinfo : EIATTR_MERCURY_ISA_VERSION
	.align		4
.L_326:
        /*03c8*/ 	.byte	0x03, 0x5f
        /*03ca*/ 	.short	0x0000


	//----- nvinfo : EIATTR_COOP_GROUP_MASK_REGIDS
	.align		4
        /*03cc*/ 	.byte	0x04, 0x29
        /*03ce*/ 	.short	(.L_328 - .L_327)


	//   ....[0]....
.L_327:
        /*03d0*/ 	.word	0xffffffff


	//   ....[1]....
        /*03d4*/ 	.word	0xffffffff


	//   ....[2]....
        /*03d8*/ 	.word	0xffffffff


	//   ....[3]....
        /*03dc*/ 	.word	0xffffffff


	//   ....[4]....
        /*03e0*/ 	.word	0xffffffff


	//   ....[5]....
        /*03e4*/ 	.word	0xffffffff


	//   ....[6]....
        /*03e8*/ 	.word	0xffffffff


	//   ....[7]....
        /*03ec*/ 	.word	0xffffffff


	//   ....[8]....
        /*03f0*/ 	.word	0xffffffff


	//   ....[9]....
        /*03f4*/ 	.word	0xffffffff


	//   ....[10]....
        /*03f8*/ 	.word	0xffffffff


	//   ....[11]....
        /*03fc*/ 	.word	0xffffffff


	//   ....[12]....
        /*0400*/ 	.word	0xffffffff


	//   ....[13]....
        /*0404*/ 	.word	0xffffffff


	//   ....[14]....
        /*0408*/ 	.word	0xffffffff


	//   ....[15]....
        /*040c*/ 	.word	0xffffffff


	//   ....[16]....
        /*0410*/ 	.word	0xffffffff


	//   ....[17]....
        /*0414*/ 	.word	0xffffffff


	//   ....[18]....
        /*0418*/ 	.word	0xffffffff


	//   ....[19]....
        /*041c*/ 	.word	0xffffffff


	//   ....[20]....
        /*0420*/ 	.word	0xffffffff


	//   ....[21]....
        /*0424*/ 	.word	0xffffffff


	//   ....[22]....
        /*0428*/ 	.word	0xffffffff


	//   ....[23]....
        /*042c*/ 	.word	0xffffffff


	//   ....[24]....
        /*0430*/ 	.word	0xffffffff


	//   ....[25]....
        /*0434*/ 	.word	0xffffffff


	//   ....[26]....
        /*0438*/ 	.word	0xffffffff


	//   ....[27]....
        /*043c*/ 	.word	0xffffffff


	//   ....[28]....
        /*0440*/ 	.word	0xffffffff


	//   ....[29]....
        /*0444*/ 	.word	0xffffffff


	//   ....[30]....
        /*0448*/ 	.word	0xffffffff


	//   ....[31]....
        /*044c*/ 	.word	0xffffffff


	//   ....[32]....
        /*0450*/ 	.word	0xffffffff


	//   ....[33]....
        /*0454*/ 	.word	0xffffffff


	//   ....[34]....
        /*0458*/ 	.word	0xffffffff


	//   ....[35]....
        /*045c*/ 	.word	0xffffffff


	//   ....[36]....
        /*0460*/ 	.word	0xffffffff


	//   ....[37]....
        /*0464*/ 	.word	0xffffffff


	//   ....[38]....
        /*0468*/ 	.word	0xffffffff


	//   ....[39]....
        /*046c*/ 	.word	0xffffffff


	//   ....[40]....
        /*0470*/ 	.word	0xffffffff


	//   ....[41]....
        /*0474*/ 	.word	0xffffffff


	//   ....[42]....
        /*0478*/ 	.word	0xffffffff


	//   ....[43]....
        /*047c*/ 	.word	0xffffffff


	//   ....[44]....
        /*0480*/ 	.word	0xffffffff


	//   ....[45]....
        /*0484*/ 	.word	0xffffffff


	//   ....[46]....
        /*0488*/ 	.word	0xffffffff


	//   ....[47]....
        /*048c*/ 	.word	0xffffffff


	//   ....[48]....
        /*0490*/ 	.word	0xffffffff


	//   ....[49]....
        /*0494*/ 	.word	0xffffffff


	//   ....[50]....
        /*0498*/ 	.word	0xffffffff


	//   ....[51]....
        /*049c*/ 	.word	0xffffffff


	//   ....[52]....
        /*04a0*/ 	.word	0xffffffff


	//   ....[53]....
        /*04a4*/ 	.word	0xffffffff


	//   ....[54]....
        /*04a8*/ 	.word	0xffffffff


	//   ....[55]....
        /*04ac*/ 	.word	0xffffffff


	//   ....[56]....
        /*04b0*/ 	.word	0xffffffff


	//   ....[57]....
        /*04b4*/ 	.word	0xffffffff


	//   ....[58]....
        /*04b8*/ 	.word	0xffffffff


	//   ....[59]....
        /*04bc*/ 	.word	0xffffffff


	//   ....[60]....
        /*04c0*/ 	.word	0xffffffff


	//   ....[61]....
        /*04c4*/ 	.word	0xffffffff


	//   ....[62]....
        /*04c8*/ 	.word	0xffffffff


	//   ....[63]....
        /*04cc*/ 	.word	0xffffffff


	//   ....[64]....
        /*04d0*/ 	.word	0xffffffff


	//   ....[65]....
        /*04d4*/ 	.word	0xffffffff


	//   ....[66]....
        /*04d8*/ 	.word	0xffffffff


	//   ....[67]....
        /*04dc*/ 	.word	0xffffffff


	//   ....[68]....
        /*04e0*/ 	.word	0xffffffff


	//   ....[69]....
        /*04e4*/ 	.word	0xffffffff


	//   ....[70]....
        /*04e8*/ 	.word	0xffffffff


	//   ....[71]....
        /*04ec*/ 	.word	0xffffffff


	//   ....[72]....
        /*04f0*/ 	.word	0xffffffff


	//   ....[73]....
        /*04f4*/ 	.word	0xffffffff


	//   ....[74]....
        /*04f8*/ 	.word	0xffffffff


	//   ....[75]....
        /*04fc*/ 	.word	0xffffffff


	//   ....[76]....
        /*0500*/ 	.word	0xffffffff


	//   ....[77]....
        /*0504*/ 	.word	0xffffffff


	//   ....[78]....
        /*0508*/ 	.word	0xffffffff


	//   ....[79]....
        /*050c*/ 	.word	0xffffffff


	//   ....[80]....
        /*0510*/ 	.word	0xffffffff


	//   ....[81]....
        /*0514*/ 	.word	0xffffffff


	//   ....[82]....
        /*0518*/ 	.word	0xffffffff


	//   ....[83]....
        /*051c*/ 	.word	0xffffffff


	//   ....[84]....
        /*0520*/ 	.word	0xffffffff


	//   ....[85]....
        /*0524*/ 	.word	0xffffffff


	//   ....[86]....
        /*0528*/ 	.word	0xffffffff


	//   ....[87]....
        /*052c*/ 	.word	0xffffffff


	//   ....[88]....
        /*0530*/ 	.word	0xffffffff


	//   ....[89]....
        /*0534*/ 	.word	0xffffffff


	//   ....[90]....
        /*0538*/ 	.word	0xffffffff


	//   ....[91]....
        /*053c*/ 	.word	0xffffffff


	//   ....[92]....
        /*0540*/ 	.word	0xffffffff


	//   ....[93]....
        /*0544*/ 	.word	0xffffffff


	//   ....[94]....
        /*0548*/ 	.word	0xffffffff


	//   ....[95]....
        /*054c*/ 	.word	0xffffffff


	//   ....[96]....
        /*0550*/ 	.word	0xffffffff


	//   ....[97]....
        /*0554*/ 	.word	0xffffffff


	//   ....[98]....
        /*0558*/ 	.word	0xffffffff


	//   ....[99]....
        /*055c*/ 	.word	0xffffffff


	//   ....[100]....
        /*0560*/ 	.word	0xffffffff


	//   ....[101]....
        /*0564*/ 	.word	0xffffffff


	//   ....[102]....
        /*0568*/ 	.word	0xffffffff


	//   ....[103]....
        /*056c*/ 	.word	0xffffffff


	//   ....[104]....
        /*0570*/ 	.word	0xffffffff


	//   ....[105]....
        /*0574*/ 	.word	0xffffffff


	//   ....[106]....
        /*0578*/ 	.word	0xffffffff


	//   ....[107]....
        /*057c*/ 	.word	0xffffffff


	//   ....[108]....
        /*0580*/ 	.word	0xffffffff


	//   ....[109]....
        /*0584*/ 	.word	0xffffffff


	//   ....[110]....
        /*0588*/ 	.word	0xffffffff


	//   ....[111]....
        /*058c*/ 	.word	0xffffffff


	//   ....[112]....
        /*0590*/ 	.word	0xffffffff


	//   ....[113]....
        /*0594*/ 	.word	0xffffffff


	//   ....[114]....
        /*0598*/ 	.word	0xffffffff


	//   ....[115]....
        /*059c*/ 	.word	0xffffffff


	//   ....[116]....
        /*05a0*/ 	.word	0xffffffff


	//   ....[117]....
        /*05a4*/ 	.word	0xffffffff


	//   ....[118]....
        /*05a8*/ 	.word	0xffffffff


	//   ....[119]....
        /*05ac*/ 	.word	0xffffffff


	//   ....[120]....
        /*05b0*/ 	.word	0xffffffff


	//----- nvinfo : EIATTR_COOP_GROUP_INSTR_OFFSETS
	.align		4
.L_328:
        /*05b4*/ 	.byte	0x04, 0x28
        /*05b6*/ 	.short	(.L_330 - .L_329)


	//   ....[0]....
.L_329:
        /*05b8*/ 	.word	0x000000a0


	//   ....[1]....
        /*05bc*/ 	.word	0x00001300


	//   ....[2]....
        /*05c0*/ 	.word	0x00001330


	//   ....[3]....
        /*05c4*/ 	.word	0x00001500


	//   ....[4]....
        /*05c8*/ 	.word	0x00001530


	//   ....[5]....
        /*05cc*/ 	.word	0x00001600


	//   ....[6]....
        /*05d0*/ 	.word	0x00001630


	//   ....[7]....
        /*05d4*/ 	.word	0x00001700


	//   ....[8]....
        /*05d8*/ 	.word	0x00001730


	//   ....[9]....
        /*05dc*/ 	.word	0x00001800


	//   ....[10]....
        /*05e0*/ 	.word	0x00001830


	//   ....[11]....
        /*05e4*/ 	.word	0x00001900


	//   ....[12]....
        /*05e8*/ 	.word	0x00001930


	//   ....[13]....
        /*05ec*/ 	.word	0x00001a00


	//   ....[14]....
        /*05f0*/ 	.word	0x00001a30


	//   ....[15]....
        /*05f4*/ 	.word	0x00001b10


	//   ....[16]....
        /*05f8*/ 	.word	0x00001b80


	//   ....[17]....
        /*05fc*/ 	.word	0x00001fd0


	//   ....[18]....
        /*0600*/ 	.word	0x00001ff0


	//   ....[19]....
        /*0604*/ 	.word	0x00002000


	//   ....[20]....
        /*0608*/ 	.word	0x00002010


	//   ....[21]....
        /*060c*/ 	.word	0x00002020


	//   ....[22]....
        /*0610*/ 	.word	0x00002030


	//   ....[23]....
        /*0614*/ 	.word	0x00002040


	//   ....[24]....
        /*0618*/ 	.word	0x00002050


	//   ....[25]....
        /*061c*/ 	.word	0x00002490


	//   ....[26]....
        /*0620*/ 	.word	0x000024a0


	//   ....[27]....
        /*0624*/ 	.word	0x000024b0


	//   ....[28]....
        /*0628*/ 	.word	0x000024c0


	//   ....[29]....
        /*062c*/ 	.word	0x000024d0


	//   ....[30]....
        /*0630*/ 	.word	0x000024e0


	//   ....[31]....
        /*0634*/ 	.word	0x000025a0


	//   ....[32]....
        /*0638*/ 	.word	0x000025b0


	//   ....[33]....
        /*063c*/ 	.word	0x00003e40


	//   ....[34]....
        /*0640*/ 	.word	0x00003e60


	//   ....[35]....
        /*0644*/ 	.word	0x00003e70


	//   ....[36]....
        /*0648*/ 	.word	0x00003e80


	//   ....[37]....
        /*064c*/ 	.word	0x00003e90


	//   ....[38]....
        /*0650*/ 	.word	0x00003ea0


	//   ....[39]....
        /*0654*/ 	.word	0x00003eb0


	//   ....[40]....
        /*0658*/ 	.word	0x00003ed0


	//   ....[41]....
        /*065c*/ 	.word	0x000048c0


	//   ....[42]....
        /*0660*/ 	.word	0x000049a0


	//   ....[43]....
        /*0664*/ 	.word	0x00004b60


	//   ....[44]....
        /*0668*/ 	.word	0x00004b80


	//   ....[45]....
        /*066c*/ 	.word	0x00004d10


	//   ....[46]....
        /*0670*/ 	.word	0x00004da0


	//   ....[47]....
        /*0674*/ 	.word	0x00005090


	//   ....[48]....
        /*0678*/ 	.word	0x000051e0


	//   ....[49]....
        /*067c*/ 	.word	0x00007c90


	//   ....[50]....
        /*0680*/ 	.word	0x00007ca0


	//   ....[51]....
        /*0684*/ 	.word	0x00007cb0


	//   ....[52]....
        /*0688*/ 	.word	0x00007cc0


	//   ....[53]....
        /*068c*/ 	.word	0x00007cd0


	//   ....[54]....
        /*0690*/ 	.word	0x00007ce0


	//   ....[55]....
        /*0694*/ 	.word	0x00007cf0


	//   ....[56]....
        /*0698*/ 	.word	0x00007d20


	//   ....[57]....
        /*069c*/ 	.word	0x00008100


	//   ....[58]....
        /*06a0*/ 	.word	0x00008120


	//   ....[59]....
        /*06a4*/ 	.word	0x00008140


	//   ....[60]....
        /*06a8*/ 	.word	0x00008160


	//   ....[61]....
        /*06ac*/ 	.word	0x000081b0


	//   ....[62]....
        /*06b0*/ 	.word	0x00008220


	//   ....[63]....
        /*06b4*/ 	.word	0x000082d0


	//   ....[64]....
        /*06b8*/ 	.word	0x000082f0


	//   ....[65]....
        /*06bc*/ 	.word	0x00009ac0


	//   ....[66]....
        /*06c0*/ 	.word	0x00009af0


	//   ....[67]....
        /*06c4*/ 	.word	0x00009b60


	//   ....[68]....
        /*06c8*/ 	.word	0x00009bb0


	//   ....[69]....
        /*06cc*/ 	.word	0x00009bf0


	//   ....[70]....
        /*06d0*/ 	.word	0x00009ce0


	//   ....[71]....
        /*06d4*/ 	.word	0x00009cf0


	//   ....[72]....
        /*06d8*/ 	.word	0x0000a2c0


	//   ....[73]....
        /*06dc*/ 	.word	0x0000cc80


	//   ....[74]....
        /*06e0*/ 	.word	0x0000cc90


	//   ....[75]....
        /*06e4*/ 	.word	0x0000cca0


	//   ....[76]....
        /*06e8*/ 	.word	0x0000ccb0


	//   ....[77]....
        /*06ec*/ 	.word	0x0000cce0


	//   ....[78]....
        /*06f0*/ 	.word	0x0000cd00


	//   ....[79]....
        /*06f4*/ 	.word	0x0000cd20


	//   ....[80]....
        /*06f8*/ 	.word	0x0000cd30


	//   ....[81]....
        /*06fc*/ 	.word	0x0000e9a0


	//   ....[82]....
        /*0700*/ 	.word	0x0000e9e0


	//   ....[83]....
        /*0704*/ 	.word	0x0000ea10


	//   ....[84]....
        /*0708*/ 	.word	0x0000ea40


	//   ....[85]....
        /*070c*/ 	.word	0x0000ea80


	//   ....[86]....
        /*0710*/ 	.word	0x0000eac0


	//   ....[87]....
        /*0714*/ 	.word	0x0000eae0


	//   ....[88]....
        /*0718*/ 	.word	0x0000eaf0


	//   ....[89]....
        /*071c*/ 	.word	0x0000ecb0


	//   ....[90]....
        /*0720*/ 	.word	0x0000ecc0


	//   ....[91]....
        /*0724*/ 	.word	0x0000edc0


	//   ....[92]....
        /*0728*/ 	.word	0x0000edf0


	//   ....[93]....
        /*072c*/ 	.word	0x0000eed0


	//   ....[94]....
        /*0730*/ 	.word	0x0000ef00


	//   ....[95]....
        /*0734*/ 	.word	0x0000efe0


	//   ....[96]....
        /*0738*/ 	.word	0x0000f010


	//   ....[97]....
        /*073c*/ 	.word	0x0000f0f0


	//   ....[98]....
        /*0740*/ 	.word	0x0000f120


	//   ....[99]....
        /*0744*/ 	.word	0x0000f200


	//   ....[100]....
        /*0748*/ 	.word	0x0000f230


	//   ....[101]....
        /*074c*/ 	.word	0x0000f310


	//   ....[102]....
        /*0750*/ 	.word	0x0000f340


	//   ....[103]....
        /*0754*/ 	.word	0x0000f420


	//   ....[104]....
        /*0758*/ 	.word	0x0000f440


	//   ....[105]....
        /*075c*/ 	.word	0x0000fd00


	//   ....[106]....
        /*0760*/ 	.word	0x0000fd10


	//   ....[107]....
        /*0764*/ 	.word	0x0000fde0


	//   ....[108]....
        /*0768*/ 	.word	0x0000fe10


	//   ....[109]....
        /*076c*/ 	.word	0x0000fee0


	//   ....[110]....
        /*0770*/ 	.word	0x0000ff10


	//   ....[111]....
        /*0774*/ 	.word	0x0000ffe0


	//   ....[112]....
        /*0778*/ 	.word	0x00010010


	//   ....[113]....
        /*077c*/ 	.word	0x000100e0


	//   ....[114]....
        /*0780*/ 	.word	0x00010110


	//   ....[115]....
        /*0784*/ 	.word	0x000101e0


	//   ....[116]....
        /*0788*/ 	.word	0x00010210


	//   ....[117]....
        /*078c*/ 	.word	0x000102e0


	//   ....[118]....
        /*0790*/ 	.word	0x00010310


	//   ....[119]....
        /*0794*/ 	.word	0x000103e0


	//   ....[120]....
        /*0798*/ 	.word	0x00010400


	//----- nvinfo : EIATTR_EXIT_INSTR_OFFSETS
	.align		4
.L_330:
        /*079c*/ 	.byte	0x04, 0x1c
        /*079e*/ 	.short	(.L_332 - .L_331)


	//   ....[0]....
.L_331:
        /*07a0*/ 	.word	0x00000450


	//   ....[1]....
        /*07a4*/ 	.word	0x0000f450


	//   ....[2]....
        /*07a8*/ 	.word	0x0000f4b0


	//   ....[3]....
        /*07ac*/ 	.word	0x0000f510


	//   ....[4]....
        /*07b0*/ 	.word	0x00010410


	//   ....[5]....
        /*07b4*/ 	.word	0x00010460


	//   ....[6]....
        /*07b8*/ 	.word	0x000104c0


	//----- nvinfo : EIATTR_CTAIDZ_USED
	.align		4
.L_332:
        /*07bc*/ 	.byte	0x01, 0x04
	.zero		2


	//----- nvinfo : EIATTR_MAX_THREADS
	.align		4
        /*07c0*/ 	.byte	0x04, 0x05
        /*07c2*/ 	.short	(.L_334 - .L_333)
.L_333:
        /*07c4*/ 	.word	0x00000080
        /*07c8*/ 	.word	0x00000001
        /*07cc*/ 	.word	0x00000001


	//----- nvinfo : EIATTR_CRS_STACK_SIZE
	.align		4
.L_334:
        /*07d0*/ 	.byte	0x04, 0x1e
        /*07d2*/ 	.short	(.L_336 - .L_335)
.L_335:
        /*07d4*/ 	.word	0x00000000
.L_336:


//--------------------- .nv.info._ZN7cutlass13device_kernelIN5flash19enable_sm80_to_sm89INS1_16FlashAttnFwdSm80INS1_25CollectiveMainloopFwdSm80ILi4ELi1ELb0EN4cute5tupleIJNS5_1CILi128EEENS7_ILi64EEES8_EEELi128ENS_10bfloat16_tEfNS_4arch4Sm80ELb0ELb0ELb1ELb1ELb1ELb1ELb1ELb0EEENS1_21CollectiveEpilogueFwdINS6_IJS8_S8_S9_EEENS6_IJNS7_ILi1EEESH_SH_EEESB_SD_Li128ELb1ELb1ELb0ELb0EEENS1_19SingleTileSchedulerILb1ELb0ELb1ELi128EEEEEEEEEvNT_6ParamsE --------------------------
	.section	.nv.info._ZN7cutlass13device_kernelIN5flash19enable_sm80_to_sm89INS1_16FlashAttnFwdSm80INS1_25CollectiveMainloopFwdSm80ILi4ELi1ELb0EN4cute5tupleIJNS5_1CILi128EEENS7_ILi64EEES8_EEELi128ENS_10bfloat16_tEfNS_4arch4Sm80ELb0ELb0ELb1ELb1ELb1ELb1ELb1ELb0EEENS1_21CollectiveEpilogueFwdINS6_IJS8_S8_S9_EEENS6_IJNS7_ILi1EEESH_SH_EEESB_SD_Li128ELb1ELb1ELb0ELb0EEENS1_19SingleTileSchedulerILb1ELb0ELb1ELi128EEEEEEEEEvNT_6ParamsE,"",@"SHT_CUDA_INFO"
	.sectionflags	@""
	.align	4


	//----- nvinfo : EIATTR_CUDA_API_VERSION
	.align		4
        /*0000*/ 	.byte	0x04, 0x37
        /*0002*/ 	.short	(.L_338 - .L_337)
.L_337:
        /*0004*/ 	.word	0x00000082


	//----- nvinfo : EIATTR_SW2861232_WAR
	.align		4
.L_338:
        /*0008*/ 	.byte	0x01, 0x35
	.zero		2


	//----- nvinfo : EIATTR_PARAM_CBANK
	.align		4
        /*000c*/ 	.byte	0x04, 0x0a
        /*000e*/ 	.short	(.L_340 - .L_339)
	.align		4
.L_339:
        /*0010*/ 	.word	index@(.nv.constant0._ZN7cutlass13device_kernelIN5flash19enable_sm80_to_sm89INS1_16FlashAttnFwdSm80INS1_25CollectiveMainloopFwdSm80ILi4ELi1ELb0EN4cute5tupleIJNS5_1CILi128EEENS7_ILi64EEES8_EEELi128ENS_10bfloat16_tEfNS_4arch4Sm80ELb0ELb0ELb1ELb1ELb1ELb1ELb1ELb0EEENS1_21CollectiveEpilogueFwdINS6_IJS8_S8_S9_EEENS6_IJNS7_ILi1EEESH_SH_EEESB_SD_Li128ELb1ELb1ELb0ELb0EEENS1_19SingleTileSchedulerILb1ELb0ELb1ELi128EEEEEEEEEvNT_6ParamsE)
        /*0014*/ 	.short	0x0160
        /*0016*/ 	.short	0x0418


	//----- nvinfo : EIATTR_CBANK_PARAM_SIZE
	.align		4
.L_340:
        /*0018*/ 	.byte	0x03, 0x19
        /*001a*/ 	.short	0x0418


	//----- nvinfo : EIATTR_KPARAM_INFO
	.align		4
        /*001c*/ 	.byte	0x04, 0x17
        /*001e*/ 	.short	(.L_342 - .L_341)
.L_341:
        /*0020*/ 	.word	0x00000000
        /*0024*/ 	.short	0x0000
        /*0026*/ 	.short	0x0000
        /*0028*/ 	.byte	0x00, 0xf0, 0x61, 0x10


	//----- nvinfo : EIATTR_MAXREG_COUNT
	.align		4
.L_342:
        /*002c*/ 	.byte	0x03, 0x1b
        /*002e*/ 	.short	0x00ff


	//----- nvinfo : EIATTR_NUM_BARRIERS
	.align		4
        /*0030*/ 	.byte	0x02, 0x4c
        /*0032*/ 	.byte	0x02
	.zero		1


	//----- nvinfo : EIATTR_ANNOTATIONS
	.align		4
        /*0034*/ 	.byte	0x04, 0x55
        /*0036*/ 	.short	(.L_344 - .L_343)


	//   ....[0]....
.L_343:
        /* <DEDUP_REMOVED lines=67> */


	//----- nvinfo : EIATTR_MERCURY_ISA_VERSION
	.align		4
.L_344:
        /*0450*/ 	.byte	0x03, 0x5f
        /*0452*/ 	.short	0x0000


	//----- nvinfo : EIATTR_INT_WARP_WIDE_INSTR_OFFSETS
	.align		4
        /*0454*/ 	.byte	0x04, 0x31
        /*0456*/ 	.short	(.L_346 - .L_345)


	//   ....[0]....
.L_345:
        /*0458*/ 	.word	0x00001250


	//----- nvinfo : EIATTR_COOP_GROUP_MASK_REGIDS
	.align		4
.L_346:
        /*045c*/ 	.byte	0x04, 0x29
        /*045e*/ 	.short	(.L_348 - .L_347)


	//   ....[0]....
.L_347:
        /*0460*/ 	.word	0xffffffff


	//   ....[1]....
        /*0464*/ 	.word	0xffffffff


	//   ....[2]....
        /*0468*/ 	.word	0xffffffff


	//   ....[3]....
        /*046c*/ 	.word	0xffffffff


	//   ....[4]....
        /*0470*/ 	.word	0xffffffff


	//   ....[5]....
        /*0474*/ 	.word	0xffffffff


	//   ....[6]....
        /*0478*/ 	.word	0xffffffff


	//   ....[7]....
        /*047c*/ 	.word	0xffffffff


	//   ....[8]....
        /*0480*/ 	.word	0xffffffff


	//   ....[9]....
        /*0484*/ 	.word	0xffffffff


	//   ....[10]....
        /*0488*/ 	.word	0xffffffff


	//   ....[11]....
        /*048c*/ 	.word	0xffffffff


	//   ....[12]....
        /*0490*/ 	.word	0xffffffff


	//   ....[13]....
        /*0494*/ 	.word	0xffffffff


	//   ....[14]....
        /*0498*/ 	.word	0xffffffff


	//   ....[15]....
        /*049c*/ 	.word	0xffffffff


	//   ....[16]....
        /*04a0*/ 	.word	0xffffffff


	//   ....[17]....
        /*04a4*/ 	.word	0xffffffff


	//   ....[18]....
        /*04a8*/ 	.word	0xffffffff


	//   ....[19]....
        /*04ac*/ 	.word	0xffffffff


	//   ....[20]....
        /*04b0*/ 	.word	0xffffffff


	//   ....[21]....
        /*04b4*/ 	.word	0xffffffff


	//   ....[22]....
        /*04b8*/ 	.word	0xffffffff


	//   ....[23]....
        /*04bc*/ 	.word	0xffffffff


	//   ....[24]....
        /*04c0*/ 	.word	0xffffffff


	//   ....[25]....
        /*04c4*/ 	.word	0xffffffff


	//   ....[26]....
        /*04c8*/ 	.word	0xffffffff


	//   ....[27]....
        /*04cc*/ 	.word	0xffffffff


	//   ....[28]....
        /*04d0*/ 	.word	0xffffffff


	//   ....[29]....
        /*04d4*/ 	.word	0xffffffff


	//   ....[30]....
        /*04d8*/ 	.word	0xffffffff


	//   ....[31]....
        /*04dc*/ 	.word	0xffffffff


	//   ....[32]....
        /*04e0*/ 	.word	0xffffffff


	//   ....[33]....
        /*04e4*/ 	.word	0xffffffff


	//   ....[34]....
        /*04e8*/ 	.word	0xffffffff


	//   ....[35]....
        /*04ec*/ 	.word	0xffffffff


	//   ....[36]....
        /*04f0*/ 	.word	0xffffffff


	//   ....[37]....
        /*04f4*/ 	.word	0xffffffff


	//   ....[38]....
        /*04f8*/ 	.word	0xffffffff


	//   ....[39]....
        /*04fc*/ 	.word	0xffffffff


	//   ....[40]....
        /*0500*/ 	.word	0xffffffff


	//   ....[41]....
        /*0504*/ 	.word	0xffffffff


	//   ....[42]....
        /*0508*/ 	.word	0xffffffff


	//   ....[43]....
        /*050c*/ 	.word	0xffffffff


	//   ....[44]....
        /*0510*/ 	.word	0xffffffff


	//   ....[45]....
        /*0514*/ 	.word	0xffffffff


	//   ....[46]....
        /*0518*/ 	.word	0xffffffff


	//   ....[47]....
        /*051c*/ 	.word	0xffffffff


	//   ....[48]....
        /*0520*/ 	.word	0xffffffff


	//   ....[49]....
        /*0524*/ 	.word	0xffffffff


	//   ....[50]....
        /*0528*/ 	.word	0xffffffff


	//   ....[51]....
        /*052c*/ 	.word	0xffffffff


	//   ....[52]....
        /*0530*/ 	.word	0xffffffff


	//   ....[53]....
        /*0534*/ 	.word	0xffffffff


	//   ....[54]....
        /*0538*/ 	.word	0xffffffff


	//   ....[55]....
        /*053c*/ 	.word	0xffffffff


	//   ....[56]....
        /*0540*/ 	.word	0xffffffff


	//   ....[57]....
        /*0544*/ 	.word	0xffffffff


	//   ....[58]....
        /*0548*/ 	.word	0xffffffff


	//   ....[59]....
        /*054c*/ 	.word	0xffffffff


	//   ....[60]....
        /*0550*/ 	.word	0xffffffff


	//   ....[61]....
        /*0554*/ 	.word	0xffffffff


	//   ....[62]....
        /*0558*/ 	.word	0xffffffff


	//   ....[63]....
        /*055c*/ 	.word	0xffffffff


	//   ....[64]....
        /*0560*/ 	.word	0xffffffff


	//   ....[65]....
        /*0564*/ 	.word	0xffffffff


	//   ....[66]....
        /*0568*/ 	.word	0xffffffff


	//   ....[67]....
        /*056c*/ 	.word	0xffffffff


	//   ....[68]....
        /*0570*/ 	.word	0xffffffff


	//   ....[69]....
        /*0574*/ 	.word	0xffffffff


	//   ....[70]....
        /*0578*/ 	.word	0xffffffff


	//   ....[71]....
        /*057c*/ 	.word	0xffffffff


	//   ....[72]....
        /*0580*/ 	.word	0xffffffff


	//   ....[73]....
        /*0584*/ 	.word	0xffffffff


	//   ....[74]....
        /*0588*/ 	.word	0xffffffff


	//   ....[75]....
        /*058c*/ 	.word	0xffffffff


	//   ....[76]....
        /*0590*/ 	.word	0xffffffff


	//   ....[77]....
        /*0594*/ 	.word	0xffffffff


	//   ....[78]....
        /*0598*/ 	.word	0xffffffff


	//   ....[79]....
        /*059c*/ 	.word	0xffffffff


	//   ....[80]....
        /*05a0*/ 	.word	0xffffffff


	//   ....[81]....
        /*05a4*/ 	.word	0xffffffff


	//   ....[82]....
        /*05a8*/ 	.word	0xffffffff


	//   ....[83]....
        /*05ac*/ 	.word	0xffffffff


	//   ....[84]....
        /*05b0*/ 	.word	0xffffffff


	//   ....[85]....
        /*05b4*/ 	.word	0xffffffff


	//   ....[86]....
        /*05b8*/ 	.word	0xffffffff


	//   ....[87]....
        /*05bc*/ 	.word	0xffffffff


	//   ....[88]....
        /*05c0*/ 	.word	0xffffffff


	//   ....[89]....
        /*05c4*/ 	.word	0xffffffff


	//   ....[90]....
        /*05c8*/ 	.word	0xffffffff


	//   ....[91]....
        /*05cc*/ 	.word	0xffffffff


	//   ....[92]....
        /*05d0*/ 	.word	0xffffffff


	//   ....[93]....
        /*05d4*/ 	.word	0xffffffff


	//   ....[94]....
        /*05d8*/ 	.word	0xffffffff


	//   ....[95]....
        /*05dc*/ 	.word	0xffffffff


	//   ....[96]....
        /*05e0*/ 	.word	0xffffffff


	//   ....[97]....
        /*05e4*/ 	.word	0xffffffff


	//   ....[98]....
        /*05e8*/ 	.word	0xffffffff


	//   ....[99]....
        /*05ec*/ 	.word	0xffffffff


	//   ....[100]....
        /*05f0*/ 	.word	0xffffffff


	//   ....[101]....
        /*05f4*/ 	.word	0xffffffff


	//   ....[102]....
        /*05f8*/ 	.word	0xffffffff


	//   ....[103]....
        /*05fc*/ 	.word	0xffffffff


	//   ....[104]....
        /*0600*/ 	.word	0xffffffff


	//   ....[105]....
        /*0604*/ 	.word	0xffffffff


	//   ....[106]....
        /*0608*/ 	.word	0xffffffff


	//   ....[107]....
        /*060c*/ 	.word	0xffffffff


	//   ....[108]....
        /*0610*/ 	.word	0xffffffff


	//   ....[109]....
        /*0614*/ 	.word	0xffffffff


	//   ....[110]....
        /*0618*/ 	.word	0xffffffff


	//   ....[111]....
        /*061c*/ 	.word	0xffffffff


	//   ....[112]....
        /*0620*/ 	.word	0xffffffff


	//   ....[113]....
        /*0624*/ 	.word	0xffffffff


	//   ....[114]....
        /*0628*/ 	.word	0xffffffff


	//   ....[115]....
        /*062c*/ 	.word	0xffffffff


	//   ....[116]....
        /*0630*/ 	.word	0xffffffff


	//   ....[117]....
        /*0634*/ 	.word	0xffffffff


	//   ....[118]....
        /*0638*/ 	.word	0xffffffff


	//   ....[119]....
        /*063c*/ 	.word	0xffffffff


	//   ....[120]....
        /*0640*/ 	.word	0xffffffff


	//   ....[121]....
        /*0644*/ 	.word	0xffffffff


	//   ....[122]....
        /*0648*/ 	.word	0xffffffff


	//   ....[123]....
        /*064c*/ 	.word	0xffffffff


	//   ....[124]....
        /*0650*/ 	.word	0xffffffff


	//   ....[125]....
        /*0654*/ 	.word	0xffffffff


	//   ....[126]....
        /*0658*/ 	.word	0xffffffff


	//   ....[127]....
        /*065c*/ 	.word	0xffffffff


	//   ....[128]....
        /*0660*/ 	.word	0xffffffff


	//   ....[129]....
        /*0664*/ 	.word	0xffffffff


	//   ....[130]....
        /*0668*/ 	.word	0xffffffff


	//   ....[131]....
        /*066c*/ 	.word	0xffffffff


	//   ....[132]....
        /*0670*/ 	.word	0xffffffff


	//   ....[133]....
        /*0674*/ 	.word	0xffffffff


	//   ....[134]....
        /*0678*/ 	.word	0xffffffff


	//   ....[135]....
        /*067c*/ 	.word	0xffffffff


	//   ....[136]....
        /*0680*/ 	.word	0xffffffff


	//   ....[137]....
        /*0684*/ 	.word	0xffffffff


	//   ....[138]....
        /*0688*/ 	.word	0xffffffff


	//   ....[139]....
        /*068c*/ 	.word	0xffffffff


	//   ....[140]....
        /*0690*/ 	.word	0xffffffff


	//   ....[141]....
        /*0694*/ 	.word	0xffffffff


	//   ....[142]....
        /*0698*/ 	.word	0xffffffff


	//   ....[143]....
        /*069c*/ 	.word	0xffffffff


	//   ....[144]....
        /*06a0*/ 	.word	0xffffffff


	//   ....[145]....
        /*06a4*/ 	.word	0xffffffff


	//   ....[146]....
        /*06a8*/ 	.word	0xffffffff


	//   ....[147]....
        /*06ac*/ 	.word	0xffffffff


	//   ....[148]....
        /*06b0*/ 	.word	0xffffffff


	//   ....[149]....
        /*06b4*/ 	.word	0xffffffff


	//   ....[150]....
        /*06b8*/ 	.word	0xffffffff


	//   ....[151]....
        /*06bc*/ 	.word	0xffffffff


	//   ....[152]....
        /*06c0*/ 	.word	0xffffffff


	//----- nvinfo : EIATTR_COOP_GROUP_INSTR_OFFSETS
	.align		4
.L_348:
        /*06c4*/ 	.byte	0x04, 0x28
        /*06c6*/ 	.short	(.L_350 - .L_349)


	//   ....[0]....
.L_349:
        /*06c8*/ 	.word	0x000000a0


	//   ....[1]....
        /*06cc*/ 	.word	0x00002880


	//   ....[2]....
        /*06d0*/ 	.word	0x000028d0


	//   ....[3]....
        /*06d4*/ 	.word	0x000030a0


	//   ....[4]....
        /*06d8*/ 	.word	0x000030c0


	//   ....[5]....
        /*06dc*/ 	.word	0x00003810


	//   ....[6]....
        /*06e0*/ 	.word	0x00003830


	//   ....[7]....
        /*06e4*/ 	.word	0x00003f80


	//   ....[8]....
        /*06e8*/ 	.word	0x00003f90


	//   ....[9]....
        /*06ec*/ 	.word	0x000047e0


	//   ....[10]....
        /*06f0*/ 	.word	0x00004830


	//   ....[11]....
        /*06f4*/ 	.word	0x000055a0


	//   ....[12]....
        /*06f8*/ 	.word	0x000055d0


	//   ....[13]....
        /*06fc*/ 	.word	0x00005d50


	//   ....[14]....
        /*0700*/ 	.word	0x00005d80


	//   ....[15]....
        /*0704*/ 	.word	0x00006500


	//   ....[16]....
        /*0708*/ 	.word	0x00006520


	//   ....[17]....
        /*070c*/ 	.word	0x00006cc0


	//   ....[18]....
        /*0710*/ 	.word	0x00006cf0


	//   ....[19]....
        /*0714*/ 	.word	0x00006e00


	//   ....[20]....
        /*0718*/ 	.word	0x00006e30


	//   ....[21]....
        /*071c*/ 	.word	0x00006f00


	//   ....[22]....
        /*0720*/ 	.word	0x00006f30


	//   ....[23]....
        /*0724*/ 	.word	0x00007000


	//   ....[24]....
        /*0728*/ 	.word	0x00007020


	//   ....[25]....
        /*072c*/ 	.word	0x000075b0


	//   ....[26]....
        /*0730*/ 	.word	0x000075d0


	//   ....[27]....
        /*0734*/ 	.word	0x000076a0


	//   ....[28]....
        /*0738*/ 	.word	0x000076d0


	//   ....[29]....
        /*073c*/ 	.word	0x000077a0


	//   ....[30]....
        /*0740*/ 	.word	0x000077d0


	//   ....[31]....
        /*0744*/ 	.word	0x000078a0


	//   ....[32]....
        /*0748*/ 	.word	0x000078d0


	//   ....[33]....
        /*074c*/ 	.word	0x000086d0


	//   ....[34]....
        /*0750*/ 	.word	0x00008720


	//   ....[35]....
        /*0754*/ 	.word	0x00008750


	//   ....[36]....
        /*0758*/ 	.word	0x00008780


	//   ....[37]....
        /*075c*/ 	.word	0x000087b0


	//   ....[38]....
        /*0760*/ 	.word	0x000087e0


	//   ....[39]....
        /*0764*/ 	.word	0x00008830


	//   ....[40]....
        /*0768*/ 	.word	0x00008960


	//   ....[41]....
        /*076c*/ 	.word	0x00008a30


	//   ....[42]....
        /*0770*/ 	.word	0x00008a70


	//   ....[43]....
        /*0774*/ 	.word	0x00008aa0


	//   ....[44]....
        /*0778*/ 	.word	0x00008ac0


	//   ....[45]....
        /*077c*/ 	.word	0x00008bb0


	//   ....[46]....
        /*0780*/ 	.word	0x00008bf0


	//   ....[47]....
        /*0784*/ 	.word	0x00008d00


	//   ....[48]....
        /*0788*/ 	.word	0x00008d30


	//   ....[49]....
        /*078c*/ 	.word	0x000090a0


	//   ....[50]....
        /*0790*/ 	.word	0x000090e0


	//   ....[51]....
        /*0794*/ 	.word	0x000090f0


	//   ....[52]....
        /*0798*/ 	.word	0x00009100


	//   ....[53]....
        /*079c*/ 	.word	0x000091e0


	//   ....[54]....
        /*07a0*/ 	.word	0x000091f0


	//   ....[55]....
        /*07a4*/ 	.word	0x00009210


	//   ....[56]....
        /*07a8*/ 	.word	0x00009230


	//   ....[57]....
        /*07ac*/ 	.word	0x0000fb90


	//   ....[58]....
        /*07b0*/ 	.word	0x0000fbc0


	//   ....[59]....
        /*07b4*/ 	.word	0x0000fbf0


	//   ....[60]....
        /*07b8*/ 	.word	0x0000fc00


	//   ....[61]....
        /*07bc*/ 	.word	0x0000fc10


	//   ....[62]....
        /*07c0*/ 	.word	0x0000fc20


	//   ....[63]....
        /*07c4*/ 	.word	0x0000fc30


	//   ....[64]....
        /*07c8*/ 	.word	0x0000fc70


	//   ....[65]....
        /*07cc*/ 	.word	0x00011710


	//   ....[66]....
        /*07d0*/ 	.word	0x00011730


	//   ....[67]....
        /*07d4*/ 	.word	0x00011740


	//   ....[68]....
        /*07d8*/ 	.word	0x00011750


	//   ....[69]....
        /*07dc*/ 	.word	0x00011760


	//   ....[70]....
        /*07e0*/ 	.word	0x00011770


	//   ....[71]....
        /*07e4*/ 	.word	0x00011780


	//   ....[72]....
        /*07e8*/ 	.word	0x000117a0


	//   ....[73]....
        /*07ec*/ 	.word	0x000121b0


	//   ....[74]....
        /*07f0*/ 	.word	0x00012280


	//   ....[75]....
        /*07f4*/ 	.word	0x00012430


	//   ....[76]....
        /*07f8*/ 	.word	0x00012450


	//   ....[77]....
        /*07fc*/ 	.word	0x00012860


	//   ....[78]....
        /*0800*/ 	.word	0x00012900


	//   ....[79]....
        /*0804*/ 	.word	0x00012950


	//   ....[80]....
        /*0808*/ 	.word	0x00012a60


	//   ....[81]....
        /*080c*/ 	.word	0x00015830


	//   ....[82]....
        /*0810*/ 	.word	0x00015840


	//   ....[83]....
        /*0814*/ 	.word	0x00015850


	//   ....[84]....
        /*0818*/ 	.word	0x00015860


	//   ....[85]....
        /*081c*/ 	.word	0x00015870


	//   ....[86]....
        /*0820*/ 	.word	0x00015880


	//   ....[87]....
        /*0824*/ 	.word	0x00015890


	//   ....[88]....
        /*0828*/ 	.word	0x000158c0


	//   ....[89]....
        /*082c*/ 	.word	0x00015ca0


	//   ....[90]....
        /*0830*/ 	.word	0x00015cc0


	//   ....[91]....
        /*0834*/ 	.word	0x00015ce0


	//   ....[92]....
        /*0838*/ 	.word	0x00015d00


	//   ....[93]....
        /*083c*/ 	.word	0x00015d50


	//   ....[94]....
        /*0840*/ 	.word	0x00015dc0


	//   ....[95]....
        /*0844*/ 	.word	0x00015e70


	//   ....[96]....
        /*0848*/ 	.word	0x00015e90


	//   ....[97]....
        /*084c*/ 	.word	0x00017660


	//   ....[98]....
        /*0850*/ 	.word	0x00017690


	//   ....[99]....
        /*0854*/ 	.word	0x00017700


	//   ....[100]....
        /*0858*/ 	.word	0x00017750


	//   ....[101]....
        /*085c*/ 	.word	0x00017790


	//   ....[102]....
        /*0860*/ 	.word	0x00017880


	//   ....[103]....
        /*0864*/ 	.word	0x00017890


	//   ....[104]....
        /*0868*/ 	.word	0x00017e60


	//   ....[105]....
        /*086c*/ 	.word	0x0001a820


	//   ....[106]....
        /*0870*/ 	.word	0x0001a830


	//   ....[107]....
        /*0874*/ 	.word	0x0001a840


	//   ....[108]....
        /*0878*/ 	.word	0x0001a850


	//   ....[109]....
        /*087c*/ 	.word	0x0001a880


	//   ....[110]....
        /*0880*/ 	.word	0x0001a8a0


	//   ....[111]....
        /*0884*/ 	.word	0x0001a8c0


	//   ....[112]....
        /*0888*/ 	.word	0x0001a8d0


	//   ....[113]....
        /*088c*/ 	.word	0x0001c550


	//   ....[114]....
        /*0890*/ 	.word	0x0001c590


	//   ....[115]....
        /*0894*/ 	.word	0x0001c5c0


	//   ....[116]....
        /*0898*/ 	.word	0x0001c5f0


	//   ....[117]....
        /*089c*/ 	.word	0x0001c630


	//   ....[118]....
        /*08a0*/ 	.word	0x0001c670


	//   ....[119]....
        /*08a4*/ 	.word	0x0001c690


	//   ....[120]....
        /*08a8*/ 	.word	0x0001c6a0


	//   ....[121]....
        /*08ac*/ 	.word	0x0001c860


	//   ....[122]....
        /*08b0*/ 	.word	0x0001c870


	//   ....[123]....
        /*08b4*/ 	.word	0x0001c970


	//   ....[124]....
        /*08b8*/ 	.word	0x0001c9a0


	//   ....[125]....
        /*08bc*/ 	.word	0x0001ca80


	//   ....[126]....
        /*08c0*/ 	.word	0x0001cab0


	//   ....[127]....
        /*08c4*/ 	.word	0x0001cb90


	//   ....[128]....
        /*08c8*/ 	.word	0x0001cbc0


	//   ....[129]....
        /*08cc*/ 	.word	0x0001cca0


	//   ....[130]....
        /*08d0*/ 	.word	0x0001ccd0


	//   ....[131]....
        /*08d4*/ 	.word	0x0001cdb0


	//   ....[132]....
        /*08d8*/ 	.word	0x0001cde0


	//   ....[133]....
        /*08dc*/ 	.word	0x0001cec0


	//   ....[134]....
        /*08e0*/ 	.word	0x0001cef0


	//   ....[135]....
        /*08e4*/ 	.word	0x0001cfd0


	//   ....[136]....
        /*08e8*/ 	.word	0x0001cff0


	//   ....[137]....
        /*08ec*/ 	.word	0x0001d8b0


	//   ....[138]....
        /*08f0*/ 	.word	0x0001d8c0


	//   ....[139]....
        /*08f4*/ 	.word	0x0001d990


	//   ....[140]....
        /*08f8*/ 	.word	0x0001d9c0


	//   ....[141]....
        /*08fc*/ 	.word	0x0001da90


	//   ....[142]....
        /*0900*/ 	.word	0x0001dac0


	//   ....[143]....
        /*0904*/ 	.word	0x0001db90


	//   ....[144]....
        /*0908*/ 	.word	0x0001dbc0


	//   ....[145]....
        /*090c*/ 	.word	0x0001dc90


	//   ....[146]....
        /*0910*/ 	.word	0x0001dcc0


	//   ....[147]....
        /*0914*/ 	.word	0x0001dd90


	//   ....[148]....
        /*0918*/ 	.word	0x0001ddc0


	//   ....[149]....
        /*091c*/ 	.word	0x0001de90


	//   ....[150]....
        /*0920*/ 	.word	0x0001dec0


	//   ....[151]....
        /*0924*/ 	.word	0x0001df90


	//   ....[152]....
        /*0928*/ 	.word	0x0001dfb0


	//----- nvinfo : EIATTR_EXIT_INSTR_OFFSETS
	.align		4
.L_350:
        /*092c*/ 	.byte	0x04, 0x1c
        /*092e*/ 	.short	(.L_352 - .L_351)


	//   ....[0]....
.L_351:
        /*0930*/ 	.word	0x00000450


	//   ....[1]....
        /*0934*/ 	.word	0x0001d000


	//   ....[2]....
        /*0938*/ 	.word	0x0001d060


	//   ....[3]....
        /*093c*/ 	.word	0x0001d0c0


	//   ....[4]....
        /*0940*/ 	.word	0x0001dfc0


	//   ....[5]....
        /*0944*/ 	.word	0x0001e010


	//   ....[6]....
        /*0948*/ 	.word	0x0001e070


	//----- nvinfo : EIATTR_CTAIDZ_USED
	.align		4
.L_352:
        /*094c*/ 	.byte	0x01, 0x04
	.zero		2


	//----- nvinfo : EIATTR_MAX_THREADS
	.align		4
        /*0950*/ 	.byte	0x04, 0x05
        /*0952*/ 	.short	(.L_354 - .L_353)
.L_353:
        /*0954*/ 	.word	0x00000080
        /*0958*/ 	.word	0x00000001
        /*095c*/ 	.word	0x00000001


	//----- nvinfo : EIATTR_CRS_STACK_SIZE
	.align		4
.L_354:
        /*0960*/ 	.byte	0x04, 0x1e
        /*0962*/ 	.short	(.L_356 - .L_355)
.L_355:
        /*0964*/ 	.word	0x00000000
.L_356:


//--------------------- .nv.info._ZN7cutlass13device_kernelIN5flash19enable_sm80_to_sm89INS1_16FlashAttnFwdSm80INS1_25CollectiveMainloopFwdSm80ILi4ELi1ELb0EN4cute5tupleIJNS5_1CILi128EEENS7_ILi48EEES8_EEELi128ENS_10bfloat16_tEfNS_4arch4Sm80ELb0ELb1ELb1ELb0ELb1ELb0ELb1ELb0EEENS1_21CollectiveEpilogueFwdINS6_IJS8_S8_S9_EEENS6_IJNS7_ILi1EEESH_SH_EEESB_SD_Li128ELb0ELb1ELb0ELb0EEENS1_19SingleTileSchedulerILb0ELb0ELb1ELi128EEEEEEEEEvNT_6ParamsE --------------------------
	.section	.nv.info._ZN7cutlass13device_kernelIN5flash19enable_sm80_to_sm89INS1_16FlashAttnFwdSm80INS1_25CollectiveMainloopFwdSm80ILi4ELi1ELb0EN4cute5tupleIJNS5_1CILi128EEENS7_ILi48EEES8_EEELi128ENS_10bfloat16_tEfNS_4arch4Sm80ELb0ELb1ELb1ELb0ELb1ELb0ELb1ELb0EEENS1_21CollectiveEpilogueFwdINS6_IJS8_S8_S9_EEENS6_IJNS7_ILi1EEESH_SH_EEESB_SD_Li128ELb0ELb1ELb0ELb0EEENS1_19SingleTileSchedulerILb0ELb0ELb1ELi128EEEEEEEEEvNT_6ParamsE,"",@"SHT_CUDA_INFO"
	.sectionflags	@""
	.align	4


	//----- nvinfo : EIATTR_CUDA_API_VERSION
	.align		4
        /*0000*/ 	.byte	0x04, 0x37
        /*0002*/ 	.short	(.L_358 - .L_357)
.L_357:
        /*0004*/ 	.word	0x00000082


	//----- nvinfo : EIATTR_SW2861232_WAR
	.align		4
.L_358:
        /*0008*/ 	.byte	0x01, 0x35
	.zero		2


	//----- nvinfo : EIATTR_PARAM_CBANK
	.align		4
        /*000c*/ 	.byte	0x04, 0x0a
        /*000e*/ 	.short	(.L_360 - .L_359)
	.align		4
.L_359:
        /*0010*/ 	.word	index@(.nv.constant0._ZN7cutlass13device_kernelIN5flash19enable_sm80_to_sm89INS1_16FlashAttnFwdSm80INS1_25CollectiveMainloopFwdSm80ILi4ELi1ELb0EN4cute5tupleIJNS5_1CILi128EEENS7_ILi48EEES8_EEELi128ENS_10bfloat16_tEfNS_4arch4Sm80ELb0ELb1ELb1ELb0ELb1ELb0ELb1ELb0EEENS1_21CollectiveEpilogueFwdINS6_IJS8_S8_S9_EEENS6_IJNS7_ILi1EEESH_SH_EEESB_SD_Li128ELb0ELb1ELb0ELb0EEENS1_19SingleTileSchedulerILb0ELb0ELb1ELi128EEEEEEEEEvNT_6ParamsE)
        /*0014*/ 	.short	0x0160
        /*0016*/ 	.short	0x0418


	//----- nvinfo : EIATTR_CBANK_PARAM_SIZE
	.align		4
.L_360:
        /*0018*/ 	.byte	0x03, 0x19
        /*001a*/ 	.short	0x0418


	//----- nvinfo : EIATTR_KPARAM_INFO
	.align		4
        /*001c*/ 	.byte	0x04, 0x17
        /*001e*/ 	.short	(.L_362 - .L_361)
.L_361:
        /*0020*/ 	.word	0x00000000
        /*0024*/ 	.short	0x0000
        /*0026*/ 	.short	0x0000
        /*0028*/ 	.byte	0x00, 0xf0, 0x61, 0x10


	//----- nvinfo : EIATTR_MAXREG_COUNT
	.align		4
.L_362:
        /*002c*/ 	.byte	0x03, 0x1b
        /*002e*/ 	.short	0x00ff


	//----- nvinfo : EIATTR_NUM_BARRIERS
	.align		4
        /*0030*/ 	.byte	0x02, 0x4c
        /*0032*/ 	.byte	0x02
	.zero		1


	//----- nvinfo : EIATTR_ANNOTATIONS
	.align		4
        /*0034*/ 	.byte	0x04, 0x55
        /*0036*/ 	.short	(.L_364 - .L_363)


	//   ....[0]....
.L_363:
        /* <DEDUP_REMOVED lines=47> */


	//----- nvinfo : EIATTR_MERCURY_ISA_VERSION
	.align		4
.L_364:
        /*0318*/ 	.byte	0x03, 0x5f
        /*031a*/ 	.short	0x0000


	//----- nvinfo : EIATTR_COOP_GROUP_MASK_REGIDS
	.align		4
        /*031c*/ 	.byte	0x04, 0x29
        /*031e*/ 	.short	(.L_366 - .L_365)


	//   ....[0]....
.L_365:
        /*0320*/ 	.word	0xffffffff


	//   ....[1]....
        /*0324*/ 	.word	0xffffffff


	//   ....[2]....
        /*0328*/ 	.word	0xffffffff


	//   ....[3]....
        /*032c*/ 	.word	0xffffffff


	//   ....[4]....
        /*0330*/ 	.word	0xffffffff


	//   ....[5]....
        /*0334*/ 	.word	0xffffffff


	//   ....[6]....
        /*0338*/ 	.word	0xffffffff


	//   ....[7]....
        /*033c*/ 	.word	0xffffffff


	//   ....[8]....
        /*0340*/ 	.word	0xffffffff


	//   ....[9]....
        /*0344*/ 	.word	0xffffffff


	//   ....[10]....
        /*0348*/ 	.word	0xffffffff


	//   ....[11]....
        /*034c*/ 	.word	0xffffffff


	//   ....[12]....
        /*0350*/ 	.word	0xffffffff


	//   ....[13]....
        /*0354*/ 	.word	0xffffffff


	//   ....[14]....
        /*0358*/ 	.word	0xffffffff


	//   ....[15]....
        /*035c*/ 	.word	0xffffffff


	//   ....[16]....
        /*0360*/ 	.word	0xffffffff


	//   ....[17]....
        /*0364*/ 	.word	0xffffffff


	//   ....[18]....
        /*0368*/ 	.word	0xffffffff


	//   ....[19]....
        /*036c*/ 	.word	0xffffffff


	//   ....[20]....
        /*0370*/ 	.word	0xffffffff


	//   ....[21]....
        /*0374*/ 	.word	0xffffffff


	//   ....[22]....
        /*0378*/ 	.word	0xffffffff


	//   ....[23]....
        /*037c*/ 	.word	0xffffffff


	//   ....[24]....
        /*0380*/ 	.word	0xffffffff


	//   ....[25]....
        /*0384*/ 	.word	0xffffffff


	//   ....[26]....
        /*0388*/ 	.word	0xffffffff


	//   ....[27]....
        /*038c*/ 	.word	0xffffffff


	//   ....[28]....
        /*0390*/ 	.word	0xffffffff


	//   ....[29]....
        /*0394*/ 	.word	0xffffffff


	//   ....[30]....
        /*0398*/ 	.word	0xffffffff


	//   ....[31]....
        /*039c*/ 	.word	0xffffffff


	//   ....[32]....
        /*03a0*/ 	.word	0xffffffff


	//   ....[33]....
        /*03a4*/ 	.word	0xffffffff


	//   ....[34]....
        /*03a8*/ 	.word	0xffffffff


	//   ....[35]....
        /*03ac*/ 	.word	0xffffffff


	//   ....[36]....
        /*03b0*/ 	.word	0xffffffff


	//   ....[37]....
        /*03b4*/ 	.word	0xffffffff


	//   ....[38]....
        /*03b8*/ 	.word	0xffffffff


	//   ....[39]....
        /*03bc*/ 	.word	0xffffffff


	//   ....[40]....
        /*03c0*/ 	.word	0xffffffff


	//   ....[41]....
        /*03c4*/ 	.word	0xffffffff


	//   ....[42]....
        /*03c8*/ 	.word	0xffffffff


	//   ....[43]....
        /*03cc*/ 	.word	0xffffffff


	//   ....[44]....
        /*03d0*/ 	.word	0xffffffff


	//   ....[45]....
        /*03d4*/ 	.word	0xffffffff


	//   ....[46]....
        /*03d8*/ 	.word	0xffffffff


	//   ....[47]....
        /*03dc*/ 	.word	0xffffffff


	//   ....[48]....
        /*03e0*/ 	.word	0xffffffff


	//   ....[49]....
        /*03e4*/ 	.word	0xffffffff


	//   ....[50]....
        /*03e8*/ 	.word	0xffffffff


	//   ....[51]....
        /*03ec*/ 	.word	0xffffffff


	//   ....[52]....
        /*03f0*/ 	.word	0xffffffff


	//   ....[53]....
        /*03f4*/ 	.word	0xffffffff


	//   ....[54]....
        /*03f8*/ 	.word	0xffffffff


	//   ....[55]....
        /*03fc*/ 	.word	0xffffffff


	//   ....[56]....
        /*0400*/ 	.word	0xffffffff


	//   ....[57]....
        /*0404*/ 	.word	0xffffffff


	//   ....[58]....
        /*0408*/ 	.word	0xffffffff


	//   ....[59]....
        /*040c*/ 	.word	0xffffffff


	//   ....[60]....
        /*0410*/ 	.word	0xffffffff


	//   ....[61]....
        /*0414*/ 	.word	0xffffffff


	//   ....[62]....
        /*0418*/ 	.word	0xffffffff


	//   ....[63]....
        /*041c*/ 	.word	0xffffffff


	//   ....[64]....
        /*0420*/ 	.word	0xffffffff


	//   ....[65]....
        /*0424*/ 	.word	0xffffffff


	//   ....[66]....
        /*0428*/ 	.word	0xffffffff


	//   ....[67]....
        /*042c*/ 	.word	0xffffffff


	//   ....[68]....
        /*0430*/ 	.word	0xffffffff


	//   ....[69]....
        /*0434*/ 	.word	0xffffffff


	//   ....[70]....
        /*0438*/ 	.word	0xffffffff


	//   ....[71]....
        /*043c*/ 	.word	0xffffffff


	//   ....[72]....
        /*0440*/ 	.word	0xffffffff


	//   ....[73]....
        /*0444*/ 	.word	0xffffffff


	//   ....[74]....
        /*0448*/ 	.word	0xffffffff


	//   ....[75]....
        /*044c*/ 	.word	0xffffffff


	//   ....[76]....
        /*0450*/ 	.word	0xffffffff


	//   ....[77]....
        /*0454*/ 	.word	0xffffffff


	//   ....[78]....
        /*0458*/ 	.word	0xffffffff


	//   ....[79]....
        /*045c*/ 	.word	0xffffffff


	//   ....[80]....
        /*0460*/ 	.word	0xffffffff


	//   ....[81]....
        /*0464*/ 	.word	0xffffffff


	//   ....[82]....
        /*0468*/ 	.word	0xffffffff


	//   ....[83]....
        /*046c*/ 	.word	0xffffffff


	//   ....[84]....
        /*0470*/ 	.word	0xffffffff


	//   ....[85]....
        /*0474*/ 	.word	0xffffffff


	//   ....[86]....
        /*0478*/ 	.word	0xffffffff


	//   ....[87]....
        /*047c*/ 	.word	0xffffffff


	//   ....[88]....
        /*0480*/ 	.word	0xffffffff


	//   ....[89]....
        /*0484*/ 	.word	0xffffffff


	//   ....[90]....
        /*0488*/ 	.word	0xffffffff


	//   ....[91]....
        /*048c*/ 	.word	0xffffffff


	//   ....[92]....
        /*0490*/ 	.word	0xffffffff


	//   ....[93]....
        /*0494*/ 	.word	0xffffffff


	//   ....[94]....
        /*0498*/ 	.word	0xffffffff


	//   ....[95]....
        /*049c*/ 	.word	0xffffffff


	//   ....[96]....
        /*04a0*/ 	.word	0xffffffff


	//   ....[97]....
        /*04a4*/ 	.word	0xffffffff


	//   ....[98]....
        /*04a8*/ 	.word	0xffffffff


	//   ....[99]....
        /*04ac*/ 	.word	0xffffffff


	//   ....[100]....
        /*04b0*/ 	.word	0xffffffff


	//   ....[101]....
        /*04b4*/ 	.word	0xffffffff


	//   ....[102]....
        /*04b8*/ 	.word	0xffffffff


	//   ....[103]....
        /*04bc*/ 	.word	0xffffffff


	//   ....[104]....
        /*04c0*/ 	.word	0xffffffff


	//   ....[105]....
        /*04c4*/ 	.word	0xffffffff


	//   ....[106]....
        /*04c8*/ 	.word	0xffffffff


	//   ....[107]....
        /*04cc*/ 	.word	0xffffffff


	//   ....[108]....
        /*04d0*/ 	.word	0xffffffff


	//   ....[109]....
        /*04d4*/ 	.word	0xffffffff


	//   ....[110]....
        /*04d8*/ 	.word	0xffffffff


	//   ....[111]....
        /*04dc*/ 	.word	0xffffffff


	//   ....[112]....
        /*04e0*/ 	.word	0xffffffff


	//   ....[113]....
        /*04e4*/ 	.word	0xffffffff


	//   ....[114]....
        /*04e8*/ 	.word	0xffffffff


	//   ....[115]....
        /*04ec*/ 	.word	0xffffffff


	//   ....[116]....
        /*04f0*/ 	.word	0xffffffff


	//   ....[117]....
        /*04f4*/ 	.word	0xffffffff


	//   ....[118]....
        /*04f8*/ 	.word	0xffffffff


	//   ....[119]....
        /*04fc*/ 	.word	0xffffffff


	//   ....[120]....
        /*0500*/ 	.word	0xffffffff


	//   ....[121]....
        /*0504*/ 	.word	0xffffffff


	//   ....[122]....
        /*0508*/ 	.word	0xffffffff


	//   ....[123]....
        /*050c*/ 	.word	0xffffffff


	//   ....[124]....
        /*0510*/ 	.word	0xffffffff


	//   ....[125]....
        /*0514*/ 	.word	0xffffffff


	//   ....[126]....
        /*0518*/ 	.word	0xffffffff


	//   ....[127]....
        /*051c*/ 	.word	0xffffffff


	//   ....[128]....
        /*0520*/ 	.word	0xffffffff


	//   ....[129]....
        /*0524*/ 	.word	0xffffffff


	//   ....[130]....
        /*0528*/ 	.word	0xffffffff


	//   ....[131]....
        /*052c*/ 	.word	0xffffffff


	//   ....[132]....
        /*0530*/ 	.word	0xffffffff


	//   ....[133]....
        /*0534*/ 	.word	0xffffffff


	//   ....[134]....
        /*0538*/ 	.word	0xffffffff


	//   ....[135]....
        /*053c*/ 	.word	0xffffffff


	//   ....[136]....
        /*0540*/ 	.word	0xffffffff


	//   ....[137]....
        /*0544*/ 	.word	0xffffffff


	//   ....[138]....
        /*0548*/ 	.word	0xffffffff


	//   ....[139]....
        /*054c*/ 	.word	0xffffffff


	//   ....[140]....
        /*0550*/ 	.word	0xffffffff


	//   ....[141]....
        /*0554*/ 	.word	0xffffffff


	//   ....[142]....
        /*0558*/ 	.word	0xffffffff


	//   ....[143]....
        /*055c*/ 	.word	0xffffffff


	//   ....[144]....
        /*0560*/ 	.word	0xffffffff


	//   ....[145]....
        /*0564*/ 	.word	0xffffffff


	//   ....[146]....
        /*0568*/ 	.word	0xffffffff


	//   ....[147]....
        /*056c*/ 	.word	0xffffffff


	//   ....[148]....
        /*0570*/ 	.word	0xffffffff


	//   ....[149]....
        /*0574*/ 	.word	0xffffffff


	//   ....[150]....
        /*0578*/ 	.word	0xffffffff


	//   ....[151]....
        /*057c*/ 	.word	0xffffffff


	//   ....[152]....
        /*0580*/ 	.word	0xffffffff


	//   ....[153]....
        /*0584*/ 	.word	0xffffffff


	//   ....[154]....
        /*0588*/ 	.word	0xffffffff


	//   ....[155]....
        /*058c*/ 	.word	0xffffffff


	//   ....[156]....
        /*0590*/ 	.word	0xffffffff


	//   ....[157]....
        /*0594*/ 	.word	0xffffffff


	//   ....[158]....
        /*0598*/ 	.word	0xffffffff


	//   ....[159]....
        /*059c*/ 	.word	0xffffffff


	//   ....[160]....
        /*05a0*/ 	.word	0xffffffff


	//   ....[161]....
        /*05a4*/ 	.word	0xffffffff


	//----- nvinfo : EIATTR_COOP_GROUP_INSTR_OFFSETS
	.align		4
.L_366:
        /*05a8*/ 	.byte	0x04, 0x28
        /*05aa*/ 	.short	(.L_368 - .L_367)


	//   ....[0]....
.L_367:
        /*05ac*/ 	.word	0x000011e0


	//   ....[1]....
        /*05b0*/ 	.word	0x00001220


	//   ....[2]....
        /*05b4*/ 	.word	0x00001250


	//   ....[3]....
        /*05b8*/ 	.word	0x00001280


	//   ....[4]....
        /*05bc*/ 	.word	0x000012c0


	//   ....[5]....
        /*05c0*/ 	.word	0x000012e0


	//   ....[6]....
        /*05c4*/ 	.word	0x00001300


	//   ....[7]....
        /*05c8*/ 	.word	0x00001320


	//   ....[8]....
        /*05cc*/ 	.word	0x00001330


	//   ....[9]....
        /*05d0*/ 	.word	0x00001350


	//   ....[10]....
        /*05d4*/ 	.word	0x000014c0


	//   ....[11]....
        /*05d8*/ 	.word	0x000014e0


	//   ....[12]....
        /*05dc*/ 	.word	0x000015c0


	//   ....[13]....
        /*05e0*/ 	.word	0x000015d0


	//   ....[14]....
        /*05e4*/ 	.word	0x000015f0


	//   ....[15]....
        /*05e8*/ 	.word	0x00001610


	//   ....[16]....
        /*05ec*/ 	.word	0x00001a40


	//   ....[17]....
        /*05f0*/ 	.word	0x00001a60


	//   ....[18]....
        /*05f4*/ 	.word	0x00001a80


	//   ....[19]....
        /*05f8*/ 	.word	0x00001a90


	//   ....[20]....
        /*05fc*/ 	.word	0x00001aa0


	//   ....[21]....
        /*0600*/ 	.word	0x00001ab0


	//   ....[22]....
        /*0604*/ 	.word	0x00001db0


	//   ....[23]....
        /*0608*/ 	.word	0x00001de0


	//   ....[24]....
        /*060c*/ 	.word	0x00001e10


	//   ....[25]....
        /*0610*/ 	.word	0x00001e30


	//   ....[26]....
        /*0614*/ 	.word	0x00001e60


	//   ....[27]....
        /*0618*/ 	.word	0x00001e90


	//   ....[28]....
        /*061c*/ 	.word	0x00002c40


	//   ....[29]....
        /*0620*/ 	.word	0x00002c60


	//   ....[30]....
        /*0624*/ 	.word	0x00002c70


	//   ....[31]....
        /*0628*/ 	.word	0x00002c80


	//   ....[32]....
        /*062c*/ 	.word	0x00002c90


	//   ....[33]....
        /*0630*/ 	.word	0x00002ca0


	//   ....[34]....
        /*0634*/ 	.word	0x00003220


	//   ....[35]....
        /*0638*/ 	.word	0x000039f0


	//   ....[36]....
        /*063c*/ 	.word	0x00004120


	//   ....[37]....
        /*0640*/ 	.word	0x00004850


	//   ....[38]....
        /*0644*/ 	.word	0x00004c90


	//   ....[39]....
        /*0648*/ 	.word	0x00004cd0


	//   ....[40]....
        /*064c*/ 	.word	0x00004e10


	//   ....[41]....
        /*0650*/ 	.word	0x00004e40


	//   ....[42]....
        /*0654*/ 	.word	0x00005250


	//   ....[43]....
        /*0658*/ 	.word	0x000053d0


	//   ....[44]....
        /*065c*/ 	.word	0x000053e0


	//   ....[45]....
        /*0660*/ 	.word	0x00005480


	//   ....[46]....
        /*0664*/ 	.word	0x000076c0


	//   ....[47]....
        /*0668*/ 	.word	0x000076d0


	//   ....[48]....
        /*066c*/ 	.word	0x000076e0


	//   ....[49]....
        /*0670*/ 	.word	0x000076f0


	//   ....[50]....
        /*0674*/ 	.word	0x00007700


	//   ....[51]....
        /*0678*/ 	.word	0x00007710


	//   ....[52]....
        /*067c*/ 	.word	0x00008870


	//   ....[53]....
        /*0680*/ 	.word	0x00008880


	//   ....[54]....
        /*0684*/ 	.word	0x00008890


	//   ....[55]....
        /*0688*/ 	.word	0x000088a0


	//   ....[56]....
        /*068c*/ 	.word	0x000088b0


	//   ....[57]....
        /*0690*/ 	.word	0x000088c0


	//   ....[58]....
        /*0694*/ 	.word	0x00008ae0


	//   ....[59]....
        /*0698*/ 	.word	0x00008d20


	//   ....[60]....
        /*069c*/ 	.word	0x00009350


	//   ....[61]....
        /*06a0*/ 	.word	0x00009960


	//   ....[62]....
        /*06a4*/ 	.word	0x0000a1a0


	//   ....[63]....
        /*06a8*/ 	.word	0x0000a2b0


	//   ....[64]....
        /*06ac*/ 	.word	0x0000a310


	//   ....[65]....
        /*06b0*/ 	.word	0x0000a360


	//   ....[66]....
        /*06b4*/ 	.word	0x0000a4b0


	//   ....[67]....
        /*06b8*/ 	.word	0x0000a5b0


	//   ....[68]....
        /*06bc*/ 	.word	0x0000a7e0


	//   ....[69]....
        /*06c0*/ 	.word	0x0000a900


	//   ....[70]....
        /*06c4*/ 	.word	0x0000ccd0


	//   ....[71]....
        /*06c8*/ 	.word	0x0000cce0


	//   ....[72]....
        /*06cc*/ 	.word	0x0000ccf0


	//   ....[73]....
        /*06d0*/ 	.word	0x0000cd00


	//   ....[74]....
        /*06d4*/ 	.word	0x0000cd10


	//   ....[75]....
        /*06d8*/ 	.word	0x0000cd20


	//   ....[76]....
        /*06dc*/ 	.word	0x0000de80


	//   ....[77]....
        /*06e0*/ 	.word	0x0000de90


	//   ....[78]....
        /*06e4*/ 	.word	0x0000dea0


	//   ....[79]....
        /*06e8*/ 	.word	0x0000deb0


	//   ....[80]....
        /*06ec*/ 	.word	0x0000dec0


	//   ....[81]....
        /*06f0*/ 	.word	0x0000ded0


	//   ....[82]....
        /*06f4*/ 	.word	0x0000e1f0


	//   ....[83]....
        /*06f8*/ 	.word	0x0000e230


	//   ....[84]....
        /*06fc*/ 	.word	0x0000e2d0


	//   ....[85]....
        /*0700*/ 	.word	0x0000e320


	//   ....[86]....
        /*0704*/ 	.word	0x0000e360


	//   ....[87]....
        /*0708*/ 	.word	0x0000e460


	//   ....[88]....
        /*070c*/ 	.word	0x0000e4f0


	//   ....[89]....
        /*0710*/ 	.word	0x0000e8d0


	//   ....[90]....
        /*0714*/ 	.word	0x00010750


	//   ....[91]....
        /*0718*/ 	.word	0x00010760


	//   ....[92]....
        /*071c*/ 	.word	0x00010780


	//   ....[93]....
        /*0720*/ 	.word	0x000107a0


	//   ....[94]....
        /*0724*/ 	.word	0x00010850


	//   ....[95]....
        /*0728*/ 	.word	0x00010860


	//   ....[96]....
        /*072c*/ 	.word	0x00011950


	//   ....[97]....
        /*0730*/ 	.word	0x00011960


	//   ....[98]....
        /*0734*/ 	.word	0x00011970


	//   ....[99]....
        /*0738*/ 	.word	0x00011980


	//   ....[100]....
        /*073c*/ 	.word	0x00011990


	//   ....[101]....
        /*0740*/ 	.word	0x000119a0


	//   ....[102]....
        /*0744*/ 	.word	0x00011bc0


	//   ....[103]....
        /*0748*/ 	.word	0x00011de0


	//   ....[104]....
        /*074c*/ 	.word	0x00012400


	//   ....[105]....
        /*0750*/ 	.word	0x00012a00


	//   ....[106]....
        /*0754*/ 	.word	0x00013240


	//   ....[107]....
        /*0758*/ 	.word	0x00013360


	//   ....[108]....
        /*075c*/ 	.word	0x000135f0


	//   ....[109]....
        /*0760*/ 	.word	0x00013790


	//   ....[110]....
        /*0764*/ 	.word	0x000137c0


	//   ....[111]....
        /*0768*/ 	.word	0x00013810


	//   ....[112]....
        /*076c*/ 	.word	0x00013870


	//   ....[113]....
        /*0770*/ 	.word	0x000138e0


	//   ....[114]....
        /*0774*/ 	.word	0x00015810


	//   ....[115]....
        /*0778*/ 	.word	0x00015820


	//   ....[116]....
        /*077c*/ 	.word	0x00015830


	//   ....[117]....
        /*0780*/ 	.word	0x00015840


	//   ....[118]....
        /*0784*/ 	.word	0x00015870


	//   ....[119]....
        /*0788*/ 	.word	0x00015890


	//   ....[120]....
        /*078c*/ 	.word	0x000158b0


	//   ....[121]....
        /*0790*/ 	.word	0x000158c0


	//   ....[122]....
        /*0794*/ 	.word	0x00017420


	//   ....[123]....
        /*0798*/ 	.word	0x00017430


	//   ....[124]....
        /*079c*/ 	.word	0x00017450


	//   ....[125]....
        /*07a0*/ 	.word	0x00017460


	//   ....[126]....
        /*07a4*/ 	.word	0x00017470


	//   ....[127]....
        /*07a8*/ 	.word	0x00017480


	//   ....[128]....
        /*07ac*/ 	.word	0x00017490


	//   ....[129]....
        /*07b0*/ 	.word	0x000174a0


	//   ....[130]....
        /*07b4*/ 	.word	0x00017600


	//   ....[131]....
        /*07b8*/ 	.word	0x00017610


	//   ....[132]....
        /*07bc*/ 	.word	0x00017710


	//   ....[133]....
        /*07c0*/ 	.word	0x00017740


	//   ....[134]....
        /*07c4*/ 	.word	0x00017820


	//   ....[135]....
        /*07c8*/ 	.word	0x00017850


	//   ....[136]....
        /*07cc*/ 	.word	0x00017930


	//   ....[137]....
        /*07d0*/ 	.word	0x00017960


	//   ....[138]....
        /*07d4*/ 	.word	0x00017a40


	//   ....[139]....
        /*07d8*/ 	.word	0x00017a70


	//   ....[140]....
        /*07dc*/ 	.word	0x00017b50


	//   ....[141]....
        /*07e0*/ 	.word	0x00017b80


	//   ....[142]....
        /*07e4*/ 	.word	0x00017c60


	//   ....[143]....
        /*07e8*/ 	.word	0x00017c90


	//   ....[144]....
        /*07ec*/ 	.word	0x00017d70


	//   ....[145]....
        /*07f0*/ 	.word	0x00017d90


	//   ....[146]....
        /*07f4*/ 	.word	0x000183e0


	//   ....[147]....
        /*07f8*/ 	.word	0x000183f0


	//   ....[148]....
        /*07fc*/ 	.word	0x000184c0


	//   ....[149]....
        /*0800*/ 	.word	0x000184f0


	//   ....[150]....
        /*0804*/ 	.word	0x000185c0


	//   ....[151]....
        /*0808*/ 	.word	0x000185f0


	//   ....[152]....
        /*080c*/ 	.word	0x000186c0


	//   ....[153]....
        /*0810*/ 	.word	0x000186f0


	//   ....[154]....
        /*0814*/ 	.word	0x000187c0


	//   ....[155]....
        /*0818*/ 	.word	0x000187f0


	//   ....[156]....
        /*081c*/ 	.word	0x000188c0


	//   ....[157]....
        /*0820*/ 	.word	0x000188f0


	//   ....[158]....
        /*0824*/ 	.word	0x000189c0


	//   ....[159]....
        /*0828*/ 	.word	0x000189f0


	//   ....[160]....
        /*082c*/ 	.word	0x00018ac0


	//   ....[161]....
        /*0830*/ 	.word	0x00018ae0


	//----- nvinfo : EIATTR_EXIT_INSTR_OFFSETS
	.align		4
.L_368:
        /*0834*/ 	.byte	0x04, 0x1c
        /*0836*/ 	.short	(.L_370 - .L_369)


	//   ....[0]....
.L_369:
        /*0838*/ 	.word	0x00000040


	//   ....[1]....
        /*083c*/ 	.word	0x00017da0


	//   ....[2]....
        /*0840*/ 	.word	0x00017e00


	//   ....[3]....
        /*0844*/ 	.word	0x00017e60


	//   ....[4]....
        /*0848*/ 	.word	0x00018af0


	//   ....[5]....
        /*084c*/ 	.word	0x00018b40


	//   ....[6]....
        /*0850*/ 	.word	0x00018ba0


	//----- nvinfo : EIATTR_CTAIDZ_USED
	.align		4
.L_370:
        /*0854*/ 	.byte	0x01, 0x04
	.zero		2


	//----- nvinfo : EIATTR_MAX_THREADS
	.align		4
        /*0858*/ 	.byte	0x04, 0x05
        /*085a*/ 	.short	(.L_372 - .L_371)
.L_371:
        /*085c*/ 	.word	0x00000080
        /*0860*/ 	.word	0x00000001
        /*0864*/ 	.word	0x00000001


	//----- nvinfo : EIATTR_CRS_STACK_SIZE
	.align		4
.L_372:
        /*0868*/ 	.byte	0x04, 0x1e
        /*086a*/ 	.short	(.L_374 - .L_373)
.L_373:
        /*086c*/ 	.word	0x00000000
.L_374:


//--------------------- .nv.info._ZN7cutlass13device_kernelIN5flash19enable_sm80_to_sm89INS1_16FlashAttnFwdSm80INS1_25CollectiveMainloopFwdSm80ILi4ELi1ELb0EN4cute5tupleIJNS5_1CILi128EEENS7_ILi48EEES8_EEELi128ENS_10bfloat16_tEfNS_4arch4Sm80ELb0ELb1ELb1ELb1ELb1ELb0ELb1ELb0EEENS1_21CollectiveEpilogueFwdINS6_IJS8_S8_S9_EEENS6_IJNS7_ILi1EEESH_SH_EEESB_SD_Li128ELb1ELb1ELb0ELb0EEENS1_19SingleTileSchedulerILb1ELb0ELb1ELi128EEEEEEEEEvNT_6ParamsE --------------------------
	.section	.nv.info._ZN7cutlass13device_kernelIN5flash19enable_sm80_to_sm89INS1_16FlashAttnFwdSm80INS1_25CollectiveMainloopFwdSm80ILi4ELi1ELb0EN4cute5tupleIJNS5_1CILi128EEENS7_ILi48EEES8_EEELi128ENS_10bfloat16_tEfNS_4arch4Sm80ELb0ELb1ELb1ELb1ELb1ELb0ELb1ELb0EEENS1_21CollectiveEpilogueFwdINS6_IJS8_S8_S9_EEENS6_IJNS7_ILi1EEESH_SH_EEESB_SD_Li128ELb1ELb1ELb0ELb0EEENS1_19SingleTileSchedulerILb1ELb0ELb1ELi128EEEEEEEEEvNT_6ParamsE,"",@"SHT_CUDA_INFO"
	.sectionflags	@""
	.align	4


	//----- nvinfo : EIATTR_CUDA_API_VERSION
	.align		4
        /*0000*/ 	.byte	0x04, 0x37
        /*0002*/ 	.short	(.L_376 - .L_375)
.L_375:
        /*0004*/ 	.word	0x00000082


	//----- nvinfo : EIATTR_SW2861232_WAR
	.align		4
.L_376:
        /*0008*/ 	.byte	0x01, 0x35
	.zero		2


	//----- nvinfo : EIATTR_PARAM_CBANK
	.align		4
        /*000c*/ 	.byte	0x04, 0x0a
        /*000e*/ 	.short	(.L_378 - .L_377)
	.align		4
.L_377:
        /*0010*/ 	.word	index@(.nv.constant0._ZN7cutlass13device_kernelIN5flash19enable_sm80_to_sm89INS1_16FlashAttnFwdSm80INS1_25CollectiveMainloopFwdSm80ILi4ELi1ELb0EN4cute5tupleIJNS5_1CILi128EEENS7_ILi48EEES8_EEELi128ENS_10bfloat16_tEfNS_4arch4Sm80ELb0ELb1ELb1ELb1ELb1ELb0ELb1ELb0EEENS1_21CollectiveEpilogueFwdINS6_IJS8_S8_S9_EEENS6_IJNS7_ILi1EEESH_SH_EEESB_SD_Li128ELb1ELb1ELb0ELb0EEENS1_19SingleTileSchedulerILb1ELb0ELb1ELi128EEEEEEEEEvNT_6ParamsE)
        /*0014*/ 	.short	0x0160
        /*0016*/ 	.short	0x0418


	//----- nvinfo : EIATTR_CBANK_PARAM_SIZE
	.align		4
.L_378:
        /*0018*/ 	.byte	0x03, 0x19
        /*001a*/ 	.short	0x0418


	//----- nvinfo : EIATTR_KPARAM_INFO
	.align		4
        /*001c*/ 	.byte	0x04, 0x17
        /*001e*/ 	.short	(.L_380 - .L_379)
.L_379:
        /*0020*/ 	.word	0x00000000
        /*0024*/ 	.short	0x0000
        /*0026*/ 	.short	0x0000
        /*0028*/ 	.byte	0x00, 0xf0, 0x61, 0x10


	//----- nvinfo : EIATTR_MAXREG_COUNT
	.align		4
.L_380:
        /*002c*/ 	.byte	0x03, 0x1b
        /*002e*/ 	.short	0x00ff


	//----- nvinfo : EIATTR_NUM_BARRIERS
	.align		4
        /*0030*/ 	.byte	0x02, 0x4c
        /*0032*/ 	.byte	0x02
	.zero		1


	//----- nvinfo : EIATTR_ANNOTATIONS
	.align		4
        /*0034*/ 	.byte	0x04, 0x55
        /*0036*/ 	.short	(.L_382 - .L_381)


	//   ....[0]....
.L_381:
        /* <DEDUP_REMOVED lines=53> */


	//----- nvinfo : EIATTR_MERCURY_ISA_VERSION
	.align		4
.L_382:
        /*0378*/ 	.byte	0x03, 0x5f
        /*037a*/ 	.short	0x0000


	//----- nvinfo : EIATTR_COOP_GROUP_MASK_REGIDS
	.align		4
        /*037c*/ 	.byte	0x04, 0x29
        /*037e*/ 	.short	(.L_384 - .L_383)


	//   ....[0]....
.L_383:
        /*0380*/ 	.word	0xffffffff


	//   ....[1]....
        /*0384*/ 	.word	0xffffffff


	//   ....[2]....
        /*0388*/ 	.word	0xffffffff


	//   ....[3]....
        /*038c*/ 	.word	0xffffffff


	//   ....[4]....
        /*0390*/ 	.word	0xffffffff


	//   ....[5]....
        /*0394*/ 	.word	0xffffffff


	//   ....[6]....
        /*0398*/ 	.word	0xffffffff


	//   ....[7]....
        /*039c*/ 	.word	0xffffffff


	//   ....[8]....
        /*03a0*/ 	.word	0xffffffff


	//   ....[9]....
        /*03a4*/ 	.word	0xffffffff


	//   ....[10]....
        /*03a8*/ 	.word	0xffffffff


	//   ....[11]....
        /*03ac*/ 	.word	0xffffffff


	//   ....[12]....
        /*03b0*/ 	.word	0xffffffff


	//   ....[13]....
        /*03b4*/ 	.word	0xffffffff


	//   ....[14]....
        /*03b8*/ 	.word	0xffffffff


	//   ....[15]....
        /*03bc*/ 	.word	0xffffffff


	//   ....[16]....
        /*03c0*/ 	.word	0xffffffff


	//   ....[17]....
        /*03c4*/ 	.word	0xffffffff


	//   ....[18]....
        /*03c8*/ 	.word	0xffffffff


	//   ....[19]....
        /*03cc*/ 	.word	0xffffffff


	//   ....[20]....
        /*03d0*/ 	.word	0xffffffff


	//   ....[21]....
        /*03d4*/ 	.word	0xffffffff


	//   ....[22]....
        /*03d8*/ 	.word	0xffffffff


	//   ....[23]....
        /*03dc*/ 	.word	0xffffffff


	//   ....[24]....
        /*03e0*/ 	.word	0xffffffff


	//   ....[25]....
        /*03e4*/ 	.word	0xffffffff


	//   ....[26]....
        /*03e8*/ 	.word	0xffffffff


	//   ....[27]....
        /*03ec*/ 	.word	0xffffffff


	//   ....[28]....
        /*03f0*/ 	.word	0xffffffff


	//   ....[29]....
        /*03f4*/ 	.word	0xffffffff


	//   ....[30]....
        /*03f8*/ 	.word	0xffffffff


	//   ....[31]....
        /*03fc*/ 	.word	0xffffffff


	//   ....[32]....
        /*0400*/ 	.word	0xffffffff


	//   ....[33]....
        /*0404*/ 	.word	0xffffffff


	//   ....[34]....
        /*0408*/ 	.word	0xffffffff


	//   ....[35]....
        /*040c*/ 	.word	0xffffffff


	//   ....[36]....
        /*0410*/ 	.word	0xffffffff


	//   ....[37]....
        /*0414*/ 	.word	0xffffffff


	//   ....[38]....
        /*0418*/ 	.word	0xffffffff


	//   ....[39]....
        /*041c*/ 	.word	0xffffffff


	//   ....[40]....
        /*0420*/ 	.word	0xffffffff


	//   ....[41]....
        /*0424*/ 	.word	0xffffffff


	//   ....[42]....
        /*0428*/ 	.word	0xffffffff


	//   ....[43]....
        /*042c*/ 	.word	0xffffffff


	//   ....[44]....
        /*0430*/ 	.word	0xffffffff


	//   ....[45]....
        /*0434*/ 	.word	0xffffffff


	//   ....[46]....
        /*0438*/ 	.word	0xffffffff


	//   ....[47]....
        /*043c*/ 	.word	0xffffffff


	//   ....[48]....
        /*0440*/ 	.word	0xffffffff


	//   ....[49]....
        /*0444*/ 	.word	0xffffffff


	//   ....[50]....
        /*0448*/ 	.word	0xffffffff


	//   ....[51]....
        /*044c*/ 	.word	0xffffffff


	//   ....[52]....
        /*0450*/ 	.word	0xffffffff


	//   ....[53]....
        /*0454*/ 	.word	0xffffffff


	//   ....[54]....
        /*0458*/ 	.word	0xffffffff


	//   ....[55]....
        /*045c*/ 	.word	0xffffffff


	//   ....[56]....
        /*0460*/ 	.word	0xffffffff


	//   ....[57]....
        /*0464*/ 	.word	0xffffffff


	//   ....[58]....
        /*0468*/ 	.word	0xffffffff


	//   ....[59]....
        /*046c*/ 	.word	0xffffffff


	//   ....[60]....
        /*0470*/ 	.word	0xffffffff


	//   ....[61]....
        /*0474*/ 	.word	0xffffffff


	//   ....[62]....
        /*0478*/ 	.word	0xffffffff


	//   ....[63]....
        /*047c*/ 	.word	0xffffffff


	//   ....[64]....
        /*0480*/ 	.word	0xffffffff


	//   ....[65]....
        /*0484*/ 	.word	0xffffffff


	//   ....[66]....
        /*0488*/ 	.word	0xffffffff


	//   ....[67]....
        /*048c*/ 	.word	0xffffffff


	//   ....[68]....
        /*0490*/ 	.word	0xffffffff


	//   ....[69]....
        /*0494*/ 	.word	0xffffffff


	//   ....[70]....
        /*0498*/ 	.word	0xffffffff


	//   ....[71]....
        /*049c*/ 	.word	0xffffffff


	//   ....[72]....
        /*04a0*/ 	.word	0xffffffff


	//   ....[73]....
        /*04a4*/ 	.word	0xffffffff


	//   ....[74]....
        /*04a8*/ 	.word	0xffffffff


	//   ....[75]....
        /*04ac*/ 	.word	0xffffffff


	//   ....[76]....
        /*04b0*/ 	.word	0xffffffff


	//   ....[77]....
        /*04b4*/ 	.word	0xffffffff


	//   ....[78]....
        /*04b8*/ 	.word	0xffffffff


	//   ....[79]....
        /*04bc*/ 	.word	0xffffffff


	//   ....[80]....
        /*04c0*/ 	.word	0xffffffff


	//   ....[81]....
        /*04c4*/ 	.word	0xffffffff


	//   ....[82]....
        /*04c8*/ 	.word	0xffffffff


	//   ....[83]....
        /*04cc*/ 	.word	0xffffffff


	//   ....[84]....
        /*04d0*/ 	.word	0xffffffff


	//   ....[85]....
        /*04d4*/ 	.word	0xffffffff


	//   ....[86]....
        /*04d8*/ 	.word	0xffffffff


	//   ....[87]....
        /*04dc*/ 	.word	0xffffffff


	//   ....[88]....
        /*04e0*/ 	.word	0xffffffff


	//   ....[89]....
        /*04e4*/ 	.word	0xffffffff


	//   ....[90]....
        /*04e8*/ 	.word	0xffffffff


	//   ....[91]....
        /*04ec*/ 	.word	0xffffffff


	//   ....[92]....
        /*04f0*/ 	.word	0xffffffff


	//   ....[93]....
        /*04f4*/ 	.word	0xffffffff


	//   ....[94]....
        /*04f8*/ 	.word	0xffffffff


	//   ....[95]....
        /*04fc*/ 	.word	0xffffffff


	//   ....[96]....
        /*0500*/ 	.word	0xffffffff


	//   ....[97]....
        /*0504*/ 	.word	0xffffffff


	//   ....[98]....
        /*0508*/ 	.word	0xffffffff


	//   ....[99]....
        /*050c*/ 	.word	0xffffffff


	//   ....[100]....
        /*0510*/ 	.word	0xffffffff


	//   ....[101]....
        /*0514*/ 	.word	0xffffffff


	//   ....[102]....
        /*0518*/ 	.word	0xffffffff


	//   ....[103]....
        /*051c*/ 	.word	0xffffffff


	//   ....[104]....
        /*0520*/ 	.word	0xffffffff


	//   ....[105]....
        /*0524*/ 	.word	0xffffffff


	//   ....[106]....
        /*0528*/ 	.word	0xffffffff


	//   ....[107]....
        /*052c*/ 	.word	0xffffffff


	//   ....[108]....
        /*0530*/ 	.word	0xffffffff


	//   ....[109]....
        /*0534*/ 	.word	0xffffffff


	//   ....[110]....
        /*0538*/ 	.word	0xffffffff


	//   ....[111]....
        /*053c*/ 	.word	0xffffffff


	//   ....[112]....
        /*0540*/ 	.word	0xffffffff


	//   ....[113]....
        /*0544*/ 	.word	0xffffffff


	//   ....[114]....
        /*0548*/ 	.word	0xffffffff


	//   ....[115]....
        /*054c*/ 	.word	0xffffffff


	//   ....[116]....
        /*0550*/ 	.word	0xffffffff


	//   ....[117]....
        /*0554*/ 	.word	0xffffffff


	//   ....[118]....
        /*0558*/ 	.word	0xffffffff


	//   ....[119]....
        /*055c*/ 	.word	0xffffffff


	//   ....[120]....
        /*0560*/ 	.word	0xffffffff


	//   ....[121]....
        /*0564*/ 	.word	0xffffffff


	//   ....[122]....
        /*0568*/ 	.word	0xffffffff


	//   ....[123]....
        /*056c*/ 	.word	0xffffffff


	//   ....[124]....
        /*0570*/ 	.word	0xffffffff


	//   ....[125]....
        /*0574*/ 	.word	0xffffffff


	//   ....[126]....
        /*0578*/ 	.word	0xffffffff


	//   ....[127]....
        /*057c*/ 	.word	0xffffffff


	//   ....[128]....
        /*0580*/ 	.word	0xffffffff


	//   ....[129]....
        /*0584*/ 	.word	0xffffffff


	//   ....[130]....
        /*0588*/ 	.word	0xffffffff


	//   ....[131]....
        /*058c*/ 	.word	0xffffffff


	//   ....[132]....
        /*0590*/ 	.word	0xffffffff


	//   ....[133]....
        /*0594*/ 	.word	0xffffffff


	//   ....[134]....
        /*0598*/ 	.word	0xffffffff


	//   ....[135]....
        /*059c*/ 	.word	0xffffffff


	//   ....[136]....
        /*05a0*/ 	.word	0xffffffff


	//   ....[137]....
        /*05a4*/ 	.word	0xffffffff


	//   ....[138]....
        /*05a8*/ 	.word	0xffffffff


	//   ....[139]....
        /*05ac*/ 	.word	0xffffffff


	//   ....[140]....
        /*05b0*/ 	.word	0xffffffff


	//   ....[141]....
        /*05b4*/ 	.word	0xffffffff


	//   ....[142]....
        /*05b8*/ 	.word	0xffffffff


	//   ....[143]....
        /*05bc*/ 	.word	0xffffffff


	//   ....[144]....
        /*05c0*/ 	.word	0xffffffff


	//   ....[145]....
        /*05c4*/ 	.word	0xffffffff


	//   ....[146]....
        /*05c8*/ 	.word	0xffffffff


	//   ....[147]....
        /*05cc*/ 	.word	0xffffffff


	//   ....[148]....
        /*05d0*/ 	.word	0xffffffff


	//   ....[149]....
        /*05d4*/ 	.word	0xffffffff


	//   ....[150]....
        /*05d8*/ 	.word	0xffffffff


	//   ....[151]....
        /*05dc*/ 	.word	0xffffffff


	//   ....[152]....
        /*05e0*/ 	.word	0xffffffff


	//   ....[153]....
        /*05e4*/ 	.word	0xffffffff


	//   ....[154]....
        /*05e8*/ 	.word	0xffffffff


	//   ....[155]....
        /*05ec*/ 	.word	0xffffffff


	//   ....[156]....
        /*05f0*/ 	.word	0xffffffff


	//   ....[157]....
        /*05f4*/ 	.word	0xffffffff


	//   ....[158]....
        /*05f8*/ 	.word	0xffffffff


	//   ....[159]....
        /*05fc*/ 	.word	0xffffffff


	//   ....[160]....
        /*0600*/ 	.word	0xffffffff


	//   ....[161]....
        /*0604*/ 	.word	0xffffffff


	//   ....[162]....
        /*0608*/ 	.word	0xffffffff


	//----- nvinfo : EIATTR_COOP_GROUP_INSTR_OFFSETS
	.align		4
.L_384:
        /*060c*/ 	.byte	0x04, 0x28
        /*060e*/ 	.short	(.L_386 - .L_385)


	//   ....[0]....
.L_385:
        /*0610*/ 	.word	0x000000a0


	//   ....[1]....
        /*0614*/ 	.word	0x000017e0


	//   ....[2]....
        /*0618*/ 	.word	0x00001810


	//   ....[3]....
        /*061c*/ 	.word	0x000019d0


	//   ....[4]....
        /*0620*/ 	.word	0x00001a00


	//   ....[5]....
        /*0624*/ 	.word	0x00001ad0


	//   ....[6]....
        /*0628*/ 	.word	0x00001b00


	//   ....[7]....
        /*062c*/ 	.word	0x00001bd0


	//   ....[8]....
        /*0630*/ 	.word	0x00001c00


	//   ....[9]....
        /*0634*/ 	.word	0x00001cd0


	//   ....[10]....
        /*0638*/ 	.word	0x00001d00


	//   ....[11]....
        /*063c*/ 	.word	0x00001dd0


	//   ....[12]....
        /*0640*/ 	.word	0x00001e00


	//   ....[13]....
        /*0644*/ 	.word	0x00001ed0


	//   ....[14]....
        /*0648*/ 	.word	0x00001f00


	//   ....[15]....
        /*064c*/ 	.word	0x00001fe0


	//   ....[16]....
        /*0650*/ 	.word	0x00002030


	//   ....[17]....
        /*0654*/ 	.word	0x00002500


	//   ....[18]....
        /*0658*/ 	.word	0x00002520


	//   ....[19]....
        /*065c*/ 	.word	0x00002540


	//   ....[20]....
        /*0660*/ 	.word	0x00002550


	//   ....[21]....
        /*0664*/ 	.word	0x00002560


	//   ....[22]....
        /*0668*/ 	.word	0x00002570


	//   ....[23]....
        /*066c*/ 	.word	0x000029e0


	//   ....[24]....
        /*0670*/ 	.word	0x00002a10


	//   ....[25]....
        /*0674*/ 	.word	0x00002a50


	//   ....[26]....
        /*0678*/ 	.word	0x00002a80


	//   ....[27]....
        /*067c*/ 	.word	0x00002aa0


	//   ....[28]....
        /*0680*/ 	.word	0x00002ab0


	//   ....[29]....
        /*0684*/ 	.word	0x00003710


	//   ....[30]....
        /*0688*/ 	.word	0x00003730


	//   ....[31]....
        /*068c*/ 	.word	0x00003740


	//   ....[32]....
        /*0690*/ 	.word	0x00003750


	//   ....[33]....
        /*0694*/ 	.word	0x00003760


	//   ....[34]....
        /*0698*/ 	.word	0x00003770


	//   ....[35]....
        /*069c*/ 	.word	0x00003ce0


	//   ....[36]....
        /*06a0*/ 	.word	0x00004420


	//   ....[37]....
        /*06a4*/ 	.word	0x00004be0


	//   ....[38]....
        /*06a8*/ 	.word	0x00005310


	//   ....[39]....
        /*06ac*/ 	.word	0x00005750


	//   ....[40]....
        /*06b0*/ 	.word	0x00005790


	//   ....[41]....
        /*06b4*/ 	.word	0x000058f0


	//   ....[42]....
        /*06b8*/ 	.word	0x00005920


	//   ....[43]....
        /*06bc*/ 	.word	0x00005d40


	//   ....[44]....
        /*06c0*/ 	.word	0x00005eb0


	//   ....[45]....
        /*06c4*/ 	.word	0x00005ec0


	//   ....[46]....
        /*06c8*/ 	.word	0x00005f60


	//   ....[47]....
        /*06cc*/ 	.word	0x00008060


	//   ....[48]....
        /*06d0*/ 	.word	0x00008070


	//   ....[49]....
        /*06d4*/ 	.word	0x00008080


	//   ....[50]....
        /*06d8*/ 	.word	0x00008090


	//   ....[51]....
        /*06dc*/ 	.word	0x000080a0


	//   ....[52]....
        /*06e0*/ 	.word	0x000080b0


	//   ....[53]....
        /*06e4*/ 	.word	0x00009220


	//   ....[54]....
        /*06e8*/ 	.word	0x00009230


	//   ....[55]....
        /*06ec*/ 	.word	0x00009240


	//   ....[56]....
        /*06f0*/ 	.word	0x00009250


	//   ....[57]....
        /*06f4*/ 	.word	0x00009260


	//   ....[58]....
        /*06f8*/ 	.word	0x00009270


	//   ....[59]....
        /*06fc*/ 	.word	0x00009490


	//   ....[60]....
        /*0700*/ 	.word	0x000096b0


	//   ....[61]....
        /*0704*/ 	.word	0x00009cd0


	//   ....[62]....
        /*0708*/ 	.word	0x0000a2d0


	//   ....[63]....
        /*070c*/ 	.word	0x0000ab00


	//   ....[64]....
        /*0710*/ 	.word	0x0000ab60


	//   ....[65]....
        /*0714*/ 	.word	0x0000ac90


	//   ....[66]....
        /*0718*/ 	.word	0x0000ace0


	//   ....[67]....
        /*071c*/ 	.word	0x0000ae60


	//   ....[68]....
        /*0720*/ 	.word	0x0000b0b0


	//   ....[69]....
        /*0724*/ 	.word	0x0000b140


	//   ....[70]....
        /*0728*/ 	.word	0x0000b220


	//   ....[71]....
        /*072c*/ 	.word	0x0000d5c0


	//   ....[72]....
        /*0730*/ 	.word	0x0000d5d0


	//   ....[73]....
        /*0734*/ 	.word	0x0000d5e0


	//   ....[74]....
        /*0738*/ 	.word	0x0000d5f0


	//   ....[75]....
        /*073c*/ 	.word	0x0000d600


	//   ....[76]....
        /*0740*/ 	.word	0x0000d610


	//   ....[77]....
        /*0744*/ 	.word	0x0000e780


	//   ....[78]....
        /*0748*/ 	.word	0x0000e790


	//   ....[79]....
        /*074c*/ 	.word	0x0000e7a0


	//   ....[80]....
        /*0750*/ 	.word	0x0000e7b0


	//   ....[81]....
        /*0754*/ 	.word	0x0000e7c0


	//   ....[82]....
        /*0758*/ 	.word	0x0000e7d0


	//   ....[83]....
        /*075c*/ 	.word	0x0000eaf0


	//   ....[84]....
        /*0760*/ 	.word	0x0000ebb0


	//   ....[85]....
        /*0764*/ 	.word	0x0000ebd0


	//   ....[86]....
        /*0768*/ 	.word	0x0000ec10


	//   ....[87]....
        /*076c*/ 	.word	0x0000ec50


	//   ....[88]....
        /*0770*/ 	.word	0x0000ec80


	//   ....[89]....
        /*0774*/ 	.word	0x0000ed90


	//   ....[90]....
        /*0778*/ 	.word	0x0000f1f0


	//   ....[91]....
        /*077c*/ 	.word	0x00011020


	//   ....[92]....
        /*0780*/ 	.word	0x00011030


	//   ....[93]....
        /*0784*/ 	.word	0x00011050


	//   ....[94]....
        /*0788*/ 	.word	0x00011070


	//   ....[95]....
        /*078c*/ 	.word	0x00011120


	//   ....[96]....
        /*0790*/ 	.word	0x00011130


	//   ....[97]....
        /*0794*/ 	.word	0x00012230


	//   ....[98]....
        /*0798*/ 	.word	0x00012240


	//   ....[99]....
        /*079c*/ 	.word	0x00012250


	//   ....[100]....
        /*07a0*/ 	.word	0x00012260


	//   ....[101]....
        /*07a4*/ 	.word	0x00012270


	//   ....[102]....
        /*07a8*/ 	.word	0x00012280


	//   ....[103]....
        /*07ac*/ 	.word	0x000124a0


	//   ....[104]....
        /*07b0*/ 	.word	0x000126b0


	//   ....[105]....
        /*07b4*/ 	.word	0x00012cc0


	//   ....[106]....
        /*07b8*/ 	.word	0x000132b0


	//   ....[107]....
        /*07bc*/ 	.word	0x00013b10


	//   ....[108]....
        /*07c0*/ 	.word	0x00013b70


	//   ....[109]....
        /*07c4*/ 	.word	0x00013ca0


	//   ....[110]....
        /*07c8*/ 	.word	0x00013cf0


	//   ....[111]....
        /*07cc*/ 	.word	0x00013e60


	//   ....[112]....
        /*07d0*/ 	.word	0x00014050


	//   ....[113]....
        /*07d4*/ 	.word	0x00014110


	//   ....[114]....
        /*07d8*/ 	.word	0x00014230


	//   ....[115]....
        /*07dc*/ 	.word	0x000160c0


	//   ....[116]....
        /*07e0*/ 	.word	0x000160d0


	//   ....[117]....
        /*07e4*/ 	.word	0x000160e0


	//   ....[118]....
        /*07e8*/ 	.word	0x000160f0


	//   ....[119]....
        /*07ec*/ 	.word	0x00016120


	//   ....[120]....
        /*07f0*/ 	.word	0x00016140


	//   ....[121]....
        /*07f4*/ 	.word	0x00016160


	//   ....[122]....
        /*07f8*/ 	.word	0x00016170


	//   ....[123]....
        /*07fc*/ 	.word	0x00017e30


	//   ....[124]....
        /*0800*/ 	.word	0x00017e70


	//   ....[125]....
        /*0804*/ 	.word	0x00017ea0


	//   ....[126]....
        /*0808*/ 	.word	0x00017ed0


	//   ....[127]....
        /*080c*/ 	.word	0x00017f10


	//   ....[128]....
        /*0810*/ 	.word	0x00017f50


	//   ....[129]....
        /*0814*/ 	.word	0x00017f70


	//   ....[130]....
        /*0818*/ 	.word	0x00017f80


	//   ....[131]....
        /*081c*/ 	.word	0x00018140


	//   ....[132]....
        /*0820*/ 	.word	0x00018150


	//   ....[133]....
        /*0824*/ 	.word	0x00018250


	//   ....[134]....
        /*0828*/ 	.word	0x00018280


	//   ....[135]....
        /*082c*/ 	.word	0x00018360


	//   ....[136]....
        /*0830*/ 	.word	0x00018390


	//   ....[137]....
        /*0834*/ 	.word	0x00018470


	//   ....[138]....
        /*0838*/ 	.word	0x000184a0


	//   ....[139]....
        /*083c*/ 	.word	0x00018580


	//   ....[140]....
        /*0840*/ 	.word	0x000185b0


	//   ....[141]....
        /*0844*/ 	.word	0x00018690


	//   ....[142]....
        /*0848*/ 	.word	0x000186c0


	//   ....[143]....
        /*084c*/ 	.word	0x000187a0


	//   ....[144]....
        /*0850*/ 	.word	0x000187d0


	//   ....[145]....
        /*0854*/ 	.word	0x000188b0


	//   ....[146]....
        /*0858*/ 	.word	0x000188d0


	//   ....[147]....
        /*085c*/ 	.word	0x00019190


	//   ....[148]....
        /*0860*/ 	.word	0x000191a0


	//   ....[149]....
        /*0864*/ 	.word	0x00019270


	//   ....[150]....
        /*0868*/ 	.word	0x000192a0


	//   ....[151]....
        /*086c*/ 	.word	0x00019370


	//   ....[152]....
        /*0870*/ 	.word	0x000193a0


	//   ....[153]....
        /*0874*/ 	.word	0x00019470


	//   ....[154]....
        /*0878*/ 	.word	0x000194a0


	//   ....[155]....
        /*087c*/ 	.word	0x00019570


	//   ....[156]....
        /*0880*/ 	.word	0x000195a0


	//   ....[157]....
        /*0884*/ 	.word	0x00019670


	//   ....[158]....
        /*0888*/ 	.word	0x000196a0


	//   ....[159]....
        /*088c*/ 	.word	0x00019770


	//   ....[160]....
        /*0890*/ 	.word	0x000197a0


	//   ....[161]....
        /*0894*/ 	.word	0x00019870


	//   ....[162]....
        /*0898*/ 	.word	0x00019890


	//----- nvinfo : EIATTR_EXIT_INSTR_OFFSETS
	.align		4
.L_386:
        /*089c*/ 	.byte	0x04, 0x1c
        /*089e*/ 	.short	(.L_388 - .L_387)


	//   ....[0]....
.L_387:
        /*08a0*/ 	.word	0x00000450


	//   ....[1]....
        /*08a4*/ 	.word	0x000188e0


	//   ....[2]....
        /*08a8*/ 	.word	0x00018940


	//   ....[3]....
        /*08ac*/ 	.word	0x000189a0


	//   ....[4]....
        /*08b0*/ 	.word	0x000198a0


	//   ....[5]....
        /*08b4*/ 	.word	0x000198f0


	//   ....[6]....
        /*08b8*/ 	.word	0x00019950


	//----- nvinfo : EIATTR_CTAIDZ_USED
	.align		4
.L_388:
        /*08bc*/ 	.byte	0x01, 0x04
	.zero		2


	//----- nvinfo : EIATTR_MAX_THREADS
	.align		4
        /*08c0*/ 	.byte	0x04, 0x05
        /*08c2*/ 	.short	(.L_390 - .L_389)
.L_389:
        /*08c4*/ 	.word	0x00000080
        /*08c8*/ 	.word	0x00000001
        /*08cc*/ 	.word	0x00000001


	//----- nvinfo : EIATTR_CRS_STACK_SIZE
	.align		4
.L_390:
        /*08d0*/ 	.byte	0x04, 0x1e
        /*08d2*/ 	.short	(.L_392 - .L_391)
.L_391:
        /*08d4*/ 	.word	0x00000000
.L_392:


//--------------------- .nv.info._ZN7cutlass13device_kernelIN5flash19enable_sm80_to_sm89INS1_16FlashAttnFwdSm80INS1_25CollectiveMainloopFwdSm80ILi4ELi1ELb0EN4cute5tupleIJNS5_1CILi128EEENS7_ILi48EEES8_EEELi128ENS_10bfloat16_tEfNS_4arch4Sm80ELb0ELb1ELb1ELb1ELb1ELb1ELb1ELb0EEENS1_21CollectiveEpilogueFwdINS6_IJS8_S8_S9_EEENS6_IJNS7_ILi1EEESH_SH_EEESB_SD_Li128ELb1ELb1ELb0ELb0EEENS1_19SingleTileSchedulerILb1ELb0ELb1ELi128EEEEEEEEEvNT_6ParamsE --------------------------
	.section	.nv.info._ZN7cutlass13device_kernelIN5flash19enable_sm80_to_sm89INS1_16FlashAttnFwdSm80INS1_25CollectiveMainloopFwdSm80ILi4ELi1ELb0EN4cute5tupleIJNS5_1CILi128EEENS7_ILi48EEES8_EEELi128ENS_10bfloat16_tEfNS_4arch4Sm80ELb0ELb1ELb1ELb1ELb1ELb1ELb1ELb0EEENS1_21CollectiveEpilogueFwdINS6_IJS8_S8_S9_EEENS6_IJNS7_ILi1EEESH_SH_EEESB_SD_Li128ELb1ELb1ELb0ELb0EEENS1_19SingleTileSchedulerILb1ELb0ELb1ELi128EEEEEEEEEvNT_6ParamsE,"",@"SHT_CUDA_INFO"
	.sectionflags	@""
	.align	4


	//----- nvinfo : EIATTR_CUDA_API_VERSION
	.align		4
        /*0000*/ 	.byte	0x04, 0x37
        /*0002*/ 	.short	(.L_394 - .L_393)
.L_393:
        /*0004*/ 	.word	0x00000082


	//----- nvinfo : EIATTR_SW2861232_WAR
	.align		4
.L_394:
        /*0008*/ 	.byte	0x01, 0x35
	.zero		2


	//----- nvinfo : EIATTR_PARAM_CBANK
	.align		4
        /*000c*/ 	.byte	0x04, 0x0a
        /*000e*/ 	.short	(.L_396 - .L_395)
	.align		4
.L_395:
        /*0010*/ 	.word	index@(.nv.constant0._ZN7cutlass13device_kernelIN5flash19enable_sm80_to_sm89INS1_16FlashAttnFwdSm80INS1_25CollectiveMainloopFwdSm80ILi4ELi1ELb0EN4cute5tupleIJNS5_1CILi128EEENS7_ILi48EEES8_EEELi128ENS_10bfloat16_tEfNS_4arch4Sm80ELb0ELb1ELb1ELb1ELb1ELb1ELb1ELb0EEENS1_21CollectiveEpilogueFwdINS6_IJS8_S8_S9_EEENS6_IJNS7_ILi1EEESH_SH_EEESB_SD_Li128ELb1ELb1ELb0ELb0EEENS1_19SingleTileSchedulerILb1ELb0ELb1ELi128EEEEEEEEEvNT_6ParamsE)
        /*0014*/ 	.short	0x0160
        /*0016*/ 	.short	0x0418


	//----- nvinfo : EIATTR_CBANK_PARAM_SIZE
	.align		4
.L_396:
        /*0018*/ 	.byte	0x03, 0x19
        /*001a*/ 	.short	0x0418


	//----- nvinfo : EIATTR_KPARAM_INFO
	.align		4
        /*001c*/ 	.byte	0x04, 0x17
        /*001e*/ 	.short	(.L_398 - .L_397)
.L_397:
        /*0020*/ 	.word	0x00000000
        /*0024*/ 	.short	0x0000
        /*0026*/ 	.short	0x0000
        /*0028*/ 	.byte	0x00, 0xf0, 0x61, 0x10


	//----- nvinfo : EIATTR_MAXREG_COUNT
	.align		4
.L_398:
        /*002c*/ 	.byte	0x03, 0x1b
        /*002e*/ 	.short	0x00ff


	//----- nvinfo : EIATTR_NUM_BARRIERS
	.align		4
        /*0030*/ 	.byte	0x02, 0x4c
        /*0032*/ 	.byte	0x02
	.zero		1


	//----- nvinfo : EIATTR_ANNOTATIONS
	.align		4
        /*0034*/ 	.byte	0x04, 0x55
        /*0036*/ 	.short	(.L_400 - .L_399)


	//   ....[0]....
.L_399:
        /* <DEDUP_REMOVED lines=350> */


	//----- nvinfo : EIATTR_MERCURY_ISA_VERSION
	.align		4
.L_400:
        /*1600*/ 	.byte	0x03, 0x5f
        /*1602*/ 	.short	0x0000


	//----- nvinfo : EIATTR_COOP_GROUP_MASK_REGIDS
	.align		4
        /*1604*/ 	.byte	0x04, 0x29
        /*1606*/ 	.short	(.L_402 - .L_401)


	//   ....[0]....
.L_401:
        /*1608*/ 	.word	0xffffffff


	//   ....[1]....
        /*160c*/ 	.word	0xffffffff


	//   ....[2]....
        /*1610*/ 	.word	0xffffffff


	//   ....[3]....
        /*1614*/ 	.word	0xffffffff


	//   ....[4]....
        /*1618*/ 	.word	0xffffffff


	//   ....[5]....
        /*161c*/ 	.word	0xffffffff


	//   ....[6]....
        /*1620*/ 	.word	0xffffffff


	//   ....[7]....
        /*1624*/ 	.word	0xffffffff


	//   ....[8]....
        /*1628*/ 	.word	0xffffffff


	//   ....[9]....
        /*162c*/ 	.word	0xffffffff


	//   ....[10]....
        /*1630*/ 	.word	0xffffffff


	//   ....[11]....
        /*1634*/ 	.word	0xffffffff


	//   ....[12]....
        /*1638*/ 	.word	0xffffffff


	//   ....[13]....
        /*163c*/ 	.word	0xffffffff


	//   ....[14]....
        /*1640*/ 	.word	0xffffffff


	//   ....[15]....
        /*1644*/ 	.word	0xffffffff


	//   ....[16]....
        /*1648*/ 	.word	0xffffffff


	//   ....[17]....
        /*164c*/ 	.word	0xffffffff


	//   ....[18]....
        /*1650*/ 	.word	0xffffffff


	//   ....[19]....
        /*1654*/ 	.word	0xffffffff


	//   ....[20]....
        /*1658*/ 	.word	0xffffffff


	//   ....[21]....
        /*165c*/ 	.word	0xffffffff


	//   ....[22]....
        /*1660*/ 	.word	0xffffffff


	//   ....[23]....
        /*1664*/ 	.word	0xffffffff


	//   ....[24]....
        /*1668*/ 	.word	0xffffffff


	//   ....[25]....
        /*166c*/ 	.word	0xffffffff


	//   ....[26]....
        /*1670*/ 	.word	0xffffffff


	//   ....[27]....
        /*1674*/ 	.word	0xffffffff


	//   ....[28]....
        /*1678*/ 	.word	0xffffffff


	//   ....[29]....
        /*167c*/ 	.word	0xffffffff


	//   ....[30]....
        /*1680*/ 	.word	0xffffffff


	//   ....[31]....
        /*1684*/ 	.word	0xffffffff


	//   ....[32]....
        /*1688*/ 	.word	0xffffffff


	//   ....[33]....
        /*168c*/ 	.word	0xffffffff


	//   ....[34]....
        /*1690*/ 	.word	0xffffffff


	//   ....[35]....
        /*1694*/ 	.word	0xffffffff


	//   ....[36]....
        /*1698*/ 	.word	0xffffffff


	//   ....[37]....
        /*169c*/ 	.word	0xffffffff


	//   ....[38]....
        /*16a0*/ 	.word	0xffffffff


	//   ....[39]....
        /*16a4*/ 	.word	0xffffffff


	//   ....[40]....
        /*16a8*/ 	.word	0xffffffff


	//   ....[41]....
        /*16ac*/ 	.word	0xffffffff


	//   ....[42]....
        /*16b0*/ 	.word	0xffffffff


	//   ....[43]....
        /*16b4*/ 	.word	0xffffffff


	//   ....[44]....
        /*16b8*/ 	.word	0xffffffff


	//   ....[45]....
        /*16bc*/ 	.word	0xffffffff


	//   ....[46]....
        /*16c0*/ 	.word	0xffffffff


	//   ....[47]....
        /*16c4*/ 	.word	0xffffffff


	//   ....[48]....
        /*16c8*/ 	.word	0xffffffff


	//   ....[49]....
        /*16cc*/ 	.word	0xffffffff


	//   ....[50]....
        /*16d0*/ 	.word	0xffffffff


	//   ....[51]....
        /*16d4*/ 	.word	0xffffffff


	//   ....[52]....
        /*16d8*/ 	.word	0xffffffff


	//   ....[53]....
        /*16dc*/ 	.word	0xffffffff


	//   ....[54]....
        /*16e0*/ 	.word	0xffffffff


	//   ....[55]....
        /*16e4*/ 	.word	0xffffffff


	//   ....[56]....
        /*16e8*/ 	.word	0xffffffff


	//   ....[57]....
        /*16ec*/ 	.word	0xffffffff


	//   ....[58]....
        /*16f0*/ 	.word	0xffffffff


	//   ....[59]....
        /*16f4*/ 	.word	0xffffffff


	//   ....[60]....
        /*16f8*/ 	.word	0xffffffff


	//   ....[61]....
        /*16fc*/ 	.word	0xffffffff


	//   ....[62]....
        /*1700*/ 	.word	0xffffffff


	//   ....[63]....
        /*1704*/ 	.word	0xffffffff


	//   ....[64]....
        /*1708*/ 	.word	0xffffffff


	//   ....[65]....
        /*170c*/ 	.word	0xffffffff


	//   ....[66]....
        /*1710*/ 	.word	0xffffffff


	//   ....[67]....
        /*1714*/ 	.word	0xffffffff


	//   ....[68]....
        /*1718*/ 	.word	0xffffffff


	//   ....[69]....
        /*171c*/ 	.word	0xffffffff


	//   ....[70]....
        /*1720*/ 	.word	0xffffffff


	//   ....[71]....
        /*1724*/ 	.word	0xffffffff


	//   ....[72]....
        /*1728*/ 	.word	0xffffffff


	//   ....[73]....
        /*172c*/ 	.word	0xffffffff


	//   ....[74]....
        /*1730*/ 	.word	0xffffffff


	//   ....[75]....
        /*1734*/ 	.word	0xffffffff


	//   ....[76]....
        /*1738*/ 	.word	0xffffffff


	//   ....[77]....
        /*173c*/ 	.word	0xffffffff


	//   ....[78]....
        /*1740*/ 	.word	0xffffffff


	//   ....[79]....
        /*1744*/ 	.word	0xffffffff


	//   ....[80]....
        /*1748*/ 	.word	0xffffffff


	//   ....[81]....
        /*174c*/ 	.word	0xffffffff


	//   ....[82]....
        /*1750*/ 	.word	0xffffffff


	//   ....[83]....
        /*1754*/ 	.word	0xffffffff


	//   ....[84]....
        /*1758*/ 	.word	0xffffffff


	//   ....[85]....
        /*175c*/ 	.word	0xffffffff


	//   ....[86]....
        /*1760*/ 	.word	0xffffffff


	//   ....[87]....
        /*1764*/ 	.word	0xffffffff


	//   ....[88]....
        /*1768*/ 	.word	0xffffffff


	//   ....[89]....
        /*176c*/ 	.word	0xffffffff


	//   ....[90]....
        /*1770*/ 	.word	0xffffffff


	//   ....[91]....
        /*1774*/ 	.word	0xffffffff


	//   ....[92]....
        /*1778*/ 	.word	0xffffffff


	//   ....[93]....
        /*177c*/ 	.word	0xffffffff


	//   ....[94]....
        /*1780*/ 	.word	0xffffffff


	//   ....[95]....
        /*1784*/ 	.word	0xffffffff


	//   ....[96]....
        /*1788*/ 	.word	0xffffffff


	//   ....[97]....
        /*178c*/ 	.word	0xffffffff


	//   ....[98]....
        /*1790*/ 	.word	0xffffffff


	//   ....[99]....
        /*1794*/ 	.word	0xffffffff


	//   ....[100]....
        /*1798*/ 	.word	0xffffffff


	//   ....[101]....
        /*179c*/ 	.word	0xffffffff


	//   ....[102]....
        /*17a0*/ 	.word	0xffffffff


	//   ....[103]....
        /*17a4*/ 	.word	0xffffffff


	//   ....[104]....
        /*17a8*/ 	.word	0xffffffff


	//   ....[105]....
        /*17ac*/ 	.word	0xffffffff


	//   ....[106]....
        /*17b0*/ 	.word	0xffffffff


	//   ....[107]....
        /*17b4*/ 	.word	0xffffffff


	//   ....[108]....
        /*17b8*/ 	.word	0xffffffff


	//   ....[109]....
        /*17bc*/ 	.word	0xffffffff


	//   ....[110]....
        /*17c0*/ 	.word	0xffffffff


	//   ....[111]....
        /*17c4*/ 	.word	0xffffffff


	//   ....[112]....
        /*17c8*/ 	.word	0xffffffff


	//   ....[113]....
        /*17cc*/ 	.word	0xffffffff


	//   ....[114]....
        /*17d0*/ 	.word	0xffffffff


	//   ....[115]....
        /*17d4*/ 	.word	0xffffffff


	//   ....[116]....
        /*17d8*/ 	.word	0xffffffff


	//   ....[117]....
        /*17dc*/ 	.word	0xffffffff


	//   ....[118]....
        /*17e0*/ 	.word	0xffffffff


	//   ....[119]....
        /*17e4*/ 	.word	0xffffffff


	//   ....[120]....
        /*17e8*/ 	.word	0xffffffff


	//   ....[121]....
        /*17ec*/ 	.word	0xffffffff


	//   ....[122]....
        /*17f0*/ 	.word	0xffffffff


	//   ....[123]....
        /*17f4*/ 	.word	0xffffffff


	//   ....[124]....
        /*17f8*/ 	.word	0xffffffff


	//   ....[125]....
        /*17fc*/ 	.word	0xffffffff


	//   ....[126]....
        /*1800*/ 	.word	0xffffffff


	//   ....[127]....
        /*1804*/ 	.word	0xffffffff


	//   ....[128]....
        /*1808*/ 	.word	0xffffffff


	//   ....[129]....
        /*180c*/ 	.word	0xffffffff


	//   ....[130]....
        /*1810*/ 	.word	0xffffffff


	//   ....[131]....
        /*1814*/ 	.word	0xffffffff


	//   ....[132]....
        /*1818*/ 	.word	0xffffffff


	//   ....[133]....
        /*181c*/ 	.word	0xffffffff


	//   ....[134]....
        /*1820*/ 	.word	0xffffffff


	//   ....[135]....
        /*1824*/ 	.word	0xffffffff


	//   ....[136]....
        /*1828*/ 	.word	0xffffffff


	//   ....[137]....
        /*182c*/ 	.word	0xffffffff


	//   ....[138]....
        /*1830*/ 	.word	0xffffffff


	//   ....[139]....
        /*1834*/ 	.word	0xffffffff


	//   ....[140]....
        /*1838*/ 	.word	0xffffffff


	//   ....[141]....
        /*183c*/ 	.word	0xffffffff


	//   ....[142]....
        /*1840*/ 	.word	0xffffffff


	//   ....[143]....
        /*1844*/ 	.word	0xffffffff


	//   ....[144]....
        /*1848*/ 	.word	0xffffffff


	//   ....[145]....
        /*184c*/ 	.word	0xffffffff


	//   ....[146]....
        /*1850*/ 	.word	0xffffffff


	//   ....[147]....
        /*1854*/ 	.word	0xffffffff


	//   ....[148]....
        /*1858*/ 	.word	0xffffffff


	//   ....[149]....
        /*185c*/ 	.word	0xffffffff


	//   ....[150]....
        /*1860*/ 	.word	0xffffffff


	//   ....[151]....
        /*1864*/ 	.word	0xffffffff


	//   ....[152]....
        /*1868*/ 	.word	0xffffffff


	//   ....[153]....
        /*186c*/ 	.word	0xffffffff


	//   ....[154]....
        /*1870*/ 	.word	0xffffffff


	//   ....[155]....
        /*1874*/ 	.word	0xffffffff


	//   ....[156]....
        /*1878*/ 	.word	0xffffffff


	//   ....[157]....
        /*187c*/ 	.word	0xffffffff


	//   ....[158]....
        /*1880*/ 	.word	0xffffffff


	//   ....[159]....
        /*1884*/ 	.word	0xffffffff


	//   ....[160]....
        /*1888*/ 	.word	0xffffffff


	//   ....[161]....
        /*188c*/ 	.word	0xffffffff


	//   ....[162]....
        /*1890*/ 	.word	0xffffffff


	//   ....[163]....
        /*1894*/ 	.word	0xffffffff


	//   ....[164]....
        /*1898*/ 	.word	0xffffffff


	//   ....[165]....
        /*189c*/ 	.word	0xffffffff


	//   ....[166]....
        /*18a0*/ 	.word	0xffffffff


	//   ....[167]....
        /*18a4*/ 	.word	0xffffffff


	//   ....[168]....
        /*18a8*/ 	.word	0xffffffff


	//   ....[169]....
        /*18ac*/ 	.word	0xffffffff


	//   ....[170]....
        /*18b0*/ 	.word	0xffffffff


	//   ....[171]....
        /*18b4*/ 	.word	0xffffffff


	//   ....[172]....
        /*18b8*/ 	.word	0xffffffff


	//   ....[173]....
        /*18bc*/ 	.word	0xffffffff


	//   ....[174]....
        /*18c0*/ 	.word	0xffffffff


	//   ....[175]....
        /*18c4*/ 	.word	0xffffffff


	//   ....[176]....
        /*18c8*/ 	.word	0xffffffff


	//   ....[177]....
        /*18cc*/ 	.word	0xffffffff


	//   ....[178]....
        /*18d0*/ 	.word	0xffffffff


	//   ....[179]....
        /*18d4*/ 	.word	0xffffffff


	//   ....[180]....
        /*18d8*/ 	.word	0xffffffff


	//   ....[181]....
        /*18dc*/ 	.word	0xffffffff


	//   ....[182]....
        /*18e0*/ 	.word	0xffffffff


	//   ....[183]....
        /*18e4*/ 	.word	0xffffffff


	//   ....[184]....
        /*18e8*/ 	.word	0xffffffff


	//   ....[185]....
        /*18ec*/ 	.word	0xffffffff


	//   ....[186]....
        /*18f0*/ 	.word	0xffffffff


	//   ....[187]....
        /*18f4*/ 	.word	0xffffffff


	//   ....[188]....
        /*18f8*/ 	.word	0xffffffff


	//   ....[189]....
        /*18fc*/ 	.word	0xffffffff


	//   ....[190]....
        /*1900*/ 	.word	0xffffffff


	//   ....[191]....
        /*1904*/ 	.word	0xffffffff


	//   ....[192]....
        /*1908*/ 	.word	0xffffffff


	//   ....[193]....
        /*190c*/ 	.word	0xffffffff


	//   ....[194]....
        /*1910*/ 	.word	0xffffffff


	//   ....[195]....
        /*1914*/ 	.word	0xffffffff


	//   ....[196]....
        /*1918*/ 	.word	0xffffffff


	//   ....[197]....
        /*191c*/ 	.word	0xffffffff


	//   ....[198]....
        /*1920*/ 	.word	0xffffffff


	//   ....[199]....
        /*1924*/ 	.word	0xffffffff


	//   ....[200]....
        /*1928*/ 	.word	0xffffffff


	//   ....[201]....
        /*192c*/ 	.word	0xffffffff


	//   ....[202]....
        /*1930*/ 	.word	0xffffffff


	//   ....[203]....
        /*1934*/ 	.word	0xffffffff


	//   ....[204]....
        /*1938*/ 	.word	0xffffffff


	//   ....[205]....
        /*193c*/ 	.word	0xffffffff


	//   ....[206]....
        /*1940*/ 	.word	0xffffffff


	//   ....[207]....
        /*1944*/ 	.word	0xffffffff


	//   ....[208]....
        /*1948*/ 	.word	0xffffffff


	//   ....[209]....
        /*194c*/ 	.word	0xffffffff


	//   ....[210]....
        /*1950*/ 	.word	0xffffffff


	//   ....[211]....
        /*1954*/ 	.word	0xffffffff


	//   ....[212]....
        /*1958*/ 	.word	0xffffffff


	//   ....[213]....
        /*195c*/ 	.word	0xffffffff


	//   ....[214]....
        /*1960*/ 	.word	0xffffffff


	//   ....[215]....
        /*1964*/ 	.word	0xffffffff


	//   ....[216]....
        /*1968*/ 	.word	0xffffffff


	//   ....[217]....
        /*196c*/ 	.word	0xffffffff


	//   ....[218]....
        /*1970*/ 	.word	0xffffffff


	//   ....[219]....
        /*1974*/ 	.word	0xffffffff


	//   ....[220]....
        /*1978*/ 	.word	0xffffffff


	//   ....[221]....
        /*197c*/ 	.word	0xffffffff


	//   ....[222]....
        /*1980*/ 	.word	0xffffffff


	//   ....[223]....
        /*1984*/ 	.word	0xffffffff


	//   ....[224]....
        /*1988*/ 	.word	0xffffffff


	//   ....[225]....
        /*198c*/ 	.word	0xffffffff


	//   ....[226]....
        /*1990*/ 	.word	0xffffffff


	//   ....[227]....
        /*1994*/ 	.word	0xffffffff


	//   ....[228]....
        /*1998*/ 	.word	0xffffffff


	//   ....[229]....
        /*199c*/ 	.word	0xffffffff


	//   ....[230]....
        /*19a0*/ 	.word	0xffffffff


	//   ....[231]....
        /*19a4*/ 	.word	0xffffffff


	//   ....[232]....
        /*19a8*/ 	.word	0xffffffff


	//   ....[233]....
        /*19ac*/ 	.word	0xffffffff


	//   ....[234]....
        /*19b0*/ 	.word	0xffffffff


	//   ....[235]....
        /*19b4*/ 	.word	0xffffffff


	//   ....[236]....
        /*19b8*/ 	.word	0xffffffff


	//   ....[237]....
        /*19bc*/ 	.word	0xffffffff


	//   ....[238]....
        /*19c0*/ 	.word	0xffffffff


	//   ....[239]....
        /*19c4*/ 	.word	0xffffffff


	//   ....[240]....
        /*19c8*/ 	.word	0xffffffff


	//   ....[241]....
        /*19cc*/ 	.word	0xffffffff


	//   ....[242]....
        /*19d0*/ 	.word	0xffffffff


	//   ....[243]....
        /*19d4*/ 	.word	0xffffffff


	//   ....[244]....
        /*19d8*/ 	.word	0xffffffff


	//   ....[245]....
        /*19dc*/ 	.word	0xffffffff


	//   ....[246]....
        /*19e0*/ 	.word	0xffffffff


	//   ....[247]....
        /*19e4*/ 	.word	0xffffffff


	//   ....[248]....
        /*19e8*/ 	.word	0xffffffff


	//   ....[249]....
        /*19ec*/ 	.word	0xffffffff


	//   ....[250]....
        /*19f0*/ 	.word	0xffffffff


	//   ....[251]....
        /*19f4*/ 	.word	0xffffffff


	//   ....[252]....
        /*19f8*/ 	.word	0xffffffff


	//   ....[253]....
        /*19fc*/ 	.word	0xffffffff


	//   ....[254]....
        /*1a00*/ 	.word	0xffffffff


	//   ....[255]....
        /*1a04*/ 	.word	0xffffffff


	//   ....[0]....
        /*1a08*/ 	.word	0xffffffff


	//   ....[1]....
        /*1a0c*/ 	.word	0xffffffff


	//   ....[2]....
        /*1a10*/ 	.word	0xffffffff


	//   ....[3]....
        /*1a14*/ 	.word	0xffffffff


	//   ....[4]....
        /*1a18*/ 	.word	0xffffffff


	//   ....[5]....
        /*1a1c*/ 	.word	0xffffffff


	//   ....[6]....
        /*1a20*/ 	.word	0xffffffff


	//   ....[7]....
        /*1a24*/ 	.word	0xffffffff


	//   ....[8]....
        /*1a28*/ 	.word	0xffffffff


	//   ....[9]....
        /*1a2c*/ 	.word	0xffffffff


	//   ....[10]....
        /*1a30*/ 	.word	0xffffffff


	//   ....[11]....
        /*1a34*/ 	.word	0xffffffff


	//   ....[12]....
        /*1a38*/ 	.word	0xffffffff


	//   ....[13]....
        /*1a3c*/ 	.word	0xffffffff


	//   ....[14]....
        /*1a40*/ 	.word	0xffffffff


	//   ....[15]....
        /*1a44*/ 	.word	0xffffffff


	//   ....[16]....
        /*1a48*/ 	.word	0xffffffff


	//   ....[17]....
        /*1a4c*/ 	.word	0xffffffff


	//   ....[18]....
        /*1a50*/ 	.word	0xffffffff


	//   ....[19]....
        /*1a54*/ 	.word	0xffffffff


	//   ....[20]....
        /*1a58*/ 	.word	0xffffffff


	//   ....[21]....
        /*1a5c*/ 	.word	0xffffffff


	//   ....[22]....
        /*1a60*/ 	.word	0xffffffff


	//   ....[23]....
        /*1a64*/ 	.word	0xffffffff


	//   ....[24]....
        /*1a68*/ 	.word	0xffffffff


	//   ....[25]....
        /*1a6c*/ 	.word	0xffffffff


	//   ....[26]....
        /*1a70*/ 	.word	0xffffffff


	//   ....[27]....
        /*1a74*/ 	.word	0xffffffff


	//   ....[28]....
        /*1a78*/ 	.word	0xffffffff


	//   ....[29]....
        /*1a7c*/ 	.word	0xffffffff


	//   ....[30]....
        /*1a80*/ 	.word	0xffffffff


	//   ....[31]....
        /*1a84*/ 	.word	0xffffffff


	//   ....[32]....
        /*1a88*/ 	.word	0xffffffff


	//   ....[33]....
        /*1a8c*/ 	.word	0xffffffff


	//   ....[34]....
        /*1a90*/ 	.word	0xffffffff


	//   ....[35]....
        /*1a94*/ 	.word	0xffffffff


	//   ....[36]....
        /*1a98*/ 	.word	0xffffffff


	//   ....[37]....
        /*1a9c*/ 	.word	0xffffffff


	//   ....[38]....
        /*1aa0*/ 	.word	0xffffffff


	//   ....[39]....
        /*1aa4*/ 	.word	0xffffffff


	//   ....[40]....
        /*1aa8*/ 	.word	0xffffffff


	//   ....[41]....
        /*1aac*/ 	.word	0xffffffff


	//   ....[42]....
        /*1ab0*/ 	.word	0xffffffff


	//   ....[43]....
        /*1ab4*/ 	.word	0xffffffff


	//   ....[44]....
        /*1ab8*/ 	.word	0xffffffff


	//   ....[45]....
        /*1abc*/ 	.word	0xffffffff


	//   ....[46]....
        /*1ac0*/ 	.word	0xffffffff


	//   ....[47]....
        /*1ac4*/ 	.word	0xffffffff


	//   ....[48]....
        /*1ac8*/ 	.word	0xffffffff


	//   ....[49]....
        /*1acc*/ 	.word	0xffffffff


	//   ....[50]....
        /*1ad0*/ 	.word	0xffffffff


	//   ....[51]....
        /*1ad4*/ 	.word	0xffffffff


	//   ....[52]....
        /*1ad8*/ 	.word	0xffffffff


	//   ....[53]....
        /*1adc*/ 	.word	0xffffffff


	//   ....[54]....
        /*1ae0*/ 	.word	0xffffffff


	//   ....[55]....
        /*1ae4*/ 	.word	0xffffffff


	//   ....[56]....
        /*1ae8*/ 	.word	0xffffffff


	//   ....[57]....
        /*1aec*/ 	.word	0xffffffff


	//   ....[58]....
        /*1af0*/ 	.word	0xffffffff


	//   ....[59]....
        /*1af4*/ 	.word	0xffffffff


	//   ....[60]....
        /*1af8*/ 	.word	0xffffffff


	//   ....[61]....
        /*1afc*/ 	.word	0xffffffff


	//   ....[62]....
        /*1b00*/ 	.word	0xffffffff


	//   ....[63]....
        /*1b04*/ 	.word	0xffffffff


	//   ....[64]....
        /*1b08*/ 	.word	0xffffffff


	//   ....[65]....
        /*1b0c*/ 	.word	0xffffffff


	//   ....[66]....
        /*1b10*/ 	.word	0xffffffff


	//   ....[67]....
        /*1b14*/ 	.word	0xffffffff


	//   ....[68]....
        /*1b18*/ 	.word	0xffffffff


	//   ....[69]....
        /*1b1c*/ 	.word	0xffffffff


	//   ....[70]....
        /*1b20*/ 	.word	0xffffffff


	//   ....[71]....
        /*1b24*/ 	.word	0xffffffff


	//   ....[72]....
        /*1b28*/ 	.word	0xffffffff


	//   ....[73]....
        /*1b2c*/ 	.word	0xffffffff


	//   ....[74]....
        /*1b30*/ 	.word	0xffffffff


	//   ....[75]....
        /*1b34*/ 	.word	0xffffffff


	//   ....[76]....
        /*1b38*/ 	.word	0xffffffff


	//   ....[77]....
        /*1b3c*/ 	.word	0xffffffff


	//   ....[78]....
        /*1b40*/ 	.word	0xffffffff


	//   ....[79]....
        /*1b44*/ 	.word	0xffffffff


	//   ....[80]....
        /*1b48*/ 	.word	0xffffffff


	//   ....[81]....
        /*1b4c*/ 	.word	0xffffffff


	//   ....[82]....
        /*1b50*/ 	.word	0xffffffff


	//   ....[83]....
        /*1b54*/ 	.word	0xffffffff


	//   ....[84]....
        /*1b58*/ 	.word	0xffffffff


	//   ....[85]....
        /*1b5c*/ 	.word	0xffffffff


	//   ....[86]....
        /*1b60*/ 	.word	0xffffffff


	//   ....[87]....
        /*1b64*/ 	.word	0xffffffff


	//   ....[88]....
        /*1b68*/ 	.word	0xffffffff


	//   ....[89]....
        /*1b6c*/ 	.word	0xffffffff


	//   ....[90]....
        /*1b70*/ 	.word	0xffffffff


	//   ....[91]....
        /*1b74*/ 	.word	0xffffffff


	//   ....[92]....
        /*1b78*/ 	.word	0xffffffff


	//   ....[93]....
        /*1b7c*/ 	.word	0xffffffff


	//   ....[94]....
        /*1b80*/ 	.word	0xffffffff


	//   ....[95]....
        /*1b84*/ 	.word	0xffffffff


	//   ....[96]....
        /*1b88*/ 	.word	0xffffffff


	//   ....[97]....
        /*1b8c*/ 	.word	0xffffffff


	//   ....[98]....
        /*1b90*/ 	.word	0xffffffff


	//   ....[99]....
        /*1b94*/ 	.word	0xffffffff


	//   ....[100]....
        /*1b98*/ 	.word	0xffffffff


	//   ....[101]....
        /*1b9c*/ 	.word	0xffffffff


	//   ....[102]....
        /*1ba0*/ 	.word	0xffffffff


	//   ....[103]....
        /*1ba4*/ 	.word	0xffffffff


	//   ....[104]....
        /*1ba8*/ 	.word	0xffffffff


	//   ....[105]....
        /*1bac*/ 	.word	0xffffffff


	//   ....[106]....
        /*1bb0*/ 	.word	0xffffffff


	//   ....[107]....
        /*1bb4*/ 	.word	0xffffffff


	//   ....[108]....
        /*1bb8*/ 	.word	0xffffffff


	//   ....[109]....
        /*1bbc*/ 	.word	0xffffffff


	//   ....[110]....
        /*1bc0*/ 	.word	0xffffffff


	//   ....[111]....
        /*1bc4*/ 	.word	0xffffffff


	//   ....[112]....
        /*1bc8*/ 	.word	0xffffffff


	//   ....[113]....
        /*1bcc*/ 	.word	0xffffffff


	//   ....[114]....
        /*1bd0*/ 	.word	0xffffffff


	//   ....[115]....
        /*1bd4*/ 	.word	0xffffffff


	//   ....[116]....
        /*1bd8*/ 	.word	0xffffffff


	//   ....[117]....
        /*1bdc*/ 	.word	0xffffffff


	//   ....[118]....
        /*1be0*/ 	.word	0xffffffff


	//   ....[119]....
        /*1be4*/ 	.word	0xffffffff


	//   ....[120]....
        /*1be8*/ 	.word	0xffffffff


	//   ....[121]....
        /*1bec*/ 	.word	0xffffffff


	//   ....[122]....
        /*1bf0*/ 	.word	0xffffffff


	//   ....[123]....
        /*1bf4*/ 	.word	0xffffffff


	//   ....[124]....
        /*1bf8*/ 	.word	0xffffffff


	//   ....[125]....
        /*1bfc*/ 	.word	0xffffffff


	//   ....[126]....
        /*1c00*/ 	.word	0xffffffff


	//   ....[127]....
        /*1c04*/ 	.word	0xffffffff


	//   ....[128]....
        /*1c08*/ 	.word	0xffffffff


	//   ....[129]....
        /*1c0c*/ 	.word	0xffffffff


	//   ....[130]....
        /*1c10*/ 	.word	0xffffffff


	//   ....[131]....
        /*1c14*/ 	.word	0xffffffff


	//   ....[132]....
        /*1c18*/ 	.word	0xffffffff


	//   ....[133]....
        /*1c1c*/ 	.word	0xffffffff


	//   ....[134]....
        /*1c20*/ 	.word	0xffffffff


	//   ....[135]....
        /*1c24*/ 	.word	0xffffffff


	//   ....[136]....
        /*1c28*/ 	.word	0xffffffff


	//   ....[137]....
        /*1c2c*/ 	.word	0xffffffff


	//   ....[138]....
        /*1c30*/ 	.word	0xffffffff


	//   ....[139]....
        /*1c34*/ 	.word	0xffffffff


	//   ....[140]....
        /*1c38*/ 	.word	0xffffffff


	//   ....[141]....
        /*1c3c*/ 	.word	0xffffffff


	//   ....[142]....
        /*1c40*/ 	.word	0xffffffff


	//   ....[143]....
        /*1c44*/ 	.word	0xffffffff


	//   ....[144]....
        /*1c48*/ 	.word	0xffffffff


	//   ....[145]....
        /*1c4c*/ 	.word	0xffffffff


	//   ....[146]....
        /*1c50*/ 	.word	0xffffffff


	//   ....[147]....
        /*1c54*/ 	.word	0xffffffff


	//   ....[148]....
        /*1c58*/ 	.word	0xffffffff


	//   ....[149]....
        /*1c5c*/ 	.word	0xffffffff


	//   ....[150]....
        /*1c60*/ 	.word	0xffffffff


	//   ....[151]....
        /*1c64*/ 	.word	0xffffffff


	//   ....[152]....
        /*1c68*/ 	.word	0xffffffff


	//   ....[153]....
        /*1c6c*/ 	.word	0xffffffff


	//   ....[154]....
        /*1c70*/ 	.word	0xffffffff


	//   ....[155]....
        /*1c74*/ 	.word	0xffffffff


	//   ....[156]....
        /*1c78*/ 	.word	0xffffffff


	//   ....[157]....
        /*1c7c*/ 	.word	0xffffffff


	//   ....[158]....
        /*1c80*/ 	.word	0xffffffff


	//   ....[159]....
        /*1c84*/ 	.word	0xffffffff


	//   ....[160]....
        /*1c88*/ 	.word	0xffffffff


	//   ....[161]....
        /*1c8c*/ 	.word	0xffffffff


	//   ....[162]....
        /*1c90*/ 	.word	0xffffffff


	//   ....[163]....
        /*1c94*/ 	.word	0xffffffff


	//   ....[164]....
        /*1c98*/ 	.word	0xffffffff


	//   ....[165]....
        /*1c9c*/ 	.word	0xffffffff


	//   ....[166]....
        /*1ca0*/ 	.word	0xffffffff


	//   ....[167]....
        /*1ca4*/ 	.word	0xffffffff


	//   ....[168]....
        /*1ca8*/ 	.word	0xffffffff


	//   ....[169]....
        /*1cac*/ 	.word	0xffffffff


	//   ....[170]....
        /*1cb0*/ 	.word	0xffffffff


	//   ....[171]....
        /*1cb4*/ 	.word	0xffffffff


	//   ....[172]....
        /*1cb8*/ 	.word	0xffffffff


	//   ....[173]....
        /*1cbc*/ 	.word	0xffffffff


	//   ....[174]....
        /*1cc0*/ 	.word	0xffffffff


	//   ....[175]....
        /*1cc4*/ 	.word	0xffffffff


	//   ....[176]....
        /*1cc8*/ 	.word	0xffffffff


	//   ....[177]....
        /*1ccc*/ 	.word	0xffffffff


	//   ....[178]....
        /*1cd0*/ 	.word	0xffffffff


	//   ....[179]....
        /*1cd4*/ 	.word	0xffffffff


	//   ....[180]....
        /*1cd8*/ 	.word	0xffffffff


	//   ....[181]....
        /*1cdc*/ 	.word	0xffffffff


	//   ....[182]....
        /*1ce0*/ 	.word	0xffffffff


	//   ....[183]....
        /*1ce4*/ 	.word	0xffffffff


	//   ....[184]....
        /*1ce8*/ 	.word	0xffffffff


	//   ....[185]....
        /*1cec*/ 	.word	0xffffffff


	//----- nvinfo : EIATTR_COOP_GROUP_INSTR_OFFSETS
	.align		4
.L_402:
        /*1cf0*/ 	.byte	0x04, 0x28
        /*1cf2*/ 	.short	(.L_404 - .L_403)


	//   ....[0]....
.L_403:
        /*1cf4*/ 	.word	0x00000090


	//   ....[1]....
        /*1cf8*/ 	.word	0x00002300


	//   ....[2]....
        /*1cfc*/ 	.word	0x00002350


	//   ....[3]....
        /*1d00*/ 	.word	0x00002b20


	//   ....[4]....
        /*1d04*/ 	.word	0x00002b40


	//   ....[5]....
        /*1d08*/ 	.word	0x00003290


	//   ....[6]....
        /*1d0c*/ 	.word	0x000032a0


	//   ....[7]....
        /*1d10*/ 	.word	0x00003ab0


	//   ....[8]....
        /*1d14*/ 	.word	0x00003ae0


	//   ....[9]....
        /*1d18*/ 	.word	0x000046e0


	//   ....[10]....
        /*1d1c*/ 	.word	0x00004710


	//   ....[11]....
        /*1d20*/ 	.word	0x00004e90


	//   ....[12]....
        /*1d24*/ 	.word	0x00004eb0


	//   ....[13]....
        /*1d28*/ 	.word	0x00005650


	//   ....[14]....
        /*1d2c*/ 	.word	0x00005680


	//   ....[15]....
        /*1d30*/ 	.word	0x00005790


	//   ....[16]....
        /*1d34*/ 	.word	0x000057c0


	//   ....[17]....
        /*1d38*/ 	.word	0x00005890


	//   ....[18]....
        /*1d3c*/ 	.word	0x000058b0


	//   ....[19]....
        /*1d40*/ 	.word	0x00005db0


	//   ....[20]....
        /*1d44*/ 	.word	0x00005dc0


	//   ....[21]....
        /*1d48*/ 	.word	0x00005e90


	//   ....[22]....
        /*1d4c*/ 	.word	0x00005ec0


	//   ....[23]....
        /*1d50*/ 	.word	0x00005f90


	//   ....[24]....
        /*1d54*/ 	.word	0x00005fc0


	//   ....[25]....
        /*1d58*/ 	.word	0x00007190


	//   ....[26]....
        /*1d5c*/ 	.word	0x000071b0


	//   ....[27]....
        /*1d60*/ 	.word	0x000072f0


	//   ....[28]....
        /*1d64*/ 	.word	0x00007300


	//   ....[29]....
        /*1d68*/ 	.word	0x00007430


	//   ....[30]....
        /*1d6c*/ 	.word	0x00007450


	//   ....[31]....
        /*1d70*/ 	.word	0x00007580


	//   ....[32]....
        /*1d74*/ 	.word	0x00007590


	//   ....[33]....
        /*1d78*/ 	.word	0x000076c0


	//   ....[34]....
        /*1d7c*/ 	.word	0x000076e0


	//   ....[35]....
        /*1d80*/ 	.word	0x00007810


	//   ....[36]....
        /*1d84*/ 	.word	0x00007820


	//   ....[37]....
        /*1d88*/ 	.word	0x00007950


	//   ....[38]....
        /*1d8c*/ 	.word	0x00007970


	//   ....[39]....
        /*1d90*/ 	.word	0x00007aa0


	//   ....[40]....
        /*1d94*/ 	.word	0x00007ab0


	//   ....[41]....
        /*1d98*/ 	.word	0x000083a0


	//   ....[42]....
        /*1d9c*/ 	.word	0x000083d0


	//   ....[43]....
        /*1da0*/ 	.word	0x00008400


	//   ....[44]....
        /*1da4*/ 	.word	0x00008420


	//   ....[45]....
        /*1da8*/ 	.word	0x00008440


	//   ....[46]....
        /*1dac*/ 	.word	0x00008460


	//   ....[47]....
        /*1db0*/ 	.word	0x000089b0


	//   ....[48]....
        /*1db4*/ 	.word	0x000089c0


	//   ....[49]....
        /*1db8*/ 	.word	0x000089d0


	//   ....[50]....
        /*1dbc*/ 	.word	0x000089e0


	//   ....[51]....
        /*1dc0*/ 	.word	0x00008b50


	//   ....[52]....
        /*1dc4*/ 	.word	0x00008b60


	//   ....[53]....
        /*1dc8*/ 	.word	0x00009830


	//   ....[54]....
        /*1dcc*/ 	.word	0x000098b0


	//   ....[55]....
        /*1dd0*/ 	.word	0x000098c0


	//   ....[56]....
        /*1dd4*/ 	.word	0x000098d0


	//   ....[57]....
        /*1dd8*/ 	.word	0x000099f0


	//   ....[58]....
        /*1ddc*/ 	.word	0x00009a00


	//   ....[59]....
        /*1de0*/ 	.word	0x00009ea0


	//   ....[60]....
        /*1de4*/ 	.word	0x0000a5b0


	//   ....[61]....
        /*1de8*/ 	.word	0x0000ab90


	//   ....[62]....
        /*1dec*/ 	.word	0x0000b170


	//   ....[63]....
        /*1df0*/ 	.word	0x0000ba10


	//   ....[64]....
        /*1df4*/ 	.word	0x0000ba40


	//   ....[65]....
        /*1df8*/ 	.word	0x0000ba50


	//   ....[66]....
        /*1dfc*/ 	.word	0x0000ba60


	//   ....[67]....
        /*1e00*/ 	.word	0x0000ba80


	//   ....[68]....
        /*1e04*/ 	.word	0x0000baa0


	//   ....[69]....
        /*1e08*/ 	.word	0x0000bac0


	//   ....[70]....
        /*1e0c*/ 	.word	0x0000bad0


	//   ....[71]....
        /*1e10*/ 	.word	0x0000d3e0


	//   ....[72]....
        /*1e14*/ 	.word	0x0000d430


	//   ....[73]....
        /*1e18*/ 	.word	0x0000d440


	//   ....[74]....
        /*1e1c*/ 	.word	0x0000d450


	//   ....[75]....
        /*1e20*/ 	.word	0x0000d460


	//   ....[76]....
        /*1e24*/ 	.word	0x0000d560


	//   ....[77]....
        /*1e28*/ 	.word	0x0000e7b0


	//   ....[78]....
        /*1e2c*/ 	.word	0x0000e800


	//   ....[79]....
        /*1e30*/ 	.word	0x0000e810


	//   ....[80]....
        /*1e34*/ 	.word	0x0000e820


	//   ....[81]....
        /*1e38*/ 	.word	0x0000e830


	//   ....[82]....
        /*1e3c*/ 	.word	0x0000e840


	//   ....[83]....
        /*1e40*/ 	.word	0x0000eb70


	//   ....[84]....
        /*1e44*/ 	.word	0x0000f180


	//   ....[85]....
        /*1e48*/ 	.word	0x0000f640


	//   ....[86]....
        /*1e4c*/ 	.word	0x0000fb00


	//   ....[87]....
        /*1e50*/ 	.word	0x000102c0


	//   ....[88]....
        /*1e54*/ 	.word	0x000102f0


	//   ....[89]....
        /*1e58*/ 	.word	0x00010300


	//   ....[90]....
        /*1e5c*/ 	.word	0x00010310


	//   ....[91]....
        /*1e60*/ 	.word	0x00010320


	//   ....[92]....
        /*1e64*/ 	.word	0x00010370


	//   ....[93]....
        /*1e68*/ 	.word	0x00010380


	//   ....[94]....
        /*1e6c*/ 	.word	0x00010390


	//   ....[95]....
        /*1e70*/ 	.word	0x00012810


	//   ....[96]....
        /*1e74*/ 	.word	0x00012850


	//   ....[97]....
        /*1e78*/ 	.word	0x00012860


	//   ....[98]....
        /*1e7c*/ 	.word	0x00012870


	//   ....[99]....
        /*1e80*/ 	.word	0x00012880


	//   ....[100]....
        /*1e84*/ 	.word	0x00012980


	//   ....[101]....
        /*1e88*/ 	.word	0x00013ba0


	//   ....[102]....
        /*1e8c*/ 	.word	0x00013be0


	//   ....[103]....
        /*1e90*/ 	.word	0x00013bf0


	//   ....[104]....
        /*1e94*/ 	.word	0x00013c00


	//   ....[105]....
        /*1e98*/ 	.word	0x00013c10


	//   ....[106]....
        /*1e9c*/ 	.word	0x00013c20


	//   ....[107]....
        /*1ea0*/ 	.word	0x00014120


	//   ....[108]....
        /*1ea4*/ 	.word	0x00014150


	//   ....[109]....
        /*1ea8*/ 	.word	0x00014160


	//   ....[110]....
        /*1eac*/ 	.word	0x00014170


	//   ....[111]....
        /*1eb0*/ 	.word	0x000141b0


	//   ....[112]....
        /*1eb4*/ 	.word	0x000141c0


	//   ....[113]....
        /*1eb8*/ 	.word	0x000141d0


	//   ....[114]....
        /*1ebc*/ 	.word	0x000141e0


	//   ....[115]....
        /*1ec0*/ 	.word	0x00016270


	//   ....[116]....
        /*1ec4*/ 	.word	0x00016330


	//   ....[117]....
        /*1ec8*/ 	.word	0x00016340


	//   ....[118]....
        /*1ecc*/ 	.word	0x00016350


	//   ....[119]....
        /*1ed0*/ 	.word	0x00016360


	//   ....[120]....
        /*1ed4*/ 	.word	0x00016370


	//   ....[121]....
        /*1ed8*/ 	.word	0x000175d0


	//   ....[122]....
        /*1edc*/ 	.word	0x00017620


	//   ....[123]....
        /*1ee0*/ 	.word	0x00017630


	//   ....[124]....
        /*1ee4*/ 	.word	0x00017640


	//   ....[125]....
        /*1ee8*/ 	.word	0x00017650


	//   ....[126]....
        /*1eec*/ 	.word	0x00017660


	//   ....[127]....
        /*1ef0*/ 	.word	0x000179b0


	//   ....[128]....
        /*1ef4*/ 	.word	0x00017f80


	//   ....[129]....
        /*1ef8*/ 	.word	0x00018420


	//   ....[130]....
        /*1efc*/ 	.word	0x000188c0


	//   ....[131]....
        /*1f00*/ 	.word	0x00019060


	//   ....[132]....
        /*1f04*/ 	.word	0x00019090


	//   ....[133]....
        /*1f08*/ 	.word	0x000190a0


	//   ....[134]....
        /*1f0c*/ 	.word	0x000190b0


	//   ....[135]....
        /*1f10*/ 	.word	0x000190e0


	//   ....[136]....
        /*1f14*/ 	.word	0x00019100


	//   ....[137]....
        /*1f18*/ 	.word	0x00019110


	//   ....[138]....
        /*1f1c*/ 	.word	0x00019120


	//   ....[139]....
        /*1f20*/ 	.word	0x0001b0f0


	//   ....[140]....
        /*1f24*/ 	.word	0x0001b160


	//   ....[141]....
        /*1f28*/ 	.word	0x0001b170


	//   ....[142]....
        /*1f2c*/ 	.word	0x0001b180


	//   ....[143]....
        /*1f30*/ 	.word	0x0001b1b0


	//   ....[144]....
        /*1f34*/ 	.word	0x0001b1d0


	//   ....[145]....
        /*1f38*/ 	.word	0x0001b1e0


	//   ....[146]....
        /*1f3c*/ 	.word	0x0001b1f0


	//   ....[147]....
        /*1f40*/ 	.word	0x0001cd50


	//   ....[148]....
        /*1f44*/ 	.word	0x0001cd90


	//   ....[149]....
        /*1f48*/ 	.word	0x0001cdc0


	//   ....[150]....
        /*1f4c*/ 	.word	0x0001cde0


	//   ....[151]....
        /*1f50*/ 	.word	0x0001ce00


	//   ....[152]....
        /*1f54*/ 	.word	0x0001ce20


	//   ....[153]....
        /*1f58*/ 	.word	0x0001ce30


	//   ....[154]....
        /*1f5c*/ 	.word	0x0001ce40


	//   ....[155]....
        /*1f60*/ 	.word	0x0001d080


	//   ....[156]....
        /*1f64*/ 	.word	0x0001d090


	//   ....[157]....
        /*1f68*/ 	.word	0x0001d190


	//   ....[158]....
        /*1f6c*/ 	.word	0x0001d1c0


	//   ....[159]....
        /*1f70*/ 	.word	0x0001d2a0


	//   ....[160]....
        /*1f74*/ 	.word	0x0001d2d0


	//   ....[161]....
        /*1f78*/ 	.word	0x0001d3b0


	//   ....[162]....
        /*1f7c*/ 	.word	0x0001d3e0


	//   ....[163]....
        /*1f80*/ 	.word	0x0001d4c0


	//   ....[164]....
        /*1f84*/ 	.word	0x0001d4f0


	//   ....[165]....
        /*1f88*/ 	.word	0x0001d5d0


	//   ....[166]....
        /*1f8c*/ 	.word	0x0001d600


	//   ....[167]....
        /*1f90*/ 	.word	0x0001d6e0


	//   ....[168]....
        /*1f94*/ 	.word	0x0001d710


	//   ....[169]....
        /*1f98*/ 	.word	0x0001d7f0


	//   ....[170]....
        /*1f9c*/ 	.word	0x0001d810


	//   ....[171]....
        /*1fa0*/ 	.word	0x0001df90


	//   ....[172]....
        /*1fa4*/ 	.word	0x0001dfb0


	//   ....[173]....
        /*1fa8*/ 	.word	0x0001e0c0


	//   ....[174]....
        /*1fac*/ 	.word	0x0001e0d0


	//   ....[175]....
        /*1fb0*/ 	.word	0x0001e1e0


	//   ....[176]....
        /*1fb4*/ 	.word	0x0001e200


	//   ....[177]....
        /*1fb8*/ 	.word	0x0001e310


	//   ....[178]....
        /*1fbc*/ 	.word	0x0001e320


	//   ....[179]....
        /*1fc0*/ 	.word	0x0001e430


	//   ....[180]....
        /*1fc4*/ 	.word	0x0001e450


	//   ....[181]....
        /*1fc8*/ 	.word	0x0001e560


	//   ....[182]....
        /*1fcc*/ 	.word	0x0001e570


	//   ....[183]....
        /*1fd0*/ 	.word	0x0001e680


	//   ....[184]....
        /*1fd4*/ 	.word	0x0001e6a0


	//   ....[185]....
        /*1fd8*/ 	.word	0x0001e7b0


	//   ....[186]....
        /*1fdc*/ 	.word	0x0001e7c0


	//   ....[187]....
        /*1fe0*/ 	.word	0x0001e910


	//   ....[188]....
        /*1fe4*/ 	.word	0x0001e990


	//   ....[189]....
        /*1fe8*/ 	.word	0x0001ea20


	//   ....[190]....
        /*1fec*/ 	.word	0x0001eaa0


	//   ....[191]....
        /*1ff0*/ 	.word	0x0001eb30


	//   ....[192]....
        /*1ff4*/ 	.word	0x0001ebc0


	//   ....[193]....
        /*1ff8*/ 	.word	0x0001ec50


	//   ....[194]....
        /*1ffc*/ 	.word	0x0001ecd0


	//   ....[195]....
        /*2000*/ 	.word	0x0001ed60


	//   ....[196]....
        /*2004*/ 	.word	0x0001edf0


	//   ....[197]....
        /*2008*/ 	.word	0x0001ee80


	//   ....[198]....
        /*200c*/ 	.word	0x0001ef00


	//   ....[199]....
        /*2010*/ 	.word	0x0001ef90


	//   ....[200]....
        /*2014*/ 	.word	0x0001f020


	//   ....[201]....
        /*2018*/ 	.word	0x0001f0b0


	//   ....[202]....
        /*201c*/ 	.word	0x0001f130


	//   ....[203]....
        /*2020*/ 	.word	0x0001f1b0


	//   ....[204]....
        /*2024*/ 	.word	0x0001f220


	//   ....[205]....
        /*2028*/ 	.word	0x0001f470


	//   ....[206]....
        /*202c*/ 	.word	0x0001f4f0


	//   ....[207]....
        /*2030*/ 	.word	0x0001f630


	//   ....[208]....
        /*2034*/ 	.word	0x0001f6b0


	//   ....[209]....
        /*2038*/ 	.word	0x0001f730


	//   ....[210]....
        /*203c*/ 	.word	0x0001f7b0


	//   ....[211]....
        /*2040*/ 	.word	0x0001f9a0


	//   ....[212]....
        /*2044*/ 	.word	0x0001fa20


	//   ....[213]....
        /*2048*/ 	.word	0x0001fba0


	//   ....[214]....
        /*204c*/ 	.word	0x0001fc20


	//   ....[215]....
        /*2050*/ 	.word	0x0001fca0


	//   ....[216]....
        /*2054*/ 	.word	0x0001fd30


	//   ....[217]....
        /*2058*/ 	.word	0x0001fdc0


	//   ....[218]....
        /*205c*/ 	.word	0x0001fe50


	//   ....[219]....
        /*2060*/ 	.word	0x0001feb0


	//   ....[220]....
        /*2064*/ 	.word	0x0001ff10


	//   ....[221]....
        /*2068*/ 	.word	0x0001ff60


	//   ....[222]....
        /*206c*/ 	.word	0x0001ffb0


	//   ....[223]....
        /*2070*/ 	.word	0x00020000


	//   ....[224]....
        /*2074*/ 	.word	0x00020050


	//   ....[225]....
        /*2078*/ 	.word	0x000200a0


	//   ....[226]....
        /*207c*/ 	.word	0x000200f0


	//   ....[227]....
        /*2080*/ 	.word	0x00020170


	//   ....[228]....
        /*2084*/ 	.word	0x000201f0


	//   ....[229]....
        /*2088*/ 	.word	0x00020360


	//   ....[230]....
        /*208c*/ 	.word	0x000203e0


	//   ....[231]....
        /*2090*/ 	.word	0x00020550


	//   ....[232]....
        /*2094*/ 	.word	0x000205d0


	//   ....[233]....
        /*2098*/ 	.word	0x00020650


	//   ....[234]....
        /*209c*/ 	.word	0x000206d0


	//   ....[235]....
        /*20a0*/ 	.word	0x00020840


	//   ....[236]....
        /*20a4*/ 	.word	0x000208c0


	//   ....[237]....
        /*20a8*/ 	.word	0x00020a30


	//   ....[238]....
        /*20ac*/ 	.word	0x00020ab0


	//   ....[239]....
        /*20b0*/ 	.word	0x00020b30


	//   ....[240]....
        /*20b4*/ 	.word	0x00020bc0


	//   ....[241]....
        /*20b8*/ 	.word	0x00020c50


	//   ....[242]....
        /*20bc*/ 	.word	0x00020ce0


	//   ....[243]....
        /*20c0*/ 	.word	0x00020d30


	//   ....[244]....
        /*20c4*/ 	.word	0x00020d80


	//   ....[245]....
        /*20c8*/ 	.word	0x00020dd0


	//   ....[246]....
        /*20cc*/ 	.word	0x00020e10


	//   ....[247]....
        /*20d0*/ 	.word	0x00020e60


	//   ....[248]....
        /*20d4*/ 	.word	0x00020ea0


	//   ....[249]....
        /*20d8*/ 	.word	0x00020ef0


	//   ....[250]....
        /*20dc*/ 	.word	0x00020f40


	//   ....[251]....
        /*20e0*/ 	.word	0x00020fc0


	//   ....[252]....
        /*20e4*/ 	.word	0x00021040


	//   ....[253]....
        /*20e8*/ 	.word	0x00021190


	//   ....[254]....
        /*20ec*/ 	.word	0x00021210


	//   ....[255]....
        /*20f0*/ 	.word	0x00021360


	//   ....[0]....
        /*20f4*/ 	.word	0x000213e0


	//   ....[1]....
        /*20f8*/ 	.word	0x00021460


	//   ....[2]....
        /*20fc*/ 	.word	0x000214e0


	//   ....[3]....
        /*2100*/ 	.word	0x00021630


	//   ....[4]....
        /*2104*/ 	.word	0x000216b0


	//   ....[5]....
        /*2108*/ 	.word	0x00021800


	//   ....[6]....
        /*210c*/ 	.word	0x00021880


	//   ....[7]....
        /*2110*/ 	.word	0x000218d0


	//   ....[8]....
        /*2114*/ 	.word	0x00021930


	//   ....[9]....
        /*2118*/ 	.word	0x00021980


	//   ....[10]....
        /*211c*/ 	.word	0x000219c0


	//   ....[11]....
        /*2120*/ 	.word	0x00021a10


	//   ....[12]....
        /*2124*/ 	.word	0x00021a50


	//   ....[13]....
        /*2128*/ 	.word	0x00021aa0


	//   ....[14]....
        /*212c*/ 	.word	0x00021ae0


	//   ....[15]....
        /*2130*/ 	.word	0x00021b60


	//   ....[16]....
        /*2134*/ 	.word	0x00021be0


	//   ....[17]....
        /*2138*/ 	.word	0x00021c60


	//   ....[18]....
        /*213c*/ 	.word	0x00021dc0


	//   ....[19]....
        /*2140*/ 	.word	0x00021e40


	//   ....[20]....
        /*2144*/ 	.word	0x00021fa0


	//   ....[21]....
        /*2148*/ 	.word	0x00022020


	//   ....[22]....
        /*214c*/ 	.word	0x000220a0


	//   ....[23]....
        /*2150*/ 	.word	0x00022130


	//   ....[24]....
        /*2154*/ 	.word	0x000221c0


	//   ....[25]....
        /*2158*/ 	.word	0x00022250


	//   ....[26]....
        /*215c*/ 	.word	0x000222a0


	//   ....[27]....
        /*2160*/ 	.word	0x00022300


	//   ....[28]....
        /*2164*/ 	.word	0x00022350


	//   ....[29]....
        /*2168*/ 	.word	0x00022390


	//   ....[30]....
        /*216c*/ 	.word	0x000223e0


	//   ....[31]....
        /*2170*/ 	.word	0x00022420


	//   ....[32]....
        /*2174*/ 	.word	0x00022470


	//   ....[33]....
        /*2178*/ 	.word	0x000224b0


	//   ....[34]....
        /*217c*/ 	.word	0x00022510


	//   ....[35]....
        /*2180*/ 	.word	0x00022570


	//   ....[36]....
        /*2184*/ 	.word	0x000225c0


	//   ....[37]....
        /*2188*/ 	.word	0x00022620


	//   ....[38]....
        /*218c*/ 	.word	0x00022670


	//   ....[39]....
        /*2190*/ 	.word	0x000226d0


	//   ....[40]....
        /*2194*/ 	.word	0x00022720


	//   ....[41]....
        /*2198*/ 	.word	0x00022780


	//   ....[42]....
        /*219c*/ 	.word	0x000227f0


	//   ....[43]....
        /*21a0*/ 	.word	0x00022870


	//   ....[44]....
        /*21a4*/ 	.word	0x00022900


	//   ....[45]....
        /*21a8*/ 	.word	0x00022980


	//   ....[46]....
        /*21ac*/ 	.word	0x00022a10


	//   ....[47]....
        /*21b0*/ 	.word	0x00022aa0


	//   ....[48]....
        /*21b4*/ 	.word	0x00022b30


	//   ....[49]....
        /*21b8*/ 	.word	0x00022bb0


	//   ....[50]....
        /*21bc*/ 	.word	0x00022c40


	//   ....[51]....
        /*21c0*/ 	.word	0x00022cd0


	//   ....[52]....
        /*21c4*/ 	.word	0x00022d60


	//   ....[53]....
        /*21c8*/ 	.word	0x00022de0


	//   ....[54]....
        /*21cc*/ 	.word	0x00022e70


	//   ....[55]....
        /*21d0*/ 	.word	0x00022f00


	//   ....[56]....
        /*21d4*/ 	.word	0x00022f90


	//   ....[57]....
        /*21d8*/ 	.word	0x00023010


	//   ....[58]....
        /*21dc*/ 	.word	0x000234e0


	//   ....[59]....
        /*21e0*/ 	.word	0x00023500


	//   ....[60]....
        /*21e4*/ 	.word	0x00023520


	//   ....[61]....
        /*21e8*/ 	.word	0x00023530


	//   ....[62]....
        /*21ec*/ 	.word	0x000237e0


	//   ....[63]....
        /*21f0*/ 	.word	0x000237f0


	//   ....[64]....
        /*21f4*/ 	.word	0x00023800


	//   ....[65]....
        /*21f8*/ 	.word	0x00023810


	//   ....[66]....
        /*21fc*/ 	.word	0x00023aa0


	//   ....[67]....
        /*2200*/ 	.word	0x00023ac0


	//   ....[68]....
        /*2204*/ 	.word	0x00023ae0


	//   ....[69]....
        /*2208*/ 	.word	0x00023af0


	//   ....[70]....
        /*220c*/ 	.word	0x00023da0


	//   ....[71]....
        /*2210*/ 	.word	0x00023db0


	//   ....[72]....
        /*2214*/ 	.word	0x00023dc0


	//   ....[73]....
        /*2218*/ 	.word	0x00023dd0


	//   ....[74]....
        /*221c*/ 	.word	0x00024060


	//   ....[75]....
        /*2220*/ 	.word	0x00024080


	//   ....[76]....
        /*2224*/ 	.word	0x000240a0


	//   ....[77]....
        /*2228*/ 	.word	0x000240b0


	//   ....[78]....
        /*222c*/ 	.word	0x00024370


	//   ....[79]....
        /*2230*/ 	.word	0x00024390


	//   ....[80]....
        /*2234*/ 	.word	0x000243b0


	//   ....[81]....
        /*2238*/ 	.word	0x000243c0


	//   ....[82]....
        /*223c*/ 	.word	0x00024660


	//   ....[83]....
        /*2240*/ 	.word	0x000246c0


	//   ....[84]....
        /*2244*/ 	.word	0x000246d0


	//   ....[85]....
        /*2248*/ 	.word	0x000246e0


	//   ....[86]....
        /*224c*/ 	.word	0x000249a0


	//   ....[87]....
        /*2250*/ 	.word	0x00024a00


	//   ....[88]....
        /*2254*/ 	.word	0x00024a10


	//   ....[89]....
        /*2258*/ 	.word	0x00024a20


	//   ....[90]....
        /*225c*/ 	.word	0x00028420


	//   ....[91]....
        /*2260*/ 	.word	0x00028440


	//   ....[92]....
        /*2264*/ 	.word	0x00028460


	//   ....[93]....
        /*2268*/ 	.word	0x00028470


	//   ....[94]....
        /*226c*/ 	.word	0x00028670


	//   ....[95]....
        /*2270*/ 	.word	0x00028680


	//   ....[96]....
        /*2274*/ 	.word	0x00028690


	//   ....[97]....
        /*2278*/ 	.word	0x000286a0


	//   ....[98]....
        /*227c*/ 	.word	0x000288d0


	//   ....[99]....
        /*2280*/ 	.word	0x000288f0


	//   ....[100]....
        /*2284*/ 	.word	0x00028910


	//   ....[101]....
        /*2288*/ 	.word	0x00028920


	//   ....[102]....
        /*228c*/ 	.word	0x00028b00


	//   ....[103]....
        /*2290*/ 	.word	0x00028b10


	//   ....[104]....
        /*2294*/ 	.word	0x00028b20


	//   ....[105]....
        /*2298*/ 	.word	0x00028b30


	//   ....[106]....
        /*229c*/ 	.word	0x00028d60


	//   ....[107]....
        /*22a0*/ 	.word	0x00028d80


	//   ....[108]....
        /*22a4*/ 	.word	0x00028da0


	//   ....[109]....
        /*22a8*/ 	.word	0x00028db0


	//   ....[110]....
        /*22ac*/ 	.word	0x00028f90


	//   ....[111]....
        /*22b0*/ 	.word	0x00028fa0


	//   ....[112]....
        /*22b4*/ 	.word	0x00028fb0


	//   ....[113]....
        /*22b8*/ 	.word	0x00028fc0


	//   ....[114]....
        /*22bc*/ 	.word	0x000291f0


	//   ....[115]....
        /*22c0*/ 	.word	0x00029210


	//   ....[116]....
        /*22c4*/ 	.word	0x00029230


	//   ....[117]....
        /*22c8*/ 	.word	0x00029240


	//   ....[118]....
        /*22cc*/ 	.word	0x00029480


	//   ....[119]....
        /*22d0*/ 	.word	0x00029490


	//   ....[120]....
        /*22d4*/ 	.word	0x000294a0


	//   ....[121]....
        /*22d8*/ 	.word	0x000294b0


	//   ....[122]....
        /*22dc*/ 	.word	0x0002d260


	//   ....[123]....
        /*22e0*/ 	.word	0x0002d2e0


	//   ....[124]....
        /*22e4*/ 	.word	0x0002d370


	//   ....[125]....
        /*22e8*/ 	.word	0x0002d3e0


	//   ....[126]....
        /*22ec*/ 	.word	0x0002d470


	//   ....[127]....
        /*22f0*/ 	.word	0x0002d4f0


	//   ....[128]....
        /*22f4*/ 	.word	0x0002d590


	//   ....[129]....
        /*22f8*/ 	.word	0x0002d610


	//   ....[130]....
        /*22fc*/ 	.word	0x0002d6a0


	//   ....[131]....
        /*2300*/ 	.word	0x0002d730


	//   ....[132]....
        /*2304*/ 	.word	0x0002d7d0


	//   ....[133]....
        /*2308*/ 	.word	0x0002d850


	//   ....[134]....
        /*230c*/ 	.word	0x0002d8e0


	//   ....[135]....
        /*2310*/ 	.word	0x0002d960


	//   ....[136]....
        /*2314*/ 	.word	0x0002da00


	//   ....[137]....
        /*2318*/ 	.word	0x0002da80


	//   ....[138]....
        /*231c*/ 	.word	0x0002db10


	//   ....[139]....
        /*2320*/ 	.word	0x0002dba0


	//   ....[140]....
        /*2324*/ 	.word	0x0002dc40


	//   ....[141]....
        /*2328*/ 	.word	0x0002dcc0


	//   ....[142]....
        /*232c*/ 	.word	0x0002dd50


	//   ....[143]....
        /*2330*/ 	.word	0x0002dde0


	//   ....[144]....
        /*2334*/ 	.word	0x0002de80


	//   ....[145]....
        /*2338*/ 	.word	0x0002df00


	//   ....[146]....
        /*233c*/ 	.word	0x0002df90


	//   ....[147]....
        /*2340*/ 	.word	0x0002e020


	//   ....[148]....
        /*2344*/ 	.word	0x0002e0b0


	//   ....[149]....
        /*2348*/ 	.word	0x0002e130


	//   ....[150]....
        /*234c*/ 	.word	0x0002e1c0


	//   ....[151]....
        /*2350*/ 	.word	0x0002e250


	//   ....[152]....
        /*2354*/ 	.word	0x0002e2e0


	//   ....[153]....
        /*2358*/ 	.word	0x0002e360


	//   ....[154]....
        /*235c*/ 	.word	0x0002e3e0


	//   ....[155]....
        /*2360*/ 	.word	0x0002e460


	//   ....[156]....
        /*2364*/ 	.word	0x0002e4f0


	//   ....[157]....
        /*2368*/ 	.word	0x0002e560


	//   ....[158]....
        /*236c*/ 	.word	0x0002e5f0


	//   ....[159]....
        /*2370*/ 	.word	0x0002e670


	//   ....[160]....
        /*2374*/ 	.word	0x0002e710


	//   ....[161]....
        /*2378*/ 	.word	0x0002e790


	//   ....[162]....
        /*237c*/ 	.word	0x0002e820


	//   ....[163]....
        /*2380*/ 	.word	0x0002e8b0


	//   ....[164]....
        /*2384*/ 	.word	0x0002e950


	//   ....[165]....
        /*2388*/ 	.word	0x0002e9d0


	//   ....[166]....
        /*238c*/ 	.word	0x0002ea60


	//   ....[167]....
        /*2390*/ 	.word	0x0002eae0


	//   ....[168]....
        /*2394*/ 	.word	0x0002eb80


	//   ....[169]....
        /*2398*/ 	.word	0x0002ec00


	//   ....[170]....
        /*239c*/ 	.word	0x0002ec90


	//   ....[171]....
        /*23a0*/ 	.word	0x0002ed20


	//   ....[172]....
        /*23a4*/ 	.word	0x0002edc0


	//   ....[173]....
        /*23a8*/ 	.word	0x0002ee40


	//   ....[174]....
        /*23ac*/ 	.word	0x0002eed0


	//   ....[175]....
        /*23b0*/ 	.word	0x0002ef50


	//   ....[176]....
        /*23b4*/ 	.word	0x0002eff0


	//   ....[177]....
        /*23b8*/ 	.word	0x0002f070


	//   ....[178]....
        /*23bc*/ 	.word	0x0002f100


	//   ....[179]....
        /*23c0*/ 	.word	0x0002f190


	//   ....[180]....
        /*23c4*/ 	.word	0x0002f230


	//   ....[181]....
        /*23c8*/ 	.word	0x0002f2b0


	//   ....[182]....
        /*23cc*/ 	.word	0x0002f340


	//   ....[183]....
        /*23d0*/ 	.word	0x0002f3c0


	//   ....[184]....
        /*23d4*/ 	.word	0x0002f450


	//   ....[185]....
        /*23d8*/ 	.word	0x0002f4d0


	//----- nvinfo : EIATTR_EXIT_INSTR_OFFSETS
	.align		4
.L_404:
        /*23dc*/ 	.byte	0x04, 0x1c
        /*23de*/ 	.short	(.L_406 - .L_405)


	//   ....[0]....
.L_405:
        /*23e0*/ 	.word	0x00000350


	//   ....[1]....
        /*23e4*/ 	.word	0x0001d820


	//   ....[2]....
        /*23e8*/ 	.word	0x0001d880


	//   ....[3]....
        /*23ec*/ 	.word	0x0001d8e0


	//   ....[4]....
        /*23f0*/ 	.word	0x0001e800


	//   ....[5]....
        /*23f4*/ 	.word	0x0001e850


	//   ....[6]....
        /*23f8*/ 	.word	0x0001e8b0


	//----- nvinfo : EIATTR_CTAIDZ_USED
	.align		4
.L_406:
        /*23fc*/ 	.byte	0x01, 0x04
	.zero		2


	//----- nvinfo : EIATTR_MAX_THREADS
	.align		4
        /*2400*/ 	.byte	0x04, 0x05
        /*2402*/ 	.short	(.L_408 - .L_407)
.L_407:
        /*2404*/ 	.word	0x00000080
        /*2408*/ 	.word	0x00000001
        /*240c*/ 	.word	0x00000001


	//----- nvinfo : EIATTR_CRS_STACK_SIZE
	.align		4
.L_408:
        /*2410*/ 	.byte	0x04, 0x1e
        /*2412*/ 	.short	(.L_410 - .L_409)
.L_409:
        /*2414*/ 	.word	0x00000000
.L_410:


//--------------------- .nv.info._ZN7cutlass13device_kernelIN5flash19enable_sm80_to_sm89INS1_16FlashAttnFwdSm80INS1_25CollectiveMainloopFwdSm80ILi4ELi1ELb0EN4cute5tupleIJNS5_1CILi128EEENS7_ILi64EEES8_EEELi128ENS_10bfloat16_tEfNS_4arch4Sm80ELb1ELb0ELb1ELb0ELb1ELb0ELb1ELb0EEENS1_21CollectiveEpilogueFwdINS6_IJS8_S8_S9_EEENS6_IJNS7_ILi1EEESH_SH_EEESB_SD_Li128ELb0ELb1ELb0ELb0EEENS1_30DynamicPersistentTileSchedulerILi128ELi128ELb0ELb1ELb0EEEEEEEEEvNT_6ParamsE --------------------------
	.section	.nv.info._ZN7cutlass13device_kernelIN5flash19enable_sm80_to_sm89INS1_16FlashAttnFwdSm80INS1_25CollectiveMainloopFwdSm80ILi4ELi1ELb0EN4cute5tupleIJNS5_1CILi128EEENS7_ILi64EEES8_EEELi128ENS_10bfloat16_tEfNS_4arch4Sm80ELb1ELb0ELb1ELb0ELb1ELb0ELb1ELb0EEENS1_21CollectiveEpilogueFwdINS6_IJS8_S8_S9_EEENS6_IJNS7_ILi1EEESH_SH_EEESB_SD_Li128ELb0ELb1ELb0ELb0EEENS1_30DynamicPersistentTileSchedulerILi128ELi128ELb0ELb1ELb0EEEEEEEEEvNT_6ParamsE,"",@"SHT_CUDA_INFO"
	.sectionflags	@""
	.align	4


	//----- nvinfo : EIATTR_CUDA_API_VERSION
	.align		4
        /*0000*/ 	.byte	0x04, 0x37
        /*0002*/ 	.short	(.L_412 - .L_411)
.L_411:
        /*0004*/ 	.word	0x00000082


	//----- nvinfo : EIATTR_SW2861232_WAR
	.align		4
.L_412:
        /*0008*/ 	.byte	0x01, 0x35
	.zero		2


	//----- nvinfo : EIATTR_PARAM_CBANK
	.align		4
        /*000c*/ 	.byte	0x04, 0x0a
        /*000e*/ 	.short	(.L_414 - .L_413)
	.align		4
.L_413:
        /*0010*/ 	.word	index@(.nv.constant0._ZN7cutlass13device_kernelIN5flash19enable_sm80_to_sm89INS1_16FlashAttnFwdSm80INS1_25CollectiveMainloopFwdSm80ILi4ELi1ELb0EN4cute5tupleIJNS5_1CILi128EEENS7_ILi64EEES8_EEELi128ENS_10bfloat16_tEfNS_4arch4Sm80ELb1ELb0ELb1ELb0ELb1ELb0ELb1ELb0EEENS1_21CollectiveEpilogueFwdINS6_IJS8_S8_S9_EEENS6_IJNS7_ILi1EEESH_SH_EEESB_SD_Li128ELb0ELb1ELb0ELb0EEENS1_30DynamicPersistentTileSchedulerILi128ELi128ELb0ELb1ELb0EEEEEEEEEvNT_6ParamsE)
        /*0014*/ 	.short	0x0160
        /*0016*/ 	.short	0x0428


	//----- nvinfo : EIATTR_CBANK_PARAM_SIZE
	.align		4
.L_414:
        /*0018*/ 	.byte	0x03, 0x19
        /*001a*/ 	.short	0x0428


	//----- nvinfo : EIATTR_KPARAM_INFO
	.align		4
        /*001c*/ 	.byte	0x04, 0x17
        /*001e*/ 	.short	(.L_416 - .L_415)
.L_415:
        /*0020*/ 	.word	0x00000000
        /*0024*/ 	.short	0x0000
        /*0026*/ 	.short	0x0000
        /*0028*/ 	.byte	0x00, 0xf0, 0xa1, 0x10


	//----- nvinfo : EIATTR_MAXREG_COUNT
	.align		4
.L_416:
        /*002c*/ 	.byte	0x03, 0x1b
        /*002e*/ 	.short	0x00ff


	//----- nvinfo : EIATTR_NUM_BARRIERS
	.align		4
        /*0030*/ 	.byte	0x02, 0x4c
        /*0032*/ 	.byte	0x06
	.zero		1


	//----- nvinfo : EIATTR_ANNOTATIONS
	.align		4
        /*0034*/ 	.byte	0x04, 0x55
        /*0036*/ 	.short	(.L_418 - .L_417)


	//   ....[0]....
.L_417:
        /* <DEDUP_REMOVED lines=72> */


	//----- nvinfo : EIATTR_MERCURY_ISA_VERSION
	.align		4
.L_418:
        /*04a0*/ 	.byte	0x03, 0x5f
        /*04a2*/ 	.short	0x0000


	//----- nvinfo : EIATTR_INT_WARP_WIDE_INSTR_OFFSETS
	.align		4
        /*04a4*/ 	.byte	0x04, 0x31
        /*04a6*/ 	.short	(.L_420 - .L_419)


	//   ....[0]....
.L_419:
        /*04a8*/ 	.word	0x00010da0


	//   ....[1]....
        /*04ac*/ 	.word	0x00010e40


	//----- nvinfo : EIATTR_COOP_GROUP_MASK_REGIDS
	.align		4
.L_420:
        /*04b0*/ 	.byte	0x04, 0x29
        /*04b2*/ 	.short	(.L_422 - .L_421)


	//   ....[0]....
.L_421:
        /*04b4*/ 	.word	0xffffffff


	//   ....[1]....
        /*04b8*/ 	.word	0xffffffff


	//   ....[2]....
        /*04bc*/ 	.word	0xffffffff


	//   ....[3]....
        /*04c0*/ 	.word	0xffffffff


	//   ....[4]....
        /*04c4*/ 	.word	0xffffffff


	//   ....[5]....
        /*04c8*/ 	.word	0xffffffff


	//   ....[6]....
        /*04cc*/ 	.word	0xffffffff


	//   ....[7]....
        /*04d0*/ 	.word	0xffffffff


	//   ....[8]....
        /*04d4*/ 	.word	0xffffffff


	//   ....[9]....
        /*04d8*/ 	.word	0xffffffff


	//   ....[10]....
        /*04dc*/ 	.word	0xffffffff


	//   ....[11]....
        /*04e0*/ 	.word	0xffffffff


	//   ....[12]....
        /*04e4*/ 	.word	0xffffffff


	//   ....[13]....
        /*04e8*/ 	.word	0xffffffff


	//   ....[14]....
        /*04ec*/ 	.word	0xffffffff


	//   ....[15]....
        /*04f0*/ 	.word	0xffffffff


	//   ....[16]....
        /*04f4*/ 	.word	0xffffffff


	//   ....[17]....
        /*04f8*/ 	.word	0xffffffff


	//   ....[18]....
        /*04fc*/ 	.word	0xffffffff


	//   ....[19]....
        /*0500*/ 	.word	0xffffffff


	//   ....[20]....
        /*0504*/ 	.word	0xffffffff


	//   ....[21]....
        /*0508*/ 	.word	0xffffffff


	//   ....[22]....
        /*050c*/ 	.word	0xffffffff


	//   ....[23]....
        /*0510*/ 	.word	0xffffffff


	//   ....[24]....
        /*0514*/ 	.word	0xffffffff


	//   ....[25]....
        /*0518*/ 	.word	0xffffffff


	//   ....[26]....
        /*051c*/ 	.word	0xffffffff


	//   ....[27]....
        /*0520*/ 	.word	0xffffffff


	//   ....[28]....
        /*0524*/ 	.word	0xffffffff


	//   ....[29]....
        /*0528*/ 	.word	0xffffffff


	//   ....[30]....
        /*052c*/ 	.word	0xffffffff


	//   ....[31]....
        /*0530*/ 	.word	0xffffffff


	//   ....[32]....
        /*0534*/ 	.word	0xffffffff


	//   ....[33]....
        /*0538*/ 	.word	0xffffffff


	//   ....[34]....
        /*053c*/ 	.word	0xffffffff


	//   ....[35]....
        /*0540*/ 	.word	0xffffffff


	//   ....[36]....
        /*0544*/ 	.word	0xffffffff


	//   ....[37]....
        /*0548*/ 	.word	0xffffffff


	//   ....[38]....
        /*054c*/ 	.word	0xffffffff


	//   ....[39]....
        /*0550*/ 	.word	0xffffffff


	//   ....[40]....
        /*0554*/ 	.word	0xffffffff


	//   ....[41]....
        /*0558*/ 	.word	0xffffffff


	//   ....[42]....
        /*055c*/ 	.word	0xffffffff


	//   ....[43]....
        /*0560*/ 	.word	0xffffffff


	//   ....[44]....
        /*0564*/ 	.word	0xffffffff


	//   ....[45]....
        /*0568*/ 	.word	0xffffffff


	//   ....[46]....
        /*056c*/ 	.word	0xffffffff


	//   ....[47]....
        /*0570*/ 	.word	0xffffffff


	//   ....[48]....
        /*0574*/ 	.word	0xffffffff


	//   ....[49]....
        /*0578*/ 	.word	0xffffffff


	//   ....[50]....
        /*057c*/ 	.word	0xffffffff


	//   ....[51]....
        /*0580*/ 	.word	0xffffffff


	//   ....[52]....
        /*0584*/ 	.word	0xffffffff


	//   ....[53]....
        /*0588*/ 	.word	0xffffffff


	//   ....[54]....
        /*058c*/ 	.word	0xffffffff


	//   ....[55]....
        /*0590*/ 	.word	0xffffffff


	//   ....[56]....
        /*0594*/ 	.word	0xffffffff


	//   ....[57]....
        /*0598*/ 	.word	0xffffffff


	//   ....[58]....
        /*059c*/ 	.word	0xffffffff


	//   ....[59]....
        /*05a0*/ 	.word	0xffffffff


	//   ....[60]....
        /*05a4*/ 	.word	0xffffffff


	//   ....[61]....
        /*05a8*/ 	.word	0xffffffff


	//   ....[62]....
        /*05ac*/ 	.word	0xffffffff


	//   ....[63]....
        /*05b0*/ 	.word	0xffffffff


	//   ....[64]....
        /*05b4*/ 	.word	0xffffffff


	//   ....[65]....
        /*05b8*/ 	.word	0xffffffff


	//   ....[66]....
        /*05bc*/ 	.word	0xffffffff


	//   ....[67]....
        /*05c0*/ 	.word	0xffffffff


	//   ....[68]....
        /*05c4*/ 	.word	0xffffffff


	//   ....[69]....
        /*05c8*/ 	.word	0xffffffff


	//   ....[70]....
        /*05cc*/ 	.word	0xffffffff


	//   ....[71]....
        /*05d0*/ 	.word	0xffffffff


	//   ....[72]....
        /*05d4*/ 	.word	0xffffffff


	//   ....[73]....
        /*05d8*/ 	.word	0xffffffff


	//   ....[74]....
        /*05dc*/ 	.word	0xffffffff


	//   ....[75]....
        /*05e0*/ 	.word	0xffffffff


	//   ....[76]....
        /*05e4*/ 	.word	0xffffffff


	//   ....[77]....
        /*05e8*/ 	.word	0xffffffff


	//   ....[78]....
        /*05ec*/ 	.word	0xffffffff


	//   ....[79]....
        /*05f0*/ 	.word	0xffffffff


	//   ....[80]....
        /*05f4*/ 	.word	0xffffffff


	//   ....[81]....
        /*05f8*/ 	.word	0xffffffff


	//   ....[82]....
        /*05fc*/ 	.word	0xffffffff


	//   ....[83]....
        /*0600*/ 	.word	0xffffffff


	//   ....[84]....
        /*0604*/ 	.word	0xffffffff


	//   ....[85]....
        /*0608*/ 	.word	0xffffffff


	//   ....[86]....
        /*060c*/ 	.word	0xffffffff


	//   ....[87]....
        /*0610*/ 	.word	0xffffffff


	//   ....[88]....
        /*0614*/ 	.word	0xffffffff


	//   ....[89]....
        /*0618*/ 	.word	0xffffffff


	//   ....[90]....
        /*061c*/ 	.word	0xffffffff


	//   ....[91]....
        /*0620*/ 	.word	0xffffffff


	//   ....[92]....
        /*0624*/ 	.word	0xffffffff


	//   ....[93]....
        /*0628*/ 	.word	0xffffffff


	//   ....[94]....
        /*062c*/ 	.word	0xffffffff


	//   ....[95]....
        /*0630*/ 	.word	0xffffffff


	//   ....[96]....
        /*0634*/ 	.word	0xffffffff


	//   ....[97]....
        /*0638*/ 	.word	0xffffffff


	//   ....[98]....
        /*063c*/ 	.word	0xffffffff


	//   ....[99]....
        /*0640*/ 	.word	0xffffffff


	//   ....[100]....
        /*0644*/ 	.word	0xffffffff


	//   ....[101]....
        /*0648*/ 	.word	0xffffffff


	//   ....[102]....
        /*064c*/ 	.word	0xffffffff


	//   ....[103]....
        /*0650*/ 	.word	0xffffffff


	//   ....[104]....
        /*0654*/ 	.word	0xffffffff


	//   ....[105]....
        /*0658*/ 	.word	0xffffffff


	//   ....[106]....
        /*065c*/ 	.word	0xffffffff


	//   ....[107]....
        /*0660*/ 	.word	0xffffffff


	//   ....[108]....
        /*0664*/ 	.word	0xffffffff


	//   ....[109]....
        /*0668*/ 	.word	0xffffffff


	//   ....[110]....
        /*066c*/ 	.word	0xffffffff


	//   ....[111]....
        /*0670*/ 	.word	0xffffffff


	//   ....[112]....
        /*0674*/ 	.word	0xffffffff


	//   ....[113]....
        /*0678*/ 	.word	0xffffffff


	//   ....[114]....
        /*067c*/ 	.word	0xffffffff


	//   ....[115]....
        /*0680*/ 	.word	0xffffffff


	//   ....[116]....
        /*0684*/ 	.word	0xffffffff


	//   ....[117]....
        /*0688*/ 	.word	0xffffffff


	//   ....[118]....
        /*068c*/ 	.word	0xffffffff


	//   ....[119]....
        /*0690*/ 	.word	0xffffffff


	//   ....[120]....
        /*0694*/ 	.word	0xffffffff


	//   ....[121]....
        /*0698*/ 	.word	0xffffffff


	//   ....[122]....
        /*069c*/ 	.word	0xffffffff


	//   ....[123]....
        /*06a0*/ 	.word	0xffffffff


	//   ....[124]....
        /*06a4*/ 	.word	0xffffffff


	//   ....[125]....
        /*06a8*/ 	.word	0xffffffff


	//   ....[126]....
        /*06ac*/ 	.word	0xffffffff


	//   ....[127]....
        /*06b0*/ 	.word	0xffffffff


	//   ....[128]....
        /*06b4*/ 	.word	0xffffffff


	//   ....[129]....
        /*06b8*/ 	.word	0xffffffff


	//   ....[130]....
        /*06bc*/ 	.word	0xffffffff


	//   ....[131]....
        /*06c0*/ 	.word	0xffffffff


	//   ....[132]....
        /*06c4*/ 	.word	0xffffffff


	//   ....[133]....
        /*06c8*/ 	.word	0xffffffff


	//   ....[134]....
        /*06cc*/ 	.word	0xffffffff


	//   ....[135]....
        /*06d0*/ 	.word	0xffffffff


	//   ....[136]....
        /*06d4*/ 	.word	0xffffffff


	//   ....[137]....
        /*06d8*/ 	.word	0xffffffff


	//   ....[138]....
        /*06dc*/ 	.word	0xffffffff


	//   ....[139]....
        /*06e0*/ 	.word	0xffffffff


	//   ....[140]....
        /*06e4*/ 	.word	0xffffffff


	//   ....[141]....
        /*06e8*/ 	.word	0xffffffff


	//   ....[142]....
        /*06ec*/ 	.word	0xffffffff


	//   ....[143]....
        /*06f0*/ 	.word	0xffffffff


	//   ....[144]....
        /*06f4*/ 	.word	0xffffffff


	//   ....[145]....
        /*06f8*/ 	.word	0xffffffff


	//   ....[146]....
        /*06fc*/ 	.word	0xffffffff


	//   ....[147]....
        /*0700*/ 	.word	0xffffffff


	//   ....[148]....
        /*0704*/ 	.word	0xffffffff


	//   ....[149]....
        /*0708*/ 	.word	0xffffffff


	//   ....[150]....
        /*070c*/ 	.word	0xffffffff


	//   ....[151]....
        /*0710*/ 	.word	0xffffffff


	//   ....[152]....
        /*0714*/ 	.word	0xffffffff


	//   ....[153]....
        /*0718*/ 	.word	0xffffffff


	//   ....[154]....
        /*071c*/ 	.word	0xffffffff


	//   ....[155]....
        /*0720*/ 	.word	0xffffffff


	//   ....[156]....
        /*0724*/ 	.word	0xffffffff


	//   ....[157]....
        /*0728*/ 	.word	0xffffffff


	//   ....[158]....
        /*072c*/ 	.word	0xffffffff


	//   ....[159]....
        /*0730*/ 	.word	0xffffffff


	//   ....[160]....
        /*0734*/ 	.word	0xffffffff


	//   ....[161]....
        /*0738*/ 	.word	0xffffffff


	//   ....[162]....
        /*073c*/ 	.word	0xffffffff


	//   ....[163]....
        /*0740*/ 	.word	0xffffffff


	//   ....[164]....
        /*0744*/ 	.word	0xffffffff


	//   ....[165]....
        /*0748*/ 	.word	0xffffffff


	//   ....[166]....
        /*074c*/ 	.word	0xffffffff


	//   ....[167]....
        /*0750*/ 	.word	0xffffffff


	//   ....[168]....
        /*0754*/ 	.word	0xffffffff


	//   ....[169]....
        /*0758*/ 	.word	0xffffffff


	//   ....[170]....
        /*075c*/ 	.word	0xffffffff


	//   ....[171]....
        /*0760*/ 	.word	0xffffffff


	//   ....[172]....
        /*0764*/ 	.word	0xffffffff


	//   ....[173]....
        /*0768*/ 	.word	0xffffffff


	//   ....[174]....
        /*076c*/ 	.word	0xffffffff


	//   ....[175]....
        /*0770*/ 	.word	0xffffffff


	//   ....[176]....
        /*0774*/ 	.word	0xffffffff


	//   ....[177]....
        /*0778*/ 	.word	0xffffffff


	//   ....[178]....
        /*077c*/ 	.word	0xffffffff


	//   ....[179]....
        /*0780*/ 	.word	0xffffffff


	//   ....[180]....
        /*0784*/ 	.word	0xffffffff


	//   ....[181]....
        /*0788*/ 	.word	0xffffffff


	//   ....[182]....
        /*078c*/ 	.word	0xffffffff


	//   ....[183]....
        /*0790*/ 	.word	0xffffffff


	//   ....[184]....
        /*0794*/ 	.word	0xffffffff


	//   ....[185]....
        /*0798*/ 	.word	0xffffffff


	//   ....[186]....
        /*079c*/ 	.word	0xffffffff


	//   ....[187]....
        /*07a0*/ 	.word	0xffffffff


	//   ....[188]....
        /*07a4*/ 	.word	0xffffffff


	//   ....[189]....
        /*07a8*/ 	.word	0xffffffff


	//   ....[190]....
        /*07ac*/ 	.word	0xffffffff


	//   ....[191]....
        /*07b0*/ 	.word	0xffffffff


	//   ....[192]....
        /*07b4*/ 	.word	0xffffffff


	//   ....[193]....
        /*07b8*/ 	.word	0xffffffff


	//   ....[194]....
        /*07bc*/ 	.word	0xffffffff


	//   ....[195]....
        /*07c0*/ 	.word	0xffffffff


	//   ....[196]....
        /*07c4*/ 	.word	0xffffffff


	//   ....[197]....
        /*07c8*/ 	.word	0xffffffff


	//   ....[198]....
        /*07cc*/ 	.word	0xffffffff


	//   ....[199]....
        /*07d0*/ 	.word	0xffffffff


	//   ....[200]....
        /*07d4*/ 	.word	0xffffffff


	//   ....[201]....
        /*07d8*/ 	.word	0xffffffff


	//   ....[202]....
        /*07dc*/ 	.word	0xffffffff


	//   ....[203]....
        /*07e0*/ 	.word	0xffffffff


	//   ....[204]....
        /*07e4*/ 	.word	0xffffffff


	//   ....[205]....
        /*07e8*/ 	.word	0xffffffff


	//   ....[206]....
        /*07ec*/ 	.word	0xffffffff


	//   ....[207]....
        /*07f0*/ 	.word	0xffffffff


	//   ....[208]....
        /*07f4*/ 	.word	0xffffffff


	//   ....[209]....
        /*07f8*/ 	.word	0xffffffff


	//   ....[210]....
        /*07fc*/ 	.word	0xffffffff


	//   ....[211]....
        /*0800*/ 	.word	0xffffffff


	//   ....[212]....
        /*0804*/ 	.word	0xffffffff


	//   ....[213]....
        /*0808*/ 	.word	0xffffffff


	//   ....[214]....
        /*080c*/ 	.word	0xffffffff


	//   ....[215]....
        /*0810*/ 	.word	0xffffffff


	//   ....[216]....
        /*0814*/ 	.word	0xffffffff


	//   ....[217]....
        /*0818*/ 	.word	0xffffffff


	//   ....[218]....
        /*081c*/ 	.word	0xffffffff


	//   ....[219]....
        /*0820*/ 	.word	0xffffffff


	//   ....[220]....
        /*0824*/ 	.word	0xffffffff


	//   ....[221]....
        /*0828*/ 	.word	0xffffffff


	//   ....[222]....
        /*082c*/ 	.word	0xffffffff


	//   ....[223]....
        /*0830*/ 	.word	0xffffffff


	//   ....[224]....
        /*0834*/ 	.word	0xffffffff


	//   ....[225]....
        /*0838*/ 	.word	0xffffffff


	//   ....[226]....
        /*083c*/ 	.word	0xffffffff


	//   ....[227]....
        /*0840*/ 	.word	0xffffffff


	//   ....[228]....
        /*0844*/ 	.word	0xffffffff


	//   ....[229]....
        /*0848*/ 	.word	0xffffffff


	//   ....[230]....
        /*084c*/ 	.word	0xffffffff


	//   ....[231]....
        /*0850*/ 	.word	0xffffffff


	//   ....[232]....
        /*0854*/ 	.word	0xffffffff


	//   ....[233]....
        /*0858*/ 	.word	0xffffffff


	//   ....[234]....
        /*085c*/ 	.word	0xffffffff


	//   ....[235]....
        /*0860*/ 	.word	0xffffffff


	//   ....[236]....
        /*0864*/ 	.word	0xffffffff


	//   ....[237]....
        /*0868*/ 	.word	0xffffffff


	//   ....[238]....
        /*086c*/ 	.word	0xffffffff


	//   ....[239]....
        /*0870*/ 	.word	0xffffffff


	//   ....[240]....
        /*0874*/ 	.word	0xffffffff


	//   ....[241]....
        /*0878*/ 	.word	0xffffffff


	//   ....[242]....
        /*087c*/ 	.word	0xffffffff


	//   ....[243]....
        /*0880*/ 	.word	0xffffffff


	//   ....[244]....
        /*0884*/ 	.word	0xffffffff


	//   ....[245]....
        /*0888*/ 	.word	0xffffffff


	//   ....[246]....
        /*088c*/ 	.word	0xffffffff


	//   ....[247]....
        /*0890*/ 	.word	0xffffffff


	//   ....[248]....
        /*0894*/ 	.word	0xffffffff


	//   ....[249]....
        /*0898*/ 	.word	0xffffffff


	//   ....[250]....
        /*089c*/ 	.word	0xffffffff


	//   ....[251]....
        /*08a0*/ 	.word	0xffffffff


	//   ....[252]....
        /*08a4*/ 	.word	0xffffffff


	//   ....[253]....
        /*08a8*/ 	.word	0xffffffff


	//   ....[254]....
        /*08ac*/ 	.word	0xffffffff


	//   ....[255]....
        /*08b0*/ 	.word	0xffffffff


	//   ....[0]....
        /*08b4*/ 	.word	0xffffffff


	//   ....[1]....
        /*08b8*/ 	.word	0xffffffff


	//   ....[2]....
        /*08bc*/ 	.word	0xffffffff


	//   ....[3]....
        /*08c0*/ 	.word	0xffffffff


	//   ....[4]....
        /*08c4*/ 	.word	0xffffffff


	//----- nvinfo : EIATTR_COOP_GROUP_INSTR_OFFSETS
	.align		4
.L_422:
        /*08c8*/ 	.byte	0x04, 0x28
        /*08ca*/ 	.short	(.L_424 - .L_423)


	//   ....[0]....
.L_423:
        /*08cc*/ 	.word	0x00000050


	//   ....[1]....
        /*08d0*/ 	.word	0x000013d0


	//   ....[2]....
        /*08d4*/ 	.word	0x000013f0


	//   ....[3]....
        /*08d8*/ 	.word	0x00001560


	//   ....[4]....
        /*08dc*/ 	.word	0x00001570


	//   ....[5]....
        /*08e0*/ 	.word	0x00001680


	//   ....[6]....
        /*08e4*/ 	.word	0x000016a0


	//   ....[7]....
        /*08e8*/ 	.word	0x000017b0


	//   ....[8]....
        /*08ec*/ 	.word	0x000017c0


	//   ....[9]....
        /*08f0*/ 	.word	0x000018d0


	//   ....[10]....
        /*08f4*/ 	.word	0x000018f0


	//   ....[11]....
        /*08f8*/ 	.word	0x00001a00


	//   ....[12]....
        /*08fc*/ 	.word	0x00001a10


	//   ....[13]....
        /*0900*/ 	.word	0x00001b20


	//   ....[14]....
        /*0904*/ 	.word	0x00001b40


	//   ....[15]....
        /*0908*/ 	.word	0x00001c50


	//   ....[16]....
        /*090c*/ 	.word	0x00001c60


	//   ....[17]....
        /*0910*/ 	.word	0x00002130


	//   ....[18]....
        /*0914*/ 	.word	0x00002150


	//   ....[19]....
        /*0918*/ 	.word	0x00002170


	//   ....[20]....
        /*091c*/ 	.word	0x00002180


	//   ....[21]....
        /*0920*/ 	.word	0x000021b0


	//   ....[22]....
        /*0924*/ 	.word	0x000021e0


	//   ....[23]....
        /*0928*/ 	.word	0x00002240


	//   ....[24]....
        /*092c*/ 	.word	0x00002250


	//   ....[25]....
        /*0930*/ 	.word	0x00002600


	//   ....[26]....
        /*0934*/ 	.word	0x00002610


	//   ....[27]....
        /*0938*/ 	.word	0x00002620


	//   ....[28]....
        /*093c*/ 	.word	0x00002630


	//   ....[29]....
        /*0940*/ 	.word	0x00002640


	//   ....[30]....
        /*0944*/ 	.word	0x00002660


	//   ....[31]....
        /*0948*/ 	.word	0x00002680


	//   ....[32]....
        /*094c*/ 	.word	0x00002690


	//   ....[33]....
        /*0950*/ 	.word	0x00003e00


	//   ....[34]....
        /*0954*/ 	.word	0x00003e40


	//   ....[35]....
        /*0958*/ 	.word	0x00003e50


	//   ....[36]....
        /*095c*/ 	.word	0x00003e60


	//   ....[37]....
        /*0960*/ 	.word	0x00003e70


	//   ....[38]....
        /*0964*/ 	.word	0x00003e80


	//   ....[39]....
        /*0968*/ 	.word	0x00003e90


	//   ....[40]....
        /*096c*/ 	.word	0x00003eb0


	//   ....[41]....
        /*0970*/ 	.word	0x000041c0


	//   ....[42]....
        /*0974*/ 	.word	0x00004400


	//   ....[43]....
        /*0978*/ 	.word	0x00004410


	//   ....[44]....
        /*097c*/ 	.word	0x00004420


	//   ....[45]....
        /*0980*/ 	.word	0x00004e20


	//   ....[46]....
        /*0984*/ 	.word	0x00004e50


	//   ....[47]....
        /*0988*/ 	.word	0x00004e70


	//   ....[48]....
        /*098c*/ 	.word	0x00004e80


	//   ....[49]....
        /*0990*/ 	.word	0x00004eb0


	//   ....[50]....
        /*0994*/ 	.word	0x00004ed0


	//   ....[51]....
        /*0998*/ 	.word	0x00004ef0


	//   ....[52]....
        /*099c*/ 	.word	0x00004f00


	//   ....[53]....
        /*09a0*/ 	.word	0x00006c00


	//   ....[54]....
        /*09a4*/ 	.word	0x00006c30


	//   ....[55]....
        /*09a8*/ 	.word	0x00006ce0


	//   ....[56]....
        /*09ac*/ 	.word	0x00006cf0


	//   ....[57]....
        /*09b0*/ 	.word	0x00006d20


	//   ....[58]....
        /*09b4*/ 	.word	0x00006d50


	//   ....[59]....
        /*09b8*/ 	.word	0x00006d80


	//   ....[60]....
        /*09bc*/ 	.word	0x00006e00


	//   ....[61]....
        /*09c0*/ 	.word	0x00008460


	//   ....[62]....
        /*09c4*/ 	.word	0x00008490


	//   ....[63]....
        /*09c8*/ 	.word	0x00008540


	//   ....[64]....
        /*09cc*/ 	.word	0x00008550


	//   ....[65]....
        /*09d0*/ 	.word	0x00008580


	//   ....[66]....
        /*09d4*/ 	.word	0x000085b0


	//   ....[67]....
        /*09d8*/ 	.word	0x000085e0


	//   ....[68]....
        /*09dc*/ 	.word	0x00008660


	//   ....[69]....
        /*09e0*/ 	.word	0x00008850


	//   ....[70]....
        /*09e4*/ 	.word	0x00008a80


	//   ....[71]....
        /*09e8*/ 	.word	0x00008a90


	//   ....[72]....
        /*09ec*/ 	.word	0x00008aa0


	//   ....[73]....
        /*09f0*/ 	.word	0x000090b0


	//   ....[74]....
        /*09f4*/ 	.word	0x000091b0


	//   ....[75]....
        /*09f8*/ 	.word	0x00009320


	//   ....[76]....
        /*09fc*/ 	.word	0x00009340


	//   ....[77]....
        /*0a00*/ 	.word	0x00009460


	//   ....[78]....
        /*0a04*/ 	.word	0x00009480


	//   ....[79]....
        /*0a08*/ 	.word	0x000095a0


	//   ....[80]....
        /*0a0c*/ 	.word	0x000095c0


	//   ....[81]....
        /*0a10*/ 	.word	0x0000bdc0


	//   ....[82]....
        /*0a14*/ 	.word	0x0000be10


	//   ....[83]....
        /*0a18*/ 	.word	0x0000be40


	//   ....[84]....
        /*0a1c*/ 	.word	0x0000be60


	//   ....[85]....
        /*0a20*/ 	.word	0x0000be80


	//   ....[86]....
        /*0a24*/ 	.word	0x0000be90


	//   ....[87]....
        /*0a28*/ 	.word	0x0000bea0


	//   ....[88]....
        /*0a2c*/ 	.word	0x0000beb0


	//   ....[89]....
        /*0a30*/ 	.word	0x0000d5a0


	//   ....[90]....
        /*0a34*/ 	.word	0x0000d5c0


	//   ....[91]....
        /*0a38*/ 	.word	0x0000d660


	//   ....[92]....
        /*0a3c*/ 	.word	0x0000d6a0


	//   ....[93]....
        /*0a40*/ 	.word	0x0000d6d0


	//   ....[94]....
        /*0a44*/ 	.word	0x0000d700


	//   ....[95]....
        /*0a48*/ 	.word	0x0000d720


	//   ....[96]....
        /*0a4c*/ 	.word	0x0000d770


	//   ....[97]....
        /*0a50*/ 	.word	0x0000dc90


	//   ....[98]....
        /*0a54*/ 	.word	0x0000dcb0


	//   ....[99]....
        /*0a58*/ 	.word	0x0000dcd0


	//   ....[100]....
        /*0a5c*/ 	.word	0x0000dcf0


	//   ....[101]....
        /*0a60*/ 	.word	0x0000dd10


	//   ....[102]....
        /*0a64*/ 	.word	0x0000dd30


	//   ....[103]....
        /*0a68*/ 	.word	0x0000dd50


	//   ....[104]....
        /*0a6c*/ 	.word	0x0000dd70


	//   ....[105]....
        /*0a70*/ 	.word	0x000101e0


	//   ....[106]....
        /*0a74*/ 	.word	0x00010230


	//   ....[107]....
        /*0a78*/ 	.word	0x00010240


	//   ....[108]....
        /*0a7c*/ 	.word	0x00010270


	//   ....[109]....
        /*0a80*/ 	.word	0x00010280


	//   ....[110]....
        /*0a84*/ 	.word	0x000102a0


	//   ....[111]....
        /*0a88*/ 	.word	0x000102c0


	//   ....[112]....
        /*0a8c*/ 	.word	0x000102d0


	//   ....[113]....
        /*0a90*/ 	.word	0x000117f0


	//   ....[114]....
        /*0a94*/ 	.word	0x00011ba0


	//   ....[115]....
        /*0a98*/ 	.word	0x00011bc0


	//   ....[116]....
        /*0a9c*/ 	.word	0x00011be0


	//   ....[117]....
        /*0aa0*/ 	.word	0x00011c00


	//   ....[118]....
        /*0aa4*/ 	.word	0x00011c10


	//   ....[119]....
        /*0aa8*/ 	.word	0x00011c20


	//   ....[120]....
        /*0aac*/ 	.word	0x00011c30


	//   ....[121]....
        /*0ab0*/ 	.word	0x00011c40


	//   ....[122]....
        /*0ab4*/ 	.word	0x00011ed0


	//   ....[123]....
        /*0ab8*/ 	.word	0x00011ee0


	//   ....[124]....
        /*0abc*/ 	.word	0x00011fc0


	//   ....[125]....
        /*0ac0*/ 	.word	0x00011ff0


	//   ....[126]....
        /*0ac4*/ 	.word	0x000120b0


	//   ....[127]....
        /*0ac8*/ 	.word	0x000120e0


	//   ....[128]....
        /*0acc*/ 	.word	0x000121a0


	//   ....[129]....
        /*0ad0*/ 	.word	0x000121d0


	//   ....[130]....
        /*0ad4*/ 	.word	0x00012290


	//   ....[131]....
        /*0ad8*/ 	.word	0x000122c0


	//   ....[132]....
        /*0adc*/ 	.word	0x00012380


	//   ....[133]....
        /*0ae0*/ 	.word	0x000123b0


	//   ....[134]....
        /*0ae4*/ 	.word	0x00012470


	//   ....[135]....
        /*0ae8*/ 	.word	0x000124a0


	//   ....[136]....
        /*0aec*/ 	.word	0x00012560


	//   ....[137]....
        /*0af0*/ 	.word	0x00012580


	//   ....[138]....
        /*0af4*/ 	.word	0x00012a90


	//   ....[139]....
        /*0af8*/ 	.word	0x00012ab0


	//   ....[140]....
        /*0afc*/ 	.word	0x00012c10


	//   ....[141]....
        /*0b00*/ 	.word	0x00012c20


	//   ....[142]....
        /*0b04*/ 	.word	0x00012d20


	//   ....[143]....
        /*0b08*/ 	.word	0x00012d40


	//   ....[144]....
        /*0b0c*/ 	.word	0x00012e40


	//   ....[145]....
        /*0b10*/ 	.word	0x00012e50


	//   ....[146]....
        /*0b14*/ 	.word	0x00012f50


	//   ....[147]....
        /*0b18*/ 	.word	0x00012f70


	//   ....[148]....
        /*0b1c*/ 	.word	0x00013070


	//   ....[149]....
        /*0b20*/ 	.word	0x00013080


	//   ....[150]....
        /*0b24*/ 	.word	0x00013180


	//   ....[151]....
        /*0b28*/ 	.word	0x000131a0


	//   ....[152]....
        /*0b2c*/ 	.word	0x000132a0


	//   ....[153]....
        /*0b30*/ 	.word	0x000132b0


	//   ....[154]....
        /*0b34*/ 	.word	0x00013420


	//   ....[155]....
        /*0b38*/ 	.word	0x00013510


	//   ....[156]....
        /*0b3c*/ 	.word	0x00013580


	//   ....[157]....
        /*0b40*/ 	.word	0x000135f0


	//   ....[158]....
        /*0b44*/ 	.word	0x00013650


	//   ....[159]....
        /*0b48*/ 	.word	0x000136c0


	//   ....[160]....
        /*0b4c*/ 	.word	0x00013730


	//   ....[161]....
        /*0b50*/ 	.word	0x000137a0


	//   ....[162]....
        /*0b54*/ 	.word	0x00013800


	//   ....[163]....
        /*0b58*/ 	.word	0x00013870


	//   ....[164]....
        /*0b5c*/ 	.word	0x000138e0


	//   ....[165]....
        /*0b60*/ 	.word	0x00013950


	//   ....[166]....
        /*0b64*/ 	.word	0x000139b0


	//   ....[167]....
        /*0b68*/ 	.word	0x00013a20


	//   ....[168]....
        /*0b6c*/ 	.word	0x00013a90


	//   ....[169]....
        /*0b70*/ 	.word	0x00013b00


	//   ....[170]....
        /*0b74*/ 	.word	0x00013b60


	//   ....[171]....
        /*0b78*/ 	.word	0x00013bd0


	//   ....[172]....
        /*0b7c*/ 	.word	0x00013c40


	//   ....[173]....
        /*0b80*/ 	.word	0x00013d70


	//   ....[174]....
        /*0b84*/ 	.word	0x00013dd0


	//   ....[175]....
        /*0b88*/ 	.word	0x00013f10


	//   ....[176]....
        /*0b8c*/ 	.word	0x00013f70


	//   ....[177]....
        /*0b90*/ 	.word	0x000140b0


	//   ....[178]....
        /*0b94*/ 	.word	0x00014110


	//   ....[179]....
        /*0b98*/ 	.word	0x00014170


	//   ....[180]....
        /*0b9c*/ 	.word	0x000141d0


	//   ....[181]....
        /*0ba0*/ 	.word	0x00014430


	//   ....[182]....
        /*0ba4*/ 	.word	0x00014690


	//   ....[183]....
        /*0ba8*/ 	.word	0x00014cb0


	//   ....[184]....
        /*0bac*/ 	.word	0x00014d00


	//   ....[185]....
        /*0bb0*/ 	.word	0x00014d50


	//   ....[186]....
        /*0bb4*/ 	.word	0x00014da0


	//   ....[187]....
        /*0bb8*/ 	.word	0x00014df0


	//   ....[188]....
        /*0bbc*/ 	.word	0x00014e40


	//   ....[189]....
        /*0bc0*/ 	.word	0x00014e90


	//   ....[190]....
        /*0bc4*/ 	.word	0x00014ee0


	//   ....[191]....
        /*0bc8*/ 	.word	0x00014f40


	//   ....[192]....
        /*0bcc*/ 	.word	0x00014fb0


	//   ....[193]....
        /*0bd0*/ 	.word	0x000150e0


	//   ....[194]....
        /*0bd4*/ 	.word	0x00015140


	//   ....[195]....
        /*0bd8*/ 	.word	0x00015280


	//   ....[196]....
        /*0bdc*/ 	.word	0x000152e0


	//   ....[197]....
        /*0be0*/ 	.word	0x00015420


	//   ....[198]....
        /*0be4*/ 	.word	0x00015480


	//   ....[199]....
        /*0be8*/ 	.word	0x000154e0


	//   ....[200]....
        /*0bec*/ 	.word	0x00015550


	//   ....[201]....
        /*0bf0*/ 	.word	0x00015680


	//   ....[202]....
        /*0bf4*/ 	.word	0x000156e0


	//   ....[203]....
        /*0bf8*/ 	.word	0x00015820


	//   ....[204]....
        /*0bfc*/ 	.word	0x00015880


	//   ....[205]....
        /*0c00*/ 	.word	0x000159c0


	//   ....[206]....
        /*0c04*/ 	.word	0x00015a20


	//   ....[207]....
        /*0c08*/ 	.word	0x00015a70


	//   ....[208]....
        /*0c0c*/ 	.word	0x00015ac0


	//   ....[209]....
        /*0c10*/ 	.word	0x00015d10


	//   ....[210]....
        /*0c14*/ 	.word	0x00015f60


	//   ....[211]....
        /*0c18*/ 	.word	0x000165a0


	//   ....[212]....
        /*0c1c*/ 	.word	0x000165e0


	//   ....[213]....
        /*0c20*/ 	.word	0x00016630


	//   ....[214]....
        /*0c24*/ 	.word	0x00016670


	//   ....[215]....
        /*0c28*/ 	.word	0x000166c0


	//   ....[216]....
        /*0c2c*/ 	.word	0x00016700


	//   ....[217]....
        /*0c30*/ 	.word	0x00016750


	//   ....[218]....
        /*0c34*/ 	.word	0x00016790


	//   ....[219]....
        /*0c38*/ 	.word	0x00016800


	//   ....[220]....
        /*0c3c*/ 	.word	0x00016870


	//   ....[221]....
        /*0c40*/ 	.word	0x000168e0


	//   ....[222]....
        /*0c44*/ 	.word	0x000169f0


	//   ....[223]....
        /*0c48*/ 	.word	0x00016a50


	//   ....[224]....
        /*0c4c*/ 	.word	0x00016b60


	//   ....[225]....
        /*0c50*/ 	.word	0x00016bc0


	//   ....[226]....
        /*0c54*/ 	.word	0x00016cd0


	//   ....[227]....
        /*0c58*/ 	.word	0x00016d30


	//   ....[228]....
        /*0c5c*/ 	.word	0x00016d70


	//   ....[229]....
        /*0c60*/ 	.word	0x00016db0


	//   ....[230]....
        /*0c64*/ 	.word	0x00016e00


	//   ....[231]....
        /*0c68*/ 	.word	0x00016e40


	//   ....[232]....
        /*0c6c*/ 	.word	0x00016e90


	//   ....[233]....
        /*0c70*/ 	.word	0x00016ed0


	//   ....[234]....
        /*0c74*/ 	.word	0x00016f20


	//   ....[235]....
        /*0c78*/ 	.word	0x00016f60


	//   ....[236]....
        /*0c7c*/ 	.word	0x00016fc0


	//   ....[237]....
        /*0c80*/ 	.word	0x00017020


	//   ....[238]....
        /*0c84*/ 	.word	0x00017070


	//   ....[239]....
        /*0c88*/ 	.word	0x000170d0


	//   ....[240]....
        /*0c8c*/ 	.word	0x00017120


	//   ....[241]....
        /*0c90*/ 	.word	0x00017170


	//   ....[242]....
        /*0c94*/ 	.word	0x000171c0


	//   ....[243]....
        /*0c98*/ 	.word	0x00017210


	//   ....[244]....
        /*0c9c*/ 	.word	0x00017270


	//   ....[245]....
        /*0ca0*/ 	.word	0x000172e0


	//   ....[246]....
        /*0ca4*/ 	.word	0x00017350


	//   ....[247]....
        /*0ca8*/ 	.word	0x000173b0


	//   ....[248]....
        /*0cac*/ 	.word	0x00017420


	//   ....[249]....
        /*0cb0*/ 	.word	0x00017490


	//   ....[250]....
        /*0cb4*/ 	.word	0x00017500


	//   ....[251]....
        /*0cb8*/ 	.word	0x00017560


	//   ....[252]....
        /*0cbc*/ 	.word	0x000175d0


	//   ....[253]....
        /*0cc0*/ 	.word	0x00017640


	//   ....[254]....
        /*0cc4*/ 	.word	0x000176b0


	//   ....[255]....
        /*0cc8*/ 	.word	0x00017710


	//   ....[0]....
        /*0ccc*/ 	.word	0x00017780


	//   ....[1]....
        /*0cd0*/ 	.word	0x000177f0


	//   ....[2]....
        /*0cd4*/ 	.word	0x00017860


	//   ....[3]....
        /*0cd8*/ 	.word	0x000178c0


	//   ....[4]....
        /*0cdc*/ 	.word	0x00017930


	//----- nvinfo : EIATTR_EXIT_INSTR_OFFSETS
	.align		4
.L_424:
        /*0ce0*/ 	.byte	0x04, 0x1c
        /*0ce2*/ 	.short	(.L_426 - .L_425)


	//   ....[0]....
.L_425:
        /*0ce4*/ 	.word	0x000000a0


	//   ....[1]....
        /*0ce8*/ 	.word	0x000134c0


	//----- nvinfo : EIATTR_MAX_THREADS
	.align		4
.L_426:
        /*0cec*/ 	.byte	0x04, 0x05
        /*0cee*/ 	.short	(.L_428 - .L_427)
.L_427:
        /*0cf0*/ 	.word	0x00000080
        /*0cf4*/ 	.word	0x00000001
        /*0cf8*/ 	.word	0x00000001


	//----- nvinfo : EIATTR_CRS_STACK_SIZE
	.align		4
.L_428:
        /*0cfc*/ 	.byte	0x04, 0x1e
        /*0cfe*/ 	.short	(.L_430 - .L_429)
.L_429:
        /*0d00*/ 	.word	0x00000000
.L_430:


//--------------------- .nv.info._ZN7cutlass13device_kernelIN5flash19enable_sm80_to_sm89INS1_16FlashAttnFwdSm80INS1_25CollectiveMainloopFwdSm80ILi4ELi1ELb0EN4cute5tupleIJNS5_1CILi128EEENS7_ILi64EEES8_EEELi128ENS_10bfloat16_tEfNS_4arch4Sm80ELb1ELb0ELb1ELb1ELb1ELb0ELb1ELb0EEENS1_21CollectiveEpilogueFwdINS6_IJS8_S8_S9_EEENS6_IJNS7_ILi1EEESH_SH_EEESB_SD_Li128ELb1ELb1ELb0ELb0EEENS1_19SingleTileSchedulerILb1ELb0ELb1ELi128EEEEEEEEEvNT_6ParamsE --------------------------
	.section	.nv.info._ZN7cutlass13device_kernelIN5flash19enable_sm80_to_sm89INS1_16FlashAttnFwdSm80INS1_25CollectiveMainloopFwdSm80ILi4ELi1ELb0EN4cute5tupleIJNS5_1CILi128EEENS7_ILi64EEES8_EEELi128ENS_10bfloat16_tEfNS_4arch4Sm80ELb1ELb0ELb1ELb1ELb1ELb0ELb1ELb0EEENS1_21CollectiveEpilogueFwdINS6_IJS8_S8_S9_EEENS6_IJNS7_ILi1EEESH_SH_EEESB_SD_Li128ELb1ELb1ELb0ELb0EEENS1_19SingleTileSchedulerILb1ELb0ELb1ELi128EEEEEEEEEvNT_6ParamsE,"",@"SHT_CUDA_INFO"
	.sectionflags	@""
	.align	4


	//----- nvinfo : EIATTR_CUDA_API_VERSION
	.align		4
        /*0000*/ 	.byte	0x04, 0x37
        /*0002*/ 	.short	(.L_432 - .L_431)
.L_431:
        /*0004*/ 	.word	0x00000082


	//----- nvinfo : EIATTR_SW2861232_WAR
	.align		4
.L_432:
        /*0008*/ 	.byte	0x01, 0x35
	.zero		2


	//----- nvinfo : EIATTR_PARAM_CBANK
	.align		4
        /*000c*/ 	.byte	0x04, 0x0a
        /*000e*/ 	.short	(.L_434 - .L_433)
	.align		4
.L_433:
        /*0010*/ 	.word	index@(.nv.constant0._ZN7cutlass13device_kernelIN5flash19enable_sm80_to_sm89INS1_16FlashAttnFwdSm80INS1_25CollectiveMainloopFwdSm80ILi4ELi1ELb0EN4cute5tupleIJNS5_1CILi128EEENS7_ILi64EEES8_EEELi128ENS_10bfloat16_tEfNS_4arch4Sm80ELb1ELb0ELb1ELb1ELb1ELb0ELb1ELb0EEENS1_21CollectiveEpilogueFwdINS6_IJS8_S8_S9_EEENS6_IJNS7_ILi1EEESH_SH_EEESB_SD_Li128ELb1ELb1ELb0ELb0EEENS1_19SingleTileSchedulerILb1ELb0ELb1ELi128EEEEEEEEEvNT_6ParamsE)
        /*0014*/ 	.short	0x0160
        /*0016*/ 	.short	0x0418


	//----- nvinfo : EIATTR_CBANK_PARAM_SIZE
	.align		4
.L_434:
        /*0018*/ 	.byte	0x03, 0x19
        /*001a*/ 	.short	0x0418


	//----- nvinfo : EIATTR_KPARAM_INFO
	.align		4
        /*001c*/ 	.byte	0x04, 0x17
        /*001e*/ 	.short	(.L_436 - .L_435)
.L_435:
        /*0020*/ 	.word	0x00000000
        /*0024*/ 	.short	0x0000
        /*0026*/ 	.short	0x0000
        /*0028*/ 	.byte	0x00, 0xf0, 0x61, 0x10


	//----- nvinfo : EIATTR_MAXREG_COUNT
	.align		4
.L_436:
        /*002c*/ 	.byte	0x03, 0x1b
        /*002e*/ 	.short	0x00ff


	//----- nvinfo : EIATTR_NUM_BARRIERS
	.align		4
        /*0030*/ 	.byte	0x02, 0x4c
        /*0032*/ 	.byte	0x02
	.zero		1


	//----- nvinfo : EIATTR_ANNOTATIONS
	.align		4
        /*0034*/ 	.byte	0x04, 0x55
        /*0036*/ 	.short	(.L_438 - .L_437)


	//   ....[0]....
.L_437:
        /* <DEDUP_REMOVED lines=85> */


	//----- nvinfo : EIATTR_MERCURY_ISA_VERSION
	.align		4
.L_438:
        /*0578*/ 	.byte	0x03, 0x5f
        /*057a*/ 	.short	0x0000


	//----- nvinfo : EIATTR_COOP_GROUP_MASK_REGIDS
	.align		4
        /*057c*/ 	.byte	0x04, 0x29
        /*057e*/ 	.short	(.L_440 - .L_439)


	//   ....[0]....
.L_439:
        /*0580*/ 	.word	0xffffffff


	//   ....[1]....
        /*0584*/ 	.word	0xffffffff


	//   ....[2]....
        /*0588*/ 	.word	0xffffffff


	//   ....[3]....
        /*058c*/ 	.word	0xffffffff


	//   ....[4]....
        /*0590*/ 	.word	0xffffffff


	//   ....[5]....
        /*0594*/ 	.word	0xffffffff


	//   ....[6]....
        /*0598*/ 	.word	0xffffffff


	//   ....[7]....
        /*059c*/ 	.word	0xffffffff


	//   ....[8]....
        /*05a0*/ 	.word	0xffffffff


	//   ....[9]....
        /*05a4*/ 	.word	0xffffffff


	//   ....[10]....
        /*05a8*/ 	.word	0xffffffff


	//   ....[11]....
        /*05ac*/ 	.word	0xffffffff


	//   ....[12]....
        /*05b0*/ 	.word	0xffffffff


	//   ....[13]....
        /*05b4*/ 	.word	0xffffffff


	//   ....[14]....
        /*05b8*/ 	.word	0xffffffff


	//   ....[15]....
        /*05bc*/ 	.word	0xffffffff


	//   ....[16]....
        /*05c0*/ 	.word	0xffffffff


	//   ....[17]....
        /*05c4*/ 	.word	0xffffffff


	//   ....[18]....
        /*05c8*/ 	.word	0xffffffff


	//   ....[19]....
        /*05cc*/ 	.word	0xffffffff


	//   ....[20]....
        /*05d0*/ 	.word	0xffffffff


	//   ....[21]....
        /*05d4*/ 	.word	0xffffffff


	//   ....[22]....
        /*05d8*/ 	.word	0xffffffff


	//   ....[23]....
        /*05dc*/ 	.word	0xffffffff


	//   ....[24]....
        /*05e0*/ 	.word	0xffffffff


	//   ....[25]....
        /*05e4*/ 	.word	0xffffffff


	//   ....[26]....
        /*05e8*/ 	.word	0xffffffff


	//   ....[27]....
        /*05ec*/ 	.word	0xffffffff


	//   ....[28]....
        /*05f0*/ 	.word	0xffffffff


	//   ....[29]....
        /*05f4*/ 	.word	0xffffffff


	//   ....[30]....
        /*05f8*/ 	.word	0xffffffff


	//   ....[31]....
        /*05fc*/ 	.word	0xffffffff


	//   ....[32]....
        /*0600*/ 	.word	0xffffffff


	//   ....[33]....
        /*0604*/ 	.word	0xffffffff


	//   ....[34]....
        /*0608*/ 	.word	0xffffffff


	//   ....[35]....
        /*060c*/ 	.word	0xffffffff


	//   ....[36]....
        /*0610*/ 	.word	0xffffffff


	//   ....[37]....
        /*0614*/ 	.word	0xffffffff


	//   ....[38]....
        /*0618*/ 	.word	0xffffffff


	//   ....[39]....
        /*061c*/ 	.word	0xffffffff


	//   ....[40]....
        /*0620*/ 	.word	0xffffffff


	//   ....[41]....
        /*0624*/ 	.word	0xffffffff


	//   ....[42]....
        /*0628*/ 	.word	0xffffffff


	//   ....[43]....
        /*062c*/ 	.word	0xffffffff


	//   ....[44]....
        /*0630*/ 	.word	0xffffffff


	//   ....[45]....
        /*0634*/ 	.word	0xffffffff


	//   ....[46]....
        /*0638*/ 	.word	0xffffffff


	//   ....[47]....
        /*063c*/ 	.word	0xffffffff


	//   ....[48]....
        /*0640*/ 	.word	0xffffffff


	//   ....[49]....
        /*0644*/ 	.word	0xffffffff


	//   ....[50]....
        /*0648*/ 	.word	0xffffffff


	//   ....[51]....
        /*064c*/ 	.word	0xffffffff


	//   ....[52]....
        /*0650*/ 	.word	0xffffffff


	//   ....[53]....
        /*0654*/ 	.word	0xffffffff


	//   ....[54]....
        /*0658*/ 	.word	0xffffffff


	//   ....[55]....
        /*065c*/ 	.word	0xffffffff


	//   ....[56]....
        /*0660*/ 	.word	0xffffffff


	//   ....[57]....
        /*0664*/ 	.word	0xffffffff


	//   ....[58]....
        /*0668*/ 	.word	0xffffffff


	//   ....[59]....
        /*066c*/ 	.word	0xffffffff


	//   ....[60]....
        /*0670*/ 	.word	0xffffffff


	//   ....[61]....
        /*0674*/ 	.word	0xffffffff


	//   ....[62]....
        /*0678*/ 	.word	0xffffffff


	//   ....[63]....
        /*067c*/ 	.word	0xffffffff


	//   ....[64]....
        /*0680*/ 	.word	0xffffffff


	//   ....[65]....
        /*0684*/ 	.word	0xffffffff


	//   ....[66]....
        /*0688*/ 	.word	0xffffffff


	//   ....[67]....
        /*068c*/ 	.word	0xffffffff


	//   ....[68]....
        /*0690*/ 	.word	0xffffffff


	//   ....[69]....
        /*0694*/ 	.word	0xffffffff


	//   ....[70]....
        /*0698*/ 	.word	0xffffffff


	//   ....[71]....
        /*069c*/ 	.word	0xffffffff


	//   ....[72]....
        /*06a0*/ 	.word	0xffffffff


	//   ....[73]....
        /*06a4*/ 	.word	0xffffffff


	//   ....[74]....
        /*06a8*/ 	.word	0xffffffff


	//   ....[75]....
        /*06ac*/ 	.word	0xffffffff


	//   ....[76]....
        /*06b0*/ 	.word	0xffffffff


	//   ....[77]....
        /*06b4*/ 	.word	0xffffffff


	//   ....[78]....
        /*06b8*/ 	.word	0xffffffff


	//   ....[79]....
        /*06bc*/ 	.word	0xffffffff


	//   ....[80]....
        /*06c0*/ 	.word	0xffffffff


	//   ....[81]....
        /*06c4*/ 	.word	0xffffffff


	//   ....[82]....
        /*06c8*/ 	.word	0xffffffff


	//   ....[83]....
        /*06cc*/ 	.word	0xffffffff


	//   ....[84]....
        /*06d0*/ 	.word	0xffffffff


	//   ....[85]....
        /*06d4*/ 	.word	0xffffffff


	//   ....[86]....
        /*06d8*/ 	.word	0xffffffff


	//   ....[87]....
        /*06dc*/ 	.word	0xffffffff


	//   ....[88]....
        /*06e0*/ 	.word	0xffffffff


	//   ....[89]....
        /*06e4*/ 	.word	0xffffffff


	//   ....[90]....
        /*06e8*/ 	.word	0xffffffff


	//   ....[91]....
        /*06ec*/ 	.word	0xffffffff


	//   ....[92]....
        /*06f0*/ 	.word	0xffffffff


	//   ....[93]....
        /*06f4*/ 	.word	0xffffffff


	//   ....[94]....
        /*06f8*/ 	.word	0xffffffff


	//   ....[95]....
        /*06fc*/ 	.word	0xffffffff


	//   ....[96]....
        /*0700*/ 	.word	0xffffffff


	//   ....[97]....
        /*0704*/ 	.word	0xffffffff


	//   ....[98]....
        /*0708*/ 	.word	0xffffffff


	//   ....[99]....
        /*070c*/ 	.word	0xffffffff


	//   ....[100]....
        /*0710*/ 	.word	0xffffffff


	//   ....[101]....
        /*0714*/ 	.word	0xffffffff


	//   ....[102]....
        /*0718*/ 	.word	0xffffffff


	//   ....[103]....
        /*071c*/ 	.word	0xffffffff


	//   ....[104]....
        /*0720*/ 	.word	0xffffffff


	//   ....[105]....
        /*0724*/ 	.word	0xffffffff


	//   ....[106]....
        /*0728*/ 	.word	0xffffffff


	//   ....[107]....
        /*072c*/ 	.word	0xffffffff


	//   ....[108]....
        /*0730*/ 	.word	0xffffffff


	//   ....[109]....
        /*0734*/ 	.word	0xffffffff


	//   ....[110]....
        /*0738*/ 	.word	0xffffffff


	//   ....[111]....
        /*073c*/ 	.word	0xffffffff


	//   ....[112]....
        /*0740*/ 	.word	0xffffffff


	//   ....[113]....
        /*0744*/ 	.word	0xffffffff


	//   ....[114]....
        /*0748*/ 	.word	0xffffffff


	//   ....[115]....
        /*074c*/ 	.word	0xffffffff


	//   ....[116]....
        /*0750*/ 	.word	0xffffffff


	//   ....[117]....
        /*0754*/ 	.word	0xffffffff


	//   ....[118]....
        /*0758*/ 	.word	0xffffffff


	//   ....[119]....
        /*075c*/ 	.word	0xffffffff


	//   ....[120]....
        /*0760*/ 	.word	0xffffffff


	//   ....[121]....
        /*0764*/ 	.word	0xffffffff


	//   ....[122]....
        /*0768*/ 	.word	0xffffffff


	//   ....[123]....
        /*076c*/ 	.word	0xffffffff


	//   ....[124]....
        /*0770*/ 	.word	0xffffffff


	//   ....[125]....
        /*0774*/ 	.word	0xffffffff


	//   ....[126]....
        /*0778*/ 	.word	0xffffffff


	//   ....[127]....
        /*077c*/ 	.word	0xffffffff


	//   ....[128]....
        /*0780*/ 	.word	0xffffffff


	//   ....[129]....
        /*0784*/ 	.word	0xffffffff


	//   ....[130]....
        /*0788*/ 	.word	0xffffffff


	//   ....[131]....
        /*078c*/ 	.word	0xffffffff


	//   ....[132]....
        /*0790*/ 	.word	0xffffffff


	//   ....[133]....
        /*0794*/ 	.word	0xffffffff


	//   ....[134]....
        /*0798*/ 	.word	0xffffffff


	//   ....[135]....
        /*079c*/ 	.word	0xffffffff


	//   ....[136]....
        /*07a0*/ 	.word	0xffffffff


	//   ....[137]....
        /*07a4*/ 	.word	0xffffffff


	//   ....[138]....
        /*07a8*/ 	.word	0xffffffff


	//   ....[139]....
        /*07ac*/ 	.word	0xffffffff


	//   ....[140]....
        /*07b0*/ 	.word	0xffffffff


	//   ....[141]....
        /*07b4*/ 	.word	0xffffffff


	//   ....[142]....
        /*07b8*/ 	.word	0xffffffff


	//   ....[143]....
        /*07bc*/ 	.word	0xffffffff


	//   ....[144]....
        /*07c0*/ 	.word	0xffffffff


	//   ....[145]....
        /*07c4*/ 	.word	0xffffffff


	//   ....[146]....
        /*07c8*/ 	.word	0xffffffff


	//   ....[147]....
        /*07cc*/ 	.word	0xffffffff


	//   ....[148]....
        /*07d0*/ 	.word	0xffffffff


	//   ....[149]....
        /*07d4*/ 	.word	0xffffffff


	//   ....[150]....
        /*07d8*/ 	.word	0xffffffff


	//   ....[151]....
        /*07dc*/ 	.word	0xffffffff


	//   ....[152]....
        /*07e0*/ 	.word	0xffffffff


	//----- nvinfo : EIATTR_COOP_GROUP_INSTR_OFFSETS
	.align		4
.L_440:
        /*07e4*/ 	.byte	0x04, 0x28
        /*07e6*/ 	.short	(.L_442 - .L_441)


	//   ....[0]....
.L_441:
        /*07e8*/ 	.word	0x000000a0


	//   ....[1]....
        /*07ec*/ 	.word	0x00001410


	//   ....[2]....
        /*07f0*/ 	.word	0x00001570


	//   ....[3]....
        /*07f4*/ 	.word	0x00001640


	//   ....[4]....
        /*07f8*/ 	.word	0x00001670


	//   ....[5]....
        /*07fc*/ 	.word	0x00001740


	//   ....[6]....
        /*0800*/ 	.word	0x00001770


	//   ....[7]....
        /*0804*/ 	.word	0x00001840


	//   ....[8]....
        /*0808*/ 	.word	0x00001870


	//   ....[9]....
        /*080c*/ 	.word	0x00001940


	//   ....[10]....
        /*0810*/ 	.word	0x00001970


	//   ....[11]....
        /*0814*/ 	.word	0x00001a40


	//   ....[12]....
        /*0818*/ 	.word	0x00001a70


	//   ....[13]....
        /*081c*/ 	.word	0x00001b40


	//   ....[14]....
        /*0820*/ 	.word	0x00001b70


	//   ....[15]....
        /*0824*/ 	.word	0x00001c40


	//   ....[16]....
        /*0828*/ 	.word	0x00001c80


	//   ....[17]....
        /*082c*/ 	.word	0x00002180


	//   ....[18]....
        /*0830*/ 	.word	0x000021b0


	//   ....[19]....
        /*0834*/ 	.word	0x000021c0


	//   ....[20]....
        /*0838*/ 	.word	0x000021d0


	//   ....[21]....
        /*083c*/ 	.word	0x000021e0


	//   ....[22]....
        /*0840*/ 	.word	0x000021f0


	//   ....[23]....
        /*0844*/ 	.word	0x00002200


	//   ....[24]....
        /*0848*/ 	.word	0x00002210


	//   ....[25]....
        /*084c*/ 	.word	0x00002610


	//   ....[26]....
        /*0850*/ 	.word	0x00002620


	//   ....[27]....
        /*0854*/ 	.word	0x00002630


	//   ....[28]....
        /*0858*/ 	.word	0x00002640


	//   ....[29]....
        /*085c*/ 	.word	0x00002650


	//   ....[30]....
        /*0860*/ 	.word	0x00002660


	//   ....[31]....
        /*0864*/ 	.word	0x00002680


	//   ....[32]....
        /*0868*/ 	.word	0x00002690


	//   ....[33]....
        /*086c*/ 	.word	0x00003760


	//   ....[34]....
        /*0870*/ 	.word	0x00003780


	//   ....[35]....
        /*0874*/ 	.word	0x00003790


	//   ....[36]....
        /*0878*/ 	.word	0x000037a0


	//   ....[37]....
        /*087c*/ 	.word	0x000037b0


	//   ....[38]....
        /*0880*/ 	.word	0x000037c0


	//   ....[39]....
        /*0884*/ 	.word	0x000037d0


	//   ....[40]....
        /*0888*/ 	.word	0x000037f0


	//   ....[41]....
        /*088c*/ 	.word	0x000043d0


	//   ....[42]....
        /*0890*/ 	.word	0x000043f0


	//   ....[43]....
        /*0894*/ 	.word	0x00004500


	//   ....[44]....
        /*0898*/ 	.word	0x00004780


	//   ....[45]....
        /*089c*/ 	.word	0x00004a50


	//   ....[46]....
        /*08a0*/ 	.word	0x00004c60


	//   ....[47]....
        /*08a4*/ 	.word	0x00004dc0


	//   ....[48]....
        /*08a8*/ 	.word	0x00004fc0


	//   ....[49]....
        /*08ac*/ 	.word	0x00005200


	//   ....[50]....
        /*08b0*/ 	.word	0x00005360


	//   ....[51]....
        /*08b4*/ 	.word	0x00005430


	//   ....[52]....
        /*08b8*/ 	.word	0x000054b0


	//   ....[53]....
        /*08bc*/ 	.word	0x00007f50


	//   ....[54]....
        /*08c0*/ 	.word	0x00007f60


	//   ....[55]....
        /*08c4*/ 	.word	0x00007f70


	//   ....[56]....
        /*08c8*/ 	.word	0x00007f80


	//   ....[57]....
        /*08cc*/ 	.word	0x00007f90


	//   ....[58]....
        /*08d0*/ 	.word	0x00007fa0


	//   ....[59]....
        /*08d4*/ 	.word	0x00007fb0


	//   ....[60]....
        /*08d8*/ 	.word	0x00007fd0


	//   ....[61]....
        /*08dc*/ 	.word	0x000096b0


	//   ....[62]....
        /*08e0*/ 	.word	0x000096c0


	//   ....[63]....
        /*08e4*/ 	.word	0x000096d0


	//   ....[64]....
        /*08e8*/ 	.word	0x000096e0


	//   ....[65]....
        /*08ec*/ 	.word	0x000096f0


	//   ....[66]....
        /*08f0*/ 	.word	0x00009700


	//   ....[67]....
        /*08f4*/ 	.word	0x00009710


	//   ....[68]....
        /*08f8*/ 	.word	0x00009720


	//   ....[69]....
        /*08fc*/ 	.word	0x00009aa0


	//   ....[70]....
        /*0900*/ 	.word	0x00009ad0


	//   ....[71]....
        /*0904*/ 	.word	0x00009ae0


	//   ....[72]....
        /*0908*/ 	.word	0x00009b00


	//   ....[73]....
        /*090c*/ 	.word	0x00009eb0


	//   ....[74]....
        /*0910*/ 	.word	0x0000a130


	//   ....[75]....
        /*0914*/ 	.word	0x0000a280


	//   ....[76]....
        /*0918*/ 	.word	0x0000a580


	//   ....[77]....
        /*091c*/ 	.word	0x0000a820


	//   ....[78]....
        /*0920*/ 	.word	0x0000a960


	//   ....[79]....
        /*0924*/ 	.word	0x0000a990


	//   ....[80]....
        /*0928*/ 	.word	0x0000aad0


	//   ....[81]....
        /*092c*/ 	.word	0x0000d490


	//   ....[82]....
        /*0930*/ 	.word	0x0000d4a0


	//   ....[83]....
        /*0934*/ 	.word	0x0000d4b0


	//   ....[84]....
        /*0938*/ 	.word	0x0000d4c0


	//   ....[85]....
        /*093c*/ 	.word	0x0000d4d0


	//   ....[86]....
        /*0940*/ 	.word	0x0000d4e0


	//   ....[87]....
        /*0944*/ 	.word	0x0000d4f0


	//   ....[88]....
        /*0948*/ 	.word	0x0000d520


	//   ....[89]....
        /*094c*/ 	.word	0x0000d930


	//   ....[90]....
        /*0950*/ 	.word	0x0000d950


	//   ....[91]....
        /*0954*/ 	.word	0x0000d970


	//   ....[92]....
        /*0958*/ 	.word	0x0000d990


	//   ....[93]....
        /*095c*/ 	.word	0x0000d9f0


	//   ....[94]....
        /*0960*/ 	.word	0x0000da50


	//   ....[95]....
        /*0964*/ 	.word	0x0000dab0


	//   ....[96]....
        /*0968*/ 	.word	0x0000db10


	//   ....[97]....
        /*096c*/ 	.word	0x0000f2f0


	//   ....[98]....
        /*0970*/ 	.word	0x0000f3d0


	//   ....[99]....
        /*0974*/ 	.word	0x0000f400


	//   ....[100]....
        /*0978*/ 	.word	0x0000f460


	//   ....[101]....
        /*097c*/ 	.word	0x0000f4b0


	//   ....[102]....
        /*0980*/ 	.word	0x0000f4d0


	//   ....[103]....
        /*0984*/ 	.word	0x0000f5f0


	//   ....[104]....
        /*0988*/ 	.word	0x0000fa90


	//   ....[105]....
        /*098c*/ 	.word	0x00012060


	//   ....[106]....
        /*0990*/ 	.word	0x00012070


	//   ....[107]....
        /*0994*/ 	.word	0x00012080


	//   ....[108]....
        /*0998*/ 	.word	0x00012090


	//   ....[109]....
        /*099c*/ 	.word	0x000120c0


	//   ....[110]....
        /*09a0*/ 	.word	0x000120e0


	//   ....[111]....
        /*09a4*/ 	.word	0x00012100


	//   ....[112]....
        /*09a8*/ 	.word	0x00012110


	//   ....[113]....
        /*09ac*/ 	.word	0x00013d80


	//   ....[114]....
        /*09b0*/ 	.word	0x00013dc0


	//   ....[115]....
        /*09b4*/ 	.word	0x00013df0


	//   ....[116]....
        /*09b8*/ 	.word	0x00013e20


	//   ....[117]....
        /*09bc*/ 	.word	0x00013e60


	//   ....[118]....
        /*09c0*/ 	.word	0x00013ea0


	//   ....[119]....
        /*09c4*/ 	.word	0x00013ec0


	//   ....[120]....
        /*09c8*/ 	.word	0x00013ed0


	//   ....[121]....
        /*09cc*/ 	.word	0x00014090


	//   ....[122]....
        /*09d0*/ 	.word	0x000140a0


	//   ....[123]....
        /*09d4*/ 	.word	0x000141a0


	//   ....[124]....
        /*09d8*/ 	.word	0x000141d0


	//   ....[125]....
        /*09dc*/ 	.word	0x000142b0


	//   ....[126]....
        /*09e0*/ 	.word	0x000142e0


	//   ....[127]....
        /*09e4*/ 	.word	0x000143c0


	//   ....[128]....
        /*09e8*/ 	.word	0x000143f0


	//   ....[129]....
        /*09ec*/ 	.word	0x000144d0


	//   ....[130]....
        /*09f0*/ 	.word	0x00014500


	//   ....[131]....
        /*09f4*/ 	.word	0x000145e0


	//   ....[132]....
        /*09f8*/ 	.word	0x00014610


	//   ....[133]....
        /*09fc*/ 	.word	0x000146f0


	//   ....[134]....
        /*0a00*/ 	.word	0x00014720


	//   ....[135]....
        /*0a04*/ 	.word	0x00014800


	//   ....[136]....
        /*0a08*/ 	.word	0x00014820


	//   ....[137]....
        /*0a0c*/ 	.word	0x000150e0


	//   ....[138]....
        /*0a10*/ 	.word	0x000150f0


	//   ....[139]....
        /*0a14*/ 	.word	0x000151c0


	//   ....[140]....
        /*0a18*/ 	.word	0x000151f0


	//   ....[141]....
        /*0a1c*/ 	.word	0x000152c0


	//   ....[142]....
        /*0a20*/ 	.word	0x000152f0


	//   ....[143]....
        /*0a24*/ 	.word	0x000153c0


	//   ....[144]....
        /*0a28*/ 	.word	0x000153f0


	//   ....[145]....
        /*0a2c*/ 	.word	0x000154c0


	//   ....[146]....
        /*0a30*/ 	.word	0x000154f0


	//   ....[147]....
        /*0a34*/ 	.word	0x000155c0


	//   ....[148]....
        /*0a38*/ 	.word	0x000155f0


	//   ....[149]....
        /*0a3c*/ 	.word	0x000156c0


	//   ....[150]....
        /*0a40*/ 	.word	0x000156f0


	//   ....[151]....
        /*0a44*/ 	.word	0x000157c0


	//   ....[152]....
        /*0a48*/ 	.word	0x000157e0


	//----- nvinfo : EIATTR_EXIT_INSTR_OFFSETS
	.align		4
.L_442:
        /*0a4c*/ 	.byte	0x04, 0x1c
        /*0a4e*/ 	.short	(.L_444 - .L_443)


	//   ....[0]....
.L_443:
        /*0a50*/ 	.word	0x00000450


	//   ....[1]....
        /*0a54*/ 	.word	0x00014830


	//   ....[2]....
        /*0a58*/ 	.word	0x00014890


	//   ....[3]....
        /*0a5c*/ 	.word	0x000148f0


	//   ....[4]....
        /*0a60*/ 	.word	0x000157f0


	//   ....[5]....
        /*0a64*/ 	.word	0x00015840


	//   ....[6]....
        /*0a68*/ 	.word	0x000158a0


	//----- nvinfo : EIATTR_CTAIDZ_USED
	.align		4
.L_444:
        /*0a6c*/ 	.byte	0x01, 0x04
	.zero		2


	//----- nvinfo : EIATTR_MAX_THREADS
	.align		4
        /*0a70*/ 	.byte	0x04, 0x05
        /*0a72*/ 	.short	(.L_446 - .L_445)
.L_445:
        /*0a74*/ 	.word	0x00000080
        /*0a78*/ 	.word	0x00000001
        /*0a7c*/ 	.word	0x00000001


	//----- nvinfo : EIATTR_CRS_STACK_SIZE
	.align		4
.L_446:
        /*0a80*/ 	.byte	0x04, 0x1e
        /*0a82*/ 	.short	(.L_448 - .L_447)
.L_447:
        /*0a84*/ 	.word	0x00000000
.L_448:


//--------------------- .nv.info._ZN7cutlass13device_kernelIN5flash19enable_sm80_to_sm89INS1_16FlashAttnFwdSm80INS1_25CollectiveMainloopFwdSm80ILi4ELi1ELb0EN4cute5tupleIJNS5_1CILi128EEENS7_ILi64EEES8_EEELi128ENS_10bfloat16_tEfNS_4arch4Sm80ELb1ELb0ELb1ELb1ELb1ELb1ELb1ELb0EEENS1_21CollectiveEpilogueFwdINS6_IJS8_S8_S9_EEENS6_IJNS7_ILi1EEESH_SH_EEESB_SD_Li128ELb1ELb1ELb0ELb0EEENS1_19SingleTileSchedulerILb1ELb0ELb1ELi128EEEEEEEEEvNT_6ParamsE --------------------------
	.section	.nv.info._ZN7cutlass13device_kernelIN5flash19enable_sm80_to_sm89INS1_16FlashAttnFwdSm80INS1_25CollectiveMainloopFwdSm80ILi4ELi1ELb0EN4cute5tupleIJNS5_1CILi128EEENS7_ILi64EEES8_EEELi128ENS_10bfloat16_tEfNS_4arch4Sm80ELb1ELb0ELb1ELb1ELb1ELb1ELb1ELb0EEENS1_21CollectiveEpilogueFwdINS6_IJS8_S8_S9_EEENS6_IJNS7_ILi1EEESH_SH_EEESB_SD_Li128ELb1ELb1ELb0ELb0EEENS1_19SingleTileSchedulerILb1ELb0ELb1ELi128EEEEEEEEEvNT_6ParamsE,"",@"SHT_CUDA_INFO"
	.sectionflags	@""
	.align	4


	//----- nvinfo : EIATTR_CUDA_API_VERSION
	.align		4
        /*0000*/ 	.byte	0x04, 0x37
        /*0002*/ 	.short	(.L_450 - .L_449)
.L_449:
        /*0004*/ 	.word	0x00000082


	//----- nvinfo : EIATTR_SW2861232_WAR
	.align		4
.L_450:
        /*0008*/ 	.byte	0x01, 0x35
	.zero		2


	//----- nvinfo : EIATTR_PARAM_CBANK
	.align		4
        /*000c*/ 	.byte	0x04, 0x0a
        /*000e*/ 	.short	(.L_452 - .L_451)
	.align		4
.L_451:
        /*0010*/ 	.word	index@(.nv.constant0._ZN7cutlass13device_kernelIN5flash19enable_sm80_to_sm89INS1_16FlashAttnFwdSm80INS1_25CollectiveMainloopFwdSm80ILi4ELi1ELb0EN4cute5tupleIJNS5_1CILi128EEENS7_ILi64EEES8_EEELi128ENS_10bfloat16_tEfNS_4arch4Sm80ELb1ELb0ELb1ELb1ELb1ELb1ELb1ELb0EEENS1_21CollectiveEpilogueFwdINS6_IJS8_S8_S9_EEENS6_IJNS7_ILi1EEESH_SH_EEESB_SD_Li128ELb1ELb1ELb0ELb0EEENS1_19SingleTileSchedulerILb1ELb0ELb1ELi128EEEEEEEEEvNT_6ParamsE)
        /*0014*/ 	.short	0x0160
        /*0016*/ 	.short	0x0418


	//----- nvinfo : EIATTR_CBANK_PARAM_SIZE
	.align		4
.L_452:
        /*0018*/ 	.byte	0x03, 0x19
        /*001a*/ 	.short	0x0418


	//----- nvinfo : EIATTR_KPARAM_INFO
	.align		4
        /*001c*/ 	.byte	0x04, 0x17
        /*001e*/ 	.short	(.L_454 - .L_453)
.L_453:
        /*0020*/ 	.word	0x00000000
        /*0024*/ 	.short	0x0000
        /*0026*/ 	.short	0x0000
        /*0028*/ 	.byte	0x00, 0xf0, 0x61, 0x10


	//----- nvinfo : EIATTR_MAXREG_COUNT
	.align		4
.L_454:
        /*002c*/ 	.byte	0x03, 0x1b
        /*002e*/ 	.short	0x00ff


	//----- nvinfo : EIATTR_NUM_BARRIERS
	.align		4
        /*0030*/ 	.byte	0x02, 0x4c
        /*0032*/ 	.byte	0x02
	.zero		1


	//----- nvinfo : EIATTR_ANNOTATIONS
	.align		4
        /*0034*/ 	.byte	0x04, 0x55
        /*0036*/ 	.short	(.L_456 - .L_455)


	//   ....[0]....
.L_455:
        /* <DEDUP_REMOVED lines=185> */


	//----- nvinfo : EIATTR_MERCURY_ISA_VERSION
	.align		4
.L_456:
        /*0bb8*/ 	.byte	0x03, 0x5f
        /*0bba*/ 	.short	0x0000


	//----- nvinfo : EIATTR_COOP_GROUP_MASK_REGIDS
	.align		4
        /*0bbc*/ 	.byte	0x04, 0x29
        /*0bbe*/ 	.short	(.L_458 - .L_457)


	//   ....[0]....
.L_457:
        /*0bc0*/ 	.word	0xffffffff


	//   ....[1]....
        /*0bc4*/ 	.word	0xffffffff


	//   ....[2]....
        /*0bc8*/ 	.word	0xffffffff


	//   ....[3]....
        /*0bcc*/ 	.word	0xffffffff


	//   ....[4]....
        /*0bd0*/ 	.word	0xffffffff


	//   ....[5]....
        /*0bd4*/ 	.word	0xffffffff


	//   ....[6]....
        /*0bd8*/ 	.word	0xffffffff


	//   ....[7]....
        /*0bdc*/ 	.word	0xffffffff


	//   ....[8]....
        /*0be0*/ 	.word	0xffffffff


	//   ....[9]....
        /*0be4*/ 	.word	0xffffffff


	//   ....[10]....
        /*0be8*/ 	.word	0xffffffff


	//   ....[11]....
        /*0bec*/ 	.word	0xffffffff


	//   ....[12]....
        /*0bf0*/ 	.word	0xffffffff


	//   ....[13]....
        /*0bf4*/ 	.word	0xffffffff


	//   ....[14]....
        /*0bf8*/ 	.word	0xffffffff


	//   ....[15]....
        /*0bfc*/ 	.word	0xffffffff


	//   ....[16]....
        /*0c00*/ 	.word	0xffffffff


	//   ....[17]....
        /*0c04*/ 	.word	0xffffffff


	//   ....[18]....
        /*0c08*/ 	.word	0xffffffff


	//   ....[19]....
        /*0c0c*/ 	.word	0xffffffff


	//   ....[20]....
        /*0c10*/ 	.word	0xffffffff


	//   ....[21]....
        /*0c14*/ 	.word	0xffffffff


	//   ....[22]....
        /*0c18*/ 	.word	0xffffffff


	//   ....[23]....
        /*0c1c*/ 	.word	0xffffffff


	//   ....[24]....
        /*0c20*/ 	.word	0xffffffff


	//   ....[25]....
        /*0c24*/ 	.word	0xffffffff


	//   ....[26]....
        /*0c28*/ 	.word	0xffffffff


	//   ....[27]....
        /*0c2c*/ 	.word	0xffffffff


	//   ....[28]....
        /*0c30*/ 	.word	0xffffffff


	//   ....[29]....
        /*0c34*/ 	.word	0xffffffff


	//   ....[30]....
        /*0c38*/ 	.word	0xffffffff


	//   ....[31]....
        /*0c3c*/ 	.word	0xffffffff


	//   ....[32]....
        /*0c40*/ 	.word	0xffffffff


	//   ....[33]....
        /*0c44*/ 	.word	0xffffffff


	//   ....[34]....
        /*0c48*/ 	.word	0xffffffff


	//   ....[35]....
        /*0c4c*/ 	.word	0xffffffff


	//   ....[36]....
        /*0c50*/ 	.word	0xffffffff


	//   ....[37]....
        /*0c54*/ 	.word	0xffffffff


	//   ....[38]....
        /*0c58*/ 	.word	0xffffffff


	//   ....[39]....
        /*0c5c*/ 	.word	0xffffffff


	//   ....[40]....
        /*0c60*/ 	.word	0xffffffff


	//   ....[41]....
        /*0c64*/ 	.word	0xffffffff


	//   ....[42]....
        /*0c68*/ 	.word	0xffffffff


	//   ....[43]....
        /*0c6c*/ 	.word	0xffffffff


	//   ....[44]....
        /*0c70*/ 	.word	0xffffffff


	//   ....[45]....
        /*0c74*/ 	.word	0xffffffff


	//   ....[46]....
        /*0c78*/ 	.word	0xffffffff


	//   ....[47]....
        /*0c7c*/ 	.word	0xffffffff


	//   ....[48]....
        /*0c80*/ 	.word	0xffffffff


	//   ....[49]....
        /*0c84*/ 	.word	0xffffffff


	//   ....[50]....
        /*0c88*/ 	.word	0xffffffff


	//   ....[51]....
        /*0c8c*/ 	.word	0xffffffff


	//   ....[52]....
        /*0c90*/ 	.word	0xffffffff


	//   ....[53]....
        /*0c94*/ 	.word	0xffffffff


	//   ....[54]....
        /*0c98*/ 	.word	0xffffffff


	//   ....[55]....
        /*0c9c*/ 	.word	0xffffffff


	//   ....[56]....
        /*0ca0*/ 	.word	0xffffffff


	//   ....[57]....
        /*0ca4*/ 	.word	0xffffffff


	//   ....[58]....
        /*0ca8*/ 	.word	0xffffffff


	//   ....[59]....
        /*0cac*/ 	.word	0xffffffff


	//   ....[60]....
        /*0cb0*/ 	.word	0xffffffff


	//   ....[61]....
        /*0cb4*/ 	.word	0xffffffff


	//   ....[62]....
        /*0cb8*/ 	.word	0xffffffff


	//   ....[63]....
        /*0cbc*/ 	.word	0xffffffff


	//   ....[64]....
        /*0cc0*/ 	.word	0xffffffff


	//   ....[65]....
        /*0cc4*/ 	.word	0xffffffff


	//   ....[66]....
        /*0cc8*/ 	.word	0xffffffff


	//   ....[67]....
        /*0ccc*/ 	.word	0xffffffff


	//   ....[68]....
        /*0cd0*/ 	.word	0xffffffff


	//   ....[69]....
        /*0cd4*/ 	.word	0xffffffff


	//   ....[70]....
        /*0cd8*/ 	.word	0xffffffff


	//   ....[71]....
        /*0cdc*/ 	.word	0xffffffff


	//   ....[72]....
        /*0ce0*/ 	.word	0xffffffff


	//   ....[73]....
        /*0ce4*/ 	.word	0xffffffff


	//   ....[74]....
        /*0ce8*/ 	.word	0xffffffff


	//   ....[75]....
        /*0cec*/ 	.word	0xffffffff


	//   ....[76]....
        /*0cf0*/ 	.word	0xffffffff


	//   ....[77]....
        /*0cf4*/ 	.word	0xffffffff


	//   ....[78]....
        /*0cf8*/ 	.word	0xffffffff


	//   ....[79]....
        /*0cfc*/ 	.word	0xffffffff


	//   ....[80]....
        /*0d00*/ 	.word	0xffffffff


	//   ....[81]....
        /*0d04*/ 	.word	0xffffffff


	//   ....[82]....
        /*0d08*/ 	.word	0xffffffff


	//   ....[83]....
        /*0d0c*/ 	.word	0xffffffff


	//   ....[84]....
        /*0d10*/ 	.word	0xffffffff


	//   ....[85]....
        /*0d14*/ 	.word	0xffffffff


	//   ....[86]....
        /*0d18*/ 	.word	0xffffffff


	//   ....[87]....
        /*0d1c*/ 	.word	0xffffffff


	//   ....[88]....
        /*0d20*/ 	.word	0xffffffff


	//   ....[89]....
        /*0d24*/ 	.word	0xffffffff


	//   ....[90]....
        /*0d28*/ 	.word	0xffffffff


	//   ....[91]....
        /*0d2c*/ 	.word	0xffffffff


	//   ....[92]....
        /*0d30*/ 	.word	0xffffffff


	//   ....[93]....
        /*0d34*/ 	.word	0xffffffff


	//   ....[94]....
        /*0d38*/ 	.word	0xffffffff


	//   ....[95]....
        /*0d3c*/ 	.word	0xffffffff


	//   ....[96]....
        /*0d40*/ 	.word	0xffffffff


	//   ....[97]....
        /*0d44*/ 	.word	0xffffffff


	//   ....[98]....
        /*0d48*/ 	.word	0xffffffff


	//   ....[99]....
        /*0d4c*/ 	.word	0xffffffff


	//   ....[100]....
        /*0d50*/ 	.word	0xffffffff


	//   ....[101]....
        /*0d54*/ 	.word	0xffffffff


	//   ....[102]....
        /*0d58*/ 	.word	0xffffffff


	//   ....[103]....
        /*0d5c*/ 	.word	0xffffffff


	//   ....[104]....
        /*0d60*/ 	.word	0xffffffff


	//   ....[105]....
        /*0d64*/ 	.word	0xffffffff


	//   ....[106]....
        /*0d68*/ 	.word	0xffffffff


	//   ....[107]....
        /*0d6c*/ 	.word	0xffffffff


	//   ....[108]....
        /*0d70*/ 	.word	0xffffffff


	//   ....[109]....
        /*0d74*/ 	.word	0xffffffff


	//   ....[110]....
        /*0d78*/ 	.word	0xffffffff


	//   ....[111]....
        /*0d7c*/ 	.word	0xffffffff


	//   ....[112]....
        /*0d80*/ 	.word	0xffffffff


	//   ....[113]....
        /*0d84*/ 	.word	0xffffffff


	//   ....[114]....
        /*0d88*/ 	.word	0xffffffff


	//   ....[115]....
        /*0d8c*/ 	.word	0xffffffff


	//   ....[116]....
        /*0d90*/ 	.word	0xffffffff


	//   ....[117]....
        /*0d94*/ 	.word	0xffffffff


	//   ....[118]....
        /*0d98*/ 	.word	0xffffffff


	//   ....[119]....
        /*0d9c*/ 	.word	0xffffffff


	//   ....[120]....
        /*0da0*/ 	.word	0xffffffff


	//   ....[121]....
        /*0da4*/ 	.word	0xffffffff


	//   ....[122]....
        /*0da8*/ 	.word	0xffffffff


	//   ....[123]....
        /*0dac*/ 	.word	0xffffffff


	//   ....[124]....
        /*0db0*/ 	.word	0xffffffff


	//   ....[125]....
        /*0db4*/ 	.word	0xffffffff


	//   ....[126]....
        /*0db8*/ 	.word	0xffffffff


	//   ....[127]....
        /*0dbc*/ 	.word	0xffffffff


	//   ....[128]....
        /*0dc0*/ 	.word	0xffffffff


	//   ....[129]....
        /*0dc4*/ 	.word	0xffffffff


	//   ....[130]....
        /*0dc8*/ 	.word	0xffffffff


	//   ....[131]....
        /*0dcc*/ 	.word	0xffffffff


	//   ....[132]....
        /*0dd0*/ 	.word	0xffffffff


	//   ....[133]....
        /*0dd4*/ 	.word	0xffffffff


	//   ....[134]....
        /*0dd8*/ 	.word	0xffffffff


	//   ....[135]....
        /*0ddc*/ 	.word	0xffffffff


	//   ....[136]....
        /*0de0*/ 	.word	0xffffffff


	//   ....[137]....
        /*0de4*/ 	.word	0xffffffff


	//   ....[138]....
        /*0de8*/ 	.word	0xffffffff


	//   ....[139]....
        /*0dec*/ 	.word	0xffffffff


	//   ....[140]....
        /*0df0*/ 	.word	0xffffffff


	//   ....[141]....
        /*0df4*/ 	.word	0xffffffff


	//   ....[142]....
        /*0df8*/ 	.word	0xffffffff


	//   ....[143]....
        /*0dfc*/ 	.word	0xffffffff


	//   ....[144]....
        /*0e00*/ 	.word	0xffffffff


	//   ....[145]....
        /*0e04*/ 	.word	0xffffffff


	//   ....[146]....
        /*0e08*/ 	.word	0xffffffff


	//   ....[147]....
        /*0e0c*/ 	.word	0xffffffff


	//   ....[148]....
        /*0e10*/ 	.word	0xffffffff


	//   ....[149]....
        /*0e14*/ 	.word	0xffffffff


	//   ....[150]....
        /*0e18*/ 	.word	0xffffffff


	//   ....[151]....
        /*0e1c*/ 	.word	0xffffffff


	//   ....[152]....
        /*0e20*/ 	.word	0xffffffff


	//   ....[153]....
        /*0e24*/ 	.word	0xffffffff


	//   ....[154]....
        /*0e28*/ 	.word	0xffffffff


	//   ....[155]....
        /*0e2c*/ 	.word	0xffffffff


	//   ....[156]....
        /*0e30*/ 	.word	0xffffffff


	//   ....[157]....
        /*0e34*/ 	.word	0xffffffff


	//   ....[158]....
        /*0e38*/ 	.word	0xffffffff


	//   ....[159]....
        /*0e3c*/ 	.word	0xffffffff


	//   ....[160]....
        /*0e40*/ 	.word	0xffffffff


	//   ....[161]....
        /*0e44*/ 	.word	0xffffffff


	//   ....[162]....
        /*0e48*/ 	.word	0xffffffff


	//   ....[163]....
        /*0e4c*/ 	.word	0xffffffff


	//   ....[164]....
        /*0e50*/ 	.word	0xffffffff


	//   ....[165]....
        /*0e54*/ 	.word	0xffffffff


	//   ....[166]....
        /*0e58*/ 	.word	0xffffffff


	//   ....[167]....
        /*0e5c*/ 	.word	0xffffffff


	//   ....[168]....
        /*0e60*/ 	.word	0xffffffff


	//   ....[169]....
        /*0e64*/ 	.word	0xffffffff


	//   ....[170]....
        /*0e68*/ 	.word	0xffffffff


	//   ....[171]....
        /*0e6c*/ 	.word	0xffffffff


	//   ....[172]....
        /*0e70*/ 	.word	0xffffffff


	//   ....[173]....
        /*0e74*/ 	.word	0xffffffff


	//   ....[174]....
        /*0e78*/ 	.word	0xffffffff


	//   ....[175]....
        /*0e7c*/ 	.word	0xffffffff


	//   ....[176]....
        /*0e80*/ 	.word	0xffffffff


	//   ....[177]....
        /*0e84*/ 	.word	0xffffffff


	//   ....[178]....
        /*0e88*/ 	.word	0xffffffff


	//   ....[179]....
        /*0e8c*/ 	.word	0xffffffff


	//   ....[180]....
        /*0e90*/ 	.word	0xffffffff


	//   ....[181]....
        /*0e94*/ 	.word	0xffffffff


	//   ....[182]....
        /*0e98*/ 	.word	0xffffffff


	//   ....[183]....
        /*0e9c*/ 	.word	0xffffffff


	//   ....[184]....
        /*0ea0*/ 	.word	0xffffffff


	//   ....[185]....
        /*0ea4*/ 	.word	0xffffffff


	//   ....[186]....
        /*0ea8*/ 	.word	0xffffffff


	//   ....[187]....
        /*0eac*/ 	.word	0xffffffff


	//   ....[188]....
        /*0eb0*/ 	.word	0xffffffff


	//   ....[189]....
        /*0eb4*/ 	.word	0xffffffff


	//   ....[190]....
        /*0eb8*/ 	.word	0xffffffff


	//   ....[191]....
        /*0ebc*/ 	.word	0xffffffff


	//   ....[192]....
        /*0ec0*/ 	.word	0xffffffff


	//   ....[193]....
        /*0ec4*/ 	.word	0xffffffff


	//   ....[194]....
        /*0ec8*/ 	.word	0xffffffff


	//   ....[195]....
        /*0ecc*/ 	.word	0xffffffff


	//   ....[196]....
        /*0ed0*/ 	.word	0xffffffff


	//   ....[197]....
        /*0ed4*/ 	.word	0xffffffff


	//   ....[198]....
        /*0ed8*/ 	.word	0xffffffff


	//   ....[199]....
        /*0edc*/ 	.word	0xffffffff


	//   ....[200]....
        /*0ee0*/ 	.word	0xffffffff


	//   ....[201]....
        /*0ee4*/ 	.word	0xffffffff


	//   ....[202]....
        /*0ee8*/ 	.word	0xffffffff


	//   ....[203]....
        /*0eec*/ 	.word	0xffffffff


	//   ....[204]....
        /*0ef0*/ 	.word	0xffffffff


	//   ....[205]....
        /*0ef4*/ 	.word	0xffffffff


	//   ....[206]....
        /*0ef8*/ 	.word	0xffffffff


	//   ....[207]....
        /*0efc*/ 	.word	0xffffffff


	//   ....[208]....
        /*0f00*/ 	.word	0xffffffff


	//   ....[209]....
        /*0f04*/ 	.word	0xffffffff


	//   ....[210]....
        /*0f08*/ 	.word	0xffffffff


	//   ....[211]....
        /*0f0c*/ 	.word	0xffffffff


	//   ....[212]....
        /*0f10*/ 	.word	0xffffffff


	//   ....[213]....
        /*0f14*/ 	.word	0xffffffff


	//   ....[214]....
        /*0f18*/ 	.word	0xffffffff


	//   ....[215]....
        /*0f1c*/ 	.word	0xffffffff


	//   ....[216]....
        /*0f20*/ 	.word	0xffffffff


	//   ....[217]....
        /*0f24*/ 	.word	0xffffffff


	//   ....[218]....
        /*0f28*/ 	.word	0xffffffff


	//   ....[219]....
        /*0f2c*/ 	.word	0xffffffff


	//   ....[220]....
        /*0f30*/ 	.word	0xffffffff


	//   ....[221]....
        /*0f34*/ 	.word	0xffffffff


	//   ....[222]....
        /*0f38*/ 	.word	0xffffffff


	//   ....[223]....
        /*0f3c*/ 	.word	0xffffffff


	//   ....[224]....
        /*0f40*/ 	.word	0xffffffff


	//   ....[225]....
        /*0f44*/ 	.word	0xffffffff


	//   ....[226]....
        /*0f48*/ 	.word	0xffffffff


	//   ....[227]....
        /*0f4c*/ 	.word	0xffffffff


	//   ....[228]....
        /*0f50*/ 	.word	0xffffffff


	//   ....[229]....
        /*0f54*/ 	.word	0xffffffff


	//   ....[230]....
        /*0f58*/ 	.word	0xffffffff


	//   ....[231]....
        /*0f5c*/ 	.word	0xffffffff


	//   ....[232]....
        /*0f60*/ 	.word	0xffffffff


	//   ....[233]....
        /*0f64*/ 	.word	0xffffffff


	//   ....[234]....
        /*0f68*/ 	.word	0xffffffff


	//   ....[235]....
        /*0f6c*/ 	.word	0xffffffff


	//   ....[236]....
        /*0f70*/ 	.word	0xffffffff


	//   ....[237]....
        /*0f74*/ 	.word	0xffffffff


	//   ....[238]....
        /*0f78*/ 	.word	0xffffffff


	//   ....[239]....
        /*0f7c*/ 	.word	0xffffffff


	//   ....[240]....
        /*0f80*/ 	.word	0xffffffff


	//   ....[241]....
        /*0f84*/ 	.word	0xffffffff


	//   ....[242]....
        /*0f88*/ 	.word	0xffffffff


	//   ....[243]....
        /*0f8c*/ 	.word	0xffffffff


	//   ....[244]....
        /*0f90*/ 	.word	0xffffffff


	//   ....[245]....
        /*0f94*/ 	.word	0xffffffff


	//   ....[246]....
        /*0f98*/ 	.word	0xffffffff


	//   ....[247]....
        /*0f9c*/ 	.word	0xffffffff


	//   ....[248]....
        /*0fa0*/ 	.word	0xffffffff


	//   ....[249]....
        /*0fa4*/ 	.word	0xffffffff


	//   ....[250]....
        /*0fa8*/ 	.word	0xffffffff


	//   ....[251]....
        /*0fac*/ 	.word	0xffffffff


	//   ....[252]....
        /*0fb0*/ 	.word	0xffffffff


	//   ....[253]....
        /*0fb4*/ 	.word	0xffffffff


	//   ....[254]....
        /*0fb8*/ 	.word	0xffffffff


	//   ....[255]....
        /*0fbc*/ 	.word	0xffffffff


	//   ....[0]....
        /*0fc0*/ 	.word	0xffffffff


	//   ....[1]....
        /*0fc4*/ 	.word	0xffffffff


	//   ....[2]....
        /*0fc8*/ 	.word	0xffffffff


	//   ....[3]....
        /*0fcc*/ 	.word	0xffffffff


	//   ....[4]....
        /*0fd0*/ 	.word	0xffffffff


	//   ....[5]....
        /*0fd4*/ 	.word	0xffffffff


	//   ....[6]....
        /*0fd8*/ 	.word	0xffffffff


	//   ....[7]....
        /*0fdc*/ 	.word	0xffffffff


	//   ....[8]....
        /*0fe0*/ 	.word	0xffffffff


	//   ....[9]....
        /*0fe4*/ 	.word	0xffffffff


	//   ....[10]....
        /*0fe8*/ 	.word	0xffffffff


	//   ....[11]....
        /*0fec*/ 	.word	0xffffffff


	//   ....[12]....
        /*0ff0*/ 	.word	0xffffffff


	//   ....[13]....
        /*0ff4*/ 	.word	0xffffffff


	//   ....[14]....
        /*0ff8*/ 	.word	0xffffffff


	//   ....[15]....
        /*0ffc*/ 	.word	0xffffffff


	//   ....[16]....
        /*1000*/ 	.word	0xffffffff


	//   ....[17]....
        /*1004*/ 	.word	0xffffffff


	//   ....[18]....
        /*1008*/ 	.word	0xffffffff


	//   ....[19]....
        /*100c*/ 	.word	0xffffffff


	//   ....[20]....
        /*1010*/ 	.word	0xffffffff


	//   ....[21]....
        /*1014*/ 	.word	0xffffffff


	//   ....[22]....
        /*1018*/ 	.word	0xffffffff


	//   ....[23]....
        /*101c*/ 	.word	0xffffffff


	//   ....[24]....
        /*1020*/ 	.word	0xffffffff


	//   ....[25]....
        /*1024*/ 	.word	0xffffffff


	//   ....[26]....
        /*1028*/ 	.word	0xffffffff


	//   ....[27]....
        /*102c*/ 	.word	0xffffffff


	//   ....[28]....
        /*1030*/ 	.word	0xffffffff


	//   ....[29]....
        /*1034*/ 	.word	0xffffffff


	//   ....[30]....
        /*1038*/ 	.word	0xffffffff


	//   ....[31]....
        /*103c*/ 	.word	0xffffffff


	//   ....[32]....
        /*1040*/ 	.word	0xffffffff


	//   ....[33]....
        /*1044*/ 	.word	0xffffffff


	//   ....[34]....
        /*1048*/ 	.word	0xffffffff


	//   ....[35]....
        /*104c*/ 	.word	0xffffffff


	//   ....[36]....
        /*1050*/ 	.word	0xffffffff


	//   ....[37]....
        /*1054*/ 	.word	0xffffffff


	//   ....[38]....
        /*1058*/ 	.word	0xffffffff


	//   ....[39]....
        /*105c*/ 	.word	0xffffffff


	//   ....[40]....
        /*1060*/ 	.word	0xffffffff


	//   ....[41]....
        /*1064*/ 	.word	0xffffffff


	//   ....[42]....
        /*1068*/ 	.word	0xffffffff


	//   ....[43]....
        /*106c*/ 	.word	0xffffffff


	//   ....[44]....
        /*1070*/ 	.word	0xffffffff


	//   ....[45]....
        /*1074*/ 	.word	0xffffffff


	//   ....[46]....
        /*1078*/ 	.word	0xffffffff


	//   ....[47]....
        /*107c*/ 	.word	0xffffffff


	//   ....[48]....
        /*1080*/ 	.word	0xffffffff


	//   ....[49]....
        /*1084*/ 	.word	0xffffffff


	//   ....[50]....
        /*1088*/ 	.word	0xffffffff


	//   ....[51]....
        /*108c*/ 	.word	0xffffffff


	//   ....[52]....
        /*1090*/ 	.word	0xffffffff


	//   ....[53]....
        /*1094*/ 	.word	0xffffffff


	//   ....[54]....
        /*1098*/ 	.word	0xffffffff


	//   ....[55]....
        /*109c*/ 	.word	0xffffffff


	//   ....[56]....
        /*10a0*/ 	.word	0xffffffff


	//   ....[57]....
        /*10a4*/ 	.word	0xffffffff


	//   ....[58]....
        /*10a8*/ 	.word	0xffffffff


	//   ....[59]....
        /*10ac*/ 	.word	0xffffffff


	//   ....[60]....
        /*10b0*/ 	.word	0xffffffff


	//   ....[61]....
        /*10b4*/ 	.word	0xffffffff


	//   ....[62]....
        /*10b8*/ 	.word	0xffffffff


	//   ....[63]....
        /*10bc*/ 	.word	0xffffffff


	//   ....[64]....
        /*10c0*/ 	.word	0xffffffff


	//   ....[65]....
        /*10c4*/ 	.word	0xffffffff


	//   ....[66]....
        /*10c8*/ 	.word	0xffffffff


	//   ....[67]....
        /*10cc*/ 	.word	0xffffffff


	//   ....[68]....
        /*10d0*/ 	.word	0xffffffff


	//   ....[69]....
        /*10d4*/ 	.word	0xffffffff


	//   ....[70]....
        /*10d8*/ 	.word	0xffffffff


	//   ....[71]....
        /*10dc*/ 	.word	0xffffffff


	//   ....[72]....
        /*10e0*/ 	.word	0xffffffff


	//   ....[73]....
        /*10e4*/ 	.word	0xffffffff


	//   ....[74]....
        /*10e8*/ 	.word	0xffffffff


	//   ....[75]....
        /*10ec*/ 	.word	0xffffffff


	//   ....[76]....
        /*10f0*/ 	.word	0xffffffff


	//   ....[77]....
        /*10f4*/ 	.word	0xffffffff


	//   ....[78]....
        /*10f8*/ 	.word	0xffffffff


	//   ....[79]....
        /*10fc*/ 	.word	0xffffffff


	//   ....[80]....
        /*1100*/ 	.word	0xffffffff


	//   ....[81]....
        /*1104*/ 	.word	0xffffffff


	//   ....[82]....
        /*1108*/ 	.word	0xffffffff


	//   ....[83]....
        /*110c*/ 	.word	0xffffffff


	//   ....[84]....
        /*1110*/ 	.word	0xffffffff


	//   ....[85]....
        /*1114*/ 	.word	0xffffffff


	//   ....[86]....
        /*1118*/ 	.word	0xffffffff


	//   ....[87]....
        /*111c*/ 	.word	0xffffffff


	//   ....[88]....
        /*1120*/ 	.word	0xffffffff


	//   ....[89]....
        /*1124*/ 	.word	0xffffffff


	//   ....[90]....
        /*1128*/ 	.word	0xffffffff


	//   ....[91]....
        /*112c*/ 	.word	0xffffffff


	//   ....[92]....
        /*1130*/ 	.word	0xffffffff


	//   ....[93]....
        /*1134*/ 	.word	0xffffffff


	//   ....[94]....
        /*1138*/ 	.word	0xffffffff


	//   ....[95]....
        /*113c*/ 	.word	0xffffffff


	//   ....[96]....
        /*1140*/ 	.word	0xffffffff


	//   ....[97]....
        /*1144*/ 	.word	0xffffffff


	//   ....[98]....
        /*1148*/ 	.word	0xffffffff


	//   ....[99]....
        /*114c*/ 	.word	0xffffffff


	//   ....[100]....
        /*1150*/ 	.word	0xffffffff


	//   ....[101]....
        /*1154*/ 	.word	0xffffffff


	//   ....[102]....
        /*1158*/ 	.word	0xffffffff


	//   ....[103]....
        /*115c*/ 	.word	0xffffffff


	//   ....[104]....
        /*1160*/ 	.word	0xffffffff


	//   ....[105]....
        /*1164*/ 	.word	0xffffffff


	//   ....[106]....
        /*1168*/ 	.word	0xffffffff


	//   ....[107]....
        /*116c*/ 	.word	0xffffffff


	//   ....[108]....
        /*1170*/ 	.word	0xffffffff


	//   ....[109]....
        /*1174*/ 	.word	0xffffffff


	//   ....[110]....
        /*1178*/ 	.word	0xffffffff


	//   ....[111]....
        /*117c*/ 	.word	0xffffffff


	//   ....[112]....
        /*1180*/ 	.word	0xffffffff


	//   ....[113]....
        /*1184*/ 	.word	0xffffffff


	//   ....[114]....
        /*1188*/ 	.word	0xffffffff


	//   ....[115]....
        /*118c*/ 	.word	0xffffffff


	//   ....[116]....
        /*1190*/ 	.word	0xffffffff


	//   ....[117]....
        /*1194*/ 	.word	0xffffffff


	//   ....[118]....
        /*1198*/ 	.word	0xffffffff


	//   ....[119]....
        /*119c*/ 	.word	0xffffffff


	//   ....[120]....
        /*11a0*/ 	.word	0xffffffff


	//   ....[121]....
        /*11a4*/ 	.word	0xffffffff


	//   ....[122]....
        /*11a8*/ 	.word	0xffffffff


	//   ....[123]....
        /*11ac*/ 	.word	0xffffffff


	//   ....[124]....
        /*11b0*/ 	.word	0xffffffff


	//   ....[125]....
        /*11b4*/ 	.word	0xffffffff


	//   ....[126]....
        /*11b8*/ 	.word	0xffffffff


	//   ....[127]....
        /*11bc*/ 	.word	0xffffffff


	//   ....[128]....
        /*11c0*/ 	.word	0xffffffff


	//   ....[129]....
        /*11c4*/ 	.word	0xffffffff


	//   ....[130]....
        /*11c8*/ 	.word	0xffffffff


	//   ....[131]....
        /*11cc*/ 	.word	0xffffffff


	//   ....[132]....
        /*11d0*/ 	.word	0xffffffff


	//   ....[133]....
        /*11d4*/ 	.word	0xffffffff


	//   ....[134]....
        /*11d8*/ 	.word	0xffffffff


	//   ....[135]....
        /*11dc*/ 	.word	0xffffffff


	//   ....[136]....
        /*11e0*/ 	.word	0xffffffff


	//   ....[137]....
        /*11e4*/ 	.word	0xffffffff


	//   ....[138]....
        /*11e8*/ 	.word	0xffffffff


	//   ....[139]....
        /*11ec*/ 	.word	0xffffffff


	//   ....[140]....
        /*11f0*/ 	.word	0xffffffff


	//   ....[141]....
        /*11f4*/ 	.word	0xffffffff


	//   ....[142]....
        /*11f8*/ 	.word	0xffffffff


	//   ....[143]....
        /*11fc*/ 	.word	0xffffffff


	//   ....[144]....
        /*1200*/ 	.word	0xffffffff


	//   ....[145]....
        /*1204*/ 	.word	0xffffffff


	//   ....[146]....
        /*1208*/ 	.word	0xffffffff


	//   ....[147]....
        /*120c*/ 	.word	0xffffffff


	//   ....[148]....
        /*1210*/ 	.word	0xffffffff


	//   ....[149]....
        /*1214*/ 	.word	0xffffffff


	//   ....[150]....
        /*1218*/ 	.word	0xffffffff


	//   ....[151]....
        /*121c*/ 	.word	0xffffffff


	//   ....[152]....
        /*1220*/ 	.word	0xffffffff


	//   ....[153]....
        /*1224*/ 	.word	0xffffffff


	//   ....[154]....
        /*1228*/ 	.word	0xffffffff


	//   ....[155]....
        /*122c*/ 	.word	0xffffffff


	//   ....[156]....
        /*1230*/ 	.word	0xffffffff


	//   ....[157]....
        /*1234*/ 	.word	0xffffffff


	//   ....[158]....
        /*1238*/ 	.word	0xffffffff


	//   ....[159]....
        /*123c*/ 	.word	0xffffffff


	//   ....[160]....
        /*1240*/ 	.word	0xffffffff


	//   ....[161]....
        /*1244*/ 	.word	0xffffffff


	//   ....[162]....
        /*1248*/ 	.word	0xffffffff


	//----- nvinfo : EIATTR_COOP_GROUP_INSTR_OFFSETS
	.align		4
.L_458:
        /*124c*/ 	.byte	0x04, 0x28
        /*124e*/ 	.short	(.L_460 - .L_459)


	//   ....[0]....
.L_459:
        /*1250*/ 	.word	0x00000090


	//   ....[1]....
        /*1254*/ 	.word	0x00002550


	//   ....[2]....
        /*1258*/ 	.word	0x000025a0


	//   ....[3]....
        /*125c*/ 	.word	0x00002d70


	//   ....[4]....
        /*1260*/ 	.word	0x00002d90


	//   ....[5]....
        /*1264*/ 	.word	0x000034e0


	//   ....[6]....
        /*1268*/ 	.word	0x00003500


	//   ....[7]....
        /*126c*/ 	.word	0x00003c50


	//   ....[8]....
        /*1270*/ 	.word	0x00003c60


	//   ....[9]....
        /*1274*/ 	.word	0x000044b0


	//   ....[10]....
        /*1278*/ 	.word	0x00004500


	//   ....[11]....
        /*127c*/ 	.word	0x00005270


	//   ....[12]....
        /*1280*/ 	.word	0x000052a0


	//   ....[13]....
        /*1284*/ 	.word	0x00005a20


	//   ....[14]....
        /*1288*/ 	.word	0x00005a50


	//   ....[15]....
        /*128c*/ 	.word	0x000061d0


	//   ....[16]....
        /*1290*/ 	.word	0x000061f0


	//   ....[17]....
        /*1294*/ 	.word	0x00006990


	//   ....[18]....
        /*1298*/ 	.word	0x000069c0


	//   ....[19]....
        /*129c*/ 	.word	0x00006ad0


	//   ....[20]....
        /*12a0*/ 	.word	0x00006b00


	//   ....[21]....
        /*12a4*/ 	.word	0x00006bd0


	//   ....[22]....
        /*12a8*/ 	.word	0x00006c00


	//   ....[23]....
        /*12ac*/ 	.word	0x00006cd0


	//   ....[24]....
        /*12b0*/ 	.word	0x00006cf0


	//   ....[25]....
        /*12b4*/ 	.word	0x00007280


	//   ....[26]....
        /*12b8*/ 	.word	0x000072a0


	//   ....[27]....
        /*12bc*/ 	.word	0x00007370


	//   ....[28]....
        /*12c0*/ 	.word	0x000073a0


	//   ....[29]....
        /*12c4*/ 	.word	0x00007470


	//   ....[30]....
        /*12c8*/ 	.word	0x000074a0


	//   ....[31]....
        /*12cc*/ 	.word	0x00007570


	//   ....[32]....
        /*12d0*/ 	.word	0x000075a0


	//   ....[33]....
        /*12d4*/ 	.word	0x00008580


	//   ....[34]....
        /*12d8*/ 	.word	0x000085a0


	//   ....[35]....
        /*12dc*/ 	.word	0x000086f0


	//   ....[36]....
        /*12e0*/ 	.word	0x00008700


	//   ....[37]....
        /*12e4*/ 	.word	0x00008830


	//   ....[38]....
        /*12e8*/ 	.word	0x00008850


	//   ....[39]....
        /*12ec*/ 	.word	0x00008980


	//   ....[40]....
        /*12f0*/ 	.word	0x00008990


	//   ....[41]....
        /*12f4*/ 	.word	0x00008ac0


	//   ....[42]....
        /*12f8*/ 	.word	0x00008ae0


	//   ....[43]....
        /*12fc*/ 	.word	0x00008c10


	//   ....[44]....
        /*1300*/ 	.word	0x00008c20


	//   ....[45]....
        /*1304*/ 	.word	0x00008d50


	//   ....[46]....
        /*1308*/ 	.word	0x00008d70


	//   ....[47]....
        /*130c*/ 	.word	0x00008ea0


	//   ....[48]....
        /*1310*/ 	.word	0x00008eb0


	//   ....[49]....
        /*1314*/ 	.word	0x00009760


	//   ....[50]....
        /*1318*/ 	.word	0x00009790


	//   ....[51]....
        /*131c*/ 	.word	0x000097c0


	//   ....[52]....
        /*1320*/ 	.word	0x000097e0


	//   ....[53]....
        /*1324*/ 	.word	0x00009810


	//   ....[54]....
        /*1328*/ 	.word	0x00009830


	//   ....[55]....
        /*132c*/ 	.word	0x00009860


	//   ....[56]....
        /*1330*/ 	.word	0x00009870


	//   ....[57]....
        /*1334*/ 	.word	0x00009dd0


	//   ....[58]....
        /*1338*/ 	.word	0x00009e00


	//   ....[59]....
        /*133c*/ 	.word	0x00009e30


	//   ....[60]....
        /*1340*/ 	.word	0x00009ee0


	//   ....[61]....
        /*1344*/ 	.word	0x00009ef0


	//   ....[62]....
        /*1348*/ 	.word	0x00009f00


	//   ....[63]....
        /*134c*/ 	.word	0x0000a0b0


	//   ....[64]....
        /*1350*/ 	.word	0x0000a0e0


	//   ....[65]....
        /*1354*/ 	.word	0x0000aec0


	//   ....[66]....
        /*1358*/ 	.word	0x0000af30


	//   ....[67]....
        /*135c*/ 	.word	0x0000af40


	//   ....[68]....
        /*1360*/ 	.word	0x0000af50


	//   ....[69]....
        /*1364*/ 	.word	0x0000af60


	//   ....[70]....
        /*1368*/ 	.word	0x0000af70


	//   ....[71]....
        /*136c*/ 	.word	0x0000b070


	//   ....[72]....
        /*1370*/ 	.word	0x0000b120


	//   ....[73]....
        /*1374*/ 	.word	0x0000b790


	//   ....[74]....
        /*1378*/ 	.word	0x0000bfd0


	//   ....[75]....
        /*137c*/ 	.word	0x0000bfe0


	//   ....[76]....
        /*1380*/ 	.word	0x0000bff0


	//   ....[77]....
        /*1384*/ 	.word	0x0000c9f0


	//   ....[78]....
        /*1388*/ 	.word	0x0000ca20


	//   ....[79]....
        /*138c*/ 	.word	0x0000ca40


	//   ....[80]....
        /*1390*/ 	.word	0x0000ca50


	//   ....[81]....
        /*1394*/ 	.word	0x0000ca80


	//   ....[82]....
        /*1398*/ 	.word	0x0000caa0


	//   ....[83]....
        /*139c*/ 	.word	0x0000cac0


	//   ....[84]....
        /*13a0*/ 	.word	0x0000cad0


	//   ....[85]....
        /*13a4*/ 	.word	0x0000ed90


	//   ....[86]....
        /*13a8*/ 	.word	0x0000ede0


	//   ....[87]....
        /*13ac*/ 	.word	0x0000edf0


	//   ....[88]....
        /*13b0*/ 	.word	0x0000ee00


	//   ....[89]....
        /*13b4*/ 	.word	0x0000ee10


	//   ....[90]....
        /*13b8*/ 	.word	0x0000ee20


	//   ....[91]....
        /*13bc*/ 	.word	0x0000ef80


	//   ....[92]....
        /*13c0*/ 	.word	0x0000ef90


	//   ....[93]....
        /*13c4*/ 	.word	0x00010660


	//   ....[94]....
        /*13c8*/ 	.word	0x000106b0


	//   ....[95]....
        /*13cc*/ 	.word	0x00010750


	//   ....[96]....
        /*13d0*/ 	.word	0x00010760


	//   ....[97]....
        /*13d4*/ 	.word	0x000107d0


	//   ....[98]....
        /*13d8*/ 	.word	0x000107e0


	//   ....[99]....
        /*13dc*/ 	.word	0x00010870


	//   ....[100]....
        /*13e0*/ 	.word	0x00010880


	//   ....[101]....
        /*13e4*/ 	.word	0x00010b00


	//   ....[102]....
        /*13e8*/ 	.word	0x00010d60


	//   ....[103]....
        /*13ec*/ 	.word	0x00010d90


	//   ....[104]....
        /*13f0*/ 	.word	0x00010dc0


	//   ....[105]....
        /*13f4*/ 	.word	0x00011350


	//   ....[106]....
        /*13f8*/ 	.word	0x000113b0


	//   ....[107]....
        /*13fc*/ 	.word	0x00011720


	//   ....[108]....
        /*1400*/ 	.word	0x00011740


	//   ....[109]....
        /*1404*/ 	.word	0x00011760


	//   ....[110]....
        /*1408*/ 	.word	0x00011780


	//   ....[111]....
        /*140c*/ 	.word	0x000118a0


	//   ....[112]....
        /*1410*/ 	.word	0x000118c0


	//   ....[113]....
        /*1414*/ 	.word	0x00014290


	//   ....[114]....
        /*1418*/ 	.word	0x00014330


	//   ....[115]....
        /*141c*/ 	.word	0x00014350


	//   ....[116]....
        /*1420*/ 	.word	0x00014370


	//   ....[117]....
        /*1424*/ 	.word	0x00014390


	//   ....[118]....
        /*1428*/ 	.word	0x000143b0


	//   ....[119]....
        /*142c*/ 	.word	0x000143d0


	//   ....[120]....
        /*1430*/ 	.word	0x000143e0


	//   ....[121]....
        /*1434*/ 	.word	0x00015ad0


	//   ....[122]....
        /*1438*/ 	.word	0x00015b20


	//   ....[123]....
        /*143c*/ 	.word	0x00015b30


	//   ....[124]....
        /*1440*/ 	.word	0x00015b40


	//   ....[125]....
        /*1444*/ 	.word	0x00015b50


	//   ....[126]....
        /*1448*/ 	.word	0x00015b60


	//   ....[127]....
        /*144c*/ 	.word	0x00015bb0


	//   ....[128]....
        /*1450*/ 	.word	0x00015bd0


	//   ....[129]....
        /*1454*/ 	.word	0x00016240


	//   ....[130]....
        /*1458*/ 	.word	0x00016250


	//   ....[131]....
        /*145c*/ 	.word	0x00016260


	//   ....[132]....
        /*1460*/ 	.word	0x00016270


	//   ....[133]....
        /*1464*/ 	.word	0x000162b0


	//   ....[134]....
        /*1468*/ 	.word	0x000162d0


	//   ....[135]....
        /*146c*/ 	.word	0x000162e0


	//   ....[136]....
        /*1470*/ 	.word	0x000162f0


	//   ....[137]....
        /*1474*/ 	.word	0x00018a10


	//   ....[138]....
        /*1478*/ 	.word	0x00018a80


	//   ....[139]....
        /*147c*/ 	.word	0x00018a90


	//   ....[140]....
        /*1480*/ 	.word	0x00018aa0


	//   ....[141]....
        /*1484*/ 	.word	0x00018ad0


	//   ....[142]....
        /*1488*/ 	.word	0x00018af0


	//   ....[143]....
        /*148c*/ 	.word	0x00018b00


	//   ....[144]....
        /*1490*/ 	.word	0x00018b10


	//   ....[145]....
        /*1494*/ 	.word	0x0001a670


	//   ....[146]....
        /*1498*/ 	.word	0x0001a6b0


	//   ....[147]....
        /*149c*/ 	.word	0x0001a6e0


	//   ....[148]....
        /*14a0*/ 	.word	0x0001a700


	//   ....[149]....
        /*14a4*/ 	.word	0x0001a720


	//   ....[150]....
        /*14a8*/ 	.word	0x0001a740


	//   ....[151]....
        /*14ac*/ 	.word	0x0001a750


	//   ....[152]....
        /*14b0*/ 	.word	0x0001a760


	//   ....[153]....
        /*14b4*/ 	.word	0x0001a9a0


	//   ....[154]....
        /*14b8*/ 	.word	0x0001a9b0


	//   ....[155]....
        /*14bc*/ 	.word	0x0001aab0


	//   ....[156]....
        /*14c0*/ 	.word	0x0001aae0


	//   ....[157]....
        /*14c4*/ 	.word	0x0001abc0


	//   ....[158]....
        /*14c8*/ 	.word	0x0001abf0


	//   ....[159]....
        /*14cc*/ 	.word	0x0001acd0


	//   ....[160]....
        /*14d0*/ 	.word	0x0001ad00


	//   ....[161]....
        /*14d4*/ 	.word	0x0001ade0


	//   ....[162]....
        /*14d8*/ 	.word	0x0001ae10


	//   ....[163]....
        /*14dc*/ 	.word	0x0001aef0


	//   ....[164]....
        /*14e0*/ 	.word	0x0001af20


	//   ....[165]....
        /*14e4*/ 	.word	0x0001b000


	//   ....[166]....
        /*14e8*/ 	.word	0x0001b030


	//   ....[167]....
        /*14ec*/ 	.word	0x0001b110


	//   ....[168]....
        /*14f0*/ 	.word	0x0001b130


	//   ....[169]....
        /*14f4*/ 	.word	0x0001b8a0


	//   ....[170]....
        /*14f8*/ 	.word	0x0001b8c0


	//   ....[171]....
        /*14fc*/ 	.word	0x0001b9d0


	//   ....[172]....
        /*1500*/ 	.word	0x0001b9e0


	//   ....[173]....
        /*1504*/ 	.word	0x0001baf0


	//   ....[174]....
        /*1508*/ 	.word	0x0001bb10


	//   ....[175]....
        /*150c*/ 	.word	0x0001bc20


	//   ....[176]....
        /*1510*/ 	.word	0x0001bc30


	//   ....[177]....
        /*1514*/ 	.word	0x0001bd40


	//   ....[178]....
        /*1518*/ 	.word	0x0001bd60


	//   ....[179]....
        /*151c*/ 	.word	0x0001be70


	//   ....[180]....
        /*1520*/ 	.word	0x0001be80


	//   ....[181]....
        /*1524*/ 	.word	0x0001bf90


	//   ....[182]....
        /*1528*/ 	.word	0x0001bfb0


	//   ....[183]....
        /*152c*/ 	.word	0x0001c0c0


	//   ....[184]....
        /*1530*/ 	.word	0x0001c0d0


	//   ....[185]....
        /*1534*/ 	.word	0x0001c210


	//   ....[186]....
        /*1538*/ 	.word	0x0001c280


	//   ....[187]....
        /*153c*/ 	.word	0x0001c300


	//   ....[188]....
        /*1540*/ 	.word	0x0001c370


	//   ....[189]....
        /*1544*/ 	.word	0x0001c3f0


	//   ....[190]....
        /*1548*/ 	.word	0x0001c470


	//   ....[191]....
        /*154c*/ 	.word	0x0001c4f0


	//   ....[192]....
        /*1550*/ 	.word	0x0001c560


	//   ....[193]....
        /*1554*/ 	.word	0x0001c5e0


	//   ....[194]....
        /*1558*/ 	.word	0x0001c660


	//   ....[195]....
        /*155c*/ 	.word	0x0001c6e0


	//   ....[196]....
        /*1560*/ 	.word	0x0001c750


	//   ....[197]....
        /*1564*/ 	.word	0x0001c7d0


	//   ....[198]....
        /*1568*/ 	.word	0x0001c850


	//   ....[199]....
        /*156c*/ 	.word	0x0001c8d0


	//   ....[200]....
        /*1570*/ 	.word	0x0001c940


	//   ....[201]....
        /*1574*/ 	.word	0x0001c9b0


	//   ....[202]....
        /*1578*/ 	.word	0x0001ca20


	//   ....[203]....
        /*157c*/ 	.word	0x0001ca90


	//   ....[204]....
        /*1580*/ 	.word	0x0001cc50


	//   ....[205]....
        /*1584*/ 	.word	0x0001ccc0


	//   ....[206]....
        /*1588*/ 	.word	0x0001ce20


	//   ....[207]....
        /*158c*/ 	.word	0x0001ce90


	//   ....[208]....
        /*1590*/ 	.word	0x0001cff0


	//   ....[209]....
        /*1594*/ 	.word	0x0001d060


	//   ....[210]....
        /*1598*/ 	.word	0x0001d0d0


	//   ....[211]....
        /*159c*/ 	.word	0x0001d150


	//   ....[212]....
        /*15a0*/ 	.word	0x0001d3d0


	//   ....[213]....
        /*15a4*/ 	.word	0x0001d650


	//   ....[214]....
        /*15a8*/ 	.word	0x0001dc70


	//   ....[215]....
        /*15ac*/ 	.word	0x0001dcc0


	//   ....[216]....
        /*15b0*/ 	.word	0x0001dd10


	//   ....[217]....
        /*15b4*/ 	.word	0x0001dd60


	//   ....[218]....
        /*15b8*/ 	.word	0x0001ddb0


	//   ....[219]....
        /*15bc*/ 	.word	0x0001de00


	//   ....[220]....
        /*15c0*/ 	.word	0x0001de50


	//   ....[221]....
        /*15c4*/ 	.word	0x0001dea0


	//   ....[222]....
        /*15c8*/ 	.word	0x0001df10


	//   ....[223]....
        /*15cc*/ 	.word	0x0001df80


	//   ....[224]....
        /*15d0*/ 	.word	0x0001e0d0


	//   ....[225]....
        /*15d4*/ 	.word	0x0001e140


	//   ....[226]....
        /*15d8*/ 	.word	0x0001e2a0


	//   ....[227]....
        /*15dc*/ 	.word	0x0001e310


	//   ....[228]....
        /*15e0*/ 	.word	0x0001e470


	//   ....[229]....
        /*15e4*/ 	.word	0x0001e4e0


	//   ....[230]....
        /*15e8*/ 	.word	0x0001e550


	//   ....[231]....
        /*15ec*/ 	.word	0x0001e5c0


	//   ....[232]....
        /*15f0*/ 	.word	0x0001e710


	//   ....[233]....
        /*15f4*/ 	.word	0x0001e780


	//   ....[234]....
        /*15f8*/ 	.word	0x0001e8e0


	//   ....[235]....
        /*15fc*/ 	.word	0x0001e950


	//   ....[236]....
        /*1600*/ 	.word	0x0001eab0


	//   ....[237]....
        /*1604*/ 	.word	0x0001eb20


	//   ....[238]....
        /*1608*/ 	.word	0x0001eb90


	//   ....[239]....
        /*160c*/ 	.word	0x0001ec10


	//   ....[240]....
        /*1610*/ 	.word	0x0001ee80


	//   ....[241]....
        /*1614*/ 	.word	0x0001f100


	//   ....[242]....
        /*1618*/ 	.word	0x0001f780


	//   ....[243]....
        /*161c*/ 	.word	0x0001f7c0


	//   ....[244]....
        /*1620*/ 	.word	0x0001f810


	//   ....[245]....
        /*1624*/ 	.word	0x0001f850


	//   ....[246]....
        /*1628*/ 	.word	0x0001f8a0


	//   ....[247]....
        /*162c*/ 	.word	0x0001f8e0


	//   ....[248]....
        /*1630*/ 	.word	0x0001f930


	//   ....[249]....
        /*1634*/ 	.word	0x0001f970


	//   ....[250]....
        /*1638*/ 	.word	0x0001f9d0


	//   ....[251]....
        /*163c*/ 	.word	0x0001fa30


	//   ....[252]....
        /*1640*/ 	.word	0x0001faa0


	//   ....[253]....
        /*1644*/ 	.word	0x0001fbc0


	//   ....[254]....
        /*1648*/ 	.word	0x0001fc30


	//   ....[255]....
        /*164c*/ 	.word	0x0001fd50


	//   ....[0]....
        /*1650*/ 	.word	0x0001fdc0


	//   ....[1]....
        /*1654*/ 	.word	0x0001fee0


	//   ....[2]....
        /*1658*/ 	.word	0x0001ff50


	//   ....[3]....
        /*165c*/ 	.word	0x0001ffa0


	//   ....[4]....
        /*1660*/ 	.word	0x0001ffe0


	//   ....[5]....
        /*1664*/ 	.word	0x00020030


	//   ....[6]....
        /*1668*/ 	.word	0x00020070


	//   ....[7]....
        /*166c*/ 	.word	0x000200c0


	//   ....[8]....
        /*1670*/ 	.word	0x00020100


	//   ....[9]....
        /*1674*/ 	.word	0x00020150


	//   ....[10]....
        /*1678*/ 	.word	0x00020190


	//   ....[11]....
        /*167c*/ 	.word	0x000201e0


	//   ....[12]....
        /*1680*/ 	.word	0x00020240


	//   ....[13]....
        /*1684*/ 	.word	0x00020290


	//   ....[14]....
        /*1688*/ 	.word	0x000202f0


	//   ....[15]....
        /*168c*/ 	.word	0x00020340


	//   ....[16]....
        /*1690*/ 	.word	0x000203a0


	//   ....[17]....
        /*1694*/ 	.word	0x000203f0


	//   ....[18]....
        /*1698*/ 	.word	0x00020450


	//   ....[19]....
        /*169c*/ 	.word	0x000204c0


	//   ....[20]....
        /*16a0*/ 	.word	0x00020530


	//   ....[21]....
        /*16a4*/ 	.word	0x000205b0


	//   ....[22]....
        /*16a8*/ 	.word	0x00020620


	//   ....[23]....
        /*16ac*/ 	.word	0x000206a0


	//   ....[24]....
        /*16b0*/ 	.word	0x00020720


	//   ....[25]....
        /*16b4*/ 	.word	0x000207a0


	//   ....[26]....
        /*16b8*/ 	.word	0x00020810


	//   ....[27]....
        /*16bc*/ 	.word	0x00020890


	//   ....[28]....
        /*16c0*/ 	.word	0x00020910


	//   ....[29]....
        /*16c4*/ 	.word	0x00020990


	//   ....[30]....
        /*16c8*/ 	.word	0x00020a00


	//   ....[31]....
        /*16cc*/ 	.word	0x00020a80


	//   ....[32]....
        /*16d0*/ 	.word	0x00020b00


	//   ....[33]....
        /*16d4*/ 	.word	0x00020b80


	//   ....[34]....
        /*16d8*/ 	.word	0x00020bf0


	//   ....[35]....
        /*16dc*/ 	.word	0x000210c0


	//   ....[36]....
        /*16e0*/ 	.word	0x000210e0


	//   ....[37]....
        /*16e4*/ 	.word	0x000210f0


	//   ....[38]....
        /*16e8*/ 	.word	0x00021100


	//   ....[39]....
        /*16ec*/ 	.word	0x000213b0


	//   ....[40]....
        /*16f0*/ 	.word	0x000213c0


	//   ....[41]....
        /*16f4*/ 	.word	0x000213d0


	//   ....[42]....
        /*16f8*/ 	.word	0x000213e0


	//   ....[43]....
        /*16fc*/ 	.word	0x00021670


	//   ....[44]....
        /*1700*/ 	.word	0x00021690


	//   ....[45]....
        /*1704*/ 	.word	0x000216a0


	//   ....[46]....
        /*1708*/ 	.word	0x000216b0


	//   ....[47]....
        /*170c*/ 	.word	0x00021960


	//   ....[48]....
        /*1710*/ 	.word	0x00021970


	//   ....[49]....
        /*1714*/ 	.word	0x00021980


	//   ....[50]....
        /*1718*/ 	.word	0x00021990


	//   ....[51]....
        /*171c*/ 	.word	0x00021c20


	//   ....[52]....
        /*1720*/ 	.word	0x00021c40


	//   ....[53]....
        /*1724*/ 	.word	0x00021c50


	//   ....[54]....
        /*1728*/ 	.word	0x00021c60


	//   ....[55]....
        /*172c*/ 	.word	0x00021f20


	//   ....[56]....
        /*1730*/ 	.word	0x00021f40


	//   ....[57]....
        /*1734*/ 	.word	0x00021f50


	//   ....[58]....
        /*1738*/ 	.word	0x00021f60


	//   ....[59]....
        /*173c*/ 	.word	0x00022200


	//   ....[60]....
        /*1740*/ 	.word	0x00022260


	//   ....[61]....
        /*1744*/ 	.word	0x00022270


	//   ....[62]....
        /*1748*/ 	.word	0x00022280


	//   ....[63]....
        /*174c*/ 	.word	0x00022540


	//   ....[64]....
        /*1750*/ 	.word	0x000225a0


	//   ....[65]....
        /*1754*/ 	.word	0x000225b0


	//   ....[66]....
        /*1758*/ 	.word	0x000225c0


	//   ....[67]....
        /*175c*/ 	.word	0x00025fc0


	//   ....[68]....
        /*1760*/ 	.word	0x00025fe0


	//   ....[69]....
        /*1764*/ 	.word	0x00025ff0


	//   ....[70]....
        /*1768*/ 	.word	0x00026000


	//   ....[71]....
        /*176c*/ 	.word	0x00026210


	//   ....[72]....
        /*1770*/ 	.word	0x00026220


	//   ....[73]....
        /*1774*/ 	.word	0x00026230


	//   ....[74]....
        /*1778*/ 	.word	0x00026240


	//   ....[75]....
        /*177c*/ 	.word	0x00026470


	//   ....[76]....
        /*1780*/ 	.word	0x00026490


	//   ....[77]....
        /*1784*/ 	.word	0x000264a0


	//   ....[78]....
        /*1788*/ 	.word	0x000264b0


	//   ....[79]....
        /*178c*/ 	.word	0x00026690


	//   ....[80]....
        /*1790*/ 	.word	0x000266a0


	//   ....[81]....
        /*1794*/ 	.word	0x000266b0


	//   ....[82]....
        /*1798*/ 	.word	0x000266c0


	//   ....[83]....
        /*179c*/ 	.word	0x000268f0


	//   ....[84]....
        /*17a0*/ 	.word	0x00026910


	//   ....[85]....
        /*17a4*/ 	.word	0x00026920


	//   ....[86]....
        /*17a8*/ 	.word	0x00026930


	//   ....[87]....
        /*17ac*/ 	.word	0x00026b10


	//   ....[88]....
        /*17b0*/ 	.word	0x00026b20


	//   ....[89]....
        /*17b4*/ 	.word	0x00026b30


	//   ....[90]....
        /*17b8*/ 	.word	0x00026b40


	//   ....[91]....
        /*17bc*/ 	.word	0x00026d70


	//   ....[92]....
        /*17c0*/ 	.word	0x00026d90


	//   ....[93]....
        /*17c4*/ 	.word	0x00026da0


	//   ....[94]....
        /*17c8*/ 	.word	0x00026db0


	//   ....[95]....
        /*17cc*/ 	.word	0x00026ff0


	//   ....[96]....
        /*17d0*/ 	.word	0x00027000


	//   ....[97]....
        /*17d4*/ 	.word	0x00027010


	//   ....[98]....
        /*17d8*/ 	.word	0x00027020


	//   ....[99]....
        /*17dc*/ 	.word	0x0002adc0


	//   ....[100]....
        /*17e0*/ 	.word	0x0002ae30


	//   ....[101]....
        /*17e4*/ 	.word	0x0002ae90


	//   ....[102]....
        /*17e8*/ 	.word	0x0002aef0


	//   ....[103]....
        /*17ec*/ 	.word	0x0002af70


	//   ....[104]....
        /*17f0*/ 	.word	0x0002afe0


	//   ....[105]....
        /*17f4*/ 	.word	0x0002b060


	//   ....[106]....
        /*17f8*/ 	.word	0x0002b0d0


	//   ....[107]....
        /*17fc*/ 	.word	0x0002b150


	//   ....[108]....
        /*1800*/ 	.word	0x0002b1d0


	//   ....[109]....
        /*1804*/ 	.word	0x0002b240


	//   ....[110]....
        /*1808*/ 	.word	0x0002b2b0


	//   ....[111]....
        /*180c*/ 	.word	0x0002b330


	//   ....[112]....
        /*1810*/ 	.word	0x0002b3a0


	//   ....[113]....
        /*1814*/ 	.word	0x0002b420


	//   ....[114]....
        /*1818*/ 	.word	0x0002b490


	//   ....[115]....
        /*181c*/ 	.word	0x0002b510


	//   ....[116]....
        /*1820*/ 	.word	0x0002b590


	//   ....[117]....
        /*1824*/ 	.word	0x0002b600


	//   ....[118]....
        /*1828*/ 	.word	0x0002b670


	//   ....[119]....
        /*182c*/ 	.word	0x0002b6f0


	//   ....[120]....
        /*1830*/ 	.word	0x0002b770


	//   ....[121]....
        /*1834*/ 	.word	0x0002b7e0


	//   ....[122]....
        /*1838*/ 	.word	0x0002b850


	//   ....[123]....
        /*183c*/ 	.word	0x0002b8d0


	//   ....[124]....
        /*1840*/ 	.word	0x0002b950


	//   ....[125]....
        /*1844*/ 	.word	0x0002b9c0


	//   ....[126]....
        /*1848*/ 	.word	0x0002ba30


	//   ....[127]....
        /*184c*/ 	.word	0x0002bab0


	//   ....[128]....
        /*1850*/ 	.word	0x0002bb30


	//   ....[129]....
        /*1854*/ 	.word	0x0002bba0


	//   ....[130]....
        /*1858*/ 	.word	0x0002bc10


	//   ....[131]....
        /*185c*/ 	.word	0x0002bc80


	//   ....[132]....
        /*1860*/ 	.word	0x0002bcf0


	//   ....[133]....
        /*1864*/ 	.word	0x0002bd50


	//   ....[134]....
        /*1868*/ 	.word	0x0002bdb0


	//   ....[135]....
        /*186c*/ 	.word	0x0002be30


	//   ....[136]....
        /*1870*/ 	.word	0x0002bea0


	//   ....[137]....
        /*1874*/ 	.word	0x0002bf20


	//   ....[138]....
        /*1878*/ 	.word	0x0002bf90


	//   ....[139]....
        /*187c*/ 	.word	0x0002c010


	//   ....[140]....
        /*1880*/ 	.word	0x0002c090


	//   ....[141]....
        /*1884*/ 	.word	0x0002c100


	//   ....[142]....
        /*1888*/ 	.word	0x0002c170


	//   ....[143]....
        /*188c*/ 	.word	0x0002c1f0


	//   ....[144]....
        /*1890*/ 	.word	0x0002c260


	//   ....[145]....
        /*1894*/ 	.word	0x0002c2e0


	//   ....[146]....
        /*1898*/ 	.word	0x0002c350


	//   ....[147]....
        /*189c*/ 	.word	0x0002c3d0


	//   ....[148]....
        /*18a0*/ 	.word	0x0002c450


	//   ....[149]....
        /*18a4*/ 	.word	0x0002c4c0


	//   ....[150]....
        /*18a8*/ 	.word	0x0002c530


	//   ....[151]....
        /*18ac*/ 	.word	0x0002c5b0


	//   ....[152]....
        /*18b0*/ 	.word	0x0002c620


	//   ....[153]....
        /*18b4*/ 	.word	0x0002c6a0


	//   ....[154]....
        /*18b8*/ 	.word	0x0002c710


	//   ....[155]....
        /*18bc*/ 	.word	0x0002c790


	//   ....[156]....
        /*18c0*/ 	.word	0x0002c810


	//   ....[157]....
        /*18c4*/ 	.word	0x0002c880


	//   ....[158]....
        /*18c8*/ 	.word	0x0002c8f0


	//   ....[159]....
        /*18cc*/ 	.word	0x0002c970


	//   ....[160]....
        /*18d0*/ 	.word	0x0002c9e0


	//   ....[161]....
        /*18d4*/ 	.word	0x0002ca50


	//   ....[162]....
        /*18d8*/ 	.word	0x0002cac0


	//----- nvinfo : EIATTR_EXIT_INSTR_OFFSETS
	.align		4
.L_460:
        /*18dc*/ 	.byte	0x04, 0x1c
        /*18de*/ 	.short	(.L_462 - .L_461)


	//   ....[0]....
.L_461:
        /*18e0*/ 	.word	0x00000350


	//   ....[1]....
        /*18e4*/ 	.word	0x0001b140


	//   ....[2]....
        /*18e8*/ 	.word	0x0001b1a0


	//   ....[3]....
        /*18ec*/ 	.word	0x0001b200


	//   ....[4]....
        /*18f0*/ 	.word	0x0001c110


	//   ....[5]....
        /*18f4*/ 	.word	0x0001c160


	//   ....[6]....
        /*18f8*/ 	.word	0x0001c1c0


	//----- nvinfo : EIATTR_CTAIDZ_USED
	.align		4
.L_462:
        /*18fc*/ 	.byte	0x01, 0x04
	.zero		2


	//----- nvinfo : EIATTR_MAX_THREADS
	.align		4
        /*1900*/ 	.byte	0x04, 0x05
        /*1902*/ 	.short	(.L_464 - .L_463)
.L_463:
        /*1904*/ 	.word	0x00000080
        /*1908*/ 	.word	0x00000001
        /*190c*/ 	.word	0x00000001


	//----- nvinfo : EIATTR_CRS_STACK_SIZE
	.align		4
.L_464:
        /*1910*/ 	.byte	0x04, 0x1e
        /*1912*/ 	.short	(.L_466 - .L_465)
.L_465:
        /*1914*/ 	.word	0x00000000
.L_466:


//--------------------- .nv.callgraph             --------------------------
	.section	.nv.callgraph,"",@"SHT_CUDA_CALLGRAPH"
	.align	4
	.sectionentsize	8
	.align		4
        /*0000*/ 	.word	0x00000000
	.align		4
        /*0004*/ 	.word	0xffffffff
	.align		4
        /*0008*/ 	.word	0x00000000
	.align		4
        /*000c*/ 	.word	0xfffffffe
	.align		4
        /*0010*/ 	.word	0x00000000
	.align		4
        /*0014*/ 	.word	0xfffffffd
	.align		4
        /*0018*/ 	.word	0x00000000
	.align		4
        /*001c*/ 	.word	0xfffffffc


//--------------------- .nv.rel.action            --------------------------
	.section	.nv.rel.action,"",@"SHT_CUDA_RELOCINFO"
	.align	8
	.sectionentsize	8
        /*0000*/ 	.byte	0x73, 0x00, 0x00, 0x00, 0x00, 0x00, 0x00, 0x00, 0x00, 0x00, 0x00, 0x11, 0x25, 0x00, 0x05, 0x36


//--------------------- .nv.constant4             --------------------------
	.section	.nv.constant4,"a",@progbits
	.align	8
	.align		8
.nv.constant4:
        /*0000*/ 	.dword	_ZN80_INTERNAL_6eb2f92d_44_flash_fwd_hdim128_bf16_paged_softcap_sm80_cu_9afb97bd_33974cuda3std3__45__cpo5beginE
	.align		8
        /*0008*/ 	.dword	_ZN80_INTERNAL_6eb2f92d_44_flash_fwd_hdim128_bf16_paged_softcap_sm80_cu_9afb97bd_33974cuda3std3__45__cpo3endE
	.align		8
        /*0010*/ 	.dword	_ZN80_INTERNAL_6eb2f92d_44_flash_fwd_hdim128_bf16_paged_softcap_sm80_cu_9afb97bd_33974cuda3std3__45__cpo6cbeginE
	.align		8
        /*0018*/ 	.dword	_ZN80_INTERNAL_6eb2f92d_44_flash_fwd_hdim128_bf16_paged_softcap_sm80_cu_9afb97bd_33974cuda3std3__45__cpo4cendE
	.align		8
        /*0020*/ 	.dword	_ZN80_INTERNAL_6eb2f92d_44_flash_fwd_hdim128_bf16_paged_softcap_sm80_cu_9afb97bd_33974cuda3std3__482_GLOBAL__N__6eb2f92d_44_flash_fwd_hdim128_bf16_paged_softcap_sm80_cu_9afb97bd_33976ignoreE
	.align		8
        /*0028*/ 	.dword	_ZN80_INTERNAL_6eb2f92d_44_flash_fwd_hdim128_bf16_paged_softcap_sm80_cu_9afb97bd_33974cuda3std3__419piecewise_constructE
	.align		8
        /*0030*/ 	.dword	_ZN80_INTERNAL_6eb2f92d_44_flash_fwd_hdim128_bf16_paged_softcap_sm80_cu_9afb97bd_33974cuda3std3__48in_placeE
	.align		8
        /*0038*/ 	.dword	_ZN80_INTERNAL_6eb2f92d_44_flash_fwd_hdim128_bf16_paged_softcap_sm80_cu_9afb97bd_33974cuda3std6ranges3__45__cpo4swapE
	.align		8
        /*0040*/ 	.dword	_ZN80_INTERNAL_6eb2f92d_44_flash_fwd_hdim128_bf16_paged_softcap_sm80_cu_9afb97bd_33974cuda3std6ranges3__45__cpo9iter_moveE
	.align		8
        /*0048*/ 	.dword	_ZN80_INTERNAL_6eb2f92d_44_flash_fwd_hdim128_bf16_paged_softcap_sm80_cu_9afb97bd_33974cute7productE
	.align		8
        /*0050*/ 	.dword	_ZN80_INTERNAL_6eb2f92d_44_flash_fwd_hdim128_bf16_paged_softcap_sm80_cu_9afb97bd_33974cute1_E


//--------------------- .nv.constant0._ZN7cutlass13device_kernelIN5flash19enable_sm80_to_sm89INS1_16FlashAttnFwdSm80INS1_25CollectiveMainloopFwdSm80ILi8ELi1ELb1EN4cute5tupleIJNS5_1CILi128EEES8_S8_EEELi128ENS_10bfloat16_tEfNS_4arch4Sm80ELb0ELb0ELb1ELb0ELb1ELb0ELb1ELb0EEENS1_21CollectiveEpilogueFwdIS9_NS6_IJNS7_ILi1EEESF_SF_EEESA_SC_Li256ELb0ELb1ELb0ELb0EEENS1_19SingleTileSchedulerILb0ELb0ELb1ELi128EEEEEEEEEvNT_6ParamsE --------------------------
	.section	.nv.constant0._ZN7cutlass13device_kernelIN5flash19enable_sm80_to_sm89INS1_16FlashAttnFwdSm80INS1_25CollectiveMainloopFwdSm80ILi8ELi1ELb1EN4cute5tupleIJNS5_1CILi128EEES8_S8_EEELi128ENS_10bfloat16_tEfNS_4arch4Sm80ELb0ELb0ELb1ELb0ELb1ELb0ELb1ELb0EEENS1_21CollectiveEpilogueFwdIS9_NS6_IJNS7_ILi1EEESF_SF_EEESA_SC_Li256ELb0ELb1ELb0ELb0EEENS1_19SingleTileSchedulerILb0ELb0ELb1ELi128EEEEEEEEEvNT_6ParamsE,"a",@progbits
	.sectionflags	@""
	.align	4
.nv.constant0._ZN7cutlass13device_kernelIN5flash19enable_sm80_to_sm89INS1_16FlashAttnFwdSm80INS1_25CollectiveMainloopFwdSm80ILi8ELi1ELb1EN4cute5tupleIJNS5_1CILi128EEES8_S8_EEELi128ENS_10bfloat16_tEfNS_4arch4Sm80ELb0ELb0ELb1ELb0ELb1ELb0ELb1ELb0EEENS1_21CollectiveEpilogueFwdIS9_NS6_IJNS7_ILi1EEESF_SF_EEESA_SC_Li256ELb0ELb1ELb0ELb0EEENS1_19SingleTileSchedulerILb0ELb0ELb1ELi128EEEEEEEEEvNT_6ParamsE:
	.zero		1400


//--------------------- .nv.constant0._ZN7cutlass13device_kernelIN5flash19enable_sm80_to_sm89INS1_16FlashAttnFwdSm80INS1_25CollectiveMainloopFwdSm80ILi8ELi1ELb1EN4cute5tupleIJNS5_1CILi128EEES8_S8_EEELi128ENS_10bfloat16_tEfNS_4arch4Sm80ELb0ELb0ELb1ELb1ELb1ELb0ELb1ELb0EEENS1_21CollectiveEpilogueFwdIS9_NS6_IJNS7_ILi1EEESF_SF_EEESA_SC_Li256ELb1ELb1ELb0ELb0EEENS1_19SingleTileSchedulerILb1ELb0ELb1ELi128EEEEEEEEEvNT_6ParamsE --------------------------
	.section	.nv.constant0._ZN7cutlass13device_kernelIN5flash19enable_sm80_to_sm89INS1_16FlashAttnFwdSm80INS1_25CollectiveMainloopFwdSm80ILi8ELi1ELb1EN4cute5tupleIJNS5_1CILi128EEES8_S8_EEELi128ENS_10bfloat16_tEfNS_4arch4Sm80ELb0ELb0ELb1ELb1ELb1ELb0ELb1ELb0EEENS1_21CollectiveEpilogueFwdIS9_NS6_IJNS7_ILi1EEESF_SF_EEESA_SC_Li256ELb1ELb1ELb0ELb0EEENS1_19SingleTileSchedulerILb1ELb0ELb1ELi128EEEEEEEEEvNT_6ParamsE,"a",@progbits
	.sectionflags	@""
	.align	4
.nv.constant0._ZN7cutlass13device_kernelIN5flash19enable_sm80_to_sm89INS1_16FlashAttnFwdSm80INS1_25CollectiveMainloopFwdSm80ILi8ELi1ELb1EN4cute5tupleIJNS5_1CILi128EEES8_S8_EEELi128ENS_10bfloat16_tEfNS_4arch4Sm80ELb0ELb0ELb1ELb1ELb1ELb0ELb1ELb0EEENS1_21CollectiveEpilogueFwdIS9_NS6_IJNS7_ILi1EEESF_SF_EEESA_SC_Li256ELb1ELb1ELb0ELb0EEENS1_19SingleTileSchedulerILb1ELb0ELb1ELi128EEEEEEEEEvNT_6ParamsE:
	.zero		1400


//--------------------- .nv.constant0._ZN7cutlass13device_kernelIN5flash19enable_sm80_to_sm89INS1_16FlashAttnFwdSm80INS1_25CollectiveMainloopFwdSm80ILi8ELi1ELb1EN4cute5tupleIJNS5_1CILi128EEES8_S8_EEELi128ENS_10bfloat16_tEfNS_4arch4Sm80ELb0ELb0ELb1ELb1ELb1ELb1ELb1ELb0EEENS1_21CollectiveEpilogueFwdIS9_NS6_IJNS7_ILi1EEESF_SF_EEESA_SC_Li256ELb1ELb1ELb0ELb0EEENS1_19SingleTileSchedulerILb1ELb0ELb1ELi128EEEEEEEEEvNT_6ParamsE --------------------------
	.section	.nv.constant0._ZN7cutlass13device_kernelIN5flash19enable_sm80_to_sm89INS1_16FlashAttnFwdSm80INS1_25CollectiveMainloopFwdSm80ILi8ELi1ELb1EN4cute5tupleIJNS5_1CILi128EEES8_S8_EEELi128ENS_10bfloat16_tEfNS_4arch4Sm80ELb0ELb0ELb1ELb1ELb1ELb1ELb1ELb0EEENS1_21CollectiveEpilogueFwdIS9_NS6_IJNS7_ILi1EEESF_SF_EEESA_SC_Li256ELb1ELb1ELb0ELb0EEENS1_19SingleTileSchedulerILb1ELb0ELb1ELi128EEEEEEEEEvNT_6ParamsE,"a",@progbits
	.sectionflags	@""
	.align	4
.nv.constant0._ZN7cutlass13device_kernelIN5flash19enable_sm80_to_sm89INS1_16FlashAttnFwdSm80INS1_25CollectiveMainloopFwdSm80ILi8ELi1ELb1EN4cute5tupleIJNS5_1CILi128EEES8_S8_EEELi128ENS_10bfloat16_tEfNS_4arch4Sm80ELb0ELb0ELb1ELb1ELb1ELb1ELb1ELb0EEENS1_21CollectiveEpilogueFwdIS9_NS6_IJNS7_ILi1EEESF_SF_EEESA_SC_Li256ELb1ELb1ELb0ELb0EEENS1_19SingleTileSchedulerILb1ELb0ELb1ELi128EEEEEEEEEvNT_6ParamsE:
	.zero		1400


//--------------------- .nv.constant0._ZN7cutlass13device_kernelIN5flash19enable_sm80_to_sm89INS1_16FlashAttnFwdSm80INS1_25CollectiveMainloopFwdSm80ILi8ELi1ELb1EN4cute5tupleIJNS5_1CILi128EEENS7_ILi96EEES8_EEELi128ENS_10bfloat16_tEfNS_4arch4Sm80ELb0ELb1ELb1ELb0ELb1ELb0ELb1ELb0EEENS1_21CollectiveEpilogueFwdINS6_IJS8_S8_S9_EEENS6_IJNS7_ILi1EEESH_SH_EEESB_SD_Li256ELb0ELb1ELb0ELb0EEENS1_19SingleTileSchedulerILb0ELb0ELb1ELi128EEEEEEEEEvNT_6ParamsE --------------------------
	.section	.nv.constant0._ZN7cutlass13device_kernelIN5flash19enable_sm80_to_sm89INS1_16FlashAttnFwdSm80INS1_25CollectiveMainloopFwdSm80ILi8ELi1ELb1EN4cute5tupleIJNS5_1CILi128EEENS7_ILi96EEES8_EEELi128ENS_10bfloat16_tEfNS_4arch4Sm80ELb0ELb1ELb1ELb0ELb1ELb0ELb1ELb0EEENS1_21CollectiveEpilogueFwdINS6_IJS8_S8_S9_EEENS6_IJNS7_ILi1EEESH_SH_EEESB_SD_Li256ELb0ELb1ELb0ELb0EEENS1_19SingleTileSchedulerILb0ELb0ELb1ELi128EEEEEEEEEvNT_6ParamsE,"a",@progbits
	.sectionflags	@""
	.align	4
.nv.constant0._ZN7cutlass13device_kernelIN5flash19enable_sm80_to_sm89INS1_16FlashAttnFwdSm80INS1_25CollectiveMainloopFwdSm80ILi8ELi1ELb1EN4cute5tupleIJNS5_1CILi128EEENS7_ILi96EEES8_EEELi128ENS_10bfloat16_tEfNS_4arch4Sm80ELb0ELb1ELb1ELb0ELb1ELb0ELb1ELb0EEENS1_21CollectiveEpilogueFwdINS6_IJS8_S8_S9_EEENS6_IJNS7_ILi1EEESH_SH_EEESB_SD_Li256ELb0ELb1ELb0ELb0EEENS1_19SingleTileSchedulerILb0ELb0ELb1ELi128EEEEEEEEEvNT_6ParamsE:
	.zero		1400


//--------------------- .nv.constant0._ZN7cutlass13device_kernelIN5flash19enable_sm80_to_sm89INS1_16FlashAttnFwdSm80INS1_25CollectiveMainloopFwdSm80ILi8ELi1ELb1EN4cute5tupleIJNS5_1CILi128EEENS7_ILi96EEES8_EEELi128ENS_10bfloat16_tEfNS_4arch4Sm80ELb0ELb1ELb1ELb1ELb1ELb0ELb1ELb0EEENS1_21CollectiveEpilogueFwdINS6_IJS8_S8_S9_EEENS6_IJNS7_ILi1EEESH_SH_EEESB_SD_Li256ELb1ELb1ELb0ELb0EEENS1_19SingleTileSchedulerILb1ELb0ELb1ELi128EEEEEEEEEvNT_6ParamsE --------------------------
	.section	.nv.constant0._ZN7cutlass13device_kernelIN5flash19enable_sm80_to_sm89INS1_16FlashAttnFwdSm80INS1_25CollectiveMainloopFwdSm80ILi8ELi1ELb1EN4cute5tupleIJNS5_1CILi128EEENS7_ILi96EEES8_EEELi128ENS_10bfloat16_tEfNS_4arch4Sm80ELb0ELb1ELb1ELb1ELb1ELb0ELb1ELb0EEENS1_21CollectiveEpilogueFwdINS6_IJS8_S8_S9_EEENS6_IJNS7_ILi1EEESH_SH_EEESB_SD_Li256ELb1ELb1ELb0ELb0EEENS1_19SingleTileSchedulerILb1ELb0ELb1ELi128EEEEEEEEEvNT_6ParamsE,"a",@progbits
	.sectionflags	@""
	.align	4
.nv.constant0._ZN7cutlass13device_kernelIN5flash19enable_sm80_to_sm89INS1_16FlashAttnFwdSm80INS1_25CollectiveMainloopFwdSm80ILi8ELi1ELb1EN4cute5tupleIJNS5_1CILi128EEENS7_ILi96EEES8_EEELi128ENS_10bfloat16_tEfNS_4arch4Sm80ELb0ELb1ELb1ELb1ELb1ELb0ELb1ELb0EEENS1_21CollectiveEpilogueFwdINS6_IJS8_S8_S9_EEENS6_IJNS7_ILi1EEESH_SH_EEESB_SD_Li256ELb1ELb1ELb0ELb0EEENS1_19SingleTileSchedulerILb1ELb0ELb1ELi128EEEEEEEEEvNT_6ParamsE:
	.zero		1400


//--------------------- .nv.constant0._ZN7cutlass13device_kernelIN5flash19enable_sm80_to_sm89INS1_16FlashAttnFwdSm80INS1_25CollectiveMainloopFwdSm80ILi8ELi1ELb1EN4cute5tupleIJNS5_1CILi128EEENS7_ILi96EEES8_EEELi128ENS_10bfloat16_tEfNS_4arch4Sm80ELb0ELb1ELb1ELb1ELb1ELb1ELb1ELb0EEENS1_21CollectiveEpilogueFwdINS6_IJS8_S8_S9_EEENS6_IJNS7_ILi1EEESH_SH_EEESB_SD_Li256ELb1ELb1ELb0ELb0EEENS1_19SingleTileSchedulerILb1ELb0ELb1ELi128EEEEEEEEEvNT_6ParamsE --------------------------
	.section	.nv.constant0._ZN7cutlass13device_kernelIN5flash19enable_sm80_to_sm89INS1_16FlashAttnFwdSm80INS1_25CollectiveMainloopFwdSm80ILi8ELi1ELb1EN4cute5tupleIJNS5_1CILi128EEENS7_ILi96EEES8_EEELi128ENS_10bfloat16_tEfNS_4arch4Sm80ELb0ELb1ELb1ELb1ELb1ELb1ELb1ELb0EEENS1_21CollectiveEpilogueFwdINS6_IJS8_S8_S9_EEENS6_IJNS7_ILi1EEESH_SH_EEESB_SD_Li256ELb1ELb1ELb0ELb0EEENS1_19SingleTileSchedulerILb1ELb0ELb1ELi128EEEEEEEEEvNT_6ParamsE,"a",@progbits
	.sectionflags	@""
	.align	4
.nv.constant0._ZN7cutlass13device_kernelIN5flash19enable_sm80_to_sm89INS1_16FlashAttnFwdSm80INS1_25CollectiveMainloopFwdSm80ILi8ELi1ELb1EN4cute5tupleIJNS5_1CILi128EEENS7_ILi96EEES8_EEELi128ENS_10bfloat16_tEfNS_4arch4Sm80ELb0ELb1ELb1ELb1ELb1ELb1ELb1ELb0EEENS1_21CollectiveEpilogueFwdINS6_IJS8_S8_S9_EEENS6_IJNS7_ILi1EEESH_SH_EEESB_SD_Li256ELb1ELb1ELb0ELb0EEENS1_19SingleTileSchedulerILb1ELb0ELb1ELi128EEEEEEEEEvNT_6ParamsE:
	.zero		1400


//--------------------- .nv.constant0._ZN7cutlass13device_kernelIN5flash19enable_sm80_to_sm89INS1_16FlashAttnFwdSm80INS1_25CollectiveMainloopFwdSm80ILi8ELi1ELb1EN4cute5tupleIJNS5_1CILi128EEES8_S8_EEELi128ENS_10bfloat16_tEfNS_4arch4Sm80ELb1ELb0ELb1ELb0ELb1ELb0ELb1ELb0EEENS1_21CollectiveEpilogueFwdIS9_NS6_IJNS7_ILi1EEESF_SF_EEESA_SC_Li256ELb0ELb1ELb0ELb0EEENS1_30DynamicPersistentTileSchedulerILi256ELi256ELb0ELb1ELb0EEEEEEEEEvNT_6ParamsE --------------------------
	.section	.nv.constant0._ZN7cutlass13device_kernelIN5flash19enable_sm80_to_sm89INS1_16FlashAttnFwdSm80INS1_25CollectiveMainloopFwdSm80ILi8ELi1ELb1EN4cute5tupleIJNS5_1CILi128EEES8_S8_EEELi128ENS_10bfloat16_tEfNS_4arch4Sm80ELb1ELb0ELb1ELb0ELb1ELb0ELb1ELb0EEENS1_21CollectiveEpilogueFwdIS9_NS6_IJNS7_ILi1EEESF_SF_EEESA_SC_Li256ELb0ELb1ELb0ELb0EEENS1_30DynamicPersistentTileSchedulerILi256ELi256ELb0ELb1ELb0EEEEEEEEEvNT_6ParamsE,"a",@progbits
	.sectionflags	@""
	.align	4
.nv.constant0._ZN7cutlass13device_kernelIN5flash19enable_sm80_to_sm89INS1_16FlashAttnFwdSm80INS1_25CollectiveMainloopFwdSm80ILi8ELi1ELb1EN4cute5tupleIJNS5_1CILi128EEES8_S8_EEELi128ENS_10bfloat16_tEfNS_4arch4Sm80ELb1ELb0ELb1ELb0ELb1ELb0ELb1ELb0EEENS1_21CollectiveEpilogueFwdIS9_NS6_IJNS7_ILi1EEESF_SF_EEESA_SC_Li256ELb0ELb1ELb0ELb0EEENS1_30DynamicPersistentTileSchedulerILi256ELi256ELb0ELb1ELb0EEEEEEEEEvNT_6ParamsE:
	.zero		1416


//--------------------- .nv.constant0._ZN7cutlass13device_kernelIN5flash19enable_sm80_to_sm89INS1_16FlashAttnFwdSm80INS1_25CollectiveMainloopFwdSm80ILi8ELi1ELb1EN4cute5tupleIJNS5_1CILi128EEES8_S8_EEELi128ENS_10bfloat16_tEfNS_4arch4Sm80ELb1ELb0ELb1ELb1ELb1ELb0ELb1ELb0EEENS1_21CollectiveEpilogueFwdIS9_NS6_IJNS7_ILi1EEESF_SF_EEESA_SC_Li256ELb1ELb1ELb0ELb0EEENS1_19SingleTileSchedulerILb1ELb0ELb1ELi128EEEEEEEEEvNT_6ParamsE --------------------------
	.section	.nv.constant0._ZN7cutlass13device_kernelIN5flash19enable_sm80_to_sm89INS1_16FlashAttnFwdSm80INS1_25CollectiveMainloopFwdSm80ILi8ELi1ELb1EN4cute5tupleIJNS5_1CILi128EEES8_S8_EEELi128ENS_10bfloat16_tEfNS_4arch4Sm80ELb1ELb0ELb1ELb1ELb1ELb0ELb1ELb0EEENS1_21CollectiveEpilogueFwdIS9_NS6_IJNS7_ILi1EEESF_SF_EEESA_SC_Li256ELb1ELb1ELb0ELb0EEENS1_19SingleTileSchedulerILb1ELb0ELb1ELi128EEEEEEEEEvNT_6ParamsE,"a",@progbits
	.sectionflags	@""
	.align	4
.nv.constant0._ZN7cutlass13device_kernelIN5flash19enable_sm80_to_sm89INS1_16FlashAttnFwdSm80INS1_25CollectiveMainloopFwdSm80ILi8ELi1ELb1EN4cute5tupleIJNS5_1CILi128EEES8_S8_EEELi128ENS_10bfloat16_tEfNS_4arch4Sm80ELb1ELb0ELb1ELb1ELb1ELb0ELb1ELb0EEENS1_21CollectiveEpilogueFwdIS9_NS6_IJNS7_ILi1EEESF_SF_EEESA_SC_Li256ELb1ELb1ELb0ELb0EEENS1_19SingleTileSchedulerILb1ELb0ELb1ELi128EEEEEEEEEvNT_6ParamsE:
	.zero		1400


//--------------------- .nv.constant0._ZN7cutlass13device_kernelIN5flash19enable_sm80_to_sm89INS1_16FlashAttnFwdSm80INS1_25CollectiveMainloopFwdSm80ILi8ELi1ELb1EN4cute5tupleIJNS5_1CILi128EEES8_S8_EEELi128ENS_10bfloat16_tEfNS_4arch4Sm80ELb1ELb0ELb1ELb1ELb1ELb1ELb1ELb0EEENS1_21CollectiveEpilogueFwdIS9_NS6_IJNS7_ILi1EEESF_SF_EEESA_SC_Li256ELb1ELb1ELb0ELb0EEENS1_19SingleTileSchedulerILb1ELb0ELb1ELi128EEEEEEEEEvNT_6ParamsE --------------------------
	.section	.nv.constant0._ZN7cutlass13device_kernelIN5flash19enable_sm80_to_sm89INS1_16FlashAttnFwdSm80INS1_25CollectiveMainloopFwdSm80ILi8ELi1ELb1EN4cute5tupleIJNS5_1CILi128EEES8_S8_EEELi128ENS_10bfloat16_tEfNS_4arch4Sm80ELb1ELb0ELb1ELb1ELb1ELb1ELb1ELb0EEENS1_21CollectiveEpilogueFwdIS9_NS6_IJNS7_ILi1EEESF_SF_EEESA_SC_Li256ELb1ELb1ELb0ELb0EEENS1_19SingleTileSchedulerILb1ELb0ELb1ELi128EEEEEEEEEvNT_6ParamsE,"a",@progbits
	.sectionflags	@""
	.align	4
.nv.constant0._ZN7cutlass13device_kernelIN5flash19enable_sm80_to_sm89INS1_16FlashAttnFwdSm80INS1_25CollectiveMainloopFwdSm80ILi8ELi1ELb1EN4cute5tupleIJNS5_1CILi128EEES8_S8_EEELi128ENS_10bfloat16_tEfNS_4arch4Sm80ELb1ELb0ELb1ELb1ELb1ELb1ELb1ELb0EEENS1_21CollectiveEpilogueFwdIS9_NS6_IJNS7_ILi1EEESF_SF_EEESA_SC_Li256ELb1ELb1ELb0ELb0EEENS1_19SingleTileSchedulerILb1ELb0ELb1ELi128EEEEEEEEEvNT_6ParamsE:
	.zero		1400


//--------------------- .nv.constant0._ZN7cutlass13device_kernelIN5flash19enable_sm80_to_sm89INS1_16FlashAttnFwdSm80INS1_25CollectiveMainloopFwdSm80ILi4ELi1ELb0EN4cute5tupleIJNS5_1CILi128EEENS7_ILi64EEES8_EEELi128ENS_10bfloat16_tEfNS_4arch4Sm80ELb0ELb0ELb1ELb0ELb1ELb0ELb1ELb0EEENS1_21CollectiveEpilogueFwdINS6_IJS8_S8_S9_EEENS6_IJNS7_ILi1EEESH_SH_EEESB_SD_Li128ELb0ELb1ELb0ELb0EEENS1_19SingleTileSchedulerILb0ELb0ELb1ELi128EEEEEEEEEvNT_6ParamsE --------------------------
	.section	.nv.constant0._ZN7cutlass13device_kernelIN5flash19enable_sm80_to_sm89INS1_16FlashAttnFwdSm80INS1_25CollectiveMainloopFwdSm80ILi4ELi1ELb0EN4cute5tupleIJNS5_1CILi128EEENS7_ILi64EEES8_EEELi128ENS_10bfloat16_tEfNS_4arch4Sm80ELb0ELb0ELb1ELb0ELb1ELb0ELb1ELb0EEENS1_21CollectiveEpilogueFwdINS6_IJS8_S8_S9_EEENS6_IJNS7_ILi1EEESH_SH_EEESB_SD_Li128ELb0ELb1ELb0ELb0EEENS1_19SingleTileSchedulerILb0ELb0ELb1ELi128EEEEEEEEEvNT_6ParamsE,"a",@progbits
	.sectionflags	@""
	.align	4
.nv.constant0._ZN7cutlass13device_kernelIN5flash19enable_sm80_to_sm89INS1_16FlashAttnFwdSm80INS1_25CollectiveMainloopFwdSm80ILi4ELi1ELb0EN4cute5tupleIJNS5_1CILi128EEENS7_ILi64EEES8_EEELi128ENS_10bfloat16_tEfNS_4arch4Sm80ELb0ELb0ELb1ELb0ELb1ELb0ELb1ELb0EEENS1_21CollectiveEpilogueFwdINS6_IJS8_S8_S9_EEENS6_IJNS7_ILi1EEESH_SH_EEESB_SD_Li128ELb0ELb1ELb0ELb0EEENS1_19SingleTileSchedulerILb0ELb0ELb1ELi128EEEEEEEEEvNT_6ParamsE:
	.zero		1400


//--------------------- .nv.constant0._ZN7cutlass13device_kernelIN5flash19enable_sm80_to_sm89INS1_16FlashAttnFwdSm80INS1_25CollectiveMainloopFwdSm80ILi4ELi1ELb0EN4cute5tupleIJNS5_1CILi128EEENS7_ILi64EEES8_EEELi128ENS_10bfloat16_tEfNS_4arch4Sm80ELb0ELb0ELb1ELb1ELb1ELb0ELb1ELb0EEENS1_21CollectiveEpilogueFwdINS6_IJS8_S8_S9_EEENS6_IJNS7_ILi1EEESH_SH_EEESB_SD_Li128ELb1ELb1ELb0ELb0EEENS1_19SingleTileSchedulerILb1ELb0ELb1ELi128EEEEEEEEEvNT_6ParamsE --------------------------
	.section	.nv.constant0._ZN7cutlass13device_kernelIN5flash19enable_sm80_to_sm89INS1_16FlashAttnFwdSm80INS1_25CollectiveMainloopFwdSm80ILi4ELi1ELb0EN4cute5tupleIJNS5_1CILi128EEENS7_ILi64EEES8_EEELi128ENS_10bfloat16_tEfNS_4arch4Sm80ELb0ELb0ELb1ELb1ELb1ELb0ELb1ELb0EEENS1_21CollectiveEpilogueFwdINS6_IJS8_S8_S9_EEENS6_IJNS7_ILi1EEESH_SH_EEESB_SD_Li128ELb1ELb1ELb0ELb0EEENS1_19SingleTileSchedulerILb1ELb0ELb1ELi128EEEEEEEEEvNT_6ParamsE,"a",@progbits
	.sectionflags	@""
	.align	4
.nv.constant0._ZN7cutlass13device_kernelIN5flash19enable_sm80_to_sm89INS1_16FlashAttnFwdSm80INS1_25CollectiveMainloopFwdSm80ILi4ELi1ELb0EN4cute5tupleIJNS5_1CILi128EEENS7_ILi64EEES8_EEELi128ENS_10bfloat16_tEfNS_4arch4Sm80ELb0ELb0ELb1ELb1ELb1ELb0ELb1ELb0EEENS1_21CollectiveEpilogueFwdINS6_IJS8_S8_S9_EEENS6_IJNS7_ILi1EEESH_SH_EEESB_SD_Li128ELb1ELb1ELb0ELb0EEENS1_19SingleTileSchedulerILb1ELb0ELb1ELi128EEEEEEEEEvNT_6ParamsE:
	.zero		1400


//--------------------- .nv.constant0._ZN7cutlass13device_kernelIN5flash19enable_sm80_to_sm89INS1_16FlashAttnFwdSm80INS1_25CollectiveMainloopFwdSm80ILi4ELi1ELb0EN4cute5tupleIJNS5_1CILi128EEENS7_ILi64EEES8_EEELi128ENS_10bfloat16_tEfNS_4arch4Sm80ELb0ELb0ELb1ELb1ELb1ELb1ELb1ELb0EEENS1_21CollectiveEpilogueFwdINS6_IJS8_S8_S9_EEENS6_IJNS7_ILi1EEESH_SH_EEESB_SD_Li128ELb1ELb1ELb0ELb0EEENS1_19SingleTileSchedulerILb1ELb0ELb1ELi128EEEEEEEEEvNT_6ParamsE --------------------------
	.section	.nv.constant0._ZN7cutlass13device_kernelIN5flash19enable_sm80_to_sm89INS1_16FlashAttnFwdSm80INS1_25CollectiveMainloopFwdSm80ILi4ELi1ELb0EN4cute5tupleIJNS5_1CILi128EEENS7_ILi64EEES8_EEELi128ENS_10bfloat16_tEfNS_4arch4Sm80ELb0ELb0ELb1ELb1ELb1ELb1ELb1ELb0EEENS1_21CollectiveEpilogueFwdINS6_IJS8_S8_S9_EEENS6_IJNS7_ILi1EEESH_SH_EEESB_SD_Li128ELb1ELb1ELb0ELb0EEENS1_19SingleTileSchedulerILb1ELb0ELb1ELi128EEEEEEEEEvNT_6ParamsE,"a",@progbits
	.sectionflags	@""
	.align	4
.nv.constant0._ZN7cutlass13device_kernelIN5flash19enable_sm80_to_sm89INS1_16FlashAttnFwdSm80INS1_25CollectiveMainloopFwdSm80ILi4ELi1ELb0EN4cute5tupleIJNS5_1CILi128EEENS7_ILi64EEES8_EEELi128ENS_10bfloat16_tEfNS_4arch4Sm80ELb0ELb0ELb1ELb1ELb1ELb1ELb1ELb0EEENS1_21CollectiveEpilogueFwdINS6_IJS8_S8_S9_EEENS6_IJNS7_ILi1EEESH_SH_EEESB_SD_Li128ELb1ELb1ELb0ELb0EEENS1_19SingleTileSchedulerILb1ELb0ELb1ELi128EEEEEEEEEvNT_6ParamsE:
	.zero		1400


//--------------------- .nv.constant0._ZN7cutlass13device_kernelIN5flash19enable_sm80_to_sm89INS1_16FlashAttnFwdSm80INS1_25CollectiveMainloopFwdSm80ILi4ELi1ELb0EN4cute5tupleIJNS5_1CILi128EEENS7_ILi48EEES8_EEELi128ENS_10bfloat16_tEfNS_4arch4Sm80ELb0ELb1ELb1ELb0ELb1ELb0ELb1ELb0EEENS1_21CollectiveEpilogueFwdINS6_IJS8_S8_S9_EEENS6_IJNS7_ILi1EEESH_SH_EEESB_SD_Li128ELb0ELb1ELb0ELb0EEENS1_19SingleTileSchedulerILb0ELb0ELb1ELi128EEEEEEEEEvNT_6ParamsE --------------------------
	.section	.nv.constant0._ZN7cutlass13device_kernelIN5flash19enable_sm80_to_sm89INS1_16FlashAttnFwdSm80INS1_25CollectiveMainloopFwdSm80ILi4ELi1ELb0EN4cute5tupleIJNS5_1CILi128EEENS7_ILi48EEES8_EEELi128ENS_10bfloat16_tEfNS_4arch4Sm80ELb0ELb1ELb1ELb0ELb1ELb0ELb1ELb0EEENS1_21CollectiveEpilogueFwdINS6_IJS8_S8_S9_EEENS6_IJNS7_ILi1EEESH_SH_EEESB_SD_Li128ELb0ELb1ELb0ELb0EEENS1_19SingleTileSchedulerILb0ELb0ELb1ELi128EEEEEEEEEvNT_6ParamsE,"a",@progbits
	.sectionflags	@""
	.align	4
.nv.constant0._ZN7cutlass13device_kernelIN5flash19enable_sm80_to_sm89INS1_16FlashAttnFwdSm80INS1_25CollectiveMainloopFwdSm80ILi4ELi1ELb0EN4cute5tupleIJNS5_1CILi128EEENS7_ILi48EEES8_EEELi128ENS_10bfloat16_tEfNS_4arch4Sm80ELb0ELb1ELb1ELb0ELb1ELb0ELb1ELb0EEENS1_21CollectiveEpilogueFwdINS6_IJS8_S8_S9_EEENS6_IJNS7_ILi1EEESH_SH_EEESB_SD_Li128ELb0ELb1ELb0ELb0EEENS1_19SingleTileSchedulerILb0ELb0ELb1ELi128EEEEEEEEEvNT_6ParamsE:
	.zero		1400


//--------------------- .nv.constant0._ZN7cutlass13device_kernelIN5flash19enable_sm80_to_sm89INS1_16FlashAttnFwdSm80INS1_25CollectiveMainloopFwdSm80ILi4ELi1ELb0EN4cute5tupleIJNS5_1CILi128EEENS7_ILi48EEES8_EEELi128ENS_10bfloat16_tEfNS_4arch4Sm80ELb0ELb1ELb1ELb1ELb1ELb0ELb1ELb0EEENS1_21CollectiveEpilogueFwdINS6_IJS8_S8_S9_EEENS6_IJNS7_ILi1EEESH_SH_EEESB_SD_Li128ELb1ELb1ELb0ELb0EEENS1_19SingleTileSchedulerILb1ELb0ELb1ELi128EEEEEEEEEvNT_6ParamsE --------------------------
	.section	.nv.constant0._ZN7cutlass13device_kernelIN5flash19enable_sm80_to_sm89INS1_16FlashAttnFwdSm80INS1_25CollectiveMainloopFwdSm80ILi4ELi1ELb0EN4cute5tupleIJNS5_1CILi128EEENS7_ILi48EEES8_EEELi128ENS_10bfloat16_tEfNS_4arch4Sm80ELb0ELb1ELb1ELb1ELb1ELb0ELb1ELb0EEENS1_21CollectiveEpilogueFwdINS6_IJS8_S8_S9_EEENS6_IJNS7_ILi1EEESH_SH_EEESB_SD_Li128ELb1ELb1ELb0ELb0EEENS1_19SingleTileSchedulerILb1ELb0ELb1ELi128EEEEEEEEEvNT_6ParamsE,"a",@progbits
	.sectionflags	@""
	.align	4
.nv.constant0._ZN7cutlass13device_kernelIN5flash19enable_sm80_to_sm89INS1_16FlashAttnFwdSm80INS1_25CollectiveMainloopFwdSm80ILi4ELi1ELb0EN4cute5tupleIJNS5_1CILi128EEENS7_ILi48EEES8_EEELi128ENS_10bfloat16_tEfNS_4arch4Sm80ELb0ELb1ELb1ELb1ELb1ELb0ELb1ELb0EEENS1_21CollectiveEpilogueFwdINS6_IJS8_S8_S9_EEENS6_IJNS7_ILi1EEESH_SH_EEESB_SD_Li128ELb1ELb1ELb0ELb0EEENS1_19SingleTileSchedulerILb1ELb0ELb1ELi128EEEEEEEEEvNT_6ParamsE:
	.zero		1400


//--------------------- .nv.constant0._ZN7cutlass13device_kernelIN5flash19enable_sm80_to_sm89INS1_16FlashAttnFwdSm80INS1_25CollectiveMainloopFwdSm80ILi4ELi1ELb0EN4cute5tupleIJNS5_1CILi128EEENS7_ILi48EEES8_EEELi128ENS_10bfloat16_tEfNS_4arch4Sm80ELb0ELb1ELb1ELb1ELb1ELb1ELb1ELb0EEENS1_21CollectiveEpilogueFwdINS6_IJS8_S8_S9_EEENS6_IJNS7_ILi1EEESH_SH_EEESB_SD_Li128ELb1ELb1ELb0ELb0EEENS1_19SingleTileSchedulerILb1ELb0ELb1ELi128EEEEEEEEEvNT_6ParamsE --------------------------
	.section	.nv.constant0._ZN7cutlass13device_kernelIN5flash19enable_sm80_to_sm89INS1_16FlashAttnFwdSm80INS1_25CollectiveMainloopFwdSm80ILi4ELi1ELb0EN4cute5tupleIJNS5_1CILi128EEENS7_ILi48EEES8_EEELi128ENS_10bfloat16_tEfNS_4arch4Sm80ELb0ELb1ELb1ELb1ELb1ELb1ELb1ELb0EEENS1_21CollectiveEpilogueFwdINS6_IJS8_S8_S9_EEENS6_IJNS7_ILi1EEESH_SH_EEESB_SD_Li128ELb1ELb1ELb0ELb0EEENS1_19SingleTileSchedulerILb1ELb0ELb1ELi128EEEEEEEEEvNT_6ParamsE,"a",@progbits
	.sectionflags	@""
	.align	4
.nv.constant0._ZN7cutlass13device_kernelIN5flash19enable_sm80_to_sm89INS1_16FlashAttnFwdSm80INS1_25CollectiveMainloopFwdSm80ILi4ELi1ELb0EN4cute5tupleIJNS5_1CILi128EEENS7_ILi48EEES8_EEELi128ENS_10bfloat16_tEfNS_4arch4Sm80ELb0ELb1ELb1ELb1ELb1ELb1ELb1ELb0EEENS1_21CollectiveEpilogueFwdINS6_IJS8_S8_S9_EEENS6_IJNS7_ILi1EEESH_SH_EEESB_SD_Li128ELb1ELb1ELb0ELb0EEENS1_19SingleTileSchedulerILb1ELb0ELb1ELi128EEEEEEEEEvNT_6ParamsE:
	.zero		1400


//--------------------- .nv.constant0._ZN7cutlass13device_kernelIN5flash19enable_sm80_to_sm89INS1_16FlashAttnFwdSm80INS1_25CollectiveMainloopFwdSm80ILi4ELi1ELb0EN4cute5tupleIJNS5_1CILi128EEENS7_ILi64EEES8_EEELi128ENS_10bfloat16_tEfNS_4arch4Sm80ELb1ELb0ELb1ELb0ELb1ELb0ELb1ELb0EEENS1_21CollectiveEpilogueFwdINS6_IJS8_S8_S9_EEENS6_IJNS7_ILi1EEESH_SH_EEESB_SD_Li128ELb0ELb1ELb0ELb0EEENS1_30DynamicPersistentTileSchedulerILi128ELi128ELb0ELb1ELb0EEEEEEEEEvNT_6ParamsE --------------------------
	.section	.nv.constant0._ZN7cutlass13device_kernelIN5flash19enable_sm80_to_sm89INS1_16FlashAttnFwdSm80INS1_25CollectiveMainloopFwdSm80ILi4ELi1ELb0EN4cute5tupleIJNS5_1CILi128EEENS7_ILi64EEES8_EEELi128ENS_10bfloat16_tEfNS_4arch4Sm80ELb1ELb0ELb1ELb0ELb1ELb0ELb1ELb0EEENS1_21CollectiveEpilogueFwdINS6_IJS8_S8_S9_EEENS6_IJNS7_ILi1EEESH_SH_EEESB_SD_Li128ELb0ELb1ELb0ELb0EEENS1_30DynamicPersistentTileSchedulerILi128ELi128ELb0ELb1ELb0EEEEEEEEEvNT_6ParamsE,"a",@progbits
	.sectionflags	@""
	.align	4
.nv.constant0._ZN7cutlass13device_kernelIN5flash19enable_sm80_to_sm89INS1_16FlashAttnFwdSm80INS1_25CollectiveMainloopFwdSm80ILi4ELi1ELb0EN4cute5tupleIJNS5_1CILi128EEENS7_ILi64EEES8_EEELi128ENS_10bfloat16_tEfNS_4arch4Sm80ELb1ELb0ELb1ELb0ELb1ELb0ELb1ELb0EEENS1_21CollectiveEpilogueFwdINS6_IJS8_S8_S9_EEENS6_IJNS7_ILi1EEESH_SH_EEESB_SD_Li128ELb0ELb1ELb0ELb0EEENS1_30DynamicPersistentTileSchedulerILi128ELi128ELb0ELb1ELb0EEEEEEEEEvNT_6ParamsE:
	.zero		1416


//--------------------- .nv.constant0._ZN7cutlass13device_kernelIN5flash19enable_sm80_to_sm89INS1_16FlashAttnFwdSm80INS1_25CollectiveMainloopFwdSm80ILi4ELi1ELb0EN4cute5tupleIJNS5_1CILi128EEENS7_ILi64EEES8_EEELi128ENS_10bfloat16_tEfNS_4arch4Sm80ELb1ELb0ELb1ELb1ELb1ELb0ELb1ELb0EEENS1_21CollectiveEpilogueFwdINS6_IJS8_S8_S9_EEENS6_IJNS7_ILi1EEESH_SH_EEESB_SD_Li128ELb1ELb1ELb0ELb0EEENS1_19SingleTileSchedulerILb1ELb0ELb1ELi128EEEEEEEEEvNT_6ParamsE --------------------------
	.section	.nv.constant0._ZN7cutlass13device_kernelIN5flash19enable_sm80_to_sm89INS1_16FlashAttnFwdSm80INS1_25CollectiveMainloopFwdSm80ILi4ELi1ELb0EN4cute5tupleIJNS5_1CILi128EEENS7_ILi64EEES8_EEELi128ENS_10bfloat16_tEfNS_4arch4Sm80ELb1ELb0ELb1ELb1ELb1ELb0ELb1ELb0EEENS1_21CollectiveEpilogueFwdINS6_IJS8_S8_S9_EEENS6_IJNS7_ILi1EEESH_SH_EEESB_SD_Li128ELb1ELb1ELb0ELb0EEENS1_19SingleTileSchedulerILb1ELb0ELb1ELi128EEEEEEEEEvNT_6ParamsE,"a",@progbits
	.sectionflags	@""
	.align	4
.nv.constant0._ZN7cutlass13device_kernelIN5flash19enable_sm80_to_sm89INS1_16FlashAttnFwdSm80INS1_25CollectiveMainloopFwdSm80ILi4ELi1ELb0EN4cute5tupleIJNS5_1CILi128EEENS7_ILi64EEES8_EEELi128ENS_10bfloat16_tEfNS_4arch4Sm80ELb1ELb0ELb1ELb1ELb1ELb0ELb1ELb0EEENS1_21CollectiveEpilogueFwdINS6_IJS8_S8_S9_EEENS6_IJNS7_ILi1EEESH_SH_EEESB_SD_Li128ELb1ELb1ELb0ELb0EEENS1_19SingleTileSchedulerILb1ELb0ELb1ELi128EEEEEEEEEvNT_6ParamsE:
	.zero		1400


//--------------------- .nv.constant0._ZN7cutlass13device_kernelIN5flash19enable_sm80_to_sm89INS1_16FlashAttnFwdSm80INS1_25CollectiveMainloopFwdSm80ILi4ELi1ELb0EN4cute5tupleIJNS5_1CILi128EEENS7_ILi64EEES8_EEELi128ENS_10bfloat16_tEfNS_4arch4Sm80ELb1ELb0ELb1ELb1ELb1ELb1ELb1ELb0EEENS1_21CollectiveEpilogueFwdINS6_IJS8_S8_S9_EEENS6_IJNS7_ILi1EEESH_SH_EEESB_SD_Li128ELb1ELb1ELb0ELb0EEENS1_19SingleTileSchedulerILb1ELb0ELb1ELi128EEEEEEEEEvNT_6ParamsE --------------------------
	.section	.nv.constant0._ZN7cutlass13device_kernelIN5flash19enable_sm80_to_sm89INS1_16FlashAttnFwdSm80INS1_25CollectiveMainloopFwdSm80ILi4ELi1ELb0EN4cute5tupleIJNS5_1CILi128EEENS7_ILi64EEES8_EEELi128ENS_10bfloat16_tEfNS_4arch4Sm80ELb1ELb0ELb1ELb1ELb1ELb1ELb1ELb0EEENS1_21CollectiveEpilogueFwdINS6_IJS8_S8_S9_EEENS6_IJNS7_ILi1EEESH_SH_EEESB_SD_Li128ELb1ELb1ELb0ELb0EEENS1_19SingleTileSchedulerILb1ELb0ELb1ELi128EEEEEEEEEvNT_6ParamsE,"a",@progbits
	.sectionflags	@""
	.align	4
.nv.constant0._ZN7cutlass13device_kernelIN5flash19enable_sm80_to_sm89INS1_16FlashAttnFwdSm80INS1_25CollectiveMainloopFwdSm80ILi4ELi1ELb0EN4cute5tupleIJNS5_1CILi128EEENS7_ILi64EEES8_EEELi128ENS_10bfloat16_tEfNS_4arch4Sm80ELb1ELb0ELb1ELb1ELb1ELb1ELb1ELb0EEENS1_21CollectiveEpilogueFwdINS6_IJS8_S8_S9_EEENS6_IJNS7_ILi1EEESH_SH_EEESB_SD_Li128ELb1ELb1ELb0ELb0EEENS1_19SingleTileSchedulerILb1ELb0ELb1ELi128EEEEEEEEEvNT_6ParamsE:
	.zero		1400


//--------------------- .text._ZN7cutlass13device_kernelIN5flash19enable_sm80_to_sm89INS1_16FlashAttnFwdSm80INS1_25CollectiveMainloopFwdSm80ILi8ELi1ELb1EN4cute5tupleIJNS5_1CILi128EEES8_S8_EEELi128ENS_10bfloat16_tEfNS_4arch4Sm80ELb0ELb0ELb1ELb0ELb1ELb0ELb1ELb0EEENS1_21CollectiveEpilogueFwdIS9_NS6_IJNS7_ILi1EEESF_SF_EEESA_SC_Li256ELb0ELb1ELb0ELb0EEENS1_19SingleTileSchedulerILb0ELb0ELb1ELi128EEEEEEEEEvNT_6ParamsE --------------------------
	.section	.text._ZN7cutlass13device_kernelIN5flash19enable_sm80_to_sm89INS1_16FlashAttnFwdSm80INS1_25CollectiveMainloopFwdSm80ILi8ELi1ELb1EN4cute5tupleIJNS5_1CILi128EEES8_S8_EEELi128ENS_10bfloat16_tEfNS_4arch4Sm80ELb0ELb0ELb1ELb0ELb1ELb0ELb1ELb0EEENS1_21CollectiveEpilogueFwdIS9_NS6_IJNS7_ILi1EEESF_SF_EEESA_SC_Li256ELb0ELb1ELb0ELb0EEENS1_19SingleTileSchedulerILb0ELb0ELb1ELi128EEEEEEEEEvNT_6ParamsE,"ax",@progbits
	.sectioninfo	@"SHI_REGISTERS=255"
	.align	128
.text._ZN7cutlass13device_kernelIN5flash19enable_sm80_to_sm89INS1_16FlashAttnFwdSm80INS1_25CollectiveMainloopFwdSm80ILi8ELi1ELb1EN4cute5tupleIJNS5_1CILi128EEES8_S8_EEELi128ENS_10bfloat16_tEfNS_4arch4Sm80ELb0ELb0ELb1ELb0ELb1ELb0ELb1ELb0EEENS1_21CollectiveEpilogueFwdIS9_NS6_IJNS7_ILi1EEESF_SF_EEESA_SC_Li256ELb0ELb1ELb0ELb0EEENS1_19SingleTileSchedulerILb0ELb0ELb1ELi128EEEEEEEEEvNT_6ParamsE:
        .type           _ZN7cutlass13device_kernelIN5flash19enable_sm80_to_sm89INS1_16FlashAttnFwdSm80INS1_25CollectiveMainloopFwdSm80ILi8ELi1ELb1EN4cute5tupleIJNS5_1CILi128EEES8_S8_EEELi128ENS_10bfloat16_tEfNS_4arch4Sm80ELb0ELb0ELb1ELb0ELb1ELb0ELb1ELb0EEENS1_21CollectiveEpilogueFwdIS9_NS6_IJNS7_ILi1EEESF_SF_EEESA_SC_Li256ELb0ELb1ELb0ELb0EEENS1_19SingleTileSchedulerILb0ELb0ELb1ELi128EEEEEEEEEvNT_6ParamsE,@function
        .size           _ZN7cutlass13device_kernelIN5flash19enable_sm80_to_sm89INS1_16FlashAttnFwdSm80INS1_25CollectiveMainloopFwdSm80ILi8ELi1ELb1EN4cute5tupleIJNS5_1CILi128EEES8_S8_EEELi128ENS_10bfloat16_tEfNS_4arch4Sm80ELb0ELb0ELb1ELb0ELb1ELb0ELb1ELb0EEENS1_21CollectiveEpilogueFwdIS9_NS6_IJNS7_ILi1EEESF_SF_EEESA_SC_Li256ELb0ELb1ELb0ELb0EEENS1_19SingleTileSchedulerILb0ELb0ELb1ELi128EEEEEEEEEvNT_6ParamsE,(.L_x_2165 - _ZN7cutlass13device_kernelIN5flash19enable_sm80_to_sm89INS1_16FlashAttnFwdSm80INS1_25CollectiveMainloopFwdSm80ILi8ELi1ELb1EN4cute5tupleIJNS5_1CILi128EEES8_S8_EEELi128ENS_10bfloat16_tEfNS_4arch4Sm80ELb0ELb0ELb1ELb0ELb1ELb0ELb1ELb0EEENS1_21CollectiveEpilogueFwdIS9_NS6_IJNS7_ILi1EEESF_SF_EEESA_SC_Li256ELb0ELb1ELb0ELb0EEENS1_19SingleTileSchedulerILb0ELb0ELb1ELi128EEEEEEEEEvNT_6ParamsE)
        .other          _ZN7cutlass13device_kernelIN5flash19enable_sm80_to_sm89INS1_16FlashAttnFwdSm80INS1_25CollectiveMainloopFwdSm80ILi8ELi1ELb1EN4cute5tupleIJNS5_1CILi128EEES8_S8_EEELi128ENS_10bfloat16_tEfNS_4arch4Sm80ELb0ELb0ELb1ELb0ELb1ELb0ELb1ELb0EEENS1_21CollectiveEpilogueFwdIS9_NS6_IJNS7_ILi1EEESF_SF_EEESA_SC_Li256ELb0ELb1ELb0ELb0EEENS1_19SingleTileSchedulerILb0ELb0ELb1ELi128EEEEEEEEEvNT_6ParamsE,@"STO_CUDA_ENTRY STV_DEFAULT"
_ZN7cutlass13device_kernelIN5flash19enable_sm80_to_sm89INS1_16FlashAttnFwdSm80INS1_25CollectiveMainloopFwdSm80ILi8ELi1ELb1EN4cute5tupleIJNS5_1CILi128EEES8_S8_EEELi128ENS_10bfloat16_tEfNS_4arch4Sm80ELb0ELb0ELb1ELb0ELb1ELb0ELb1ELb0EEENS1_21CollectiveEpilogueFwdIS9_NS6_IJNS7_ILi1EEESF_SF_EEESA_SC_Li256ELb0ELb1ELb0ELb0EEENS1_19SingleTileSchedulerILb0ELb0ELb1ELi128EEEEEEEEEvNT_6ParamsE:
[----:B------:R-:W-:-:S03]  /*0000*/  MOV R1, c[0x0][0x28] ;  /* 0x00000a0000017a02 */ /* 0x000fc60000000f00 */
[----:B------:R-:W1:Y:S01]  /*0010*/  S2UR UR16, SR_CTAID.Z ;  /* 0x00000000001079c3 */ /* 0x000e620000002700 */
[----:B------:R-:W-:Y:S02]  /*0020*/  IADD3 R1, R1, -0x20, RZ ;  /* 0xffffffe001017810 */ /* 0x000fe40007ffe0ff */
[----:B-1----:R-:W-:-:S13]  /*0030*/  ISETP.LE.AND P0, PT, RZ, UR16, PT ;  /* 0x00000010ff007c0c */ /* 0x002fda000bf03270 */
[----:B------:R-:W-:Y:S05]  /*0040*/  @!P0 EXIT ;  /* 0x000000000000894d */ /* 0x000fea0003800000 */
[----:B------:R-:W-:Y:S02]  /*0050*/  ULDC.64 UR6, c[0x0][0x370] ;  /* 0x0000dc0000067ab9 */ /* 0x000fe40000000a00 */
[----:B------:R-:W-:Y:S02]  /*0060*/  UISETP.NE.U32.AND UP1, UPT, URZ, UR6, UPT ;  /* 0x000000063f00728c */ /* 0x000fe4000bf25070 */
[----:B------:R-:W-:Y:S02]  /*0070*/  ULDC.64 UR4, c[0x0][0x340] ;  /* 0x0000d00000047ab9 */ /* 0x000fe40000000a00 */
[----:B------:R-:W-:Y:S02]  /*0080*/  UISETP.NE.AND.EX UP1, UPT, URZ, UR7, UPT, UP1 ;  /* 0x000000073f00728c */ /* 0x000fe4000bf25310 */
[----:B------:R-:W-:Y:S02]  /*0090*/  UISETP.NE.U32.AND UP0, UPT, URZ, UR4, UPT ;  /* 0x000000043f00728c */ /* 0x000fe4000bf05070 */
[----:B------:R-:W-:-:S02]  /*00a0*/  ULDC.64 UR8, c[0x0][0x370] ;  /* 0x0000dc0000087ab9 */ /* 0x000fc40000000a00 */
[----:B------:R-:W-:Y:S01]  /*00b0*/  UISETP.NE.AND.EX UP0, UPT, URZ, UR5, UPT, UP0 ;  /* 0x000000053f00728c */ /* 0x000fe2000bf05300 */
[----:B------:R-:W-:Y:S01]  /*00c0*/  PLOP3.LUT P1, PT, PT, PT, UP1, 0x80, 0x0 ;  /* 0x000000000000781c */ /* 0x000fe20003f2f018 */
[----:B------:R-:W-:Y:S02]  /*00d0*/  ULDC.64 UR14, c[0x0][0x118] ;  /* 0x00004600000e7ab9 */ /* 0x000fe40000000a00 */
[----:B------:R-:W-:Y:S02]  /*00e0*/  ULDC.64 UR6, c[0x0][0x340] ;  /* 0x0000d00000067ab9 */ /* 0x000fe40000000a00 */
[----:B------:R-:W-:Y:S01]  /*00f0*/  @UP1 UMOV UR5, 0x4 ;  /* 0x0000000400051882 */ /* 0x000fe20000000000 */
[----:B------:R-:W-:Y:S01]  /*0100*/  PLOP3.LUT P0, PT, PT, PT, UP0, 0x80, 0x0 ;  /* 0x000000000000781c */ /* 0x000fe20003f0f008 */
[----:B------:R-:W-:-:S03]  /*0110*/  @UP1 UIMAD.WIDE UR8, UR16, UR5, UR8 ;  /* 0x00000005100812a5 */ /* 0x000fc6000f8e0208 */
[----:B------:R-:W-:Y:S02]  /*0120*/  @UP0 UMOV UR4, 0x4 ;  /* 0x0000000400040882 */ /* 0x000fe40000000000 */
[----:B------:R-:W-:Y:S01]  /*0130*/  @UP0 UIMAD.WIDE UR4, UR16, UR4, UR6 ;  /* 0x00000004100402a5 */ /* 0x000fe2000f8e0206 */
[----:B------:R-:W-:Y:S02]  /*0140*/  IMAD.U32 R4, RZ, RZ, UR8 ;  /* 0x00000008ff047e24 */ /* 0x000fe4000f8e00ff */
[----:B------:R-:W-:-:S03]  /*0150*/  IMAD.U32 R5, RZ, RZ, UR9 ;  /* 0x00000009ff057e24 */ /* 0x000fc6000f8e00ff */
[----:B------:R-:W-:Y:S01]  /*0160*/  IMAD.U32 R2, RZ, RZ, UR4 ;  /* 0x00000004ff027e24 */ /* 0x000fe2000f8e00ff */
[----:B------:R-:W-:Y:S01]  /*0170*/  ULDC UR4, c[0x0][0x2ac] ;  /* 0x0000ab0000047ab9 */ /* 0x000fe20000000800 */
[----:B------:R-:W2:Y:S01]  /*0180*/  @P1 LDG.E R4, [R4.64] ;  /* 0x0000000e04041981 */ /* 0x000ea2000c1e1900 */
[----:B------:R-:W-:-:S05]  /*0190*/  IMAD.U32 R3, RZ, RZ, UR5 ;  /* 0x00000005ff037e24 */ /* 0x000fca000f8e00ff */
[----:B------:R1:W3:Y:S04]  /*01a0*/  @P0 LDG.E R2, [R2.64] ;  /* 0x0000000e02020981 */ /* 0x0002e8000c1e1900 */
[----:B------:R-:W4:Y:S01]  /*01b0*/  S2R R30, SR_TID.X ;  /* 0x00000000001e7919 */ /* 0x000f220000002100 */
[----:B------:R-:W-:Y:S02]  /*01c0*/  ULDC UR6, c[0x0][0x1d0] ;  /* 0x0000740000067ab9 */ /* 0x000fe40000000800 */
[----:B------:R-:W-:Y:S02]  /*01d0*/  UIMAD UR6, UR4, UR6, 0x7f ;  /* 0x0000007f040674a4 */ /* 0x000fe4000f8e0206 */
[----:B------:R-:W-:Y:S02]  /*01e0*/  UMOV UR11, URZ ;  /* 0x0000003f000b7c82 */ /* 0x000fe40008000000 */
[----:B------:R-:W-:-:S04]  /*01f0*/  USHF.R.S32.HI UR5, URZ, 0x1f, UR6 ;  /* 0x0000001f3f057899 */ /* 0x000fc80008011406 */
[----:B------:R-:W-:Y:S01]  /*0200*/  ULEA.HI UR5, UR5, UR6, URZ, 0x7 ;  /* 0x0000000605057291 */ /* 0x000fe2000f8f383f */
[----:B----4-:R-:W-:-:S04]  /*0210*/  SHF.R.S32.HI R24, RZ, 0x1f, R30 ;  /* 0x0000001fff187819 */ /* 0x010fc8000001141e */
[----:B-1----:R-:W-:Y:S01]  /*0220*/  LEA.HI R3, R24, R30, RZ, 0x3 ;  /* 0x0000001e18037211 */ /* 0x002fe200078f18ff */
[----:B------:R-:W-:-:S03]  /*0230*/  USHF.R.S32.HI UR8, URZ, 0x7, UR5 ;  /* 0x000000073f087899 */ /* 0x000fc60008011405 */
[----:B------:R-:W-:Y:S02]  /*0240*/  LOP3.LUT R0, R3, 0xfffffff8, RZ, 0xc0, !PT ;  /* 0xfffffff803007812 */ /* 0x000fe400078ec0ff */
[----:B------:R-:W-:-:S03]  /*0250*/  SHF.R.S32.HI R18, RZ, 0x3, R3 ;  /* 0x00000003ff127819 */ /* 0x000fc60000011403 */
[----:B------:R-:W-:Y:S01]  /*0260*/  IMAD.IADD R19, R30, 0x1, -R0 ;  /* 0x000000011e137824 */ /* 0x000fe200078e0a00 */
[----:B------:R-:W-:Y:S01]  /*0270*/  ULDC UR5, c[0x0][0x2b8] ;  /* 0x0000ae0000057ab9 */ /* 0x000fe20000000800 */
[----:B------:R-:W-:Y:S02]  /*0280*/  IMAD.U32 R0, RZ, RZ, UR8 ;  /* 0x00000008ff007e24 */ /* 0x000fe4000f8e00ff */
[----:B------:R-:W-:Y:S01]  /*0290*/  IMAD R138, R19, 0x20, R18 ;  /* 0x00000020138a7824 */ /* 0x000fe200078e0212 */
[----:B------:R-:W-:Y:S02]  /*02a0*/  UISETP.NE.AND UP1, UPT, UR5, 0x1, UPT ;  /* 0x000000010500788c */ /* 0x000fe4000bf25270 */
[----:B------:R-:W-:Y:S01]  /*02b0*/  ULDC UR10, c[0x0][0x1d0] ;  /* 0x00007400000a7ab9 */ /* 0x000fe20000000800 */
[----:B------:R-:W-:Y:S01]  /*02c0*/  IMAD R0, R0, 0x80, R138 ;  /* 0x0000008000007824 */ /* 0x000fe200078e028a */
[----:B------:R-:W-:-:S03]  /*02d0*/  UIMAD UR10, UR4, UR10, URZ ;  /* 0x0000000a040a72a4 */ /* 0x000fc6000f8e023f */
[----:B------:R-:W-:Y:S01]  /*02e0*/  ULDC.64 UR4, c[0x0][0x2b0] ;  /* 0x0000ac0000047ab9 */ /* 0x000fe20000000a00 */
[----:B------:R-:W-:-:S04]  /*02f0*/  IADD3 R0, R0, -0x80, RZ ;  /* 0xffffff8000007810 */ /* 0x000fc80007ffe0ff */
[----:B------:R-:W-:-:S04]  /*0300*/  ISETP.GE.AND P2, PT, R0, UR10, PT ;  /* 0x0000000a00007c0c */ /* 0x000fc8000bf46270 */
[----:B------:R-:W-:Y:S01]  /*0310*/  ISETP.GT.OR P2, PT, R138, 0x7f, P2 ;  /* 0x0000007f8a00780c */ /* 0x000fe20001744670 */
[----:B------:R-:W-:Y:S01]  /*0320*/  IMAD.MOV.U32 R244, RZ, RZ, RZ ;  /* 0x000000fffff47224 */ /* 0x000fe200078e00ff */
[----:B------:R-:W-:Y:S06]  /*0330*/  BAR.SYNC.DEFER_BLOCKING 0x0 ;  /* 0x0000000000007b1d */ /* 0x000fec0000010000 */
[----:B--2---:R-:W1:Y:S01]  /*0340*/  @P1 R2UR UR11, R4 ;  /* 0x00000000040b13c2 */ /* 0x004e6200000e0000 */
[----:B------:R-:W-:-:S07]  /*0350*/  PLOP3.LUT P1, PT, PT, PT, UP1, 0x80, 0x0 ;  /* 0x000000000000781c */ /* 0x000fce0003f2f018 */
[----:B---3--:R2:W3:Y:S01]  /*0360*/  @P0 R2UR UR7, R2 ;  /* 0x00000000020703c2 */ /* 0x0084e200000e0000 */
[----:B------:R-:W-:Y:S01]  /*0370*/  PLOP3.LUT P0, PT, PT, PT, UP1, 0x80, 0x0 ;  /* 0x000000000000781c */ /* 0x000fe20003f0f018 */
[----:B---3--:R-:W-:Y:S02]  /*0380*/  @!UP0 UMOV UR7, UR16 ;  /* 0x0000001000078c82 */ /* 0x008fe40008000000 */
[----:B------:R-:W-:-:S04]  /*0390*/  USHF.R.S32.HI UR6, URZ, 0x1f, UR7 ;  /* 0x0000001f3f067899 */ /* 0x000fc80008011407 */
[----:B------:R-:W-:Y:S01]  /*03a0*/  UIMAD UR6, UR6, UR4, URZ ;  /* 0x00000004060672a4 */ /* 0x000fe2000f8e023f */
[----:B-1----:R-:W-:Y:S01]  /*03b0*/  IADD3 R9, R0, UR11, RZ ;  /* 0x0000000b00097c10 */ /* 0x002fe2000fffe0ff */
[----:B------:R-:W-:-:S04]  /*03c0*/  UIMAD.WIDE.U32 UR12, UR7, UR4, URZ ;  /* 0x00000004070c72a5 */ /* 0x000fc8000f8e003f */
[----:B------:R-:W-:Y:S01]  /*03d0*/  @P1 IMAD.HI.U32 R0, R9, c[0x0][0x2bc], RZ ;  /* 0x0000af0009001a27 */ /* 0x000fe200078e00ff */
[----:B------:R-:W-:-:S03]  /*03e0*/  UIMAD UR6, UR7, UR5, UR6 ;  /* 0x00000005070672a4 */ /* 0x000fc6000f8e0206 */
[----:B------:R-:W-:Y:S01]  /*03f0*/  IMAD.MOV.U32 R7, RZ, RZ, R9 ;  /* 0x000000ffff077224 */ /* 0x000fe200078e0009 */
[----:B------:R-:W-:Y:S01]  /*0400*/  @P0 SHF.R.U32.HI R7, RZ, c[0x0][0x2c0], R0 ;  /* 0x0000b000ff070a19 */ /* 0x000fe20000011600 */
[----:B------:R-:W-:Y:S01]  /*0410*/  UIADD3 UR6, UR13, UR6, URZ ;  /* 0x000000060d067290 */ /* 0x000fe2000fffe03f */
[----:B------:R-:W1:Y:S01]  /*0420*/  S2UR UR9, SR_CTAID.Y ;  /* 0x00000000000979c3 */ /* 0x000e620000002600 */
[----:B------:R-:W-:Y:S01]  /*0430*/  ULDC.64 UR4, c[0x0][0x1b8] ;  /* 0x00006e0000047ab9 */ /* 0x000fe20000000a00 */
[----:B------:R-:W-:-:S04]  /*0440*/  @!P2 IADD3 R0, P1, R7, UR12, RZ ;  /* 0x0000000c0700ac10 */ /* 0x000fc8000ff3e0ff */
[----:B--2---:R-:W-:Y:S02]  /*0450*/  @!P2 LEA R2, P0, R0, c[0x0][0x2a0], 0x2 ;  /* 0x0000a8000002aa11 */ /* 0x004fe400078010ff */
[----:B------:R-:W-:-:S04]  /*0460*/  @!P2 LEA.HI.X.SX32 R3, R7, UR6, 0x1, P1 ;  /* 0x000000060703ac11 */ /* 0x000fc800088f0eff */
[----:B------:R-:W-:-:S05]  /*0470*/  @!P2 LEA.HI.X R3, R0, c[0x0][0x2a4], R3, 0x2, P0 ;  /* 0x0000a9000003aa11 */ /* 0x000fca00000f1403 */
[----:B------:R2:W3:Y:S01]  /*0480*/  @!P2 LDG.E R244, [R2.64] ;  /* 0x0000000e02f4a981 */ /* 0x0004e2000c1e1900 */
[----:B------:R-:W-:-:S05]  /*0490*/  IMAD.MOV.U32 R0, RZ, RZ, c[0x0][0x2c4] ;  /* 0x0000b100ff007624 */ /* 0x000fca00078e00ff */
[----:B------:R-:W-:Y:S01]  /*04a0*/  ISETP.NE.AND P0, PT, R0, 0x1, PT ;  /* 0x000000010000780c */ /* 0x000fe20003f05270 */
[----:B-1----:R-:W-:Y:S01]  /*04b0*/  USHF.R.S32.HI UR7, URZ, 0x1f, UR9 ;  /* 0x0000001f3f077899 */ /* 0x002fe20008011409 */
[----:B--2---:R-:W1:Y:S03]  /*04c0*/  S2R R2, SR_CTAID.X ;  /* 0x0000000000027919 */ /* 0x004e660000002500 */
[----:B------:R-:W-:Y:S02]  /*04d0*/  UIMAD UR18, UR7, UR4, URZ ;  /* 0x00000004071272a4 */ /* 0x000fe4000f8e023f */
[----:B------:R-:W-:Y:S02]  /*04e0*/  UIMAD.WIDE.U32 UR20, UR9, UR4, URZ ;  /* 0x00000004091472a5 */ /* 0x000fe4000f8e003f */
[----:B------:R-:W-:Y:S02]  /*04f0*/  UIMAD UR18, UR9, UR5, UR18 ;  /* 0x00000005091272a4 */ /* 0x000fe4000f8e0212 */
[----:B------:R-:W-:-:S02]  /*0500*/  USHF.R.S32.HI UR17, URZ, 0x1f, UR16 ;  /* 0x0000001f3f117899 */ /* 0x000fc40008011410 */
[----:B------:R-:W-:Y:S01]  /*0510*/  ULDC.64 UR4, c[0x0][0x1c0] ;  /* 0x0000700000047ab9 */ /* 0x000fe20000000a00 */
[----:B------:R-:W-:Y:S01]  /*0520*/  IMAD R12, R0, c[0x0][0x168], RZ ;  /* 0x00005a00000c7a24 */ /* 0x000fe200078e02ff */
[----:B------:R-:W-:Y:S02]  /*0530*/  UIMAD UR17, UR17, UR4, URZ ;  /* 0x00000004111172a4 */ /* 0x000fe4000f8e023f */
[----:B------:R-:W-:Y:S02]  /*0540*/  UIADD3 UR19, UR21, UR18, URZ ;  /* 0x0000001215137290 */ /* 0x000fe4000fffe03f */
[----:B------:R-:W-:Y:S02]  /*0550*/  UIMAD UR5, UR16, UR5, UR17 ;  /* 0x00000005100572a4 */ /* 0x000fe4000f8e0211 */
[----:B------:R-:W-:Y:S01]  /*0560*/  UMOV UR18, UR20 ;  /* 0x0000001400127c82 */ /* 0x000fe20008000000 */
[----:B-1----:R-:W-:-:S04]  /*0570*/  IMAD R8, R2, 0x80, R138 ;  /* 0x0000008002087824 */ /* 0x002fc800078e028a */
[----:B------:R-:W-:Y:S01]  /*0580*/  @P0 IMAD.HI.U32 R0, R8, c[0x0][0x2c8], RZ ;  /* 0x0000b20008000a27 */ /* 0x000fe200078e00ff */
[----:B------:R-:W-:-:S03]  /*0590*/  UIMAD.WIDE.U32 UR16, UR16, UR4, UR18 ;  /* 0x00000004101072a5 */ /* 0x000fc6000f8e0012 */
[----:B------:R-:W-:Y:S02]  /*05a0*/  IMAD R13, R2, 0x80, R18 ;  /* 0x00000080020d7824 */ /* 0x000fe400078e0212 */
[----:B------:R-:W-:Y:S01]  /*05b0*/  IMAD.MOV.U32 R4, RZ, RZ, R8 ;  /* 0x000000ffff047224 */ /* 0x000fe200078e0008 */
[----:B------:R-:W-:Y:S01]  /*05c0*/  @P0 SHF.R.U32.HI R4, RZ, c[0x0][0x2cc], R0 ;  /* 0x0000b300ff040a19 */ /* 0x000fe20000011600 */
[----:B------:R-:W-:Y:S01]  /*05d0*/  UIADD3 UR5, UR17, UR5, URZ ;  /* 0x0000000511057290 */ /* 0x000fe2000fffe03f */
[----:B------:R-:W-:Y:S02]  /*05e0*/  IADD3 R2, R13, 0x20, RZ ;  /* 0x000000200d027810 */ /* 0x000fe40007ffe0ff */
[--C-:B------:R-:W-:Y:S01]  /*05f0*/  SHF.R.S32.HI R0, RZ, 0x1f, R4.reuse ;  /* 0x0000001fff007819 */ /* 0x100fe20000011404 */
[----:B------:R-:W-:Y:S01]  /*0600*/  IMAD.MOV R5, RZ, RZ, -R4 ;  /* 0x000000ffff057224 */ /* 0x000fe200078e0a04 */
[----:B------:R-:W-:Y:S01]  /*0610*/  ISETP.GE.AND P5, PT, R2, R12, PT ;  /* 0x0000000c0200720c */ /* 0x000fe20003fa6270 */
[----:B------:R-:W-:-:S02]  /*0620*/  IMAD.U32 R3, RZ, RZ, UR17 ;  /* 0x00000011ff037e24 */ /* 0x000fc4000f8e00ff */
[----:B------:R-:W-:Y:S02]  /*0630*/  IMAD.U32 R2, RZ, RZ, UR16 ;  /* 0x00000010ff027e24 */ /* 0x000fe4000f8e00ff */
[----:B------:R-:W-:Y:S01]  /*0640*/  IMAD.U32 R3, RZ, RZ, UR5 ;  /* 0x00000005ff037e24 */ /* 0x000fe2000f8e00ff */
[----:B------:R-:W-:Y:S01]  /*0650*/  LEA.HI R10, R24, R30, RZ, 0x4 ;  /* 0x0000001e180a7211 */ /* 0x000fe200078f20ff */
[----:B------:R-:W-:Y:S01]  /*0660*/  IMAD R0, R0, c[0x0][0x1b0], RZ ;  /* 0x00006c0000007a24 */ /* 0x000fe200078e02ff */
[----:B------:R-:W-:Y:S01]  /*0670*/  STL [R1], R138 ;  /* 0x0000008a01007387 */ /* 0x000fe20000100800 */
[----:B------:R-:W-:Y:S01]  /*0680*/  IMAD R5, R5, c[0x0][0x2c4], R8 ;  /* 0x0000b10005057a24 */ /* 0x000fe200078e0208 */
[C---:B------:R-:W-:Y:S01]  /*0690*/  IADD3 R6, R13.reuse, 0x40, RZ ;  /* 0x000000400d067810 */ /* 0x040fe20007ffe0ff */
[----:B------:R-:W-:Y:S01]  /*06a0*/  IMAD.WIDE.U32 R2, R4, c[0x0][0x1b0], R2 ;  /* 0x00006c0004027a25 */ /* 0x000fe200078e0002 */
[----:B------:R-:W-:Y:S01]  /*06b0*/  ISETP.GE.AND P3, PT, R13, R12, PT ;  /* 0x0000000c0d00720c */ /* 0x000fe20003f66270 */
[----:B------:R-:W-:-:S02]  /*06c0*/  ULDC.64 UR4, c[0x0][0x1e8] ;  /* 0x00007a0000047ab9 */ /* 0x000fc40000000a00 */
[----:B------:R-:W-:Y:S01]  /*06d0*/  IMAD R0, R4, c[0x0][0x1b4], R0 ;  /* 0x00006d0004007a24 */ /* 0x000fe200078e0200 */
[----:B------:R-:W-:Y:S02]  /*06e0*/  SHF.R.S32.HI R4, RZ, 0x1f, R5 ;  /* 0x0000001fff047819 */ /* 0x000fe40000011405 */
[----:B------:R-:W-:Y:S01]  /*06f0*/  SHF.R.S32.HI R11, RZ, 0x4, R10 ;  /* 0x00000004ff0b7819 */ /* 0x000fe2000001140a */
[----:B------:R-:W-:Y:S02]  /*0700*/  IMAD.IADD R3, R3, 0x1, R0 ;  /* 0x0000000103037824 */ /* 0x000fe400078e0200 */
[----:B------:R-:W-:Y:S01]  /*0710*/  IMAD R0, R4, c[0x0][0x1a8], RZ ;  /* 0x00006a0004007a24 */ /* 0x000fe200078e02ff */
[----:B------:R-:W-:Y:S01]  /*0720*/  STL [R1+0x18], R13 ;  /* 0x0000180d01007387 */ /* 0x000fe20000100800 */
[C---:B------:R-:W-:Y:S01]  /*0730*/  IMAD.WIDE.U32 R2, R5.reuse, c[0x0][0x1a8], R2 ;  /* 0x00006a0005027a25 */ /* 0x040fe200078e0002 */
[----:B------:R-:W-:Y:S02]  /*0740*/  ISETP.GE.AND P4, PT, R6, R12, PT ;  /* 0x0000000c0600720c */ /* 0x000fe40003f86270 */
[----:B------:R1:W-:Y:S01]  /*0750*/  STL [R1+0x14], R8 ;  /* 0x0000140801007387 */ /* 0x0003e20000100800 */
[----:B------:R-:W-:Y:S01]  /*0760*/  IMAD R4, R5, c[0x0][0x1ac], R0 ;  /* 0x00006b0005047a24 */ /* 0x000fe200078e0200 */
[----:B------:R-:W-:Y:S01]  /*0770*/  IADD3 R6, R13, 0x60, RZ ;  /* 0x000000600d067810 */ /* 0x000fe20007ffe0ff */
[----:B------:R-:W-:Y:S01]  /*0780*/  IMAD.SHL.U32 R5, R18, 0x40, RZ ;  /* 0x0000004012057824 */ /* 0x000fe200078e00ff */
[----:B------:R-:W-:Y:S01]  /*0790*/  LOP3.LUT R0, R10, 0xfffffff0, RZ, 0xc0, !PT ;  /* 0xfffffff00a007812 */ /* 0x000fe200078ec0ff */
[----:B------:R-:W-:Y:S01]  /*07a0*/  IMAD.IADD R3, R3, 0x1, R4 ;  /* 0x0000000103037824 */ /* 0x000fe200078e0204 */
[----:B------:R-:W-:-:S02]  /*07b0*/  LEA R14, P1, R2, c[0x0][0x160], 0x1 ;  /* 0x00005800020e7a11 */ /* 0x000fc400078208ff */
[----:B------:R-:W-:Y:S01]  /*07c0*/  ISETP.GE.AND P0, PT, R6, R12, PT ;  /* 0x0000000c0600720c */ /* 0x000fe20003f06270 */
[----:B------:R-:W-:Y:S02]  /*07d0*/  IMAD.MOV R6, RZ, RZ, -R7 ;  /* 0x000000ffff067224 */ /* 0x000fe400078e0a07 */
[----:B------:R-:W-:Y:S02]  /*07e0*/  IMAD.SHL.U32 R148, R19, 0x8, RZ ;  /* 0x0000000813947824 */ /* 0x000fe400078e00ff */
[----:B------:R-:W-:Y:S01]  /*07f0*/  IMAD R245, R6, c[0x0][0x2b8], R9 ;  /* 0x0000ae0006f57a24 */ /* 0x000fe200078e0209 */
[----:B-1----:R-:W-:-:S04]  /*0800*/  LEA.HI R8, R10, R11, RZ, 0x1 ;  /* 0x0000000b0a087211 */ /* 0x002fc800078f08ff */
[----:B------:R-:W-:Y:S02]  /*0810*/  LOP3.LUT R8, R8, 0xfffffffe, RZ, 0xc0, !PT ;  /* 0xfffffffe08087812 */ /* 0x000fe400078ec0ff */
[----:B------:R-:W-:-:S03]  /*0820*/  LEA.HI.X R13, R2, c[0x0][0x164], R3, 0x1, P1 ;  /* 0x00005900020d7a11 */ /* 0x000fc600008f0c03 */
[----:B------:R-:W-:Y:S02]  /*0830*/  IMAD.IADD R23, R11, 0x1, -R8 ;  /* 0x000000010b177824 */ /* 0x000fe400078e0a08 */
[----:B------:R-:W-:Y:S01]  /*0840*/  IMAD.IADD R8, R30, 0x1, -R0 ;  /* 0x000000011e087824 */ /* 0x000fe200078e0a00 */
[----:B------:R-:W-:Y:S01]  /*0850*/  LOP3.LUT R0, R5, 0x1c0, RZ, 0xc0, !PT ;  /* 0x000001c005007812 */ /* 0x000fe200078ec0ff */
[----:B------:R-:W-:Y:S01]  /*0860*/  SHFL.IDX PT, R2, R14, RZ, 0x181f ;  /* 0x00181fff0e027589 */ /* 0x000fe200000e0000 */
[----:B------:R-:W-:Y:S02]  /*0870*/  SHF.R.S32.HI R29, RZ, 0x1f, R245 ;  /* 0x0000001fff1d7819 */ /* 0x000fe400000114f5 */
[----:B------:R-:W-:Y:S01]  /*0880*/  SHF.R.U32.HI R4, RZ, 0x3, R0 ;  /* 0x00000003ff047819 */ /* 0x000fe20000011600 */
[----:B------:R-:W1:Y:S01]  /*0890*/  SHFL.IDX PT, R3, R13, RZ, 0x181f ;  /* 0x00181fff0d037589 */ /* 0x000e6200000e0000 */
[----:B------:R-:W-:Y:S02]  /*08a0*/  LOP3.LUT R0, R0, 0x38, R148, 0xf8, !PT ;  /* 0x0000003800007812 */ /* 0x000fe400078ef894 */
[----:B------:R-:W-:Y:S01]  /*08b0*/  SHF.R.S32.HI R5, RZ, 0x1f, R8 ;  /* 0x0000001fff057819 */ /* 0x000fe20000011408 */
[----:B------:R-:W-:Y:S01]  /*08c0*/  SHFL.IDX PT, R6, R14, 0x1, 0x181f ;  /* 0x00381f000e067f89 */ /* 0x000fe200000e0000 */
[----:B------:R-:W-:Y:S01]  /*08d0*/  LOP3.LUT R15, R0, R4, RZ, 0x3c, !PT ;  /* 0x00000004000f7212 */ /* 0x000fe200078e3cff */
[----:B------:R-:W-:-:S02]  /*08e0*/  IMAD R0, R29, c[0x0][0x1e0], RZ ;  /* 0x000078001d007a24 */ /* 0x000fc400078e02ff */
[----:B------:R-:W2:Y:S01]  /*08f0*/  SHFL.IDX PT, R7, R13, 0x1, 0x181f ;  /* 0x00381f000d077f89 */ /* 0x000ea200000e0000 */
[----:B------:R-:W-:Y:S01]  /*0900*/  IADD3 R137, R148, 0x40, RZ ;  /* 0x0000004094897810 */ /* 0x000fe20007ffe0ff */
[----:B------:R-:W-:Y:S01]  /*0910*/  IMAD R0, R245, c[0x0][0x1e4], R0 ;  /* 0x00007900f5007a24 */ /* 0x000fe200078e0200 */
[----:B------:R-:W-:Y:S02]  /*0920*/  LEA.HI R11, R24, R30, RZ, 0x6 ;  /* 0x0000001e180b7211 */ /* 0x000fe400078f30ff */
[----:B------:R-:W-:Y:S01]  /*0930*/  LEA.HI R22, R5, R8, RZ, 0x3 ;  /* 0x0000000805167211 */ /* 0x000fe200078f18ff */
[----:B------:R-:W-:Y:S01]  /*0940*/  IMAD.WIDE.U32 R4, R245, c[0x0][0x1e0], RZ ;  /* 0x00007800f5047a25 */ /* 0x000fe200078e00ff */
[--C-:B------:R-:W-:Y:S02]  /*0950*/  @!P3 SHF.R.S32.HI R10, RZ, 0x1f, R137.reuse ;  /* 0x0000001fff0ab819 */ /* 0x100fe40000011489 */
[----:B------:R-:W-:Y:S01]  /*0960*/  LOP3.LUT R12, R22, 0xfffffff8, RZ, 0xc0, !PT ;  /* 0xfffffff8160c7812 */ /* 0x000fe200078ec0ff */
[----:B------:R-:W-:Y:S01]  /*0970*/  IMAD.SHL.U32 R11, R11, 0x8, RZ ;  /* 0x000000080b0b7824 */ /* 0x000fe200078e00ff */
[----:B------:R-:W-:Y:S01]  /*0980*/  @!P3 LEA.HI R10, R10, R137, RZ, 0x3 ;  /* 0x000000890a0ab211 */ /* 0x000fe200078f18ff */
[----:B------:R-:W-:Y:S01]  /*0990*/  IMAD.IADD R9, R5, 0x1, R0 ;  /* 0x0000000105097824 */ /* 0x000fe200078e0200 */
[----:B------:R-:W-:-:S02]  /*09a0*/  @!P5 SHF.R.S32.HI R0, RZ, 0x1f, R137 ;  /* 0x0000001fff00d819 */ /* 0x000fc40000011489 */
[----:B------:R-:W-:Y:S01]  /*09b0*/  ISETP.GE.AND P2, PT, R148, c[0x0][0x198], PT ;  /* 0x0000660094007a0c */ /* 0x000fe20003f46270 */
[----:B------:R-:W-:Y:S01]  /*09c0*/  IMAD.IADD R21, R8, 0x1, -R12 ;  /* 0x0000000108157824 */ /* 0x000fe200078e0a0c */
[----:B------:R-:W-:Y:S01]  /*09d0*/  @!P3 LOP3.LUT R10, R10, 0xfffffff8, RZ, 0xc0, !PT ;  /* 0xfffffff80a0ab812 */ /* 0x000fe200078ec0ff */
[----:B------:R-:W-:Y:S01]  /*09e0*/  IMAD.MOV.U32 R8, RZ, RZ, R4 ;  /* 0x000000ffff087224 */ /* 0x000fe200078e0004 */
[----:B------:R-:W-:Y:S01]  /*09f0*/  LOP3.LUT R136, R15, 0xfffffe00, R11, 0xf8, !PT ;  /* 0xfffffe000f887812 */ /* 0x000fe200078ef80b */
[----:B------:R-:W-:Y:S01]  /*0a00*/  SHFL.IDX PT, R4, R14, 0x2, 0x181f ;  /* 0x00581f000e047f89 */ /* 0x000fe200000e0000 */
[----:B------:R-:W-:Y:S02]  /*0a10*/  @!P5 LEA.HI R0, R0, R137, RZ, 0x3 ;  /* 0x000000890000d211 */ /* 0x000fe400078f18ff */
[----:B------:R-:W-:Y:S01]  /*0a20*/  ISETP.GE.AND P1, PT, R137, c[0x0][0x198], PT ;  /* 0x0000660089007a0c */ /* 0x000fe20003f26270 */
[----:B------:R-:W4:Y:S01]  /*0a30*/  SHFL.IDX PT, R5, R13, 0x2, 0x181f ;  /* 0x00581f000d057f89 */ /* 0x000f2200000e0000 */
[----:B-1----:R-:W-:Y:S01]  /*0a40*/  @!P3 IMAD.WIDE R10, R10, 0x2, R2 ;  /* 0x000000020a0ab825 */ /* 0x002fe200078e0202 */
[----:B------:R-:W-:-:S03]  /*0a50*/  @!P5 LOP3.LUT R0, R0, 0xfffffff8, RZ, 0xc0, !PT ;  /* 0xfffffff80000d812 */ /* 0x000fc600078ec0ff */
[----:B------:R-:W-:Y:S02]  /*0a60*/  @!P3 IMAD.SHL.U32 R12, R136, 0x2, RZ ;  /* 0x00000002880cb824 */ /* 0x000fe400078e00ff */
[----:B------:R-:W-:Y:S01]  /*0a70*/  @!P3 IMAD.WIDE R2, R148, 0x2, R2 ;  /* 0x000000029402b825 */ /* 0x000fe200078e0202 */
[----:B------:R-:W-:-:S03]  /*0a80*/  UIMAD UR16, UR7, UR4, URZ ;  /* 0x00000004071072a4 */ /* 0x000fc6000f8e023f */
[----:B--2---:R-:W-:Y:S01]  /*0a90*/  @!P5 IMAD.WIDE R16, R0, 0x2, R6 ;  /* 0x000000020010d825 */ /* 0x004fe200078e0206 */
[----:B------:R1:W-:Y:S01]  /*0aa0*/  @!P3 LDGSTS.E.BYPASS.LTC128B.128 [R12+0x100], [R2.64], !P2 ;  /* 0x00100000020cbfae */ /* 0x0003e2000d101d4e */
[----:B------:R-:W-:Y:S02]  /*0ab0*/  @!P4 SHF.R.S32.HI R0, RZ, 0x1f, R137 ;  /* 0x0000001fff00c819 */ /* 0x000fe40000011489 */
[----:B------:R-:W-:Y:S01]  /*0ac0*/  @!P5 IMAD.SHL.U32 R15, R136, 0x2, RZ ;  /* 0x00000002880fd824 */ /* 0x000fe200078e00ff */
[----:B------:R2:W-:Y:S01]  /*0ad0*/  @!P3 LDGSTS.E.BYPASS.LTC128B.128 [R12+0x4100], [R10.64], !P1 ;  /* 0x041000000a0cbfae */ /* 0x0005e2000c901d4e */
[----:B------:R-:W-:Y:S01]  /*0ae0*/  @!P5 IMAD.WIDE R6, R148, 0x2, R6 ;  /* 0x000000029406d825 */ /* 0x000fe200078e0206 */
[----:B------:R-:W-:Y:S01]  /*0af0*/  UIMAD.WIDE.U32 UR18, UR9, UR4, URZ ;  /* 0x00000004091272a5 */ /* 0x000fe2000f8e003f */
[----:B------:R-:W-:Y:S01]  /*0b00*/  @!P4 LEA.HI R0, R0, R137, RZ, 0x3 ;  /* 0x000000890000c211 */ /* 0x000fe200078f18ff */
[----:B------:R-:W-:Y:S02]  /*0b10*/  UIMAD UR16, UR9, UR5, UR16 ;  /* 0x00000005091072a4 */ /* 0x000fe4000f8e0210 */
[----:B------:R5:W-:Y:S01]  /*0b20*/  @!P5 LDGSTS.E.BYPASS.LTC128B.128 [R15+0x1100], [R6.64], !P2 ;  /* 0x01100000060fdfae */ /* 0x000be2000d101d4e */
[----:B------:R-:W-:Y:S01]  /*0b30*/  @!P4 LOP3.LUT R0, R0, 0xfffffff8, RZ, 0xc0, !PT ;  /* 0xfffffff80000c812 */ /* 0x000fe200078ec0ff */
[----:B------:R-:W-:-:S02]  /*0b40*/  UIADD3 UR16, UR19, UR16, URZ ;  /* 0x0000001013107290 */ /* 0x000fc4000fffe03f */
[----:B------:R-:W-:Y:S01]  /*0b50*/  ULEA UR17, UR8, 0xffffff80, 0x7 ;  /* 0xffffff8008117891 */ /* 0x000fe2000f8e383f */
[----:B------:R5:W-:Y:S01]  /*0b60*/  @!P5 LDGSTS.E.BYPASS.LTC128B.128 [R15+0x5100], [R16.64], !P1 ;  /* 0x05100000100fdfae */ /* 0x000be2000c901d4e */
[----:B------:R-:W-:-:S03]  /*0b70*/  UISETP.GE.AND UP0, UPT, UR10, 0x1, UPT ;  /* 0x000000010a00788c */ /* 0x000fc6000bf06270 */
[----:B-1----:R1:W-:Y:S04]  /*0b80*/  SHFL.IDX PT, R2, R14, 0x3, 0x181f ;  /* 0x00781f000e027f89 */ /* 0x0023e800000e0000 */
[----:B------:R4:W5:Y:S01]  /*0b90*/  SHFL.IDX PT, R3, R13, 0x3, 0x181f ;  /* 0x00781f000d037f89 */ /* 0x00096200000e0000 */
[----:B------:R-:W-:Y:S01]  /*0ba0*/  UIADD3 UR17, UR10, -UR17, URZ ;  /* 0x800000110a117290 */ /* 0x000fe2000fffe03f */
[----:B--2---:R-:W-:Y:S01]  /*0bb0*/  @!P4 IMAD.SHL.U32 R11, R136, 0x2, RZ ;  /* 0x00000002880bc824 */ /* 0x004fe200078e00ff */
[----:B------:R-:W-:Y:S01]  /*0bc0*/  ULDC.64 UR4, c[0x0][0x210] ;  /* 0x0000840000047ab9 */ /* 0x000fe20000000a00 */
[----:B-1----:R-:W-:Y:S01]  /*0bd0*/  @!P0 SHF.R.S32.HI R14, RZ, 0x1f, R137 ;  /* 0x0000001fff0e8819 */ /* 0x002fe20000011489 */
[----:B----4-:R-:W-:-:S03]  /*0be0*/  @!P4 IMAD.WIDE R12, R0, 0x2, R4 ;  /* 0x00000002000cc825 */ /* 0x010fc600078e0204 */
[----:B------:R-:W-:Y:S01]  /*0bf0*/  @!P0 LEA.HI R0, R14, R137, RZ, 0x3 ;  /* 0x000000890e008211 */ /* 0x000fe200078f18ff */
[----:B------:R-:W-:-:S03]  /*0c00*/  @!P4 IMAD.WIDE R4, R148, 0x2, R4 ;  /* 0x000000029404c825 */ /* 0x000fc600078e0204 */
[----:B------:R-:W-:Y:S02]  /*0c10*/  @!P0 LOP3.LUT R0, R0, 0xfffffff8, RZ, 0xc0, !PT ;  /* 0xfffffff800008812 */ /* 0x000fe400078ec0ff */
[----:B-----5:R-:W-:Y:S01]  /*0c20*/  IADD3 R15, -R18, UR17, RZ ;  /* 0x00000011120f7c10 */ /* 0x020fe2000fffe1ff */
[----:B------:R1:W-:Y:S03]  /*0c30*/  @!P4 LDGSTS.E.BYPASS.LTC128B.128 [R11+0x2100], [R4.64], !P2 ;  /* 0x02100000040bcfae */ /* 0x0003e6000d101d4e */
[C---:B------:R-:W-:Y:S01]  /*0c40*/  ISETP.GE.AND P5, PT, R15.reuse, 0x1, PT ;  /* 0x000000010f00780c */ /* 0x040fe20003fa6270 */
[----:B------:R2:W-:Y:S01]  /*0c50*/  @!P4 LDGSTS.E.BYPASS.LTC128B.128 [R11+0x6100], [R12.64], !P1 ;  /* 0x061000000c0bcfae */ /* 0x0005e2000c901d4e */
[----:B------:R-:W-:Y:S01]  /*0c60*/  ISETP.GE.AND P4, PT, R15, 0x21, PT ;  /* 0x000000210f00780c */ /* 0x000fe20003f86270 */
[----:B-1----:R-:W-:-:S04]  /*0c70*/  @!P0 IMAD.WIDE R4, R0, 0x2, R2 ;  /* 0x0000000200048825 */ /* 0x002fc800078e0202 */
[----:B------:R-:W-:Y:S01]  /*0c80*/  @!P0 IMAD.WIDE R2, R148, 0x2, R2 ;  /* 0x0000000294028825 */ /* 0x000fe200078e0202 */
[----:B---3--:R-:W-:-:S03]  /*0c90*/  SHF.R.S32.HI R28, RZ, 0x1f, R244 ;  /* 0x0000001fff1c7819 */ /* 0x008fc600000114f4 */
[----:B------:R-:W-:-:S04]  /*0ca0*/  IMAD.WIDE.U32 R6, R244, c[0x0][0x1f0], R8 ;  /* 0x00007c00f4067a25 */ /* 0x000fc800078e0008 */
[----:B------:R-:W-:Y:S01]  /*0cb0*/  IMAD R8, R28, c[0x0][0x1f0], RZ ;  /* 0x00007c001c087a24 */ /* 0x000fe200078e02ff */
[----:B------:R-:W-:-:S03]  /*0cc0*/  IADD3 R10, P3, R6, UR18, RZ ;  /* 0x00000012060a7c10 */ /* 0x000fc6000ff7e0ff */
[----:B------:R-:W-:-:S05]  /*0cd0*/  IMAD R8, R244, c[0x0][0x1f4], R8 ;  /* 0x00007d00f4087a24 */ /* 0x000fca00078e0208 */
[----:B------:R-:W-:Y:S02]  /*0ce0*/  IADD3.X R8, R7, UR16, R8, P3, !PT ;  /* 0x0000001007087c10 */ /* 0x000fe40009ffe408 */
[----:B------:R-:W-:-:S04]  /*0cf0*/  LEA R7, P3, R10, c[0x0][0x1c8], 0x1 ;  /* 0x000072000a077a11 */ /* 0x000fc800078608ff */
[----:B------:R-:W-:Y:S01]  /*0d00*/  LEA.HI.X R10, R10, c[0x0][0x1cc], R8, 0x1, P3 ;  /* 0x000073000a0a7a11 */ /* 0x000fe200018f0c08 */
[----:B------:R-:W-:Y:S01]  /*0d10*/  @!P0 IMAD.SHL.U32 R6, R136, 0x2, RZ ;  /* 0x0000000288068824 */ /* 0x000fe200078e00ff */
[----:B------:R-:W-:Y:S01]  /*0d20*/  SHFL.IDX PT, R8, R7, RZ, 0x181f ;  /* 0x00181fff07087589 */ /* 0x000fe200000e0000 */
[----:B------:R-:W-:-:S03]  /*0d30*/  IMAD.SHL.U32 R0, R19, 0x40, RZ ;  /* 0x0000004013007824 */ /* 0x000fc600078e00ff */
[----:B------:R-:W1:Y:S02]  /*0d40*/  SHFL.IDX PT, R9, R10, RZ, 0x181f ;  /* 0x00181fff0a097589 */ /* 0x000e6400000e0000 */
[----:B------:R-:W-:Y:S02]  /*0d50*/  LOP3.LUT R0, R0, 0x1c0, RZ, 0xc0, !PT ;  /* 0x000001c000007812 */ /* 0x000fe400078ec0ff */
[----:B------:R3:W-:Y:S02]  /*0d60*/  @!P0 LDGSTS.E.BYPASS.LTC128B.128 [R6+0x3100], [R2.64], !P2 ;  /* 0x0310000002068fae */ /* 0x0007e4000d101d4e */
[----:B------:R-:W-:Y:S02]  /*0d70*/  SHF.R.U32.HI R16, RZ, 0x3, R0 ;  /* 0x00000003ff107819 */ /* 0x000fe40000011600 */
[----:B------:R4:W-:Y:S01]  /*0d80*/  @!P0 LDGSTS.E.BYPASS.LTC128B.128 [R6+0x7100], [R4.64], !P1 ;  /* 0x0710000004068fae */ /* 0x0009e2000c901d4e */
[----:B------:R-:W-:Y:S02]  /*0d90*/  ISETP.GE.AND P0, PT, R148, c[0x0][0x1d4], PT ;  /* 0x0000750094007a0c */ /* 0x000fe40003f06270 */
[----:B------:R-:W-:Y:S01]  /*0da0*/  ISETP.GE.AND P3, PT, R137, c[0x0][0x1d4], PT ;  /* 0x0000750089007a0c */ /* 0x000fe20003f66270 */
[----:B--2---:R-:W-:Y:S01]  /*0db0*/  @P5 IMAD.SHL.U32 R12, R136, 0x2, RZ ;  /* 0x00000002880c5824 */ /* 0x004fe200078e00ff */
[C---:B------:R-:W-:Y:S01]  /*0dc0*/  ISETP.GE.AND P2, PT, R15.reuse, 0x41, PT ;  /* 0x000000410f00780c */ /* 0x040fe20003f46270 */
[----:B------:R-:W0:Y:S01]  /*0dd0*/  LDGDEPBAR ;  /* 0x00000000000079af */ /* 0x000e220000000000 */
[----:B------:R-:W-:Y:S01]  /*0de0*/  ISETP.GE.AND P1, PT, R15, 0x61, PT ;  /* 0x000000610f00780c */ /* 0x000fe20003f26270 */
[----:B---3--:R-:W-:-:S05]  /*0df0*/  IMAD.SHL.U32 R2, R18, 0x8, RZ ;  /* 0x0000000812027824 */ /* 0x008fca00078e00ff */
[----:B------:R-:W-:Y:S01]  /*0e00*/  LOP3.LUT R17, R0, 0x8, R2, 0xf8, !PT ;  /* 0x0000000800117812 */ /* 0x000fe200078ef802 */
[----:B------:R-:W-:Y:S01]  /*0e10*/  IMAD.SHL.U32 R2, R21, 0x40, RZ ;  /* 0x0000004015027824 */ /* 0x000fe200078e00ff */
[----:B------:R-:W-:Y:S01]  /*0e20*/  @P5 SHF.R.S32.HI R0, RZ, 0x1f, R137 ;  /* 0x0000001fff005819 */ /* 0x000fe20000011489 */
[----:B------:R-:W-:Y:S01]  /*0e30*/  IMAD.SHL.U32 R3, R23, 0x8, RZ ;  /* 0x0000000817037824 */ /* 0x000fe200078e00ff */
[----:B----4-:R-:W-:Y:S02]  /*0e40*/  SHFL.IDX PT, R6, R7, 0x1, 0x181f ;  /* 0x00381f0007067f89 */ /* 0x010fe400000e0000 */
[----:B------:R-:W-:Y:S02]  /*0e50*/  @P5 LEA.HI R0, R0, R137, RZ, 0x3 ;  /* 0x0000008900005211 */ /* 0x000fe400078f18ff */
[----:B------:R-:W-:Y:S01]  /*0e60*/  LOP3.LUT R11, R2, 0x1c0, RZ, 0xc0, !PT ;  /* 0x000001c0020b7812 */ /* 0x000fe200078ec0ff */
[----:B------:R-:W-:Y:S01]  /*0e70*/  SHFL.IDX PT, R4, R7, 0x2, 0x181f ;  /* 0x00581f0007047f89 */ /* 0x000fe200000e0000 */
[----:B------:R-:W-:-:S03]  /*0e80*/  @P5 LOP3.LUT R13, R0, 0xfffffff8, RZ, 0xc0, !PT ;  /* 0xfffffff8000d5812 */ /* 0x000fc600078ec0ff */
[----:B------:R-:W-:Y:S01]  /*0e90*/  SHFL.IDX PT, R2, R7, 0x3, 0x181f ;  /* 0x00781f0007027f89 */ /* 0x000fe200000e0000 */
[----:B------:R-:W-:-:S03]  /*0ea0*/  LOP3.LUT R14, R11, 0x8, R3, 0xf8, !PT ;  /* 0x000000080b0e7812 */ /* 0x000fc600078ef803 */
[----:B------:R-:W2:Y:S01]  /*0eb0*/  SHFL.IDX PT, R7, R10, 0x1, 0x181f ;  /* 0x00381f000a077f89 */ /* 0x000ea200000e0000 */
[----:B------:R-:W-:-:S03]  /*0ec0*/  SHF.R.U32.HI R0, RZ, 0x3, R11 ;  /* 0x00000003ff007819 */ /* 0x000fc6000001160b */
[----:B------:R-:W3:Y:S04]  /*0ed0*/  SHFL.IDX PT, R5, R10, 0x2, 0x181f ;  /* 0x00581f000a057f89 */ /* 0x000ee800000e0000 */
[----:B------:R1:W4:Y:S01]  /*0ee0*/  SHFL.IDX PT, R3, R10, 0x3, 0x181f ;  /* 0x00781f000a037f89 */ /* 0x00032200000e0000 */
[----:B------:R-:W-:Y:S02]  /*0ef0*/  LOP3.LUT R18, R14, R0, RZ, 0x3c, !PT ;  /* 0x000000000e127212 */ /* 0x000fe400078e3cff */
[----:B------:R-:W-:-:S04]  /*0f00*/  @P1 SHF.R.S32.HI R0, RZ, 0x1f, R137 ;  /* 0x0000001fff001819 */ /* 0x000fc80000011489 */
[----:B------:R-:W-:Y:S01]  /*0f10*/  @P1 LEA.HI R0, R0, R137, RZ, 0x3 ;  /* 0x0000008900001211 */ /* 0x000fe200078f18ff */
[----:B-1----:R-:W-:-:S04]  /*0f20*/  @P5 IMAD.WIDE R10, R148, 0x2, R8 ;  /* 0x00000002940a5825 */ /* 0x002fc800078e0208 */
[----:B------:R-:W-:Y:S01]  /*0f30*/  @P5 IMAD.WIDE R8, R13, 0x2, R8 ;  /* 0x000000020d085825 */ /* 0x000fe200078e0208 */
[----:B------:R1:W-:Y:S04]  /*0f40*/  @P5 LDGSTS.E.BYPASS.LTC128B.128 [R12+0x8100], [R10.64], !P0 ;  /* 0x081000000a0c5fae */ /* 0x0003e8000c101d4e */
[----:B------:R5:W-:Y:S01]  /*0f50*/  @P5 LDGSTS.E.BYPASS.LTC128B.128 [R12+0xc100], [R8.64], !P3 ;  /* 0x0c100000080c5fae */ /* 0x000be2000d901d4e */
[----:B------:R-:W-:Y:S02]  /*0f60*/  @P1 LOP3.LUT R0, R0, 0xfffffff8, RZ, 0xc0, !PT ;  /* 0xfffffff800001812 */ /* 0x000fe400078ec0ff */
[----:B------:R-:W-:Y:S01]  /*0f70*/  LOP3.LUT R20, R17, R16, RZ, 0x3c, !PT ;  /* 0x0000001011147212 */ /* 0x000fe200078e3cff */
[C---:B------:R-:W-:Y:S02]  /*0f80*/  @P4 IMAD.SHL.U32 R17, R136.reuse, 0x2, RZ ;  /* 0x0000000288114824 */ /* 0x040fe400078e00ff */
[----:B------:R-:W-:-:S02]  /*0f90*/  @P2 IMAD.SHL.U32 R16, R136, 0x2, RZ ;  /* 0x0000000288102824 */ /* 0x000fc400078e00ff */
[----:B------:R-:W-:Y:S01]  /*0fa0*/  @P1 IMAD.SHL.U32 R14, R136, 0x2, RZ ;  /* 0x00000002880e1824 */ /* 0x000fe200078e00ff */
[--C-:B-----5:R-:W-:Y:S02]  /*0fb0*/  @P4 SHF.R.S32.HI R9, RZ, 0x1f, R137.reuse ;  /* 0x0000001fff094819 */ /* 0x120fe40000011489 */
[----:B------:R-:W-:Y:S02]  /*0fc0*/  @P2 SHF.R.S32.HI R8, RZ, 0x1f, R137 ;  /* 0x0000001fff082819 */ /* 0x000fe40000011489 */
[-C--:B-1----:R-:W-:Y:S02]  /*0fd0*/  @P4 LEA.HI R10, R9, R137.reuse, RZ, 0x3 ;  /* 0x00000089090a4211 */ /* 0x082fe400078f18ff */
[----:B------:R-:W-:Y:S02]  /*0fe0*/  @P2 LEA.HI R9, R8, R137, RZ, 0x3 ;  /* 0x0000008908092211 */ /* 0x000fe400078f18ff */
[----:B------:R-:W-:Y:S02]  /*0ff0*/  @P4 LOP3.LUT R8, R10, 0xfffffff8, RZ, 0xc0, !PT ;  /* 0xfffffff80a084812 */ /* 0x000fe400078ec0ff */
[----:B------:R-:W-:Y:S01]  /*1000*/  @P2 LOP3.LUT R9, R9, 0xfffffff8, RZ, 0xc0, !PT ;  /* 0xfffffff809092812 */ /* 0x000fe200078ec0ff */
[----:B--2---:R-:W-:-:S04]  /*1010*/  @P4 IMAD.WIDE R10, R148, 0x2, R6 ;  /* 0x00000002940a4825 */ /* 0x004fc800078e0206 */
[----:B------:R-:W-:Y:S01]  /*1020*/  @P4 IMAD.WIDE R12, R8, 0x2, R6 ;  /* 0x00000002080c4825 */ /* 0x000fe200078e0206 */
[----:B------:R1:W-:Y:S03]  /*1030*/  @P4 LDGSTS.E.BYPASS.LTC128B.128 [R17+0x9100], [R10.64], !P0 ;  /* 0x091000000a114fae */ /* 0x0003e6000c101d4e */
[--C-:B---3--:R-:W-:Y:S01]  /*1040*/  @P2 IMAD.WIDE R8, R9, 0x2, R4.reuse ;  /* 0x0000000209082825 */ /* 0x108fe200078e0204 */
[----:B------:R1:W-:Y:S03]  /*1050*/  @P4 LDGSTS.E.BYPASS.LTC128B.128 [R17+0xd100], [R12.64], !P3 ;  /* 0x0d1000000c114fae */ /* 0x0003e6000d901d4e */
[----:B------:R-:W-:-:S04]  /*1060*/  @P2 IMAD.WIDE R6, R148, 0x2, R4 ;  /* 0x0000000294062825 */ /* 0x000fc800078e0204 */
[--C-:B----4-:R-:W-:Y:S01]  /*1070*/  @P1 IMAD.WIDE R4, R0, 0x2, R2.reuse ;  /* 0x0000000200041825 */ /* 0x110fe200078e0202 */
[----:B------:R2:W-:Y:S03]  /*1080*/  @P2 LDGSTS.E.BYPASS.LTC128B.128 [R16+0xa100], [R6.64], !P0 ;  /* 0x0a10000006102fae */ /* 0x0005e6000c101d4e */
[----:B------:R-:W-:Y:S01]  /*1090*/  @P1 IMAD.WIDE R2, R148, 0x2, R2 ;  /* 0x0000000294021825 */ /* 0x000fe200078e0202 */
[----:B------:R1:W-:Y:S04]  /*10a0*/  @P2 LDGSTS.E.BYPASS.LTC128B.128 [R16+0xe100], [R8.64], !P3 ;  /* 0x0e10000008102fae */ /* 0x0003e8000d901d4e */
[----:B------:R3:W-:Y:S04]  /*10b0*/  @P1 LDGSTS.E.BYPASS.LTC128B.128 [R14+0xb100], [R2.64], !P0 ;  /* 0x0b100000020e1fae */ /* 0x0007e8000c101d4e */
[----:B------:R4:W-:Y:S04]  /*10c0*/  @P1 LDGSTS.E.BYPASS.LTC128B.128 [R14+0xf100], [R4.64], !P3 ;  /* 0x0f100000040e1fae */ /* 0x0009e8000d901d4e */
[----:B------:R-:W0:Y:S01]  /*10d0*/  LDGDEPBAR ;  /* 0x00000000000079af */ /* 0x000e220000000000 */
[----:B------:R-:W-:-:S04]  /*10e0*/  LOP3.LUT P4, RZ, R19, 0x2, RZ, 0xc0, !PT ;  /* 0x0000000213ff7812 */ /* 0x000fc8000788c0ff */
[----:B------:R-:W-:Y:S01]  /*10f0*/  R2P PR, R21, 0x6 ;  /* 0x0000000615007804 */ /* 0x000fe20000000000 */
[----:B------:R-:W-:Y:S01]  /*1100*/  IMAD R0, R23, 0x200, R20 ;  /* 0x0000020017007824 */ /* 0x000fe200078e0214 */
[----:B---3--:R-:W-:Y:S01]  /*1110*/  LEA.HI R3, R24, R30, RZ, 0x5 ;  /* 0x0000001e18037211 */ /* 0x008fe200078f28ff */
[----:B----4-:R-:W-:Y:S01]  /*1120*/  IMAD.SHL.U32 R4, R22, 0x40, RZ ;  /* 0x0000004016047824 */ /* 0x010fe200078e00ff */
[----:B------:R-:W-:-:S04]  /*1130*/  DEPBAR.LE SB0, 0x1 ;  /* 0x000080400000791a */ /* 0x000fc80000000000 */
[----:B------:R-:W-:Y:S02]  /*1140*/  LOP3.LUT R4, R18, 0xfffffe00, R4, 0xf8, !PT ;  /* 0xfffffe0012047812 */ /* 0x000fe400078ef804 */
[----:B------:R-:W-:Y:S01]  /*1150*/  SHF.R.S32.HI R180, RZ, 0x5, R3 ;  /* 0x00000005ffb47819 */ /* 0x000fe20000011403 */
[----:B------:R-:W-:Y:S02]  /*1160*/  IMAD.MOV.U32 R5, RZ, RZ, 0x10 ;  /* 0x00000010ff057424 */ /* 0x000fe400078e00ff */
[----:B--2---:R-:W-:Y:S02]  /*1170*/  IMAD.MOV.U32 R6, RZ, RZ, 0x20 ;  /* 0x00000020ff067424 */ /* 0x004fe400078e00ff */
[----:B------:R-:W-:Y:S01]  /*1180*/  IMAD R180, R180, 0x400, R4 ;  /* 0x00000400b4b47824 */ /* 0x000fe200078e0204 */
[----:B------:R-:W-:Y:S01]  /*1190*/  SEL R5, R5, 0xfffffff0, !P1 ;  /* 0xfffffff005057807 */ /* 0x000fe20004800000 */
[----:B------:R-:W-:Y:S01]  /*11a0*/  IMAD.SHL.U32 R216, R0, 0x2, RZ ;  /* 0x0000000200d87824 */ /* 0x000fe200078e00ff */
[----:B------:R-:W-:Y:S01]  /*11b0*/  BAR.SYNC.DEFER_BLOCKING 0x0 ;  /* 0x0000000000007b1d */ /* 0x000fe20000010000 */
[----:B------:R-:W-:Y:S01]  /*11c0*/  IMAD.SHL.U32 R180, R180, 0x2, RZ ;  /* 0x00000002b4b47824 */ /* 0x000fe200078e00ff */
[----:B------:R-:W-:-:S03]  /*11d0*/  SEL R0, R6, 0xffffffe0, !P2 ;  /* 0xffffffe006007807 */ /* 0x000fc60005000000 */
[--C-:B------:R-:W-:Y:S02]  /*11e0*/  IMAD R184, R5, 0x2, R180.reuse ;  /* 0x0000000205b87824 */ /* 0x100fe400078e02b4 */
[C---:B------:R-:W-:Y:S02]  /*11f0*/  IMAD R192, R0.reuse, 0x2, R180 ;  /* 0x0000000200c07824 */ /* 0x040fe400078e02b4 */
[----:B------:R-:W-:Y:S01]  /*1200*/  IMAD R208, R0, 0x2, R184 ;  /* 0x0000000200d07824 */ /* 0x000fe200078e02b8 */
[----:B------:R1:W2:Y:S04]  /*1210*/  LDSM.16.M88.4 R140, [R180+0x100] ;  /* 0x00010000b48c783b */ /* 0x0002a80000000200 */
[----:B------:R1:W3:Y:S04]  /*1220*/  LDSM.16.M88.4 R144, [R184+0x100] ;  /* 0x00010000b890783b */ /* 0x0002e80000000200 */
[----:B------:R1:W4:Y:S04]  /*1230*/  LDSM.16.M88.4 R172, [R192+0x100] ;  /* 0x00010000c0ac783b */ /* 0x0003280000000200 */
[----:B------:R1:W1:Y:S04]  /*1240*/  LDSM.16.M88.4 R176, [R208+0x100] ;  /* 0x00010000d0b0783b */ /* 0x0002680000000200 */
[----:B------:R-:W1:Y:S04]  /*1250*/  LDSM.16.M88.4 R180, [R180+0x4100] ;  /* 0x00410000b4b4783b */ /* 0x000e680000000200 */
[----:B------:R-:W1:Y:S04]  /*1260*/  LDSM.16.M88.4 R184, [R184+0x4100] ;  /* 0x00410000b8b8783b */ /* 0x000e680000000200 */
[----:B------:R-:W1:Y:S04]  /*1270*/  LDSM.16.M88.4 R192, [R192+0x4100] ;  /* 0x00410000c0c0783b */ /* 0x000e680000000200 */
[----:B------:R-:W1:Y:S04]  /*1280*/  LDSM.16.M88.4 R208, [R208+0x4100] ;  /* 0x00410000d0d0783b */ /* 0x000e680000000200 */
[----:B------:R-:W-:Y:S06]  /*1290*/  BAR.SYNC.DEFER_BLOCKING 0x0 ;  /* 0x0000000000007b1d */ /* 0x000fec0000010000 */
[----:B------:R1:W-:Y:S04]  /*12a0*/  STL [R1+0x4], R137 ;  /* 0x0000048901007387 */ /* 0x0003e80000100800 */
[----:B------:R1:W-:Y:S01]  /*12b0*/  STL [R1+0x10], R136 ;  /* 0x0000108801007387 */ /* 0x0003e20000100800 */
[----:B------:R-:W-:Y:S01]  /*12c0*/  PLOP3.LUT P1, PT, PT, PT, UP0, 0x80, 0x0 ;  /* 0x000000000000781c */ /* 0x000fe20003f2f008 */
[----:B------:R-:W-:-:S04]  /*12d0*/  DEPBAR.LE SB0, 0x0 ;  /* 0x000080000000791a */ /* 0x000fc80000000000 */
[----:B------:R-:W-:Y:S01]  /*12e0*/  BAR.SYNC.DEFER_BLOCKING 0x0 ;  /* 0x0000000000007b1d */ /* 0x000fe20000010000 */
[C---:B------:R-:W-:Y:S01]  /*12f0*/  IADD3 R2, R216.reuse, 0x8100, RZ ;  /* 0x00008100d8027810 */ /* 0x040fe20007ffe0ff */
[----:B------:R-:W-:Y:S02]  /*1300*/  UIMAD.WIDE.U32 UR20, UR9, UR4, URZ ;  /* 0x00000004091472a5 */ /* 0x000fe4000f8e003f */
[----:B------:R-:W-:Y:S01]  /*1310*/  UIMAD UR4, UR7, UR4, URZ ;  /* 0x00000004070472a4 */ /* 0x000fe2000f8e023f */
[----:B------:R-:W-:Y:S02]  /*1320*/  IADD3 R223, R216, 0x8120, RZ ;  /* 0x00008120d8df7810 */ /* 0x000fe40007ffe0ff */
[----:B------:R-:W-:Y:S01]  /*1330*/  @P4 IADD3 R223, R2, -0x20, RZ ;  /* 0xffffffe002df4810 */ /* 0x000fe20007ffe0ff */
[----:B------:R-:W-:Y:S01]  /*1340*/  UIMAD UR4, UR9, UR5, UR4 ;  /* 0x00000005090472a4 */ /* 0x000fe2000f8e0204 */
[----:B------:R-:W-:Y:S02]  /*1350*/  LOP3.LUT R2, R3, 0xffffffe0, RZ, 0xc0, !PT ;  /* 0xffffffe003027812 */ /* 0x000fe400078ec0ff */
[----:B------:R-:W-:Y:S01]  /*1360*/  LOP3.LUT P2, RZ, R19, 0x4, RZ, 0xc0, !PT ;  /* 0x0000000413ff7812 */ /* 0x000fe2000784c0ff */
[----:B------:R-:W-:Y:S01]  /*1370*/  UIADD3 UR4, UR21, UR4, URZ ;  /* 0x0000000415047290 */ /* 0x000fe2000fffe03f */
[----:B------:R-:W-:Y:S01]  /*1380*/  ISETP.GT.AND P6, PT, R138, 0x7f, PT ;  /* 0x0000007f8a00780c */ /* 0x000fe20003fc4270 */
[----:B------:R-:W-:Y:S01]  /*1390*/  IMAD.IADD R132, R30, 0x1, -R2 ;  /* 0x000000011e847824 */ /* 0x000fe200078e0a02 */
[----:B------:R-:W-:-:S02]  /*13a0*/  SEL R2, R6, 0xffffffe0, !P2 ;  /* 0xffffffe006027807 */ /* 0x000fc40005000000 */
[----:B------:R-:W-:Y:S02]  /*13b0*/  SEL R135, RZ, 0x10, P3 ;  /* 0x00000010ff877807 */ /* 0x000fe40001800000 */
[C---:B------:R-:W-:Y:S02]  /*13c0*/  IADD3 R238, R223.reuse, 0x800, RZ ;  /* 0x00000800dfee7810 */ /* 0x040fe40007ffe0ff */
[C---:B------:R-:W-:Y:S01]  /*13d0*/  IADD3 R237, R223.reuse, 0x1000, RZ ;  /* 0x00001000dfed7810 */ /* 0x040fe20007ffe0ff */
[----:B------:R1:W1:Y:S01]  /*13e0*/  LDSM.16.M88.4 R24, [R216+0x8100] ;  /* 0x00810000d818783b */ /* 0x0002620000000200 */
[----:B------:R-:W-:-:S03]  /*13f0*/  IADD3 R236, R223, 0x1800, RZ ;  /* 0x00001800dfec7810 */ /* 0x000fc60007ffe0ff */
        /* <DEDUP_REMOVED lines=8> */
[----:B------:R1:W1:Y:S04]  /*1480*/  LDSM.16.M88.4 R76, [R216+0xa900] ;  /* 0x00a90000d84c783b */ /* 0x0002680000000200 */
[----:B------:R1:W1:Y:S04]  /*1490*/  LDSM.16.M88.4 R84, [R216+0xb100] ;  /* 0x00b10000d854783b */ /* 0x0002680000000200 */
[----:B------:R1:W1:Y:S04]  /*14a0*/  LDSM.16.M88.4 R88, [R216+0xb900] ;  /* 0x00b90000d858783b */ /* 0x0002680000000200 */
[----:B------:R1:W1:Y:S04]  /*14b0*/  LDSM.16.M88.4 R64, [R223] ;  /* 0x00000000df40783b */ /* 0x0002680000000200 */
[----:B------:R1:W1:Y:S04]  /*14c0*/  LDSM.16.M88.4 R56, [R223+0x800] ;  /* 0x00080000df38783b */ /* 0x0002680000000200 */
[----:B------:R1:W1:Y:S04]  /*14d0*/  LDSM.16.M88.4 R80, [R223+0x1000] ;  /* 0x00100000df50783b */ /* 0x0002680000000200 */
[----:B------:R1:W1:Y:S04]  /*14e0*/  LDSM.16.M88.4 R92, [R223+0x1800] ;  /* 0x00180000df5c783b */ /* 0x0002680000000200 */
[----:B------:R1:W1:Y:S04]  /*14f0*/  LDSM.16.M88.4 R128, [R223+0x2000] ;  /* 0x00200000df80783b */ /* 0x0002680000000200 */
[----:B------:R1:W1:Y:S04]  /*1500*/  LDSM.16.M88.4 R96, [R223+0x2800] ;  /* 0x00280000df60783b */ /* 0x0002680000000200 */
[----:B------:R1:W1:Y:S04]  /*1510*/  LDSM.16.M88.4 R116, [R223+0x3000] ;  /* 0x00300000df74783b */ /* 0x0002680000000200 */
[----:B------:R1:W1:Y:S01]  /*1520*/  LDSM.16.M88.4 R108, [R223+0x3800] ;  /* 0x00380000df6c783b */ /* 0x0002620000000200 */
[----:B------:R-:W-:Y:S05]  /*1530*/  @!P1 BRA `(.L_x_0) ;  /* 0x000003b000009947 */ /* 0x000fea0003800000 */
[----:B--234-:R-:W-:Y:S01]  /*1540*/  IMAD R3, R29, c[0x0][0x208], RZ ;  /* 0x000082001d037a24 */ /* 0x01cfe200078e02ff */
[----:B------:R-:W-:Y:S01]  /*1550*/  ISETP.GE.AND P4, PT, R148, c[0x0][0x1d4], PT ;  /* 0x0000750094007a0c */ /* 0x000fe20003f86270 */
[----:B------:R-:W-:Y:S01]  /*1560*/  IMAD.WIDE.U32 R6, R245, c[0x0][0x208], RZ ;  /* 0x00008200f5067a25 */ /* 0x000fe200078e00ff */
[----:B------:R-:W-:-:S02]  /*1570*/  ISETP.GE.AND P2, PT, R137, c[0x0][0x1d4], PT ;  /* 0x0000750089007a0c */ /* 0x000fc40003f46270 */
[----:B------:R-:W-:Y:S01]  /*1580*/  ISETP.LT.OR P5, PT, R15, 0x1, P4 ;  /* 0x000000010f00780c */ /* 0x000fe200027a1670 */
[----:B------:R-:W-:Y:S02]  /*1590*/  IMAD R3, R245, c[0x0][0x20c], R3 ;  /* 0x00008300f5037a24 */ /* 0x000fe400078e0203 */
[----:B------:R-:W-:-:S04]  /*15a0*/  IMAD.WIDE R18, R148, 0x2, RZ ;  /* 0x0000000294127825 */ /* 0x000fc800078e02ff */
[----:B------:R-:W-:Y:S02]  /*15b0*/  IMAD.IADD R7, R7, 0x1, R3 ;  /* 0x0000000107077824 */ /* 0x000fe400078e0203 */
[----:B------:R-:W-:Y:S02]  /*15c0*/  IMAD R3, R28, c[0x0][0x218], RZ ;  /* 0x000086001c037a24 */ /* 0x000fe400078e02ff */
[----:B------:R-:W-:-:S04]  /*15d0*/  IMAD.WIDE.U32 R6, R244, c[0x0][0x218], R6 ;  /* 0x00008600f4067a25 */ /* 0x000fc800078e0006 */
[----:B-1----:R-:W-:Y:S01]  /*15e0*/  IMAD R8, R244, c[0x0][0x21c], R3 ;  /* 0x00008700f4087a24 */ /* 0x002fe200078e0203 */
[----:B------:R-:W-:-:S04]  /*15f0*/  IADD3 R3, P1, R6, UR20, RZ ;  /* 0x0000001406037c10 */ /* 0x000fc8000ff3e0ff */
[----:B------:R-:W-:Y:S02]  /*1600*/  IADD3.X R6, R7, UR4, R8, P1, !PT ;  /* 0x0000000407067c10 */ /* 0x000fe40008ffe408 */
[----:B------:R-:W-:-:S04]  /*1610*/  LEA R9, P1, R3, c[0x0][0x1f8], 0x1 ;  /* 0x00007e0003097a11 */ /* 0x000fc800078208ff */
[----:B------:R-:W-:Y:S01]  /*1620*/  LEA.HI.X R8, R3, c[0x0][0x1fc], R6, 0x1, P1 ;  /* 0x00007f0003087a11 */ /* 0x000fe200008f0c06 */
[----:B------:R-:W1:Y:S01]  /*1630*/  SHFL.IDX PT, R12, R9, RZ, 0x181f ;  /* 0x00181fff090c7589 */ /* 0x000e6200000e0000 */
[----:B------:R-:W-:-:S03]  /*1640*/  SHF.R.S32.HI R3, RZ, 0x1f, R137 ;  /* 0x0000001fff037819 */ /* 0x000fc60000011489 */
[----:B------:R-:W2:Y:S01]  /*1650*/  SHFL.IDX PT, R13, R8, RZ, 0x181f ;  /* 0x00181fff080d7589 */ /* 0x000ea200000e0000 */
[----:B------:R-:W-:-:S03]  /*1660*/  LEA.HI R3, R3, R137, RZ, 0x3 ;  /* 0x0000008903037211 */ /* 0x000fc600078f18ff */
[----:B------:R-:W3:Y:S01]  /*1670*/  SHFL.IDX PT, R14, R9, 0x1, 0x181f ;  /* 0x00381f00090e7f89 */ /* 0x000ee200000e0000 */
[----:B------:R-:W-:Y:S01]  /*1680*/  LOP3.LUT R6, R3, 0xfffffff8, RZ, 0xc0, !PT ;  /* 0xfffffff803067812 */ /* 0x000fe200078ec0ff */
[----:B------:R-:W-:Y:S02]  /*1690*/  IMAD.SHL.U32 R3, R136, 0x2, RZ ;  /* 0x0000000288037824 */ /* 0x000fe400078e00ff */
[----:B------:R-:W4:Y:S02]  /*16a0*/  SHFL.IDX PT, R17, R8, 0x1, 0x181f ;  /* 0x00381f0008117f89 */ /* 0x000f2400000e0000 */
[----:B------:R-:W-:Y:S02]  /*16b0*/  IMAD.WIDE R6, R6, 0x2, RZ ;  /* 0x0000000206067825 */ /* 0x000fe400078e02ff */
[----:B------:R-:W-:Y:S01]  /*16c0*/  SHFL.IDX PT, R16, R8, 0x2, 0x181f ;  /* 0x00581f0008107f89 */ /* 0x000fe200000e0000 */
[----:B-1----:R-:W-:-:S05]  /*16d0*/  IADD3 R10, P1, R12, R18, RZ ;  /* 0x000000120c0a7210 */ /* 0x002fca0007f3e0ff */
[----:B--2---:R-:W-:Y:S01]  /*16e0*/  IMAD.X R11, R13, 0x1, R19, P1 ;  /* 0x000000010d0b7824 */ /* 0x004fe200008e0613 */
[----:B------:R-:W-:-:S04]  /*16f0*/  ISETP.LT.OR P1, PT, R15, 0x1, P2 ;  /* 0x000000010f00780c */ /* 0x000fc80001721670 */
[----:B------:R1:W-:Y:S02]  /*1700*/  LDGSTS.E.BYPASS.LTC128B.128 [R3+0x100], [R10.64], !P5 ;  /* 0x001000000a037fae */ /* 0x0003e4000e901d4e */
[----:B-1----:R-:W-:Y:S02]  /*1710*/  IADD3 R10, P5, R12, R6, RZ ;  /* 0x000000060c0a7210 */ /* 0x002fe40007fbe0ff */
[----:B------:R-:W1:Y:S03]  /*1720*/  SHFL.IDX PT, R12, R9, 0x2, 0x181f ;  /* 0x00581f00090c7f89 */ /* 0x000e6600000e0000 */
[----:B------:R-:W-:Y:S01]  /*1730*/  IMAD.X R11, R13, 0x1, R7, P5 ;  /* 0x000000010d0b7824 */ /* 0x000fe200028e0607 */
[----:B------:R-:W-:Y:S01]  /*1740*/  ISETP.LT.OR P5, PT, R15, 0x21, P4 ;  /* 0x000000210f00780c */ /* 0x000fe200027a1670 */
[----:B------:R-:W2:Y:S04]  /*1750*/  SHFL.IDX PT, R13, R9, 0x3, 0x181f ;  /* 0x00781f00090d7f89 */ /* 0x000ea800000e0000 */
[----:B------:R3:W-:Y:S02]  /*1760*/  LDGSTS.E.BYPASS.LTC128B.128 [R3+0x4100], [R10.64], !P1 ;  /* 0x041000000a037fae */ /* 0x0007e4000c901d4e */
[----:B---3--:R-:W-:-:S05]  /*1770*/  IADD3 R10, P1, R18, R14, RZ ;  /* 0x0000000e120a7210 */ /* 0x008fca0007f3e0ff */
[----:B----4-:R-:W-:Y:S01]  /*1780*/  IMAD.X R11, R19, 0x1, R17, P1 ;  /* 0x00000001130b7824 */ /* 0x010fe200008e0611 */
[----:B------:R-:W-:-:S04]  /*1790*/  ISETP.LT.OR P1, PT, R15, 0x21, P2 ;  /* 0x000000210f00780c */ /* 0x000fc80001721670 */
[----:B------:R3:W-:Y:S02]  /*17a0*/  LDGSTS.E.BYPASS.LTC128B.128 [R3+0x1100], [R10.64], !P5 ;  /* 0x011000000a037fae */ /* 0x0007e4000e901d4e */
[----:B---3--:R-:W-:Y:S02]  /*17b0*/  IADD3 R10, P5, R6, R14, RZ ;  /* 0x0000000e060a7210 */ /* 0x008fe40007fbe0ff */
[----:B------:R1:W3:Y:S03]  /*17c0*/  SHFL.IDX PT, R14, R8, 0x3, 0x181f ;  /* 0x00781f00080e7f89 */ /* 0x0002e600000e0000 */
[----:B------:R-:W-:Y:S01]  /*17d0*/  IMAD.X R11, R7, 0x1, R17, P5 ;  /* 0x00000001070b7824 */ /* 0x000fe200028e0611 */
[C---:B------:R-:W-:Y:S02]  /*17e0*/  ISETP.LT.OR P5, PT, R15.reuse, 0x41, P4 ;  /* 0x000000410f00780c */ /* 0x040fe400027a1670 */
[----:B------:R-:W-:-:S02]  /*17f0*/  ISETP.LT.OR P4, PT, R15, 0x61, P4 ;  /* 0x000000610f00780c */ /* 0x000fc40002781670 */
[----:B------:R4:W-:Y:S01]  /*1800*/  LDGSTS.E.BYPASS.LTC128B.128 [R3+0x5100], [R10.64], !P1 ;  /* 0x051000000a037fae */ /* 0x0009e2000c901d4e */
[----:B-1----:R-:W-:-:S05]  /*1810*/  IADD3 R8, P1, R18, R12, RZ ;  /* 0x0000000c12087210 */ /* 0x002fca0007f3e0ff */
[----:B------:R-:W-:-:S05]  /*1820*/  IMAD.X R9, R19, 0x1, R16, P1 ;  /* 0x0000000113097824 */ /* 0x000fca00008e0610 */
[----:B------:R2:W-:Y:S01]  /*1830*/  LDGSTS.E.BYPASS.LTC128B.128 [R3+0x2100], [R8.64], !P5 ;  /* 0x0210000008037fae */ /* 0x0005e2000e901d4e */
[C---:B------:R-:W-:Y:S02]  /*1840*/  ISETP.LT.OR P5, PT, R15.reuse, 0x41, P2 ;  /* 0x000000410f00780c */ /* 0x040fe400017a1670 */
[----:B----4-:R-:W-:Y:S02]  /*1850*/  IADD3 R10, P1, R6, R12, RZ ;  /* 0x0000000c060a7210 */ /* 0x010fe40007f3e0ff */
[----:B------:R-:W-:-:S03]  /*1860*/  ISETP.LT.OR P2, PT, R15, 0x61, P2 ;  /* 0x000000610f00780c */ /* 0x000fc60001741670 */
[----:B------:R-:W-:-:S06]  /*1870*/  IMAD.X R11, R7, 0x1, R16, P1 ;  /* 0x00000001070b7824 */ /* 0x000fcc00008e0610 */
[----:B------:R1:W-:Y:S01]  /*1880*/  LDGSTS.E.BYPASS.LTC128B.128 [R3+0x6100], [R10.64], !P5 ;  /* 0x061000000a037fae */ /* 0x0003e2000e901d4e */
[----:B--2---:R-:W-:-:S05]  /*1890*/  IADD3 R8, P1, R18, R13, RZ ;  /* 0x0000000d12087210 */ /* 0x004fca0007f3e0ff */
[----:B---3--:R-:W-:Y:S01]  /*18a0*/  IMAD.X R9, R19, 0x1, R14, P1 ;  /* 0x0000000113097824 */ /* 0x008fe200008e060e */
[----:B------:R-:W-:-:S04]  /*18b0*/  IADD3 R6, P1, R6, R13, RZ ;  /* 0x0000000d06067210 */ /* 0x000fc80007f3e0ff */
[----:B------:R1:W-:Y:S01]  /*18c0*/  LDGSTS.E.BYPASS.LTC128B.128 [R3+0x3100], [R8.64], !P4 ;  /* 0x0310000008037fae */ /* 0x0003e2000e101d4e */
[----:B------:R-:W-:-:S05]  /*18d0*/  IMAD.X R7, R7, 0x1, R14, P1 ;  /* 0x0000000107077824 */ /* 0x000fca00008e060e */
[----:B------:R1:W-:Y:S03]  /*18e0*/  LDGSTS.E.BYPASS.LTC128B.128 [R3+0x7100], [R6.64], !P2 ;  /* 0x0710000006037fae */ /* 0x0003e6000d101d4e */
.L_x_0:
[C---:B-1234-:R-:W-:Y:S01]  /*18f0*/  HMMA.16816.F32.BF16 R28, R140.reuse, R24, RZ ;  /* 0x000000188c1c723c */ /* 0x05efe200000418ff */
[C---:B------:R-:W-:Y:S01]  /*1900*/  LEA R222, R2.reuse, R216, 0x1 ;  /* 0x000000d802de7211 */ /* 0x040fe200078e08ff */
[----:B------:R-:W0:Y:S01]  /*1910*/  LDGDEPBAR ;  /* 0x00000000000079af */ /* 0x000e220000000000 */
[----:B------:R-:W-:Y:S01]  /*1920*/  LEA R219, R2, R223, 0x1 ;  /* 0x000000df02db7211 */ /* 0x000fe200078e08ff */
[----:B------:R-:W-:Y:S01]  /*1930*/  UISETP.GE.AND UP0, UPT, UR10, 0x81, UPT ;  /* 0x000000810a00788c */ /* 0x000fe2000bf06270 */
[C---:B------:R-:W-:Y:S01]  /*1940*/  IADD3 R231, R223.reuse, 0x4000, RZ ;  /* 0x00004000dfe77810 */ /* 0x040fe20007ffe0ff */
[----:B------:R-:W-:Y:S01]  /*1950*/  LDSM.16.M88.4 R48, [R222+0x8100] ;  /* 0x00810000de30783b */ /* 0x000fe20000000200 */
[C---:B------:R-:W-:Y:S01]  /*1960*/  IADD3 R230, R223.reuse, 0x4800, RZ ;  /* 0x00004800dfe67810 */ /* 0x040fe20007ffe0ff */
[----:B------:R-:W-:Y:S01]  /*1970*/  HMMA.16816.F32.BF16 R24, R140, R26, RZ ;  /* 0x0000001a8c18723c */ /* 0x000fe200000418ff */
[----:B------:R-:W-:Y:S02]  /*1980*/  IADD3 R229, R223, 0x5000, RZ ;  /* 0x00005000dfe57810 */ /* 0x000fe40007ffe0ff */
[----:B------:R-:W-:-:S02]  /*1990*/  PLOP3.LUT P1, PT, PT, PT, UP0, 0x40, 0x0 ;  /* 0x000000000000781c */ /* 0x000fc40003f2e808 */
[C---:B------:R-:W-:Y:S02]  /*19a0*/  IADD3 R228, R223.reuse, 0x5800, RZ ;  /* 0x00005800dfe47810 */ /* 0x040fe40007ffe0ff */
[C---:B------:R-:W-:Y:S01]  /*19b0*/  IADD3 R227, R223.reuse, 0x6000, RZ ;  /* 0x00006000dfe37810 */ /* 0x040fe20007ffe0ff */
[----:B------:R-:W-:Y:S01]  /*19c0*/  HMMA.16816.F32.BF16 R20, R140, R32, RZ ;  /* 0x000000208c14723c */ /* 0x000fe200000418ff */
[C---:B------:R-:W-:Y:S02]  /*19d0*/  IADD3 R226, R223.reuse, 0x6800, RZ ;  /* 0x00006800dfe27810 */ /* 0x040fe40007ffe0ff */
[C---:B------:R-:W-:Y:S02]  /*19e0*/  IADD3 R225, R223.reuse, 0x7000, RZ ;  /* 0x00007000dfe17810 */ /* 0x040fe40007ffe0ff */
[----:B------:R-:W-:-:S03]  /*19f0*/  IADD3 R224, R223, 0x7800, RZ ;  /* 0x00007800dfe07810 */ /* 0x000fc60007ffe0ff */
[C---:B------:R-:W-:Y:S08]  /*1a00*/  HMMA.16816.F32.BF16 R12, R140.reuse, R36, RZ ;  /* 0x000000248c0c723c */ /* 0x040ff000000418ff */
[C---:B------:R-:W-:Y:S08]  /*1a10*/  HMMA.16816.F32.BF16 R8, R140.reuse, R38, RZ ;  /* 0x000000268c08723c */ /* 0x040ff000000418ff */
[----:B------:R-:W-:Y:S08]  /*1a20*/  HMMA.16816.F32.BF16 R16, R140, R34, RZ ;  /* 0x000000228c10723c */ /* 0x000ff000000418ff */
[----:B------:R-:W-:Y:S08]  /*1a30*/  HMMA.16816.F32.BF16 R68, R144, R64, R28 ;  /* 0x000000409044723c */ /* 0x000ff0000004181c */
[----:B------:R-:W-:Y:S08]  /*1a40*/  HMMA.16816.F32.BF16 R36, R140, R52, RZ ;  /* 0x000000348c24723c */ /* 0x000ff000000418ff */
[----:B------:R-:W-:Y:S08]  /*1a50*/  HMMA.16816.F32.BF16 R64, R144, R66, R24 ;  /* 0x000000429040723c */ /* 0x000ff00000041818 */
[C---:B------:R-:W-:Y:S08]  /*1a60*/  HMMA.16816.F32.BF16 R44, R140.reuse, R40, RZ ;  /* 0x000000288c2c723c */ /* 0x040ff000000418ff */
[----:B------:R-:W-:Y:S01]  /*1a70*/  HMMA.16816.F32.BF16 R32, R140, R54, RZ ;  /* 0x000000368c20723c */ /* 0x000fe200000418ff */
[----:B------:R-:W1:Y:S07]  /*1a80*/  LDSM.16.M88.4 R52, [R222+0x8900] ;  /* 0x00890000de34783b */ /* 0x000e6e0000000200 */
[C---:B------:R-:W-:Y:S08]  /*1a90*/  HMMA.16816.F32.BF16 R60, R144.reuse, R56, R20 ;  /* 0x00000038903c723c */ /* 0x040ff00000041814 */
[----:B------:R-:W-:Y:S08]  /*1aa0*/  HMMA.16816.F32.BF16 R72, R144, R80, R12 ;  /* 0x000000509048723c */ /* 0x000ff0000004180c */
[C---:B------:R-:W-:Y:S08]  /*1ab0*/  HMMA.16816.F32.BF16 R24, R140.reuse, R78, RZ ;  /* 0x0000004e8c18723c */ /* 0x040ff000000418ff */
[C---:B------:R-:W-:Y:S08]  /*1ac0*/  HMMA.16816.F32.BF16 R20, R140.reuse, R84, RZ ;  /* 0x000000548c14723c */ /* 0x040ff000000418ff */
[----:B------:R-:W-:Y:S08]  /*1ad0*/  HMMA.16816.F32.BF16 R12, R140, R88, RZ ;  /* 0x000000588c0c723c */ /* 0x000ff000000418ff */
[C---:B------:R-:W-:Y:S08]  /*1ae0*/  HMMA.16816.F32.BF16 R80, R144.reuse, R82, R8 ;  /* 0x000000529050723c */ /* 0x040ff00000041808 */
[----:B------:R-:W-:Y:S08]  /*1af0*/  HMMA.16816.F32.BF16 R56, R144, R58, R16 ;  /* 0x0000003a9038723c */ /* 0x000ff00000041810 */
[C---:B------:R-:W-:Y:S08]  /*1b00*/  HMMA.16816.F32.BF16 R40, R140.reuse, R42, RZ ;  /* 0x0000002a8c28723c */ /* 0x040ff000000418ff */
[C---:B------:R-:W-:Y:S08]  /*1b10*/  HMMA.16816.F32.BF16 R8, R140.reuse, R90, RZ ;  /* 0x0000005a8c08723c */ /* 0x040ff000000418ff */
[C---:B------:R-:W-:Y:S01]  /*1b20*/  HMMA.16816.F32.BF16 R28, R140.reuse, R76, RZ ;  /* 0x0000004c8c1c723c */ /* 0x040fe200000418ff */
[----:B------:R-:W-:Y:S07]  /*1b30*/  LDSM.16.M88.4 R76, [R219+0x800] ;  /* 0x00080000db4c783b */ /* 0x000fee0000000200 */
[----:B------:R-:W-:Y:S08]  /*1b40*/  HMMA.16816.F32.BF16 R16, R140, R86, RZ ;  /* 0x000000568c10723c */ /* 0x000ff000000418ff */
[C---:B------:R-:W-:Y:S08]  /*1b50*/  HMMA.16816.F32.BF16 R36, R144.reuse, R128, R36 ;  /* 0x000000809024723c */ /* 0x040ff00000041824 */
[C---:B------:R-:W-:Y:S01]  /*1b60*/  HMMA.16816.F32.BF16 R88, R144.reuse, R92, R44 ;  /* 0x0000005c9058723c */ /* 0x040fe2000004182c */
[----:B------:R-:W2:Y:S07]  /*1b70*/  LDSM.16.M88.4 R44, [R222+0x9100] ;  /* 0x00910000de2c783b */ /* 0x000eae0000000200 */
[C---:B------:R-:W-:Y:S08]  /*1b80*/  HMMA.16816.F32.BF16 R128, R144.reuse, R130, R32 ;  /* 0x000000829080723c */ /* 0x040ff00000041820 */
[C---:B------:R-:W-:Y:S01]  /*1b90*/  HMMA.16816.F32.BF16 R32, R144.reuse, R98, R24 ;  /* 0x000000629020723c */ /* 0x040fe20000041818 */
[----:B------:R-:W3:Y:S07]  /*1ba0*/  LDSM.16.M88.4 R24, [R222+0x9900] ;  /* 0x00990000de18783b */ /* 0x000eee0000000200 */
[C---:B------:R-:W-:Y:S01]  /*1bb0*/  HMMA.16816.F32.BF16 R120, R144.reuse, R116, R20 ;  /* 0x000000749078723c */ /* 0x040fe20000041814 */
[----:B------:R-:W4:Y:S07]  /*1bc0*/  LDSM.16.M88.4 R20, [R222+0xa100] ;  /* 0x00a10000de14783b */ /* 0x000f2e0000000200 */
[C---:B------:R-:W-:Y:S01]  /*1bd0*/  HMMA.16816.F32.BF16 R112, R144.reuse, R108, R12 ;  /* 0x0000006c9070723c */ /* 0x040fe2000004180c */
[----:B------:R-:W5:Y:S07]  /*1be0*/  LDSM.16.M88.4 R12, [R222+0xb100] ;  /* 0x00b10000de0c783b */ /* 0x000f6e0000000200 */
[C---:B------:R-:W-:Y:S08]  /*1bf0*/  HMMA.16816.F32.BF16 R40, R144.reuse, R94, R40 ;  /* 0x0000005e9028723c */ /* 0x040ff00000041828 */
[C---:B------:R-:W-:Y:S01]  /*1c00*/  HMMA.16816.F32.BF16 R108, R144.reuse, R110, R8 ;  /* 0x0000006e906c723c */ /* 0x040fe20000041808 */
[----:B------:R-:W2:Y:S07]  /*1c10*/  LDSM.16.M88.4 R8, [R222+0xb900] ;  /* 0x00b90000de08783b */ /* 0x000eae0000000200 */
[C---:B------:R-:W-:Y:S01]  /*1c20*/  HMMA.16816.F32.BF16 R124, R144.reuse, R96, R28 ;  /* 0x00000060907c723c */ /* 0x040fe2000004181c */
[----:B------:R-:W3:Y:S07]  /*1c30*/  LDSM.16.M88.4 R28, [R219] ;  /* 0x00000000db1c783b */ /* 0x000eee0000000200 */
[----:B------:R-:W-:Y:S01]  /*1c40*/  HMMA.16816.F32.BF16 R116, R144, R118, R16 ;  /* 0x000000769074723c */ /* 0x000fe20000041810 */
[----:B------:R-:W4:Y:S07]  /*1c50*/  LDSM.16.M88.4 R16, [R222+0xa900] ;  /* 0x00a90000de10783b */ /* 0x000f2e0000000200 */
[C---:B-1----:R-:W-:Y:S01]  /*1c60*/  HMMA.16816.F32.BF16 R92, R172.reuse, R54, R56 ;  /* 0x00000036ac5c723c */ /* 0x042fe20000041838 */
[----:B------:R-:W1:Y:S07]  /*1c70*/  LDSM.16.M88.4 R56, [R219+0x2000] ;  /* 0x00200000db38783b */ /* 0x000e6e0000000200 */
[C---:B------:R-:W-:Y:S08]  /*1c80*/  HMMA.16816.F32.BF16 R104, R172.reuse, R48, R68 ;  /* 0x00000030ac68723c */ /* 0x040ff00000041844 */
[C---:B------:R-:W-:Y:S01]  /*1c90*/  HMMA.16816.F32.BF16 R96, R172.reuse, R50, R64 ;  /* 0x00000032ac60723c */ /* 0x040fe20000041840 */
[----:B------:R-:W-:Y:S07]  /*1ca0*/  LDSM.16.M88.4 R64, [R219+0x1000] ;  /* 0x00100000db40783b */ /* 0x000fee0000000200 */
[C---:B--2---:R-:W-:Y:S08]  /*1cb0*/  HMMA.16816.F32.BF16 R84, R172.reuse, R44, R72 ;  /* 0x0000002cac54723c */ /* 0x044ff00000041848 */
[C---:B---3--:R-:W-:Y:S08]  /*1cc0*/  HMMA.16816.F32.BF16 R72, R172.reuse, R24, R88 ;  /* 0x00000018ac48723c */ /* 0x048ff00000041858 */
[C---:B------:R-:W-:Y:S08]  /*1cd0*/  HMMA.16816.F32.BF16 R48, R172.reuse, R26, R40 ;  /* 0x0000001aac30723c */ /* 0x040ff00000041828 */
[C---:B----4-:R-:W-:Y:S08]  /*1ce0*/  HMMA.16816.F32.BF16 R40, R172.reuse, R22, R128 ;  /* 0x00000016ac28723c */ /* 0x050ff00000041880 */
[C---:B-----5:R-:W-:Y:S08]  /*1cf0*/  HMMA.16816.F32.BF16 R68, R172.reuse, R12, R120 ;  /* 0x0000000cac44723c */ /* 0x060ff00000041878 */
[C---:B------:R-:W-:Y:S01]  /*1d00*/  HMMA.16816.F32.BF16 R24, R172.reuse, R14, R116 ;  /* 0x0000000eac18723c */ /* 0x040fe20000041874 */
[----:B------:R-:W2:Y:S07]  /*1d10*/  LDSM.16.M88.4 R12, [R216+0xc100] ;  /* 0x00c10000d80c783b */ /* 0x000eae0000000200 */
[C---:B------:R-:W-:Y:S08]  /*1d20*/  HMMA.16816.F32.BF16 R112, R172.reuse, R8, R112 ;  /* 0x00000008ac70723c */ /* 0x040ff00000041870 */
[----:B------:R-:W-:Y:S08]  /*1d30*/  HMMA.16816.F32.BF16 R108, R172, R10, R108 ;  /* 0x0000000aac6c723c */ /* 0x000ff0000004186c */
[----:B------:R-:W-:Y:S08]  /*1d40*/  HMMA.16816.F32.BF16 R8, R176, R28, R104 ;  /* 0x0000001cb008723c */ /* 0x000ff00000041868 */
[C---:B------:R-:W-:Y:S08]  /*1d50*/  HMMA.16816.F32.BF16 R80, R172.reuse, R46, R80 ;  /* 0x0000002eac50723c */ /* 0x040ff00000041850 */
[C---:B------:R-:W-:Y:S01]  /*1d60*/  HMMA.16816.F32.BF16 R44, R172.reuse, R20, R36 ;  /* 0x00000014ac2c723c */ /* 0x040fe20000041824 */
[----:B------:R-:W-:Y:S07]  /*1d70*/  LDSM.16.M88.4 R20, [R219+0x3000] ;  /* 0x00300000db14783b */ /* 0x000fee0000000200 */
[C---:B------:R-:W-:Y:S08]  /*1d80*/  HMMA.16816.F32.BF16 R36, R172.reuse, R16, R124 ;  /* 0x00000010ac24723c */ /* 0x040ff0000004187c */
[----:B------:R-:W-:Y:S08]  /*1d90*/  HMMA.16816.F32.BF16 R32, R172, R18, R32 ;  /* 0x00000012ac20723c */ /* 0x000ff00000041820 */
[C---:B-1----:R-:W-:Y:S01]  /*1da0*/  HMMA.16816.F32.BF16 R88, R176.reuse, R58, R40 ;  /* 0x0000003ab058723c */ /* 0x042fe20000041828 */
[----:B------:R-:W1:Y:S07]  /*1db0*/  LDSM.16.M88.4 R40, [R223+0x4000] ;  /* 0x00400000df28783b */ /* 0x000e6e0000000200 */
[----:B------:R-:W-:Y:S01]  /*1dc0*/  HMMA.16816.F32.BF16 R16, R176, R30, R96 ;  /* 0x0000001eb010723c */ /* 0x000fe20000041860 */
[----:B------:R-:W-:Y:S07]  /*1dd0*/  LDSM.16.M88.4 R28, [R222+0xc100] ;  /* 0x00c10000de1c783b */ /* 0x000fee0000000200 */
[----:B------:R-:W-:Y:S01]  /*1de0*/  HMMA.16816.F32.BF16 R100, R172, R52, R60 ;  /* 0x00000034ac64723c */ /* 0x000fe2000004183c */
[----:B------:R-:W3:Y:S04]  /*1df0*/  LDSM.16.M88.4 R60, [R219+0x1800] ;  /* 0x00180000db3c783b */ /* 0x000ee80000000200 */
[----:B------:R-:W4:Y:S03]  /*1e00*/  LDSM.16.M88.4 R52, [R219+0x2800] ;  /* 0x00280000db34783b */ /* 0x000f260000000200 */
[C---:B--2---:R-:W-:Y:S08]  /*1e10*/  HMMA.16816.F32.BF16 R8, R180.reuse, R12, R8 ;  /* 0x0000000cb408723c */ /* 0x044ff00000041808 */
[----:B------:R-:W-:Y:S01]  /*1e20*/  HMMA.16816.F32.BF16 R12, R180, R14, R16 ;  /* 0x0000000eb40c723c */ /* 0x000fe20000041810 */
[----:B------:R-:W2:Y:S07]  /*1e30*/  LDSM.16.M88.4 R16, [R216+0xc900] ;  /* 0x00c90000d810783b */ /* 0x000eae0000000200 */
[----:B------:R-:W-:Y:S08]  /*1e40*/  HMMA.16816.F32.BF16 R100, R176, R76, R100 ;  /* 0x0000004cb064723c */ /* 0x000ff00000041864 */
[----:B-1----:R-:W-:Y:S08]  /*1e50*/  HMMA.16816.F32.BF16 R8, R184, R40, R8 ;  /* 0x00000028b808723c */ /* 0x002ff00000041808 */
[C---:B------:R-:W-:Y:S08]  /*1e60*/  HMMA.16816.F32.BF16 R84, R176.reuse, R64, R84 ;  /* 0x00000040b054723c */ /* 0x040ff00000041854 */
[C---:B------:R-:W-:Y:S08]  /*1e70*/  HMMA.16816.F32.BF16 R92, R176.reuse, R78, R92 ;  /* 0x0000004eb05c723c */ /* 0x040ff0000004185c */
[C---:B------:R-:W-:Y:S08]  /*1e80*/  HMMA.16816.F32.BF16 R64, R176.reuse, R66, R80 ;  /* 0x00000042b040723c */ /* 0x040ff00000041850 */
[C---:B---3--:R-:W-:Y:S01]  /*1e90*/  HMMA.16816.F32.BF16 R76, R176.reuse, R62, R48 ;  /* 0x0000003eb04c723c */ /* 0x048fe20000041830 */
[----:B------:R-:W-:Y:S07]  /*1ea0*/  LDSM.16.M88.4 R48, [R219+0x4000] ;  /* 0x00400000db30783b */ /* 0x000fee0000000200 */
[----:B------:R-:W-:Y:S01]  /*1eb0*/  HMMA.16816.F32.BF16 R80, R176, R56, R44 ;  /* 0x00000038b050723c */ /* 0x000fe2000004182c */
[----:B------:R-:W1:Y:S07]  /*1ec0*/  LDSM.16.M88.4 R44, [R219+0x3800] ;  /* 0x00380000db2c783b */ /* 0x000e6e0000000200 */
[----:B------:R-:W-:Y:S01]  /*1ed0*/  HMMA.16816.F32.BF16 R12, R184, R42, R12 ;  /* 0x0000002ab80c723c */ /* 0x000fe2000004180c */
[----:B------:R-:W3:Y:S07]  /*1ee0*/  LDSM.16.M88.4 R40, [R223+0x4800] ;  /* 0x00480000df28783b */ /* 0x000eee0000000200 */
[C---:B----4-:R-:W-:Y:S01]  /*1ef0*/  HMMA.16816.F32.BF16 R104, R176.reuse, R54, R32 ;  /* 0x00000036b068723c */ /* 0x050fe20000041820 */
[----:B------:R-:W4:Y:S07]  /*1f00*/  LDSM.16.M88.4 R32, [R216+0xd100] ;  /* 0x00d10000d820783b */ /* 0x000f2e0000000200 */
[C---:B------:R-:W-:Y:S08]  /*1f10*/  HMMA.16816.F32.BF16 R116, R176.reuse, R20, R68 ;  /* 0x00000014b074723c */ /* 0x040ff00000041844 */
[----:B------:R-:W-:Y:S08]  /*1f20*/  HMMA.16816.F32.BF16 R120, R176, R22, R24 ;  /* 0x00000016b078723c */ /* 0x000ff00000041818 */
[----:B------:R-:W-:Y:S08]  /*1f30*/  HMMA.16816.F32.BF16 R8, R192, R28, R8 ;  /* 0x0000001cc008723c */ /* 0x000ff00000041808 */
[C---:B--2---:R-:W-:Y:S08]  /*1f40*/  HMMA.16816.F32.BF16 R20, R180.reuse, R16, R100 ;  /* 0x00000010b414723c */ /* 0x044ff00000041864 */
[----:B------:R-:W-:Y:S08]  /*1f50*/  HMMA.16816.F32.BF16 R24, R180, R18, R92 ;  /* 0x00000012b418723c */ /* 0x000ff0000004185c */
[----:B------:R-:W-:Y:S01]  /*1f60*/  HMMA.16816.F32.BF16 R12, R192, R30, R12 ;  /* 0x0000001ec00c723c */ /* 0x000fe2000004180c */
[----:B------:R-:W2:Y:S07]  /*1f70*/  LDSM.16.M88.4 R28, [R222+0xc900] ;  /* 0x00c90000de1c783b */ /* 0x000eae0000000200 */
[C---:B-1----:R-:W-:Y:S08]  /*1f80*/  HMMA.16816.F32.BF16 R112, R176.reuse, R44, R112 ;  /* 0x0000002cb070723c */ /* 0x042ff00000041870 */
[----:B------:R-:W-:Y:S01]  /*1f90*/  HMMA.16816.F32.BF16 R108, R176, R46, R108 ;  /* 0x0000002eb06c723c */ /* 0x000fe2000004186c */
[----:B------:R-:W1:Y:S07]  /*1fa0*/  LDSM.16.M88.4 R44, [R223+0x5000] ;  /* 0x00500000df2c783b */ /* 0x000e6e0000000200 */
[----:B------:R-:W-:Y:S08]  /*1fb0*/  HMMA.16816.F32.BF16 R16, R208, R48, R8 ;  /* 0x00000030d010723c */ /* 0x000ff00000041808 */
[----:B---3--:R-:W-:Y:S08]  /*1fc0*/  HMMA.16816.F32.BF16 R8, R184, R40, R20 ;  /* 0x00000028b808723c */ /* 0x008ff00000041814 */
[----:B------:R-:W-:Y:S01]  /*1fd0*/  HMMA.16816.F32.BF16 R96, R176, R52, R36 ;  /* 0x00000034b060723c */ /* 0x000fe20000041824 */
[----:B------:R-:W3:Y:S04]  /*1fe0*/  LDSM.16.M88.4 R36, [R216+0xd900] ;  /* 0x00d90000d824783b */ /* 0x000ee80000000200 */
[----:B------:R-:W-:Y:S03]  /*1ff0*/  LDSM.16.M88.4 R52, [R222+0xd100] ;  /* 0x00d10000de34783b */ /* 0x000fe60000000200 */
[----:B------:R-:W-:Y:S01]  /*2000*/  HMMA.16816.F32.BF16 R20, R184, R42, R24 ;  /* 0x0000002ab814723c */ /* 0x000fe20000041818 */
[----:B------:R-:W5:Y:S01]  /*2010*/  LDSM.16.M88.4 R40, [R219+0x4800] ;  /* 0x00480000db28783b */ /* 0x000f620000000200 */
[----:B------:R-:W-:-:S03]  /*2020*/  FMUL.FTZ R2, R16, c[0x0][0x320] ;  /* 0x0000c80010027a20 */ /* 0x000fc60000410000 */
[----:B------:R-:W1:Y:S01]  /*2030*/  LDSM.16.M88.4 R24, [R223+0x5800] ;  /* 0x00580000df18783b */ /* 0x000e620000000200 */
[----:B------:R2:W1:Y:S02]  /*2040*/  MUFU.TANH R134, R2 ;  /* 0x0000000200867308 */ /* 0x0004640000002400 */
[----:B----4-:R-:W-:Y:S08]  /*2050*/  HMMA.16816.F32.BF16 R56, R180, R32, R84 ;  /* 0x00000020b438723c */ /* 0x010ff00000041854 */
[----:B------:R-:W-:Y:S01]  /*2060*/  HMMA.16816.F32.BF16 R72, R176, R60, R72 ;  /* 0x0000003cb048723c */ /* 0x000fe20000041848 */
[----:B------:R-:W4:Y:S01]  /*2070*/  LDSM.16.M88.4 R60, [R216+0xe100] ;  /* 0x00e10000d83c783b */ /* 0x000f220000000200 */
[----:B--2---:R-:W-:-:S06]  /*2080*/  FMUL.FTZ R2, R17, c[0x0][0x320] ;  /* 0x0000c80011027a20 */ /* 0x004fcc0000410000 */
[----:B------:R-:W-:Y:S01]  /*2090*/  HMMA.16816.F32.BF16 R8, R192, R28, R8 ;  /* 0x0000001cc008723c */ /* 0x000fe20000041808 */
[----:B------:R2:W1:Y:S07]  /*20a0*/  MUFU.TANH R133, R2 ;  /* 0x0000000200857308 */ /* 0x00046e0000002400 */
[----:B------:R-:W-:Y:S08]  /*20b0*/  HMMA.16816.F32.BF16 R64, R180, R34, R64 ;  /* 0x00000022b440723c */ /* 0x000ff00000041840 */
[----:B------:R-:W-:Y:S01]  /*20c0*/  HMMA.16816.F32.BF16 R32, R208, R50, R12 ;  /* 0x00000032d020723c */ /* 0x000fe2000004180c */
[----:B------:R-:W4:Y:S01]  /*20d0*/  LDSM.16.M88.4 R48, [R216+0xe900] ;  /* 0x00e90000d830783b */ /* 0x000f220000000200 */
[----:B--2---:R-:W-:-:S04]  /*20e0*/  FMUL.FTZ R2, R18, c[0x0][0x320] ;  /* 0x0000c80012027a20 */ /* 0x004fc80000410000 */
[----:B------:R2:W2:Y:S02]  /*20f0*/  MUFU.TANH R131, R2 ;  /* 0x0000000200837308 */ /* 0x0004a40000002400 */
[----:B-1----:R-:W-:Y:S01]  /*2100*/  HMMA.16816.F32.BF16 R12, R184, R44, R56 ;  /* 0x0000002cb80c723c */ /* 0x002fe20000041838 */
[----:B------:R-:W-:Y:S07]  /*2110*/  LDSM.16.M88.4 R56, [R222+0xd900] ;  /* 0x00d90000de38783b */ /* 0x000fee0000000200 */
[----:B---3--:R-:W-:Y:S01]  /*2120*/  HMMA.16816.F32.BF16 R68, R180, R36, R72 ;  /* 0x00000024b444723c */ /* 0x008fe20000041848 */
[----:B--2---:R-:W-:-:S07]  /*2130*/  FMUL.FTZ R2, R19, c[0x0][0x320] ;  /* 0x0000c80013027a20 */ /* 0x004fce0000410000 */
[----:B------:R-:W-:Y:S01]  /*2140*/  HMMA.16816.F32.BF16 R16, R192, R30, R20 ;  /* 0x0000001ec010723c */ /* 0x000fe20000041814 */
[----:B------:R1:W2:Y:S07]  /*2150*/  MUFU.TANH R130, R2 ;  /* 0x0000000200827308 */ /* 0x0002ae0000002400 */
[----:B------:R-:W-:Y:S01]  /*2160*/  HMMA.16816.F32.BF16 R76, R180, R38, R76 ;  /* 0x00000026b44c723c */ /* 0x000fe2000004184c */
[----:B------:R-:W-:Y:S07]  /*2170*/  LDSM.16.M88.4 R36, [R219+0x5000] ;  /* 0x00500000db24783b */ /* 0x000fee0000000200 */
[----:B-----5:R-:W-:Y:S01]  /*2180*/  HMMA.16816.F32.BF16 R20, R208, R40, R8 ;  /* 0x00000028d014723c */ /* 0x020fe20000041808 */
[----:B-1----:R-:W-:-:S04]  /*2190*/  FMUL.FTZ R2, R32, c[0x0][0x320] ;  /* 0x0000c80020027a20 */ /* 0x002fc80000410000 */
[----:B------:R1:W3:Y:S03]  /*21a0*/  MUFU.TANH R129, R2 ;  /* 0x0000000200817308 */ /* 0x0002e60000002400 */
[----:B------:R-:W-:Y:S08]  /*21b0*/  HMMA.16816.F32.BF16 R8, R192, R52, R12 ;  /* 0x00000034c008723c */ /* 0x000ff0000004180c */
[----:B------:R-:W-:Y:S01]  /*21c0*/  HMMA.16816.F32.BF16 R28, R184, R46, R64 ;  /* 0x0000002eb81c723c */ /* 0x000fe20000041840 */
[----:B------:R-:W-:Y:S01]  /*21d0*/  LDSM.16.M88.4 R44, [R219+0x5800] ;  /* 0x00580000db2c783b */ /* 0x000fe20000000200 */
[----:B-1----:R-:W-:-:S06]  /*21e0*/  FMUL.FTZ R2, R33, c[0x0][0x320] ;  /* 0x0000c80021027a20 */ /* 0x002fcc0000410000 */
[----:B------:R-:W-:Y:S01]  /*21f0*/  HMMA.16816.F32.BF16 R12, R208, R42, R16 ;  /* 0x0000002ad00c723c */ /* 0x000fe20000041810 */
[----:B------:R-:W-:Y:S01]  /*2200*/  LDSM.16.M88.4 R40, [R223+0x6800] ;  /* 0x00680000df28783b */ /* 0x000fe20000000200 */
[----:B------:R1:W1:Y:S06]  /*2210*/  MUFU.TANH R128, R2 ;  /* 0x0000000200807308 */ /* 0x00026c0000002400 */
[----:B------:R-:W-:Y:S08]  /*2220*/  HMMA.16816.F32.BF16 R16, R184, R24, R68 ;  /* 0x00000018b810723c */ /* 0x000ff00000041844 */
[----:B----4-:R-:W-:Y:S01]  /*2230*/  HMMA.16816.F32.BF16 R80, R180, R60, R80 ;  /* 0x0000003cb450723c */ /* 0x010fe20000041850 */
[----:B-1----:R-:W-:-:S04]  /*2240*/  FMUL.FTZ R2, R34, c[0x0][0x320] ;  /* 0x0000c80022027a20 */ /* 0x002fc80000410000 */
[----:B------:R1:W4:Y:S03]  /*2250*/  MUFU.TANH R127, R2 ;  /* 0x00000002007f7308 */ /* 0x0003260000002400 */
[----:B------:R-:W-:Y:S08]  /*2260*/  HMMA.16816.F32.BF16 R64, R180, R48, R96 ;  /* 0x00000030b440723c */ /* 0x000ff00000041860 */
[----:B------:R-:W-:Y:S01]  /*2270*/  HMMA.16816.F32.BF16 R24, R184, R26, R76 ;  /* 0x0000001ab818723c */ /* 0x000fe2000004184c */
[----:B-1----:R-:W-:-:S02]  /*2280*/  FMUL.FTZ R2, R35, c[0x0][0x320] ;  /* 0x0000c80023027a20 */ /* 0x002fc40000410000 */
[----:B------:R-:W-:Y:S05]  /*2290*/  LDSM.16.M88.4 R32, [R223+0x6000] ;  /* 0x00600000df20783b */ /* 0x000fea0000000200 */
[C---:B------:R-:W-:Y:S01]  /*22a0*/  HMMA.16816.F32.BF16 R72, R180.reuse, R62, R88 ;  /* 0x0000003eb448723c */ /* 0x040fe20000041858 */
[----:B------:R1:W1:Y:S01]  /*22b0*/  MUFU.TANH R126, R2 ;  /* 0x00000002007e7308 */ /* 0x0002620000002400 */
[----:B------:R-:W5:Y:S06]  /*22c0*/  LDSM.16.M88.4 R60, [R216+0xf100] ;  /* 0x00f10000d83c783b */ /* 0x000f6c0000000200 */
[----:B------:R-:W-:Y:S01]  /*22d0*/  HMMA.16816.F32.BF16 R68, R180, R50, R104 ;  /* 0x00000032b444723c */ /* 0x000fe20000041868 */
[----:B------:R-:W-:Y:S01]  /*22e0*/  LDSM.16.M88.4 R48, [R222+0xe900] ;  /* 0x00e90000de30783b */ /* 0x000fe20000000200 */
[----:B-1----:R-:W-:-:S04]  /*22f0*/  FMUL.FTZ R2, R20, c[0x0][0x320] ;  /* 0x0000c80014027a20 */ /* 0x002fc80000410000 */
[----:B------:R1:W1:Y:S02]  /*2300*/  MUFU.TANH R125, R2 ;  /* 0x00000002007d7308 */ /* 0x0002640000002400 */
[----:B-1----:R-:W-:-:S06]  /*2310*/  FMUL.FTZ R2, R21, c[0x0][0x320] ;  /* 0x0000c80015027a20 */ /* 0x002fcc0000410000 */
[----:B------:R1:W1:Y:S01]  /*2320*/  MUFU.TANH R124, R2 ;  /* 0x00000002007c7308 */ /* 0x0002620000002400 */
[----:B-----5:R-:W-:Y:S01]  /*2330*/  HMMA.16816.F32.BF16 R76, R180, R60, R116 ;  /* 0x0000003cb44c723c */ /* 0x020fe20000041874 */
[----:B-1----:R-:W-:-:S06]  /*2340*/  FMUL.FTZ R2, R22, c[0x0][0x320] ;  /* 0x0000c80016027a20 */ /* 0x002fcc0000410000 */
[----:B------:R1:W1:Y:S02]  /*2350*/  MUFU.TANH R103, R2 ;  /* 0x0000000200677308 */ /* 0x0002640000002400 */
[----:B-1----:R-:W-:Y:S02]  /*2360*/  FMUL.FTZ R2, R23, c[0x0][0x320] ;  /* 0x0000c80017027a20 */ /* 0x002fe40000410000 */
[----:B------:R-:W-:Y:S04]  /*2370*/  HMMA.16816.F32.BF16 R20, R208, R36, R8 ;  /* 0x00000024d014723c */ /* 0x000fe80000041808 */
[----:B------:R1:W1:Y:S04]  /*2380*/  MUFU.TANH R102, R2 ;  /* 0x0000000200667308 */ /* 0x0002680000002400 */
[----:B------:R-:W-:Y:S01]  /*2390*/  HMMA.16816.F32.BF16 R8, R192, R54, R28 ;  /* 0x00000036c008723c */ /* 0x000fe2000004181c */
[----:B------:R-:W-:Y:S01]  /*23a0*/  LDSM.16.M88.4 R52, [R219+0x6000] ;  /* 0x00600000db34783b */ /* 0x000fe20000000200 */
[----:B-1----:R-:W-:-:S04]  /*23b0*/  FMUL.FTZ R2, R12, c[0x0][0x320] ;  /* 0x0000c8000c027a20 */ /* 0x002fc80000410000 */
[----:B------:R1:W1:Y:S11]  /*23c0*/  MUFU.TANH R101, R2 ;  /* 0x0000000200657308 */ /* 0x0002760000002400 */
[----:B------:R-:W-:Y:S07]  /*23d0*/  @!UPT UIADD3 URZ, URZ, URZ, URZ ;  /* 0x0000003f3f3ff290 */ /* 0x000fee000fffe03f */
[----:B------:R-:W-:Y:S01]  /*23e0*/  HMMA.16816.F32.BF16 R8, R208, R38, R8 ;  /* 0x00000026d008723c */ /* 0x000fe20000041808 */
[----:B------:R-:W5:Y:S01]  /*23f0*/  LDSM.16.M88.4 R36, [R222+0xe100] ;  /* 0x00e10000de24783b */ /* 0x000f620000000200 */
[----:B-1----:R-:W-:-:S04]  /*2400*/  FMUL.FTZ R2, R13, c[0x0][0x320] ;  /* 0x0000c8000d027a20 */ /* 0x002fc80000410000 */
[----:B------:R1:W1:Y:S02]  /*2410*/  MUFU.TANH R100, R2 ;  /* 0x0000000200647308 */ /* 0x0002640000002400 */
[----:B-1----:R-:W-:-:S06]  /*2420*/  FMUL.FTZ R2, R14, c[0x0][0x320] ;  /* 0x0000c8000e027a20 */ /* 0x002fcc0000410000 */
[----:B------:R1:W1:Y:S02]  /*2430*/  MUFU.TANH R97, R2 ;  /* 0x0000000200617308 */ /* 0x0002640000002400 */
[----:B-1----:R-:W-:Y:S02]  /*2440*/  FMUL.FTZ R2, R15, c[0x0][0x320] ;  /* 0x0000c8000f027a20 */ /* 0x002fe40000410000 */
[----:B------:R-:W-:Y:S04]  /*2450*/  HMMA.16816.F32.BF16 R12, R192, R56, R16 ;  /* 0x00000038c00c723c */ /* 0x000fe80000041810 */
[----:B------:R1:W1:Y:S04]  /*2460*/  MUFU.TANH R96, R2 ;  /* 0x0000000200607308 */ /* 0x0002680000002400 */
[----:B------:R-:W-:Y:S01]  /*2470*/  HMMA.16816.F32.BF16 R16, R184, R32, R80 ;  /* 0x00000020b810723c */ /* 0x000fe20000041850 */
[----:B-1----:R-:W-:-:S04]  /*2480*/  FMUL.FTZ R2, R20, c[0x0][0x320] ;  /* 0x0000c80014027a20 */ /* 0x002fc80000410000 */
[----:B------:R1:W1:Y:S11]  /*2490*/  MUFU.TANH R95, R2 ;  /* 0x00000002005f7308 */ /* 0x0002760000002400 */
[----:B------:R-:W-:Y:S08]  /*24a0*/  HMMA.16816.F32.BF16 R28, R208, R44, R12 ;  /* 0x0000002cd01c723c */ /* 0x000ff0000004180c */
[----:B------:R-:W-:Y:S01]  /*24b0*/  HMMA.16816.F32.BF16 R12, R192, R58, R24 ;  /* 0x0000003ac00c723c */ /* 0x000fe20000041818 */
[----:B-1----:R-:W-:-:S07]  /*24c0*/  FMUL.FTZ R2, R21, c[0x0][0x320] ;  /* 0x0000c80015027a20 */ /* 0x002fce0000410000 */
[----:B------:R-:W-:Y:S01]  /*24d0*/  HMMA.16816.F32.BF16 R24, R184, R34, R72 ;  /* 0x00000022b818723c */ /* 0x000fe20000041848 */
[----:B------:R-:W-:Y:S01]  /*24e0*/  LDSM.16.M88.4 R32, [R223+0x7000] ;  /* 0x00700000df20783b */ /* 0x000fe20000000200 */
[----:B------:R1:W1:Y:S02]  /*24f0*/  MUFU.TANH R94, R2 ;  /* 0x00000002005e7308 */ /* 0x0002640000002400 */
[----:B-1----:R-:W-:-:S06]  /*2500*/  FMUL.FTZ R2, R22, c[0x0][0x320] ;  /* 0x0000c80016027a20 */ /* 0x002fcc0000410000 */
[----:B------:R1:W1:Y:S02]  /*2510*/  MUFU.TANH R91, R2 ;  /* 0x00000002005b7308 */ /* 0x0002640000002400 */
[----:B-1----:R-:W-:Y:S02]  /*2520*/  FMUL.FTZ R2, R23, c[0x0][0x320] ;  /* 0x0000c80017027a20 */ /* 0x002fe40000410000 */
[----:B-----5:R-:W-:Y:S04]  /*2530*/  HMMA.16816.F32.BF16 R20, R192, R36, R16 ;  /* 0x00000024c014723c */ /* 0x020fe80000041810 */
[----:B------:R1:W1:Y:S04]  /*2540*/  MUFU.TANH R89, R2 ;  /* 0x0000000200597308 */ /* 0x0002680000002400 */
[----:B------:R-:W-:Y:S01]  /*2550*/  HMMA.16816.F32.BF16 R16, R184, R40, R64 ;  /* 0x00000028b810723c */ /* 0x000fe20000041840 */
[----:B------:R-:W5:Y:S01]  /*2560*/  LDSM.16.M88.4 R64, [R216+0xf900] ;  /* 0x00f90000d840783b */ /* 0x000f620000000200 */
        /* <DEDUP_REMOVED lines=11> */
[----:B------:R-:W5:Y:S07]  /*2620*/  LDSM.16.M88.4 R36, [R219+0x6800] ;  /* 0x00680000db24783b */ /* 0x000f6e0000000200 */
[----:B------:R-:W-:Y:S01]  /*2630*/  HMMA.16816.F32.BF16 R24, R184, R42, R68 ;  /* 0x0000002ab818723c */ /* 0x000fe20000041844 */
[----:B------:R-:W-:Y:S01]  /*2640*/  LDSM.16.M88.4 R40, [R219+0x7000] ;  /* 0x00700000db28783b */ /* 0x000fe20000000200 */
[----:B-1----:R-:W-:-:S04]  /*2650*/  FMUL.FTZ R2, R28, c[0x0][0x320] ;  /* 0x0000c8001c027a20 */ /* 0x002fc80000410000 */
[----:B------:R1:W1:Y:S02]  /*2660*/  MUFU.TANH R87, R2 ;  /* 0x0000000200577308 */ /* 0x0002640000002400 */
[----:B------:R-:W-:Y:S01]  /*2670*/  HMMA.16816.F32.BF16 R44, R180, R62, R120 ;  /* 0x0000003eb42c723c */ /* 0x000fe20000041878 */
[----:B-1----:R-:W-:-:S05]  /*2680*/  FMUL.FTZ R2, R29, c[0x0][0x320] ;  /* 0x0000c8001d027a20 */ /* 0x002fca0000410000 */
[----:B------:R1:W1:Y:S02]  /*2690*/  MUFU.TANH R86, R2 ;  /* 0x0000000200567308 */ /* 0x0002640000002400 */
[----:B-1----:R-:W-:-:S06]  /*26a0*/  FMUL.FTZ R2, R30, c[0x0][0x320] ;  /* 0x0000c8001e027a20 */ /* 0x002fcc0000410000 */
[----:B------:R1:W1:Y:S02]  /*26b0*/  MUFU.TANH R85, R2 ;  /* 0x0000000200557308 */ /* 0x0002640000002400 */
[----:B-1----:R-:W-:Y:S02]  /*26c0*/  FMUL.FTZ R2, R31, c[0x0][0x320] ;  /* 0x0000c8001f027a20 */ /* 0x002fe40000410000 */
[----:B------:R-:W-:Y:S04]  /*26d0*/  HMMA.16816.F32.BF16 R28, R208, R52, R20 ;  /* 0x00000034d01c723c */ /* 0x000fe80000041814 */
[----:B------:R1:W1:Y:S04]  /*26e0*/  MUFU.TANH R84, R2 ;  /* 0x0000000200547308 */ /* 0x0002680000002400 */
[----:B------:R-:W-:Y:S08]  /*26f0*/  HMMA.16816.F32.BF16 R20, R192, R48, R16 ;  /* 0x00000030c014723c */ /* 0x000ff00000041810 */
[----:B------:R-:W-:Y:S01]  /*2700*/  HMMA.16816.F32.BF16 R16, R184, R32, R76 ;  /* 0x00000020b810723c */ /* 0x000fe2000004184c */
[----:B-1----:R-:W-:-:S04]  /*2710*/  FMUL.FTZ R2, R8, c[0x0][0x320] ;  /* 0x0000c80008027a20 */ /* 0x002fc80000410000 */
[----:B------:R1:W1:Y:S02]  /*2720*/  MUFU.TANH R83, R2 ;  /* 0x0000000200537308 */ /* 0x0002640000002400 */
[----:B-1----:R-:W-:-:S06]  /*2730*/  FMUL.FTZ R2, R9, c[0x0][0x320] ;  /* 0x0000c80009027a20 */ /* 0x002fcc0000410000 */
[----:B------:R1:W1:Y:S02]  /*2740*/  MUFU.TANH R82, R2 ;  /* 0x0000000200527308 */ /* 0x0002640000002400 */
[----:B-1----:R-:W-:-:S06]  /*2750*/  FMUL.FTZ R2, R10, c[0x0][0x320] ;  /* 0x0000c8000a027a20 */ /* 0x002fcc0000410000 */
[----:B------:R1:W1:Y:S02]  /*2760*/  MUFU.TANH R81, R2 ;  /* 0x0000000200517308 */ /* 0x0002640000002400 */
[----:B-1----:R-:W-:Y:S02]  /*2770*/  FMUL.FTZ R2, R11, c[0x0][0x320] ;  /* 0x0000c8000b027a20 */ /* 0x002fe40000410000 */
[----:B------:R-:W-:Y:S01]  /*2780*/  HMMA.16816.F32.BF16 R8, R208, R54, R12 ;  /* 0x00000036d008723c */ /* 0x000fe2000004180c */
[----:B------:R-:W1:Y:S03]  /*2790*/  LDSM.16.M88.4 R52, [R222+0xf100] ;  /* 0x00f10000de34783b */ /* 0x000e660000000200 */
[----:B------:R2:W1:Y:S04]  /*27a0*/  MUFU.TANH R80, R2 ;  /* 0x0000000200507308 */ /* 0x0004680000002400 */
[----:B------:R-:W-:Y:S01]  /*27b0*/  HMMA.16816.F32.BF16 R12, R192, R50, R24 ;  /* 0x00000032c00c723c */ /* 0x000fe20000041818 */
[----:B------:R-:W3:Y:S07]  /*27c0*/  LDSM.16.M88.4 R48, [R223+0x7800] ;  /* 0x00780000df30783b */ /* 0x000eee0000000200 */
[----:B-----5:R-:W-:Y:S01]  /*27d0*/  HMMA.16816.F32.BF16 R24, R208, R36, R20 ;  /* 0x00000024d018723c */ /* 0x020fe20000041814 */
[----:B--2---:R-:W-:-:S04]  /*27e0*/  FMUL.FTZ R2, R28, c[0x0][0x320] ;  /* 0x0000c8001c027a20 */ /* 0x004fc80000410000 */
[----:B------:R2:W1:Y:S11]  /*27f0*/  MUFU.TANH R75, R2 ;  /* 0x00000002004b7308 */ /* 0x0004760000002400 */
[----:B------:R-:W-:Y:S01]  /*2800*/  HMMA.16816.F32.BF16 R12, R208, R38, R12 ;  /* 0x00000026d00c723c */ /* 0x000fe2000004180c */
[----:B------:R-:W5:Y:S01]  /*2810*/  LDSM.16.M88.4 R36, [R222+0xf900] ;  /* 0x00f90000de24783b */ /* 0x000f620000000200 */
[----:B--2---:R-:W-:-:S06]  /*2820*/  FMUL.FTZ R2, R29, c[0x0][0x320] ;  /* 0x0000c8001d027a20 */ /* 0x004fcc0000410000 */
[----:B------:R-:W-:Y:S01]  /*2830*/  FMUL.FTZ R25, R25, c[0x0][0x320] ;  /* 0x0000c80019197a20 */ /* 0x000fe20000410000 */
[----:B-1----:R-:W-:Y:S01]  /*2840*/  HMMA.16816.F32.BF16 R20, R192, R52, R16 ;  /* 0x00000034c014723c */ /* 0x002fe20000041810 */
[----:B------:R1:W2:Y:S01]  /*2850*/  MUFU.TANH R74, R2 ;  /* 0x00000002004a7308 */ /* 0x0002a20000002400 */
[----:B------:R-:W-:Y:S02]  /*2860*/  FMUL.FTZ R26, R26, c[0x0][0x320] ;  /* 0x0000c8001a1a7a20 */ /* 0x000fe40000410000 */
[----:B------:R-:W-:-:S04]  /*2870*/  FMUL.FTZ R27, R27, c[0x0][0x320] ;  /* 0x0000c8001b1b7a20 */ /* 0x000fc80000410000 */
[----:B---3--:R-:W-:Y:S01]  /*2880*/  HMMA.16816.F32.BF16 R16, R184, R48, R56 ;  /* 0x00000030b810723c */ /* 0x008fe20000041838 */
[----:B------:R-:W3:Y:S06]  /*2890*/  MUFU.TANH R60, R25 ;  /* 0x00000019003c7308 */ /* 0x000eec0000002400 */
[----:B------:R-:W-:Y:S02]  /*28a0*/  FMUL.FTZ R12, R12, c[0x0][0x320] ;  /* 0x0000c8000c0c7a20 */ /* 0x000fe40000410000 */
[----:B-1----:R-:W-:Y:S01]  /*28b0*/  FMUL.FTZ R2, R30, c[0x0][0x320] ;  /* 0x0000c8001e027a20 */ /* 0x002fe20000410000 */
[----:B------:R-:W1:Y:S01]  /*28c0*/  MUFU.TANH R56, R26 ;  /* 0x0000001a00387308 */ /* 0x000e620000002400 */
[----:B------:R-:W-:-:S02]  /*28d0*/  FMUL.FTZ R13, R13, c[0x0][0x320] ;  /* 0x0000c8000d0d7a20 */ /* 0x000fc40000410000 */
[----:B------:R-:W-:Y:S02]  /*28e0*/  FMUL.FTZ R14, R14, c[0x0][0x320] ;  /* 0x0000c8000e0e7a20 */ /* 0x000fe40000410000 */
[----:B------:R-:W-:-:S03]  /*28f0*/  FMUL.FTZ R15, R15, c[0x0][0x320] ;  /* 0x0000c8000f0f7a20 */ /* 0x000fc60000410000 */
[----:B------:R1:W1:Y:S06]  /*2900*/  MUFU.TANH R73, R2 ;  /* 0x0000000200497308 */ /* 0x00026c0000002400 */
[----:B-----5:R-:W-:Y:S02]  /*2910*/  HMMA.16816.F32.BF16 R16, R192, R36, R16 ;  /* 0x00000024c010723c */ /* 0x020fe40000041810 */
[----:B------:R-:W2:Y:S01]  /*2920*/  MUFU.TANH R53, R12 ;  /* 0x0000000c00357308 */ /* 0x000ea20000002400 */
[----:B-1----:R-:W-:-:S07]  /*2930*/  FMUL.FTZ R2, R31, c[0x0][0x320] ;  /* 0x0000c8001f027a20 */ /* 0x002fce0000410000 */
[----:B------:R-:W1:Y:S01]  /*2940*/  MUFU.TANH R52, R13 ;  /* 0x0000000d00347308 */ /* 0x000e620000002400 */
[----:B------:R-:W-:Y:S01]  /*2950*/  HMMA.16816.F32.BF16 R28, R184, R34, R44 ;  /* 0x00000022b81c723c */ /* 0x000fe2000004182c */
[----:B------:R-:W5:Y:S01]  /*2960*/  LDSM.16.M88.4 R32, [R219+0x7800] ;  /* 0x00780000db20783b */ /* 0x000f620000000200 */
[----:B------:R-:W-:-:S05]  /*2970*/  DEPBAR.LE SB0, 0x0 ;  /* 0x000080000000791a */ /* 0x000fca0000000000 */
[----:B------:R1:W1:Y:S08]  /*2980*/  MUFU.TANH R72, R2 ;  /* 0x0000000200487308 */ /* 0x0002700000002400 */
[----:B------:R-:W2:Y:S01]  /*2990*/  MUFU.TANH R49, R15 ;  /* 0x0000000f00317308 */ /* 0x000ea20000002400 */
[----:B-1----:R-:W-:-:S08]  /*29a0*/  FMUL.FTZ R2, R8, c[0x0][0x320] ;  /* 0x0000c80008027a20 */ /* 0x002fd00000410000 */
[----:B------:R-:W-:Y:S01]  /*29b0*/  HMMA.16816.F32.BF16 R28, R192, R54, R28 ;  /* 0x00000036c01c723c */ /* 0x000fe2000004181c */
[----:B------:R-:W1:Y:S08]  /*29c0*/  MUFU.TANH R54, R27 ;  /* 0x0000001b00367308 */ /* 0x000e700000002400 */
[----:B------:R1:W1:Y:S02]  /*29d0*/  MUFU.TANH R65, R2 ;  /* 0x0000000200417308 */ /* 0x0002640000002400 */
[----:B-1----:R-:W-:-:S06]  /*29e0*/  FMUL.FTZ R2, R9, c[0x0][0x320] ;  /* 0x0000c80009027a20 */ /* 0x002fcc0000410000 */
[----:B------:R1:W1:Y:S02]  /*29f0*/  MUFU.TANH R64, R2 ;  /* 0x0000000200407308 */ /* 0x0002640000002400 */
[----:B-1----:R-:W-:-:S06]  /*2a00*/  FMUL.FTZ R2, R10, c[0x0][0x320] ;  /* 0x0000c8000a027a20 */ /* 0x002fcc0000410000 */
[----:B------:R1:W1:Y:S02]  /*2a10*/  MUFU.TANH R63, R2 ;  /* 0x00000002003f7308 */ /* 0x0002640000002400 */
[----:B-1----:R-:W-:Y:S02]  /*2a20*/  FMUL.FTZ R2, R11, c[0x0][0x320] ;  /* 0x0000c8000b027a20 */ /* 0x002fe40000410000 */
[----:B------:R-:W-:Y:S04]  /*2a30*/  HMMA.16816.F32.BF16 R8, R180, R66, R108 ;  /* 0x00000042b408723c */ /* 0x000fe8000004186c */
[----:B------:R1:W1:Y:S02]  /*2a40*/  MUFU.TANH R62, R2 ;  /* 0x00000002003e7308 */ /* 0x0002640000002400 */
[----:B-1----:R-:W-:-:S02]  /*2a50*/  FMUL.FTZ R2, R24, c[0x0][0x320] ;  /* 0x0000c80018027a20 */ /* 0x002fc40000410000 */
[----:B------:R-:W-:Y:S04]  /*2a60*/  HMMA.16816.F32.BF16 R24, R208, R40, R20 ;  /* 0x00000028d018723c */ /* 0x000fe80000041814 */
[----:B------:R-:W1:Y:S11]  /*2a70*/  MUFU.TANH R61, R2 ;  /* 0x00000002003d7308 */ /* 0x000e760000002400 */
[----:B------:R-:W-:Y:S01]  /*2a80*/  @!UPT UIADD3 URZ, URZ, URZ, URZ ;  /* 0x0000003f3f3ff290 */ /* 0x000fe2000fffe03f */
[----:B------:R-:W-:Y:S01]  /*2a90*/  HMMA.16816.F32.BF16 R8, R184, R50, R8 ;  /* 0x00000032b808723c */ /* 0x000fe20000041808 */
[----:B------:R5:W1:Y:S07]  /*2aa0*/  MUFU.TANH R50, R14 ;  /* 0x0000000e00327308 */ /* 0x000a6e0000002400 */
[----:B------:R-:W-:Y:S01]  /*2ab0*/  HMMA.16816.F32.BF16 R20, R208, R42, R28 ;  /* 0x0000002ad014723c */ /* 0x000fe2000004181c */
[----:B------:R-:W-:-:S07]  /*2ac0*/  FMUL.FTZ R27, R27, c[0x0][0x320] ;  /* 0x0000c8001b1b7a20 */ /* 0x000fce0000410000 */
[----:B-----5:R-:W-:Y:S01]  /*2ad0*/  HMMA.16816.F32.BF16 R12, R208, R32, R16 ;  /* 0x00000020d00c723c */ /* 0x020fe20000041810 */
[----:B------:R-:W-:Y:S01]  /*2ae0*/  FMUL.FTZ R24, R24, c[0x0][0x320] ;  /* 0x0000c80018187a20 */ /* 0x000fe20000410000 */
[----:B------:R1:W1:Y:S01]  /*2af0*/  MUFU.TANH R45, R27 ;  /* 0x0000001b002d7308 */ /* 0x0002620000002400 */
[----:B------:R-:W-:Y:S02]  /*2b00*/  FMUL.FTZ R25, R25, c[0x0][0x320] ;  /* 0x0000c80019197a20 */ /* 0x000fe40000410000 */
[----:B------:R-:W-:-:S03]  /*2b10*/  FMUL.FTZ R26, R26, c[0x0][0x320] ;  /* 0x0000c8001a1a7a20 */ /* 0x000fc60000410000 */
[----:B------:R-:W-:Y:S02]  /*2b20*/  HMMA.16816.F32.BF16 R8, R192, R38, R8 ;  /* 0x00000026c008723c */ /* 0x000fe40000041808 */
[----:B------:R1:W1:Y:S06]  /*2b30*/  MUFU.TANH R48, R24 ;  /* 0x0000001800307308 */ /* 0x00026c0000002400 */
[----:B------:R-:W-:Y:S02]  /*2b40*/  FMUL.FTZ R20, R20, c[0x0][0x320] ;  /* 0x0000c80014147a20 */ /* 0x000fe40000410000 */
[----:B------:R-:W-:-:S02]  /*2b50*/  FMUL.FTZ R21, R21, c[0x0][0x320] ;  /* 0x0000c80015157a20 */ /* 0x000fc40000410000 */
[----:B------:R-:W-:Y:S01]  /*2b60*/  FMUL.FTZ R22, R22, c[0x0][0x320] ;  /* 0x0000c80016167a20 */ /* 0x000fe20000410000 */
[----:B------:R1:W1:Y:S01]  /*2b70*/  MUFU.TANH R47, R25 ;  /* 0x00000019002f7308 */ /* 0x0002620000002400 */
[----:B------:R-:W-:Y:S02]  /*2b80*/  FMUL.FTZ R23, R23, c[0x0][0x320] ;  /* 0x0000c80017177a20 */ /* 0x000fe40000410000 */
[----:B------:R-:W-:Y:S02]  /*2b90*/  FMUL.FTZ R12, R12, c[0x0][0x320] ;  /* 0x0000c8000c0c7a20 */ /* 0x000fe40000410000 */
[----:B------:R-:W-:-:S03]  /*2ba0*/  FMUL.FTZ R13, R13, c[0x0][0x320] ;  /* 0x0000c8000d0d7a20 */ /* 0x000fc60000410000 */
[----:B------:R1:W1:Y:S01]  /*2bb0*/  MUFU.TANH R46, R26 ;  /* 0x0000001a002e7308 */ /* 0x0002620000002400 */
[----:B------:R-:W-:Y:S02]  /*2bc0*/  FMUL.FTZ R14, R14, c[0x0][0x320] ;  /* 0x0000c8000e0e7a20 */ /* 0x000fe40000410000 */
[----:B------:R-:W-:Y:S01]  /*2bd0*/  FMUL.FTZ R15, R15, c[0x0][0x320] ;  /* 0x0000c8000f0f7a20 */ /* 0x000fe20000410000 */
[----:B------:R-:W-:Y:S04]  /*2be0*/  HMMA.16816.F32.BF16 R8, R208, R34, R8 ;  /* 0x00000022d008723c */ /* 0x000fe80000041808 */
[----:B------:R1:W1:Y:S08]  /*2bf0*/  MUFU.TANH R44, R20 ;  /* 0x00000014002c7308 */ /* 0x0002700000002400 */
[----:B------:R1:W1:Y:S08]  /*2c00*/  MUFU.TANH R43, R21 ;  /* 0x00000015002b7308 */ /* 0x0002700000002400 */
[----:B------:R1:W1:Y:S04]  /*2c10*/  MUFU.TANH R39, R22 ;  /* 0x0000001600277308 */ /* 0x0002680000002400 */
[----:B------:R-:W-:-:S02]  /*2c20*/  FMUL.FTZ R8, R8, c[0x0][0x320] ;  /* 0x0000c80008087a20 */ /* 0x000fc40000410000 */
[----:B------:R-:W-:Y:S02]  /*2c30*/  FMUL.FTZ R9, R9, c[0x0][0x320] ;  /* 0x0000c80009097a20 */ /* 0x000fe40000410000 */
[----:B------:R1:W1:Y:S01]  /*2c40*/  MUFU.TANH R42, R23 ;  /* 0x00000017002a7308 */ /* 0x0002620000002400 */
[----:B------:R-:W-:Y:S02]  /*2c50*/  FMUL.FTZ R10, R10, c[0x0][0x320] ;  /* 0x0000c8000a0a7a20 */ /* 0x000fe40000410000 */
[----:B------:R-:W-:-:S05]  /*2c60*/  FMUL.FTZ R11, R11, c[0x0][0x320] ;  /* 0x0000c8000b0b7a20 */ /* 0x000fca0000410000 */
[----:B------:R1:W1:Y:S08]  /*2c70*/  MUFU.TANH R36, R12 ;  /* 0x0000000c00247308 */ /* 0x0002700000002400 */
[----:B------:R1:W1:Y:S08]  /*2c80*/  MUFU.TANH R35, R13 ;  /* 0x0000000d00237308 */ /* 0x0002700000002400 */
[----:B------:R1:W1:Y:S08]  /*2c90*/  MUFU.TANH R41, R14 ;  /* 0x0000000e00297308 */ /* 0x0002700000002400 */
[----:B------:R1:W1:Y:S08]  /*2ca0*/  MUFU.TANH R40, R15 ;  /* 0x0000000f00287308 */ /* 0x0002700000002400 */
[----:B------:R1:W1:Y:S08]  /*2cb0*/  MUFU.TANH R34, R8 ;  /* 0x0000000800227308 */ /* 0x0002700000002400 */
[----:B------:R1:W1:Y:S08]  /*2cc0*/  MUFU.TANH R27, R9 ;  /* 0x00000009001b7308 */ /* 0x0002700000002400 */
[----:B------:R1:W1:Y:S08]  /*2cd0*/  MUFU.TANH R38, R10 ;  /* 0x0000000a00267308 */ /* 0x0002700000002400 */
[----:B------:R1:W1:Y:S01]  /*2ce0*/  MUFU.TANH R37, R11 ;  /* 0x0000000b00257308 */ /* 0x0002620000002400 */
[----:B------:R-:W-:Y:S06]  /*2cf0*/  BAR.SYNC.DEFER_BLOCKING 0x0 ;  /* 0x0000000000007b1d */ /* 0x000fec0000010000 */
[----:B------:R-:W-:Y:S05]  /*2d00*/  @P1 BRA `(.L_x_1) ;  /* 0x000004a000001947 */ /* 0x000fea0003800000 */
[----:B--234-:R-:W-:Y:S01]  /*2d10*/  ULEA UR5, UR8, UR11, 0x7 ;  /* 0x0000000b08057291 */ /* 0x01cfe2000f8e383f */
[----:B------:R-:W-:Y:S01]  /*2d20*/  PLOP3.LUT P2, PT, PT, PT, UP1, 0x80, 0x0 ;  /* 0x000000000000781c */ /* 0x000fe20003f4f018 */
[----:B------:R-:W-:Y:S01]  /*2d30*/  IMAD.MOV.U32 R244, RZ, RZ, RZ ;  /* 0x000000fffff47224 */ /* 0x000fe200078e00ff */
[----:B------:R-:W-:-:S03]  /*2d40*/  PLOP3.LUT P1, PT, PT, PT, UP1, 0x80, 0x0 ;  /* 0x000000000000781c */ /* 0x000fc60003f2f018 */
[----:B------:R-:W-:-:S05]  /*2d50*/  IMAD.U32 R3, RZ, RZ, UR5 ;  /* 0x00000005ff037e24 */ /* 0x000fca000f8e00ff */
[----:B------:R-:W-:-:S05]  /*2d60*/  IADD3 R3, R3, -0x100, R138 ;  /* 0xffffff0003037810 */ /* 0x000fca0007ffe08a */
[----:B------:R-:W-:-:S04]  /*2d70*/  @P2 IMAD.HI.U32 R6, R3, c[0x0][0x2bc], RZ ;  /* 0x0000af0003062a27 */ /* 0x000fc800078e00ff */
[----:B------:R-:W-:Y:S01]  /*2d80*/  IMAD.MOV.U32 R2, RZ, RZ, R3 ;  /* 0x000000ffff027224 */ /* 0x000fe200078e0003 */
[----:B------:R-:W-:-:S04]  /*2d90*/  @P1 SHF.R.U32.HI R2, RZ, c[0x0][0x2c0], R6 ;  /* 0x0000b000ff021a19 */ /* 0x000fc80000011606 */
[----:B------:R-:W-:-:S04]  /*2da0*/  @!P6 IADD3 R7, P1, R2, UR12, RZ ;  /* 0x0000000c0207ec10 */ /* 0x000fc8000ff3e0ff */
[----:B-1----:R-:W-:Y:S02]  /*2db0*/  @!P6 LEA.HI.X.SX32 R8, R2, UR6, 0x1, P1 ;  /* 0x000000060208ec11 */ /* 0x002fe400088f0eff */
[----:B------:R-:W-:-:S04]  /*2dc0*/  @!P6 LEA R6, P1, R7, c[0x0][0x2a0], 0x2 ;  /* 0x0000a8000706ea11 */ /* 0x000fc800078210ff */
[----:B------:R-:W-:-:S05]  /*2dd0*/  @!P6 LEA.HI.X R7, R7, c[0x0][0x2a4], R8, 0x2, P1 ;  /* 0x0000a9000707ea11 */ /* 0x000fca00008f1408 */
[----:B------:R1:W2:Y:S01]  /*2de0*/  @!P6 LDG.E R244, [R6.64] ;  /* 0x0000000e06f4e981 */ /* 0x0002a2000c1e1900 */
[----:B------:R-:W-:Y:S01]  /*2df0*/  IMAD.MOV R245, RZ, RZ, -R2 ;  /* 0x000000fffff57224 */ /* 0x000fe200078e0a02 */
[----:B------:R-:W-:Y:S01]  /*2e00*/  SEL R26, RZ, 0x10, P0 ;  /* 0x00000010ff1a7807 */ /* 0x000fe20000000000 */
[----:B------:R-:W-:Y:S01]  /*2e10*/  IMAD.WIDE R24, R148, 0x2, RZ ;  /* 0x0000000294187825 */ /* 0x000fe200078e02ff */
[----:B------:R-:W-:Y:S02]  /*2e20*/  ISETP.NE.U32.AND P5, PT, R135, RZ, PT ;  /* 0x000000ff8700720c */ /* 0x000fe40003fa5070 */
[----:B------:R-:W-:Y:S01]  /*2e30*/  IADD3 R8, -R26, 0x10, RZ ;  /* 0x000000101a087810 */ /* 0x000fe20007ffe1ff */
[----:B------:R-:W-:-:S03]  /*2e40*/  IMAD R245, R245, c[0x0][0x2b8], R3 ;  /* 0x0000ae00f5f57a24 */ /* 0x000fc600078e0203 */
[----:B------:R-:W-:Y:S02]  /*2e50*/  LOP3.LUT R8, R8, 0xf, RZ, 0xc0, !PT ;  /* 0x0000000f08087812 */ /* 0x000fe400078ec0ff */
[----:B------:R-:W-:-:S05]  /*2e60*/  SHF.R.S32.HI R2, RZ, 0x1f, R245 ;  /* 0x0000001fff027819 */ /* 0x000fca00000114f5 */
[----:B-1----:R-:W-:Y:S02]  /*2e70*/  IMAD R6, R2, c[0x0][0x1e0], RZ ;  /* 0x0000780002067a24 */ /* 0x002fe400078e02ff */
[----:B------:R-:W-:-:S04]  /*2e80*/  IMAD.WIDE.U32 R2, R245, c[0x0][0x1e0], RZ ;  /* 0x00007800f5027a25 */ /* 0x000fc800078e00ff */
[----:B------:R-:W-:-:S04]  /*2e90*/  IMAD R6, R245, c[0x0][0x1e4], R6 ;  /* 0x00007900f5067a24 */ /* 0x000fc800078e0206 */
[----:B------:R-:W-:Y:S01]  /*2ea0*/  IMAD.IADD R3, R3, 0x1, R6 ;  /* 0x0000000103037824 */ /* 0x000fe200078e0206 */
[----:B--2---:R-:W-:-:S03]  /*2eb0*/  SHF.R.S32.HI R6, RZ, 0x1f, R244 ;  /* 0x0000001fff067819 */ /* 0x004fc600000114f4 */
[----:B------:R-:W-:-:S04]  /*2ec0*/  IMAD.WIDE.U32 R2, R244, c[0x0][0x1f0], R2 ;  /* 0x00007c00f4027a25 */ /* 0x000fc800078e0002 */
[----:B------:R-:W-:Y:S01]  /*2ed0*/  IMAD R6, R6, c[0x0][0x1f0], RZ ;  /* 0x00007c0006067a24 */ /* 0x000fe200078e02ff */
[----:B------:R-:W-:-:S03]  /*2ee0*/  IADD3 R2, P1, R2, UR18, RZ ;  /* 0x0000001202027c10 */ /* 0x000fc6000ff3e0ff */
[----:B------:R-:W-:-:S05]  /*2ef0*/  IMAD R6, R244, c[0x0][0x1f4], R6 ;  /* 0x00007d00f4067a24 */ /* 0x000fca00078e0206 */
[----:B------:R-:W-:Y:S02]  /*2f00*/  IADD3.X R6, R3, UR16, R6, P1, !PT ;  /* 0x0000001003067c10 */ /* 0x000fe40008ffe406 */
[----:B------:R-:W-:-:S04]  /*2f10*/  LEA R3, P1, R2, c[0x0][0x1c8], 0x1 ;  /* 0x0000720002037a11 */ /* 0x000fc800078208ff */
[----:B------:R-:W-:Y:S01]  /*2f20*/  LEA.HI.X R2, R2, c[0x0][0x1cc], R6, 0x1, P1 ;  /* 0x0000730002027a11 */ /* 0x000fe200008f0c06 */
[----:B------:R-:W1:Y:S04]  /*2f30*/  SHFL.IDX PT, R18, R3, RZ, 0x181f ;  /* 0x00181fff03127589 */ /* 0x000e6800000e0000 */
[----:B------:R-:W2:Y:S04]  /*2f40*/  SHFL.IDX PT, R14, R3, 0x1, 0x181f ;  /* 0x00381f00030e7f89 */ /* 0x000ea800000e0000 */
[----:B------:R-:W3:Y:S04]  /*2f50*/  SHFL.IDX PT, R10, R3, 0x2, 0x181f ;  /* 0x00581f00030a7f89 */ /* 0x000ee800000e0000 */
[----:B------:R-:W4:Y:S04]  /*2f60*/  SHFL.IDX PT, R6, R2, RZ, 0x181f ;  /* 0x00181fff02067589 */ /* 0x000f2800000e0000 */
[----:B------:R-:W5:Y:S04]  /*2f70*/  SHFL.IDX PT, R11, R2, 0x1, 0x181f ;  /* 0x00381f00020b7f89 */ /* 0x000f6800000e0000 */
[----:B------:R-:W5:Y:S04]  /*2f80*/  SHFL.IDX PT, R23, R2, 0x2, 0x181f ;  /* 0x00581f0002177f89 */ /* 0x000f6800000e0000 */
[----:B------:R-:W5:Y:S01]  /*2f90*/  SHFL.IDX PT, R7, R3, 0x3, 0x181f ;  /* 0x00781f0003077f89 */ /* 0x000f6200000e0000 */
[----:B-1----:R-:W-:-:S03]  /*2fa0*/  IADD3 R20, P2, R24, R18, RZ ;  /* 0x0000001218147210 */ /* 0x002fc60007f5e0ff */
[----:B------:R1:W1:Y:S01]  /*2fb0*/  SHFL.IDX PT, R22, R2, 0x3, 0x181f ;  /* 0x00781f0002167f89 */ /* 0x00026200000e0000 */
[C---:B--2---:R-:W-:Y:S02]  /*2fc0*/  IADD3 R16, P1, R24.reuse, R14, RZ ;  /* 0x0000000e18107210 */ /* 0x044fe40007f3e0ff */
[----:B---3--:R-:W-:Y:S01]  /*2fd0*/  IADD3 R12, P4, R24, R10, RZ ;  /* 0x0000000a180c7210 */ /* 0x008fe20007f9e0ff */
[C---:B----4-:R-:W-:Y:S02]  /*2fe0*/  IMAD.X R21, R25.reuse, 0x1, R6, P2 ;  /* 0x0000000119157824 */ /* 0x050fe400010e0606 */
[C---:B-----5:R-:W-:Y:S02]  /*2ff0*/  IMAD.X R17, R25.reuse, 0x1, R11, P1 ;  /* 0x0000000119117824 */ /* 0x060fe400008e060b */
[----:B------:R-:W-:Y:S01]  /*3000*/  IMAD.X R13, R25, 0x1, R23, P4 ;  /* 0x00000001190d7824 */ /* 0x000fe200020e0617 */
[----:B------:R-:W-:Y:S02]  /*3010*/  IADD3 R8, P2, P1, R8, R7, R24 ;  /* 0x0000000708087210 */ /* 0x000fe4000795e018 */
[----:B------:R-:W-:-:S02]  /*3020*/  IADD3 R24, -R135, 0x10, RZ ;  /* 0x0000001087187810 */ /* 0x000fc40007ffe1ff */
[----:B-1----:R-:W-:Y:S02]  /*3030*/  SHF.R.S32.HI R2, RZ, 0x1f, R137 ;  /* 0x0000001fff027819 */ /* 0x002fe40000011489 */
[----:B------:R-:W-:Y:S02]  /*3040*/  IADD3.X R9, RZ, R22, R25, P2, P1 ;  /* 0x00000016ff097210 */ /* 0x000fe400017e2419 */
[----:B------:R-:W-:Y:S02]  /*3050*/  LEA.HI R2, R2, R137, RZ, 0x3 ;  /* 0x0000008902027211 */ /* 0x000fe400078f18ff */
[----:B------:R-:W-:Y:S02]  /*3060*/  LOP3.LUT R24, R24, 0xf, RZ, 0xc0, !PT ;  /* 0x0000000f18187812 */ /* 0x000fe400078ec0ff */
[----:B------:R-:W-:-:S05]  /*3070*/  LOP3.LUT R2, R2, 0xfffffff8, RZ, 0xc0, !PT ;  /* 0xfffffff802027812 */ /* 0x000fca00078ec0ff */
[----:B------:R-:W-:-:S05]  /*3080*/  IMAD.WIDE R2, R2, 0x2, RZ ;  /* 0x0000000202027825 */ /* 0x000fca00078e02ff */
[C---:B------:R-:W-:Y:S02]  /*3090*/  IADD3 R18, P4, R2.reuse, R18, RZ ;  /* 0x0000001202127210 */ /* 0x040fe40007f9e0ff */
[----:B------:R-:W-:-:S03]  /*30a0*/  IADD3 R14, P1, R2, R14, RZ ;  /* 0x0000000e020e7210 */ /* 0x000fc60007f3e0ff */
[C---:B------:R-:W-:Y:S01]  /*30b0*/  IMAD.X R19, R3.reuse, 0x1, R6, P4 ;  /* 0x0000000103137824 */ /* 0x040fe200020e0606 */
[----:B------:R-:W-:Y:S01]  /*30c0*/  IADD3 R10, P4, R2, R10, RZ ;  /* 0x0000000a020a7210 */ /* 0x000fe20007f9e0ff */
[C---:B------:R-:W-:Y:S01]  /*30d0*/  IMAD.X R15, R3.reuse, 0x1, R11, P1 ;  /* 0x00000001030f7824 */ /* 0x040fe200008e060b */
[----:B------:R-:W-:Y:S01]  /*30e0*/  IADD3 R6, P2, P1, R24, R7, R2 ;  /* 0x0000000718067210 */ /* 0x000fe2000795e002 */
[----:B------:R-:W-:Y:S02]  /*30f0*/  IMAD.SHL.U32 R2, R136, 0x2, RZ ;  /* 0x0000000288027824 */ /* 0x000fe400078e00ff */
[----:B------:R-:W-:Y:S01]  /*3100*/  IMAD.X R11, R3, 0x1, R23, P4 ;  /* 0x00000001030b7824 */ /* 0x000fe200020e0617 */
[----:B------:R-:W-:Y:S02]  /*3110*/  ISETP.NE.U32.AND P4, PT, R26, RZ, PT ;  /* 0x000000ff1a00720c */ /* 0x000fe40003f85070 */
[----:B------:R1:W-:Y:S01]  /*3120*/  LDGSTS.E.BYPASS.LTC128B.128 [R2+0x8100], [R20.64], !P0 ;  /* 0x0810000014027fae */ /* 0x0003e2000c101d4e */
[----:B------:R-:W-:-:S03]  /*3130*/  IADD3.X R7, RZ, R22, R3, P2, P1 ;  /* 0x00000016ff077210 */ /* 0x000fc600017e2403 */
[----:B------:R1:W-:Y:S04]  /*3140*/  LDGSTS.E.BYPASS.LTC128B.128 [R2+0xc100], [R18.64], !P3 ;  /* 0x0c10000012027fae */ /* 0x0003e8000d901d4e */
[----:B------:R1:W-:Y:S04]  /*3150*/  LDGSTS.E.BYPASS.LTC128B.128 [R2+0x9100], [R16.64], !P0 ;  /* 0x0910000010027fae */ /* 0x0003e8000c101d4e */
[----:B------:R1:W-:Y:S04]  /*3160*/  LDGSTS.E.BYPASS.LTC128B.128 [R2+0xd100], [R14.64], !P3 ;  /* 0x0d1000000e027fae */ /* 0x0003e8000d901d4e */
[----:B------:R1:W-:Y:S04]  /*3170*/  LDGSTS.E.BYPASS.LTC128B.128 [R2+0xa100], [R12.64], !P0 ;  /* 0x0a1000000c027fae */ /* 0x0003e8000c101d4e */
[----:B------:R1:W-:Y:S04]  /*3180*/  LDGSTS.E.BYPASS.LTC128B.128 [R2+0xe100], [R10.64], !P3 ;  /* 0x0e1000000a027fae */ /* 0x0003e8000d901d4e */
[----:B------:R1:W-:Y:S04]  /*3190*/  LDGSTS.E.BYPASS.LTC128B.128.ZFILL [R2+0xb100], [R8.64], P4 ;  /* 0x0b10000008027fae */ /* 0x0003e8000a141d4e */
[----:B------:R1:W-:Y:S02]  /*31a0*/  LDGSTS.E.BYPASS.LTC128B.128.ZFILL [R2+0xf100], [R6.64], P5 ;  /* 0x0f10000006027fae */ /* 0x0003e4000a941d4e */
.L_x_1:
[----:B-1234-:R-:W-:Y:S01]  /*31b0*/  SHF.R.S32.HI R2, RZ, 0x1f, R132 ;  /* 0x0000001fff027819 */ /* 0x01efe20000011484 */
[----:B------:R-:W-:Y:S01]  /*31c0*/  IMAD.SHL.U32 R217, R4, 0x2, RZ ;  /* 0x0000000204d97824 */ /* 0x000fe200078e00ff */
[----:B------:R-:W0:Y:S02]  /*31d0*/  LDGDEPBAR ;  /* 0x00000000000079af */ /* 0x000e240000000000 */
[----:B------:R-:W-:Y:S01]  /*31e0*/  LEA.HI R3, R2, R132, RZ, 0x2 ;  /* 0x0000008402037211 */ /* 0x000fe200078f10ff */
[--C-:B------:R-:W-:Y:S01]  /*31f0*/  IMAD R218, R5, 0x2, R217.reuse ;  /* 0x0000000205da7824 */ /* 0x100fe200078e02d9 */
[----:B------:R-:W-:Y:S01]  /*3200*/  LDSM.16.MT88.4 R20, [R217+0x100] ;  /* 0x00010000d914783b */ /* 0x000fe20000004200 */
[C---:B------:R-:W-:Y:S01]  /*3210*/  IMAD R221, R0.reuse, 0x2, R217 ;  /* 0x0000000200dd7824 */ /* 0x040fe200078e02d9 */
[----:B------:R-:W-:Y:S01]  /*3220*/  LOP3.LUT R2, R3, 0x7ffffffc, RZ, 0xc0, !PT ;  /* 0x7ffffffc03027812 */ /* 0x000fe200078ec0ff */
[----:B------:R-:W-:Y:S01]  /*3230*/  IMAD R220, R0, 0x2, R218 ;  /* 0x0000000200dc7824 */ /* 0x000fe200078e02da */
[----:B------:R1:W-:Y:S03]  /*3240*/  STL [R1+0x1c], R3 ;  /* 0x00001c0301007387 */ /* 0x0003e60000100800 */
[----:B------:R-:W-:Y:S01]  /*3250*/  IMAD.IADD R2, R132, 0x1, -R2 ;  /* 0x0000000184027824 */ /* 0x000fe200078e0a02 */
[----:B------:R-:W-:Y:S01]  /*3260*/  LDSM.16.MT88.4 R16, [R218+0x100] ;  /* 0x00010000da10783b */ /* 0x000fe20000004200 */
[----:B-1----:R-:W-:-:S04]  /*3270*/  IMAD.MOV.U32 R3, RZ, RZ, -0x2 ;  /* 0xfffffffeff037424 */ /* 0x002fc800078e00ff */
[----:B------:R-:W-:-:S05]  /*3280*/  IMAD R2, R2, R3, UR17 ;  /* 0x0000001102027e24 */ /* 0x000fca000f8e0203 */
[C---:B------:R-:W-:Y:S02]  /*3290*/  ISETP.GT.AND P5, PT, R2.reuse, RZ, PT ;  /* 0x000000ff0200720c */ /* 0x040fe40003fa4270 */
[C---:B------:R-:W-:Y:S02]  /*32a0*/  ISETP.GT.AND P4, PT, R2.reuse, 0x1, PT ;  /* 0x000000010200780c */ /* 0x040fe40003f84270 */
[----:B------:R-:W-:Y:S02]  /*32b0*/  ISETP.GT.AND P2, PT, R2, 0x8, PT ;  /* 0x000000080200780c */ /* 0x000fe40003f44270 */
[----:B------:R-:W-:Y:S02]  /*32c0*/  FSEL R8, R134, -INF , P5 ;  /* 0xff80000086087808 */ /* 0x000fe40002800000 */
[----:B------:R-:W-:Y:S02]  /*32d0*/  FSEL R9, R133, -INF , P4 ;  /* 0xff80000085097808 */ /* 0x000fe40002000000 */
[----:B------:R-:W-:-:S02]  /*32e0*/  ISETP.GT.AND P1, PT, R2, 0x9, PT ;  /* 0x000000090200780c */ /* 0x000fc40003f24270 */
[----:B------:R-:W-:Y:S02]  /*32f0*/  FSEL R10, R129, -INF , P2 ;  /* 0xff800000810a7808 */ /* 0x000fe40001000000 */
[----:B------:R-:W-:Y:S02]  /*3300*/  FMNMX.FTZ R68, R8, R9, !PT ;  /* 0x0000000908447209 */ /* 0x000fe40007810000 */
[----:B------:R-:W-:Y:S02]  /*3310*/  FSEL R12, R131, -INF , P5 ;  /* 0xff800000830c7808 */ /* 0x000fe40002800000 */
[----:B------:R-:W-:Y:S02]  /*3320*/  ISETP.GT.AND P5, PT, R2, 0x10, PT ;  /* 0x000000100200780c */ /* 0x000fe40003fa4270 */
[----:B------:R-:W-:Y:S02]  /*3330*/  FSEL R11, R128, -INF , P1 ;  /* 0xff800000800b7808 */ /* 0x000fe40000800000 */
[----:B------:R-:W-:-:S02]  /*3340*/  FMNMX.FTZ R68, R10, R68, !PT ;  /* 0x000000440a447209 */ /* 0x000fc40007810000 */
[----:B------:R-:W-:Y:S02]  /*3350*/  FSEL R13, R130, -INF , P4 ;  /* 0xff800000820d7808 */ /* 0x000fe40002000000 */
[C---:B------:R-:W-:Y:S02]  /*3360*/  ISETP.GT.AND P4, PT, R2.reuse, 0x11, PT ;  /* 0x000000110200780c */ /* 0x040fe40003f84270 */
[----:B------:R-:W-:Y:S02]  /*3370*/  FSEL R28, R125, -INF , P5 ;  /* 0xff8000007d1c7808 */ /* 0x000fe40002800000 */
[----:B------:R-:W-:Y:S02]  /*3380*/  FMNMX.FTZ R68, R11, R68, !PT ;  /* 0x000000440b447209 */ /* 0x000fe40007810000 */
        /* <DEDUP_REMOVED lines=9> */
[----:B------:R-:W-:Y:S02]  /*3420*/  ISETP.GT.AND P5, PT, R2, 0x20, PT ;  /* 0x000000200200780c */ /* 0x000fe40003fa4270 */
[----:B------:R-:W-:Y:S02]  /*3430*/  FSEL R31, R100, -INF , P1 ;  /* 0xff800000641f7808 */ /* 0x000fe40000800000 */
[----:B------:R-:W-:Y:S02]  /*3440*/  FMNMX.FTZ R68, R30, R68, !PT ;  /* 0x000000441e447209 */ /* 0x000fe40007810000 */
[----:B------:R-:W-:Y:S02]  /*3450*/  FSEL R33, R102, -INF , P4 ;  /* 0xff80000066217808 */ /* 0x000fe40002000000 */
[----:B------:R-:W-:-:S02]  /*3460*/  ISETP.GT.AND P4, PT, R2, 0x21, PT ;  /* 0x000000210200780c */ /* 0x000fc40003f84270 */
[----:B------:R-:W-:Y:S02]  /*3470*/  FSEL R71, R95, -INF , P5 ;  /* 0xff8000005f477808 */ /* 0x000fe40002800000 */
[----:B------:R-:W-:Y:S02]  /*3480*/  FMNMX.FTZ R68, R31, R68, !PT ;  /* 0x000000441f447209 */ /* 0x000fe40007810000 */
[----:B------:R-:W-:Y:S02]  /*3490*/  FMNMX.FTZ R3, R12, R13, !PT ;  /* 0x0000000d0c037209 */ /* 0x000fe40007810000 */
[----:B------:R-:W-:Y:S02]  /*34a0*/  FSEL R69, R97, -INF , P2 ;  /* 0xff80000061457808 */ /* 0x000fe40001000000 */
[----:B------:R-:W-:Y:S02]  /*34b0*/  ISETP.GT.AND P2, PT, R2, 0x28, PT ;  /* 0x000000280200780c */ /* 0x000fe40003f44270 */
[----:B------:R-:W-:-:S02]  /*34c0*/  FSEL R112, R89, -INF , P4 ;  /* 0xff80000059707808 */ /* 0x000fc40002000000 */
        /* <DEDUP_REMOVED lines=10> */
[----:B------:R-:W-:Y:S02]  /*3570*/  FSEL R114, R90, -INF , P1 ;  /* 0xff8000005a727808 */ /* 0x000fe40000800000 */
[----:B------:R-:W-:-:S02]  /*3580*/  ISETP.GT.AND P5, PT, R2, 0x30, PT ;  /* 0x000000300200780c */ /* 0x000fc40003fa4270 */
[----:B------:R-:W-:Y:S02]  /*3590*/  FSEL R90, R92, -INF , P1 ;  /* 0xff8000005c5a7808 */ /* 0x000fe40000800000 */
[----:B------:R-:W-:Y:S02]  /*35a0*/  FMNMX.FTZ R68, R88, R68, !PT ;  /* 0x0000004458447209 */ /* 0x000fe40007810000 */
[----:B------:R-:W-:Y:S02]  /*35b0*/  FMNMX.FTZ R3, R32, R3, !PT ;  /* 0x0000000320037209 */ /* 0x000fe40007810000 */
[----:B------:R-:W-:Y:S02]  /*35c0*/  ISETP.GT.AND P4, PT, R2, 0x31, PT ;  /* 0x000000310200780c */ /* 0x000fe40003f84270 */
[----:B------:R-:W-:Y:S02]  /*35d0*/  FSEL R149, R87, -INF , P5 ;  /* 0xff80000057957808 */ /* 0x000fe40002800000 */
[----:B------:R-:W-:-:S02]  /*35e0*/  FMNMX.FTZ R68, R90, R68, !PT ;  /* 0x000000445a447209 */ /* 0x000fc40007810000 */
[----:B------:R-:W-:Y:S02]  /*35f0*/  FMNMX.FTZ R3, R33, R3, !PT ;  /* 0x0000000321037209 */ /* 0x000fe40007810000 */
[----:B------:R-:W-:Y:S02]  /*3600*/  ISETP.GT.AND P2, PT, R2, 0x38, PT ;  /* 0x000000380200780c */ /* 0x000fe40003f44270 */
[----:B------:R-:W-:Y:S02]  /*3610*/  FSEL R151, R86, -INF , P4 ;  /* 0xff80000056977808 */ /* 0x000fe40002000000 */
[----:B------:R-:W-:Y:S02]  /*3620*/  FMNMX.FTZ R68, R149, R68, !PT ;  /* 0x0000004495447209 */ /* 0x000fe40007810000 */
[----:B------:R-:W-:Y:S02]  /*3630*/  FMNMX.FTZ R3, R69, R3, !PT ;  /* 0x0000000345037209 */ /* 0x000fe40007810000 */
[----:B------:R-:W-:-:S02]  /*3640*/  ISETP.GT.AND P1, PT, R2, 0x39, PT ;  /* 0x000000390200780c */ /* 0x000fc40003f24270 */
[----:B------:R-:W-:Y:S02]  /*3650*/  FSEL R150, R83, -INF , P2 ;  /* 0xff80000053967808 */ /* 0x000fe40001000000 */
[----:B------:R-:W-:Y:S02]  /*3660*/  FMNMX.FTZ R68, R151, R68, !PT ;  /* 0x0000004497447209 */ /* 0x000fe40007810000 */
[----:B------:R-:W-:Y:S02]  /*3670*/  FMNMX.FTZ R3, R70, R3, !PT ;  /* 0x0000000346037209 */ /* 0x000fe40007810000 */
[----:B------:R-:W-:Y:S02]  /*3680*/  FSEL R158, R85, -INF , P5 ;  /* 0xff800000559e7808 */ /* 0x000fe40002800000 */
[----:B------:R-:W-:Y:S02]  /*3690*/  ISETP.GT.AND P5, PT, R2, 0x40, PT ;  /* 0x000000400200780c */ /* 0x000fe40003fa4270 */
[----:B------:R-:W-:-:S02]  /*36a0*/  FSEL R156, R82, -INF , P1 ;  /* 0xff800000529c7808 */ /* 0x000fc40000800000 */
[----:B------:R-:W-:Y:S02]  /*36b0*/  FMNMX.FTZ R68, R150, R68, !PT ;  /* 0x0000004496447209 */ /* 0x000fe40007810000 */
[----:B------:R-:W-:Y:S02]  /*36c0*/  FMNMX.FTZ R3, R91, R3, !PT ;  /* 0x000000035b037209 */ /* 0x000fe40007810000 */
[----:B------:R-:W-:Y:S02]  /*36d0*/  FSEL R157, R84, -INF , P4 ;  /* 0xff800000549d7808 */ /* 0x000fe40002000000 */
[----:B------:R-:W-:Y:S02]  /*36e0*/  ISETP.GT.AND P4, PT, R2, 0x41, PT ;  /* 0x000000410200780c */ /* 0x000fe40003f84270 */
[----:B------:R-:W-:Y:S02]  /*36f0*/  FSEL R162, R75, -INF , P5 ;  /* 0xff8000004ba27808 */ /* 0x000fe40002800000 */
[----:B------:R-:W-:-:S02]  /*3700*/  FMNMX.FTZ R68, R156, R68, !PT ;  /* 0x000000449c447209 */ /* 0x000fc40007810000 */
[----:B------:R-:W-:Y:S02]  /*3710*/  FMNMX.FTZ R3, R112, R3, !PT ;  /* 0x0000000370037209 */ /* 0x000fe40007810000 */
[----:B------:R-:W-:Y:S02]  /*3720*/  FSEL R159, R81, -INF , P2 ;  /* 0xff800000519f7808 */ /* 0x000fe40001000000 */
[----:B------:R-:W-:Y:S02]  /*3730*/  ISETP.GT.AND P2, PT, R2, 0x48, PT ;  /* 0x000000480200780c */ /* 0x000fe40003f44270 */
[----:B------:R-:W-:Y:S02]  /*3740*/  FSEL R163, R74, -INF , P4 ;  /* 0xff8000004aa37808 */ /* 0x000fe40002000000 */
[----:B------:R-:W-:Y:S02]  /*3750*/  FMNMX.FTZ R68, R162, R68, !PT ;  /* 0x00000044a2447209 */ /* 0x000fe40007810000 */
[----:B------:R-:W-:-:S02]  /*3760*/  FMNMX.FTZ R3, R113, R3, !PT ;  /* 0x0000000371037209 */ /* 0x000fc40007810000 */
[----:B------:R-:W-:Y:S02]  /*3770*/  FSEL R160, R80, -INF , P1 ;  /* 0xff80000050a07808 */ /* 0x000fe40000800000 */
[----:B------:R-:W-:Y:S02]  /*3780*/  ISETP.GT.AND P1, PT, R2, 0x49, PT ;  /* 0x000000490200780c */ /* 0x000fe40003f24270 */
[----:B------:R-:W-:Y:S02]  /*3790*/  FSEL R161, R65, -INF , P2 ;  /* 0xff80000041a17808 */ /* 0x000fe40001000000 */
[----:B------:R-:W-:Y:S02]  /*37a0*/  FMNMX.FTZ R68, R163, R68, !PT ;  /* 0x00000044a3447209 */ /* 0x000fe40007810000 */
[----:B------:R-:W-:Y:S02]  /*37b0*/  FMNMX.FTZ R3, R114, R3, !PT ;  /* 0x0000000372037209 */ /* 0x000fe40007810000 */
[----:B------:R-:W-:-:S02]  /*37c0*/  FSEL R165, R73, -INF , P5 ;  /* 0xff80000049a57808 */ /* 0x000fc40002800000 */
[----:B------:R-:W-:Y:S02]  /*37d0*/  ISETP.GT.AND P5, PT, R2, 0x50, PT ;  /* 0x000000500200780c */ /* 0x000fe40003fa4270 */
[----:B------:R-:W-:Y:S02]  /*37e0*/  FSEL R164, R64, -INF , P1 ;  /* 0xff80000040a47808 */ /* 0x000fe40000800000 */
[----:B------:R-:W-:Y:S02]  /*37f0*/  FMNMX.FTZ R68, R161, R68, !PT ;  /* 0x00000044a1447209 */ /* 0x000fe40007810000 */
        /* <DEDUP_REMOVED lines=57> */
[----:B------:R-:W-:Y:S01]  /*3b90*/  FMNMX.FTZ R68, R249, R68, !PT ;  /* 0x00000044f9447209 */ /* 0x000fe20007810000 */
[----:B------:R-:W-:Y:S01]  /*3ba0*/  LDSM.16.MT88.4 R24, [R220+0x100] ;  /* 0x00010000dc18783b */ /* 0x000fe20000004200 */
[----:B------:R-:W-:Y:S02]  /*3bb0*/  FMNMX.FTZ R2, R213, R2, !PT ;  /* 0x00000002d5027209 */ /* 0x000fe40007810000 */
[----:B------:R-:W-:Y:S02]  /*3bc0*/  FMNMX.FTZ R68, R252, R68, !PT ;  /* 0x00000044fc447209 */ /* 0x000fe40007810000 */
[----:B------:R-:W-:Y:S02]  /*3bd0*/  FMNMX.FTZ R2, R212, R2, !PT ;  /* 0x00000002d4027209 */ /* 0x000fe40007810000 */
[----:B------:R-:W-:Y:S01]  /*3be0*/  FSEL R116, R41, -INF , P5 ;  /* 0xff80000029747808 */ /* 0x000fe20002800000 */
[----:B------:R-:W1:Y:S01]  /*3bf0*/  SHFL.BFLY PT, R3, R68, 0x2, 0x1f ;  /* 0x0c401f0044037f89 */ /* 0x000e6200000e0000 */
[----:B------:R-:W-:-:S02]  /*3c00*/  FMNMX.FTZ R2, R214, R2, !PT ;  /* 0x00000002d6027209 */ /* 0x000fc40007810000 */
[----:B------:R-:W-:Y:S02]  /*3c10*/  FSEL R138, R40, -INF , P4 ;  /* 0xff800000288a7808 */ /* 0x000fe40002000000 */
[----:B------:R-:W-:Y:S01]  /*3c20*/  FMNMX.FTZ R2, R215, R2, !PT ;  /* 0x00000002d7027209 */ /* 0x000fe20007810000 */
[----:B------:R-:W-:Y:S01]  /*3c30*/  LDSM.16.MT88.4 R40, [R218+0x4100] ;  /* 0x00410000da28783b */ /* 0x000fe20000004200 */
[----:B------:R-:W-:Y:S02]  /*3c40*/  FSEL R137, R38, -INF , P2 ;  /* 0xff80000026897808 */ /* 0x000fe40001000000 */
[----:B------:R-:W-:Y:S02]  /*3c50*/  FMNMX.FTZ R2, R116, R2, !PT ;  /* 0x0000000274027209 */ /* 0x000fe40007810000 */
[----:B------:R-:W-:Y:S02]  /*3c60*/  FSEL R199, R37, -INF , P1 ;  /* 0xff80000025c77808 */ /* 0x000fe40000800000 */
[----:B------:R-:W-:Y:S01]  /*3c70*/  FMNMX.FTZ R2, R138, R2, !PT ;  /* 0x000000028a027209 */ /* 0x000fe20007810000 */
[----:B------:R-:W-:Y:S03]  /*3c80*/  LDSM.16.MT88.4 R36, [R217+0x900] ;  /* 0x00090000d924783b */ /* 0x000fe60000004200 */
[----:B------:R-:W-:-:S04]  /*3c90*/  FMNMX.FTZ R2, R137, R2, !PT ;  /* 0x0000000289027209 */ /* 0x000fc80007810000 */
[----:B------:R-:W-:Y:S02]  /*3ca0*/  FMNMX.FTZ R2, R199, R2, !PT ;  /* 0x00000002c7027209 */ /* 0x000fe40007810000 */
[----:B-1----:R-:W-:-:S03]  /*3cb0*/  FMNMX.FTZ R68, R68, R3, !PT ;  /* 0x0000000344447209 */ /* 0x002fc60007810000 */
[----:B------:R-:W1:Y:S04]  /*3cc0*/  SHFL.BFLY PT, R3, R2, 0x2, 0x1f ;  /* 0x0c401f0002037f89 */ /* 0x000e6800000e0000 */
[----:B------:R-:W2:Y:S01]  /*3cd0*/  SHFL.BFLY PT, R6, R68, 0x1, 0x1f ;  /* 0x0c201f0044067f89 */ /* 0x000ea200000e0000 */
[----:B-1----:R-:W-:Y:S02]  /*3ce0*/  FMNMX.FTZ R2, R2, R3, !PT ;  /* 0x0000000302027209 */ /* 0x002fe40007810000 */
[----:B--2---:R-:W-:-:S03]  /*3cf0*/  FMNMX.FTZ R68, R68, R6, !PT ;  /* 0x0000000644447209 */ /* 0x004fc60007810000 */
[----:B------:R-:W1:Y:S01]  /*3d00*/  SHFL.BFLY PT, R7, R2, 0x1, 0x1f ;  /* 0x0c201f0002077f89 */ /* 0x000e6200000e0000 */
[C---:B------:R-:W-:Y:S01]  /*3d10*/  FSETP.NEU.FTZ.AND P1, PT, R68.reuse, -INF , PT ;  /* 0xff8000004400780b */ /* 0x040fe20003f3d000 */
[----:B------:R-:W-:-:S05]  /*3d20*/  FMUL.FTZ R6, R68, c[0x0][0x2d0] ;  /* 0x0000b40044067a20 */ /* 0x000fca0000410000 */
[----:B------:R-:W-:-:S05]  /*3d30*/  FSEL R6, R6, RZ, P1 ;  /* 0x000000ff06067208 */ /* 0x000fca0000800000 */
[--C-:B------:R-:W-:Y:S02]  /*3d40*/  FFMA.FTZ R3, R8, c[0x0][0x2d0], -R6.reuse ;  /* 0x0000b40008037a23 */ /* 0x100fe40000010806 */
[--C-:B------:R-:W-:Y:S02]  /*3d50*/  FFMA.FTZ R0, R28, c[0x0][0x2d0], -R6.reuse ;  /* 0x0000b4001c007a23 */ /* 0x100fe40000010806 */
[----:B------:R2:W-:Y:S08]  /*3d60*/  MUFU.EX2 R136, R3 ;  /* 0x0000000300887308 */ /* 0x0005f00000000800 */
[----:B------:R3:W-:Y:S01]  /*3d70*/  MUFU.EX2 R203, R0 ;  /* 0x0000000000cb7308 */ /* 0x0007e20000000800 */
[----:B--2---:R-:W-:-:S07]  /*3d80*/  FFMA.FTZ R3, R9, c[0x0][0x2d0], -R6 ;  /* 0x0000b40009037a23 */ /* 0x004fce0000010806 */
[----:B------:R1:W2:Y:S01]  /*3d90*/  MUFU.EX2 R115, R3 ;  /* 0x0000000300737308 */ /* 0x0002a20000000800 */
[----:B---3--:R-:W-:-:S07]  /*3da0*/  FFMA.FTZ R0, R29, c[0x0][0x2d0], -R6 ;  /* 0x0000b4001d007a23 */ /* 0x008fce0000010806 */
[----:B------:R3:W-:Y:S01]  /*3db0*/  MUFU.EX2 R202, R0 ;  /* 0x0000000000ca7308 */ /* 0x0007e20000000800 */
[----:B-1----:R-:W-:Y:S01]  /*3dc0*/  FMNMX.FTZ R3, R2, R7, !PT ;  /* 0x0000000702037209 */ /* 0x002fe20007810000 */
[--C-:B------:R-:W-:Y:S01]  /*3dd0*/  FFMA.FTZ R2, R10, c[0x0][0x2d0], -R6.reuse ;  /* 0x0000b4000a027a23 */ /* 0x100fe20000010806 */
[----:B--2---:R-:W-:Y:S01]  /*3de0*/  F2FP.BF16.PACK_AB R8, R115, R136 ;  /* 0x000000887308723e */ /* 0x004fe200000010ff */
[----:B------:R-:W-:Y:S01]  /*3df0*/  FFMA.FTZ R7, R11, c[0x0][0x2d0], -R6 ;  /* 0x0000b4000b077a23 */ /* 0x000fe20000010806 */
[----:B------:R-:W-:-:S03]  /*3e00*/  FSETP.NEU.FTZ.AND P1, PT, R3, -INF , PT ;  /* 0xff8000000300780b */ /* 0x000fc60003f3d000 */
[----:B------:R1:W-:Y:S01]  /*3e10*/  MUFU.EX2 R240, R2 ;  /* 0x0000000200f07308 */ /* 0x0003e20000000800 */
[----:B---3--:R-:W-:-:S07]  /*3e20*/  FFMA.FTZ R0, R30, c[0x0][0x2d0], -R6 ;  /* 0x0000b4001e007a23 */ /* 0x008fce0000010806 */
[----:B------:R2:W3:Y:S01]  /*3e30*/  MUFU.EX2 R139, R7 ;  /* 0x00000007008b7308 */ /* 0x0004e20000000800 */
[----:B-1----:R-:W-:-:S07]  /*3e40*/  FMUL.FTZ R2, R3, c[0x0][0x2d0] ;  /* 0x0000b40003027a20 */ /* 0x002fce0000410000 */
[----:B------:R1:W-:Y:S01]  /*3e50*/  MUFU.EX2 R117, R0 ;  /* 0x0000000000757308 */ /* 0x0003e20000000800 */
[----:B------:R-:W-:Y:S02]  /*3e60*/  FSEL R2, R2, RZ, P1 ;  /* 0x000000ff02027208 */ /* 0x000fe40000800000 */
[----:B------:R-:W-:Y:S01]  /*3e70*/  PLOP3.LUT P1, PT, PT, PT, UP0, 0x40, 0x0 ;  /* 0x000000000000781c */ /* 0x000fe20003f2e808 */
[----:B--2---:R-:W-:Y:S01]  /*3e80*/  IMAD.MOV.U32 R7, RZ, RZ, R138 ;  /* 0x000000ffff077224 */ /* 0x004fe200078e008a */
[----:B---3--:R-:W-:Y:S01]  /*3e90*/  F2FP.BF16.PACK_AB R10, R139, R240 ;  /* 0x000000f08b0a723e */ /* 0x008fe200000010ff */
[----:B------:R-:W-:-:S04]  /*3ea0*/  FFMA.FTZ R4, R12, c[0x0][0x2d0], -R2 ;  /* 0x0000b4000c047a23 */ /* 0x000fc80000010802 */
[----:B------:R2:W-:Y:S01]  /*3eb0*/  MUFU.EX2 R200, R4 ;  /* 0x0000000400c87308 */ /* 0x0005e20000000800 */
[----:B-1----:R-:W-:Y:S02]  /*3ec0*/  FFMA.FTZ R0, R31, c[0x0][0x2d0], -R6 ;  /* 0x0000b4001f007a23 */ /* 0x002fe40000010806 */
[----:B------:R-:W-:Y:S05]  /*3ed0*/  LDSM.16.MT88.4 R28, [R221+0x900] ;  /* 0x00090000dd1c783b */ /* 0x000fea0000004200 */
[----:B------:R1:W-:Y:S01]  /*3ee0*/  MUFU.EX2 R5, R0 ;  /* 0x0000000000057308 */ /* 0x0003e20000000800 */
[----:B--2---:R-:W-:-:S07]  /*3ef0*/  FFMA.FTZ R4, R13, c[0x0][0x2d0], -R2 ;  /* 0x0000b4000d047a23 */ /* 0x004fce0000010802 */
[----:B------:R2:W3:Y:S01]  /*3f00*/  MUFU.EX2 R239, R4 ;  /* 0x0000000400ef7308 */ /* 0x0004e20000000800 */
[----:B-1----:R-:W-:-:S07]  /*3f10*/  FFMA.FTZ R0, R32, c[0x0][0x2d0], -R2 ;  /* 0x0000b40020007a23 */ /* 0x002fce0000010802 */
[----:B------:R1:W-:Y:S01]  /*3f20*/  MUFU.EX2 R201, R0 ;  /* 0x0000000000c97308 */ /* 0x0003e20000000800 */
[----:B--2---:R-:W-:Y:S01]  /*3f30*/  FFMA.FTZ R4, R14, c[0x0][0x2d0], -R2 ;  /* 0x0000b4000e047a23 */ /* 0x004fe20000010802 */
[----:B---3--:R-:W-:-:S06]  /*3f40*/  F2FP.BF16.PACK_AB R9, R239, R200 ;  /* 0x000000c8ef09723e */ /* 0x008fcc00000010ff */
[----:B------:R2:W-:Y:S01]  /*3f50*/  MUFU.EX2 R119, R4 ;  /* 0x0000000400777308 */ /* 0x0005e20000000800 */
[--C-:B-1----:R-:W-:Y:S02]  /*3f60*/  FFMA.FTZ R0, R33, c[0x0][0x2d0], -R2.reuse ;  /* 0x0000b40021007a23 */ /* 0x102fe40000010802 */
[----:B------:R-:W-:Y:S05]  /*3f70*/  LDSM.16.MT88.4 R32, [R218+0x900] ;  /* 0x00090000da20783b */ /* 0x000fea0000004200 */
[----:B------:R1:W-:Y:S01]  /*3f80*/  MUFU.EX2 R118, R0 ;  /* 0x0000000000767308 */ /* 0x0003e20000000800 */
[--C-:B--2---:R-:W-:Y:S02]  /*3f90*/  FFMA.FTZ R4, R15, c[0x0][0x2d0], -R2.reuse ;  /* 0x0000b4000f047a23 */ /* 0x104fe40000010802 */
[----:B------:R-:W2:Y:S05]  /*3fa0*/  LDSM.16.MT88.4 R12, [R221+0x100] ;  /* 0x00010000dd0c783b */ /* 0x000eaa0000004200 */
[----:B------:R-:W3:Y:S01]  /*3fb0*/  MUFU.EX2 R4, R4 ;  /* 0x0000000400047308 */ /* 0x000ee20000000800 */
[----:B-1----:R-:W-:-:S02]  /*3fc0*/  FFMA.FTZ R0, R69, c[0x0][0x2d0], -R2 ;  /* 0x0000b40045007a23 */ /* 0x002fc40000010802 */
[----:B------:R-:W-:-:S05]  /*3fd0*/  IMAD.MOV.U32 R69, RZ, RZ, R116 ;  /* 0x000000ffff457224 */ /* 0x000fca00078e0074 */
[----:B------:R1:W-:Y:S01]  /*3fe0*/  MUFU.EX2 R198, R0 ;  /* 0x0000000000c67308 */ /* 0x0003e20000000800 */
[----:B---3--:R-:W-:-:S07]  /*3ff0*/  F2FP.BF16.PACK_AB R11, R4, R119 ;  /* 0x00000077040b723e */ /* 0x008fce00000010ff */
[C---:B------:R-:W-:Y:S01]  /*4000*/  HMMA.16816.F32.BF16 R76, R8.reuse, R20, RZ ;  /* 0x00000014084c723c */ /* 0x040fe200000418ff */
[----:B-1----:R-:W-:Y:S02]  /*4010*/  FFMA.FTZ R0, R70, c[0x0][0x2d0], -R2 ;  /* 0x0000b40046007a23 */ /* 0x002fe40000010802 */
[----:B------:R-:W-:Y:S02]  /*4020*/  IMAD.MOV.U32 R70, RZ, RZ, R137 ;  /* 0x000000ffff467224 */ /* 0x000fe400078e0089 */
[----:B------:R1:W3:Y:S03]  /*4030*/  MUFU.EX2 R197, R0 ;  /* 0x0000000000c57308 */ /* 0x0002e60000000800 */
[C---:B------:R-:W-:Y:S01]  /*4040*/  HMMA.16816.F32.BF16 R64, R8.reuse, R22, RZ ;  /* 0x000000160840723c */ /* 0x040fe200000418ff */
[----:B------:R-:W4:Y:S07]  /*4050*/  LDSM.16.MT88.4 R20, [R217+0x4100] ;  /* 0x00410000d914783b */ /* 0x000f2e0000004200 */
[----:B------:R-:W-:Y:S01]  /*4060*/  HMMA.16816.F32.BF16 R60, R8, R16, RZ ;  /* 0x00000010083c723c */ /* 0x000fe200000418ff */
[----:B-1----:R-:W-:-:S02]  /*4070*/  FFMA.FTZ R0, R71, c[0x0][0x2d0], -R6 ;  /* 0x0000b40047007a23 */ /* 0x002fc40000010806 */
[----:B------:R-:W-:-:S05]  /*4080*/  IMAD.MOV.U32 R71, RZ, RZ, R139 ;  /* 0x000000ffff477224 */ /* 0x000fca00078e008b */
[C---:B------:R-:W-:Y:S01]  /*4090*/  HMMA.16816.F32.BF16 R56, R8.reuse, R18, RZ ;  /* 0x000000120838723c */ /* 0x040fe200000418ff */
[----:B------:R-:W1:Y:S01]  /*40a0*/  LDSM.16.MT88.4 R16, [R221+0x4100] ;  /* 0x00410000dd10783b */ /* 0x000e620000004200 */
[----:B------:R5:W-:Y:S06]  /*40b0*/  MUFU.EX2 R248, R0 ;  /* 0x0000000000f87308 */ /* 0x000bec0000000800 */
[C---:B--2---:R-:W-:Y:S08]  /*40c0*/  HMMA.16816.F32.BF16 R48, R8.reuse, R12, RZ ;  /* 0x0000000c0830723c */ /* 0x044ff000000418ff */
[----:B------:R-:W-:Y:S01]  /*40d0*/  HMMA.16816.F32.BF16 R44, R8, R14, RZ ;  /* 0x0000000e082c723c */ /* 0x000fe200000418ff */
[----:B------:R-:W2:Y:S01]  /*40e0*/  LDSM.16.MT88.4 R12, [R220+0x4100] ;  /* 0x00410000dc0c783b */ /* 0x000ea20000004200 */
[----:B-----5:R-:W-:-:S04]  /*40f0*/  FFMA.FTZ R0, R89, c[0x0][0x2d0], -R6 ;  /* 0x0000b40059007a23 */ /* 0x020fc80000010806 */
[----:B------:R5:W1:Y:S02]  /*4100*/  MUFU.EX2 R246, R0 ;  /* 0x0000000000f67308 */ /* 0x000a640000000800 */
[C---:B------:R-:W-:Y:S08]  /*4110*/  HMMA.16816.F32.BF16 R52, R8.reuse, R24, RZ ;  /* 0x000000180834723c */ /* 0x040ff000000418ff */
[----:B------:R-:W-:Y:S01]  /*4120*/  HMMA.16816.F32.BF16 R72, R8, R26, RZ ;  /* 0x0000001a0848723c */ /* 0x000fe200000418ff */
[----:B------:R-:W2:Y:S01]  /*4130*/  LDSM.16.MT88.4 R24, [R220+0x900] ;  /* 0x00090000dc18783b */ /* 0x000ea20000004200 */
[----:B-----5:R-:W-:-:S06]  /*4140*/  FFMA.FTZ R0, R88, c[0x0][0x2d0], -R6 ;  /* 0x0000b40058007a23 */ /* 0x020fcc0000010806 */
[C---:B------:R-:W-:Y:S01]  /*4150*/  HMMA.16816.F32.BF16 R104, R8.reuse, R40, RZ ;  /* 0x000000280868723c */ /* 0x040fe200000418ff */
[----:B------:R5:W-:Y:S07]  /*4160*/  MUFU.EX2 R243, R0 ;  /* 0x0000000000f37308 */ /* 0x000bee0000000800 */
[C---:B------:R-:W-:Y:S01]  /*4170*/  HMMA.16816.F32.BF16 R108, R8.reuse, R42, RZ ;  /* 0x0000002a086c723c */ /* 0x040fe200000418ff */
[----:B------:R-:W3:Y:S07]  /*4180*/  LDSM.16.MT88.4 R40, [R218+0x4900] ;  /* 0x00490000da28783b */ /* 0x000eee0000004200 */
[----:B----4-:R-:W-:Y:S01]  /*4190*/  HMMA.16816.F32.BF16 R80, R8, R20, RZ ;  /* 0x000000140850723c */ /* 0x010fe200000418ff */
[----:B-----5:R-:W-:-:S04]  /*41a0*/  FFMA.FTZ R0, R90, c[0x0][0x2d0], -R6 ;  /* 0x0000b4005a007a23 */ /* 0x020fc80000010806 */
[----:B------:R4:W5:Y:S03]  /*41b0*/  MUFU.EX2 R247, R0 ;  /* 0x0000000000f77308 */ /* 0x0009660000000800 */
[C---:B------:R-:W-:Y:S01]  /*41c0*/  HMMA.16816.F32.BF16 R84, R8.reuse, R22, RZ ;  /* 0x000000160854723c */ /* 0x040fe200000418ff */
[----:B------:R-:W3:Y:S07]  /*41d0*/  LDSM.16.MT88.4 R20, [R217+0x4900] ;  /* 0x00490000d914783b */ /* 0x000eee0000004200 */
[----:B-1----:R-:W-:Y:S01]  /*41e0*/  HMMA.16816.F32.BF16 R100, R8, R16, RZ ;  /* 0x000000100864723c */ /* 0x002fe200000418ff */
[----:B----4-:R-:W-:-:S07]  /*41f0*/  FFMA.FTZ R0, R91, c[0x0][0x2d0], -R2 ;  /* 0x0000b4005b007a23 */ /* 0x010fce0000010802 */
[C---:B------:R-:W-:Y:S01]  /*4200*/  HMMA.16816.F32.BF16 R96, R8.reuse, R18, RZ ;  /* 0x000000120860723c */ /* 0x040fe200000418ff */
[----:B------:R-:W1:Y:S01]  /*4210*/  LDSM.16.MT88.4 R16, [R221+0x4900] ;  /* 0x00490000dd10783b */ /* 0x000e620000004200 */
[----:B------:R4:W-:Y:S06]  /*4220*/  MUFU.EX2 R242, R0 ;  /* 0x0000000000f27308 */ /* 0x0009ec0000000800 */
[C---:B--2---:R-:W-:Y:S08]  /*4230*/  HMMA.16816.F32.BF16 R124, R8.reuse, R12, RZ ;  /* 0x0000000c087c723c */ /* 0x044ff000000418ff */
[----:B------:R-:W-:Y:S01]  /*4240*/  HMMA.16816.F32.BF16 R92, R8, R14, RZ ;  /* 0x0000000e085c723c */ /* 0x000fe200000418ff */
[----:B------:R-:W2:Y:S01]  /*4250*/  LDSM.16.MT88.4 R12, [R220+0x4900] ;  /* 0x00490000dc0c783b */ /* 0x000ea20000004200 */
[----:B----4-:R-:W-:-:S04]  /*4260*/  FFMA.FTZ R0, R112, c[0x0][0x2d0], -R2 ;  /* 0x0000b40070007a23 */ /* 0x010fc80000010802 */
[----:B------:R4:W1:Y:S01]  /*4270*/  MUFU.EX2 R241, R0 ;  /* 0x0000000000f17308 */ /* 0x0008620000000800 */
[----:B------:R-:W-:Y:S02]  /*4280*/  F2FP.BF16.PACK_AB R8, R202, R203 ;  /* 0x000000cbca08723e */ /* 0x000fe400000010ff */
[----:B------:R-:W-:Y:S02]  /*4290*/  F2FP.BF16.PACK_AB R10, R5, R117 ;  /* 0x00000075050a723e */ /* 0x000fe400000010ff */
[----:B------:R-:W-:Y:S02]  /*42a0*/  F2FP.BF16.PACK_AB R9, R118, R201 ;  /* 0x000000c97609723e */ /* 0x000fe400000010ff */
[----:B---3--:R-:W-:-:S07]  /*42b0*/  F2FP.BF16.PACK_AB R11, R197, R198 ;  /* 0x000000c6c50b723e */ /* 0x008fce00000010ff */
[----:B------:R-:W-:Y:S01]  /*42c0*/  HMMA.16816.F32.BF16 R152, R8, R36, R76 ;  /* 0x000000240898723c */ /* 0x000fe2000004184c */
[----:B----4-:R-:W-:-:S07]  /*42d0*/  FFMA.FTZ R0, R113, c[0x0][0x2d0], -R2 ;  /* 0x0000b40071007a23 */ /* 0x010fce0000010802 */
[C---:B------:R-:W-:Y:S01]  /*42e0*/  HMMA.16816.F32.BF16 R132, R8.reuse, R38, R64 ;  /* 0x000000260884723c */ /* 0x040fe20000041840 */
[----:B------:R-:W3:Y:S07]  /*42f0*/  LDSM.16.MT88.4 R36, [R217+0x1100] ;  /* 0x00110000d924783b */ /* 0x000eee0000004200 */
[C---:B------:R-:W-:Y:S08]  /*4300*/  HMMA.16816.F32.BF16 R120, R8.reuse, R32, R60 ;  /* 0x000000200878723c */ /* 0x040ff0000004183c */
[C---:B------:R-:W-:Y:S08]  /*4310*/  HMMA.16816.F32.BF16 R60, R8.reuse, R28, R48 ;  /* 0x0000001c083c723c */ /* 0x040ff00000041830 */
[C---:B------:R-:W-:Y:S07]  /*4320*/  HMMA.16816.F32.BF16 R48, R8.reuse, R24, R52 ;  /* 0x000000180830723c */ /* 0x040fee0000041834 */
[----:B------:R-:W-:Y:S01]  /*4330*/  IMAD.MOV.U32 R55, RZ, RZ, R136 ;  /* 0x000000ffff377224 */ /* 0x000fe200078e0088 */
[----:B------:R-:W-:Y:S01]  /*4340*/  HMMA.16816.F32.BF16 R64, R8, R34, R56 ;  /* 0x000000220840723c */ /* 0x000fe20000041838 */
[----:B------:R-:W-:Y:S01]  /*4350*/  IMAD.MOV.U32 R54, RZ, RZ, R119 ;  /* 0x000000ffff367224 */ /* 0x000fe200078e0077 */
[----:B------:R-:W-:Y:S01]  /*4360*/  LDSM.16.MT88.4 R32, [R218+0x1100] ;  /* 0x00110000da20783b */ /* 0x000fe20000004200 */
[----:B------:R-:W-:-:S02]  /*4370*/  IMAD.MOV.U32 R53, RZ, RZ, R118 ;  /* 0x000000ffff357224 */ /* 0x000fc400078e0076 */
[----:B------:R-:W-:-:S03]  /*4380*/  IMAD.MOV.U32 R52, RZ, RZ, R117 ;  /* 0x000000ffff347224 */ /* 0x000fc600078e0075 */
[C---:B------:R-:W-:Y:S07]  /*4390*/  HMMA.16816.F32.BF16 R136, R8.reuse, R40, R104 ;  /* 0x000000280888723c */ /* 0x040fee0000041868 */
[----:B------:R-:W-:Y:S01]  /*43a0*/  IMAD.MOV.U32 R105, RZ, RZ, R240 ;  /* 0x000000ffff697224 */ /* 0x000fe200078e00f0 */
[----:B------:R-:W-:Y:S01]  /*43b0*/  HMMA.16816.F32.BF16 R56, R8, R26, R72 ;  /* 0x0000001a0838723c */ /* 0x000fe20000041848 */
[----:B------:R4:W-:Y:S01]  /*43c0*/  MUFU.EX2 R240, R0 ;  /* 0x0000000000f07308 */ /* 0x0009e20000000800 */
[----:B------:R-:W-:Y:S01]  /*43d0*/  IMAD.MOV.U32 R106, RZ, RZ, R239 ;  /* 0x000000ffff6a7224 */ /* 0x000fe200078e00ef */
[----:B------:R-:W-:Y:S01]  /*43e0*/  LDSM.16.MT88.4 R24, [R221+0x1100] ;  /* 0x00110000dd18783b */ /* 0x000fe20000004200 */
[----:B------:R-:W-:-:S04]  /*43f0*/  IMAD.MOV.U32 R107, RZ, RZ, R115 ;  /* 0x000000ffff6b7224 */ /* 0x000fc800078e0073 */
[C---:B------:R-:W-:Y:S01]  /*4400*/  HMMA.16816.F32.BF16 R44, R8.reuse, R30, R44 ;  /* 0x0000001e082c723c */ /* 0x040fe2000004182c */
[----:B------:R-:W2:Y:S07]  /*4410*/  LDSM.16.MT88.4 R28, [R220+0x1100] ;  /* 0x00110000dc1c783b */ /* 0x000eae0000004200 */
[----:B------:R-:W-:Y:S01]  /*4420*/  HMMA.16816.F32.BF16 R76, R8, R20, R80 ;  /* 0x00000014084c723c */ /* 0x000fe20000041850 */
[----:B----4-:R-:W-:-:S04]  /*4430*/  FFMA.FTZ R0, R114, c[0x0][0x2d0], -R2 ;  /* 0x0000b40072007a23 */ /* 0x010fc80000010802 */
[----:B------:R4:W1:Y:S03]  /*4440*/  MUFU.EX2 R239, R0 ;  /* 0x0000000000ef7308 */ /* 0x0008660000000800 */
[C---:B------:R-:W-:Y:S01]  /*4450*/  HMMA.16816.F32.BF16 R116, R8.reuse, R22, R84 ;  /* 0x000000160874723c */ /* 0x040fe20000041854 */
[----:B------:R-:W3:Y:S07]  /*4460*/  LDSM.16.MT88.4 R20, [R217+0x5100] ;  /* 0x00510000d914783b */ /* 0x000eee0000004200 */
[----:B------:R-:W-:Y:S01]  /*4470*/  HMMA.16816.F32.BF16 R128, R8, R42, R108 ;  /* 0x0000002a0880723c */ /* 0x000fe2000004186c */
[----:B----4-:R-:W-:-:S02]  /*4480*/  FFMA.FTZ R0, R149, c[0x0][0x2d0], -R6 ;  /* 0x0000b40095007a23 */ /* 0x010fc40000010806 */
[----:B------:R-:W-:-:S05]  /*4490*/  IMAD.MOV.U32 R149, RZ, RZ, R199 ;  /* 0x000000ffff957224 */ /* 0x000fca00078e00c7 */
[C---:B-1----:R-:W-:Y:S08]  /*44a0*/  HMMA.16816.F32.BF16 R112, R8.reuse, R16, R100 ;  /* 0x000000100870723c */ /* 0x042ff00000041864 */
[C---:B------:R-:W-:Y:S01]  /*44b0*/  HMMA.16816.F32.BF16 R84, R8.reuse, R18, R96 ;  /* 0x000000120854723c */ /* 0x040fe20000041860 */
[----:B------:R-:W1:Y:S07]  /*44c0*/  LDSM.16.MT88.4 R16, [R221+0x5100] ;  /* 0x00510000dd10783b */ /* 0x000e6e0000004200 */
[C---:B--2---:R-:W-:Y:S07]  /*44d0*/  HMMA.16816.F32.BF16 R80, R8.reuse, R12, R124 ;  /* 0x0000000c0850723c */ /* 0x044fee000004187c */
[----:B------:R-:W-:Y:S01]  /*44e0*/  IMAD.MOV.U32 R127, RZ, RZ, R52 ;  /* 0x000000ffff7f7224 */ /* 0x000fe200078e0034 */
[----:B------:R-:W-:Y:S01]  /*44f0*/  HMMA.16816.F32.BF16 R72, R8, R14, R92 ;  /* 0x0000000e0848723c */ /* 0x000fe2000004185c */
[----:B------:R-:W-:Y:S01]  /*4500*/  LDSM.16.MT88.4 R12, [R220+0x5100] ;  /* 0x00510000dc0c783b */ /* 0x000fe20000004200 */
[----:B------:R-:W-:-:S02]  /*4510*/  IMAD.MOV.U32 R126, RZ, RZ, R55 ;  /* 0x000000ffff7e7224 */ /* 0x000fc400078e0037 */
[----:B------:R-:W-:Y:S02]  /*4520*/  IMAD.MOV.U32 R124, RZ, RZ, R106 ;  /* 0x000000ffff7c7224 */ /* 0x000fe400078e006a */
[----:B------:R-:W-:Y:S01]  /*4530*/  IMAD.MOV.U32 R125, RZ, RZ, R107 ;  /* 0x000000ffff7d7224 */ /* 0x000fe200078e006b */
[----:B------:R-:W-:Y:S02]  /*4540*/  F2FP.BF16.PACK_AB R8, R246, R248 ;  /* 0x000000f8f608723e */ /* 0x000fe400000010ff */
[----:B-----5:R-:W-:Y:S02]  /*4550*/  F2FP.BF16.PACK_AB R10, R247, R243 ;  /* 0x000000f3f70a723e */ /* 0x020fe400000010ff */
[----:B------:R-:W-:Y:S02]  /*4560*/  F2FP.BF16.PACK_AB R9, R241, R242 ;  /* 0x000000f2f109723e */ /* 0x000fe400000010ff */
[----:B------:R-:W-:-:S07]  /*4570*/  F2FP.BF16.PACK_AB R11, R239, R240 ;  /* 0x000000f0ef0b723e */ /* 0x000fce00000010ff */
[C---:B---3--:R-:W-:Y:S07]  /*4580*/  HMMA.16816.F32.BF16 R96, R8.reuse, R38, R132 ;  /* 0x000000260860723c */ /* 0x048fee0000041884 */
[----:B------:R-:W-:Y:S01]  /*4590*/  IMAD.MOV.U32 R134, RZ, RZ, R203 ;  /* 0x000000ffff867224 */ /* 0x000fe200078e00cb */
[----:B------:R-:W-:Y:S01]  /*45a0*/  HMMA.16816.F32.BF16 R88, R8, R36, R152 ;  /* 0x000000240858723c */ /* 0x000fe20000041898 */
[----:B------:R2:W-:Y:S01]  /*45b0*/  MUFU.EX2 R203, R0 ;  /* 0x0000000000cb7308 */ /* 0x0005e20000000800 */
[----:B------:R-:W-:Y:S01]  /*45c0*/  IMAD.MOV.U32 R132, RZ, RZ, R201 ;  /* 0x000000ffff847224 */ /* 0x000fe200078e00c9 */
[----:B------:R-:W3:Y:S01]  /*45d0*/  LDSM.16.MT88.4 R36, [R218+0x5100] ;  /* 0x00510000da24783b */ /* 0x000ee20000004200 */
[----:B------:R-:W-:-:S02]  /*45e0*/  IMAD.MOV.U32 R133, RZ, RZ, R202 ;  /* 0x000000ffff857224 */ /* 0x000fc400078e00ca */
[----:B------:R-:W-:Y:S02]  /*45f0*/  IMAD.MOV.U32 R135, RZ, RZ, R4 ;  /* 0x000000ffff877224 */ /* 0x000fe400078e0004 */
[----:B------:R-:W-:Y:S01]  /*4600*/  IMAD.MOV.U32 R152, RZ, RZ, R71 ;  /* 0x000000ffff987224 */ /* 0x000fe200078e0047 */
[C---:B------:R-:W-:Y:S01]  /*4610*/  HMMA.16816.F32.BF16 R40, R8.reuse, R30, R56 ;  /* 0x0000001e0828723c */ /* 0x040fe20000041838 */
[----:B------:R-:W-:Y:S02]  /*4620*/  IMAD.MOV.U32 R71, RZ, RZ, R200 ;  /* 0x000000ffff477224 */ /* 0x000fe400078e00c8 */
[----:B------:R-:W-:Y:S02]  /*4630*/  IMAD.MOV.U32 R154, RZ, RZ, R53 ;  /* 0x000000ffff9a7224 */ /* 0x000fe400078e0035 */
[----:B------:R-:W-:Y:S02]  /*4640*/  IMAD.MOV.U32 R153, RZ, RZ, R54 ;  /* 0x000000ffff997224 */ /* 0x000fe400078e0036 */
[----:B------:R-:W-:Y:S01]  /*4650*/  IMAD.MOV.U32 R155, RZ, RZ, R105 ;  /* 0x000000ffff9b7224 */ /* 0x000fe200078e0069 */
[----:B------:R-:W-:Y:S01]  /*4660*/  HMMA.16816.F32.BF16 R52, R8, R26, R44 ;  /* 0x0000001a0834723c */ /* 0x000fe2000004182c */
[----:B--2---:R-:W-:-:S02]  /*4670*/  FFMA.FTZ R0, R151, c[0x0][0x2d0], -R6 ;  /* 0x0000b40097007a23 */ /* 0x004fc40000010806 */
[----:B------:R-:W-:Y:S02]  /*4680*/  IMAD.MOV.U32 R151, RZ, RZ, R198 ;  /* 0x000000ffff977224 */ /* 0x000fe400078e00c6 */
[----:B------:R2:W4:Y:S03]  /*4690*/  MUFU.EX2 R201, R0 ;  /* 0x0000000000c97308 */ /* 0x0005260000000800 */
[C---:B------:R-:W-:Y:S01]  /*46a0*/  HMMA.16816.F32.BF16 R44, R8.reuse, R28, R48 ;  /* 0x0000001c082c723c */ /* 0x040fe20000041830 */
[----:B------:R-:W5:Y:S06]  /*46b0*/  LDSM.16.MT88.4 R28, [R217+0x1900] ;  /* 0x00190000d91c783b */ /* 0x000f6c0000004200 */
[----:B------:R-:W-:Y:S01]  /*46c0*/  IMAD.MOV.U32 R51, RZ, RZ, R197 ;  /* 0x000000ffff337224 */ /* 0x000fe200078e00c5 */
[----:B------:R-:W-:Y:S01]  /*46d0*/  HMMA.16816.F32.BF16 R60, R8, R24, R60 ;  /* 0x00000018083c723c */ /* 0x000fe2000004183c */
[----:B------:R-:W3:Y:S01]  /*46e0*/  LDSM.16.MT88.4 R24, [R218+0x1900] ;  /* 0x00190000da18783b */ /* 0x000ee20000004200 */
[----:B--2---:R-:W-:-:S06]  /*46f0*/  FFMA.FTZ R0, R150, c[0x0][0x2d0], -R6 ;  /* 0x0000b40096007a23 */ /* 0x004fcc0000010806 */
[C---:B------:R-:W-:Y:S01]  /*4700*/  HMMA.16816.F32.BF16 R104, R8.reuse, R32, R120 ;  /* 0x000000200868723c */ /* 0x040fe20000041878 */
[----:B------:R2:W-:Y:S07]  /*4710*/  MUFU.EX2 R200, R0 ;  /* 0x0000000000c87308 */ /* 0x0005ee0000000800 */
[C---:B------:R-:W-:Y:S01]  /*4720*/  HMMA.16816.F32.BF16 R92, R8.reuse, R34, R64 ;  /* 0x00000022085c723c */ /* 0x040fe20000041840 */
[----:B------:R-:W-:Y:S07]  /*4730*/  LDSM.16.MT88.4 R32, [R220+0x1900] ;  /* 0x00190000dc20783b */ /* 0x000fee0000004200 */
[----:B------:R-:W-:Y:S01]  /*4740*/  HMMA.16816.F32.BF16 R100, R8, R20, R76 ;  /* 0x000000140864723c */ /* 0x000fe2000004184c */
[----:B--2---:R-:W-:-:S04]  /*4750*/  FFMA.FTZ R0, R156, c[0x0][0x2d0], -R6 ;  /* 0x0000b4009c007a23 */ /* 0x004fc80000010806 */
[----:B------:R2:W2:Y:S03]  /*4760*/  MUFU.EX2 R202, R0 ;  /* 0x0000000000ca7308 */ /* 0x0004a60000000800 */
[C---:B------:R-:W-:Y:S01]  /*4770*/  HMMA.16816.F32.BF16 R108, R8.reuse, R22, R116 ;  /* 0x00000016086c723c */ /* 0x040fe20000041874 */
[----:B------:R-:W4:Y:S07]  /*4780*/  LDSM.16.MT88.4 R20, [R221+0x1900] ;  /* 0x00190000dd14783b */ /* 0x000f2e0000004200 */
[----:B-1----:R-:W-:Y:S01]  /*4790*/  HMMA.16816.F32.BF16 R120, R8, R16, R112 ;  /* 0x000000100878723c */ /* 0x002fe20000041870 */
[----:B--2---:R-:W-:-:S07]  /*47a0*/  FFMA.FTZ R0, R158, c[0x0][0x2d0], -R2 ;  /* 0x0000b4009e007a23 */ /* 0x004fce0000010802 */
[C---:B---3--:R-:W-:Y:S01]  /*47b0*/  HMMA.16816.F32.BF16 R136, R8.reuse, R36, R136 ;  /* 0x000000240888723c */ /* 0x048fe20000041888 */
[----:B------:R1:W-:Y:S07]  /*47c0*/  MUFU.EX2 R199, R0 ;  /* 0x0000000000c77308 */ /* 0x0003ee0000000800 */
[C---:B------:R-:W-:Y:S08]  /*47d0*/  HMMA.16816.F32.BF16 R128, R8.reuse, R38, R128 ;  /* 0x000000260880723c */ /* 0x040ff00000041880 */
[C---:B------:R-:W-:Y:S01]  /*47e0*/  HMMA.16816.F32.BF16 R116, R8.reuse, R18, R84 ;  /* 0x000000120874723c */ /* 0x040fe20000041854 */
[--C-:B-1----:R-:W-:Y:S01]  /*47f0*/  FFMA.FTZ R0, R157, c[0x0][0x2d0], -R2.reuse ;  /* 0x0000b4009d007a23 */ /* 0x102fe20000010802 */
[----:B------:R-:W-:Y:S03]  /*4800*/  LDSM.16.MT88.4 R16, [R217+0x2100] ;  /* 0x00210000d910783b */ /* 0x000fe60000004200 */
[----:B------:R1:W2:Y:S03]  /*4810*/  MUFU.EX2 R198, R0 ;  /* 0x0000000000c67308 */ /* 0x0002a60000000800 */
[C---:B------:R-:W-:Y:S08]  /*4820*/  HMMA.16816.F32.BF16 R112, R8.reuse, R12, R80 ;  /* 0x0000000c0870723c */ /* 0x040ff00000041850 */
[----:B------:R-:W-:Y:S01]  /*4830*/  HMMA.16816.F32.BF16 R72, R8, R14, R72 ;  /* 0x0000000e0848723c */ /* 0x000fe20000041848 */
[----:B------:R-:W3:Y:S01]  /*4840*/  LDSM.16.MT88.4 R12, [R217+0x5900] ;  /* 0x00590000d90c783b */ /* 0x000ee20000004200 */
[----:B-1----:R-:W-:-:S05]  /*4850*/  FFMA.FTZ R0, R159, c[0x0][0x2d0], -R2 ;  /* 0x0000b4009f007a23 */ /* 0x002fca0000010802 */
[----:B----4-:R-:W-:Y:S01]  /*4860*/  F2FP.BF16.PACK_AB R8, R201, R203 ;  /* 0x000000cbc908723e */ /* 0x010fe200000010ff */
[----:B------:R1:W-:Y:S01]  /*4870*/  MUFU.EX2 R4, R0 ;  /* 0x0000000000047308 */ /* 0x0003e20000000800 */
[----:B------:R-:W-:Y:S02]  /*4880*/  F2FP.BF16.PACK_AB R10, R202, R200 ;  /* 0x000000c8ca0a723e */ /* 0x000fe400000010ff */
[----:B--2---:R-:W-:Y:S01]  /*4890*/  F2FP.BF16.PACK_AB R9, R198, R199 ;  /* 0x000000c7c609723e */ /* 0x004fe200000010ff */
[----:B-1----:R-:W-:-:S04]  /*48a0*/  FFMA.FTZ R0, R160, c[0x0][0x2d0], -R2 ;  /* 0x0000b400a0007a23 */ /* 0x002fc80000010802 */
[----:B------:R-:W1:Y:S02]  /*48b0*/  MUFU.EX2 R197, R0 ;  /* 0x0000000000c57308 */ /* 0x000e640000000800 */
[----:B-1----:R-:W-:Y:S01]  /*48c0*/  F2FP.BF16.PACK_AB R11, R197, R4 ;  /* 0x00000004c50b723e */ /* 0x002fe200000010ff */
[----:B------:R-:W-:Y:S02]  /*48d0*/  FFMA.FTZ R0, R162, c[0x0][0x2d0], -R6 ;  /* 0x0000b400a2007a23 */ /* 0x000fe40000010806 */
[----:B------:R-:W-:-:S03]  /*48e0*/  IMAD.MOV.U32 R162, RZ, RZ, R51 ;  /* 0x000000ffffa27224 */ /* 0x000fc600078e0033 */
[----:B------:R1:W-:Y:S01]  /*48f0*/  MUFU.EX2 R160, R0 ;  /* 0x0000000000a07308 */ /* 0x0003e20000000800 */
[C---:B-----5:R-:W-:Y:S08]  /*4900*/  HMMA.16816.F32.BF16 R80, R8.reuse, R28, R88 ;  /* 0x0000001c0850723c */ /* 0x060ff00000041858 */
[----:B------:R-:W-:Y:S01]  /*4910*/  HMMA.16816.F32.BF16 R76, R8, R30, R96 ;  /* 0x0000001e084c723c */ /* 0x000fe20000041860 */
[----:B------:R-:W2:Y:S01]  /*4920*/  LDSM.16.MT88.4 R28, [R218+0x5900] ;  /* 0x00590000da1c783b */ /* 0x000ea20000004200 */
[----:B-1----:R-:W-:-:S06]  /*4930*/  FFMA.FTZ R0, R163, c[0x0][0x2d0], -R6 ;  /* 0x0000b400a3007a23 */ /* 0x002fcc0000010806 */
[C---:B------:R-:W-:Y:S01]  /*4940*/  HMMA.16816.F32.BF16 R64, R8.reuse, R24, R104 ;  /* 0x000000180840723c */ /* 0x040fe20000041868 */
[----:B------:R-:W-:Y:S01]  /*4950*/  IMAD.MOV.U32 R163, RZ, RZ, R151 ;  /* 0x000000ffffa37224 */ /* 0x000fe200078e0097 */
[----:B------:R1:W4:Y:S06]  /*4960*/  MUFU.EX2 R159, R0 ;  /* 0x00000000009f7308 */ /* 0x00032c0000000800 */
[C---:B------:R-:W-:Y:S01]  /*4970*/  HMMA.16816.F32.BF16 R56, R8.reuse, R26, R92 ;  /* 0x0000001a0838723c */ /* 0x040fe2000004185c */
[----:B------:R-:W5:Y:S07]  /*4980*/  LDSM.16.MT88.4 R24, [R221+0x5900] ;  /* 0x00590000dd18783b */ /* 0x000f6e0000004200 */
[----:B------:R-:W-:Y:S01]  /*4990*/  HMMA.16816.F32.BF16 R60, R8, R20, R60 ;  /* 0x00000014083c723c */ /* 0x000fe2000004183c */
[----:B-1----:R-:W-:-:S02]  /*49a0*/  FFMA.FTZ R0, R161, c[0x0][0x2d0], -R6 ;  /* 0x0000b400a1007a23 */ /* 0x002fc40000010806 */
[----:B------:R-:W-:Y:S02]  /*49b0*/  IMAD.MOV.U32 R161, RZ, RZ, R149 ;  /* 0x000000ffffa17224 */ /* 0x000fe400078e0095 */
[----:B------:R1:W-:Y:S01]  /*49c0*/  MUFU.EX2 R157, R0 ;  /* 0x00000000009d7308 */ /* 0x0003e20000000800 */
[----:B------:R-:W-:Y:S02]  /*49d0*/  IMAD.MOV.U32 R149, RZ, RZ, R132 ;  /* 0x000000ffff957224 */ /* 0x000fe400078e0084 */
[----:B------:R-:W-:Y:S01]  /*49e0*/  HMMA.16816.F32.BF16 R52, R8, R22, R52 ;  /* 0x000000160834723c */ /* 0x000fe20000041834 */
[----:B------:R-:W4:Y:S01]  /*49f0*/  LDSM.16.MT88.4 R20, [R220+0x5900] ;  /* 0x00590000dc14783b */ /* 0x000f220000004200 */
[----:B------:R-:W-:Y:S02]  /*4a00*/  IMAD.MOV.U32 R132, RZ, RZ, R133 ;  /* 0x000000ffff847224 */ /* 0x000fe400078e0085 */
[----:B------:R-:W-:Y:S02]  /*4a10*/  IMAD.MOV.U32 R133, RZ, RZ, R134 ;  /* 0x000000ffff857224 */ /* 0x000fe400078e0086 */
[----:B------:R-:W-:-:S02]  /*4a20*/  IMAD.MOV.U32 R134, RZ, RZ, R135 ;  /* 0x000000ffff867224 */ /* 0x000fc400078e0087 */
[C---:B------:R-:W-:Y:S01]  /*4a30*/  HMMA.16816.F32.BF16 R48, R8.reuse, R32, R44 ;  /* 0x000000200830723c */ /* 0x040fe2000004182c */
[----:B------:R-:W-:Y:S02]  /*4a40*/  IMAD.MOV.U32 R135, RZ, RZ, R152 ;  /* 0x000000ffff877224 */ /* 0x000fe400078e0098 */
[----:B------:R-:W-:Y:S02]  /*4a50*/  IMAD.MOV.U32 R152, RZ, RZ, R153 ;  /* 0x000000ffff987224 */ /* 0x000fe400078e0099 */
[----:B------:R-:W-:Y:S02]  /*4a60*/  IMAD.MOV.U32 R153, RZ, RZ, R154 ;  /* 0x000000ffff997224 */ /* 0x000fe400078e009a */
[----:B-1----:R-:W-:Y:S01]  /*4a70*/  FFMA.FTZ R0, R164, c[0x0][0x2d0], -R6 ;  /* 0x0000b400a4007a23 */ /* 0x002fe20000010806 */
[----:B------:R-:W-:Y:S01]  /*4a80*/  HMMA.16816.F32.BF16 R36, R8, R34, R40 ;  /* 0x000000220824723c */ /* 0x000fe20000041828 */
[----:B------:R-:W-:Y:S01]  /*4a90*/  IMAD.MOV.U32 R154, RZ, RZ, R155 ;  /* 0x000000ffff9a7224 */ /* 0x000fe200078e009b */
[----:B------:R-:W-:Y:S01]  /*4aa0*/  LDSM.16.MT88.4 R32, [R221+0x2100] ;  /* 0x00210000dd20783b */ /* 0x000fe20000004200 */
[----:B------:R1:W1:Y:S01]  /*4ab0*/  MUFU.EX2 R158, R0 ;  /* 0x00000000009e7308 */ /* 0x0002620000000800 */
[----:B------:R-:W-:-:S04]  /*4ac0*/  IMAD.MOV.U32 R164, RZ, RZ, R127 ;  /* 0x000000ffffa47224 */ /* 0x000fc800078e007f */
[C---:B---3--:R-:W-:Y:S08]  /*4ad0*/  HMMA.16816.F32.BF16 R44, R8.reuse, R12, R100 ;  /* 0x0000000c082c723c */ /* 0x048ff00000041864 */
[----:B------:R-:W-:Y:S01]  /*4ae0*/  HMMA.16816.F32.BF16 R40, R8, R14, R108 ;  /* 0x0000000e0828723c */ /* 0x000fe2000004186c */
[----:B------:R-:W3:Y:S01]  /*4af0*/  LDSM.16.MT88.4 R12, [R218+0x2100] ;  /* 0x00210000da0c783b */ /* 0x000ee20000004200 */
[----:B-1----:R-:W-:-:S02]  /*4b00*/  FFMA.FTZ R0, R165, c[0x0][0x2d0], -R2 ;  /* 0x0000b400a5007a23 */ /* 0x002fc40000010802 */
[----:B------:R-:W-:Y:S02]  /*4b10*/  IMAD.MOV.U32 R165, RZ, RZ, R153 ;  /* 0x000000ffffa57224 */ /* 0x000fe400078e0099 */
[----:B------:R1:W-:Y:S02]  /*4b20*/  MUFU.EX2 R156, R0 ;  /* 0x00000000009c7308 */ /* 0x0003e40000000800 */
[C---:B--2---:R-:W-:Y:S07]  /*4b30*/  HMMA.16816.F32.BF16 R84, R8.reuse, R28, R136 ;  /* 0x0000001c0854723c */ /* 0x044fee0000041888 */
[----:B------:R-:W-:Y:S01]  /*4b40*/  IMAD.MOV.U32 R136, RZ, RZ, R135 ;  /* 0x000000ffff887224 */ /* 0x000fe200078e0087 */
[----:B------:R-:W-:Y:S01]  /*4b50*/  HMMA.16816.F32.BF16 R104, R8, R30, R128 ;  /* 0x0000001e0868723c */ /* 0x000fe20000041880 */
[----:B------:R-:W2:Y:S01]  /*4b60*/  LDSM.16.MT88.4 R28, [R220+0x2100] ;  /* 0x00210000dc1c783b */ /* 0x000ea20000004200 */
[----:B------:R-:W-:-:S02]  /*4b70*/  IMAD.MOV.U32 R137, RZ, RZ, R134 ;  /* 0x000000ffff897224 */ /* 0x000fc400078e0086 */
[----:B------:R-:W-:Y:S02]  /*4b80*/  IMAD.MOV.U32 R138, RZ, RZ, R133 ;  /* 0x000000ffff8a7224 */ /* 0x000fe400078e0085 */
[----:B------:R-:W-:Y:S02]  /*4b90*/  IMAD.MOV.U32 R139, RZ, RZ, R149 ;  /* 0x000000ffff8b7224 */ /* 0x000fe400078e0095 */
[----:B-1----:R-:W-:Y:S01]  /*4ba0*/  FFMA.FTZ R0, R167, c[0x0][0x2d0], -R2 ;  /* 0x0000b400a7007a23 */ /* 0x002fe20000010802 */
[----:B-----5:R-:W-:Y:S01]  /*4bb0*/  HMMA.16816.F32.BF16 R120, R8, R24, R120 ;  /* 0x000000180878723c */ /* 0x020fe20000041878 */
[----:B------:R-:W-:Y:S02]  /*4bc0*/  IMAD.MOV.U32 R129, RZ, RZ, R126 ;  /* 0x000000ffff817224 */ /* 0x000fe400078e007e */
[----:B------:R1:W5:Y:S01]  /*4bd0*/  MUFU.EX2 R155, R0 ;  /* 0x00000000009b7308 */ /* 0x0003620000000800 */
[----:B------:R-:W-:Y:S02]  /*4be0*/  IMAD.MOV.U32 R130, RZ, RZ, R125 ;  /* 0x000000ffff827224 */ /* 0x000fe400078e007d */
[----:B------:R-:W-:-:S02]  /*4bf0*/  IMAD.MOV.U32 R131, RZ, RZ, R124 ;  /* 0x000000ffff837224 */ /* 0x000fc400078e007c */
[----:B------:R-:W-:Y:S01]  /*4c00*/  HMMA.16816.F32.BF16 R116, R8, R26, R116 ;  /* 0x0000001a0874723c */ /* 0x000fe20000041874 */
[----:B------:R-:W2:Y:S01]  /*4c10*/  LDSM.16.MT88.4 R24, [R217+0x6100] ;  /* 0x00610000d918783b */ /* 0x000ea20000004200 */
[----:B------:R-:W-:Y:S02]  /*4c20*/  IMAD.MOV.U32 R167, RZ, RZ, R132 ;  /* 0x000000ffffa77224 */ /* 0x000fe400078e0084 */
[----:B------:R-:W-:-:S04]  /*4c30*/  IMAD.MOV.U32 R128, RZ, RZ, R71 ;  /* 0x000000ffff807224 */ /* 0x000fc800078e0047 */
[C---:B----4-:R-:W-:Y:S01]  /*4c40*/  HMMA.16816.F32.BF16 R112, R8.reuse, R20, R112 ;  /* 0x000000140870723c */ /* 0x050fe20000041870 */
[----:B-1----:R-:W-:Y:S02]  /*4c50*/  FFMA.FTZ R0, R168, c[0x0][0x2d0], -R2 ;  /* 0x0000b400a8007a23 */ /* 0x002fe40000010802 */
[----:B------:R-:W-:Y:S02]  /*4c60*/  IMAD.MOV.U32 R168, RZ, RZ, R152 ;  /* 0x000000ffffa87224 */ /* 0x000fe400078e0098 */
[----:B------:R1:W-:Y:S03]  /*4c70*/  MUFU.EX2 R127, R0 ;  /* 0x00000000007f7308 */ /* 0x0003e60000000800 */
[----:B------:R-:W-:Y:S01]  /*4c80*/  HMMA.16816.F32.BF16 R96, R8, R22, R72 ;  /* 0x000000160860723c */ /* 0x000fe20000041848 */
[----:B------:R-:W4:Y:S06]  /*4c90*/  LDSM.16.MT88.4 R20, [R218+0x6100] ;  /* 0x00610000da14783b */ /* 0x000f2c0000004200 */
[----:B------:R-:W-:-:S02]  /*4ca0*/  F2FP.BF16.PACK_AB R8, R159, R160 ;  /* 0x000000a09f08723e */ /* 0x000fc400000010ff */
[----:B------:R-:W-:Y:S02]  /*4cb0*/  F2FP.BF16.PACK_AB R10, R158, R157 ;  /* 0x0000009d9e0a723e */ /* 0x000fe400000010ff */
[----:B-----5:R-:W-:Y:S01]  /*4cc0*/  F2FP.BF16.PACK_AB R9, R155, R156 ;  /* 0x0000009c9b09723e */ /* 0x020fe200000010ff */
[----:B-1----:R-:W-:Y:S02]  /*4cd0*/  FFMA.FTZ R0, R166, c[0x0][0x2d0], -R2 ;  /* 0x0000b400a6007a23 */ /* 0x002fe40000010802 */
[----:B------:R-:W-:Y:S02]  /*4ce0*/  IMAD.MOV.U32 R166, RZ, RZ, R154 ;  /* 0x000000ffffa67224 */ /* 0x000fe400078e009a */
[----:B------:R1:W5:Y:S02]  /*4cf0*/  MUFU.EX2 R126, R0 ;  /* 0x00000000007e7308 */ /* 0x0003640000000800 */
[----:B-1----:R-:W-:Y:S01]  /*4d00*/  FFMA.FTZ R0, R169, c[0x0][0x2d0], -R6 ;  /* 0x0000b400a9007a23 */ /* 0x002fe20000010806 */
[----:B-----5:R-:W-:Y:S01]  /*4d10*/  F2FP.BF16.PACK_AB R11, R126, R127 ;  /* 0x0000007f7e0b723e */ /* 0x020fe200000010ff */
[----:B------:R-:W-:-:S04]  /*4d20*/  IMAD.MOV.U32 R169, RZ, RZ, R70 ;  /* 0x000000ffffa97224 */ /* 0x000fc800078e0046 */
[----:B------:R1:W-:Y:S02]  /*4d30*/  MUFU.EX2 R125, R0 ;  /* 0x00000000007d7308 */ /* 0x0003e40000000800 */
[C---:B------:R-:W-:Y:S08]  /*4d40*/  HMMA.16816.F32.BF16 R100, R8.reuse, R16, R80 ;  /* 0x000000100864723c */ /* 0x040ff00000041850 */
[----:B------:R-:W-:Y:S01]  /*4d50*/  HMMA.16816.F32.BF16 R92, R8, R18, R76 ;  /* 0x00000012085c723c */ /* 0x000fe2000004184c */
[----:B------:R-:W5:Y:S01]  /*4d60*/  LDSM.16.MT88.4 R16, [R221+0x6100] ;  /* 0x00610000dd10783b */ /* 0x000f620000004200 */
[----:B-1----:R-:W-:-:S02]  /*4d70*/  FFMA.FTZ R0, R171, c[0x0][0x2d0], -R6 ;  /* 0x0000b400ab007a23 */ /* 0x002fc40000010806 */
[----:B------:R-:W-:Y:S02]  /*4d80*/  IMAD.MOV.U32 R171, RZ, RZ, R69 ;  /* 0x000000ffffab7224 */ /* 0x000fe400078e0045 */
[----:B------:R1:W1:Y:S02]  /*4d90*/  MUFU.EX2 R154, R0 ;  /* 0x00000000009a7308 */ /* 0x0002640000000800 */
[C---:B---3--:R-:W-:Y:S08]  /*4da0*/  HMMA.16816.F32.BF16 R88, R8.reuse, R12, R64 ;  /* 0x0000000c0858723c */ /* 0x048ff00000041840 */
[----:B------:R-:W-:Y:S01]  /*4db0*/  HMMA.16816.F32.BF16 R80, R8, R14, R56 ;  /* 0x0000000e0850723c */ /* 0x000fe20000041838 */
[----:B------:R-:W3:Y:S01]  /*4dc0*/  LDSM.16.MT88.4 R12, [R220+0x6100] ;  /* 0x00610000dc0c783b */ /* 0x000ee20000004200 */
[----:B-1----:R-:W-:-:S06]  /*4dd0*/  FFMA.FTZ R0, R170, c[0x0][0x2d0], -R6 ;  /* 0x0000b400aa007a23 */ /* 0x002fcc0000010806 */
[----:B------:R-:W-:Y:S01]  /*4de0*/  HMMA.16816.F32.BF16 R76, R8, R32, R60 ;  /* 0x00000020084c723c */ /* 0x000fe2000004183c */
[----:B------:R-:W-:Y:S01]  /*4df0*/  IMAD.MOV.U32 R170, RZ, RZ, R129 ;  /* 0x000000ffffaa7224 */ /* 0x000fe200078e0081 */
[----:B------:R1:W-:Y:S01]  /*4e00*/  MUFU.EX2 R153, R0 ;  /* 0x0000000000997308 */ /* 0x0003e20000000800 */
[----:B------:R-:W-:Y:S02]  /*4e10*/  IMAD.MOV.U32 R129, RZ, RZ, R168 ;  /* 0x000000ffff817224 */ /* 0x000fe400078e00a8 */
[----:B------:R-:W-:-:S03]  /*4e20*/  IMAD.MOV.U32 R168, RZ, RZ, R139 ;  /* 0x000000ffffa87224 */ /* 0x000fc600078e008b */
[C---:B------:R-:W-:Y:S01]  /*4e30*/  HMMA.16816.F32.BF16 R72, R8.reuse, R34, R52 ;  /* 0x000000220848723c */ /* 0x040fe20000041834 */
[----:B------:R-:W3:Y:S07]  /*4e40*/  LDSM.16.MT88.4 R32, [R217+0x2900] ;  /* 0x00290000d920783b */ /* 0x000eee0000004200 */
[----:B--2---:R-:W-:Y:S01]  /*4e50*/  HMMA.16816.F32.BF16 R64, R8, R28, R48 ;  /* 0x0000001c0840723c */ /* 0x004fe20000041830 */
[----:B-1----:R-:W-:Y:S02]  /*4e60*/  FFMA.FTZ R0, R188, c[0x0][0x2d0], -R6 ;  /* 0x0000b400bc007a23 */ /* 0x002fe40000010806 */
[----:B------:R-:W-:-:S02]  /*4e70*/  IMAD.MOV.U32 R188, RZ, RZ, R130 ;  /* 0x000000ffffbc7224 */ /* 0x000fc400078e0082 */
[----:B------:R1:W2:Y:S03]  /*4e80*/  MUFU.EX2 R152, R0 ;  /* 0x0000000000987308 */ /* 0x0002a60000000800 */
[----:B------:R-:W-:Y:S01]  /*4e90*/  HMMA.16816.F32.BF16 R44, R8, R24, R44 ;  /* 0x00000018082c723c */ /* 0x000fe2000004182c */
[----:B------:R-:W-:-:S07]  /*4ea0*/  IMAD.MOV.U32 R130, RZ, RZ, R136 ;  /* 0x000000ffff827224 */ /* 0x000fce00078e0088 */
[----:B------:R-:W-:Y:S01]  /*4eb0*/  HMMA.16816.F32.BF16 R48, R8, R26, R40 ;  /* 0x0000001a0830723c */ /* 0x000fe20000041828 */
[----:B------:R-:W2:Y:S01]  /*4ec0*/  LDSM.16.MT88.4 R24, [R221+0x2900] ;  /* 0x00290000dd18783b */ /* 0x000ea20000004200 */
[----:B-1----:R-:W-:-:S06]  /*4ed0*/  FFMA.FTZ R0, R189, c[0x0][0x2d0], -R2 ;  /* 0x0000b400bd007a23 */ /* 0x002fcc0000010802 */
[C---:B------:R-:W-:Y:S01]  /*4ee0*/  HMMA.16816.F32.BF16 R56, R8.reuse, R30, R36 ;  /* 0x0000001e0838723c */ /* 0x040fe20000041824 */
[----:B------:R-:W1:Y:S01]  /*4ef0*/  LDSM.16.MT88.4 R28, [R218+0x2900] ;  /* 0x00290000da1c783b */ /* 0x000e620000004200 */
[----:B------:R3:W-:Y:S06]  /*4f00*/  MUFU.EX2 R124, R0 ;  /* 0x00000000007c7308 */ /* 0x0007ec0000000800 */
[C---:B----4-:R-:W-:Y:S08]  /*4f10*/  HMMA.16816.F32.BF16 R40, R8.reuse, R20, R84 ;  /* 0x000000140828723c */ /* 0x050ff00000041854 */
[----:B------:R-:W-:Y:S01]  /*4f20*/  HMMA.16816.F32.BF16 R36, R8, R22, R104 ;  /* 0x000000160824723c */ /* 0x000fe20000041868 */
[----:B------:R-:W4:Y:S01]  /*4f30*/  LDSM.16.MT88.4 R20, [R220+0x2900] ;  /* 0x00290000dc14783b */ /* 0x000f220000004200 */
[----:B---3--:R-:W-:-:S04]  /*4f40*/  FFMA.FTZ R0, R191, c[0x0][0x2d0], -R2 ;  /* 0x0000b400bf007a23 */ /* 0x008fc80000010802 */
[----:B------:R3:W1:Y:S02]  /*4f50*/  MUFU.EX2 R135, R0 ;  /* 0x0000000000877308 */ /* 0x0006640000000800 */
[C---:B-----5:R-:W-:Y:S01]  /*4f60*/  HMMA.16816.F32.BF16 R52, R8.reuse, R16, R120 ;  /* 0x000000100834723c */ /* 0x060fe20000041878 */
[----:B------:R-:W-:Y:S07]  /*4f70*/  LDSM.16.MT88.4 R120, [R218+0x7900] ;  /* 0x00790000da78783b */ /* 0x000fee0000004200 */
[----:B------:R-:W-:Y:S01]  /*4f80*/  HMMA.16816.F32.BF16 R60, R8, R18, R116 ;  /* 0x00000012083c723c */ /* 0x000fe20000041874 */
[----:B------:R-:W-:Y:S01]  /*4f90*/  LDSM.16.MT88.4 R16, [R218+0x6900] ;  /* 0x00690000da10783b */ /* 0x000fe20000004200 */
[----:B---3--:R-:W-:-:S06]  /*4fa0*/  FFMA.FTZ R0, R190, c[0x0][0x2d0], -R2 ;  /* 0x0000b400be007a23 */ /* 0x008fcc0000010802 */
[C---:B------:R-:W-:Y:S01]  /*4fb0*/  HMMA.16816.F32.BF16 R112, R8.reuse, R12, R112 ;  /* 0x0000000c0870723c */ /* 0x040fe20000041870 */
[----:B------:R3:W-:Y:S07]  /*4fc0*/  MUFU.EX2 R134, R0 ;  /* 0x0000000000867308 */ /* 0x0007ee0000000800 */
[----:B------:R-:W-:Y:S01]  /*4fd0*/  HMMA.16816.F32.BF16 R84, R8, R14, R96 ;  /* 0x0000000e0854723c */ /* 0x000fe20000041860 */
[----:B------:R-:W5:Y:S06]  /*4fe0*/  LDSM.16.MT88.4 R12, [R217+0x6900] ;  /* 0x00690000d90c783b */ /* 0x000f6c0000004200 */
[----:B------:R-:W-:-:S02]  /*4ff0*/  F2FP.BF16.PACK_AB R8, R154, R125 ;  /* 0x0000007d9a08723e */ /* 0x000fc400000010ff */
[----:B--2---:R-:W-:Y:S01]  /*5000*/  F2FP.BF16.PACK_AB R10, R152, R153 ;  /* 0x00000099980a723e */ /* 0x004fe200000010ff */
[----:B---3--:R-:W-:Y:S01]  /*5010*/  FFMA.FTZ R0, R196, c[0x0][0x2d0], -R2 ;  /* 0x0000b400c4007a23 */ /* 0x008fe20000010802 */
[----:B-1----:R-:W-:-:S03]  /*5020*/  F2FP.BF16.PACK_AB R9, R135, R124 ;  /* 0x0000007c8709723e */ /* 0x002fc600000010ff */
[----:B------:R-:W1:Y:S02]  /*5030*/  MUFU.EX2 R133, R0 ;  /* 0x0000000000857308 */ /* 0x000e640000000800 */
[----:B-1----:R-:W-:Y:S01]  /*5040*/  F2FP.BF16.PACK_AB R11, R133, R134 ;  /* 0x00000086850b723e */ /* 0x002fe200000010ff */
[----:B------:R-:W-:-:S05]  /*5050*/  FFMA.FTZ R0, R204, c[0x0][0x2d0], -R6 ;  /* 0x0000b400cc007a23 */ /* 0x000fca0000010806 */
[----:B------:R1:W-:Y:S01]  /*5060*/  MUFU.EX2 R132, R0 ;  /* 0x0000000000847308 */ /* 0x0003e20000000800 */
[C---:B------:R-:W-:Y:S08]  /*5070*/  HMMA.16816.F32.BF16 R116, R8.reuse, R34, R92 ;  /* 0x000000220874723c */ /* 0x040ff0000004185c */
[----:B------:R-:W-:Y:S01]  /*5080*/  HMMA.16816.F32.BF16 R92, R8, R24, R76 ;  /* 0x00000018085c723c */ /* 0x000fe2000004184c */
[----:B-1----:R-:W-:-:S07]  /*5090*/  FFMA.FTZ R0, R205, c[0x0][0x2d0], -R6 ;  /* 0x0000b400cd007a23 */ /* 0x002fce0000010806 */
[C---:B------:R-:W-:Y:S01]  /*50a0*/  HMMA.16816.F32.BF16 R96, R8.reuse, R26, R72 ;  /* 0x0000001a0860723c */ /* 0x040fe20000041848 */
[----:B------:R-:W1:Y:S01]  /*50b0*/  LDSM.16.MT88.4 R24, [R221+0x6900] ;  /* 0x00690000dd18783b */ /* 0x000e620000004200 */
[----:B------:R2:W3:Y:S06]  /*50c0*/  MUFU.EX2 R151, R0 ;  /* 0x0000000000977308 */ /* 0x0004ec0000000800 */
[C---:B------:R-:W-:Y:S01]  /*50d0*/  HMMA.16816.F32.BF16 R108, R8.reuse, R32, R100 ;  /* 0x00000020086c723c */ /* 0x040fe20000041864 */
[----:B------:R-:W3:Y:S07]  /*50e0*/  LDSM.16.MT88.4 R32, [R220+0x6900] ;  /* 0x00690000dc20783b */ /* 0x000eee0000004200 */
[----:B------:R-:W-:Y:S01]  /*50f0*/  HMMA.16816.F32.BF16 R104, R8, R28, R88 ;  /* 0x0000001c0868723c */ /* 0x000fe20000041858 */
[----:B--2---:R-:W-:-:S04]  /*5100*/  FFMA.FTZ R0, R206, c[0x0][0x2d0], -R6 ;  /* 0x0000b400ce007a23 */ /* 0x004fc80000010806 */
[----:B------:R2:W-:Y:S03]  /*5110*/  MUFU.EX2 R150, R0 ;  /* 0x0000000000967308 */ /* 0x0005e60000000800 */
[C---:B----4-:R-:W-:Y:S08]  /*5120*/  HMMA.16816.F32.BF16 R88, R8.reuse, R20, R64 ;  /* 0x000000140858723c */ /* 0x050ff00000041840 */
[----:B-----5:R-:W-:Y:S01]  /*5130*/  HMMA.16816.F32.BF16 R64, R8, R14, R48 ;  /* 0x0000000e0840723c */ /* 0x020fe20000041830 */
[----:B--2---:R-:W-:-:S07]  /*5140*/  FFMA.FTZ R0, R207, c[0x0][0x2d0], -R6 ;  /* 0x0000b400cf007a23 */ /* 0x004fce0000010806 */
[C---:B------:R-:W-:Y:S01]  /*5150*/  HMMA.16816.F32.BF16 R72, R8.reuse, R12, R44 ;  /* 0x0000000c0848723c */ /* 0x040fe2000004182c */
[----:B------:R-:W-:Y:S01]  /*5160*/  LDSM.16.MT88.4 R12, [R220+0x3100] ;  /* 0x00310000dc0c783b */ /* 0x000fe20000004200 */
[----:B------:R2:W4:Y:S06]  /*5170*/  MUFU.EX2 R149, R0 ;  /* 0x0000000000957308 */ /* 0x00052c0000000800 */
[C---:B-1----:R-:W-:Y:S08]  /*5180*/  HMMA.16816.F32.BF16 R48, R8.reuse, R24, R52 ;  /* 0x000000180830723c */ /* 0x042ff00000041834 */
[----:B------:R-:W-:Y:S01]  /*5190*/  HMMA.16816.F32.BF16 R52, R8, R26, R60 ;  /* 0x0000001a0834723c */ /* 0x000fe2000004183c */
[----:B------:R-:W1:Y:S01]  /*51a0*/  LDSM.16.MT88.4 R24, [R217+0x7100] ;  /* 0x00710000d918783b */ /* 0x000e620000004200 */
[----:B--2---:R-:W-:-:S04]  /*51b0*/  FFMA.FTZ R0, R213, c[0x0][0x2d0], -R2 ;  /* 0x0000b400d5007a23 */ /* 0x004fc80000010802 */
[----:B------:R2:W-:Y:S02]  /*51c0*/  MUFU.EX2 R71, R0 ;  /* 0x0000000000477308 */ /* 0x0005e40000000800 */
[C---:B------:R-:W-:Y:S01]  /*51d0*/  HMMA.16816.F32.BF16 R100, R8.reuse, R30, R80 ;  /* 0x0000001e0864723c */ /* 0x040fe20000041850 */
[----:B------:R-:W5:Y:S07]  /*51e0*/  LDSM.16.MT88.4 R28, [R217+0x3100] ;  /* 0x00310000d91c783b */ /* 0x000f6e0000004200 */
[----:B------:R-:W-:Y:S01]  /*51f0*/  HMMA.16816.F32.BF16 R80, R8, R22, R56 ;  /* 0x000000160850723c */ /* 0x000fe20000041838 */
[----:B------:R-:W1:Y:S01]  /*5200*/  LDSM.16.MT88.4 R20, [R218+0x3100] ;  /* 0x00310000da14783b */ /* 0x000e620000004200 */
[----:B--2---:R-:W-:-:S06]  /*5210*/  FFMA.FTZ R0, R212, c[0x0][0x2d0], -R2 ;  /* 0x0000b400d4007a23 */ /* 0x004fcc0000010802 */
[C---:B------:R-:W-:Y:S01]  /*5220*/  HMMA.16816.F32.BF16 R56, R8.reuse, R16, R40 ;  /* 0x000000100838723c */ /* 0x040fe20000041828 */
[----:B------:R2:W1:Y:S07]  /*5230*/  MUFU.EX2 R70, R0 ;  /* 0x0000000000467308 */ /* 0x00046e0000000800 */
[C---:B------:R-:W-:Y:S01]  /*5240*/  HMMA.16816.F32.BF16 R40, R8.reuse, R18, R36 ;  /* 0x000000120828723c */ /* 0x040fe20000041824 */
[----:B------:R-:W5:Y:S07]  /*5250*/  LDSM.16.MT88.4 R16, [R221+0x3100] ;  /* 0x00310000dd10783b */ /* 0x000f6e0000004200 */
[----:B---3--:R-:W-:Y:S01]  /*5260*/  HMMA.16816.F32.BF16 R44, R8, R32, R112 ;  /* 0x00000020082c723c */ /* 0x008fe20000041870 */
[----:B------:R-:W-:Y:S01]  /*5270*/  LDSM.16.MT88.4 R112, [R217+0x7900] ;  /* 0x00790000d970783b */ /* 0x000fe20000004200 */
[----:B--2---:R-:W-:-:S04]  /*5280*/  FFMA.FTZ R0, R214, c[0x0][0x2d0], -R2 ;  /* 0x0000b400d6007a23 */ /* 0x004fc80000010802 */
[----:B------:R2:W-:Y:S02]  /*5290*/  MUFU.EX2 R69, R0 ;  /* 0x0000000000457308 */ /* 0x0005e40000000800 */
[----:B------:R-:W-:Y:S01]  /*52a0*/  HMMA.16816.F32.BF16 R36, R8, R34, R84 ;  /* 0x000000220824723c */ /* 0x000fe20000041854 */
[----:B------:R-:W3:Y:S06]  /*52b0*/  LDSM.16.MT88.4 R32, [R218+0x7100] ;  /* 0x00710000da20783b */ /* 0x000eec0000004200 */
[----:B------:R-:W-:Y:S02]  /*52c0*/  F2FP.BF16.PACK_AB R8, R151, R132 ;  /* 0x000000849708723e */ /* 0x000fe400000010ff */
[----:B----4-:R-:W-:-:S02]  /*52d0*/  F2FP.BF16.PACK_AB R10, R149, R150 ;  /* 0x00000096950a723e */ /* 0x010fc400000010ff */
[----:B-1----:R-:W-:Y:S01]  /*52e0*/  F2FP.BF16.PACK_AB R9, R70, R71 ;  /* 0x000000474609723e */ /* 0x002fe200000010ff */
[----:B--2---:R-:W-:-:S04]  /*52f0*/  FFMA.FTZ R0, R215, c[0x0][0x2d0], -R2 ;  /* 0x0000b400d7007a23 */ /* 0x004fc80000010802 */
[----:B------:R1:W2:Y:S02]  /*5300*/  MUFU.EX2 R62, R0 ;  /* 0x00000000003e7308 */ /* 0x0002a40000000800 */
[----:B-1----:R-:W-:Y:S01]  /*5310*/  FFMA.FTZ R0, R250, c[0x0][0x2d0], -R6 ;  /* 0x0000b400fa007a23 */ /* 0x002fe20000010806 */
[----:B--2---:R-:W-:-:S05]  /*5320*/  F2FP.BF16.PACK_AB R11, R62, R69 ;  /* 0x000000453e0b723e */ /* 0x004fca00000010ff */
[----:B------:R1:W-:Y:S02]  /*5330*/  MUFU.EX2 R61, R0 ;  /* 0x00000000003d7308 */ /* 0x0003e40000000800 */
[C---:B------:R-:W-:Y:S08]  /*5340*/  HMMA.16816.F32.BF16 R64, R8.reuse, R26, R64 ;  /* 0x0000001a0840723c */ /* 0x040ff00000041840 */
[----:B------:R-:W-:Y:S01]  /*5350*/  HMMA.16816.F32.BF16 R72, R8, R24, R72 ;  /* 0x000000180848723c */ /* 0x000fe20000041848 */
[----:B-1----:R-:W-:-:S04]  /*5360*/  FFMA.FTZ R0, R251, c[0x0][0x2d0], -R6 ;  /* 0x0000b400fb007a23 */ /* 0x002fc80000010806 */
[----:B------:R1:W2:Y:S03]  /*5370*/  MUFU.EX2 R60, R0 ;  /* 0x00000000003c7308 */ /* 0x0002a60000000800 */
[C---:B-----5:R-:W-:Y:S08]  /*5380*/  HMMA.16816.F32.BF16 R76, R8.reuse, R28, R108 ;  /* 0x0000001c084c723c */ /* 0x060ff0000004186c */
[----:B------:R-:W-:Y:S01]  /*5390*/  HMMA.16816.F32.BF16 R84, R8, R20, R104 ;  /* 0x000000140854723c */ /* 0x000fe20000041868 */
[----:B------:R-:W-:Y:S01]  /*53a0*/  LDSM.16.MT88.4 R104, [R220+0x3900] ;  /* 0x00390000dc68783b */ /* 0x000fe20000004200 */
[----:B-1----:R-:W-:-:S06]  /*53b0*/  FFMA.FTZ R0, R249, c[0x0][0x2d0], -R6 ;  /* 0x0000b400f9007a23 */ /* 0x002fcc0000010806 */
[C---:B------:R-:W-:Y:S01]  /*53c0*/  HMMA.16816.F32.BF16 R28, R8.reuse, R30, R116 ;  /* 0x0000001e081c723c */ /* 0x040fe20000041874 */
[----:B--2---:R-:W-:Y:S01]  /*53d0*/  F2FP.BF16.PACK_AB R136, R60, R61 ;  /* 0x0000003d3c88723e */ /* 0x004fe200000010ff */
[----:B------:R1:W-:Y:S06]  /*53e0*/  MUFU.EX2 R26, R0 ;  /* 0x00000000001a7308 */ /* 0x0003ec0000000800 */
[C---:B------:R-:W-:Y:S08]  /*53f0*/  HMMA.16816.F32.BF16 R20, R8.reuse, R22, R100 ;  /* 0x000000160814723c */ /* 0x040ff00000041864 */
[----:B------:R-:W-:Y:S01]  /*5400*/  HMMA.16816.F32.BF16 R92, R8, R16, R92 ;  /* 0x00000010085c723c */ /* 0x000fe2000004185c */
[----:B-1----:R-:W-:-:S04]  /*5410*/  FFMA.FTZ R0, R252, c[0x0][0x2d0], -R6 ;  /* 0x0000b400fc007a23 */ /* 0x002fc80000010806 */
[----:B------:R1:W-:Y:S03]  /*5420*/  MUFU.EX2 R25, R0 ;  /* 0x0000000000197308 */ /* 0x0003e60000000800 */
[C---:B------:R-:W-:Y:S01]  /*5430*/  HMMA.16816.F32.BF16 R100, R8.reuse, R18, R96 ;  /* 0x000000120864723c */ /* 0x040fe20000041860 */
[----:B------:R-:W2:Y:S04]  /*5440*/  LDSM.16.MT88.4 R16, [R221+0x7100] ;  /* 0x00710000dd10783b */ /* 0x000ea80000004200 */
[----:B------:R-:W-:Y:S03]  /*5450*/  LDSM.16.MT88.4 R96, [R221+0x3900] ;  /* 0x00390000dd60783b */ /* 0x000fe60000004200 */
[----:B------:R-:W-:Y:S01]  /*5460*/  HMMA.16816.F32.BF16 R108, R8, R12, R88 ;  /* 0x0000000c086c723c */ /* 0x000fe20000041858 */
[----:B------:R-:W-:Y:S01]  /*5470*/  LDSM.16.MT88.4 R88, [R218+0x3900] ;  /* 0x00390000da58783b */ /* 0x000fe20000004200 */
[----:B-1----:R-:W-:-:S06]  /*5480*/  FFMA.FTZ R0, R171, c[0x0][0x2d0], -R2 ;  /* 0x0000b400ab007a23 */ /* 0x002fcc0000010802 */
[C---:B------:R-:W-:Y:S01]  /*5490*/  HMMA.16816.F32.BF16 R116, R8.reuse, R14, R80 ;  /* 0x0000000e0874723c */ /* 0x040fe20000041850 */
[----:B------:R-:W-:Y:S01]  /*54a0*/  IMAD.MOV.U32 R171, RZ, RZ, R131 ;  /* 0x000000ffffab7224 */ /* 0x000fe200078e0083 */
[----:B------:R-:W1:Y:S01]  /*54b0*/  LDSM.16.MT88.4 R12, [R220+0x7100] ;  /* 0x00710000dc0c783b */ /* 0x000e620000004200 */
[----:B------:R4:W-:Y:S01]  /*54c0*/  MUFU.EX2 R24, R0 ;  /* 0x0000000000187308 */ /* 0x0009e20000000800 */
[----:B------:R-:W-:Y:S02]  /*54d0*/  IMAD.MOV.U32 R131, RZ, RZ, R137 ;  /* 0x000000ffff837224 */ /* 0x000fe400078e0089 */
[----:B------:R-:W5:Y:S02]  /*54e0*/  LDSM.16.MT88.4 R80, [R217+0x3900] ;  /* 0x00390000d950783b */ /* 0x000f640000004200 */
[C---:B---3--:R-:W-:Y:S08]  /*54f0*/  HMMA.16816.F32.BF16 R56, R8.reuse, R32, R56 ;  /* 0x000000200838723c */ /* 0x048ff00000041838 */
[----:B------:R-:W-:Y:S01]  /*5500*/  HMMA.16816.F32.BF16 R40, R8, R34, R40 ;  /* 0x000000220828723c */ /* 0x000fe20000041828 */
[----:B----4-:R-:W-:-:S04]  /*5510*/  FFMA.FTZ R0, R7, c[0x0][0x2d0], -R2 ;  /* 0x0000b40007007a23 */ /* 0x010fc80000010802 */
[----:B------:R3:W4:Y:S03]  /*5520*/  MUFU.EX2 R7, R0 ;  /* 0x0000000000077308 */ /* 0x0007260000000800 */
[C---:B--2---:R-:W-:Y:S08]  /*5530*/  HMMA.16816.F32.BF16 R48, R8.reuse, R16, R48 ;  /* 0x000000100830723c */ /* 0x044ff00000041830 */
[----:B------:R-:W-:Y:S01]  /*5540*/  HMMA.16816.F32.BF16 R52, R8, R18, R52 ;  /* 0x000000120834723c */ /* 0x000fe20000041834 */
[--C-:B---3--:R-:W-:Y:S01]  /*5550*/  FFMA.FTZ R0, R169, c[0x0][0x2d0], -R2.reuse ;  /* 0x0000b400a9007a23 */ /* 0x108fe20000010802 */
[----:B----4-:R-:W-:Y:S01]  /*5560*/  F2FP.BF16.PACK_AB R137, R7, R24 ;  /* 0x000000180789723e */ /* 0x010fe200000010ff */
[----:B------:R-:W-:-:S05]  /*5570*/  FFMA.FTZ R2, R161, c[0x0][0x2d0], -R2 ;  /* 0x0000b400a1027a23 */ /* 0x000fca0000010802 */
[C---:B-1----:R-:W-:Y:S01]  /*5580*/  HMMA.16816.F32.BF16 R44, R8.reuse, R12, R44 ;  /* 0x0000000c082c723c */ /* 0x042fe2000004182c */
[----:B------:R-:W-:Y:S01]  /*5590*/  IMAD.MOV.U32 R169, RZ, RZ, R128 ;  /* 0x000000ffffa97224 */ /* 0x000fe200078e0080 */
[----:B------:R1:W-:Y:S01]  /*55a0*/  MUFU.EX2 R6, R0 ;  /* 0x0000000000067308 */ /* 0x0003e20000000800 */
[----:B------:R-:W-:Y:S02]  /*55b0*/  IMAD.MOV.U32 R161, RZ, RZ, R163 ;  /* 0x000000ffffa17224 */ /* 0x000fe400078e00a3 */
[----:B------:R-:W-:Y:S02]  /*55c0*/  IMAD.MOV.U32 R163, RZ, RZ, R5 ;  /* 0x000000ffffa37224 */ /* 0x000fe400078e0005 */
[----:B------:R-:W-:Y:S01]  /*55d0*/  IMAD.MOV.U32 R128, RZ, RZ, R166 ;  /* 0x000000ffff807224 */ /* 0x000fe200078e00a6 */
[----:B------:R-:W-:Y:S01]  /*55e0*/  HMMA.16816.F32.BF16 R36, R8, R14, R36 ;  /* 0x0000000e0824723c */ /* 0x000fe20000041824 */
[----:B------:R-:W-:Y:S01]  /*55f0*/  IMAD.MOV.U32 R166, RZ, RZ, R138 ;  /* 0x000000ffffa67224 */ /* 0x000fe200078e008a */
[----:B------:R2:W3:Y:S01]  /*5600*/  MUFU.EX2 R5, R2 ;  /* 0x0000000200057308 */ /* 0x0004e20000000800 */
[----:B------:R-:W-:Y:S01]  /*5610*/  LDSM.16.MT88.4 R8, [R220+0x7900] ;  /* 0x00790000dc08783b */ /* 0x000fe20000004200 */
[----:B------:R-:W-:Y:S01]  /*5620*/  F2FP.BF16.PACK_AB R138, R25, R26 ;  /* 0x0000001a198a723e */ /* 0x000fe200000010ff */
[----:B-1----:R-:W-:-:S04]  /*5630*/  FADD.FTZ R0, R170, R188 ;  /* 0x000000bcaa007221 */ /* 0x002fc80000010000 */
[----:B------:R-:W-:Y:S02]  /*5640*/  FADD.FTZ R0, R128, R0 ;  /* 0x0000000080007221 */ /* 0x000fe40000010000 */
[----:B--2---:R-:W-:Y:S01]  /*5650*/  FADD.FTZ R2, R169, R171 ;  /* 0x000000aba9027221 */ /* 0x004fe20000010000 */
[----:B---3--:R-:W-:Y:S01]  /*5660*/  F2FP.BF16.PACK_AB R139, R5, R6 ;  /* 0x00000006058b723e */ /* 0x008fe200000010ff */
[----:B------:R-:W-:Y:S02]  /*5670*/  FADD.FTZ R0, R130, R0 ;  /* 0x0000000082007221 */ /* 0x000fe40000010000 */
[----:B------:R-:W-:Y:S02]  /*5680*/  FADD.FTZ R2, R129, R2 ;  /* 0x0000000281027221 */ /* 0x000fe40000010000 */
[----:B------:R-:W-:Y:S02]  /*5690*/  FADD.FTZ R0, R166, R0 ;  /* 0x00000000a6007221 */ /* 0x000fe40000010000 */
[----:B------:R-:W-:Y:S01]  /*56a0*/  FADD.FTZ R2, R131, R2 ;  /* 0x0000000283027221 */ /* 0x000fe20000010000 */
[----:B------:R-:W-:Y:S01]  /*56b0*/  HMMA.16816.F32.BF16 R92, R136, R96, R92 ;  /* 0x00000060885c723c */ /* 0x000fe2000004185c */
[----:B------:R-:W-:Y:S01]  /*56c0*/  FADD.FTZ R0, R167, R0 ;  /* 0x00000000a7007221 */ /* 0x000fe20000010000 */
[----:B------:R-:W1:Y:S01]  /*56d0*/  LDSM.16.MT88.4 R128, [R221+0x7900] ;  /* 0x00790000dd80783b */ /* 0x000e620000004200 */
[----:B------:R-:W-:-:S02]  /*56e0*/  FADD.FTZ R2, R168, R2 ;  /* 0x00000002a8027221 */ /* 0x000fc40000010000 */
[----:B------:R-:W-:Y:S02]  /*56f0*/  FADD.FTZ R0, R164, R0 ;  /* 0x00000000a4007221 */ /* 0x000fe40000010000 */
[----:B------:R-:W-:Y:S01]  /*5700*/  FADD.FTZ R2, R165, R2 ;  /* 0x00000002a5027221 */ /* 0x000fe20000010000 */
[C---:B------:R-:W-:Y:S01]  /*5710*/  HMMA.16816.F32.BF16 R96, R136.reuse, R98, R100 ;  /* 0x000000628860723c */ /* 0x040fe20000041864 */
[----:B------:R-:W-:Y:S02]  /*5720*/  FADD.FTZ R0, R163, R0 ;  /* 0x00000000a3007221 */ /* 0x000fe40000010000 */
[----:B------:R-:W-:Y:S02]  /*5730*/  FADD.FTZ R2, R161, R2 ;  /* 0x00000002a1027221 */ /* 0x000fe40000010000 */
[----:B------:R-:W-:Y:S02]  /*5740*/  FADD.FTZ R0, R248, R0 ;  /* 0x00000000f8007221 */ /* 0x000fe40000010000 */
[----:B------:R-:W-:Y:S01]  /*5750*/  FADD.FTZ R2, R162, R2 ;  /* 0x00000002a2027221 */ /* 0x000fe20000010000 */
[----:B------:R-:W-:Y:S01]  /*5760*/  HMMA.16816.F32.BF16 R100, R136, R104, R108 ;  /* 0x000000688864723c */ /* 0x000fe2000004186c */
[----:B------:R-:W-:-:S02]  /*5770*/  FADD.FTZ R0, R246, R0 ;  /* 0x00000000f6007221 */ /* 0x000fc40000010000 */
[----:B------:R-:W-:Y:S02]  /*5780*/  FADD.FTZ R2, R242, R2 ;  /* 0x00000002f2027221 */ /* 0x000fe40000010000 */
[----:B------:R-:W-:Y:S02]  /*5790*/  FADD.FTZ R0, R243, R0 ;  /* 0x00000000f3007221 */ /* 0x000fe40000010000 */
[----:B------:R-:W-:Y:S01]  /*57a0*/  FADD.FTZ R2, R241, R2 ;  /* 0x00000002f1027221 */ /* 0x000fe20000010000 */
[----:B------:R-:W-:Y:S01]  /*57b0*/  HMMA.16816.F32.BF16 R104, R136, R106, R116 ;  /* 0x0000006a8868723c */ /* 0x000fe20000041874 */
[----:B------:R-:W-:Y:S02]  /*57c0*/  FADD.FTZ R0, R247, R0 ;  /* 0x00000000f7007221 */ /* 0x000fe40000010000 */
[----:B------:R-:W-:Y:S02]  /*57d0*/  FADD.FTZ R2, R240, R2 ;  /* 0x00000002f0027221 */ /* 0x000fe40000010000 */
[----:B------:R-:W-:-:S02]  /*57e0*/  FADD.FTZ R0, R203, R0 ;  /* 0x00000000cb007221 */ /* 0x000fc40000010000 */
[----:B------:R-:W-:Y:S01]  /*57f0*/  FADD.FTZ R2, R239, R2 ;  /* 0x00000002ef027221 */ /* 0x000fe20000010000 */
[C---:B-----5:R-:W-:Y:S01]  /*5800*/  HMMA.16816.F32.BF16 R76, R136.reuse, R80, R76 ;  /* 0x00000050884c723c */ /* 0x060fe2000004184c */
[----:B------:R-:W-:Y:S02]  /*5810*/  FADD.FTZ R0, R201, R0 ;  /* 0x00000000c9007221 */ /* 0x000fe40000010000 */
[----:B------:R-:W-:Y:S02]  /*5820*/  FADD.FTZ R2, R199, R2 ;  /* 0x00000002c7027221 */ /* 0x000fe40000010000 */
[----:B------:R-:W-:Y:S02]  /*5830*/  FADD.FTZ R0, R200, R0 ;  /* 0x00000000c8007221 */ /* 0x000fe40000010000 */
[----:B------:R-:W-:Y:S01]  /*5840*/  FADD.FTZ R2, R198, R2 ;  /* 0x00000002c6027221 */ /* 0x000fe20000010000 */
[----:B------:R-:W-:Y:S03]  /*5850*/  HMMA.16816.F32.BF16 R84, R136, R88, R84 ;  /* 0x000000588854723c */ /* 0x000fe60000041854 */
        /* <DEDUP_REMOVED lines=18> */
[C---:B-1----:R-:W-:Y:S01]  /*5980*/  HMMA.16816.F32.BF16 R124, R136.reuse, R128, R48 ;  /* 0x00000080887c723c */ /* 0x042fe20000041830 */
        /* <DEDUP_REMOVED lines=24> */
[C---:B------:R-:W-:Y:S04]  /*5b10*/  HMMA.16816.F32.BF16 R132, R136.reuse, R8, R44 ;  /* 0x000000088884723c */ /* 0x040fe8000004182c */
[----:B------:R1:W-:Y:S04]  /*5b20*/  STL [R1+0xc], R0 ;  /* 0x00000c0001007387 */ /* 0x0003e80000100800 */
[----:B------:R1:W-:Y:S01]  /*5b30*/  STL [R1+0x8], R4 ;  /* 0x0000080401007387 */ /* 0x0003e20000100800 */
[----:B------:R-:W-:Y:S01]  /*5b40*/  HMMA.16816.F32.BF16 R136, R136, R10, R36 ;  /* 0x0000000a8888723c */ /* 0x000fe20000041824 */
[----:B------:R-:W-:Y:S07]  /*5b50*/  @P1 BRA `(.L_x_2) ;  /* 0x0000452000001947 */ /* 0x000fee0003800000 */
[C---:B------:R-:W-:Y:S01]  /*5b60*/  IADD3 R162, R148.reuse, 0x40, RZ ;  /* 0x0000004094a27810 */ /* 0x040fe20007ffe0ff */
[----:B------:R-:W-:Y:S01]  /*5b70*/  IMAD.MOV.U32 R70, RZ, RZ, R3 ;  /* 0x000000ffff467224 */ /* 0x000fe200078e0003 */
[----:B------:R-:W-:Y:S01]  /*5b80*/  UIADD3 UR8, UR8, -0x2, URZ ;  /* 0xfffffffe08087890 */ /* 0x000fe2000fffe03f */
[----:B------:R-:W-:Y:S01]  /*5b90*/  IMAD.MOV.U32 R69, RZ, RZ, R68 ;  /* 0x000000ffff457224 */ /* 0x000fe200078e0044 */
[----:B------:R-:W-:Y:S01]  /*5ba0*/  SHF.R.S32.HI R243, RZ, 0x1f, R162 ;  /* 0x0000001ffff37819 */ /* 0x000fe200000114a2 */
[----:B------:R-:W-:-:S03]  /*5bb0*/  IMAD.WIDE R240, R148, 0x2, RZ ;  /* 0x0000000294f07825 */ /* 0x000fc600078e02ff */
[----:B------:R-:W-:-:S04]  /*5bc0*/  LEA.HI R243, R243, R162, RZ, 0x3 ;  /* 0x000000a2f3f37211 */ /* 0x000fc800078f18ff */
[----:B------:R-:W-:-:S04]  /*5bd0*/  LOP3.LUT R243, R243, 0xfffffff8, RZ, 0xc0, !PT ;  /* 0xfffffff8f3f37812 */ /* 0x000fc800078ec0ff */
[----:B------:R-:W-:-:S04]  /*5be0*/  SHF.R.S32.HI R242, RZ, 0x1f, R243 ;  /* 0x0000001ffff27819 */ /* 0x000fc800000114f3 */
[C---:B------:R-:W-:Y:S01]  /*5bf0*/  SHF.L.U64.HI R242, R243.reuse, 0x1, R242 ;  /* 0x00000001f3f27819 */ /* 0x040fe200000102f2 */
[----:B------:R-:W-:Y:S02]  /*5c00*/  IMAD.SHL.U32 R243, R243, 0x2, RZ ;  /* 0x00000002f3f37824 */ /* 0x000fe400078e00ff */
[----:B------:R-:W2:Y:S01]  /*5c10*/  LDL R162, [R1+0x10] ;  /* 0x0000100001a27983 */ /* 0x000ea20000100800 */
[----:B------:R-:W-:Y:S02]  /*5c20*/  SEL R2, RZ, 0x10, P0 ;  /* 0x00000010ff027807 */ /* 0x000fe40000000000 */
[----:B-1----:R-:W-:Y:S02]  /*5c30*/  SEL R0, RZ, 0x10, P3 ;  /* 0x00000010ff007807 */ /* 0x002fe40001800000 */
[----:B------:R-:W-:Y:S02]  /*5c40*/  ISETP.NE.U32.AND P5, PT, R2, RZ, PT ;  /* 0x000000ff0200720c */ /* 0x000fe40003fa5070 */
[----:B------:R-:W-:Y:S02]  /*5c50*/  ISETP.NE.U32.AND P4, PT, R0, RZ, PT ;  /* 0x000000ff0000720c */ /* 0x000fe40003f85070 */
[----:B------:R-:W-:-:S02]  /*5c60*/  IADD3 R2, -R2, 0x10, RZ ;  /* 0x0000001002027810 */ /* 0x000fc40007ffe1ff */
[----:B------:R-:W-:Y:S02]  /*5c70*/  IADD3 R0, -R0, 0x10, RZ ;  /* 0x0000001000007810 */ /* 0x000fe40007ffe1ff */
[----:B------:R-:W-:Y:S02]  /*5c80*/  LOP3.LUT R2, R2, 0xf, RZ, 0xc0, !PT ;  /* 0x0000000f02027812 */ /* 0x000fe400078ec0ff */
[----:B------:R-:W-:Y:S01]  /*5c90*/  LOP3.LUT R0, R0, 0xf, RZ, 0xc0, !PT ;  /* 0x0000000f00007812 */ /* 0x000fe200078ec0ff */
[----:B--2---:R-:W-:Y:S01]  /*5ca0*/  IMAD.SHL.U32 R239, R162, 0x2, RZ ;  /* 0x00000002a2ef7824 */ /* 0x004fe200078e00ff */
[----:B------:R-:W-:Y:S05]  /*5cb0*/  BRA `(.L_x_3) ;  /* 0x000003f000007947 */ /* 0x000fea0003800000 */
.L_x_5:
[----:B------:R-:W2:Y:S01]  /*5cc0*/  LDL R3, [R1] ;  /* 0x0000000001037983 */ /* 0x000ea20000100800 */
[----:B------:R-:W-:Y:S01]  /*5cd0*/  ULEA UR5, UR8, UR11, 0x7 ;  /* 0x0000000b08057291 */ /* 0x000fe2000f8e383f */
[----:B------:R-:W-:Y:S01]  /*5ce0*/  PLOP3.LUT P2, PT, PT, PT, UP1, 0x80, 0x0 ;  /* 0x000000000000781c */ /* 0x000fe20003f4f018 */
[----:B------:R-:W-:Y:S01]  /*5cf0*/  IMAD.MOV.U32 R244, RZ, RZ, RZ ;  /* 0x000000fffff47224 */ /* 0x000fe200078e00ff */
[----:B------:R-:W-:Y:S03]  /*5d00*/  PLOP3.LUT P1, PT, PT, PT, UP1, 0x80, 0x0 ;  /* 0x000000000000781c */ /* 0x000fe60003f2f018 */
[----:B------:R-:W-:Y:S05]  /*5d10*/  IMAD.U32 R2, RZ, RZ, UR5 ;  /* 0x00000005ff027e24 */ /* 0x000fea000f8e00ff */
[----:B--2---:R-:W-:Y:S05]  /*5d20*/  IADD3 R2, R2, -0x80, R3 ;  /* 0xffffff8002027810 */ /* 0x004fea0007ffe003 */
[----:B------:R-:W-:Y:S04]  /*5d30*/  @P2 IMAD.HI.U32 R3, R2, c[0x0][0x2bc], RZ ;  /* 0x0000af0002032a27 */ /* 0x000fe800078e00ff */
[----:B------:R-:W-:Y:S01]  /*5d40*/  IMAD.MOV.U32 R0, RZ, RZ, R2 ;  /* 0x000000ffff007224 */ /* 0x000fe200078e0002 */
[----:B------:R-:W-:Y:S04]  /*5d50*/  @P1 SHF.R.U32.HI R0, RZ, c[0x0][0x2c0], R3 ;  /* 0x0000b000ff001a19 */ /* 0x000fe80000011603 */
[C---:B------:R-:W-:Y:S04]  /*5d60*/  @!P6 IADD3 R3, P1, R0.reuse, UR12, RZ ;  /* 0x0000000c0003ec10 */ /* 0x040fe8000ff3e0ff */
[----:B------:R-:W-:Y:S01]  /*5d70*/  @!P6 LEA.HI.X.SX32 R5, R0, UR6, 0x1, P1 ;  /* 0x000000060005ec11 */ /* 0x000fe200088f0eff */
[----:B------:R-:W-:Y:S01]  /*5d80*/  IMAD.MOV R0, RZ, RZ, -R0 ;  /* 0x000000ffff007224 */ /* 0x000fe200078e0a00 */
[C---:B------:R-:W-:Y:S03]  /*5d90*/  @!P6 LEA R4, P1, R3.reuse, c[0x0][0x2a0], 0x2 ;  /* 0x0000a8000304ea11 */ /* 0x040fe600078210ff */
[----:B------:R-:W-:Y:S01]  /*5da0*/  IMAD R245, R0, c[0x0][0x2b8], R2 ;  /* 0x0000ae0000f57a24 */ /* 0x000fe200078e0202 */
[----:B------:R-:W-:Y:S03]  /*5db0*/  @!P6 LEA.HI.X R5, R3, c[0x0][0x2a4], R5, 0x2, P1 ;  /* 0x0000a9000305ea11 */ /* 0x000fe600008f1405 */
[C---:B------:R-:W-:Y:S01]  /*5dc0*/  IMAD.WIDE.U32 R2, R245.reuse, c[0x0][0x1e0], RZ ;  /* 0x00007800f5027a25 */ /* 0x040fe200078e00ff */
[----:B------:R-:W-:Y:S01]  /*5dd0*/  SHF.R.S32.HI R0, RZ, 0x1f, R245 ;  /* 0x0000001fff007819 */ /* 0x000fe200000114f5 */
[----:B------:R-:W2:Y:S04]  /*5de0*/  @!P6 LDG.E R244, [R4.64] ;  /* 0x0000000e04f4e981 */ /* 0x000ea8000c1e1900 */
[----:B------:R-:W-:Y:S04]  /*5df0*/  IMAD R0, R0, c[0x0][0x1e0], RZ ;  /* 0x0000780000007a24 */ /* 0x000fe800078e02ff */
[----:B------:R-:W-:Y:S04]  /*5e00*/  IMAD R0, R245, c[0x0][0x1e4], R0 ;  /* 0x00007900f5007a24 */ /* 0x000fe800078e0200 */
[----:B------:R-:W-:Y:S01]  /*5e10*/  IMAD.IADD R3, R3, 0x1, R0 ;  /* 0x0000000103037824 */ /* 0x000fe200078e0200 */
[----:B--2---:R-:W-:Y:S03]  /*5e20*/  SHF.R.S32.HI R4, RZ, 0x1f, R244 ;  /* 0x0000001fff047819 */ /* 0x004fe600000114f4 */
[----:B------:R-:W-:Y:S04]  /*5e30*/  IMAD.WIDE.U32 R2, R244, c[0x0][0x1f0], R2 ;  /* 0x00007c00f4027a25 */ /* 0x000fe800078e0002 */
[----:B------:R-:W-:Y:S01]  /*5e40*/  IMAD R4, R4, c[0x0][0x1f0], RZ ;  /* 0x00007c0004047a24 */ /* 0x000fe200078e02ff */
[----:B------:R-:W-:Y:S03]  /*5e50*/  IADD3 R0, P1, R2, UR18, RZ ;  /* 0x0000001202007c10 */ /* 0x000fe6000ff3e0ff */
[----:B------:R-:W-:Y:S05]  /*5e60*/  IMAD R4, R244, c[0x0][0x1f4], R4 ;  /* 0x00007d00f4047a24 */ /* 0x000fea00078e0204 */
[----:B------:R-:W-:Y:S02]  /*5e70*/  IADD3.X R3, R3, UR16, R4, P1, !PT ;  /* 0x0000001003037c10 */ /* 0x000fe40008ffe404 */
[C---:B------:R-:W-:Y:S04]  /*5e80*/  LEA R2, P1, R0.reuse, c[0x0][0x1c8], 0x1 ;  /* 0x0000720000027a11 */ /* 0x040fe800078208ff */
[----:B------:R-:W-:Y:S01]  /*5e90*/  LEA.HI.X R0, R0, c[0x0][0x1cc], R3, 0x1, P1 ;  /* 0x0000730000007a11 */ /* 0x000fe200008f0c03 */
[----:B------:R-:W-:Y:S04]  /*5ea0*/  SHFL.IDX PT, R12, R2, 0x1, 0x181f ;  /* 0x00381f00020c7f89 */ /* 0x000fe800000e0000 */
[----:B------:R-:W1:Y:S04]  /*5eb0*/  SHFL.IDX PT, R3, R2, RZ, 0x181f ;  /* 0x00181fff02037589 */ /* 0x000e6800000e0000 */
[----:B------:R-:W2:Y:S04]  /*5ec0*/  SHFL.IDX PT, R6, R0, RZ, 0x181f ;  /* 0x00181fff00067589 */ /* 0x000ea800000e0000 */
[----:B------:R-:W-:Y:S04]  /*5ed0*/  SHFL.IDX PT, R7, R2, 0x2, 0x181f ;  /* 0x00581f0002077f89 */ /* 0x000fe800000e0000 */
[----:B------:R3:W-:Y:S04]  /*5ee0*/  SHFL.IDX PT, R14, R2, 0x3, 0x181f ;  /* 0x00781f00020e7f89 */ /* 0x0007e800000e0000 */
[----:B------:R-:W4:Y:S04]  /*5ef0*/  SHFL.IDX PT, R9, R0, 0x1, 0x181f ;  /* 0x00381f0000097f89 */ /* 0x000f2800000e0000 */
[----:B------:R-:W5:Y:S04]  /*5f00*/  SHFL.IDX PT, R15, R0, 0x2, 0x181f ;  /* 0x00581f00000f7f89 */ /* 0x000f6800000e0000 */
[----:B------:R-:W5:Y:S01]  /*5f10*/  SHFL.IDX PT, R0, R0, 0x3, 0x181f ;  /* 0x00781f0000007f89 */ /* 0x000f6200000e0000 */
[C---:B-1----:R-:W-:Y:S05]  /*5f20*/  IADD3 R4, P2, R240.reuse, R3, RZ ;  /* 0x00000003f0047210 */ /* 0x042fea0007f5e0ff */
[----:B--2---:R-:W-:Y:S01]  /*5f30*/  IMAD.X R5, R241, 0x1, R6, P2 ;  /* 0x00000001f1057824 */ /* 0x004fe200010e0606 */
[C---:B------:R-:W-:Y:S04]  /*5f40*/  IADD3 R10, P2, R240.reuse, R12, RZ ;  /* 0x0000000cf00a7210 */ /* 0x040fe80007f5e0ff */
[----:B------:R1:W-:Y:S01]  /*5f50*/  LDGSTS.E.BYPASS.LTC128B.128 [R239+0x8100], [R4.64], !P0 ;  /* 0x0810000004ef7fae */ /* 0x0003e2000c101d4e */
[----:B---3--:R-:W-:Y:S01]  /*5f60*/  IADD3 R2, P1, R3, R243, RZ ;  /* 0x000000f303027210 */ /* 0x008fe20007f3e0ff */
[----:B----4-:R-:W-:Y:S01]  /*5f70*/  IMAD.X R11, R241, 0x1, R9, P2 ;  /* 0x00000001f10b7824 */ /* 0x010fe200010e0609 */
[----:B------:R-:W-:Y:S03]  /*5f80*/  IADD3 R8, P2, R240, R7, RZ ;  /* 0x00000007f0087210 */ /* 0x000fe60007f5e0ff */
[--C-:B------:R-:W-:Y:S01]  /*5f90*/  IMAD.X R3, R6, 0x1, R242.reuse, P1 ;  /* 0x0000000106037824 */ /* 0x100fe200008e06f2 */
[-C--:B------:R-:W-:Y:S04]  /*5fa0*/  IADD3 R12, P1, R12, R243.reuse, RZ ;  /* 0x000000f30c0c7210 */ /* 0x080fe80007f3e0ff */
[----:B------:R2:W-:Y:S01]  /*5fb0*/  LDGSTS.E.BYPASS.LTC128B.128 [R239+0xc100], [R2.64], !P3 ;  /* 0x0c10000002ef7fae */ /* 0x0005e2000d901d4e */
[--C-:B------:R-:W-:Y:S01]  /*5fc0*/  IMAD.X R13, R9, 0x1, R242.reuse, P1 ;  /* 0x00000001090d7824 */ /* 0x100fe200008e06f2 */
[-C--:B------:R-:W-:Y:S01]  /*5fd0*/  IADD3 R6, P1, R7, R243.reuse, RZ ;  /* 0x000000f307067210 */ /* 0x080fe20007f3e0ff */
[----:B-----5:R-:W-:Y:S01]  /*5fe0*/  IMAD.X R9, R241, 0x1, R15, P2 ;  /* 0x00000001f1097824 */ /* 0x020fe200010e060f */
[----:B------:R3:W-:Y:S03]  /*5ff0*/  LDGSTS.E.BYPASS.LTC128B.128 [R239+0x9100], [R10.64], !P0 ;  /* 0x091000000aef7fae */ /* 0x0007e6000c101d4e */
[----:B------:R-:W-:Y:S01]  /*6000*/  IMAD.X R7, R15, 0x1, R242, P1 ;  /* 0x000000010f077824 */ /* 0x000fe200008e06f2 */
[----:B------:R3:W-:Y:S04]  /*6010*/  LDGSTS.E.BYPASS.LTC128B.128 [R239+0xd100], [R12.64], !P3 ;  /* 0x0d1000000cef7fae */ /* 0x0007e8000d901d4e */
[----:B------:R3:W-:Y:S01]  /*6020*/  LDGSTS.E.BYPASS.LTC128B.128 [R239+0xa100], [R8.64], !P0 ;  /* 0x0a10000008ef7fae */ /* 0x0007e2000c101d4e */
[----:B-1----:R-:W-:Y:S03]  /*6030*/  IADD3 R4, P2, R240, R14, RZ ;  /* 0x0000000ef0047210 */ /* 0x002fe60007f5e0ff */
[----:B------:R3:W-:Y:S02]  /*6040*/  LDGSTS.E.BYPASS.LTC128B.128 [R239+0xe100], [R6.64], !P3 ;  /* 0x0e10000006ef7fae */ /* 0x0007e4000d901d4e */
[----:B------:R-:W-:Y:S05]  /*6050*/  IMAD.X R5, R241, 0x1, R0, P2 ;  /* 0x00000001f1057824 */ /* 0x000fea00010e0600 */
[----:B------:R3:W-:Y:S01]  /*6060*/  LDGSTS.E.BYPASS.LTC128B.128 [R239+0xb100], [R4.64], !P0 ;  /* 0x0b10000004ef7fae */ /* 0x0007e2000c101d4e */
[----:B--2---:R-:W-:Y:S05]  /*6070*/  IADD3 R2, P1, R14, R243, RZ ;  /* 0x000000f30e027210 */ /* 0x004fea0007f3e0ff */
[----:B------:R-:W-:Y:S05]  /*6080*/  IMAD.X R3, R0, 0x1, R242, P1 ;  /* 0x0000000100037824 */ /* 0x000fea00008e06f2 */
[----:B------:R3:W-:Y:S01]  /*6090*/  LDGSTS.E.BYPASS.LTC128B.128 [R239+0xf100], [R2.64], !P3 ;  /* 0x0f10000002ef7fae */ /* 0x0007e2000d901d4e */
[----:B------:R-:W-:-:S05]  /*60a0*/  BRA `(.L_x_4) ;  /* 0x000017e000007947 */ /* 0x000fca0003800000 */
.L_x_3:
[----:B------:R-:W-:Y:S04]  /*60b0*/  DEPBAR.LE SB0, 0x0 ;  /* 0x000080000000791a */ /* 0x000fe80000000000 */
[----:B------:R-:W-:Y:S01]  /*60c0*/  BAR.SYNC.DEFER_BLOCKING 0x0 ;  /* 0x0000000000007b1d */ /* 0x000fe20000010000 */
[----:B------:R-:W-:Y:S01]  /*60d0*/  SHF.R.S32.HI R0, RZ, 0x1f, R245 ;  /* 0x0000001fff007819 */ /* 0x000fe200000114f5 */
[----:B------:R-:W-:Y:S01]  /*60e0*/  IMAD.WIDE.U32 R2, R245, c[0x0][0x208], RZ ;  /* 0x00008200f5027a25 */ /* 0x000fe200078e00ff */
[----:B------:R-:W-:Y:S01]  /*60f0*/  SEL R203, RZ, 0x10, P0 ;  /* 0x00000010ffcb7807 */ /* 0x000fe20000000000 */
[----:B------:R-:W-:Y:S02]  /*6100*/  UISETP.GE.AND UP0, UPT, UR8, 0x1, UPT ;  /* 0x000000010800788c */ /* 0x000fe4000bf06270 */
[----:B------:R-:W-:Y:S01]  /*6110*/  IMAD R0, R0, c[0x0][0x208], RZ ;  /* 0x0000820000007a24 */ /* 0x000fe200078e02ff */
[----:B------:R-:W-:Y:S03]  /*6120*/  IADD3 R203, -R203, 0x10, RZ ;  /* 0x00000010cbcb7810 */ /* 0x000fe60007ffe1ff */
[----:B------:R-:W-:Y:S01]  /*6130*/  IMAD R0, R245, c[0x0][0x20c], R0 ;  /* 0x00008300f5007a24 */ /* 0x000fe200078e0200 */
[----:B------:R-:W-:Y:S04]  /*6140*/  LOP3.LUT R203, R203, 0xf, RZ, 0xc0, !PT ;  /* 0x0000000fcbcb7812 */ /* 0x000fe800078ec0ff */
[----:B------:R-:W-:Y:S02]  /*6150*/  IADD3 R3, R3, R0, RZ ;  /* 0x0000000003037210 */ /* 0x000fe40007ffe0ff */
[----:B------:R-:W-:Y:S03]  /*6160*/  SHF.R.S32.HI R0, RZ, 0x1f, R244 ;  /* 0x0000001fff007819 */ /* 0x000fe600000114f4 */
[----:B------:R-:W-:Y:S01]  /*6170*/  IMAD.WIDE.U32 R2, R244, c[0x0][0x218], R2 ;  /* 0x00008600f4027a25 */ /* 0x000fe200078e0002 */
[----:B------:R-:W1:Y:S04]  /*6180*/  LDSM.16.M88.4 R8, [R216+0x8100] ;  /* 0x00810000d808783b */ /* 0x000e680000000200 */
[----:B------:R-:W-:Y:S01]  /*6190*/  IADD3 R2, P1, R2, UR20, RZ ;  /* 0x0000001402027c10 */ /* 0x000fe2000ff3e0ff */
[----:B------:R-:W-:Y:S04]  /*61a0*/  IMAD R0, R0, c[0x0][0x218], RZ ;  /* 0x0000860000007a24 */ /* 0x000fe800078e02ff */
[----:B------:R-:W-:Y:S01]  /*61b0*/  IMAD R0, R244, c[0x0][0x21c], R0 ;  /* 0x00008700f4007a24 */ /* 0x000fe200078e0200 */
[----:B------:R-:W2:Y:S04]  /*61c0*/  LDSM.16.M88.4 R16, [R216+0x8900] ;  /* 0x00890000d810783b */ /* 0x000ea80000000200 */
[----:B------:R-:W-:Y:S02]  /*61d0*/  IADD3.X R3, R3, UR4, R0, P1, !PT ;  /* 0x0000000403037c10 */ /* 0x000fe40008ffe400 */
[C---:B------:R-:W-:Y:S02]  /*61e0*/  LEA R0, P1, R2.reuse, c[0x0][0x1f8], 0x1 ;  /* 0x00007e0002007a11 */ /* 0x040fe400078208ff */
[----:B------:R-:W3:Y:S02]  /*61f0*/  LDSM.16.M88.4 R24, [R216+0x9100] ;  /* 0x00910000d818783b */ /* 0x000ee40000000200 */
[----:B------:R-:W-:Y:S06]  /*6200*/  LEA.HI.X R2, R2, c[0x0][0x1fc], R3, 0x1, P1 ;  /* 0x00007f0002027a11 */ /* 0x000fec00008f0c03 */
[----:B------:R-:W4:Y:S08]  /*6210*/  LDSM.16.M88.4 R32, [R216+0x9900] ;  /* 0x00990000d820783b */ /* 0x000f300000000200 */
[----:B------:R-:W5:Y:S01]  /*6220*/  LDSM.16.M88.4 R40, [R216+0xa100] ;  /* 0x00a10000d828783b */ /* 0x000f620000000200 */
[C---:B-1----:R-:W-:Y:S07]  /*6230*/  HMMA.16816.F32.BF16 R4, R140.reuse, R8, RZ ;  /* 0x000000088c04723c */ /* 0x042fee00000418ff */
[----:B------:R-:W1:Y:S01]  /*6240*/  LDSM.16.M88.4 R48, [R216+0xa900] ;  /* 0x00a90000d830783b */ /* 0x000e620000000200 */
[C---:B------:R-:W-:Y:S07]  /*6250*/  HMMA.16816.F32.BF16 R8, R140.reuse, R10, RZ ;  /* 0x0000000a8c08723c */ /* 0x040fee00000418ff */
[----:B------:R-:W1:Y:S01]  /*6260*/  LDSM.16.M88.4 R56, [R216+0xb100] ;  /* 0x00b10000d838783b */ /* 0x000e620000000200 */
[C---:B--2---:R-:W-:Y:S07]  /*6270*/  HMMA.16816.F32.BF16 R12, R140.reuse, R16, RZ ;  /* 0x000000108c0c723c */ /* 0x044fee00000418ff */
[----:B------:R-:W2:Y:S01]  /*6280*/  LDSM.16.M88.4 R64, [R216+0xb900] ;  /* 0x00b90000d840783b */ /* 0x000ea20000000200 */
[C---:B------:R-:W-:Y:S07]  /*6290*/  HMMA.16816.F32.BF16 R16, R140.reuse, R18, RZ ;  /* 0x000000128c10723c */ /* 0x040fee00000418ff */
[----:B------:R-:W1:Y:S01]  /*62a0*/  LDSM.16.M88.4 R72, [R223] ;  /* 0x00000000df48783b */ /* 0x000e620000000200 */
[C---:B---3--:R-:W-:Y:S07]  /*62b0*/  HMMA.16816.F32.BF16 R20, R140.reuse, R24, RZ ;  /* 0x000000188c14723c */ /* 0x048fee00000418ff */
[----:B------:R-:W3:Y:S01]  /*62c0*/  LDSM.16.M88.4 R148, [R238] ;  /* 0x00000000ee94783b */ /* 0x000ee20000000200 */
[C---:B------:R-:W-:Y:S07]  /*62d0*/  HMMA.16816.F32.BF16 R24, R140.reuse, R26, RZ ;  /* 0x0000001a8c18723c */ /* 0x040fee00000418ff */
[----:B------:R-:W2:Y:S01]  /*62e0*/  LDSM.16.M88.4 R152, [R237] ;  /* 0x00000000ed98783b */ /* 0x000ea20000000200 */
[C---:B----4-:R-:W-:Y:S07]  /*62f0*/  HMMA.16816.F32.BF16 R28, R140.reuse, R32, RZ ;  /* 0x000000208c1c723c */ /* 0x050fee00000418ff */
[----:B------:R-:W-:Y:S01]  /*6300*/  LDSM.16.M88.4 R156, [R235] ;  /* 0x00000000eb9c783b */ /* 0x000fe20000000200 */
[C---:B------:R-:W-:Y:S07]  /*6310*/  HMMA.16816.F32.BF16 R32, R140.reuse, R34, RZ ;  /* 0x000000228c20723c */ /* 0x040fee00000418ff */
[----:B------:R-:W-:Y:S01]  /*6320*/  LDSM.16.M88.4 R160, [R234] ;  /* 0x00000000eaa0783b */ /* 0x000fe20000000200 */
[C---:B-----5:R-:W-:Y:S07]  /*6330*/  HMMA.16816.F32.BF16 R36, R140.reuse, R40, RZ ;  /* 0x000000288c24723c */ /* 0x060fee00000418ff */
[----:B------:R-:W-:Y:S01]  /*6340*/  LDSM.16.M88.4 R164, [R233] ;  /* 0x00000000e9a4783b */ /* 0x000fe20000000200 */
[C---:B------:R-:W-:Y:S07]  /*6350*/  HMMA.16816.F32.BF16 R40, R140.reuse, R42, RZ ;  /* 0x0000002a8c28723c */ /* 0x040fee00000418ff */
[----:B------:R-:W-:Y:S01]  /*6360*/  LDSM.16.M88.4 R168, [R232] ;  /* 0x00000000e8a8783b */ /* 0x000fe20000000200 */
[C---:B-1----:R-:W-:Y:S07]  /*6370*/  HMMA.16816.F32.BF16 R44, R140.reuse, R48, RZ ;  /* 0x000000308c2c723c */ /* 0x042fee00000418ff */
[----:B------:R-:W-:Y:S01]  /*6380*/  SHFL.IDX PT, R202, R0, 0x3, 0x181f ;  /* 0x00781f0000ca7f89 */ /* 0x000fe200000e0000 */
[C---:B------:R-:W-:Y:S07]  /*6390*/  HMMA.16816.F32.BF16 R48, R140.reuse, R50, RZ ;  /* 0x000000328c30723c */ /* 0x040fee00000418ff */
[----:B------:R-:W1:Y:S01]  /*63a0*/  SHFL.IDX PT, R190, R0, RZ, 0x181f ;  /* 0x00181fff00be7589 */ /* 0x000e6200000e0000 */
[C---:B------:R-:W-:Y:S07]  /*63b0*/  HMMA.16816.F32.BF16 R52, R140.reuse, R56, RZ ;  /* 0x000000388c34723c */ /* 0x040fee00000418ff */
[----:B------:R-:W4:Y:S01]  /*63c0*/  SHFL.IDX PT, R68, R2, RZ, 0x181f ;  /* 0x00181fff02447589 */ /* 0x000f2200000e0000 */
[C---:B------:R-:W-:Y:S07]  /*63d0*/  HMMA.16816.F32.BF16 R56, R140.reuse, R58, RZ ;  /* 0x0000003a8c38723c */ /* 0x040fee00000418ff */
[----:B------:R-:W5:Y:S01]  /*63e0*/  SHFL.IDX PT, R196, R0, 0x1, 0x181f ;  /* 0x00381f0000c47f89 */ /* 0x000f6200000e0000 */
[C---:B--2---:R-:W-:Y:S07]  /*63f0*/  HMMA.16816.F32.BF16 R60, R140.reuse, R64, RZ ;  /* 0x000000408c3c723c */ /* 0x044fee00000418ff */
[----:B------:R-:W2:Y:S01]  /*6400*/  SHFL.IDX PT, R197, R2, 0x1, 0x181f ;  /* 0x00381f0002c57f89 */ /* 0x000ea200000e0000 */
[----:B------:R-:W-:Y:S07]  /*6410*/  HMMA.16816.F32.BF16 R64, R140, R66, RZ ;  /* 0x000000428c40723c */ /* 0x000fee00000418ff */
[----:B------:R-:W1:Y:S01]  /*6420*/  SHFL.IDX PT, R198, R0, 0x2, 0x181f ;  /* 0x00581f0000c67f89 */ /* 0x000e6200000e0000 */
[C---:B------:R-:W-:Y:S07]  /*6430*/  HMMA.16816.F32.BF16 R4, R144.reuse, R72, R4 ;  /* 0x000000489004723c */ /* 0x040fee0000041804 */
[----:B------:R-:W-:Y:S01]  /*6440*/  SHFL.IDX PT, R71, R2, 0x2, 0x181f ;  /* 0x00581f0002477f89 */ /* 0x000fe200000e0000 */
[C---:B------:R-:W-:Y:S07]  /*6450*/  HMMA.16816.F32.BF16 R8, R144.reuse, R74, R8 ;  /* 0x0000004a9008723c */ /* 0x040fee0000041808 */
[----:B------:R1:W-:Y:S01]  /*6460*/  SHFL.IDX PT, R0, R2, 0x3, 0x181f ;  /* 0x00781f0002007f89 */ /* 0x0003e200000e0000 */
[C---:B---3--:R-:W-:Y:S07]  /*6470*/  HMMA.16816.F32.BF16 R12, R144.reuse, R148, R12 ;  /* 0x00000094900c723c */ /* 0x048fee000004180c */
[----:B------:R-:W3:Y:S01]  /*6480*/  LDSM.16.M88.4 R72, [R236] ;  /* 0x00000000ec48783b */ /* 0x000ee20000000200 */
[C---:B------:R-:W-:Y:S08]  /*6490*/  HMMA.16816.F32.BF16 R16, R144.reuse, R150, R16 ;  /* 0x000000969010723c */ /* 0x040ff00000041810 */
[C---:B------:R-:W-:Y:S04]  /*64a0*/  HMMA.16816.F32.BF16 R20, R144.reuse, R152, R20 ;  /* 0x000000989014723c */ /* 0x040fe80000041814 */
[----:B-1----:R-:W-:Y:S02]  /*64b0*/  IADD3 R2, P2, R240, R190, RZ ;  /* 0x000000bef0027210 */ /* 0x002fe40007f5e0ff */
[----:B------:R-:W-:Y:S02]  /*64c0*/  IADD3 R190, P1, R190, R243, RZ ;  /* 0x000000f3bebe7210 */ /* 0x000fe40007f3e0ff */
[C---:B------:R-:W-:Y:S04]  /*64d0*/  HMMA.16816.F32.BF16 R24, R144.reuse, R154, R24 ;  /* 0x0000009a9018723c */ /* 0x040fe80000041818 */
[C---:B----4-:R-:W-:Y:S02]  /*64e0*/  IADD3.X R3, R241.reuse, R68, RZ, P2, !PT ;  /* 0x00000044f1037210 */ /* 0x050fe400017fe4ff */
[----:B------:R-:W-:Y:S02]  /*64f0*/  IADD3.X R191, R68, R242, RZ, P1, !PT ;  /* 0x000000f244bf7210 */ /* 0x000fe40000ffe4ff */
[----:B-----5:R-:W-:Y:S01]  /*6500*/  IADD3 R188, P2, R240, R196, RZ ;  /* 0x000000c4f0bc7210 */ /* 0x020fe20007f5e0ff */
[----:B------:R-:W-:Y:S01]  /*6510*/  @!PT LDS RZ, [RZ] ;  /* 0x00000000fffff984 */ /* 0x000fe20000000800 */
[----:B------:R-:W-:Y:S01]  /*6520*/  @!PT LDS RZ, [RZ] ;  /* 0x00000000fffff984 */ /* 0x000fe20000000800 */
[----:B------:R-:W-:Y:S01]  /*6530*/  @!PT LDS RZ, [RZ] ;  /* 0x00000000fffff984 */ /* 0x000fe20000000800 */
[----:B------:R1:W-:Y:S03]  /*6540*/  LDGSTS.E.BYPASS.LTC128B.128 [R239+0x100], [R2.64], !P0 ;  /* 0x0010000002ef7fae */ /* 0x0003e6000c101d4e */
[----:B--2---:R-:W-:Y:S02]  /*6550*/  IADD3.X R189, R241, R197, RZ, P2, !PT ;  /* 0x000000c5f1bd7210 */ /* 0x004fe400017fe4ff */
[----:B------:R-:W-:Y:S02]  /*6560*/  IADD3 R196, P1, R196, R243, RZ ;  /* 0x000000f3c4c47210 */ /* 0x000fe40007f3e0ff */
[----:B------:R-:W-:Y:S01]  /*6570*/  IADD3 R200, P2, R240, R198, RZ ;  /* 0x000000c6f0c87210 */ /* 0x000fe20007f5e0ff */
[C---:B---3--:R-:W-:Y:S01]  /*6580*/  HMMA.16816.F32.BF16 R28, R144.reuse, R72, R28 ;  /* 0x00000048901c723c */ /* 0x048fe2000004181c */
[----:B------:R2:W-:Y:S02]  /*6590*/  LDGSTS.E.BYPASS.LTC128B.128 [R239+0x4100], [R190.64], !P3 ;  /* 0x04100000beef7fae */ /* 0x0005e4000d901d4e */
[-C--:B------:R-:W-:Y:S02]  /*65a0*/  IADD3.X R197, R197, R242.reuse, RZ, P1, !PT ;  /* 0x000000f2c5c57210 */ /* 0x080fe40000ffe4ff */
[----:B------:R-:W-:Y:S02]  /*65b0*/  IADD3.X R201, R241, R71, RZ, P2, !PT ;  /* 0x00000047f1c97210 */ /* 0x000fe400017fe4ff */
[----:B------:R-:W-:Y:S01]  /*65c0*/  IADD3 R198, P1, R198, R243, RZ ;  /* 0x000000f3c6c67210 */ /* 0x000fe20007f3e0ff */
[C---:B------:R-:W-:Y:S01]  /*65d0*/  HMMA.16816.F32.BF16 R32, R144.reuse, R74, R32 ;  /* 0x0000004a9020723c */ /* 0x040fe20000041820 */
[----:B------:R2:W-:Y:S03]  /*65e0*/  LDGSTS.E.BYPASS.LTC128B.128 [R239+0x1100], [R188.64], !P0 ;  /* 0x01100000bcef7fae */ /* 0x0005e6000c101d4e */
[----:B------:R-:W-:Y:S02]  /*65f0*/  IADD3.X R199, R71, R242, RZ, P1, !PT ;  /* 0x000000f247c77210 */ /* 0x000fe40000ffe4ff */
[----:B------:R-:W-:Y:S02]  /*6600*/  IADD3 R148, P2, P1, R203, R202, R240 ;  /* 0x000000cacb947210 */ /* 0x000fe4000795e0f0 */
[C---:B------:R-:W-:Y:S01]  /*6610*/  HMMA.16816.F32.BF16 R36, R144.reuse, R156, R36 ;  /* 0x0000009c9024723c */ /* 0x040fe20000041824 */
[----:B------:R3:W-:Y:S03]  /*6620*/  LDGSTS.E.BYPASS.LTC128B.128 [R239+0x5100], [R196.64], !P3 ;  /* 0x05100000c4ef7fae */ /* 0x0007e6000d901d4e */
[----:B------:R-:W-:Y:S02]  /*6630*/  IADD3.X R149, RZ, R0, R241, P2, P1 ;  /* 0x00000000ff957210 */ /* 0x000fe400017e24f1 */
[----:B------:R-:W-:Y:S02]  /*6640*/  SEL R203, RZ, 0x10, P3 ;  /* 0x00000010ffcb7807 */ /* 0x000fe40001800000 */
[C---:B------:R-:W-:Y:S01]  /*6650*/  HMMA.16816.F32.BF16 R40, R144.reuse, R158, R40 ;  /* 0x0000009e9028723c */ /* 0x040fe20000041828 */
[----:B------:R4:W-:Y:S03]  /*6660*/  LDGSTS.E.BYPASS.LTC128B.128 [R239+0x2100], [R200.64], !P0 ;  /* 0x02100000c8ef7fae */ /* 0x0009e6000c101d4e */
[----:B------:R-:W-:Y:S04]  /*6670*/  IADD3 R203, -R203, 0x10, RZ ;  /* 0x00000010cbcb7810 */ /* 0x000fe80007ffe1ff */
[C---:B------:R-:W-:Y:S01]  /*6680*/  HMMA.16816.F32.BF16 R44, R144.reuse, R160, R44 ;  /* 0x000000a0902c723c */ /* 0x040fe2000004182c */
[----:B------:R3:W-:Y:S03]  /*6690*/  LDGSTS.E.BYPASS.LTC128B.128 [R239+0x6100], [R198.64], !P3 ;  /* 0x06100000c6ef7fae */ /* 0x0007e6000d901d4e */
[----:B------:R-:W-:Y:S04]  /*66a0*/  LOP3.LUT R203, R203, 0xf, RZ, 0xc0, !PT ;  /* 0x0000000fcbcb7812 */ /* 0x000fe800078ec0ff */
[C---:B------:R-:W-:Y:S01]  /*66b0*/  HMMA.16816.F32.BF16 R48, R144.reuse, R162, R48 ;  /* 0x000000a29030723c */ /* 0x040fe20000041830 */
[----:B------:R5:W-:Y:S03]  /*66c0*/  LDGSTS.E.BYPASS.LTC128B.128.ZFILL [R239+0x3100], [R148.64], P5 ;  /* 0x0310000094ef7fae */ /* 0x000be6000a941d4e */
[----:B-1----:R-:W-:Y:S04]  /*66d0*/  IADD3 R2, P2, P1, R203, R202, R243 ;  /* 0x000000cacb027210 */ /* 0x002fe8000795e0f3 */
[C---:B------:R-:W-:Y:S04]  /*66e0*/  HMMA.16816.F32.BF16 R52, R144.reuse, R164, R52 ;  /* 0x000000a49034723c */ /* 0x040fe80000041834 */
[----:B------:R-:W-:Y:S02]  /*66f0*/  IADD3.X R3, RZ, R0, R242, P2, P1 ;  /* 0x00000000ff037210 */ /* 0x000fe400017e24f2 */
[----:B------:R-:W-:Y:S02]  /*6700*/  PLOP3.LUT P1, PT, PT, PT, UP0, 0x80, 0x0 ;  /* 0x000000000000781c */ /* 0x000fe40003f2f008 */
[C---:B------:R-:W-:Y:S01]  /*6710*/  HMMA.16816.F32.BF16 R56, R144.reuse, R166, R56 ;  /* 0x000000a69038723c */ /* 0x040fe20000041838 */
[----:B------:R1:W-:Y:S07]  /*6720*/  LDGSTS.E.BYPASS.LTC128B.128.ZFILL [R239+0x7100], [R2.64], P4 ;  /* 0x0710000002ef7fae */ /* 0x0003ee000a141d4e */
[C---:B------:R-:W-:Y:S01]  /*6730*/  HMMA.16816.F32.BF16 R60, R144.reuse, R168, R60 ;  /* 0x000000a8903c723c */ /* 0x040fe2000004183c */
[----:B------:R-:W-:Y:S07]  /*6740*/  LDSM.16.M88.4 R72, [R222+0x8900] ;  /* 0x00890000de48783b */ /* 0x000fee0000000200 */
[----:B------:R-:W-:Y:S01]  /*6750*/  HMMA.16816.F32.BF16 R64, R144, R170, R64 ;  /* 0x000000aa9040723c */ /* 0x000fe20000041840 */
[----:B-----5:R-:W5:Y:S08]  /*6760*/  LDSM.16.M88.4 R148, [R222+0x8100] ;  /* 0x00810000de94783b */ /* 0x020f700000000200 */
[----:B------:R-:W1:Y:S08]  /*6770*/  LDSM.16.M88.4 R152, [R222+0x9100] ;  /* 0x00910000de98783b */ /* 0x000e700000000200 */
[----:B------:R-:W0:Y:S08]  /*6780*/  LDGDEPBAR ;  /* 0x00000000000079af */ /* 0x000e300000000000 */
[----:B------:R-:W1:Y:S08]  /*6790*/  LDSM.16.M88.4 R156, [R222+0x9900] ;  /* 0x00990000de9c783b */ /* 0x000e700000000200 */
[----:B------:R-:W1:Y:S01]  /*67a0*/  LDSM.16.M88.4 R160, [R222+0xa100] ;  /* 0x00a10000dea0783b */ /* 0x000e620000000200 */
[C---:B-----5:R-:W-:Y:S07]  /*67b0*/  HMMA.16816.F32.BF16 R4, R172.reuse, R148, R4 ;  /* 0x00000094ac04723c */ /* 0x060fee0000041804 */
[----:B------:R-:W-:Y:S01]  /*67c0*/  LDSM.16.M88.4 R164, [R216+0xc100] ;  /* 0x00c10000d8a4783b */ /* 0x000fe20000000200 */
[C---:B------:R-:W-:Y:S07]  /*67d0*/  HMMA.16816.F32.BF16 R8, R172.reuse, R150, R8 ;  /* 0x00000096ac08723c */ /* 0x040fee0000041808 */
[----:B------:R-:W5:Y:S01]  /*67e0*/  LDSM.16.M88.4 R148, [R222+0xa900] ;  /* 0x00a90000de94783b */ /* 0x000f620000000200 */
[C---:B------:R-:W-:Y:S07]  /*67f0*/  HMMA.16816.F32.BF16 R12, R172.reuse, R72, R12 ;  /* 0x00000048ac0c723c */ /* 0x040fee000004180c */
[----:B------:R-:W-:Y:S01]  /*6800*/  LDSM.16.M88.4 R168, [R229] ;  /* 0x00000000e5a8783b */ /* 0x000fe20000000200 */
[C---:B------:R-:W-:Y:S07]  /*6810*/  HMMA.16816.F32.BF16 R16, R172.reuse, R74, R16 ;  /* 0x0000004aac10723c */ /* 0x040fee0000041810 */
[----:B------:R-:W4:Y:S01]  /*6820*/  LDSM.16.M88.4 R72, [R222+0xb100] ;  /* 0x00b10000de48783b */ /* 0x000f220000000200 */
[C---:B-1----:R-:W-:Y:S07]  /*6830*/  HMMA.16816.F32.BF16 R20, R172.reuse, R152, R20 ;  /* 0x00000098ac14723c */ /* 0x042fee0000041814 */
[----:B--2---:R-:W-:Y:S01]  /*6840*/  LDSM.16.M88.4 R188, [R228] ;  /* 0x00000000e4bc783b */ /* 0x004fe20000000200 */
[C---:B------:R-:W-:Y:S07]  /*6850*/  HMMA.16816.F32.BF16 R24, R172.reuse, R154, R24 ;  /* 0x0000009aac18723c */ /* 0x040fee0000041818 */
[----:B------:R-:W1:Y:S01]  /*6860*/  LDSM.16.M88.4 R152, [R222+0xb900] ;  /* 0x00b90000de98783b */ /* 0x000e620000000200 */
[C---:B------:R-:W-:Y:S07]  /*6870*/  HMMA.16816.F32.BF16 R28, R172.reuse, R156, R28 ;  /* 0x0000009cac1c723c */ /* 0x040fee000004181c */
[----:B---3--:R-:W-:Y:S01]  /*6880*/  LDSM.16.M88.4 R196, [R222+0xe900] ;  /* 0x00e90000dec4783b */ /* 0x008fe20000000200 */
[C---:B------:R-:W-:Y:S07]  /*6890*/  HMMA.16816.F32.BF16 R32, R172.reuse, R158, R32 ;  /* 0x0000009eac20723c */ /* 0x040fee0000041820 */
[----:B------:R-:W2:Y:S01]  /*68a0*/  LDSM.16.M88.4 R156, [R219] ;  /* 0x00000000db9c783b */ /* 0x000ea20000000200 */
[C---:B------:R-:W-:Y:S07]  /*68b0*/  HMMA.16816.F32.BF16 R36, R172.reuse, R160, R36 ;  /* 0x000000a0ac24723c */ /* 0x040fee0000041824 */
[----:B----4-:R-:W-:Y:S01]  /*68c0*/  LDSM.16.M88.4 R200, [R222+0xf100] ;  /* 0x00f10000dec8783b */ /* 0x010fe20000000200 */
[C---:B------:R-:W-:Y:S07]  /*68d0*/  HMMA.16816.F32.BF16 R40, R172.reuse, R162, R40 ;  /* 0x000000a2ac28723c */ /* 0x040fee0000041828 */
[----:B------:R-:W3:Y:S01]  /*68e0*/  LDSM.16.M88.4 R160, [R219+0x800] ;  /* 0x00080000dba0783b */ /* 0x000ee20000000200 */
[C---:B-----5:R-:W-:Y:S07]  /*68f0*/  HMMA.16816.F32.BF16 R44, R172.reuse, R148, R44 ;  /* 0x00000094ac2c723c */ /* 0x060fee000004182c */
[----:B------:R-:W-:Y:S01]  /*6900*/  LDSM.16.M88.4 R204, [R222+0xf900] ;  /* 0x00f90000decc783b */ /* 0x000fe20000000200 */
[C---:B------:R-:W-:Y:S07]  /*6910*/  HMMA.16816.F32.BF16 R48, R172.reuse, R150, R48 ;  /* 0x00000096ac30723c */ /* 0x040fee0000041830 */
[----:B------:R-:W4:Y:S01]  /*6920*/  LDSM.16.M88.4 R148, [R219+0x1000] ;  /* 0x00100000db94783b */ /* 0x000f220000000200 */
[C---:B------:R-:W-:Y:S07]  /*6930*/  HMMA.16816.F32.BF16 R52, R172.reuse, R72, R52 ;  /* 0x00000048ac34723c */ /* 0x040fee0000041834 */
[----:B------:R-:W-:Y:S01]  /*6940*/  LDSM.16.M88.4 R212, [R219+0x4000] ;  /* 0x00400000dbd4783b */ /* 0x000fe20000000200 */
[C---:B------:R-:W-:Y:S07]  /*6950*/  HMMA.16816.F32.BF16 R56, R172.reuse, R74, R56 ;  /* 0x0000004aac38723c */ /* 0x040fee0000041838 */
[----:B------:R-:W5:Y:S01]  /*6960*/  LDSM.16.M88.4 R72, [R219+0x1800] ;  /* 0x00180000db48783b */ /* 0x000f620000000200 */
[C---:B-1----:R-:W-:Y:S08]  /*6970*/  HMMA.16816.F32.BF16 R60, R172.reuse, R152, R60 ;  /* 0x00000098ac3c723c */ /* 0x042ff0000004183c */
[----:B------:R-:W-:Y:S01]  /*6980*/  HMMA.16816.F32.BF16 R64, R172, R154, R64 ;  /* 0x0000009aac40723c */ /* 0x000fe20000041840 */
[----:B------:R-:W1:Y:S07]  /*6990*/  LDSM.16.M88.4 R152, [R219+0x2000] ;  /* 0x00200000db98783b */ /* 0x000e6e0000000200 */
[C---:B--2---:R-:W-:Y:S08]  /*69a0*/  HMMA.16816.F32.BF16 R4, R176.reuse, R156, R4 ;  /* 0x0000009cb004723c */ /* 0x044ff00000041804 */
[C---:B------:R-:W-:Y:S01]  /*69b0*/  HMMA.16816.F32.BF16 R8, R176.reuse, R158, R8 ;  /* 0x0000009eb008723c */ /* 0x040fe20000041808 */
[----:B------:R-:W2:Y:S07]  /*69c0*/  LDSM.16.M88.4 R156, [R219+0x2800] ;  /* 0x00280000db9c783b */ /* 0x000eae0000000200 */
[C---:B---3--:R-:W-:Y:S08]  /*69d0*/  HMMA.16816.F32.BF16 R12, R176.reuse, R160, R12 ;  /* 0x000000a0b00c723c */ /* 0x048ff0000004180c */
[C---:B------:R-:W-:Y:S01]  /*69e0*/  HMMA.16816.F32.BF16 R16, R176.reuse, R162, R16 ;  /* 0x000000a2b010723c */ /* 0x040fe20000041810 */
[----:B------:R-:W3:Y:S07]  /*69f0*/  LDSM.16.M88.4 R160, [R219+0x3000] ;  /* 0x00300000dba0783b */ /* 0x000eee0000000200 */
[C---:B----4-:R-:W-:Y:S08]  /*6a00*/  HMMA.16816.F32.BF16 R20, R176.reuse, R148, R20 ;  /* 0x00000094b014723c */ /* 0x050ff00000041814 */
[C---:B------:R-:W-:Y:S01]  /*6a10*/  HMMA.16816.F32.BF16 R24, R176.reuse, R150, R24 ;  /* 0x00000096b018723c */ /* 0x040fe20000041818 */
[----:B------:R-:W4:Y:S07]  /*6a20*/  LDSM.16.M88.4 R148, [R219+0x3800] ;  /* 0x00380000db94783b */ /* 0x000f2e0000000200 */
[C---:B-----5:R-:W-:Y:S08]  /*6a30*/  HMMA.16816.F32.BF16 R28, R176.reuse, R72, R28 ;  /* 0x00000048b01c723c */ /* 0x060ff0000004181c */
[C---:B------:R-:W-:Y:S01]  /*6a40*/  HMMA.16816.F32.BF16 R32, R176.reuse, R74, R32 ;  /* 0x0000004ab020723c */ /* 0x040fe20000041820 */
[----:B------:R-:W5:Y:S07]  /*6a50*/  LDSM.16.M88.4 R72, [R216+0xc900] ;  /* 0x00c90000d848783b */ /* 0x000f6e0000000200 */
[C---:B-1----:R-:W-:Y:S08]  /*6a60*/  HMMA.16816.F32.BF16 R36, R176.reuse, R152, R36 ;  /* 0x00000098b024723c */ /* 0x042ff00000041824 */
[C---:B------:R-:W-:Y:S01]  /*6a70*/  HMMA.16816.F32.BF16 R40, R176.reuse, R154, R40 ;  /* 0x0000009ab028723c */ /* 0x040fe20000041828 */
[----:B------:R-:W1:Y:S07]  /*6a80*/  LDSM.16.M88.4 R152, [R216+0xd100] ;  /* 0x00d10000d898783b */ /* 0x000e6e0000000200 */
[C---:B--2---:R-:W-:Y:S08]  /*6a90*/  HMMA.16816.F32.BF16 R44, R176.reuse, R156, R44 ;  /* 0x0000009cb02c723c */ /* 0x044ff0000004182c */
[C---:B------:R-:W-:Y:S01]  /*6aa0*/  HMMA.16816.F32.BF16 R48, R176.reuse, R158, R48 ;  /* 0x0000009eb030723c */ /* 0x040fe20000041830 */
[----:B------:R-:W-:Y:S07]  /*6ab0*/  LDSM.16.M88.4 R156, [R216+0xe100] ;  /* 0x00e10000d89c783b */ /* 0x000fee0000000200 */
[C---:B---3--:R-:W-:Y:S08]  /*6ac0*/  HMMA.16816.F32.BF16 R52, R176.reuse, R160, R52 ;  /* 0x000000a0b034723c */ /* 0x048ff00000041834 */
[C---:B------:R-:W-:Y:S01]  /*6ad0*/  HMMA.16816.F32.BF16 R56, R176.reuse, R162, R56 ;  /* 0x000000a2b038723c */ /* 0x040fe20000041838 */
[----:B------:R-:W-:Y:S07]  /*6ae0*/  LDSM.16.M88.4 R160, [R216+0xe900] ;  /* 0x00e90000d8a0783b */ /* 0x000fee0000000200 */
[C---:B----4-:R-:W-:Y:S08]  /*6af0*/  HMMA.16816.F32.BF16 R60, R176.reuse, R148, R60 ;  /* 0x00000094b03c723c */ /* 0x050ff0000004183c */
[----:B------:R-:W-:Y:S01]  /*6b00*/  HMMA.16816.F32.BF16 R64, R176, R150, R64 ;  /* 0x00000096b040723c */ /* 0x000fe20000041840 */
[----:B------:R-:W2:Y:S07]  /*6b10*/  LDSM.16.M88.4 R148, [R216+0xd900] ;  /* 0x00d90000d894783b */ /* 0x000eae0000000200 */
[C---:B------:R-:W-:Y:S08]  /*6b20*/  HMMA.16816.F32.BF16 R4, R180.reuse, R164, R4 ;  /* 0x000000a4b404723c */ /* 0x040ff00000041804 */
[C---:B------:R-:W-:Y:S01]  /*6b30*/  HMMA.16816.F32.BF16 R8, R180.reuse, R166, R8 ;  /* 0x000000a6b408723c */ /* 0x040fe20000041808 */
[----:B------:R-:W-:Y:S07]  /*6b40*/  LDSM.16.M88.4 R164, [R216+0xf900] ;  /* 0x00f90000d8a4783b */ /* 0x000fee0000000200 */
[C---:B-----5:R-:W-:Y:S08]  /*6b50*/  HMMA.16816.F32.BF16 R12, R180.reuse, R72, R12 ;  /* 0x00000048b40c723c */ /* 0x060ff0000004180c */
[C---:B------:R-:W-:Y:S01]  /*6b60*/  HMMA.16816.F32.BF16 R16, R180.reuse, R74, R16 ;  /* 0x0000004ab410723c */ /* 0x040fe20000041810 */
[----:B------:R-:W3:Y:S07]  /*6b70*/  LDSM.16.M88.4 R72, [R216+0xf100] ;  /* 0x00f10000d848783b */ /* 0x000eee0000000200 */
[C---:B-1----:R-:W-:Y:S08]  /*6b80*/  HMMA.16816.F32.BF16 R20, R180.reuse, R152, R20 ;  /* 0x00000098b414723c */ /* 0x042ff00000041814 */
[C---:B------:R-:W-:Y:S01]  /*6b90*/  HMMA.16816.F32.BF16 R24, R180.reuse, R154, R24 ;  /* 0x0000009ab418723c */ /* 0x040fe20000041818 */
[----:B------:R-:W1:Y:S07]  /*6ba0*/  LDSM.16.M88.4 R152, [R231] ;  /* 0x00000000e798783b */ /* 0x000e6e0000000200 */
[C---:B--2---:R-:W-:Y:S08]  /*6bb0*/  HMMA.16816.F32.BF16 R28, R180.reuse, R148, R28 ;  /* 0x00000094b41c723c */ /* 0x044ff0000004181c */
[C---:B------:R-:W-:Y:S01]  /*6bc0*/  HMMA.16816.F32.BF16 R32, R180.reuse, R150, R32 ;  /* 0x00000096b420723c */ /* 0x040fe20000041820 */
[----:B------:R-:W2:Y:S07]  /*6bd0*/  LDSM.16.M88.4 R148, [R230] ;  /* 0x00000000e694783b */ /* 0x000eae0000000200 */
[C---:B------:R-:W-:Y:S08]  /*6be0*/  HMMA.16816.F32.BF16 R36, R180.reuse, R156, R36 ;  /* 0x0000009cb424723c */ /* 0x040ff00000041824 */
[C---:B------:R-:W-:Y:S01]  /*6bf0*/  HMMA.16816.F32.BF16 R40, R180.reuse, R158, R40 ;  /* 0x0000009eb428723c */ /* 0x040fe20000041828 */
[----:B------:R-:W4:Y:S07]  /*6c00*/  LDSM.16.M88.4 R156, [R227] ;  /* 0x00000000e39c783b */ /* 0x000f2e0000000200 */
[C---:B------:R-:W-:Y:S08]  /*6c10*/  HMMA.16816.F32.BF16 R44, R180.reuse, R160, R44 ;  /* 0x000000a0b42c723c */ /* 0x040ff0000004182c */
[C---:B------:R-:W-:Y:S01]  /*6c20*/  HMMA.16816.F32.BF16 R48, R180.reuse, R162, R48 ;  /* 0x000000a2b430723c */ /* 0x040fe20000041830 */
[----:B------:R-:W-:Y:S07]  /*6c30*/  LDSM.16.M88.4 R160, [R222+0xc100] ;  /* 0x00c10000dea0783b */ /* 0x000fee0000000200 */
[C---:B---3--:R-:W-:Y:S08]  /*6c40*/  HMMA.16816.F32.BF16 R52, R180.reuse, R72, R52 ;  /* 0x00000048b434723c */ /* 0x048ff00000041834 */
[C---:B------:R-:W-:Y:S01]  /*6c50*/  HMMA.16816.F32.BF16 R56, R180.reuse, R74, R56 ;  /* 0x0000004ab438723c */ /* 0x040fe20000041838 */
[----:B------:R-:W3:Y:S07]  /*6c60*/  LDSM.16.M88.4 R72, [R226] ;  /* 0x00000000e248783b */ /* 0x000eee0000000200 */
[C---:B------:R-:W-:Y:S08]  /*6c70*/  HMMA.16816.F32.BF16 R60, R180.reuse, R164, R60 ;  /* 0x000000a4b43c723c */ /* 0x040ff0000004183c */
[----:B------:R-:W-:Y:S01]  /*6c80*/  HMMA.16816.F32.BF16 R64, R180, R166, R64 ;  /* 0x000000a6b440723c */ /* 0x000fe20000041840 */
[----:B------:R-:W-:Y:S07]  /*6c90*/  LDSM.16.M88.4 R164, [R222+0xc900] ;  /* 0x00c90000dea4783b */ /* 0x000fee0000000200 */
[C---:B-1----:R-:W-:Y:S08]  /*6ca0*/  HMMA.16816.F32.BF16 R4, R184.reuse, R152, R4 ;  /* 0x00000098b804723c */ /* 0x042ff00000041804 */
[C---:B------:R-:W-:Y:S01]  /*6cb0*/  HMMA.16816.F32.BF16 R8, R184.reuse, R154, R8 ;  /* 0x0000009ab808723c */ /* 0x040fe20000041808 */
[----:B------:R-:W-:Y:S07]  /*6cc0*/  LDSM.16.M88.4 R152, [R224] ;  /* 0x00000000e098783b */ /* 0x000fee0000000200 */
[C---:B--2---:R-:W-:Y:S08]  /*6cd0*/  HMMA.16816.F32.BF16 R12, R184.reuse, R148, R12 ;  /* 0x00000094b80c723c */ /* 0x044ff0000004180c */
[C---:B------:R-:W-:Y:S01]  /*6ce0*/  HMMA.16816.F32.BF16 R16, R184.reuse, R150, R16 ;  /* 0x00000096b810723c */ /* 0x040fe20000041810 */
[----:B------:R-:W1:Y:S07]  /*6cf0*/  LDSM.16.M88.4 R148, [R225] ;  /* 0x00000000e194783b */ /* 0x000e6e0000000200 */
[C---:B------:R-:W-:Y:S08]  /*6d00*/  HMMA.16816.F32.BF16 R20, R184.reuse, R168, R20 ;  /* 0x000000a8b814723c */ /* 0x040ff00000041814 */
[C---:B------:R-:W-:Y:S01]  /*6d10*/  HMMA.16816.F32.BF16 R24, R184.reuse, R170, R24 ;  /* 0x000000aab818723c */ /* 0x040fe20000041818 */
[----:B------:R-:W2:Y:S07]  /*6d20*/  LDSM.16.M88.4 R168, [R222+0xd100] ;  /* 0x00d10000dea8783b */ /* 0x000eae0000000200 */
[C---:B------:R-:W-:Y:S08]  /*6d30*/  HMMA.16816.F32.BF16 R28, R184.reuse, R188, R28 ;  /* 0x000000bcb81c723c */ /* 0x040ff0000004181c */
[C---:B------:R-:W-:Y:S01]  /*6d40*/  HMMA.16816.F32.BF16 R32, R184.reuse, R190, R32 ;  /* 0x000000beb820723c */ /* 0x040fe20000041820 */
[----:B------:R-:W5:Y:S07]  /*6d50*/  LDSM.16.M88.4 R188, [R222+0xd900] ;  /* 0x00d90000debc783b */ /* 0x000f6e0000000200 */
[C---:B----4-:R-:W-:Y:S08]  /*6d60*/  HMMA.16816.F32.BF16 R36, R184.reuse, R156, R36 ;  /* 0x0000009cb824723c */ /* 0x050ff00000041824 */
[C---:B------:R-:W-:Y:S01]  /*6d70*/  HMMA.16816.F32.BF16 R40, R184.reuse, R158, R40 ;  /* 0x0000009eb828723c */ /* 0x040fe20000041828 */
[----:B------:R-:W4:Y:S07]  /*6d80*/  LDSM.16.M88.4 R156, [R222+0xe100] ;  /* 0x00e10000de9c783b */ /* 0x000f2e0000000200 */
[C---:B---3--:R-:W-:Y:S08]  /*6d90*/  HMMA.16816.F32.BF16 R44, R184.reuse, R72, R44 ;  /* 0x00000048b82c723c */ /* 0x048ff0000004182c */
[C---:B------:R-:W-:Y:S01]  /*6da0*/  HMMA.16816.F32.BF16 R48, R184.reuse, R74, R48 ;  /* 0x0000004ab830723c */ /* 0x040fe20000041830 */
[----:B------:R-:W3:Y:S07]  /*6db0*/  LDSM.16.M88.4 R72, [R219+0x4800] ;  /* 0x00480000db48783b */ /* 0x000eee0000000200 */
[C---:B-1----:R-:W-:Y:S08]  /*6dc0*/  HMMA.16816.F32.BF16 R52, R184.reuse, R148, R52 ;  /* 0x00000094b834723c */ /* 0x042ff00000041834 */
[C---:B------:R-:W-:Y:S08]  /*6dd0*/  HMMA.16816.F32.BF16 R56, R184.reuse, R150, R56 ;  /* 0x00000096b838723c */ /* 0x040ff00000041838 */
[C---:B------:R-:W-:Y:S08]  /*6de0*/  HMMA.16816.F32.BF16 R60, R184.reuse, R152, R60 ;  /* 0x00000098b83c723c */ /* 0x040ff0000004183c */
[----:B------:R-:W-:Y:S08]  /*6df0*/  HMMA.16816.F32.BF16 R64, R184, R154, R64 ;  /* 0x0000009ab840723c */ /* 0x000ff00000041840 */
[C---:B------:R-:W-:Y:S08]  /*6e00*/  HMMA.16816.F32.BF16 R4, R192.reuse, R160, R4 ;  /* 0x000000a0c004723c */ /* 0x040ff00000041804 */
[C---:B------:R-:W-:Y:S08]  /*6e10*/  HMMA.16816.F32.BF16 R8, R192.reuse, R162, R8 ;  /* 0x000000a2c008723c */ /* 0x040ff00000041808 */
[C---:B------:R-:W-:Y:S08]  /*6e20*/  HMMA.16816.F32.BF16 R12, R192.reuse, R164, R12 ;  /* 0x000000a4c00c723c */ /* 0x040ff0000004180c */
[C---:B------:R-:W-:Y:S08]  /*6e30*/  HMMA.16816.F32.BF16 R16, R192.reuse, R166, R16 ;  /* 0x000000a6c010723c */ /* 0x040ff00000041810 */
[C---:B--2---:R-:W-:Y:S08]  /*6e40*/  HMMA.16816.F32.BF16 R20, R192.reuse, R168, R20 ;  /* 0x000000a8c014723c */ /* 0x044ff00000041814 */
[C---:B------:R-:W-:Y:S08]  /*6e50*/  HMMA.16816.F32.BF16 R24, R192.reuse, R170, R24 ;  /* 0x000000aac018723c */ /* 0x040ff00000041818 */
[C---:B-----5:R-:W-:Y:S08]  /*6e60*/  HMMA.16816.F32.BF16 R28, R192.reuse, R188, R28 ;  /* 0x000000bcc01c723c */ /* 0x060ff0000004181c */
[C---:B------:R-:W-:Y:S08]  /*6e70*/  HMMA.16816.F32.BF16 R32, R192.reuse, R190, R32 ;  /* 0x000000bec020723c */ /* 0x040ff00000041820 */
[C---:B----4-:R-:W-:Y:S08]  /*6e80*/  HMMA.16816.F32.BF16 R36, R192.reuse, R156, R36 ;  /* 0x0000009cc024723c */ /* 0x050ff00000041824 */
[C---:B------:R-:W-:Y:S08]  /*6e90*/  HMMA.16816.F32.BF16 R40, R192.reuse, R158, R40 ;  /* 0x0000009ec028723c */ /* 0x040ff00000041828 */
[C---:B------:R-:W-:Y:S08]  /*6ea0*/  HMMA.16816.F32.BF16 R44, R192.reuse, R196, R44 ;  /* 0x000000c4c02c723c */ /* 0x040ff0000004182c */
[C---:B------:R-:W-:Y:S08]  /*6eb0*/  HMMA.16816.F32.BF16 R48, R192.reuse, R198, R48 ;  /* 0x000000c6c030723c */ /* 0x040ff00000041830 */
[C---:B------:R-:W-:Y:S08]  /*6ec0*/  HMMA.16816.F32.BF16 R52, R192.reuse, R200, R52 ;  /* 0x000000c8c034723c */ /* 0x040ff00000041834 */
[C---:B------:R-:W-:Y:S08]  /*6ed0*/  HMMA.16816.F32.BF16 R56, R192.reuse, R202, R56 ;  /* 0x000000cac038723c */ /* 0x040ff00000041838 */
[C---:B------:R-:W-:Y:S08]  /*6ee0*/  HMMA.16816.F32.BF16 R60, R192.reuse, R204, R60 ;  /* 0x000000ccc03c723c */ /* 0x040ff0000004183c */
[----:B------:R-:W-:Y:S08]  /*6ef0*/  HMMA.16816.F32.BF16 R64, R192, R206, R64 ;  /* 0x000000cec040723c */ /* 0x000ff00000041840 */
[C---:B------:R-:W-:Y:S08]  /*6f00*/  HMMA.16816.F32.BF16 R4, R208.reuse, R212, R4 ;  /* 0x000000d4d004723c */ /* 0x040ff00000041804 */
[C---:B------:R-:W-:Y:S08]  /*6f10*/  HMMA.16816.F32.BF16 R8, R208.reuse, R214, R8 ;  /* 0x000000d6d008723c */ /* 0x040ff00000041808 */
[C---:B---3--:R-:W-:Y:S08]  /*6f20*/  HMMA.16816.F32.BF16 R12, R208.reuse, R72, R12 ;  /* 0x00000048d00c723c */ /* 0x048ff0000004180c */
[----:B------:R-:W-:Y:S01]  /*6f30*/  FMUL.FTZ R4, R4, c[0x0][0x320] ;  /* 0x0000c80004047a20 */ /* 0x000fe20000410000 */
[C---:B------:R-:W-:Y:S03]  /*6f40*/  HMMA.16816.F32.BF16 R16, R208.reuse, R74, R16 ;  /* 0x0000004ad010723c */ /* 0x040fe60000041810 */
[----:B------:R-:W1:Y:S01]  /*6f50*/  MUFU.TANH R148, R4 ;  /* 0x0000000400947308 */ /* 0x000e620000002400 */
[----:B------:R-:W-:Y:S02]  /*6f60*/  FMUL.FTZ R5, R5, c[0x0][0x320] ;  /* 0x0000c80005057a20 */ /* 0x000fe40000410000 */
[----:B------:R-:W-:Y:S02]  /*6f70*/  FMUL.FTZ R6, R6, c[0x0][0x320] ;  /* 0x0000c80006067a20 */ /* 0x000fe40000410000 */
[----:B------:R-:W-:Y:S04]  /*6f80*/  FMUL.FTZ R7, R7, c[0x0][0x320] ;  /* 0x0000c80007077a20 */ /* 0x000fe80000410000 */
[----:B------:R-:W-:Y:S01]  /*6f90*/  FMUL.FTZ R8, R8, c[0x0][0x320] ;  /* 0x0000c80008087a20 */ /* 0x000fe20000410000 */
[----:B------:R-:W2:Y:S01]  /*6fa0*/  MUFU.TANH R153, R5 ;  /* 0x0000000500997308 */ /* 0x000ea20000002400 */
[----:B------:R-:W-:Y:S02]  /*6fb0*/  FMUL.FTZ R9, R9, c[0x0][0x320] ;  /* 0x0000c80009097a20 */ /* 0x000fe40000410000 */
[----:B------:R-:W-:Y:S02]  /*6fc0*/  FMUL.FTZ R10, R10, c[0x0][0x320] ;  /* 0x0000c8000a0a7a20 */ /* 0x000fe40000410000 */
[----:B------:R-:W-:Y:S02]  /*6fd0*/  FMUL.FTZ R11, R11, c[0x0][0x320] ;  /* 0x0000c8000b0b7a20 */ /* 0x000fe40000410000 */
[----:B------:R-:W-:Y:S02]  /*6fe0*/  FMUL.FTZ R12, R12, c[0x0][0x320] ;  /* 0x0000c8000c0c7a20 */ /* 0x000fe40000410000 */
[----:B------:R-:W-:Y:S01]  /*6ff0*/  FMUL.FTZ R13, R13, c[0x0][0x320] ;  /* 0x0000c8000d0d7a20 */ /* 0x000fe20000410000 */
[----:B------:R-:W3:Y:S01]  /*7000*/  MUFU.TANH R149, R6 ;  /* 0x0000000600957308 */ /* 0x000ee20000002400 */
[----:B------:R-:W-:Y:S02]  /*7010*/  FMUL.FTZ R16, R16, c[0x0][0x320] ;  /* 0x0000c80010107a20 */ /* 0x000fe40000410000 */
[----:B------:R-:W-:Y:S02]  /*7020*/  FMUL.FTZ R17, R17, c[0x0][0x320] ;  /* 0x0000c80011117a20 */ /* 0x000fe40000410000 */
[----:B------:R-:W-:Y:S02]  /*7030*/  FMUL.FTZ R18, R18, c[0x0][0x320] ;  /* 0x0000c80012127a20 */ /* 0x000fe40000410000 */
[----:B------:R-:W-:Y:S02]  /*7040*/  FMUL.FTZ R19, R19, c[0x0][0x320] ;  /* 0x0000c80013137a20 */ /* 0x000fe40000410000 */
[----:B------:R-:W-:Y:S01]  /*7050*/  FMUL.FTZ R14, R14, c[0x0][0x320] ;  /* 0x0000c8000e0e7a20 */ /* 0x000fe20000410000 */
[----:B------:R4:W1:Y:S01]  /*7060*/  MUFU.TANH R154, R7 ;  /* 0x00000007009a7308 */ /* 0x0008620000002400 */
[----:B------:R-:W-:Y:S09]  /*7070*/  FMUL.FTZ R15, R15, c[0x0][0x320] ;  /* 0x0000c8000f0f7a20 */ /* 0x000ff20000410000 */
[----:B------:R-:W1:Y:S10]  /*7080*/  MUFU.TANH R151, R8 ;  /* 0x0000000800977308 */ /* 0x000e740000002400 */
[----:B------:R-:W1:Y:S01]  /*7090*/  MUFU.TANH R73, R9 ;  /* 0x0000000900497308 */ /* 0x000e620000002400 */
[----:B----4-:R-:W4:Y:S09]  /*70a0*/  LDSM.16.M88.4 R4, [R219+0x5000] ;  /* 0x00500000db04783b */ /* 0x010f320000000200 */
[----:B------:R-:W1:Y:S10]  /*70b0*/  MUFU.TANH R150, R10 ;  /* 0x0000000a00967308 */ /* 0x000e740000002400 */
[----:B------:R5:W1:Y:S10]  /*70c0*/  MUFU.TANH R152, R11 ;  /* 0x0000000b00987308 */ /* 0x000a740000002400 */
[----:B------:R1:W1:Y:S10]  /*70d0*/  MUFU.TANH R75, R12 ;  /* 0x0000000c004b7308 */ /* 0x0002740000002400 */
[----:B------:R1:W1:Y:S01]  /*70e0*/  MUFU.TANH R155, R13 ;  /* 0x0000000d009b7308 */ /* 0x0002620000002400 */
[----:B-----5:R-:W5:Y:S01]  /*70f0*/  LDSM.16.M88.4 R8, [R219+0x5800] ;  /* 0x00580000db08783b */ /* 0x020f620000000200 */
[C---:B----4-:R-:W-:Y:S08]  /*7100*/  HMMA.16816.F32.BF16 R20, R208.reuse, R4, R20 ;  /* 0x00000004d014723c */ /* 0x050ff00000041814 */
[----:B------:R4:W1:Y:S01]  /*7110*/  MUFU.TANH R156, R14 ;  /* 0x0000000e009c7308 */ /* 0x0008620000002400 */
[C---:B------:R-:W-:Y:S01]  /*7120*/  HMMA.16816.F32.BF16 R24, R208.reuse, R6, R24 ;  /* 0x00000006d018723c */ /* 0x040fe20000041818 */
[----:B------:R-:W1:Y:S08]  /*7130*/  LDSM.16.M88.4 R4, [R219+0x6000] ;  /* 0x00600000db04783b */ /* 0x000e700000000200 */
[----:B------:R4:W1:Y:S06]  /*7140*/  MUFU.TANH R157, R15 ;  /* 0x0000000f009d7308 */ /* 0x00086c0000002400 */
[----:B------:R-:W-:Y:S04]  /*7150*/  FMUL.FTZ R20, R20, c[0x0][0x320] ;  /* 0x0000c80014147a20 */ /* 0x000fe80000410000 */
[----:B------:R4:W1:Y:S01]  /*7160*/  MUFU.TANH R158, R16 ;  /* 0x00000010009e7308 */ /* 0x0008620000002400 */
[----:B------:R-:W-:Y:S02]  /*7170*/  FMUL.FTZ R21, R21, c[0x0][0x320] ;  /* 0x0000c80015157a20 */ /* 0x000fe40000410000 */
[----:B------:R-:W-:Y:S02]  /*7180*/  FMUL.FTZ R22, R22, c[0x0][0x320] ;  /* 0x0000c80016167a20 */ /* 0x000fe40000410000 */
[----:B------:R-:W-:Y:S02]  /*7190*/  FMUL.FTZ R23, R23, c[0x0][0x320] ;  /* 0x0000c80017177a20 */ /* 0x000fe40000410000 */
[----:B------:R-:W-:Y:S02]  /*71a0*/  FMUL.FTZ R24, R24, c[0x0][0x320] ;  /* 0x0000c80018187a20 */ /* 0x000fe40000410000 */
[----:B------:R-:W-:Y:S01]  /*71b0*/  FMUL.FTZ R25, R25, c[0x0][0x320] ;  /* 0x0000c80019197a20 */ /* 0x000fe20000410000 */
[----:B------:R4:W2:Y:S01]  /*71c0*/  MUFU.TANH R159, R17 ;  /* 0x00000011009f7308 */ /* 0x0008a20000002400 */
[----:B------:R-:W-:Y:S02]  /*71d0*/  FMUL.FTZ R26, R26, c[0x0][0x320] ;  /* 0x0000c8001a1a7a20 */ /* 0x000fe40000410000 */
[----:B------:R-:W-:Y:S01]  /*71e0*/  FMUL.FTZ R27, R27, c[0x0][0x320] ;  /* 0x0000c8001b1b7a20 */ /* 0x000fe20000410000 */
[C---:B-----5:R-:W-:Y:S06]  /*71f0*/  HMMA.16816.F32.BF16 R28, R208.reuse, R8, R28 ;  /* 0x00000008d01c723c */ /* 0x060fec000004181c */
[----:B------:R4:W2:Y:S02]  /*7200*/  MUFU.TANH R160, R18 ;  /* 0x0000001200a07308 */ /* 0x0008a40000002400 */
[C---:B------:R-:W-:Y:S01]  /*7210*/  HMMA.16816.F32.BF16 R32, R208.reuse, R10, R32 ;  /* 0x0000000ad020723c */ /* 0x040fe20000041820 */
[----:B------:R-:W5:Y:S07]  /*7220*/  LDSM.16.M88.4 R8, [R219+0x6800] ;  /* 0x00680000db08783b */ /* 0x000f6e0000000200 */
[----:B------:R4:W2:Y:S01]  /*7230*/  MUFU.TANH R161, R19 ;  /* 0x0000001300a17308 */ /* 0x0008a20000002400 */
[C---:B-1----:R-:W-:Y:S07]  /*7240*/  HMMA.16816.F32.BF16 R36, R208.reuse, R4, R36 ;  /* 0x00000004d024723c */ /* 0x042fee0000041824 */
[----:B------:R-:W-:Y:S01]  /*7250*/  FMUL.FTZ R28, R28, c[0x0][0x320] ;  /* 0x0000c8001c1c7a20 */ /* 0x000fe20000410000 */
[C---:B------:R-:W-:Y:S01]  /*7260*/  HMMA.16816.F32.BF16 R40, R208.reuse, R6, R40 ;  /* 0x00000006d028723c */ /* 0x040fe20000041828 */
[----:B------:R4:W1:Y:S01]  /*7270*/  MUFU.TANH R162, R20 ;  /* 0x0000001400a27308 */ /* 0x0008620000002400 */
[----:B------:R-:W1:Y:S02]  /*7280*/  LDSM.16.M88.4 R4, [R219+0x7000] ;  /* 0x00700000db04783b */ /* 0x000e640000000200 */
[----:B------:R-:W-:Y:S02]  /*7290*/  FMUL.FTZ R29, R29, c[0x0][0x320] ;  /* 0x0000c8001d1d7a20 */ /* 0x000fe40000410000 */
[----:B------:R-:W-:Y:S02]  /*72a0*/  FMUL.FTZ R30, R30, c[0x0][0x320] ;  /* 0x0000c8001e1e7a20 */ /* 0x000fe40000410000 */
[----:B------:R-:W-:Y:S03]  /*72b0*/  FMUL.FTZ R31, R31, c[0x0][0x320] ;  /* 0x0000c8001f1f7a20 */ /* 0x000fe60000410000 */
[----:B------:R4:W1:Y:S01]  /*72c0*/  MUFU.TANH R163, R21 ;  /* 0x0000001500a37308 */ /* 0x0008620000002400 */
[----:B------:R-:W-:Y:S02]  /*72d0*/  FMUL.FTZ R32, R32, c[0x0][0x320] ;  /* 0x0000c80020207a20 */ /* 0x000fe40000410000 */
[----:B------:R-:W-:Y:S02]  /*72e0*/  FMUL.FTZ R33, R33, c[0x0][0x320] ;  /* 0x0000c80021217a20 */ /* 0x000fe40000410000 */
[----:B------:R-:W-:Y:S02]  /*72f0*/  FMUL.FTZ R34, R34, c[0x0][0x320] ;  /* 0x0000c80022227a20 */ /* 0x000fe40000410000 */
[----:B------:R-:W-:Y:S02]  /*7300*/  FMUL.FTZ R35, R35, c[0x0][0x320] ;  /* 0x0000c80023237a20 */ /* 0x000fe40000410000 */
[----:B------:R-:W-:Y:S01]  /*7310*/  FMUL.FTZ R36, R36, c[0x0][0x320] ;  /* 0x0000c80024247a20 */ /* 0x000fe20000410000 */
[----:B------:R4:W2:Y:S01]  /*7320*/  MUFU.TANH R164, R22 ;  /* 0x0000001600a47308 */ /* 0x0008a20000002400 */
[----:B------:R-:W-:Y:S01]  /*7330*/  FMUL.FTZ R37, R37, c[0x0][0x320] ;  /* 0x0000c80025257a20 */ /* 0x000fe20000410000 */
[C---:B-----5:R-:W-:Y:S03]  /*7340*/  HMMA.16816.F32.BF16 R44, R208.reuse, R8, R44 ;  /* 0x00000008d02c723c */ /* 0x060fe6000004182c */
[----:B------:R-:W-:Y:S02]  /*7350*/  FMUL.FTZ R38, R38, c[0x0][0x320] ;  /* 0x0000c80026267a20 */ /* 0x000fe40000410000 */
[----:B------:R-:W-:Y:S03]  /*7360*/  FMUL.FTZ R39, R39, c[0x0][0x320] ;  /* 0x0000c80027277a20 */ /* 0x000fe60000410000 */
[----:B------:R4:W2:Y:S01]  /*7370*/  MUFU.TANH R165, R23 ;  /* 0x0000001700a57308 */ /* 0x0008a20000002400 */
[C---:B------:R-:W-:Y:S01]  /*7380*/  HMMA.16816.F32.BF16 R48, R208.reuse, R10, R48 ;  /* 0x0000000ad030723c */ /* 0x040fe20000041830 */
[----:B------:R-:W5:Y:S01]  /*7390*/  LDSM.16.M88.4 R8, [R219+0x7800] ;  /* 0x00780000db08783b */ /* 0x000f620000000200 */
[----:B------:R-:W-:Y:S04]  /*73a0*/  DEPBAR.LE SB0, 0x0 ;  /* 0x000080000000791a */ /* 0x000fe80000000000 */
[----:B------:R-:W-:Y:S02]  /*73b0*/  FMUL.FTZ R40, R40, c[0x0][0x320] ;  /* 0x0000c80028287a20 */ /* 0x000fe40000410000 */
[----:B------:R-:W-:Y:S01]  /*73c0*/  FMUL.FTZ R41, R41, c[0x0][0x320] ;  /* 0x0000c80029297a20 */ /* 0x000fe20000410000 */
[----:B------:R4:W2:Y:S01]  /*73d0*/  MUFU.TANH R168, R24 ;  /* 0x0000001800a87308 */ /* 0x0008a20000002400 */
[----:B------:R-:W-:Y:S01]  /*73e0*/  BAR.SYNC.DEFER_BLOCKING 0x0 ;  /* 0x0000000000007b1d */ /* 0x000fe20000010000 */
[C---:B-1----:R-:W-:Y:S05]  /*73f0*/  HMMA.16816.F32.BF16 R52, R208.reuse, R4, R52 ;  /* 0x00000004d034723c */ /* 0x042fea0000041834 */
[----:B------:R-:W-:Y:S02]  /*7400*/  FMUL.FTZ R42, R42, c[0x0][0x320] ;  /* 0x0000c8002a2a7a20 */ /* 0x000fe40000410000 */
[----:B------:R-:W-:Y:S01]  /*7410*/  FMUL.FTZ R43, R43, c[0x0][0x320] ;  /* 0x0000c8002b2b7a20 */ /* 0x000fe20000410000 */
[----:B------:R4:W1:Y:S01]  /*7420*/  MUFU.TANH R166, R25 ;  /* 0x0000001900a67308 */ /* 0x0008620000002400 */
[C---:B------:R-:W-:Y:S03]  /*7430*/  HMMA.16816.F32.BF16 R56, R208.reuse, R6, R56 ;  /* 0x00000006d038723c */ /* 0x040fe60000041838 */
[----:B------:R-:W-:Y:S02]  /*7440*/  FMUL.FTZ R44, R44, c[0x0][0x320] ;  /* 0x0000c8002c2c7a20 */ /* 0x000fe40000410000 */
[----:B------:R-:W-:Y:S02]  /*7450*/  FMUL.FTZ R45, R45, c[0x0][0x320] ;  /* 0x0000c8002d2d7a20 */ /* 0x000fe40000410000 */
[----:B------:R-:W-:Y:S02]  /*7460*/  FMUL.FTZ R46, R46, c[0x0][0x320] ;  /* 0x0000c8002e2e7a20 */ /* 0x000fe40000410000 */
[----:B------:R4:W1:Y:S03]  /*7470*/  MUFU.TANH R167, R26 ;  /* 0x0000001a00a77308 */ /* 0x0008660000002400 */
[----:B------:R-:W-:Y:S02]  /*7480*/  FMUL.FTZ R47, R47, c[0x0][0x320] ;  /* 0x0000c8002f2f7a20 */ /* 0x000fe40000410000 */
[----:B------:R-:W-:Y:S02]  /*7490*/  FMUL.FTZ R48, R48, c[0x0][0x320] ;  /* 0x0000c80030307a20 */ /* 0x000fe40000410000 */
[----:B------:R-:W-:Y:S02]  /*74a0*/  FMUL.FTZ R49, R49, c[0x0][0x320] ;  /* 0x0000c80031317a20 */ /* 0x000fe40000410000 */
[----:B------:R-:W-:Y:S01]  /*74b0*/  FMUL.FTZ R50, R50, c[0x0][0x320] ;  /* 0x0000c80032327a20 */ /* 0x000fe20000410000 */
[----:B------:R4:W1:Y:S01]  /*74c0*/  MUFU.TANH R169, R27 ;  /* 0x0000001b00a97308 */ /* 0x0008620000002400 */
[----:B------:R-:W-:Y:S01]  /*74d0*/  FMUL.FTZ R51, R51, c[0x0][0x320] ;  /* 0x0000c80033337a20 */ /* 0x000fe20000410000 */
[C---:B-----5:R-:W-:Y:S03]  /*74e0*/  HMMA.16816.F32.BF16 R60, R208.reuse, R8, R60 ;  /* 0x00000008d03c723c */ /* 0x060fe6000004183c */
[----:B------:R-:W-:Y:S02]  /*74f0*/  FMUL.FTZ R56, R56, c[0x0][0x320] ;  /* 0x0000c80038387a20 */ /* 0x000fe40000410000 */
[----:B------:R-:W-:Y:S02]  /*7500*/  FMUL.FTZ R57, R57, c[0x0][0x320] ;  /* 0x0000c80039397a20 */ /* 0x000fe40000410000 */
[----:B------:R-:W-:Y:S01]  /*7510*/  FMUL.FTZ R59, R59, c[0x0][0x320] ;  /* 0x0000c8003b3b7a20 */ /* 0x000fe20000410000 */
[----:B------:R4:W1:Y:S01]  /*7520*/  MUFU.TANH R171, R28 ;  /* 0x0000001c00ab7308 */ /* 0x0008620000002400 */
[----:B------:R-:W-:Y:S03]  /*7530*/  HMMA.16816.F32.BF16 R64, R208, R10, R64 ;  /* 0x0000000ad040723c */ /* 0x000fe60000041840 */
        /* <DEDUP_REMOVED lines=9> */
[----:B------:R-:W-:Y:S02]  /*75d0*/  FMUL.FTZ R62, R62, c[0x0][0x320] ;  /* 0x0000c8003e3e7a20 */ /* 0x000fe40000410000 */
[----:B------:R-:W-:Y:S02]  /*75e0*/  FMUL.FTZ R63, R63, c[0x0][0x320] ;  /* 0x0000c8003f3f7a20 */ /* 0x000fe40000410000 */
[----:B------:R-:W-:Y:S02]  /*75f0*/  FMUL.FTZ R64, R64, c[0x0][0x320] ;  /* 0x0000c80040407a20 */ /* 0x000fe40000410000 */
[----:B------:R-:W-:Y:S02]  /*7600*/  FMUL.FTZ R65, R65, c[0x0][0x320] ;  /* 0x0000c80041417a20 */ /* 0x000fe40000410000 */
[----:B------:R-:W-:Y:S01]  /*7610*/  FMUL.FTZ R66, R66, c[0x0][0x320] ;  /* 0x0000c80042427a20 */ /* 0x000fe20000410000 */
[----:B------:R4:W1:Y:S01]  /*7620*/  MUFU.TANH R189, R31 ;  /* 0x0000001f00bd7308 */ /* 0x0008620000002400 */
[----:B------:R-:W-:Y:S09]  /*7630*/  FMUL.FTZ R0, R67, c[0x0][0x320] ;  /* 0x0000c80043007a20 */ /* 0x000ff20000410000 */
[----:B------:R4:W1:Y:S10]  /*7640*/  MUFU.TANH R190, R32 ;  /* 0x0000002000be7308 */ /* 0x0008740000002400 */
        /* <DEDUP_REMOVED lines=34> */
[----:B------:R4:W1:Y:S02]  /*7870*/  MUFU.TANH R72, R0 ;  /* 0x0000000000487308 */ /* 0x0008640000002400 */
[----:B-1234-:R-:W-:-:S05]  /*7880*/  @P1 BRA `(.L_x_5) ;  /* 0xffffe43000001947 */ /* 0x01efca000383ffff */
.L_x_4:
[----:B------:R-:W-:Y:S01]  /*7890*/  FMNMX.FTZ R0, R148, R69, !PT ;  /* 0x0000004594007209 */ /* 0x000fe20007810000 */
[----:B---3--:R-:W-:Y:S01]  /*78a0*/  LDSM.16.MT88.4 R12, [R217+0x100] ;  /* 0x00010000d90c783b */ /* 0x008fe20000004200 */
[----:B------:R-:W-:Y:S02]  /*78b0*/  MOV R66, R74 ;  /* 0x0000004a00427202 */ /* 0x000fe40000000f00 */
[----:B------:R-:W-:Y:S02]  /*78c0*/  FMNMX.FTZ R0, R153, R0, !PT ;  /* 0x0000000099007209 */ /* 0x000fe40007810000 */
[----:B------:R-:W-:Y:S02]  /*78d0*/  MOV R67, R68 ;  /* 0x0000004400437202 */ /* 0x000fe40000000f00 */
[----:B------:R-:W-:Y:S01]  /*78e0*/  FMNMX.FTZ R0, R151, R0, !PT ;  /* 0x0000000097007209 */ /* 0x000fe20007810000 */
[----:B------:R-:W-:Y:S01]  /*78f0*/  LDSM.16.MT88.4 R20, [R218+0x100] ;  /* 0x00010000da14783b */ /* 0x000fe20000004200 */
[----:B------:R-:W-:Y:S02]  /*7900*/  FMNMX.FTZ R2, R149, R70, !PT ;  /* 0x0000004695027209 */ /* 0x000fe40007810000 */
[----:B------:R-:W-:Y:S02]  /*7910*/  FMNMX.FTZ R0, R73, R0, !PT ;  /* 0x0000000049007209 */ /* 0x000fe40007810000 */
[----:B------:R-:W-:Y:S02]  /*7920*/  FMNMX.FTZ R2, R154, R2, !PT ;  /* 0x000000029a027209 */ /* 0x000fe40007810000 */
        /* <DEDUP_REMOVED lines=26> */
[----:B------:R-:W0:Y:S01]  /*7ad0*/  LDGDEPBAR ;  /* 0x00000000000079af */ /* 0x000e220000000000 */
[----:B------:R-:W-:Y:S02]  /*7ae0*/  FMNMX.FTZ R2, R188, R2, !PT ;  /* 0x00000002bc027209 */ /* 0x000fe40007810000 */
        /* <DEDUP_REMOVED lines=31> */
[----:B------:R-:W-:Y:S02]  /*7ce0*/  MOV R65, R19 ;  /* 0x0000001300417202 */ /* 0x000fe40000000f00 */
[----:B------:R-:W-:Y:S02]  /*7cf0*/  FMNMX.FTZ R68, R18, R68, !PT ;  /* 0x0000004412447209 */ /* 0x000fe40007810000 */
[----:B------:R-:W-:Y:S02]  /*7d00*/  FMNMX.FTZ R2, R59, R2, !PT ;  /* 0x000000023b027209 */ /* 0x000fe40007810000 */
[----:B------:R-:W-:Y:S01]  /*7d10*/  ISETP.LT.AND P1, PT, RZ, UR8, PT ;  /* 0x00000008ff007c0c */ /* 0x000fe2000bf21270 */
[----:B------:R-:W-:Y:S01]  /*7d20*/  SHFL.BFLY PT, R3, R68, 0x2, 0x1f ;  /* 0x0c401f0044037f89 */ /* 0x000fe200000e0000 */
[----:B------:R-:W-:Y:S01]  /*7d30*/  FMNMX.FTZ R0, R65, R2, !PT ;  /* 0x0000000241007209 */ /* 0x000fe20007810000 */
[----:B------:R-:W-:Y:S03]  /*7d40*/  UIADD3 UR8, UR8, -0x1, URZ ;  /* 0xffffffff08087890 */ /* 0x000fe6000fffe03f */
[----:B------:R-:W-:Y:S04]  /*7d50*/  FMNMX.FTZ R0, R71, R0, !PT ;  /* 0x0000000047007209 */ /* 0x000fe80007810000 */
[----:B------:R-:W-:Y:S05]  /*7d60*/  FMNMX.FTZ R0, R72, R0, !PT ;  /* 0x0000000048007209 */ /* 0x000fea0007810000 */
[----:B------:R-:W1:Y:S02]  /*7d70*/  SHFL.BFLY PT, R2, R0, 0x2, 0x1f ;  /* 0x0c401f0000027f89 */ /* 0x000e6400000e0000 */
[----:B-1----:R-:W-:Y:S02]  /*7d80*/  FMNMX.FTZ R0, R0, R2, !PT ;  /* 0x0000000200007209 */ /* 0x002fe40007810000 */
[----:B------:R-:W-:Y:S04]  /*7d90*/  FMNMX.FTZ R68, R68, R3, !PT ;  /* 0x0000000344447209 */ /* 0x000fe80007810000 */
[----:B------:R-:W1:Y:S08]  /*7da0*/  SHFL.BFLY PT, R3, R0, 0x1, 0x1f ;  /* 0x0c201f0000037f89 */ /* 0x000e7000000e0000 */
[----:B------:R-:W2:Y:S01]  /*7db0*/  SHFL.BFLY PT, R4, R68, 0x1, 0x1f ;  /* 0x0c201f0044047f89 */ /* 0x000ea200000e0000 */
[----:B-1----:R-:W-:Y:S02]  /*7dc0*/  FMNMX.FTZ R3, R0, R3, !PT ;  /* 0x0000000300037209 */ /* 0x002fe40007810000 */
[----:B--2---:R-:W-:Y:S05]  /*7dd0*/  FMNMX.FTZ R68, R68, R4, !PT ;  /* 0x0000000444447209 */ /* 0x004fea0007810000 */
[C---:B------:R-:W-:Y:S02]  /*7de0*/  FMUL.FTZ R74, R68.reuse, c[0x0][0x2d0] ;  /* 0x0000b400444a7a20 */ /* 0x040fe40000410000 */
[----:B------:R-:W-:Y:S02]  /*7df0*/  FADD.FTZ R2, -R68, R69 ;  /* 0x0000004544027221 */ /* 0x000fe40000010100 */
[--C-:B------:R-:W-:Y:S01]  /*7e00*/  FFMA.FTZ R4, R148, c[0x0][0x2d0], -R74.reuse ;  /* 0x0000b40094047a23 */ /* 0x100fe2000001084a */
[----:B------:R-:W-:Y:S01]  /*7e10*/  MOV R148, R16 ;  /* 0x0000001000947202 */ /* 0x000fe20000000f00 */
[----:B------:R-:W-:Y:S02]  /*7e20*/  FMUL.FTZ R0, R2, c[0x0][0x2d0] ;  /* 0x0000b40002007a20 */ /* 0x000fe40000410000 */
[----:B------:R1:W2:Y:S01]  /*7e30*/  MUFU.EX2 R5, R4 ;  /* 0x0000000400057308 */ /* 0x0002a20000000800 */
[----:B------:R-:W-:Y:S02]  /*7e40*/  FMUL.FTZ R69, R3, c[0x0][0x2d0] ;  /* 0x0000b40003457a20 */ /* 0x000fe40000410000 */
[--C-:B------:R-:W-:Y:S02]  /*7e50*/  FFMA.FTZ R32, R75, c[0x0][0x2d0], -R74.reuse ;  /* 0x0000b4004b207a23 */ /* 0x100fe4000001084a */
[--C-:B------:R-:W-:Y:S02]  /*7e60*/  FFMA.FTZ R6, R149, c[0x0][0x2d0], -R69.reuse ;  /* 0x0000b40095067a23 */ /* 0x100fe40000010845 */
[--C-:B------:R-:W-:Y:S02]  /*7e70*/  FFMA.FTZ R40, R156, c[0x0][0x2d0], -R69.reuse ;  /* 0x0000b4009c287a23 */ /* 0x100fe40000010845 */
[--C-:B------:R-:W-:Y:S01]  /*7e80*/  FFMA.FTZ R48, R158, c[0x0][0x2d0], -R74.reuse ;  /* 0x0000b4009e307a23 */ /* 0x100fe2000001084a */
[----:B------:R3:W4:Y:S01]  /*7e90*/  MUFU.EX2 R2, R0 ;  /* 0x0000000000027308 */ /* 0x0007220000000800 */
[--C-:B------:R-:W-:Y:S09]  /*7ea0*/  FFMA.FTZ R71, R71, c[0x0][0x2d0], -R69.reuse ;  /* 0x0000b40047477a23 */ /* 0x100ff20000010845 */
[----:B------:R5:W-:Y:S01]  /*7eb0*/  MUFU.EX2 R75, R32 ;  /* 0x00000020004b7308 */ /* 0x000be20000000800 */
[----:B-1----:R-:W-:Y:S01]  /*7ec0*/  FFMA.FTZ R4, R153, c[0x0][0x2d0], -R74 ;  /* 0x0000b40099047a23 */ /* 0x002fe2000001084a */
[----:B--2---:R-:W-:Y:S08]  /*7ed0*/  MOV R153, R5 ;  /* 0x0000000500997202 */ /* 0x004ff00000000f00 */
[----:B------:R1:W-:Y:S01]  /*7ee0*/  MUFU.EX2 R7, R4 ;  /* 0x0000000400077308 */ /* 0x0003e20000000800 */
[----:B---3--:R-:W-:Y:S02]  /*7ef0*/  FADD.FTZ R0, -R3, R70 ;  /* 0x0000004603007221 */ /* 0x008fe40000010100 */
[----:B----4-:R-:W-:Y:S02]  /*7f00*/  FMUL.FTZ R9, R2, R81 ;  /* 0x0000005102097220 */ /* 0x010fe40000410000 */
[----:B------:R-:W-:Y:S05]  /*7f10*/  FMUL.FTZ R0, R0, c[0x0][0x2d0] ;  /* 0x0000b40000007a20 */ /* 0x000fea0000410000 */
[----:B------:R-:W-:Y:S01]  /*7f20*/  MUFU.EX2 R70, R6 ;  /* 0x0000000600467308 */ /* 0x000fe20000000800 */
[C---:B------:R-:W-:Y:S02]  /*7f30*/  FMUL.FTZ R16, R2.reuse, R88 ;  /* 0x0000005802107220 */ /* 0x040fe40000410000 */
[C---:B------:R-:W-:Y:S02]  /*7f40*/  FMUL.FTZ R24, R2.reuse, R96 ;  /* 0x0000006002187220 */ /* 0x040fe40000410000 */
[C---:B------:R-:W-:Y:S02]  /*7f50*/  FMUL.FTZ R25, R2.reuse, R97 ;  /* 0x0000006102197220 */ /* 0x040fe40000410000 */
[C---:B-----5:R-:W-:Y:S02]  /*7f60*/  FMUL.FTZ R32, R2.reuse, R104 ;  /* 0x0000006802207220 */ /* 0x060fe40000410000 */
[C---:B------:R-:W-:Y:S01]  /*7f70*/  FMUL.FTZ R33, R2.reuse, R105 ;  /* 0x0000006902217220 */ /* 0x040fe20000410000 */
[----:B------:R-:W2:Y:S01]  /*7f80*/  MUFU.EX2 R0, R0 ;  /* 0x0000000000007308 */ /* 0x000ea20000000800 */
[C---:B------:R-:W-:Y:S02]  /*7f90*/  FMUL.FTZ R49, R2.reuse, R121 ;  /* 0x0000007902317220 */ /* 0x040fe40000410000 */
[----:B------:R-:W-:Y:S02]  /*7fa0*/  FMUL.FTZ R41, R2, R113 ;  /* 0x0000007102297220 */ /* 0x000fe40000410000 */
[--C-:B-1----:R-:W-:Y:S01]  /*7fb0*/  FFMA.FTZ R4, R151, c[0x0][0x2d0], -R74.reuse ;  /* 0x0000b40097047a23 */ /* 0x102fe2000001084a */
[----:B------:R-:W-:Y:S04]  /*7fc0*/  MOV R151, R18 ;  /* 0x0000001200977202 */ /* 0x000fe80000000f00 */
[----:B------:R1:W-:Y:S10]  /*7fd0*/  MUFU.EX2 R5, R4 ;  /* 0x0000000400057308 */ /* 0x0003f40000000800 */
[----:B------:R3:W-:Y:S01]  /*7fe0*/  MUFU.EX2 R81, R40 ;  /* 0x0000002800517308 */ /* 0x0007e20000000800 */
[C---:B--2---:R-:W-:Y:S02]  /*7ff0*/  FMUL.FTZ R6, R0.reuse, R78 ;  /* 0x0000004e00067220 */ /* 0x044fe40000410000 */
[C---:B------:R-:W-:Y:S02]  /*8000*/  FMUL.FTZ R11, R0.reuse, R83 ;  /* 0x00000053000b7220 */ /* 0x040fe40000410000 */
[C---:B------:R-:W-:Y:S02]  /*8010*/  FMUL.FTZ R10, R0.reuse, R82 ;  /* 0x00000052000a7220 */ /* 0x040fe40000410000 */
[C---:B------:R-:W-:Y:S03]  /*8020*/  FMUL.FTZ R18, R0.reuse, R90 ;  /* 0x0000005a00127220 */ /* 0x040fe60000410000 */
[----:B------:R2:W4:Y:S01]  /*8030*/  MUFU.EX2 R82, R48 ;  /* 0x0000003000527308 */ /* 0x0005220000000800 */
[----:B------:R-:W-:Y:S02]  /*8040*/  FMUL.FTZ R19, R0, R91 ;  /* 0x0000005b00137220 */ /* 0x000fe40000410000 */
[--C-:B-1----:R-:W-:Y:S01]  /*8050*/  FFMA.FTZ R4, R73, c[0x0][0x2d0], -R74.reuse ;  /* 0x0000b40049047a23 */ /* 0x102fe2000001084a */
[----:B------:R-:W-:Y:S01]  /*8060*/  MOV R73, R17 ;  /* 0x0000001100497202 */ /* 0x000fe20000000f00 */
[----:B------:R-:W-:Y:S02]  /*8070*/  FMUL.FTZ R17, R2, R89 ;  /* 0x0000005902117220 */ /* 0x000fe40000410000 */
[C---:B------:R-:W-:Y:S01]  /*8080*/  FMUL.FTZ R26, R0.reuse, R98 ;  /* 0x00000062001a7220 */ /* 0x040fe20000410000 */
[----:B------:R-:W-:Y:S01]  /*8090*/  LDSM.16.MT88.4 R88, [R218+0x900] ;  /* 0x00090000da58783b */ /* 0x000fe20000004200 */
[C---:B------:R-:W-:Y:S01]  /*80a0*/  FMUL.FTZ R27, R0.reuse, R99 ;  /* 0x00000063001b7220 */ /* 0x040fe20000410000 */
[----:B------:R1:W5:Y:S01]  /*80b0*/  MUFU.EX2 R8, R4 ;  /* 0x0000000400087308 */ /* 0x0003620000000800 */
[C---:B------:R-:W-:Y:S01]  /*80c0*/  FMUL.FTZ R34, R0.reuse, R106 ;  /* 0x0000006a00227220 */ /* 0x040fe20000410000 */
[----:B------:R-:W-:Y:S01]  /*80d0*/  MOV R99, R67 ;  /* 0x0000004300637202 */ /* 0x000fe20000000f00 */
[C---:B------:R-:W-:Y:S02]  /*80e0*/  FMUL.FTZ R35, R0.reuse, R107 ;  /* 0x0000006b00237220 */ /* 0x040fe40000410000 */
[----:B------:R-:W-:Y:S01]  /*80f0*/  FMUL.FTZ R67, R0, R139 ;  /* 0x0000008b00437220 */ /* 0x000fe20000410000 */
[----:B------:R-:W-:Y:S01]  /*8100*/  MOV R139, R75 ;  /* 0x0000004b008b7202 */ /* 0x000fe20000000f00 */
[----:B---3--:R-:W-:Y:S01]  /*8110*/  FMUL.FTZ R40, R2, R112 ;  /* 0x0000007002287220 */ /* 0x008fe20000410000 */
[----:B------:R-:W-:Y:S01]  /*8120*/  MOV R104, R99 ;  /* 0x0000006300687202 */ /* 0x000fe20000000f00 */
[C---:B------:R-:W-:Y:S01]  /*8130*/  FMUL.FTZ R42, R0.reuse, R114 ;  /* 0x00000072002a7220 */ /* 0x040fe20000410000 */
[----:B------:R-:W-:Y:S01]  /*8140*/  MUFU.EX2 R71, R71 ;  /* 0x0000004700477308 */ /* 0x000fe20000000800 */
[C---:B------:R-:W-:Y:S02]  /*8150*/  FMUL.FTZ R43, R0.reuse, R115 ;  /* 0x00000073002b7220 */ /* 0x040fe40000410000 */
[----:B------:R-:W-:Y:S02]  /*8160*/  FMUL.FTZ R50, R0, R122 ;  /* 0x0000007a00327220 */ /* 0x000fe40000410000 */
[----:B--2---:R-:W-:Y:S02]  /*8170*/  FMUL.FTZ R48, R2, R120 ;  /* 0x0000007802307220 */ /* 0x004fe40000410000 */
[----:B------:R-:W-:Y:S01]  /*8180*/  FMUL.FTZ R51, R0, R123 ;  /* 0x0000007b00337220 */ /* 0x000fe20000410000 */
[----:B----4-:R-:W-:Y:S01]  /*8190*/  MOV R123, R82 ;  /* 0x00000052007b7202 */ /* 0x010fe20000000f00 */
[--C-:B-1----:R-:W-:Y:S01]  /*81a0*/  FFMA.FTZ R4, R150, c[0x0][0x2d0], -R69.reuse ;  /* 0x0000b40096047a23 */ /* 0x102fe20000010845 */
[----:B-----5:R-:W-:Y:S01]  /*81b0*/  MOV R149, R8 ;  /* 0x0000000800957202 */ /* 0x020fe20000000f00 */
[--C-:B------:R-:W-:Y:S01]  /*81c0*/  FFMA.FTZ R8, R154, c[0x0][0x2d0], -R69.reuse ;  /* 0x0000b4009a087a23 */ /* 0x100fe20000010845 */
[----:B------:R-:W-:Y:S01]  /*81d0*/  MOV R150, R7 ;  /* 0x0000000700967202 */ /* 0x000fe20000000f00 */
[----:B------:R1:W2:Y:S01]  /*81e0*/  MUFU.EX2 R154, R4 ;  /* 0x00000004009a7308 */ /* 0x0002a20000000800 */
[----:B------:R-:W-:Y:S01]  /*81f0*/  FMUL.FTZ R7, R0, R79 ;  /* 0x0000004f00077220 */ /* 0x000fe20000410000 */
[----:B------:R-:W-:Y:S04]  /*8200*/  MOV R98, R149 ;  /* 0x0000009500627202 */ /* 0x000fe80000000f00 */
[----:B------:R-:W-:Y:S04]  /*8210*/  MOV R105, R98 ;  /* 0x0000006200697202 */ /* 0x000fe80000000f00 */
[----:B------:R3:W4:Y:S01]  /*8220*/  MUFU.EX2 R58, R8 ;  /* 0x00000008003a7308 */ /* 0x0007220000000800 */
[----:B------:R-:W-:Y:S01]  /*8230*/  MOV R113, R105 ;  /* 0x0000006900717202 */ /* 0x000fe20000000f00 */
[--C-:B-1----:R-:W-:Y:S01]  /*8240*/  FFMA.FTZ R4, R152, c[0x0][0x2d0], -R69.reuse ;  /* 0x0000b40098047a23 */ /* 0x102fe20000010845 */
[----:B------:R-:W-:Y:S01]  /*8250*/  MOV R152, R5 ;  /* 0x0000000500987202 */ /* 0x000fe20000000f00 */
[C---:B------:R-:W-:Y:S01]  /*8260*/  FMUL.FTZ R5, R2.reuse, R77 ;  /* 0x0000004d02057220 */ /* 0x040fe20000410000 */
[----:B--2---:R-:W-:Y:S05]  /*8270*/  MOV R97, R154 ;  /* 0x0000009a00617202 */ /* 0x004fea0000000f00 */
[----:B------:R-:W1:Y:S01]  /*8280*/  MUFU.EX2 R64, R4 ;  /* 0x0000000400407308 */ /* 0x000e620000000800 */
[-C--:B------:R-:W-:Y:S02]  /*8290*/  F2FP.BF16.PACK_AB R78, R149, R152.reuse ;  /* 0x00000098954e723e */ /* 0x080fe400000010ff */
[----:B------:R-:W-:Y:S02]  /*82a0*/  MOV R96, R152 ;  /* 0x0000009800607202 */ /* 0x000fe40000000f00 */
[----:B------:R-:W-:Y:S01]  /*82b0*/  MOV R106, R97 ;  /* 0x00000061006a7202 */ /* 0x000fe20000000f00 */
[----:B---3--:R-:W-:Y:S01]  /*82c0*/  FMUL.FTZ R8, R2, R80 ;  /* 0x0000005002087220 */ /* 0x008fe20000410000 */
[----:B----4-:R-:W-:Y:S02]  /*82d0*/  F2FP.BF16.PACK_AB R77, R58, R70 ;  /* 0x000000463a4d723e */ /* 0x010fe400000010ff */
[----:B------:R-:W-:Y:S02]  /*82e0*/  MOV R107, R96 ;  /* 0x00000060006b7202 */ /* 0x000fe40000000f00 */
[----:B------:R-:W-:Y:S01]  /*82f0*/  LDSM.16.MT88.4 R96, [R220+0x900] ;  /* 0x00090000dc60783b */ /* 0x000fe20000004200 */
[----:B------:R-:W-:Y:S02]  /*8300*/  MOV R114, R106 ;  /* 0x0000006a00727202 */ /* 0x000fe40000000f00 */
[----:B------:R-:W-:Y:S02]  /*8310*/  MOV R115, R107 ;  /* 0x0000006b00737202 */ /* 0x000fe40000000f00 */
[----:B------:R-:W-:Y:S01]  /*8320*/  MOV R152, R66 ;  /* 0x0000004200987202 */ /* 0x000fe20000000f00 */
[----:B------:R-:W-:Y:S01]  /*8330*/  FMUL.FTZ R66, R0, R138 ;  /* 0x0000008a00427220 */ /* 0x000fe20000410000 */
[----:B------:R-:W-:Y:S01]  /*8340*/  MOV R149, R65 ;  /* 0x0000004100957202 */ /* 0x000fe20000000f00 */
[----:B------:R-:W-:Y:S01]  /*8350*/  FMUL.FTZ R65, R2, R137 ;  /* 0x0000008902417220 */ /* 0x000fe20000410000 */
[----:B-1----:R-:W-:Y:S01]  /*8360*/  F2FP.BF16.PACK_AB R79, R64, R154 ;  /* 0x0000009a404f723e */ /* 0x002fe200000010ff */
[----:B------:R-:W-:Y:S01]  /*8370*/  FMUL.FTZ R4, R2, R76 ;  /* 0x0000004c02047220 */ /* 0x000fe20000410000 */
[----:B------:R-:W-:Y:S02]  /*8380*/  F2FP.BF16.PACK_AB R76, R150, R153 ;  /* 0x00000099964c723e */ /* 0x000fe400000010ff */
[----:B------:R-:W-:Y:S01]  /*8390*/  MOV R154, R56 ;  /* 0x00000038009a7202 */ /* 0x000fe20000000f00 */
[--C-:B------:R-:W-:Y:S04]  /*83a0*/  FFMA.FTZ R56, R160, c[0x0][0x2d0], -R69.reuse ;  /* 0x0000b400a0387a23 */ /* 0x100fe80000010845 */
[C---:B------:R-:W-:Y:S01]  /*83b0*/  HMMA.16816.F32.BF16 R4, R76.reuse, R12, R4 ;  /* 0x0000000c4c04723c */ /* 0x040fe20000041804 */
[----:B------:R1:W-:Y:S06]  /*83c0*/  MUFU.EX2 R121, R56 ;  /* 0x0000003800797308 */ /* 0x0003ec0000000800 */
[C---:B------:R-:W-:Y:S01]  /*83d0*/  FMUL.FTZ R12, R2.reuse, R84 ;  /* 0x00000054020c7220 */ /* 0x040fe20000410000 */
[C---:B------:R-:W-:Y:S04]  /*83e0*/  HMMA.16816.F32.BF16 R8, R76.reuse, R14, R8 ;  /* 0x0000000e4c08723c */ /* 0x040fe80000041808 */
[----:B------:R-:W-:Y:S03]  /*83f0*/  FMUL.FTZ R13, R2, R85 ;  /* 0x00000055020d7220 */ /* 0x000fe60000410000 */
[C---:B------:R-:W-:Y:S02]  /*8400*/  FMUL.FTZ R14, R0.reuse, R86 ;  /* 0x00000056000e7220 */ /* 0x040fe40000410000 */
[----:B------:R-:W-:Y:S02]  /*8410*/  FMUL.FTZ R15, R0, R87 ;  /* 0x00000057000f7220 */ /* 0x000fe40000410000 */
[----:B------:R-:W-:Y:S05]  /*8420*/  LDSM.16.MT88.4 R84, [R217+0x900] ;  /* 0x00090000d954783b */ /* 0x000fea0000004200 */
[C---:B------:R-:W-:Y:S03]  /*8430*/  HMMA.16816.F32.BF16 R12, R76.reuse, R20, R12 ;  /* 0x000000144c0c723c */ /* 0x040fe6000004180c */
[C---:B-1----:R-:W-:Y:S04]  /*8440*/  FMUL.FTZ R56, R2.reuse, R128 ;  /* 0x0000008002387220 */ /* 0x042fe80000410000 */
[C---:B------:R-:W-:Y:S01]  /*8450*/  FMUL.FTZ R20, R2.reuse, R92 ;  /* 0x0000005c02147220 */ /* 0x040fe20000410000 */
[C---:B------:R-:W-:Y:S04]  /*8460*/  HMMA.16816.F32.BF16 R16, R76.reuse, R22, R16 ;  /* 0x000000164c10723c */ /* 0x040fe80000041810 */
[----:B------:R-:W-:Y:S03]  /*8470*/  FMUL.FTZ R21, R2, R93 ;  /* 0x0000005d02157220 */ /* 0x000fe60000410000 */
[C---:B------:R-:W-:Y:S02]  /*8480*/  FMUL.FTZ R22, R0.reuse, R94 ;  /* 0x0000005e00167220 */ /* 0x040fe40000410000 */
[----:B------:R-:W-:Y:S02]  /*8490*/  FMUL.FTZ R23, R0, R95 ;  /* 0x0000005f00177220 */ /* 0x000fe40000410000 */
[----:B------:R-:W-:Y:S05]  /*84a0*/  LDSM.16.MT88.4 R92, [R221+0x900] ;  /* 0x00090000dd5c783b */ /* 0x000fea0000004200 */
[C---:B------:R-:W-:Y:S07]  /*84b0*/  HMMA.16816.F32.BF16 R20, R76.reuse, R28, R20 ;  /* 0x0000001c4c14723c */ /* 0x040fee0000041814 */
[C---:B------:R-:W-:Y:S01]  /*84c0*/  FMUL.FTZ R29, R2.reuse, R101 ;  /* 0x00000065021d7220 */ /* 0x040fe20000410000 */
[C---:B------:R-:W-:Y:S04]  /*84d0*/  HMMA.16816.F32.BF16 R24, R76.reuse, R30, R24 ;  /* 0x0000001e4c18723c */ /* 0x040fe80000041818 */
[C---:B------:R-:W-:Y:S01]  /*84e0*/  FMUL.FTZ R28, R2.reuse, R100 ;  /* 0x00000064021c7220 */ /* 0x040fe20000410000 */
[----:B------:R-:W-:Y:S01]  /*84f0*/  MOV R100, R64 ;  /* 0x0000004000647202 */ /* 0x000fe20000000f00 */
[----:B------:R-:W-:Y:S01]  /*8500*/  FMUL.FTZ R64, R2, R136 ;  /* 0x0000008802407220 */ /* 0x000fe20000410000 */
[----:B------:R-:W-:Y:S01]  /*8510*/  MOV R101, R57 ;  /* 0x0000003900657202 */ /* 0x000fe20000000f00 */
[C---:B------:R-:W-:Y:S01]  /*8520*/  FMUL.FTZ R30, R0.reuse, R102 ;  /* 0x00000066001e7220 */ /* 0x040fe20000410000 */
[----:B------:R-:W-:Y:S03]  /*8530*/  MOV R75, R100 ;  /* 0x00000064004b7202 */ /* 0x000fe60000000f00 */
[C---:B------:R-:W-:Y:S01]  /*8540*/  FMUL.FTZ R31, R0.reuse, R103 ;  /* 0x00000067001f7220 */ /* 0x040fe20000410000 */
[----:B------:R-:W-:Y:S01]  /*8550*/  MOV R103, R59 ;  /* 0x0000003b00677202 */ /* 0x000fe20000000f00 */
[C---:B------:R-:W-:Y:S01]  /*8560*/  FMUL.FTZ R59, R0.reuse, R131 ;  /* 0x00000083003b7220 */ /* 0x040fe20000410000 */
[----:B------:R-:W-:Y:S01]  /*8570*/  MOV R102, R58 ;  /* 0x0000003a00667202 */ /* 0x000fe20000000f00 */
[----:B------:R-:W-:Y:S01]  /*8580*/  FMUL.FTZ R58, R0, R130 ;  /* 0x00000082003a7220 */ /* 0x000fe20000410000 */
[----:B------:R-:W-:Y:S01]  /*8590*/  MOV R112, R75 ;  /* 0x0000004b00707202 */ /* 0x000fe20000000f00 */
[C---:B------:R-:W-:Y:S01]  /*85a0*/  FMUL.FTZ R57, R2.reuse, R129 ;  /* 0x0000008102397220 */ /* 0x040fe20000410000 */
[C---:B------:R-:W-:Y:S03]  /*85b0*/  HMMA.16816.F32.BF16 R28, R76.reuse, R36, R28 ;  /* 0x000000244c1c723c */ /* 0x040fe6000004181c */
[----:B------:R-:W-:Y:S02]  /*85c0*/  MOV R137, R103 ;  /* 0x0000006700897202 */ /* 0x000fe40000000f00 */
[----:B------:R-:W-:Y:S02]  /*85d0*/  MOV R75, R102 ;  /* 0x00000066004b7202 */ /* 0x000fe40000000f00 */
[--C-:B------:R-:W-:Y:S01]  /*85e0*/  FFMA.FTZ R36, R155, c[0x0][0x2d0], -R74.reuse ;  /* 0x0000b4009b247a23 */ /* 0x100fe2000001084a */
[C---:B------:R-:W-:Y:S03]  /*85f0*/  HMMA.16816.F32.BF16 R32, R76.reuse, R38, R32 ;  /* 0x000000264c20723c */ /* 0x040fe60000041820 */
[----:B------:R1:W2:Y:S01]  /*8600*/  MUFU.EX2 R80, R36 ;  /* 0x0000002400507308 */ /* 0x0002a20000000800 */
[----:B------:R-:W-:Y:S01]  /*8610*/  FMUL.FTZ R37, R2, R109 ;  /* 0x0000006d02257220 */ /* 0x000fe20000410000 */
[----:B------:R-:W-:Y:S02]  /*8620*/  MOV R138, R101 ;  /* 0x00000065008a7202 */ /* 0x000fe40000000f00 */
[C---:B------:R-:W-:Y:S02]  /*8630*/  FMUL.FTZ R38, R0.reuse, R110 ;  /* 0x0000006e00267220 */ /* 0x040fe40000410000 */
[----:B------:R-:W-:Y:S03]  /*8640*/  FMUL.FTZ R39, R0, R111 ;  /* 0x0000006f00277220 */ /* 0x000fe60000410000 */
[----:B-1----:R-:W-:Y:S01]  /*8650*/  FMUL.FTZ R36, R2, R108 ;  /* 0x0000006c02247220 */ /* 0x002fe20000410000 */
[----:B------:R-:W-:Y:S01]  /*8660*/  MOV R108, R70 ;  /* 0x00000046006c7202 */ /* 0x000fe20000000f00 */
[--C-:B------:R-:W-:Y:S03]  /*8670*/  FFMA.FTZ R70, R162, c[0x0][0x2d0], -R74.reuse ;  /* 0x0000b400a2467a23 */ /* 0x100fe6000001084a */
[----:B------:R-:W-:Y:S01]  /*8680*/  MOV R136, R108 ;  /* 0x0000006c00887202 */ /* 0x000fe20000000f00 */
[----:B------:R1:W-:Y:S01]  /*8690*/  MUFU.EX2 R110, R70 ;  /* 0x00000046006e7308 */ /* 0x0003e20000000800 */
[C---:B------:R-:W-:Y:S03]  /*86a0*/  HMMA.16816.F32.BF16 R36, R76.reuse, R44, R36 ;  /* 0x0000002c4c24723c */ /* 0x040fe60000041824 */
[----:B------:R-:W-:Y:S02]  /*86b0*/  MOV R108, R104 ;  /* 0x00000068006c7202 */ /* 0x000fe40000000f00 */
[----:B------:R-:W-:Y:S02]  /*86c0*/  LDSM.16.MT88.4 R104, [R220+0x5100] ;  /* 0x00510000dc68783b */ /* 0x000fe40000004200 */
[--C-:B------:R-:W-:Y:S01]  /*86d0*/  FFMA.FTZ R44, R157, c[0x0][0x2d0], -R69.reuse ;  /* 0x0000b4009d2c7a23 */ /* 0x100fe20000010845 */
[C---:B------:R-:W-:Y:S03]  /*86e0*/  HMMA.16816.F32.BF16 R40, R76.reuse, R46, R40 ;  /* 0x0000002e4c28723c */ /* 0x040fe60000041828 */
[----:B------:R3:W4:Y:S01]  /*86f0*/  MUFU.EX2 R109, R44 ;  /* 0x0000002c006d7308 */ /* 0x0007220000000800 */
[----:B------:R-:W-:Y:S01]  /*8700*/  FMUL.FTZ R45, R2, R117 ;  /* 0x00000075022d7220 */ /* 0x000fe20000410000 */
[----:B------:R-:W-:Y:S02]  /*8710*/  MOV R157, R81 ;  /* 0x00000051009d7202 */ /* 0x000fe40000000f00 */
[C---:B------:R-:W-:Y:S01]  /*8720*/  FMUL.FTZ R46, R0.reuse, R118 ;  /* 0x00000076002e7220 */ /* 0x040fe20000410000 */
[----:B--2---:R-:W-:Y:S01]  /*8730*/  MOV R117, R80 ;  /* 0x0000005000757202 */ /* 0x004fe20000000f00 */
[----:B------:R-:W-:Y:S01]  /*8740*/  FMUL.FTZ R47, R0, R119 ;  /* 0x00000077002f7220 */ /* 0x000fe20000410000 */
[----:B------:R-:W2:Y:S02]  /*8750*/  LDSM.16.MT88.4 R80, [R220+0x4100] ;  /* 0x00410000dc50783b */ /* 0x000ea40000004200 */
[----:B------:R-:W-:Y:S01]  /*8760*/  MOV R156, R108 ;  /* 0x0000006c009c7202 */ /* 0x000fe20000000f00 */
[--C-:B-1----:R-:W-:Y:S04]  /*8770*/  FFMA.FTZ R70, R163, c[0x0][0x2d0], -R74.reuse ;  /* 0x0000b400a3467a23 */ /* 0x102fe8000001084a */
[----:B------:R1:W-:Y:S01]  /*8780*/  MUFU.EX2 R155, R70 ;  /* 0x00000046009b7308 */ /* 0x0003e20000000800 */
[----:B---3--:R-:W-:Y:S07]  /*8790*/  FMUL.FTZ R44, R2, R116 ;  /* 0x00000074022c7220 */ /* 0x008fee0000410000 */
[C---:B------:R-:W-:Y:S07]  /*87a0*/  HMMA.16816.F32.BF16 R44, R76.reuse, R52, R44 ;  /* 0x000000344c2c723c */ /* 0x040fee000004182c */
[--C-:B------:R-:W-:Y:S01]  /*87b0*/  FFMA.FTZ R52, R159, c[0x0][0x2d0], -R74.reuse ;  /* 0x0000b4009f347a23 */ /* 0x100fe2000001084a */
[C---:B------:R-:W-:Y:S03]  /*87c0*/  HMMA.16816.F32.BF16 R48, R76.reuse, R54, R48 ;  /* 0x000000364c30723c */ /* 0x040fe60000041830 */
[----:B------:R3:W5:Y:S01]  /*87d0*/  MUFU.EX2 R122, R52 ;  /* 0x00000034007a7308 */ /* 0x0007620000000800 */
[--C-:B-1----:R-:W-:Y:S02]  /*87e0*/  FFMA.FTZ R70, R164, c[0x0][0x2d0], -R69.reuse ;  /* 0x0000b400a4467a23 */ /* 0x102fe40000010845 */
[----:B------:R-:W-:Y:S02]  /*87f0*/  FMUL.FTZ R53, R2, R125 ;  /* 0x0000007d02357220 */ /* 0x000fe40000410000 */
[C---:B------:R-:W-:Y:S04]  /*8800*/  FMUL.FTZ R54, R0.reuse, R126 ;  /* 0x0000007e00367220 */ /* 0x040fe80000410000 */
[----:B------:R-:W-:Y:S01]  /*8810*/  FMUL.FTZ R55, R0, R127 ;  /* 0x0000007f00377220 */ /* 0x000fe20000410000 */
[----:B------:R1:W-:Y:S01]  /*8820*/  MUFU.EX2 R100, R70 ;  /* 0x0000004600647308 */ /* 0x0003e20000000800 */
[C---:B---3--:R-:W-:Y:S07]  /*8830*/  FMUL.FTZ R52, R2.reuse, R124 ;  /* 0x0000007c02347220 */ /* 0x048fee0000410000 */
[C---:B------:R-:W-:Y:S03]  /*8840*/  HMMA.16816.F32.BF16 R52, R76.reuse, R60, R52 ;  /* 0x0000003c4c34723c */ /* 0x040fe60000041834 */
[--C-:B-1----:R-:W-:Y:S04]  /*8850*/  FFMA.FTZ R70, R165, c[0x0][0x2d0], -R69.reuse ;  /* 0x0000b400a5467a23 */ /* 0x102fe80000010845 */
[----:B------:R1:W-:Y:S01]  /*8860*/  MUFU.EX2 R116, R70 ;  /* 0x0000004600747308 */ /* 0x0003e20000000800 */
[C---:B------:R-:W-:Y:S04]  /*8870*/  HMMA.16816.F32.BF16 R56, R76.reuse, R62, R56 ;  /* 0x0000003e4c38723c */ /* 0x040fe80000041838 */
[--C-:B------:R-:W-:Y:S02]  /*8880*/  FFMA.FTZ R60, R161, c[0x0][0x2d0], -R69.reuse ;  /* 0x0000b400a13c7a23 */ /* 0x100fe40000010845 */
[----:B------:R-:W-:Y:S02]  /*8890*/  FMUL.FTZ R61, R2, R133 ;  /* 0x00000085023d7220 */ /* 0x000fe40000410000 */
[C---:B------:R-:W-:Y:S01]  /*88a0*/  FMUL.FTZ R62, R0.reuse, R134 ;  /* 0x00000086003e7220 */ /* 0x040fe20000410000 */
[----:B------:R3:W2:Y:S03]  /*88b0*/  MUFU.EX2 R120, R60 ;  /* 0x0000003c00787308 */ /* 0x0006a60000000800 */
[----:B------:R-:W-:Y:S02]  /*88c0*/  FMUL.FTZ R63, R0, R135 ;  /* 0x00000087003f7220 */ /* 0x000fe40000410000 */
[--C-:B-1----:R-:W-:Y:S05]  /*88d0*/  FFMA.FTZ R70, R168, c[0x0][0x2d0], -R74.reuse ;  /* 0x0000b400a8467a23 */ /* 0x102fea000001084a */
[----:B------:R1:W-:Y:S01]  /*88e0*/  MUFU.EX2 R131, R70 ;  /* 0x0000004600837308 */ /* 0x0003e20000000800 */
[----:B---3--:R-:W-:Y:S07]  /*88f0*/  FMUL.FTZ R60, R2, R132 ;  /* 0x00000084023c7220 */ /* 0x008fee0000410000 */
[C---:B--2---:R-:W-:Y:S08]  /*8900*/  HMMA.16816.F32.BF16 R60, R76.reuse, R80, R60 ;  /* 0x000000504c3c723c */ /* 0x044ff0000004183c */
[----:B------:R-:W-:Y:S01]  /*8910*/  HMMA.16816.F32.BF16 R64, R76, R82, R64 ;  /* 0x000000524c40723c */ /* 0x000fe20000041840 */
[----:B------:R-:W2:Y:S03]  /*8920*/  LDSM.16.MT88.4 R80, [R217+0x4900] ;  /* 0x00490000d950783b */ /* 0x000ea60000004200 */
[--C-:B-1----:R-:W-:Y:S03]  /*8930*/  FFMA.FTZ R70, R166, c[0x0][0x2d0], -R74.reuse ;  /* 0x0000b400a6467a23 */ /* 0x102fe6000001084a */
[----:B----4-:R-:W-:Y:S01]  /*8940*/  F2FP.BF16.PACK_AB R77, R109, R157 ;  /* 0x0000009d6d4d723e */ /* 0x010fe200000010ff */
[----:B------:R1:W3:Y:S01]  /*8950*/  MUFU.EX2 R130, R70 ;  /* 0x0000004600827308 */ /* 0x0002e20000000800 */
[----:B-----5:R-:W-:Y:S03]  /*8960*/  F2FP.BF16.PACK_AB R78, R122, R123 ;  /* 0x0000007b7a4e723e */ /* 0x020fe600000010ff */
[----:B------:R-:W-:Y:S02]  /*8970*/  F2FP.BF16.PACK_AB R79, R120, R121 ;  /* 0x00000079784f723e */ /* 0x000fe400000010ff */
[----:B------:R-:W-:Y:S07]  /*8980*/  F2FP.BF16.PACK_AB R76, R117, R139 ;  /* 0x0000008b754c723e */ /* 0x000fee00000010ff */
[C---:B------:R-:W-:Y:S08]  /*8990*/  HMMA.16816.F32.BF16 R4, R76.reuse, R84, R4 ;  /* 0x000000544c04723c */ /* 0x040ff00000041804 */
[C---:B------:R-:W-:Y:S01]  /*89a0*/  HMMA.16816.F32.BF16 R8, R76.reuse, R86, R8 ;  /* 0x000000564c08723c */ /* 0x040fe20000041808 */
[----:B------:R-:W4:Y:S03]  /*89b0*/  LDSM.16.MT88.4 R84, [R218+0x4900] ;  /* 0x00490000da54783b */ /* 0x000f260000004200 */
[--C-:B-1----:R-:W-:Y:S04]  /*89c0*/  FFMA.FTZ R70, R167, c[0x0][0x2d0], -R69.reuse ;  /* 0x0000b400a7467a23 */ /* 0x102fe80000010845 */
[C---:B------:R-:W-:Y:S01]  /*89d0*/  HMMA.16816.F32.BF16 R12, R76.reuse, R88, R12 ;  /* 0x000000584c0c723c */ /* 0x040fe2000004180c */
[----:B------:R1:W-:Y:S07]  /*89e0*/  MUFU.EX2 R129, R70 ;  /* 0x0000004600817308 */ /* 0x0003ee0000000800 */
[C---:B------:R-:W-:Y:S01]  /*89f0*/  HMMA.16816.F32.BF16 R16, R76.reuse, R90, R16 ;  /* 0x0000005a4c10723c */ /* 0x040fe20000041810 */
[----:B------:R-:W5:Y:S07]  /*8a00*/  LDSM.16.MT88.4 R88, [R221+0x4900] ;  /* 0x00490000dd58783b */ /* 0x000f6e0000004200 */
[C---:B------:R-:W-:Y:S08]  /*8a10*/  HMMA.16816.F32.BF16 R20, R76.reuse, R92, R20 ;  /* 0x0000005c4c14723c */ /* 0x040ff00000041814 */
[C---:B------:R-:W-:Y:S01]  /*8a20*/  HMMA.16816.F32.BF16 R24, R76.reuse, R94, R24 ;  /* 0x0000005e4c18723c */ /* 0x040fe20000041818 */
[----:B------:R-:W3:Y:S03]  /*8a30*/  LDSM.16.MT88.4 R92, [R220+0x4900] ;  /* 0x00490000dc5c783b */ /* 0x000ee60000004200 */
[--C-:B-1----:R-:W-:Y:S04]  /*8a40*/  FFMA.FTZ R70, R169, c[0x0][0x2d0], -R69.reuse ;  /* 0x0000b400a9467a23 */ /* 0x102fe80000010845 */
[C---:B------:R-:W-:Y:S01]  /*8a50*/  HMMA.16816.F32.BF16 R28, R76.reuse, R96, R28 ;  /* 0x000000604c1c723c */ /* 0x040fe2000004181c */
[----:B------:R1:W1:Y:S07]  /*8a60*/  MUFU.EX2 R128, R70 ;  /* 0x0000004600807308 */ /* 0x00026e0000000800 */
[C---:B------:R-:W-:Y:S01]  /*8a70*/  HMMA.16816.F32.BF16 R32, R76.reuse, R98, R32 ;  /* 0x000000624c20723c */ /* 0x040fe20000041820 */
[----:B------:R-:W-:Y:S07]  /*8a80*/  LDSM.16.MT88.4 R96, [R218+0x5100] ;  /* 0x00510000da60783b */ /* 0x000fee0000004200 */
[C---:B--2---:R-:W-:Y:S08]  /*8a90*/  HMMA.16816.F32.BF16 R36, R76.reuse, R80, R36 ;  /* 0x000000504c24723c */ /* 0x044ff00000041824 */
[C---:B------:R-:W-:Y:S01]  /*8aa0*/  HMMA.16816.F32.BF16 R40, R76.reuse, R82, R40 ;  /* 0x000000524c28723c */ /* 0x040fe20000041828 */
[----:B------:R-:W2:Y:S03]  /*8ab0*/  LDSM.16.MT88.4 R80, [R217+0x1100] ;  /* 0x00110000d950783b */ /* 0x000ea60000004200 */
[--C-:B-1----:R-:W-:Y:S04]  /*8ac0*/  FFMA.FTZ R70, R171, c[0x0][0x2d0], -R74.reuse ;  /* 0x0000b400ab467a23 */ /* 0x102fe8000001084a */
[C---:B----4-:R-:W-:Y:S01]  /*8ad0*/  HMMA.16816.F32.BF16 R44, R76.reuse, R84, R44 ;  /* 0x000000544c2c723c */ /* 0x050fe2000004182c */
[----:B------:R1:W4:Y:S07]  /*8ae0*/  MUFU.EX2 R111, R70 ;  /* 0x00000046006f7308 */ /* 0x00032e0000000800 */
[C---:B------:R-:W-:Y:S01]  /*8af0*/  HMMA.16816.F32.BF16 R48, R76.reuse, R86, R48 ;  /* 0x000000564c30723c */ /* 0x040fe20000041830 */
[----:B------:R-:W2:Y:S07]  /*8b00*/  LDSM.16.MT88.4 R84, [R218+0x1100] ;  /* 0x00110000da54783b */ /* 0x000eae0000004200 */
[C---:B-----5:R-:W-:Y:S08]  /*8b10*/  HMMA.16816.F32.BF16 R52, R76.reuse, R88, R52 ;  /* 0x000000584c34723c */ /* 0x060ff00000041834 */
[C---:B------:R-:W-:Y:S01]  /*8b20*/  HMMA.16816.F32.BF16 R56, R76.reuse, R90, R56 ;  /* 0x0000005a4c38723c */ /* 0x040fe20000041838 */
[----:B------:R-:W5:Y:S03]  /*8b30*/  LDSM.16.MT88.4 R88, [R221+0x1100] ;  /* 0x00110000dd58783b */ /* 0x000f660000004200 */
[--C-:B-1----:R-:W-:Y:S04]  /*8b40*/  FFMA.FTZ R70, R170, c[0x0][0x2d0], -R74.reuse ;  /* 0x0000b400aa467a23 */ /* 0x102fe8000001084a */
[C---:B---3--:R-:W-:Y:S01]  /*8b50*/  HMMA.16816.F32.BF16 R60, R76.reuse, R92, R60 ;  /* 0x0000005c4c3c723c */ /* 0x048fe2000004183c */
[----:B------:R1:W3:Y:S07]  /*8b60*/  MUFU.EX2 R171, R70 ;  /* 0x0000004600ab7308 */ /* 0x0002ee0000000800 */
[----:B------:R-:W-:Y:S01]  /*8b70*/  HMMA.16816.F32.BF16 R64, R76, R94, R64 ;  /* 0x0000005e4c40723c */ /* 0x000fe20000041840 */
[----:B------:R-:W3:Y:S06]  /*8b80*/  LDSM.16.MT88.4 R92, [R220+0x1100] ;  /* 0x00110000dc5c783b */ /* 0x000eec0000004200 */
[----:B------:R-:W-:Y:S02]  /*8b90*/  F2FP.BF16.PACK_AB R77, R116, R100 ;  /* 0x00000064744d723e */ /* 0x000fe400000010ff */
[----:B------:R-:W-:Y:S03]  /*8ba0*/  F2FP.BF16.PACK_AB R76, R155, R110 ;  /* 0x0000006e9b4c723e */ /* 0x000fe600000010ff */
[----:B------:R-:W-:Y:S02]  /*8bb0*/  F2FP.BF16.PACK_AB R78, R130, R131 ;  /* 0x00000083824e723e */ /* 0x000fe400000010ff */
[----:B------:R-:W-:Y:S01]  /*8bc0*/  F2FP.BF16.PACK_AB R79, R128, R129 ;  /* 0x00000081804f723e */ /* 0x000fe200000010ff */
[--C-:B-1----:R-:W-:Y:S01]  /*8bd0*/  FFMA.FTZ R70, R188, c[0x0][0x2d0], -R69.reuse ;  /* 0x0000b400bc467a23 */ /* 0x102fe20000010845 */
[----:B----4-:R-:W-:Y:S05]  /*8be0*/  MOV R188, R111 ;  /* 0x0000006f00bc7202 */ /* 0x010fea0000000f00 */
[C---:B--2---:R-:W-:Y:S01]  /*8bf0*/  HMMA.16816.F32.BF16 R4, R76.reuse, R80, R4 ;  /* 0x000000504c04723c */ /* 0x044fe20000041804 */
[----:B------:R1:W-:Y:S07]  /*8c00*/  MUFU.EX2 R170, R70 ;  /* 0x0000004600aa7308 */ /* 0x0003ee0000000800 */
[C---:B------:R-:W-:Y:S01]  /*8c10*/  HMMA.16816.F32.BF16 R8, R76.reuse, R82, R8 ;  /* 0x000000524c08723c */ /* 0x040fe20000041808 */
[----:B------:R-:W2:Y:S07]  /*8c20*/  LDSM.16.MT88.4 R80, [R217+0x5100] ;  /* 0x00510000d950783b */ /* 0x000eae0000004200 */
[C---:B------:R-:W-:Y:S08]  /*8c30*/  HMMA.16816.F32.BF16 R12, R76.reuse, R84, R12 ;  /* 0x000000544c0c723c */ /* 0x040ff0000004180c */
[C---:B------:R-:W-:Y:S01]  /*8c40*/  HMMA.16816.F32.BF16 R16, R76.reuse, R86, R16 ;  /* 0x000000564c10723c */ /* 0x040fe20000041810 */
[----:B------:R-:W-:Y:S03]  /*8c50*/  LDSM.16.MT88.4 R84, [R217+0x1900] ;  /* 0x00190000d954783b */ /* 0x000fe60000004200 */
[--C-:B-1----:R-:W-:Y:S01]  /*8c60*/  FFMA.FTZ R70, R189, c[0x0][0x2d0], -R69.reuse ;  /* 0x0000b400bd467a23 */ /* 0x102fe20000010845 */
[----:B------:R-:W-:Y:S03]  /*8c70*/  MOV R189, R116 ;  /* 0x0000007400bd7202 */ /* 0x000fe60000000f00 */
[C---:B-----5:R-:W-:Y:S01]  /*8c80*/  HMMA.16816.F32.BF16 R20, R76.reuse, R88, R20 ;  /* 0x000000584c14723c */ /* 0x060fe20000041814 */
[----:B------:R1:W4:Y:S07]  /*8c90*/  MUFU.EX2 R169, R70 ;  /* 0x0000004600a97308 */ /* 0x00032e0000000800 */
[C---:B------:R-:W-:Y:S01]  /*8ca0*/  HMMA.16816.F32.BF16 R24, R76.reuse, R90, R24 ;  /* 0x0000005a4c18723c */ /* 0x040fe20000041818 */
[----:B------:R-:W-:Y:S07]  /*8cb0*/  LDSM.16.MT88.4 R88, [R221+0x1900] ;  /* 0x00190000dd58783b */ /* 0x000fee0000004200 */
[C---:B---3--:R-:W-:Y:S08]  /*8cc0*/  HMMA.16816.F32.BF16 R28, R76.reuse, R92, R28 ;  /* 0x0000005c4c1c723c */ /* 0x048ff0000004181c */
[C---:B------:R-:W-:Y:S01]  /*8cd0*/  HMMA.16816.F32.BF16 R32, R76.reuse, R94, R32 ;  /* 0x0000005e4c20723c */ /* 0x040fe20000041820 */
[----:B------:R-:W-:Y:S03]  /*8ce0*/  LDSM.16.MT88.4 R92, [R218+0x5900] ;  /* 0x00590000da5c783b */ /* 0x000fe60000004200 */
[--C-:B-1----:R-:W-:Y:S01]  /*8cf0*/  FFMA.FTZ R70, R190, c[0x0][0x2d0], -R74.reuse ;  /* 0x0000b400be467a23 */ /* 0x102fe2000001084a */
[----:B------:R-:W-:Y:S03]  /*8d00*/  MOV R190, R100 ;  /* 0x0000006400be7202 */ /* 0x000fe60000000f00 */
[C---:B--2---:R-:W-:Y:S01]  /*8d10*/  HMMA.16816.F32.BF16 R36, R76.reuse, R80, R36 ;  /* 0x000000504c24723c */ /* 0x044fe20000041824 */
[----:B------:R1:W-:Y:S01]  /*8d20*/  MUFU.EX2 R168, R70 ;  /* 0x0000004600a87308 */ /* 0x0003e20000000800 */
[----:B------:R-:W2:Y:S06]  /*8d30*/  LDSM.16.MT88.4 R100, [R221+0x5100] ;  /* 0x00510000dd64783b */ /* 0x000eac0000004200 */
[C---:B------:R-:W-:Y:S02]  /*8d40*/  HMMA.16816.F32.BF16 R40, R76.reuse, R82, R40 ;  /* 0x000000524c28723c */ /* 0x040fe40000041828 */
[----:B------:R-:W-:Y:S06]  /*8d50*/  LDSM.16.MT88.4 R80, [R220+0x1900] ;  /* 0x00190000dc50783b */ /* 0x000fec0000004200 */
[C---:B------:R-:W-:Y:S08]  /*8d60*/  HMMA.16816.F32.BF16 R44, R76.reuse, R96, R44 ;  /* 0x000000604c2c723c */ /* 0x040ff0000004182c */
[C---:B------:R-:W-:Y:S01]  /*8d70*/  HMMA.16816.F32.BF16 R48, R76.reuse, R98, R48 ;  /* 0x000000624c30723c */ /* 0x040fe20000041830 */
[----:B------:R-:W-:Y:S03]  /*8d80*/  LDSM.16.MT88.4 R96, [R218+0x6100] ;  /* 0x00610000da60783b */ /* 0x000fe60000004200 */
[--C-:B-1----:R-:W-:Y:S01]  /*8d90*/  FFMA.FTZ R70, R191, c[0x0][0x2d0], -R74.reuse ;  /* 0x0000b400bf467a23 */ /* 0x102fe2000001084a */
[----:B------:R-:W-:Y:S03]  /*8da0*/  MOV R191, R110 ;  /* 0x0000006e00bf7202 */ /* 0x000fe60000000f00 */
[----:B------:R1:W3:Y:S01]  /*8db0*/  MUFU.EX2 R167, R70 ;  /* 0x0000004600a77308 */ /* 0x0002e20000000800 */
[C---:B--2---:R-:W-:Y:S08]  /*8dc0*/  HMMA.16816.F32.BF16 R52, R76.reuse, R100, R52 ;  /* 0x000000644c34723c */ /* 0x044ff00000041834 */
[C---:B------:R-:W-:Y:S01]  /*8dd0*/  HMMA.16816.F32.BF16 R56, R76.reuse, R102, R56 ;  /* 0x000000664c38723c */ /* 0x040fe20000041838 */
[----:B------:R-:W-:Y:S03]  /*8de0*/  LDSM.16.MT88.4 R100, [R221+0x6100] ;  /* 0x00610000dd64783b */ /* 0x000fe60000004200 */
[--C-:B-1----:R-:W-:Y:S01]  /*8df0*/  FFMA.FTZ R70, R196, c[0x0][0x2d0], -R69.reuse ;  /* 0x0000b400c4467a23 */ /* 0x102fe20000010845 */
[----:B------:R-:W-:Y:S03]  /*8e00*/  MOV R196, R109 ;  /* 0x0000006d00c47202 */ /* 0x000fe60000000f00 */
[C---:B------:R-:W-:Y:S01]  /*8e10*/  HMMA.16816.F32.BF16 R60, R76.reuse, R104, R60 ;  /* 0x000000684c3c723c */ /* 0x040fe2000004183c */
[----:B------:R-:W1:Y:S01]  /*8e20*/  LDSM.16.MT88.4 R108, [R218+0x1900] ;  /* 0x00190000da6c783b */ /* 0x000e620000004200 */
[----:B------:R2:W-:Y:S06]  /*8e30*/  MUFU.EX2 R166, R70 ;  /* 0x0000004600a67308 */ /* 0x0005ec0000000800 */
[----:B------:R-:W-:Y:S01]  /*8e40*/  HMMA.16816.F32.BF16 R64, R76, R106, R64 ;  /* 0x0000006a4c40723c */ /* 0x000fe20000041840 */
[----:B------:R-:W-:Y:S06]  /*8e50*/  LDSM.16.MT88.4 R104, [R218+0x2900] ;  /* 0x00290000da68783b */ /* 0x000fec0000004200 */
[----:B------:R-:W-:Y:S02]  /*8e60*/  F2FP.BF16.PACK_AB R76, R171, R188 ;  /* 0x000000bcab4c723e */ /* 0x000fe400000010ff */
[----:B----4-:R-:W-:Y:S03]  /*8e70*/  F2FP.BF16.PACK_AB R77, R169, R170 ;  /* 0x000000aaa94d723e */ /* 0x010fe600000010ff */
[----:B---3--:R-:W-:Y:S01]  /*8e80*/  F2FP.BF16.PACK_AB R78, R167, R168 ;  /* 0x000000a8a74e723e */ /* 0x008fe200000010ff */
[--C-:B--2---:R-:W-:Y:S01]  /*8e90*/  FFMA.FTZ R70, R197, c[0x0][0x2d0], -R69.reuse ;  /* 0x0000b400c5467a23 */ /* 0x104fe20000010845 */
[----:B------:R-:W-:Y:S03]  /*8ea0*/  MOV R197, R117 ;  /* 0x0000007500c57202 */ /* 0x000fe60000000f00 */
[----:B------:R2:W3:Y:S02]  /*8eb0*/  MUFU.EX2 R165, R70 ;  /* 0x0000004600a57308 */ /* 0x0004e40000000800 */
[--C-:B--2---:R-:W-:Y:S01]  /*8ec0*/  FFMA.FTZ R70, R198, c[0x0][0x2d0], -R74.reuse ;  /* 0x0000b400c6467a23 */ /* 0x104fe2000001084a */
[----:B---3--:R-:W-:Y:S07]  /*8ed0*/  F2FP.BF16.PACK_AB R79, R165, R166 ;  /* 0x000000a6a54f723e */ /* 0x008fee00000010ff */
[----:B------:R2:W-:Y:S01]  /*8ee0*/  MUFU.EX2 R119, R70 ;  /* 0x0000004600777308 */ /* 0x0005e20000000800 */
[C---:B------:R-:W-:Y:S08]  /*8ef0*/  HMMA.16816.F32.BF16 R4, R76.reuse, R84, R4 ;  /* 0x000000544c04723c */ /* 0x040ff00000041804 */
[C---:B------:R-:W-:Y:S01]  /*8f00*/  HMMA.16816.F32.BF16 R8, R76.reuse, R86, R8 ;  /* 0x000000564c08723c */ /* 0x040fe20000041808 */
[----:B------:R-:W3:Y:S07]  /*8f10*/  LDSM.16.MT88.4 R84, [R217+0x5900] ;  /* 0x00590000d954783b */ /* 0x000eee0000004200 */
[C---:B-1----:R-:W-:Y:S04]  /*8f20*/  HMMA.16816.F32.BF16 R12, R76.reuse, R108, R12 ;  /* 0x0000006c4c0c723c */ /* 0x042fe8000004180c */
[--C-:B--2---:R-:W-:Y:S03]  /*8f30*/  FFMA.FTZ R70, R199, c[0x0][0x2d0], -R74.reuse ;  /* 0x0000b400c7467a23 */ /* 0x104fe6000001084a */
[----:B------:R-:W-:Y:S01]  /*8f40*/  MOV R108, R156 ;  /* 0x0000009c006c7202 */ /* 0x000fe20000000f00 */
[C---:B------:R-:W-:Y:S01]  /*8f50*/  HMMA.16816.F32.BF16 R16, R76.reuse, R110, R16 ;  /* 0x0000006e4c10723c */ /* 0x040fe20000041810 */
[----:B------:R1:W2:Y:S03]  /*8f60*/  MUFU.EX2 R118, R70 ;  /* 0x0000004600767308 */ /* 0x0002a60000000800 */
[----:B------:R-:W-:Y:S03]  /*8f70*/  MOV R109, R157 ;  /* 0x0000009d006d7202 */ /* 0x000fe60000000f00 */
[----:B------:R-:W-:Y:S01]  /*8f80*/  MOV R110, R75 ;  /* 0x0000004b006e7202 */ /* 0x000fe20000000f00 */
[C---:B------:R-:W-:Y:S04]  /*8f90*/  HMMA.16816.F32.BF16 R20, R76.reuse, R88, R20 ;  /* 0x000000584c14723c */ /* 0x040fe80000041814 */
[----:B------:R-:W-:Y:S01]  /*8fa0*/  MOV R111, R73 ;  /* 0x00000049006f7202 */ /* 0x000fe20000000f00 */
[--C-:B------:R-:W-:Y:S03]  /*8fb0*/  FFMA.FTZ R73, R204, c[0x0][0x2d0], -R74.reuse ;  /* 0x0000b400cc497a23 */ /* 0x100fe6000001084a */
[C---:B------:R-:W-:Y:S01]  /*8fc0*/  HMMA.16816.F32.BF16 R24, R76.reuse, R90, R24 ;  /* 0x0000005a4c18723c */ /* 0x040fe20000041818 */
[----:B------:R-:W4:Y:S01]  /*8fd0*/  LDSM.16.MT88.4 R88, [R221+0x5900] ;  /* 0x00590000dd58783b */ /* 0x000f220000004200 */
[----:B------:R5:W-:Y:S06]  /*8fe0*/  MUFU.EX2 R164, R73 ;  /* 0x0000004900a47308 */ /* 0x000bec0000000800 */
[C---:B------:R-:W-:Y:S04]  /*8ff0*/  HMMA.16816.F32.BF16 R28, R76.reuse, R80, R28 ;  /* 0x000000504c1c723c */ /* 0x040fe8000004181c */
[--C-:B-1----:R-:W-:Y:S04]  /*9000*/  FFMA.FTZ R70, R200, c[0x0][0x2d0], -R69.reuse ;  /* 0x0000b400c8467a23 */ /* 0x102fe80000010845 */
[C---:B------:R-:W-:Y:S01]  /*9010*/  HMMA.16816.F32.BF16 R32, R76.reuse, R82, R32 ;  /* 0x000000524c20723c */ /* 0x040fe20000041820 */
[----:B------:R1:W-:Y:S01]  /*9020*/  MUFU.EX2 R117, R70 ;  /* 0x0000004600757308 */ /* 0x0003e20000000800 */
[----:B------:R-:W2:Y:S06]  /*9030*/  LDSM.16.MT88.4 R80, [R220+0x5900] ;  /* 0x00590000dc50783b */ /* 0x000eac0000004200 */
[C---:B---3--:R-:W-:Y:S04]  /*9040*/  HMMA.16816.F32.BF16 R36, R76.reuse, R84, R36 ;  /* 0x000000544c24723c */ /* 0x048fe80000041824 */
[--C-:B-----5:R-:W-:Y:S04]  /*9050*/  FFMA.FTZ R73, R252, c[0x0][0x2d0], -R74.reuse ;  /* 0x0000b400fc497a23 */ /* 0x120fe8000001084a */
[C---:B------:R-:W-:Y:S01]  /*9060*/  HMMA.16816.F32.BF16 R40, R76.reuse, R86, R40 ;  /* 0x000000564c28723c */ /* 0x040fe20000041828 */
[----:B------:R-:W3:Y:S01]  /*9070*/  LDSM.16.MT88.4 R84, [R217+0x2100] ;  /* 0x00210000d954783b */ /* 0x000ee20000004200 */
[----:B------:R-:W-:Y:S06]  /*9080*/  MUFU.EX2 R156, R73 ;  /* 0x00000049009c7308 */ /* 0x000fec0000000800 */
[C---:B------:R-:W-:Y:S04]  /*9090*/  HMMA.16816.F32.BF16 R44, R76.reuse, R92, R44 ;  /* 0x0000005c4c2c723c */ /* 0x040fe8000004182c */
[--C-:B-1----:R-:W-:Y:S02]  /*90a0*/  FFMA.FTZ R70, R201, c[0x0][0x2d0], -R69.reuse ;  /* 0x0000b400c9467a23 */ /* 0x102fe40000010845 */
[----:B------:R-:W5:Y:S02]  /*90b0*/  LDL.LU R201, [R1+0x8] ;  /* 0x0000080001c97983 */ /* 0x000f640000300800 */
[C---:B------:R-:W-:Y:S01]  /*90c0*/  HMMA.16816.F32.BF16 R48, R76.reuse, R94, R48 ;  /* 0x0000005e4c30723c */ /* 0x040fe20000041830 */
[----:B------:R1:W1:Y:S01]  /*90d0*/  MUFU.EX2 R116, R70 ;  /* 0x0000004600747308 */ /* 0x0002620000000800 */
[----:B------:R-:W3:Y:S06]  /*90e0*/  LDSM.16.MT88.4 R92, [R218+0x2100] ;  /* 0x00210000da5c783b */ /* 0x000eec0000004200 */
[C---:B----4-:R-:W-:Y:S02]  /*90f0*/  HMMA.16816.F32.BF16 R52, R76.reuse, R88, R52 ;  /* 0x000000584c34723c */ /* 0x050fe40000041834 */
[----:B------:R-:W4:Y:S06]  /*9100*/  LDL.LU R199, [R1+0xc] ;  /* 0x00000c0001c77983 */ /* 0x000f2c0000300800 */
[C---:B------:R-:W-:Y:S01]  /*9110*/  HMMA.16816.F32.BF16 R56, R76.reuse, R90, R56 ;  /* 0x0000005a4c38723c */ /* 0x040fe20000041838 */
[----:B------:R-:W3:Y:S07]  /*9120*/  LDSM.16.MT88.4 R88, [R221+0x2100] ;  /* 0x00210000dd58783b */ /* 0x000eee0000004200 */
[C---:B--2---:R-:W-:Y:S04]  /*9130*/  HMMA.16816.F32.BF16 R60, R76.reuse, R80, R60 ;  /* 0x000000504c3c723c */ /* 0x044fe8000004183c */
[--C-:B-1----:R-:W-:Y:S04]  /*9140*/  FFMA.FTZ R70, R202, c[0x0][0x2d0], -R74.reuse ;  /* 0x0000b400ca467a23 */ /* 0x102fe8000001084a */
[----:B------:R-:W-:Y:S01]  /*9150*/  HMMA.16816.F32.BF16 R64, R76, R82, R64 ;  /* 0x000000524c40723c */ /* 0x000fe20000041840 */
[----:B------:R1:W2:Y:S01]  /*9160*/  MUFU.EX2 R163, R70 ;  /* 0x0000004600a37308 */ /* 0x0002a20000000800 */
[----:B------:R-:W3:Y:S05]  /*9170*/  LDSM.16.MT88.4 R80, [R220+0x2100] ;  /* 0x00210000dc50783b */ /* 0x000eea0000004200 */
[----:B------:R-:W-:Y:S02]  /*9180*/  F2FP.BF16.PACK_AB R76, R118, R119 ;  /* 0x00000077764c723e */ /* 0x000fe400000010ff */
[----:B------:R-:W-:Y:S03]  /*9190*/  F2FP.BF16.PACK_AB R77, R116, R117 ;  /* 0x00000075744d723e */ /* 0x000fe600000010ff */
[--C-:B-1----:R-:W-:Y:S01]  /*91a0*/  FFMA.FTZ R70, R203, c[0x0][0x2d0], -R69.reuse ;  /* 0x0000b400cb467a23 */ /* 0x102fe20000010845 */
[----:B--2---:R-:W-:Y:S03]  /*91b0*/  F2FP.BF16.PACK_AB R78, R163, R164 ;  /* 0x000000a4a34e723e */ /* 0x004fe600000010ff */
[----:B------:R1:W-:Y:S02]  /*91c0*/  MUFU.EX2 R162, R70 ;  /* 0x0000004600a27308 */ /* 0x0003e40000000800 */
[--C-:B-1----:R-:W-:Y:S08]  /*91d0*/  FFMA.FTZ R70, R205, c[0x0][0x2d0], -R69.reuse ;  /* 0x0000b400cd467a23 */ /* 0x102ff00000010845 */
[----:B------:R1:W2:Y:S02]  /*91e0*/  MUFU.EX2 R161, R70 ;  /* 0x0000004600a17308 */ /* 0x0002a40000000800 */
[--C-:B-1----:R-:W-:Y:S01]  /*91f0*/  FFMA.FTZ R70, R206, c[0x0][0x2d0], -R74.reuse ;  /* 0x0000b400ce467a23 */ /* 0x102fe2000001084a */
[----:B--2---:R-:W-:Y:S07]  /*9200*/  F2FP.BF16.PACK_AB R79, R161, R162 ;  /* 0x000000a2a14f723e */ /* 0x004fee00000010ff */
[----:B------:R1:W-:Y:S01]  /*9210*/  MUFU.EX2 R127, R70 ;  /* 0x00000046007f7308 */ /* 0x0003e20000000800 */
[C---:B---3--:R-:W-:Y:S08]  /*9220*/  HMMA.16816.F32.BF16 R4, R76.reuse, R84, R4 ;  /* 0x000000544c04723c */ /* 0x048ff00000041804 */
[C---:B------:R-:W-:Y:S01]  /*9230*/  HMMA.16816.F32.BF16 R8, R76.reuse, R86, R8 ;  /* 0x000000564c08723c */ /* 0x040fe20000041808 */
[----:B------:R-:W2:Y:S07]  /*9240*/  LDSM.16.MT88.4 R84, [R217+0x6100] ;  /* 0x00610000d954783b */ /* 0x000eae0000004200 */
[C---:B------:R-:W-:Y:S04]  /*9250*/  HMMA.16816.F32.BF16 R12, R76.reuse, R92, R12 ;  /* 0x0000005c4c0c723c */ /* 0x040fe8000004180c */
[--C-:B-1----:R-:W-:Y:S04]  /*9260*/  FFMA.FTZ R70, R207, c[0x0][0x2d0], -R74.reuse ;  /* 0x0000b400cf467a23 */ /* 0x102fe8000001084a */
[C---:B------:R-:W-:Y:S01]  /*9270*/  HMMA.16816.F32.BF16 R16, R76.reuse, R94, R16 ;  /* 0x0000005e4c10723c */ /* 0x040fe20000041810 */
[----:B------:R1:W3:Y:S01]  /*9280*/  MUFU.EX2 R126, R70 ;  /* 0x00000046007e7308 */ /* 0x0002e20000000800 */
[----:B------:R-:W3:Y:S06]  /*9290*/  LDSM.16.MT88.4 R92, [R220+0x6100] ;  /* 0x00610000dc5c783b */ /* 0x000eec0000004200 */
[C---:B------:R-:W-:Y:S08]  /*92a0*/  HMMA.16816.F32.BF16 R20, R76.reuse, R88, R20 ;  /* 0x000000584c14723c */ /* 0x040ff00000041814 */
[C---:B------:R-:W-:Y:S01]  /*92b0*/  HMMA.16816.F32.BF16 R24, R76.reuse, R90, R24 ;  /* 0x0000005a4c18723c */ /* 0x040fe20000041818 */
[----:B------:R-:W3:Y:S07]  /*92c0*/  LDSM.16.MT88.4 R88, [R217+0x2900] ;  /* 0x00290000d958783b */ /* 0x000eee0000004200 */
[C---:B------:R-:W-:Y:S04]  /*92d0*/  HMMA.16816.F32.BF16 R28, R76.reuse, R80, R28 ;  /* 0x000000504c1c723c */ /* 0x040fe8000004181c */
[--C-:B-1----:R-:W-:Y:S04]  /*92e0*/  FFMA.FTZ R70, R212, c[0x0][0x2d0], -R69.reuse ;  /* 0x0000b400d4467a23 */ /* 0x102fe80000010845 */
[C---:B------:R-:W-:Y:S01]  /*92f0*/  HMMA.16816.F32.BF16 R32, R76.reuse, R82, R32 ;  /* 0x000000524c20723c */ /* 0x040fe20000041820 */
[----:B------:R1:W-:Y:S01]  /*9300*/  MUFU.EX2 R125, R70 ;  /* 0x00000046007d7308 */ /* 0x0003e20000000800 */
[----:B------:R-:W3:Y:S06]  /*9310*/  LDSM.16.MT88.4 R80, [R221+0x2900] ;  /* 0x00290000dd50783b */ /* 0x000eec0000004200 */
[C---:B--2---:R-:W-:Y:S08]  /*9320*/  HMMA.16816.F32.BF16 R36, R76.reuse, R84, R36 ;  /* 0x000000544c24723c */ /* 0x044ff00000041824 */
[C---:B------:R-:W-:Y:S01]  /*9330*/  HMMA.16816.F32.BF16 R40, R76.reuse, R86, R40 ;  /* 0x000000564c28723c */ /* 0x040fe20000041828 */
[----:B------:R-:W2:Y:S07]  /*9340*/  LDSM.16.MT88.4 R84, [R220+0x2900] ;  /* 0x00290000dc54783b */ /* 0x000eae0000004200 */
[C---:B------:R-:W-:Y:S04]  /*9350*/  HMMA.16816.F32.BF16 R44, R76.reuse, R96, R44 ;  /* 0x000000604c2c723c */ /* 0x040fe8000004182c */
[--C-:B-1----:R-:W-:Y:S04]  /*9360*/  FFMA.FTZ R70, R213, c[0x0][0x2d0], -R69.reuse ;  /* 0x0000b400d5467a23 */ /* 0x102fe80000010845 */
[C---:B------:R-:W-:Y:S01]  /*9370*/  HMMA.16816.F32.BF16 R48, R76.reuse, R98, R48 ;  /* 0x000000624c30723c */ /* 0x040fe20000041830 */
[----:B------:R1:W1:Y:S01]  /*9380*/  MUFU.EX2 R124, R70 ;  /* 0x00000046007c7308 */ /* 0x0002620000000800 */
[----:B------:R-:W-:Y:S06]  /*9390*/  LDSM.16.MT88.4 R96, [R218+0x7100] ;  /* 0x00710000da60783b */ /* 0x000fec0000004200 */
[C---:B------:R-:W-:Y:S08]  /*93a0*/  HMMA.16816.F32.BF16 R52, R76.reuse, R100, R52 ;  /* 0x000000644c34723c */ /* 0x040ff00000041834 */
[C---:B------:R-:W-:Y:S01]  /*93b0*/  HMMA.16816.F32.BF16 R56, R76.reuse, R102, R56 ;  /* 0x000000664c38723c */ /* 0x040fe20000041838 */
[----:B------:R-:W-:Y:S07]  /*93c0*/  LDSM.16.MT88.4 R100, [R221+0x7100] ;  /* 0x00710000dd64783b */ /* 0x000fee0000004200 */
[C---:B---3--:R-:W-:Y:S04]  /*93d0*/  HMMA.16816.F32.BF16 R60, R76.reuse, R92, R60 ;  /* 0x0000005c4c3c723c */ /* 0x048fe8000004183c */
[--C-:B-1----:R-:W-:Y:S04]  /*93e0*/  FFMA.FTZ R70, R214, c[0x0][0x2d0], -R74.reuse ;  /* 0x0000b400d6467a23 */ /* 0x102fe8000001084a */
[----:B------:R-:W-:Y:S01]  /*93f0*/  HMMA.16816.F32.BF16 R64, R76, R94, R64 ;  /* 0x0000005e4c40723c */ /* 0x000fe20000041840 */
[----:B------:R1:W-:Y:S01]  /*9400*/  MUFU.EX2 R160, R70 ;  /* 0x0000004600a07308 */ /* 0x0003e20000000800 */
[----:B------:R-:W-:Y:S05]  /*9410*/  LDSM.16.MT88.4 R92, [R218+0x6900] ;  /* 0x00690000da5c783b */ /* 0x000fea0000004200 */
[----:B------:R-:W-:Y:S02]  /*9420*/  F2FP.BF16.PACK_AB R76, R126, R127 ;  /* 0x0000007f7e4c723e */ /* 0x000fe400000010ff */
[----:B------:R-:W-:Y:S03]  /*9430*/  F2FP.BF16.PACK_AB R77, R124, R125 ;  /* 0x0000007d7c4d723e */ /* 0x000fe600000010ff */
[--C-:B-1----:R-:W-:Y:S04]  /*9440*/  FFMA.FTZ R70, R215, c[0x0][0x2d0], -R74.reuse ;  /* 0x0000b400d7467a23 */ /* 0x102fe8000001084a */
[----:B------:R1:W3:Y:S02]  /*9450*/  MUFU.EX2 R159, R70 ;  /* 0x00000046009f7308 */ /* 0x0002e40000000800 */
[--C-:B-1----:R-:W-:Y:S01]  /*9460*/  FFMA.FTZ R70, R246, c[0x0][0x2d0], -R69.reuse ;  /* 0x0000b400f6467a23 */ /* 0x102fe20000010845 */
[----:B---3--:R-:W-:Y:S07]  /*9470*/  F2FP.BF16.PACK_AB R78, R159, R160 ;  /* 0x000000a09f4e723e */ /* 0x008fee00000010ff */
[----:B------:R1:W-:Y:S02]  /*9480*/  MUFU.EX2 R158, R70 ;  /* 0x00000046009e7308 */ /* 0x0003e40000000800 */
[--C-:B-1----:R-:W-:Y:S08]  /*9490*/  FFMA.FTZ R70, R247, c[0x0][0x2d0], -R69.reuse ;  /* 0x0000b400f7467a23 */ /* 0x102ff00000010845 */
[----:B------:R1:W3:Y:S02]  /*94a0*/  MUFU.EX2 R157, R70 ;  /* 0x00000046009d7308 */ /* 0x0002e40000000800 */
[--C-:B-1----:R-:W-:Y:S01]  /*94b0*/  FFMA.FTZ R70, R248, c[0x0][0x2d0], -R74.reuse ;  /* 0x0000b400f8467a23 */ /* 0x102fe2000001084a */
[----:B---3--:R-:W-:Y:S07]  /*94c0*/  F2FP.BF16.PACK_AB R79, R157, R158 ;  /* 0x0000009e9d4f723e */ /* 0x008fee00000010ff */
[----:B------:R1:W-:Y:S01]  /*94d0*/  MUFU.EX2 R135, R70 ;  /* 0x0000004600877308 */ /* 0x0003e20000000800 */
[C---:B------:R-:W-:Y:S08]  /*94e0*/  HMMA.16816.F32.BF16 R4, R76.reuse, R88, R4 ;  /* 0x000000584c04723c */ /* 0x040ff00000041804 */
[C---:B------:R-:W-:Y:S01]  /*94f0*/  HMMA.16816.F32.BF16 R8, R76.reuse, R90, R8 ;  /* 0x0000005a4c08723c */ /* 0x040fe20000041808 */
[----:B------:R-:W3:Y:S07]  /*9500*/  LDSM.16.MT88.4 R88, [R217+0x6900] ;  /* 0x00690000d958783b */ /* 0x000eee0000004200 */
[C---:B------:R-:W-:Y:S04]  /*9510*/  HMMA.16816.F32.BF16 R12, R76.reuse, R104, R12 ;  /* 0x000000684c0c723c */ /* 0x040fe8000004180c */
[--C-:B-1----:R-:W-:Y:S04]  /*9520*/  FFMA.FTZ R70, R249, c[0x0][0x2d0], -R74.reuse ;  /* 0x0000b400f9467a23 */ /* 0x102fe8000001084a */
[C---:B------:R-:W-:Y:S01]  /*9530*/  HMMA.16816.F32.BF16 R16, R76.reuse, R106, R16 ;  /* 0x0000006a4c10723c */ /* 0x040fe20000041810 */
[----:B------:R1:W1:Y:S01]  /*9540*/  MUFU.EX2 R134, R70 ;  /* 0x0000004600867308 */ /* 0x0002620000000800 */
[----:B------:R-:W-:Y:S06]  /*9550*/  LDSM.16.MT88.4 R104, [R220+0x7100] ;  /* 0x00710000dc68783b */ /* 0x000fec0000004200 */
[C---:B------:R-:W-:Y:S08]  /*9560*/  HMMA.16816.F32.BF16 R20, R76.reuse, R80, R20 ;  /* 0x000000504c14723c */ /* 0x040ff00000041814 */
[C---:B------:R-:W-:Y:S01]  /*9570*/  HMMA.16816.F32.BF16 R24, R76.reuse, R82, R24 ;  /* 0x000000524c18723c */ /* 0x040fe20000041818 */
[----:B------:R-:W4:Y:S07]  /*9580*/  LDSM.16.MT88.4 R80, [R221+0x6900] ;  /* 0x00690000dd50783b */ /* 0x000f2e0000004200 */
[C---:B--2---:R-:W-:Y:S04]  /*9590*/  HMMA.16816.F32.BF16 R28, R76.reuse, R84, R28 ;  /* 0x000000544c1c723c */ /* 0x044fe8000004181c */
[--C-:B-1----:R-:W-:Y:S04]  /*95a0*/  FFMA.FTZ R70, R250, c[0x0][0x2d0], -R69.reuse ;  /* 0x0000b400fa467a23 */ /* 0x102fe80000010845 */
[C---:B------:R-:W-:Y:S01]  /*95b0*/  HMMA.16816.F32.BF16 R32, R76.reuse, R86, R32 ;  /* 0x000000564c20723c */ /* 0x040fe20000041820 */
[----:B------:R1:W-:Y:S01]  /*95c0*/  MUFU.EX2 R133, R70 ;  /* 0x0000004600857308 */ /* 0x0003e20000000800 */
[----:B------:R-:W2:Y:S06]  /*95d0*/  LDSM.16.MT88.4 R84, [R220+0x6900] ;  /* 0x00690000dc54783b */ /* 0x000eac0000004200 */
[C---:B---3--:R-:W-:Y:S08]  /*95e0*/  HMMA.16816.F32.BF16 R36, R76.reuse, R88, R36 ;  /* 0x000000584c24723c */ /* 0x048ff00000041824 */
[C---:B------:R-:W-:Y:S01]  /*95f0*/  HMMA.16816.F32.BF16 R40, R76.reuse, R90, R40 ;  /* 0x0000005a4c28723c */ /* 0x040fe20000041828 */
[----:B------:R-:W3:Y:S07]  /*9600*/  LDSM.16.MT88.4 R88, [R217+0x3100] ;  /* 0x00310000d958783b */ /* 0x000eee0000004200 */
[C---:B------:R-:W-:Y:S04]  /*9610*/  HMMA.16816.F32.BF16 R44, R76.reuse, R92, R44 ;  /* 0x0000005c4c2c723c */ /* 0x040fe8000004182c */
[--C-:B-1----:R-:W-:Y:S04]  /*9620*/  FFMA.FTZ R70, R251, c[0x0][0x2d0], -R69.reuse ;  /* 0x0000b400fb467a23 */ /* 0x102fe80000010845 */
[C---:B------:R-:W-:Y:S01]  /*9630*/  HMMA.16816.F32.BF16 R48, R76.reuse, R94, R48 ;  /* 0x0000005e4c30723c */ /* 0x040fe20000041830 */
[----:B------:R1:W1:Y:S01]  /*9640*/  MUFU.EX2 R132, R70 ;  /* 0x0000004600847308 */ /* 0x0002620000000800 */
[----:B------:R-:W-:Y:S06]  /*9650*/  LDSM.16.MT88.4 R92, [R220+0x3100] ;  /* 0x00310000dc5c783b */ /* 0x000fec0000004200 */
[C---:B----4-:R-:W-:Y:S08]  /*9660*/  HMMA.16816.F32.BF16 R52, R76.reuse, R80, R52 ;  /* 0x000000504c34723c */ /* 0x050ff00000041834 */
[C---:B------:R-:W-:Y:S01]  /*9670*/  HMMA.16816.F32.BF16 R56, R76.reuse, R82, R56 ;  /* 0x000000524c38723c */ /* 0x040fe20000041838 */
[----:B------:R-:W4:Y:S07]  /*9680*/  LDSM.16.MT88.4 R80, [R218+0x3100] ;  /* 0x00310000da50783b */ /* 0x000f2e0000004200 */
[C---:B--2---:R-:W-:Y:S04]  /*9690*/  HMMA.16816.F32.BF16 R60, R76.reuse, R84, R60 ;  /* 0x000000544c3c723c */ /* 0x044fe8000004183c */
[--C-:B-1----:R-:W-:Y:S01]  /*96a0*/  FFMA.FTZ R70, R111, c[0x0][0x2d0], -R74.reuse ;  /* 0x0000b4006f467a23 */ /* 0x102fe2000001084a */
[----:B------:R-:W-:Y:S02]  /*96b0*/  MOV R111, R108 ;  /* 0x0000006c006f7202 */ /* 0x000fe40000000f00 */
[----:B------:R-:W-:Y:S01]  /*96c0*/  MOV R108, R109 ;  /* 0x0000006d006c7202 */ /* 0x000fe20000000f00 */
[----:B------:R-:W-:Y:S01]  /*96d0*/  HMMA.16816.F32.BF16 R64, R76, R86, R64 ;  /* 0x000000564c40723c */ /* 0x000fe20000041840 */
[----:B------:R-:W1:Y:S03]  /*96e0*/  LDSM.16.MT88.4 R84, [R221+0x3100] ;  /* 0x00310000dd54783b */ /* 0x000e660000004200 */
[----:B------:R-:W-:Y:S02]  /*96f0*/  MOV R109, R197 ;  /* 0x000000c5006d7202 */ /* 0x000fe40000000f00 */
[----:B------:R-:W-:Y:S02]  /*9700*/  MOV R197, R196 ;  /* 0x000000c400c57202 */ /* 0x000fe40000000f00 */
[----:B------:R-:W-:Y:S04]  /*9710*/  MOV R196, R191 ;  /* 0x000000bf00c47202 */ /* 0x000fe80000000f00 */
[----:B------:R-:W-:Y:S02]  /*9720*/  MOV R191, R190 ;  /* 0x000000be00bf7202 */ /* 0x000fe40000000f00 */
[----:B------:R-:W-:Y:S02]  /*9730*/  MOV R190, R155 ;  /* 0x0000009b00be7202 */ /* 0x000fe40000000f00 */
[----:B------:R2:W1:Y:S01]  /*9740*/  MUFU.EX2 R155, R70 ;  /* 0x00000046009b7308 */ /* 0x0004620000000800 */
[----:B------:R-:W-:Y:S02]  /*9750*/  F2FP.BF16.PACK_AB R76, R134, R135 ;  /* 0x00000087864c723e */ /* 0x000fe400000010ff */
[----:B------:R-:W-:Y:S01]  /*9760*/  F2FP.BF16.PACK_AB R77, R132, R133 ;  /* 0x00000085844d723e */ /* 0x000fe200000010ff */
[--C-:B--2---:R-:W-:Y:S01]  /*9770*/  FFMA.FTZ R70, R154, c[0x0][0x2d0], -R69.reuse ;  /* 0x0000b4009a467a23 */ /* 0x104fe20000010845 */
[----:B-1----:R-:W-:Y:S05]  /*9780*/  F2FP.BF16.PACK_AB R78, R155, R156 ;  /* 0x0000009c9b4e723e */ /* 0x002fea00000010ff */
[----:B------:R1:W-:Y:S02]  /*9790*/  MUFU.EX2 R154, R70 ;  /* 0x00000046009a7308 */ /* 0x0003e40000000800 */
[--C-:B-1----:R-:W-:Y:S01]  /*97a0*/  FFMA.FTZ R70, R138, c[0x0][0x2d0], -R69.reuse ;  /* 0x0000b4008a467a23 */ /* 0x102fe20000010845 */
[----:B------:R-:W-:Y:S02]  /*97b0*/  MOV R138, R137 ;  /* 0x00000089008a7202 */ /* 0x000fe40000000f00 */
[----:B------:R-:W-:Y:S02]  /*97c0*/  MOV R137, R136 ;  /* 0x0000008800897202 */ /* 0x000fe40000000f00 */
[----:B------:R-:W-:Y:S03]  /*97d0*/  MOV R136, R153 ;  /* 0x0000009900887202 */ /* 0x000fe60000000f00 */
[----:B------:R1:W2:Y:S02]  /*97e0*/  MUFU.EX2 R153, R70 ;  /* 0x0000004600997308 */ /* 0x0002a40000000800 */
[--C-:B-1----:R-:W-:Y:S01]  /*97f0*/  FFMA.FTZ R70, R152, c[0x0][0x2d0], -R74.reuse ;  /* 0x0000b40098467a23 */ /* 0x102fe2000001084a */
[----:B--2---:R-:W-:Y:S07]  /*9800*/  F2FP.BF16.PACK_AB R79, R153, R154 ;  /* 0x0000009a994f723e */ /* 0x004fee00000010ff */
[----:B------:R1:W-:Y:S01]  /*9810*/  MUFU.EX2 R152, R70 ;  /* 0x0000004600987308 */ /* 0x0003e20000000800 */
[C---:B---3--:R-:W-:Y:S08]  /*9820*/  HMMA.16816.F32.BF16 R4, R76.reuse, R88, R4 ;  /* 0x000000584c04723c */ /* 0x048ff00000041804 */
[C---:B------:R-:W-:Y:S01]  /*9830*/  HMMA.16816.F32.BF16 R8, R76.reuse, R90, R8 ;  /* 0x0000005a4c08723c */ /* 0x040fe20000041808 */
[----:B------:R-:W2:Y:S07]  /*9840*/  LDSM.16.MT88.4 R88, [R217+0x7100] ;  /* 0x00710000d958783b */ /* 0x000eae0000004200 */
[C---:B----4-:R-:W-:Y:S04]  /*9850*/  HMMA.16816.F32.BF16 R12, R76.reuse, R80, R12 ;  /* 0x000000504c0c723c */ /* 0x050fe8000004180c */
[----:B-1----:R-:W-:Y:S01]  /*9860*/  FFMA.FTZ R70, R111, c[0x0][0x2d0], -R74 ;  /* 0x0000b4006f467a23 */ /* 0x002fe2000001084a */
[----:B------:R-:W-:Y:S03]  /*9870*/  MOV R111, R151 ;  /* 0x00000097006f7202 */ /* 0x000fe60000000f00 */
[C---:B------:R-:W-:Y:S01]  /*9880*/  HMMA.16816.F32.BF16 R16, R76.reuse, R82, R16 ;  /* 0x000000524c10723c */ /* 0x040fe20000041810 */
[----:B------:R1:W3:Y:S01]  /*9890*/  MUFU.EX2 R151, R70 ;  /* 0x0000004600977308 */ /* 0x0002e20000000800 */
[----:B------:R-:W4:Y:S06]  /*98a0*/  LDSM.16.MT88.4 R80, [R217+0x3900] ;  /* 0x00390000d950783b */ /* 0x000f2c0000004200 */
[C---:B------:R-:W-:Y:S08]  /*98b0*/  HMMA.16816.F32.BF16 R20, R76.reuse, R84, R20 ;  /* 0x000000544c14723c */ /* 0x040ff00000041814 */
[C---:B------:R-:W-:Y:S08]  /*98c0*/  HMMA.16816.F32.BF16 R24, R76.reuse, R86, R24 ;  /* 0x000000564c18723c */ /* 0x040ff00000041818 */
[C---:B------:R-:W-:Y:S04]  /*98d0*/  HMMA.16816.F32.BF16 R28, R76.reuse, R92, R28 ;  /* 0x0000005c4c1c723c */ /* 0x040fe8000004181c */
[--C-:B-1----:R-:W-:Y:S01]  /*98e0*/  FFMA.FTZ R70, R138, c[0x0][0x2d0], -R69.reuse ;  /* 0x0000b4008a467a23 */ /* 0x102fe20000010845 */
[----:B------:R-:W-:Y:S02]  /*98f0*/  MOV R138, R137 ;  /* 0x00000089008a7202 */ /* 0x000fe40000000f00 */
[----:B------:R-:W-:Y:S01]  /*9900*/  MOV R137, R136 ;  /* 0x0000008800897202 */ /* 0x000fe20000000f00 */
[C---:B------:R-:W-:Y:S04]  /*9910*/  HMMA.16816.F32.BF16 R32, R76.reuse, R94, R32 ;  /* 0x0000005e4c20723c */ /* 0x040fe80000041820 */
[----:B------:R-:W-:Y:S02]  /*9920*/  MOV R136, R150 ;  /* 0x0000009600887202 */ /* 0x000fe40000000f00 */
[----:B------:R1:W-:Y:S01]  /*9930*/  MUFU.EX2 R150, R70 ;  /* 0x0000004600967308 */ /* 0x0003e20000000800 */
[----:B------:R-:W-:Y:S01]  /*9940*/  MOV R200, R138 ;  /* 0x0000008a00c87202 */ /* 0x000fe20000000f00 */
[C---:B--2---:R-:W-:Y:S04]  /*9950*/  HMMA.16816.F32.BF16 R36, R76.reuse, R88, R36 ;  /* 0x000000584c24723c */ /* 0x044fe80000041824 */
[----:B------:R-:W-:Y:S01]  /*9960*/  MOV R204, R137 ;  /* 0x0000008900cc7202 */ /* 0x000fe20000000f00 */
[----:B------:R-:W-:Y:S01]  /*9970*/  FFMA.FTZ R0, R0, R199, R200 ;  /* 0x000000c700007223 */ /* 0x000fe200000100c8 */
[----:B------:R-:W-:Y:S02]  /*9980*/  MOV R198, R136 ;  /* 0x0000008800c67202 */ /* 0x000fe40000000f00 */
[C---:B------:R-:W-:Y:S04]  /*9990*/  HMMA.16816.F32.BF16 R40, R76.reuse, R90, R40 ;  /* 0x0000005a4c28723c */ /* 0x040fe80000041828 */
[----:B---3--:R-:W-:Y:S01]  /*99a0*/  F2FP.BF16.PACK_AB R136, R151, R152 ;  /* 0x000000989788723e */ /* 0x008fe200000010ff */
[----:B------:R-:W-:Y:S02]  /*99b0*/  FADD.FTZ R0, R110, R0 ;  /* 0x000000006e007221 */ /* 0x000fe40000010000 */
[----:B-----5:R-:W-:Y:S01]  /*99c0*/  FFMA.FTZ R2, R2, R201, R204 ;  /* 0x000000c902027223 */ /* 0x020fe200000100cc */
[C---:B------:R-:W-:Y:S04]  /*99d0*/  HMMA.16816.F32.BF16 R44, R76.reuse, R96, R44 ;  /* 0x000000604c2c723c */ /* 0x040fe8000004182c */
[----:B------:R-:W-:Y:S02]  /*99e0*/  FADD.FTZ R0, R114, R0 ;  /* 0x0000000072007221 */ /* 0x000fe40000010000 */
[--C-:B-1----:R-:W-:Y:S02]  /*99f0*/  FFMA.FTZ R70, R149, c[0x0][0x2d0], -R69.reuse ;  /* 0x0000b40095467a23 */ /* 0x102fe40000010845 */
[C---:B------:R-:W-:Y:S01]  /*9a00*/  HMMA.16816.F32.BF16 R48, R76.reuse, R98, R48 ;  /* 0x000000624c30723c */ /* 0x040fe20000041830 */
[----:B------:R-:W-:Y:S01]  /*9a10*/  LDSM.16.MT88.4 R96, [R221+0x3900] ;  /* 0x00390000dd60783b */ /* 0x000fe20000004200 */
[----:B------:R1:W2:Y:S02]  /*9a20*/  MUFU.EX2 R149, R70 ;  /* 0x0000004600957308 */ /* 0x0002a40000000800 */
[----:B------:R-:W-:Y:S02]  /*9a30*/  FFMA.FTZ R69, R72, c[0x0][0x2d0], -R69 ;  /* 0x0000b40048457a23 */ /* 0x000fe40000010845 */
[----:B------:R-:W-:Y:S02]  /*9a40*/  FADD.FTZ R0, R112, R0 ;  /* 0x0000000070007221 */ /* 0x000fe40000010000 */
[C---:B------:R-:W-:Y:S04]  /*9a50*/  HMMA.16816.F32.BF16 R52, R76.reuse, R100, R52 ;  /* 0x000000644c34723c */ /* 0x040fe80000041834 */
[----:B------:R-:W3:Y:S01]  /*9a60*/  MUFU.EX2 R69, R69 ;  /* 0x0000004500457308 */ /* 0x000ee20000000800 */
[----:B------:R-:W-:Y:S02]  /*9a70*/  FADD.FTZ R2, R198, R2 ;  /* 0x00000002c6027221 */ /* 0x000fe40000010000 */
[----:B------:R-:W-:Y:S01]  /*9a80*/  FADD.FTZ R0, R108, R0 ;  /* 0x000000006c007221 */ /* 0x000fe20000010000 */
[C---:B------:R-:W-:Y:S04]  /*9a90*/  HMMA.16816.F32.BF16 R56, R76.reuse, R102, R56 ;  /* 0x000000664c38723c */ /* 0x040fe80000041838 */
[----:B------:R-:W-:Y:S02]  /*9aa0*/  FADD.FTZ R2, R115, R2 ;  /* 0x0000000273027221 */ /* 0x000fe40000010000 */
[----:B------:R-:W-:Y:S02]  /*9ab0*/  FADD.FTZ R0, R197, R0 ;  /* 0x00000000c5007221 */ /* 0x000fe40000010000 */
[C---:B------:R-:W-:Y:S04]  /*9ac0*/  HMMA.16816.F32.BF16 R60, R76.reuse, R104, R60 ;  /* 0x000000684c3c723c */ /* 0x040fe8000004183c */
[----:B-1----:R-:W-:Y:S01]  /*9ad0*/  FFMA.FTZ R70, R148, c[0x0][0x2d0], -R74 ;  /* 0x0000b40094467a23 */ /* 0x002fe2000001084a */
[----:B--2---:R-:W-:Y:S01]  /*9ae0*/  F2FP.BF16.PACK_AB R137, R149, R150 ;  /* 0x000000969589723e */ /* 0x004fe200000010ff */
[----:B------:R-:W-:Y:S02]  /*9af0*/  FADD.FTZ R2, R113, R2 ;  /* 0x0000000271027221 */ /* 0x000fe40000010000 */
[----:B------:R-:W-:Y:S01]  /*9b00*/  HMMA.16816.F32.BF16 R64, R76, R106, R64 ;  /* 0x0000006a4c40723c */ /* 0x000fe20000041840 */
[----:B------:R1:W-:Y:S01]  /*9b10*/  MUFU.EX2 R148, R70 ;  /* 0x0000004600947308 */ /* 0x0003e20000000800 */
[----:B------:R-:W-:Y:S02]  /*9b20*/  LDSM.16.MT88.4 R104, [R220+0x3900] ;  /* 0x00390000dc68783b */ /* 0x000fe40000004200 */
[----:B------:R-:W-:Y:S04]  /*9b30*/  FADD.FTZ R0, R121, R0 ;  /* 0x0000000079007221 */ /* 0x000fe80000010000 */
[----:B------:R-:W-:Y:S02]  /*9b40*/  FADD.FTZ R0, R120, R0 ;  /* 0x0000000078007221 */ /* 0x000fe40000010000 */
[----:B------:R-:W-:Y:S02]  /*9b50*/  LDSM.16.MT88.4 R112, [R217+0x7900] ;  /* 0x00790000d970783b */ /* 0x000fe40000004200 */
[----:B------:R-:W-:Y:S04]  /*9b60*/  FADD.FTZ R0, R191, R0 ;  /* 0x00000000bf007221 */ /* 0x000fe80000010000 */
[----:B------:R-:W-:Y:S04]  /*9b70*/  FADD.FTZ R0, R189, R0 ;  /* 0x00000000bd007221 */ /* 0x000fe80000010000 */
[----:B------:R-:W-:Y:S04]  /*9b80*/  FADD.FTZ R0, R129, R0 ;  /* 0x0000000081007221 */ /* 0x000fe80000010000 */
[----:B------:R-:W-:Y:S02]  /*9b90*/  FADD.FTZ R0, R128, R0 ;  /* 0x0000000080007221 */ /* 0x000fe40000010000 */
[----:B-1----:R-:W-:Y:S01]  /*9ba0*/  FFMA.FTZ R70, R111, c[0x0][0x2d0], -R74 ;  /* 0x0000b4006f467a23 */ /* 0x002fe2000001084a */
[----:B------:R-:W-:Y:S01]  /*9bb0*/  MOV R111, R139 ;  /* 0x0000008b006f7202 */ /* 0x000fe20000000f00 */
[----:B------:R-:W1:Y:S01]  /*9bc0*/  LDSM.16.MT88.4 R72, [R218+0x3900] ;  /* 0x00390000da48783b */ /* 0x000e620000004200 */
[----:B---3--:R-:W-:Y:S01]  /*9bd0*/  F2FP.BF16.PACK_AB R139, R69, R71 ;  /* 0x00000047458b723e */ /* 0x008fe200000010ff */
[----:B------:R-:W-:Y:S02]  /*9be0*/  FADD.FTZ R0, R170, R0 ;  /* 0x00000000aa007221 */ /* 0x000fe40000010000 */
[----:B------:R-:W2:Y:S01]  /*9bf0*/  MUFU.EX2 R70, R70 ;  /* 0x0000004600467308 */ /* 0x000ea20000000800 */
[----:B------:R-:W-:Y:S02]  /*9c00*/  FADD.FTZ R2, R111, R2 ;  /* 0x000000026f027221 */ /* 0x000fe40000010000 */
[----:B------:R-:W-:Y:S02]  /*9c10*/  FADD.FTZ R0, R169, R0 ;  /* 0x00000000a9007221 */ /* 0x000fe40000010000 */
[----:B------:R-:W-:Y:S02]  /*9c20*/  FADD.FTZ R2, R109, R2 ;  /* 0x000000026d027221 */ /* 0x000fe40000010000 */
[----:B------:R-:W-:Y:S02]  /*9c30*/  FADD.FTZ R0, R166, R0 ;  /* 0x00000000a6007221 */ /* 0x000fe40000010000 */
[----:B------:R-:W-:Y:S02]  /*9c40*/  FADD.FTZ R2, R123, R2 ;  /* 0x000000027b027221 */ /* 0x000fe40000010000 */
[----:B------:R-:W-:Y:S02]  /*9c50*/  FADD.FTZ R0, R165, R0 ;  /* 0x00000000a5007221 */ /* 0x000fe40000010000 */
[----:B------:R-:W-:Y:S02]  /*9c60*/  FADD.FTZ R2, R122, R2 ;  /* 0x000000027a027221 */ /* 0x000fe40000010000 */
[----:B------:R-:W3:Y:S01]  /*9c70*/  LDSM.16.MT88.4 R120, [R218+0x7900] ;  /* 0x00790000da78783b */ /* 0x000ee20000004200 */
[----:B------:R-:W-:Y:S02]  /*9c80*/  FADD.FTZ R0, R117, R0 ;  /* 0x0000000075007221 */ /* 0x000fe40000010000 */
[----:B------:R-:W-:Y:S02]  /*9c90*/  FADD.FTZ R2, R196, R2 ;  /* 0x00000002c4027221 */ /* 0x000fe40000010000 */
[----:B------:R-:W-:Y:S02]  /*9ca0*/  FADD.FTZ R0, R116, R0 ;  /* 0x0000000074007221 */ /* 0x000fe40000010000 */
[----:B------:R-:W-:Y:S01]  /*9cb0*/  FADD.FTZ R2, R190, R2 ;  /* 0x00000002be027221 */ /* 0x000fe20000010000 */
[----:B--2---:R-:W-:Y:S01]  /*9cc0*/  F2FP.BF16.PACK_AB R138, R70, R148 ;  /* 0x00000094468a723e */ /* 0x004fe200000010ff */
[----:B------:R-:W-:Y:S02]  /*9cd0*/  FADD.FTZ R0, R162, R0 ;  /* 0x00000000a2007221 */ /* 0x000fe40000010000 */
[----:B------:R-:W-:Y:S02]  /*9ce0*/  FADD.FTZ R2, R131, R2 ;  /* 0x0000000283027221 */ /* 0x000fe40000010000 */
[----:B------:R-:W-:Y:S02]  /*9cf0*/  FADD.FTZ R0, R161, R0 ;  /* 0x00000000a1007221 */ /* 0x000fe40000010000 */
[C---:B----4-:R-:W-:Y:S01]  /*9d00*/  HMMA.16816.F32.BF16 R76, R136.reuse, R80, R4 ;  /* 0x00000050884c723c */ /* 0x050fe20000041804 */
[----:B------:R-:W-:Y:S04]  /*9d10*/  LDSM.16.MT88.4 R4, [R220+0x7900] ;  /* 0x00790000dc04783b */ /* 0x000fe80000004200 */
[----:B------:R-:W-:Y:S02]  /*9d20*/  FADD.FTZ R2, R130, R2 ;  /* 0x0000000282027221 */ /* 0x000fe40000010000 */
[----:B------:R-:W-:Y:S01]  /*9d30*/  FADD.FTZ R0, R125, R0 ;  /* 0x000000007d007221 */ /* 0x000fe20000010000 */
[C---:B------:R-:W-:Y:S01]  /*9d40*/  HMMA.16816.F32.BF16 R80, R136.reuse, R82, R8 ;  /* 0x000000528850723c */ /* 0x040fe20000041808 */
[----:B------:R-:W2:Y:S03]  /*9d50*/  LDSM.16.MT88.4 R128, [R221+0x7900] ;  /* 0x00790000dd80783b */ /* 0x000ea60000004200 */
[----:B------:R-:W-:Y:S02]  /*9d60*/  FADD.FTZ R0, R124, R0 ;  /* 0x000000007c007221 */ /* 0x000fe40000010000 */
[----:B------:R-:W-:Y:S02]  /*9d70*/  FADD.FTZ R2, R188, R2 ;  /* 0x00000002bc027221 */ /* 0x000fe40000010000 */
[C---:B-1----:R-:W-:Y:S04]  /*9d80*/  HMMA.16816.F32.BF16 R84, R136.reuse, R72, R12 ;  /* 0x000000488854723c */ /* 0x042fe8000004180c */
[----:B------:R-:W-:Y:S02]  /*9d90*/  FADD.FTZ R0, R158, R0 ;  /* 0x000000009e007221 */ /* 0x000fe40000010000 */
[----:B------:R-:W-:Y:S02]  /*9da0*/  FADD.FTZ R2, R171, R2 ;  /* 0x00000002ab027221 */ /* 0x000fe40000010000 */
[C---:B------:R-:W-:Y:S04]  /*9db0*/  HMMA.16816.F32.BF16 R88, R136.reuse, R74, R16 ;  /* 0x0000004a8858723c */ /* 0x040fe80000041810 */
        /* <DEDUP_REMOVED lines=12> */
[----:B------:R-:W-:Y:S04]  /*9e80*/  FADD.FTZ R2, R164, R2 ;  /* 0x00000002a4027221 */ /* 0x000fe80000010000 */
[C---:B------:R-:W-:Y:S04]  /*9e90*/  HMMA.16816.F32.BF16 R108, R136.reuse, R112, R36 ;  /* 0x00000070886c723c */ /* 0x040fe80000041824 */
[----:B------:R-:W-:Y:S04]  /*9ea0*/  FADD.FTZ R2, R163, R2 ;  /* 0x00000002a3027221 */ /* 0x000fe80000010000 */
[C---:B------:R-:W-:Y:S04]  /*9eb0*/  HMMA.16816.F32.BF16 R112, R136.reuse, R114, R40 ;  /* 0x000000728870723c */ /* 0x040fe80000041828 */
[----:B------:R-:W-:Y:S04]  /*9ec0*/  FADD.FTZ R2, R127, R2 ;  /* 0x000000027f027221 */ /* 0x000fe80000010000 */
[C---:B---3--:R-:W-:Y:S04]  /*9ed0*/  HMMA.16816.F32.BF16 R116, R136.reuse, R120, R44 ;  /* 0x000000788874723c */ /* 0x048fe8000004182c */
[----:B------:R-:W-:Y:S04]  /*9ee0*/  FADD.FTZ R2, R126, R2 ;  /* 0x000000027e027221 */ /* 0x000fe80000010000 */
[C---:B------:R-:W-:Y:S04]  /*9ef0*/  HMMA.16816.F32.BF16 R120, R136.reuse, R122, R48 ;  /* 0x0000007a8878723c */ /* 0x040fe80000041830 */
[----:B------:R-:W-:Y:S04]  /*9f00*/  FADD.FTZ R2, R160, R2 ;  /* 0x00000002a0027221 */ /* 0x000fe80000010000 */
[C---:B--2---:R-:W-:Y:S04]  /*9f10*/  HMMA.16816.F32.BF16 R124, R136.reuse, R128, R52 ;  /* 0x00000080887c723c */ /* 0x044fe80000041834 */
[----:B------:R-:W-:Y:S04]  /*9f20*/  FADD.FTZ R2, R159, R2 ;  /* 0x000000029f027221 */ /* 0x000fe80000010000 */
[----:B------:R-:W-:Y:S01]  /*9f30*/  FADD.FTZ R2, R135, R2 ;  /* 0x0000000287027221 */ /* 0x000fe20000010000 */
[C---:B------:R-:W-:Y:S03]  /*9f40*/  HMMA.16816.F32.BF16 R128, R136.reuse, R130, R56 ;  /* 0x000000828880723c */ /* 0x040fe60000041838 */
[----:B------:R-:W-:Y:S04]  /*9f50*/  FADD.FTZ R2, R134, R2 ;  /* 0x0000000286027221 */ /* 0x000fe80000010000 */
[----:B------:R-:W-:Y:S01]  /*9f60*/  FADD.FTZ R2, R156, R2 ;  /* 0x000000029c027221 */ /* 0x000fe20000010000 */
[C---:B------:R-:W-:Y:S04]  /*9f70*/  HMMA.16816.F32.BF16 R132, R136.reuse, R4, R60 ;  /* 0x000000048884723c */ /* 0x040fe8000004183c */
[----:B------:R-:W-:Y:S03]  /*9f80*/  FADD.FTZ R2, R155, R2 ;  /* 0x000000029b027221 */ /* 0x000fe60000010000 */
[----:B------:R-:W-:Y:S01]  /*9f90*/  FADD.FTZ R4, R153, R0 ;  /* 0x0000000099047221 */ /* 0x000fe20000010000 */
[----:B------:R-:W-:Y:S04]  /*9fa0*/  HMMA.16816.F32.BF16 R136, R136, R6, R64 ;  /* 0x000000068888723c */ /* 0x000fe80000041840 */
[----:B------:R-:W-:Y:S02]  /*9fb0*/  FADD.FTZ R0, R152, R2 ;  /* 0x0000000298007221 */ /* 0x000fe40000010000 */
[----:B------:R-:W-:Y:S02]  /*9fc0*/  FADD.FTZ R4, R150, R4 ;  /* 0x0000000496047221 */ /* 0x000fe40000010000 */
[----:B------:R-:W-:Y:S04]  /*9fd0*/  FADD.FTZ R0, R151, R0 ;  /* 0x0000000097007221 */ /* 0x000fe80000010000 */
[----:B------:R-:W-:Y:S02]  /*9fe0*/  FADD.FTZ R4, R149, R4 ;  /* 0x0000000495047221 */ /* 0x000fe40000010000 */
[----:B------:R-:W-:Y:S02]  /*9ff0*/  FADD.FTZ R2, R148, R0 ;  /* 0x0000000094027221 */ /* 0x000fe40000010000 */
[----:B------:R-:W-:Y:S02]  /*a000*/  FADD.FTZ R0, R71, R4 ;  /* 0x0000000447007221 */ /* 0x000fe40000010000 */
[----:B------:R-:W-:Y:S01]  /*a010*/  FADD.FTZ R2, R70, R2 ;  /* 0x0000000246027221 */ /* 0x000fe20000010000 */
[----:B------:R-:W-:Y:S01]  /*a020*/  MOV R70, R3 ;  /* 0x0000000300467202 */ /* 0x000fe20000000f00 */
[----:B------:R-:W-:Y:S01]  /*a030*/  FADD.FTZ R0, R69, R0 ;  /* 0x0000000045007221 */ /* 0x000fe20000010000 */
[----:B------:R-:W-:Y:S02]  /*a040*/  MOV R69, R68 ;  /* 0x0000004400457202 */ /* 0x000fe40000000f00 */
[----:B------:R1:W-:Y:S04]  /*a050*/  STL [R1+0x8], R2 ;  /* 0x0000080201007387 */ /* 0x0003e80000100800 */
[----:B------:R1:W-:Y:S02]  /*a060*/  STL [R1+0xc], R0 ;  /* 0x00000c0001007387 */ /* 0x0003e40000100800 */
[----:B-1----:R-:W-:-:S05]  /*a070*/  @P1 BRA `(.L_x_3) ;  /* 0xffffc03000001947 */ /* 0x002fca000383ffff */
.L_x_2:
[----:B-1----:R-:W2:Y:S04]  /*a080*/  LDL.LU R0, [R1+0x8] ;  /* 0x0000080001007983 */ /* 0x002ea80000300800 */
[----:B------:R-:W1:Y:S01]  /*a090*/  S2R R8, SR_TID.X ;  /* 0x0000000000087919 */ /* 0x000e620000002100 */
[----:B------:R-:W-:Y:S01]  /*a0a0*/  MOV R44, c[0x0][0x4e8] ;  /* 0x00013a00002c7a02 */ /* 0x000fe20000000f00 */
[----:B------:R-:W3:Y:S01]  /*a0b0*/  S2UR UR7, SR_CTAID.Y ;  /* 0x00000000000779c3 */ /* 0x000ee20000002600 */
[----:B------:R-:W-:Y:S01]  /*a0c0*/  ULDC.64 UR4, c[0x0][0x490] ;  /* 0x0001240000047ab9 */ /* 0x000fe20000000a00 */
[----:B------:R-:W4:Y:S04]  /*a0d0*/  LDL.LU R2, [R1+0xc] ;  /* 0x00000c0001027983 */ /* 0x000f280000300800 */
[----:B------:R-:W4:Y:S01]  /*a0e0*/  LDL.LU R9, [R1+0x14] ;  /* 0x0000140001097983 */ /* 0x000f220000300800 */
[----:B------:R-:W-:-:S03]  /*a0f0*/  ISETP.NE.AND P0, PT, R44, 0x1, PT ;  /* 0x000000012c00780c */ /* 0x000fc60003f05270 */
[----:B------:R-:W4:Y:S04]  /*a100*/  LDL.LU R46, [R1+0x1c] ;  /* 0x00001c00012e7983 */ /* 0x000f280000300800 */
[----:B------:R-:W4:Y:S04]  /*a110*/  LDL.LU R48, [R1+0x10] ;  /* 0x0000100001307983 */ /* 0x000f280000300800 */
[----:B------:R-:W4:Y:S01]  /*a120*/  LDL R47, [R1+0x18] ;  /* 0x00001800012f7983 */ /* 0x000f220000100800 */
[----:B-1----:R-:W-:-:S04]  /*a130*/  SHF.R.S32.HI R5, RZ, 0x1f, R8 ;  /* 0x0000001fff057819 */ /* 0x002fc80000011408 */
[CC--:B------:R-:W-:Y:S02]  /*a140*/  LEA.HI R15, R5.reuse, R8.reuse, RZ, 0x5 ;  /* 0x00000008050f7211 */ /* 0x0c0fe400078f28ff */
[----:B------:R-:W-:Y:S02]  /*a150*/  LEA.HI R5, R5, R8, RZ, 0x2 ;  /* 0x0000000805057211 */ /* 0x000fe400078f10ff */
[----:B------:R-:W-:Y:S01]  /*a160*/  LOP3.LUT R4, R15, 0xffffffe0, RZ, 0xc0, !PT ;  /* 0xffffffe00f047812 */ /* 0x000fe200078ec0ff */
[----:B---3--:R-:W-:Y:S01]  /*a170*/  USHF.R.S32.HI UR6, URZ, 0x1f, UR7 ;  /* 0x0000001f3f067899 */ /* 0x008fe20008011407 */
[----:B------:R-:W-:Y:S01]  /*a180*/  MOV R43, 0xff800000 ;  /* 0xff800000002b7802 */ /* 0x000fe20000000f00 */
[----:B------:R-:W-:Y:S01]  /*a190*/  UIMAD.WIDE.U32 UR10, UR7, UR4, URZ ;  /* 0x00000004070a72a5 */ /* 0x000fe2000f8e003f */
[----:B------:R-:W1:Y:S01]  /*a1a0*/  S2R R17, SR_CTAID.Z ;  /* 0x0000000000117919 */ /* 0x000e620000002700 */
[----:B------:R-:W-:Y:S01]  /*a1b0*/  UIMAD UR8, UR6, UR4, URZ ;  /* 0x00000004060872a4 */ /* 0x000fe2000f8e023f */
[----:B------:R-:W-:Y:S01]  /*a1c0*/  IMAD.MOV.U32 R42, RZ, RZ, -0x800000 ;  /* 0xff800000ff2a7424 */ /* 0x000fe200078e00ff */
[----:B------:R-:W-:-:S02]  /*a1d0*/  LOP3.LUT R12, R5, 0xfffffffc, RZ, 0xc0, !PT ;  /* 0xfffffffc050c7812 */ /* 0x000fc400078ec0ff */
[----:B------:R-:W-:Y:S02]  /*a1e0*/  UIMAD UR8, UR7, UR5, UR8 ;  /* 0x00000005070872a4 */ /* 0x000fe4000f8e0208 */
[----:B------:R-:W-:Y:S01]  /*a1f0*/  IADD3 R12, -R12, R8, RZ ;  /* 0x000000080c0c7210 */ /* 0x000fe20007ffe1ff */
[----:B------:R-:W-:Y:S02]  /*a200*/  ULDC.64 UR4, c[0x0][0x3e8] ;  /* 0x0000fa0000047ab9 */ /* 0x000fe40000000a00 */
[----:B------:R-:W-:Y:S01]  /*a210*/  UIMAD.WIDE.U32 UR12, UR7, UR4, URZ ;  /* 0x00000004070c72a5 */ /* 0x000fe2000f8e003f */
[----:B------:R-:W3:Y:S04]  /*a220*/  S2R R45, SR_CTAID.X ;  /* 0x00000000002d7919 */ /* 0x000ee80000002500 */
[----:B------:R-:W-:Y:S06]  /*a230*/  BAR.SYNC.DEFER_BLOCKING 0x1, 0x100 ;  /* 0x0044000000007b1d */ /* 0x000fec0000010000 */
[----:B--2---:R-:W2:Y:S04]  /*a240*/  SHFL.BFLY PT, R11, R0, 0x2, 0x1f ;  /* 0x0c401f00000b7f89 */ /* 0x004ea800000e0000 */
[----:B----4-:R-:W4:Y:S01]  /*a250*/  SHFL.BFLY PT, R6, R2, 0x2, 0x1f ;  /* 0x0c401f0002067f89 */ /* 0x010f2200000e0000 */
[----:B------:R-:W-:Y:S01]  /*a260*/  MOV R20, R9 ;  /* 0x0000000900147202 */ /* 0x000fe20000000f00 */
[----:B--2---:R-:W-:-:S05]  /*a270*/  FADD.FTZ R11, R11, R0 ;  /* 0x000000000b0b7221 */ /* 0x004fca0000010000 */
[----:B------:R-:W2:Y:S01]  /*a280*/  SHFL.BFLY PT, R0, R11, 0x1, 0x1f ;  /* 0x0c201f000b007f89 */ /* 0x000ea200000e0000 */
[----:B----4-:R-:W-:-:S05]  /*a290*/  FADD.FTZ R6, R6, R2 ;  /* 0x0000000206067221 */ /* 0x010fca0000010000 */
[----:B------:R-:W4:Y:S01]  /*a2a0*/  SHFL.BFLY PT, R2, R6, 0x1, 0x1f ;  /* 0x0c201f0006027f89 */ /* 0x000f2200000e0000 */
[----:B--2---:R-:W-:Y:S02]  /*a2b0*/  FADD.FTZ R11, R11, R0 ;  /* 0x000000000b0b7221 */ /* 0x004fe40000010000 */
[----:B------:R-:W-:-:S03]  /*a2c0*/  IMAD.MOV.U32 R0, RZ, RZ, RZ ;  /* 0x000000ffff007224 */ /* 0x000fc600078e00ff */
[----:B------:R-:W-:Y:S01]  /*a2d0*/  FSETP.NE.FTZ.AND P2, PT, R11, RZ, PT ;  /* 0x000000ff0b00720b */ /* 0x000fe20003f55000 */
[----:B----4-:R-:W-:Y:S02]  /*a2e0*/  FADD.FTZ R6, R6, R2 ;  /* 0x0000000206067221 */ /* 0x010fe40000010000 */
[----:B------:R-:W-:-:S03]  /*a2f0*/  @P0 IMAD.HI.U32 R2, R9, c[0x0][0x4ec], RZ ;  /* 0x00013b0009020a27 */ /* 0x000fc600078e00ff */
[----:B------:R-:W-:Y:S02]  /*a300*/  FSETP.NE.FTZ.AND P1, PT, R6, RZ, PT ;  /* 0x000000ff0600720b */ /* 0x000fe40003f35000 */
[----:B------:R-:W-:Y:S01]  /*a310*/  @P0 SHF.R.U32.HI R20, RZ, c[0x0][0x4f0], R2 ;  /* 0x00013c00ff140a19 */ /* 0x000fe20000011602 */
[----:B------:R-:W-:-:S04]  /*a320*/  IMAD.IADD R2, R8, 0x1, -R4 ;  /* 0x0000000108027824 */ /* 0x000fc800078e0a04 */
[----:B------:R-:W2:Y:S01]  /*a330*/  @P2 MUFU.RCP R0, R11 ;  /* 0x0000000b00002308 */ /* 0x000ea20000001000 */
[----:B------:R-:W-:Y:S01]  /*a340*/  IADD3 R7, -R20, RZ, RZ ;  /* 0x000000ff14077210 */ /* 0x000fe20007ffe1ff */
[----:B------:R-:W-:Y:S01]  /*a350*/  IMAD.MOV.U32 R4, RZ, RZ, RZ ;  /* 0x000000ffff047224 */ /* 0x000fe200078e00ff */
[----:B------:R-:W-:Y:S02]  /*a360*/  LOP3.LUT P4, RZ, R2, 0x3, RZ, 0xc0, !PT ;  /* 0x0000000302ff7812 */ /* 0x000fe4000788c0ff */
[----:B------:R-:W-:Y:S01]  /*a370*/  SHF.R.S32.HI R2, RZ, 0x2, R5 ;  /* 0x00000002ff027819 */ /* 0x000fe20000011405 */
[----:B------:R-:W-:Y:S02]  /*a380*/  IMAD R41, R7, c[0x0][0x4e8], R9 ;  /* 0x00013a0007297a24 */ /* 0x000fe400078e0209 */
[----:B------:R-:W4:Y:S01]  /*a390*/  @P2 MUFU.LG2 R11, R11 ;  /* 0x0000000b000b2308 */ /* 0x000f220000000c00 */
[C---:B--2---:R-:W-:Y:S02]  /*a3a0*/  FMUL.FTZ R77, R0.reuse, R77 ;  /* 0x0000004d004d7220 */ /* 0x044fe40000410000 */
[----:B------:R-:W-:-:S02]  /*a3b0*/  FMUL.FTZ R14, R0, R76 ;  /* 0x0000004c000e7220 */ /* 0x000fc40000410000 */
[C---:B------:R-:W-:Y:S02]  /*a3c0*/  FMUL.FTZ R81, R0.reuse, R81 ;  /* 0x0000005100517220 */ /* 0x040fe40000410000 */
[C---:B------:R-:W-:Y:S02]  /*a3d0*/  FMUL.FTZ R19, R0.reuse, R80 ;  /* 0x0000005000137220 */ /* 0x040fe40000410000 */
[C---:B------:R-:W-:Y:S02]  /*a3e0*/  FMUL.FTZ R85, R0.reuse, R85 ;  /* 0x0000005500557220 */ /* 0x040fe40000410000 */
[C---:B------:R-:W-:Y:S02]  /*a3f0*/  FMUL.FTZ R23, R0.reuse, R84 ;  /* 0x0000005400177220 */ /* 0x040fe40000410000 */
[C---:B------:R-:W-:Y:S02]  /*a400*/  FMUL.FTZ R89, R0.reuse, R89 ;  /* 0x0000005900597220 */ /* 0x040fe40000410000 */
        /* <DEDUP_REMOVED lines=24> */
[----:B------:R-:W-:Y:S01]  /*a590*/  FMUL.FTZ R25, R0, R136 ;  /* 0x0000008800197220 */ /* 0x000fe20000410000 */
[----:B------:R-:W-:-:S04]  /*a5a0*/  SHF.R.S32.HI R0, RZ, 0x1f, R5 ;  /* 0x0000001fff007819 */ /* 0x000fc80000011405 */
[----:B------:R-:W-:-:S04]  /*a5b0*/  LEA.HI R0, R0, R2, RZ, 0x3 ;  /* 0x0000000200007211 */ /* 0x000fc800078f18ff */
[----:B------:R-:W-:-:S05]  /*a5c0*/  LOP3.LUT R0, R0, 0xfffffff8, RZ, 0xc0, !PT ;  /* 0xfffffff800007812 */ /* 0x000fca00078ec0ff */
[----:B------:R-:W-:Y:S02]  /*a5d0*/  IMAD.IADD R10, R2, 0x1, -R0 ;  /* 0x00000001020a7824 */ /* 0x000fe400078e0a00 */
[----:B------:R-:W-:Y:S01]  /*a5e0*/  @P2 IMAD.MOV.U32 R2, RZ, RZ, 0x3f317218 ;  /* 0x3f317218ff022424 */ /* 0x000fe200078e00ff */
[----:B------:R-:W-:Y:S01]  /*a5f0*/  MOV R9, UR13 ;  /* 0x0000000d00097c02 */ /* 0x000fe20008000f00 */
[----:B----4-:R-:W-:Y:S02]  /*a600*/  @P2 FMUL.FTZ R11, R11, 0.69314718246459960938 ;  /* 0x3f3172180b0b2820 */ /* 0x010fe40000410000 */
[----:B------:R-:W-:-:S04]  /*a610*/  @P2 FMUL.FTZ R9, R2, c[0x0][0x2d0] ;  /* 0x0000b40002092a20 */ /* 0x000fc80000410000 */
[----:B------:R-:W-:Y:S01]  /*a620*/  @P2 FFMA.FTZ R43, R9, R68, R11 ;  /* 0x00000044092b2223 */ /* 0x000fe2000001000b */
[----:B------:R-:W-:Y:S02]  /*a630*/  SHF.R.S32.HI R9, RZ, 0x2, R46 ;  /* 0x00000002ff097819 */ /* 0x000fe4000001142e */
[----:B------:R2:W5:Y:S01]  /*a640*/  LDL R46, [R1+0x4] ;  /* 0x00000400012e7983 */ /* 0x0005620000100800 */
[----:B------:R-:W4:Y:S08]  /*a650*/  @P1 MUFU.RCP R4, R6 ;  /* 0x0000000600041308 */ /* 0x000f300000001000 */
[----:B------:R-:W1:Y:S01]  /*a660*/  @P1 MUFU.LG2 R6, R6 ;  /* 0x0000000600061308 */ /* 0x000e620000000c00 */
[----:B------:R-:W-:-:S05]  /*a670*/  @P1 MOV R0, 0x3f317218 ;  /* 0x3f31721800001802 */ /* 0x000fca0000000f00 */
[----:B------:R-:W-:Y:S01]  /*a680*/  @P1 FMUL.FTZ R0, R0, c[0x0][0x2d0] ;  /* 0x0000b40000001a20 */ /* 0x000fe20000410000 */
[----:B------:R-:W-:Y:S01]  /*a690*/  UIMAD UR6, UR6, UR4, URZ ;  /* 0x00000004060672a4 */ /* 0x000fe2000f8e023f */
[----:B----4-:R-:W-:Y:S02]  /*a6a0*/  FMUL.FTZ R79, R4, R79 ;  /* 0x0000004f044f7220 */ /* 0x010fe40000410000 */
[----:B-1----:R-:W-:-:S04]  /*a6b0*/  @P1 FMUL.FTZ R2, R6, 0.69314718246459960938 ;  /* 0x3f31721806021820 */ /* 0x002fc80000410000 */
[----:B------:R-:W-:Y:S01]  /*a6c0*/  @P1 FFMA.FTZ R42, R0, R3, R2 ;  /* 0x00000003002a1223 */ /* 0x000fe20000010002 */
[----:B------:R-:W-:Y:S01]  /*a6d0*/  SHF.R.S32.HI R0, RZ, 0x5, R15 ;  /* 0x00000005ff007819 */ /* 0x000fe2000001140f */
        /* <DEDUP_REMOVED lines=30> */
[----:B------:R-:W-:Y:S01]  /*a8c0*/  FMUL.FTZ R138, R4, R138 ;  /* 0x0000008a048a7220 */ /* 0x000fe20000410000 */
[----:B------:R-:W-:Y:S01]  /*a8d0*/  MOV R4, UR10 ;  /* 0x0000000a00047c02 */ /* 0x000fe20008000f00 */
[----:B------:R-:W-:Y:S01]  /*a8e0*/  UIMAD UR5, UR7, UR5, UR6 ;  /* 0x00000005070572a4 */ /* 0x000fe2000f8e0206 */
[----:B------:R-:W-:Y:S02]  /*a8f0*/  MOV R8, UR12 ;  /* 0x0000000c00087c02 */ /* 0x000fe40008000f00 */
[----:B------:R-:W-:Y:S01]  /*a900*/  SHF.R.S32.HI R3, RZ, 0x1f, R0 ;  /* 0x0000001fff037819 */ /* 0x000fe20000011400 */
[----:B------:R-:W-:Y:S01]  /*a910*/  UIADD3 UR5, UR13, UR5, URZ ;  /* 0x000000050d057290 */ /* 0x000fe2000fffe03f */
[----:B------:R-:W-:Y:S02]  /*a920*/  MOV R6, R4 ;  /* 0x0000000400067202 */ /* 0x000fe40000000f00 */
[----:B------:R-:W-:-:S02]  /*a930*/  MOV R4, R8 ;  /* 0x0000000800047202 */ /* 0x000fc40000000f00 */
[----:B------:R-:W-:Y:S02]  /*a940*/  LEA.HI R3, R3, R0, RZ, 0x3 ;  /* 0x0000000003037211 */ /* 0x000fe400078f18ff */
[----:B------:R-:W-:Y:S02]  /*a950*/  SHF.R.S32.HI R8, RZ, 0x1f, R17 ;  /* 0x0000001fff087819 */ /* 0x000fe40000011411 */
[-C--:B------:R-:W-:Y:S01]  /*a960*/  LEA.HI R2, R12, R12.reuse, RZ, 0x1 ;  /* 0x0000000c0c027211 */ /* 0x080fe200078f08ff */
[----:B------:R-:W-:Y:S01]  /*a970*/  IMAD.U32 R5, RZ, RZ, UR11 ;  /* 0x0000000bff057e24 */ /* 0x000fe2000f8e00ff */
[----:B------:R-:W-:Y:S01]  /*a980*/  LOP3.LUT R3, R3, 0xffffff8, RZ, 0xc0, !PT ;  /* 0x0ffffff803037812 */ /* 0x000fe200078ec0ff */
[----:B------:R-:W-:Y:S01]  /*a990*/  IMAD.U32 R5, RZ, RZ, UR5 ;  /* 0x00000005ff057e24 */ /* 0x000fe2000f8e00ff */
[----:B------:R-:W-:Y:S01]  /*a9a0*/  LOP3.LUT R2, R2, 0x1ffffffe, RZ, 0xc0, !PT ;  /* 0x1ffffffe02027812 */ /* 0x000fe200078ec0ff */
[----:B------:R-:W-:Y:S01]  /*a9b0*/  IMAD R16, R8, c[0x0][0x3f0], RZ ;  /* 0x0000fc0008107a24 */ /* 0x000fe200078e02ff */
[C---:B------:R-:W-:Y:S01]  /*a9c0*/  LEA R15, R0.reuse, R12, 0x9 ;  /* 0x0000000c000f7211 */ /* 0x040fe200078e48ff */
[----:B------:R-:W-:Y:S01]  /*a9d0*/  IMAD.IADD R11, R0, 0x1, -R3 ;  /* 0x00000001000b7824 */ /* 0x000fe200078e0a03 */
[----:B------:R-:W-:Y:S01]  /*a9e0*/  IADD3 R12, R12, -R2, RZ ;  /* 0x800000020c0c7210 */ /* 0x000fe20007ffe0ff */
[----:B------:R-:W-:-:S02]  /*a9f0*/  IMAD R0, R17, c[0x0][0x3f4], R16 ;  /* 0x0000fd0011007a24 */ /* 0x000fc400078e0210 */
[----:B------:R-:W-:Y:S01]  /*aa00*/  IMAD.WIDE.U32 R2, R17, c[0x0][0x3f0], R4 ;  /* 0x0000fc0011027a25 */ /* 0x000fe200078e0004 */
[----:B------:R-:W-:-:S03]  /*aa10*/  LOP3.LUT R4, R10, 0x1, RZ, 0xc0, !PT ;  /* 0x000000010a047812 */ /* 0x000fc600078ec0ff */
[----:B------:R-:W-:Y:S01]  /*aa20*/  IMAD R34, R8, c[0x0][0x498], RZ ;  /* 0x0001260008227a24 */ /* 0x000fe200078e02ff */
[----:B------:R-:W-:Y:S01]  /*aa30*/  IADD3 R3, R3, R0, RZ ;  /* 0x0000000003037210 */ /* 0x000fe20007ffe0ff */
[C---:B------:R-:W-:Y:S01]  /*aa40*/  IMAD.SHL.U32 R8, R10.reuse, 0x40, RZ ;  /* 0x000000400a087824 */ /* 0x040fe200078e00ff */
[----:B------:R-:W-:Y:S02]  /*aa50*/  LEA R0, R11, R9, 0x4 ;  /* 0x000000090b007211 */ /* 0x000fe400078e20ff */
[----:B------:R-:W-:Y:S02]  /*aa60*/  R2P PR, R10, 0x6 ;  /* 0x000000060a007804 */ /* 0x000fe40000000000 */
[----:B------:R-:W-:Y:S01]  /*aa70*/  ISETP.NE.U32.AND P3, PT, R4, 0x1, PT ;  /* 0x000000010400780c */ /* 0x000fe20003f65070 */
[----:B------:R-:W-:Y:S01]  /*aa80*/  IMAD R4, R12, 0x8, R0 ;  /* 0x000000080c047824 */ /* 0x000fe200078e0200 */
[----:B------:R-:W-:Y:S02]  /*aa90*/  LOP3.LUT R8, R8, 0x1c0, RZ, 0xc0, !PT ;  /* 0x000001c008087812 */ /* 0x000fe400078ec0ff */
[----:B------:R-:W-:Y:S01]  /*aaa0*/  SHF.R.S32.HI R5, RZ, 0x1f, R20 ;  /* 0x0000001fff057819 */ /* 0x000fe20000011414 */
[----:B------:R-:W-:Y:S01]  /*aab0*/  UIADD3 UR8, UR11, UR8, URZ ;  /* 0x000000080b087290 */ /* 0x000fe2000fffe03f */
[C---:B---3--:R-:W-:Y:S01]  /*aac0*/  LEA R0, R45.reuse, R0, 0x7 ;  /* 0x000000002d007211 */ /* 0x048fe200078e38ff */
[----:B------:R-:W-:Y:S01]  /*aad0*/  IMAD R44, R44, c[0x0][0x388], RZ ;  /* 0x0000e2002c2c7a24 */ /* 0x000fe200078e02ff */
[----:B------:R-:W-:Y:S01]  /*aae0*/  LEA.HI R8, R8, R8, RZ, 0x1d ;  /* 0x0000000808087211 */ /* 0x000fe200078fe8ff */
[----:B------:R-:W-:-:S02]  /*aaf0*/  IMAD R9, R45, 0x80, R4 ;  /* 0x000000802d097824 */ /* 0x000fc400078e0204 */
[----:B------:R-:W-:Y:S01]  /*ab00*/  IMAD R4, R5, c[0x0][0x3e0], RZ ;  /* 0x0000f80005047a24 */ /* 0x000fe200078e02ff */
[----:B------:R-:W-:Y:S02]  /*ab10*/  IADD3 R5, R0, 0x8, RZ ;  /* 0x0000000800057810 */ /* 0x000fe40007ffe0ff */
[----:B------:R-:W-:Y:S01]  /*ab20*/  LEA R8, R15, R8, 0x1 ;  /* 0x000000080f087211 */ /* 0x000fe200078e08ff */
[----:B------:R-:W-:Y:S01]  /*ab30*/  IMAD.WIDE.U32 R2, R20, c[0x0][0x3e0], R2 ;  /* 0x0000f80014027a25 */ /* 0x000fe200078e0002 */
[-C--:B------:R-:W-:Y:S02]  /*ab40*/  ISETP.GE.OR P5, PT, R0, R44.reuse, P4 ;  /* 0x0000002c0000720c */ /* 0x080fe400027a6670 */
[----:B------:R-:W-:Y:S01]  /*ab50*/  MOV R7, UR8 ;  /* 0x0000000800077c02 */ /* 0x000fe20008000f00 */
[----:B------:R-:W-:Y:S01]  /*ab60*/  IMAD R0, R20, c[0x0][0x3e4], R4 ;  /* 0x0000f90014007a24 */ /* 0x000fe200078e0204 */
[----:B------:R-:W-:Y:S01]  /*ab70*/  ISETP.GE.OR P4, PT, R5, R44, P4 ;  /* 0x0000002c0500720c */ /* 0x000fe20002786670 */
[----:B------:R-:W-:Y:S01]  /*ab80*/  @P0 IMAD.HI.U32 R5, R9, c[0x0][0x4ec], RZ ;  /* 0x00013b0009050a27 */ /* 0x000fe200078e00ff */
[----:B------:R-:W-:-:S02]  /*ab90*/  SHF.L.U32 R8, R8, 0x1, RZ ;  /* 0x0000000108087819 */ /* 0x000fc400000006ff */
[----:B------:R-:W-:Y:S01]  /*aba0*/  IADD3 R3, R3, R0, RZ ;  /* 0x0000000003037210 */ /* 0x000fe20007ffe0ff */
[C---:B------:R-:W-:Y:S02]  /*abb0*/  IMAD R34, R17.reuse, c[0x0][0x49c], R34 ;  /* 0x0001270011227a24 */ /* 0x040fe400078e0222 */
[----:B------:R-:W-:Y:S01]  /*abc0*/  IMAD.WIDE.U32 R16, R17, c[0x0][0x498], R6 ;  /* 0x0001260011107a25 */ /* 0x000fe200078e0006 */
[----:B------:R-:W-:-:S03]  /*abd0*/  IADD3 R6, R8, 0x80, RZ ;  /* 0x0000008008067810 */ /* 0x000fc60007ffe0ff */
[----:B------:R-:W-:Y:S01]  /*abe0*/  IMAD.MOV.U32 R0, RZ, RZ, R9 ;  /* 0x000000ffff007224 */ /* 0x000fe200078e0009 */
[----:B------:R-:W-:Y:S02]  /*abf0*/  @P0 SHF.R.U32.HI R0, RZ, c[0x0][0x4f0], R5 ;  /* 0x00013c00ff000a19 */ /* 0x000fe40000011605 */
[----:B------:R-:W-:Y:S02]  /*ac00*/  IADD3 R7, R8, 0x70, RZ ;  /* 0x0000007008077810 */ /* 0x000fe40007ffe0ff */
[----:B------:R-:W-:Y:S02]  /*ac10*/  @P3 IADD3 R7, R6, 0x10, RZ ;  /* 0x0000001006073810 */ /* 0x000fe40007ffe0ff */
[----:B------:R-:W-:Y:S02]  /*ac20*/  IADD3 R6, -R0, RZ, RZ ;  /* 0x000000ff00067210 */ /* 0x000fe40007ffe1ff */
[----:B------:R-:W-:Y:S02]  /*ac30*/  F2FP.BF16.PACK_AB R14, R77, R14 ;  /* 0x0000000e4d0e723e */ /* 0x000fe400000010ff */
[----:B------:R-:W-:-:S02]  /*ac40*/  SHF.R.S32.HI R11, RZ, 0x1f, R0 ;  /* 0x0000001fff0b7819 */ /* 0x000fc40000011400 */
[----:B------:R-:W-:Y:S01]  /*ac50*/  IADD3 R10, P0, R0, R16, RZ ;  /* 0x00000010000a7210 */ /* 0x000fe20007f1e0ff */
[----:B------:R-:W-:Y:S01]  /*ac60*/  IMAD R0, R6, c[0x0][0x4e8], R9 ;  /* 0x00013a0006007a24 */ /* 0x000fe200078e0209 */
[----:B------:R1:W-:Y:S02]  /*ac70*/  STS [R8+0x80], R14 ;  /* 0x0000800e08007388 */ /* 0x0003e40000000800 */
[----:B------:R-:W-:Y:S02]  /*ac80*/  IADD3.X R11, R11, R17, R34, P0, !PT ;  /* 0x000000110b0b7210 */ /* 0x000fe400007fe422 */
[----:B------:R-:W-:Y:S02]  /*ac90*/  SHF.R.S32.HI R4, RZ, 0x1f, R41 ;  /* 0x0000001fff047819 */ /* 0x000fe40000011429 */
[----:B------:R-:W-:Y:S02]  /*aca0*/  MOV R5, 0x20 ;  /* 0x0000002000057802 */ /* 0x000fe40000000f00 */
[----:B------:R-:W-:Y:S01]  /*acb0*/  MOV R12, 0x40 ;  /* 0x00000040000c7802 */ /* 0x000fe20000000f00 */
[----:B------:R-:W-:Y:S01]  /*acc0*/  IMAD R4, R4, c[0x0][0x3d8], RZ ;  /* 0x0000f60004047a24 */ /* 0x000fe200078e02ff */
[----:B------:R-:W-:-:S02]  /*acd0*/  SEL R5, R5, 0xffffffe0, !P1 ;  /* 0xffffffe005057807 */ /* 0x000fc40004800000 */
[----:B------:R-:W-:Y:S01]  /*ace0*/  SEL R12, R12, 0xffffffc0, !P2 ;  /* 0xffffffc00c0c7807 */ /* 0x000fe20005000000 */
[----:B-1----:R-:W-:Y:S01]  /*acf0*/  IMAD.WIDE.U32 R14, R41, c[0x0][0x3d8], R2 ;  /* 0x0000f600290e7a25 */ /* 0x002fe200078e0002 */
[----:B------:R-:W-:-:S05]  /*ad00*/  SHF.R.S32.HI R2, RZ, 0x1f, R0 ;  /* 0x0000001fff027819 */ /* 0x000fca0000011400 */
[----:B------:R-:W-:Y:S02]  /*ad10*/  IMAD R6, R2, c[0x0][0x488], RZ ;  /* 0x0001220002067a24 */ /* 0x000fe400078e02ff */
[----:B------:R-:W-:-:S04]  /*ad20*/  IMAD.WIDE.U32 R2, R0, c[0x0][0x488], R10 ;  /* 0x0001220000027a25 */ /* 0x000fc800078e000a */
[----:B------:R-:W-:Y:S01]  /*ad30*/  IMAD R0, R0, c[0x0][0x48c], R6 ;  /* 0x0001230000007a24 */ /* 0x000fe200078e0206 */
[----:B------:R-:W-:Y:S01]  /*ad40*/  F2FP.BF16.PACK_AB R13, R79, R13 ;  /* 0x0000000d4f0d723e */ /* 0x000fe200000010ff */
[----:B------:R-:W-:Y:S01]  /*ad50*/  IMAD R16, R41, c[0x0][0x3dc], R4 ;  /* 0x0000f70029107a24 */ /* 0x000fe200078e0204 */
[----:B------:R-:W-:Y:S01]  /*ad60*/  F2FP.BF16.PACK_AB R19, R81, R19 ;  /* 0x000000135113723e */ /* 0x000fe200000010ff */
[----:B------:R-:W-:Y:S01]  /*ad70*/  IMAD.IADD R4, R8, 0x1, R5 ;  /* 0x0000000108047824 */ /* 0x000fe200078e0205 */
[----:B------:R-:W-:Y:S02]  /*ad80*/  F2FP.BF16.PACK_AB R18, R83, R18 ;  /* 0x000000125312723e */ /* 0x000fe400000010ff */
[----:B------:R-:W-:Y:S02]  /*ad90*/  LEA R10, P0, R2, c[0x0][0x450], 0x2 ;  /* 0x00011400020a7a11 */ /* 0x000fe400078010ff */
[----:B------:R-:W-:Y:S02]  /*ada0*/  IADD3 R0, R3, R0, RZ ;  /* 0x0000000003007210 */ /* 0x000fe40007ffe0ff */
[----:B------:R-:W-:-:S02]  /*adb0*/  F2FP.BF16.PACK_AB R23, R85, R23 ;  /* 0x000000175517723e */ /* 0x000fc400000010ff */
[----:B------:R-:W-:Y:S01]  /*adc0*/  F2FP.BF16.PACK_AB R22, R87, R22 ;  /* 0x000000165716723e */ /* 0x000fe200000010ff */
[----:B------:R-:W-:Y:S01]  /*add0*/  IMAD.IADD R6, R8, 0x1, R12 ;  /* 0x0000000108067824 */ /* 0x000fe200078e020c */
[----:B------:R-:W-:Y:S02]  /*ade0*/  F2FP.BF16.PACK_AB R21, R89, R21 ;  /* 0x000000155915723e */ /* 0x000fe400000010ff */
[----:B------:R-:W-:Y:S02]  /*adf0*/  F2FP.BF16.PACK_AB R24, R91, R24 ;  /* 0x000000185b18723e */ /* 0x000fe400000010ff */
[----:B------:R-:W-:Y:S01]  /*ae00*/  IADD3 R5, R5, R7, RZ ;  /* 0x0000000705057210 */ /* 0x000fe20007ffe0ff */
[----:B------:R-:W-:Y:S01]  /*ae10*/  STS [R8+0x480], R13 ;  /* 0x0004800d08007388 */ /* 0x000fe20000000800 */
[----:B------:R-:W-:Y:S02]  /*ae20*/  F2FP.BF16.PACK_AB R33, R93, R33 ;  /* 0x000000215d21723e */ /* 0x000fe400000010ff */
[----:B------:R-:W-:Y:S01]  /*ae30*/  F2FP.BF16.PACK_AB R32, R95, R32 ;  /* 0x000000205f20723e */ /* 0x000fe200000010ff */
[----:B------:R-:W-:Y:S01]  /*ae40*/  STS [R7], R19 ;  /* 0x0000001307007388 */ /* 0x000fe20000000800 */
[----:B------:R-:W-:-:S02]  /*ae50*/  F2FP.BF16.PACK_AB R31, R97, R31 ;  /* 0x0000001f611f723e */ /* 0x000fc400000010ff */
[----:B------:R-:W-:Y:S01]  /*ae60*/  F2FP.BF16.PACK_AB R36, R99, R36 ;  /* 0x000000246324723e */ /* 0x000fe200000010ff */
[----:B------:R-:W-:Y:S01]  /*ae70*/  STS [R7+0x400], R18 ;  /* 0x0004001207007388 */ /* 0x000fe20000000800 */
[----:B------:R-:W-:Y:S02]  /*ae80*/  IADD3 R9, R12, R7, RZ ;  /* 0x000000070c097210 */ /* 0x000fe40007ffe0ff */
[----:B------:R-:W-:Y:S01]  /*ae90*/  LEA.HI.X R3, R2, c[0x0][0x454], R0, 0x2, P0 ;  /* 0x0001150002037a11 */ /* 0x000fe200000f1400 */
[----:B------:R-:W-:Y:S01]  /*aea0*/  IMAD.IADD R0, R12, 0x1, R4 ;  /* 0x000000010c007824 */ /* 0x000fe200078e0204 */
[----:B------:R-:W-:Y:S01]  /*aeb0*/  F2FP.BF16.PACK_AB R39, R101, R39 ;  /* 0x000000276527723e */ /* 0x000fe200000010ff */
[----:B------:R-:W-:Y:S01]  /*aec0*/  STS [R4+0x80], R23 ;  /* 0x0000801704007388 */ /* 0x000fe20000000800 */
[----:B------:R-:W-:Y:S02]  /*aed0*/  F2FP.BF16.PACK_AB R102, R103, R102 ;  /* 0x000000666766723e */ /* 0x000fe400000010ff */
[----:B------:R-:W-:Y:S01]  /*aee0*/  F2FP.BF16.PACK_AB R40, R105, R40 ;  /* 0x000000286928723e */ /* 0x000fe200000010ff */
[----:B------:R-:W-:Y:S01]  /*aef0*/  STS [R4+0x480], R22 ;  /* 0x0004801604007388 */ /* 0x000fe20000000800 */
[----:B------:R-:W-:-:S02]  /*af00*/  F2FP.BF16.PACK_AB R106, R107, R106 ;  /* 0x0000006a6b6a723e */ /* 0x000fc400000010ff */
[----:B------:R-:W-:Y:S01]  /*af10*/  IADD3 R2, R5, R12, RZ ;  /* 0x0000000c05027210 */ /* 0x000fe20007ffe0ff */
[----:B------:R-:W-:Y:S01]  /*af20*/  STS [R5], R21 ;  /* 0x0000001505007388 */ /* 0x000fe20000000800 */
[----:B------:R-:W-:Y:S02]  /*af30*/  F2FP.BF16.PACK_AB R38, R109, R38 ;  /* 0x000000266d26723e */ /* 0x000fe400000010ff */
[----:B------:R-:W-:Y:S01]  /*af40*/  F2FP.BF16.PACK_AB R110, R111, R110 ;  /* 0x0000006e6f6e723e */ /* 0x000fe200000010ff */
[----:B------:R-:W-:Y:S01]  /*af50*/  STS [R5+0x400], R24 ;  /* 0x0004001805007388 */ /* 0x000fe20000000800 */
[----:B------:R-:W-:Y:S02]  /*af60*/  F2FP.BF16.PACK_AB R37, R113, R37 ;  /* 0x000000257125723e */ /* 0x000fe400000010ff */
[----:B------:R-:W-:Y:S01]  /*af70*/  F2FP.BF16.PACK_AB R114, R115, R114 ;  /* 0x000000727372723e */ /* 0x000fe200000010ff */
[----:B------:R-:W-:Y:S01]  /*af80*/  STS [R6+0x80], R33 ;  /* 0x0000802106007388 */ /* 0x000fe20000000800 */
[----:B------:R-:W-:-:S02]  /*af90*/  F2FP.BF16.PACK_AB R35, R117, R35 ;  /* 0x000000237523723e */ /* 0x000fc400000010ff */
[----:B------:R-:W-:Y:S01]  /*afa0*/  F2FP.BF16.PACK_AB R118, R119, R118 ;  /* 0x000000767776723e */ /* 0x000fe200000010ff */
[----:B------:R-:W-:Y:S01]  /*afb0*/  STS [R6+0x480], R32 ;  /* 0x0004802006007388 */ /* 0x000fe20000000800 */
[----:B------:R-:W-:Y:S02]  /*afc0*/  F2FP.BF16.PACK_AB R30, R121, R30 ;  /* 0x0000001e791e723e */ /* 0x000fe400000010ff */
[----:B------:R-:W-:Y:S01]  /*afd0*/  F2FP.BF16.PACK_AB R122, R123, R122 ;  /* 0x0000007a7b7a723e */ /* 0x000fe200000010ff */
[----:B------:R-:W-:Y:S01]  /*afe0*/  STS [R9], R31 ;  /* 0x0000001f09007388 */ /* 0x000fe20000000800 */
[----:B------:R-:W-:-:S03]  /*aff0*/  F2FP.BF16.PACK_AB R29, R125, R29 ;  /* 0x0000001d7d1d723e */ /* 0x000fc600000010ff */
[----:B------:R-:W-:Y:S01]  /*b000*/  STS [R9+0x400], R36 ;  /* 0x0004002409007388 */ /* 0x000fe20000000800 */
[----:B------:R-:W-:-:S03]  /*b010*/  F2FP.BF16.PACK_AB R126, R127, R126 ;  /* 0x0000007e7f7e723e */ /* 0x000fc600000010ff */
[----:B------:R-:W-:Y:S01]  /*b020*/  STS [R0+0x80], R39 ;  /* 0x0000802700007388 */ /* 0x000fe20000000800 */
[----:B------:R-:W-:-:S03]  /*b030*/  F2FP.BF16.PACK_AB R28, R129, R28 ;  /* 0x0000001c811c723e */ /* 0x000fc600000010ff */
[----:B------:R-:W-:Y:S01]  /*b040*/  STS [R0+0x480], R102 ;  /* 0x0004806600007388 */ /* 0x000fe20000000800 */
[----:B------:R-:W-:-:S03]  /*b050*/  F2FP.BF16.PACK_AB R130, R131, R130 ;  /* 0x000000828382723e */ /* 0x000fc600000010ff */
        /* <DEDUP_REMOVED lines=8> */
[----:B------:R-:W-:Y:S04]  /*b0e0*/  STS [R7+0x4000], R37 ;  /* 0x0040002507007388 */ /* 0x000fe80000000800 */
        /* <DEDUP_REMOVED lines=10> */
[----:B------:R1:W-:Y:S04]  /*b190*/  STS [R0+0x4480], R26 ;  /* 0x0044801a00007388 */ /* 0x0003e80000000800 */
[----:B------:R-:W-:Y:S04]  /*b1a0*/  STS [R2+0x4000], R25 ;  /* 0x0040001902007388 */ /* 0x000fe80000000800 */
[----:B------:R-:W-:Y:S04]  /*b1b0*/  STS [R2+0x4400], R138 ;  /* 0x0044008a02007388 */ /* 0x000fe80000000800 */
[----:B------:R-:W-:Y:S04]  /*b1c0*/  SHFL.IDX PT, R12, R10, RZ, 0x1c1f ;  /* 0x001c1fff0a0c7589 */ /* 0x000fe800000e0000 */
[----:B------:R-:W3:Y:S04]  /*b1d0*/  SHFL.IDX PT, R13, R3, RZ, 0x1c1f ;  /* 0x001c1fff030d7589 */ /* 0x000ee800000e0000 */
[----:B------:R-:W-:Y:S06]  /*b1e0*/  BAR.SYNC.DEFER_BLOCKING 0x1, 0x100 ;  /* 0x0044000000007b1d */ /* 0x000fec0000010000 */
[----:B------:R-:W-:Y:S04]  /*b1f0*/  SHFL.IDX PT, R10, R10, 0x1, 0x1c1f ;  /* 0x003c1f000a0a7f89 */ /* 0x000fe800000e0000 */
[----:B------:R-:W4:Y:S01]  /*b200*/  SHFL.IDX PT, R11, R3, 0x1, 0x1c1f ;  /* 0x003c1f00030b7f89 */ /* 0x000f2200000e0000 */
[----:B-1----:R-:W-:-:S03]  /*b210*/  SHF.L.U32 R0, R48, 0x1, RZ ;  /* 0x0000000130007819 */ /* 0x002fc600000006ff */
[----:B------:R-:W1:Y:S04]  /*b220*/  S2R R5, SR_TID.X ;  /* 0x0000000000057919 */ /* 0x000e680000002100 */
[----:B---3--:R2:W-:Y:S04]  /*b230*/  @!P5 ST.E [R12.64], R43 ;  /* 0x0000002b0c00d985 */ /* 0x0085e8000c10190e */
[----:B----4-:R2:W-:Y:S04]  /*b240*/  @!P4 ST.E [R10.64], R42 ;  /* 0x0000002a0a00c985 */ /* 0x0105e8000c10190e */
[----:B------:R2:W3:Y:S04]  /*b250*/  LDS.128 R24, [R0+0x1080] ;  /* 0x0010800000187984 */ /* 0x0004e80000000c00 */
[----:B------:R2:W4:Y:S04]  /*b260*/  LDS.128 R32, [R0+0x2080] ;  /* 0x0020800000207984 */ /* 0x0005280000000c00 */
[----:B------:R2:W2:Y:S04]  /*b270*/  LDS.128 R36, [R0+0x3080] ;  /* 0x0030800000247984 */ /* 0x0004a80000000c00 */
[----:B------:R2:W2:Y:S04]  /*b280*/  LDS.128 R20, [R0+0x5080] ;  /* 0x0050800000147984 */ /* 0x0004a80000000c00 */
[----:B------:R2:W2:Y:S04]  /*b290*/  LDS.128 R28, [R0+0x6080] ;  /* 0x00608000001c7984 */ /* 0x0004a80000000c00 */
[----:B------:R2:W2:Y:S01]  /*b2a0*/  LDS.128 R40, [R0+0x7080] ;  /* 0x0070800000287984 */ /* 0x0004a20000000c00 */
[----:B------:R-:W-:Y:S01]  /*b2b0*/  IMAD.IADD R2, R15, 0x1, R16 ;  /* 0x000000010f027824 */ /* 0x000fe200078e0210 */
[----:B------:R-:W-:-:S02]  /*b2c0*/  LEA R16, P0, R14, c[0x0][0x380], 0x1 ;  /* 0x0000e0000e107a11 */ /* 0x000fc400078008ff */
[----:B-1----:R-:W-:Y:S02]  /*b2d0*/  SHF.R.S32.HI R4, RZ, 0x1f, R5 ;  /* 0x0000001fff047819 */ /* 0x002fe40000011405 */
[----:B------:R-:W-:Y:S02]  /*b2e0*/  LEA.HI.X R7, R14, c[0x0][0x384], R2, 0x1, P0 ;  /* 0x0000e1000e077a11 */ /* 0x000fe400000f0c02 */
[----:B------:R-:W-:Y:S02]  /*b2f0*/  ISETP.GE.AND P0, PT, R47, R44, PT ;  /* 0x0000002c2f00720c */ /* 0x000fe40003f06270 */
[----:B------:R-:W-:-:S04]  /*b300*/  LEA.HI R4, R4, R5, RZ, 0x3 ;  /* 0x0000000504047211 */ /* 0x000fc800078f18ff */
[----:B------:R-:W-:Y:S01]  /*b310*/  LOP3.LUT R4, R4, 0xfffffff8, RZ, 0xc0, !PT ;  /* 0xfffffff804047812 */ /* 0x000fe200078ec0ff */
[----:B------:R1:W1:Y:S01]  /*b320*/  SHFL.IDX PT, R2, R16, RZ, 0x181f ;  /* 0x00181fff10027589 */ /* 0x00026200000e0000 */
[----:B------:R-:W-:Y:S02]  /*b330*/  BSSY B0, `(.L_x_6) ;  /* 0x0000010000007945 */ /* 0x000fe40003800000 */
[----:B------:R-:W-:Y:S01]  /*b340*/  IADD3 R4, -R4, R5, RZ ;  /* 0x0000000504047210 */ /* 0x000fe20007ffe1ff */
[----:B------:R1:W1:Y:S03]  /*b350*/  SHFL.IDX PT, R3, R7, RZ, 0x181f ;  /* 0x00181fff07037589 */ /* 0x00026600000e0000 */
[----:B------:R-:W-:Y:S01]  /*b360*/  SHF.L.U32 R6, R4, 0x3, RZ ;  /* 0x0000000304067819 */ /* 0x000fe200000006ff */
[----:B------:R-:W-:Y:S05]  /*b370*/  @P0 BRA `(.L_x_7) ;  /* 0x000000b000000947 */ /* 0x000fea0003800000 */
[----:B--23--:R-:W2:Y:S01]  /*b380*/  LDS.128 R12, [R0+0x80] ;  /* 0x00008000000c7984 */ /* 0x00cea20000000c00 */
[----:B-----5:R-:W-:-:S02]  /*b390*/  ISETP.GE.AND P0, PT, R46, c[0x0][0x3c8], PT ;  /* 0x0000f2002e007a0c */ /* 0x020fc40003f06270 */
[----:B------:R-:W-:Y:S01]  /*b3a0*/  ISETP.GE.AND P1, PT, R6, c[0x0][0x3c8], PT ;  /* 0x0000f20006007a0c */ /* 0x000fe20003f26270 */
[----:B------:R3:W4:-:S12]  /*b3b0*/  LDS.128 R8, [R0+0x4080] ;  /* 0x0040800000087984 */ /* 0x0007180000000c00 */
[----:B-1----:R-:W-:Y:S01]  /*b3c0*/  @!P1 IMAD.WIDE R4, R6, 0x2, R2 ;  /* 0x0000000206049825 */ /* 0x002fe200078e0202 */
[----:B---3--:R-:W-:-:S04]  /*b3d0*/  @!P0 SHF.R.S32.HI R0, RZ, 0x1f, R46 ;  /* 0x0000001fff008819 */ /* 0x008fc8000001142e */
[----:B------:R-:W-:-:S04]  /*b3e0*/  @!P0 LEA.HI R0, R0, R46, RZ, 0x3 ;  /* 0x0000002e00008211 */ /* 0x000fc800078f18ff */
[----:B------:R-:W-:-:S05]  /*b3f0*/  @!P0 LOP3.LUT R0, R0, 0xfffffff8, RZ, 0xc0, !PT ;  /* 0xfffffff800008812 */ /* 0x000fca00078ec0ff */
[----:B------:R-:W-:Y:S01]  /*b400*/  @!P0 IMAD.WIDE R2, R0, 0x2, R2 ;  /* 0x0000000200028825 */ /* 0x000fe200078e0202 */
[----:B--2---:R1:W-:Y:S04]  /*b410*/  @!P1 ST.E.128 [R4.64], R12 ;  /* 0x0000000c04009985 */ /* 0x0043e8000c101d0e */
[----:B----4-:R1:W-:Y:S02]  /*b420*/  @!P0 ST.E.128 [R2.64], R8 ;  /* 0x0000000802008985 */ /* 0x0103e4000c101d0e */
.L_x_7:
[----:B---3--:R-:W-:Y:S05]  /*b430*/  BSYNC B0 ;  /* 0x0000000000007941 */ /* 0x008fea0003800000 */
.L_x_6:
[----:B--2---:R-:W-:Y:S01]  /*b440*/  IADD3 R0, R47, 0x20, RZ ;  /* 0x000000202f007810 */ /* 0x004fe20007ffe0ff */
[----:B-1----:R1:W2:Y:S01]  /*b450*/  SHFL.IDX PT, R3, R7, 0x1, 0x181f ;  /* 0x00381f0007037f89 */ /* 0x0022a200000e0000 */
[----:B------:R-:W-:Y:S02]  /*b460*/  BSSY B0, `(.L_x_8) ;  /* 0x000000d000007945 */ /* 0x000fe40003800000 */
[----:B------:R-:W-:Y:S01]  /*b470*/  ISETP.GE.AND P0, PT, R0, R44, PT ;  /* 0x0000002c0000720c */ /* 0x000fe20003f06270 */
[----:B------:R1:W3:-:S12]  /*b480*/  SHFL.IDX PT, R2, R16, 0x1, 0x181f ;  /* 0x00381f0010027f89 */ /* 0x0002d800000e0000 */
[----:B------:R-:W-:Y:S05]  /*b490*/  @P0 BRA `(.L_x_9) ;  /* 0x0000009000000947 */ /* 0x000fea0003800000 */
[----:B-----5:R-:W-:Y:S02]  /*b4a0*/  ISETP.GE.AND P0, PT, R46, c[0x0][0x3c8], PT ;  /* 0x0000f2002e007a0c */ /* 0x020fe40003f06270 */
[----:B------:R-:W-:-:S11]  /*b4b0*/  ISETP.GE.AND P1, PT, R6, c[0x0][0x3c8], PT ;  /* 0x0000f20006007a0c */ /* 0x000fd60003f26270 */
[----:B------:R-:W-:Y:S02]  /*b4c0*/  @!P0 SHF.R.S32.HI R0, RZ, 0x1f, R46 ;  /* 0x0000001fff008819 */ /* 0x000fe4000001142e */
[----:B--23--:R-:W-:Y:S02]  /*b4d0*/  @!P1 IMAD.WIDE R4, R6, 0x2, R2 ;  /* 0x0000000206049825 */ /* 0x00cfe400078e0202 */
[----:B------:R-:W-:-:S03]  /*b4e0*/  @!P0 LEA.HI R0, R0, R46, RZ, 0x3 ;  /* 0x0000002e00008211 */ /* 0x000fc600078f18ff */
[----:B------:R2:W-:Y:S01]  /*b4f0*/  @!P1 ST.E.128 [R4.64], R24 ;  /* 0x0000001804009985 */ /* 0x0005e2000c101d0e */
[----:B------:R-:W-:-:S05]  /*b500*/  @!P0 LOP3.LUT R0, R0, 0xfffffff8, RZ, 0xc0, !PT ;  /* 0xfffffff800008812 */ /* 0x000fca00078ec0ff */
[----:B------:R-:W-:-:S05]  /*b510*/  @!P0 IMAD.WIDE R2, R0, 0x2, R2 ;  /* 0x0000000200028825 */ /* 0x000fca00078e0202 */
[----:B------:R2:W-:Y:S02]  /*b520*/  @!P0 ST.E.128 [R2.64], R20 ;  /* 0x0000001402008985 */ /* 0x0005e4000c101d0e */
.L_x_9:
[----:B------:R-:W-:Y:S05]  /*b530*/  BSYNC B0 ;  /* 0x0000000000007941 */ /* 0x000fea0003800000 */
.L_x_8:
[----:B------:R-:W-:Y:S01]  /*b540*/  IADD3 R0, R47, 0x40, RZ ;  /* 0x000000402f007810 */ /* 0x000fe20007ffe0ff */
[----:B--2---:R2:W1:Y:S01]  /*b550*/  SHFL.IDX PT, R3, R7, 0x2, 0x181f ;  /* 0x00581f0007037f89 */ /* 0x00446200000e0000 */
[----:B------:R-:W-:Y:S02]  /*b560*/  BSSY B0, `(.L_x_10) ;  /* 0x000000d000007945 */ /* 0x000fe40003800000 */
[----:B------:R-:W-:Y:S01]  /*b570*/  ISETP.GE.AND P0, PT, R0, R44, PT ;  /* 0x0000002c0000720c */ /* 0x000fe20003f06270 */
[----:B---3--:R2:W3:-:S12]  /*b580*/  SHFL.IDX PT, R2, R16, 0x2, 0x181f ;  /* 0x00581f0010027f89 */ /* 0x0084d800000e0000 */
[----:B------:R-:W-:Y:S05]  /*b590*/  @P0 BRA `(.L_x_11) ;  /* 0x0000009000000947 */ /* 0x000fea0003800000 */
[----:B-----5:R-:W-:Y:S02]  /*b5a0*/  ISETP.GE.AND P0, PT, R46, c[0x0][0x3c8], PT ;  /* 0x0000f2002e007a0c */ /* 0x020fe40003f06270 */
[----:B------:R-:W-:-:S11]  /*b5b0*/  ISETP.GE.AND P1, PT, R6, c[0x0][0x3c8], PT ;  /* 0x0000f20006007a0c */ /* 0x000fd60003f26270 */
[----:B------:R-:W-:Y:S02]  /*b5c0*/  @!P0 SHF.R.S32.HI R0, RZ, 0x1f, R46 ;  /* 0x0000001fff008819 */ /* 0x000fe4000001142e */
[----:B-1-3--:R-:W-:Y:S02]  /*b5d0*/  @!P1 IMAD.WIDE R4, R6, 0x2, R2 ;  /* 0x0000000206049825 */ /* 0x00afe400078e0202 */
[----:B------:R-:W-:-:S03]  /*b5e0*/  @!P0 LEA.HI R0, R0, R46, RZ, 0x3 ;  /* 0x0000002e00008211 */ /* 0x000fc600078f18ff */
[----:B----4-:R1:W-:Y:S01]  /*b5f0*/  @!P1 ST.E.128 [R4.64], R32 ;  /* 0x0000002004009985 */ /* 0x0103e2000c101d0e */
[----:B------:R-:W-:-:S05]  /*b600*/  @!P0 LOP3.LUT R0, R0, 0xfffffff8, RZ, 0xc0, !PT ;  /* 0xfffffff800008812 */ /* 0x000fca00078ec0ff */
[----:B------:R-:W-:-:S05]  /*b610*/  @!P0 IMAD.WIDE R2, R0, 0x2, R2 ;  /* 0x0000000200028825 */ /* 0x000fca00078e0202 */
[----:B------:R1:W-:Y:S02]  /*b620*/  @!P0 ST.E.128 [R2.64], R28 ;  /* 0x0000001c02008985 */ /* 0x0003e4000c101d0e */
.L_x_11:
[----:B------:R-:W-:Y:S05]  /*b630*/  BSYNC B0 ;  /* 0x0000000000007941 */ /* 0x000fea0003800000 */
.L_x_10:
[----:B------:R-:W-:Y:S01]  /*b640*/  IADD3 R0, R47, 0x60, RZ ;  /* 0x000000602f007810 */ /* 0x000fe20007ffe0ff */
[----:B-1----:R1:W2:Y:S03]  /*b650*/  SHFL.IDX PT, R3, R7, 0x3, 0x181f ;  /* 0x00781f0007037f89 */ /* 0x0022a600000e0000 */
[----:B------:R-:W-:Y:S01]  /*b660*/  ISETP.GE.AND P0, PT, R0, R44, PT ;  /* 0x0000002c0000720c */ /* 0x000fe20003f06270 */
[----:B---3--:R1:W3:-:S12]  /*b670*/  SHFL.IDX PT, R2, R16, 0x3, 0x181f ;  /* 0x00781f0010027f89 */ /* 0x0082d800000e0000 */
[----:B------:R-:W-:Y:S05]  /*b680*/  @P0 EXIT ;  /* 0x000000000000094d */ /* 0x000fea0003800000 */
[----:B------:R-:W-:-:S13]  /*b690*/  ISETP.GE.AND P0, PT, R6, c[0x0][0x3c8], PT ;  /* 0x0000f20006007a0c */ /* 0x000fda0003f06270 */
[----:B--23--:R-:W-:-:S05]  /*b6a0*/  @!P0 IMAD.WIDE R4, R6, 0x2, R2 ;  /* 0x0000000206048825 */ /* 0x00cfca00078e0202 */
[----:B------:R2:W-:Y:S01]  /*b6b0*/  @!P0 ST.E.128 [R4.64], R36 ;  /* 0x0000002404008985 */ /* 0x0005e2000c101d0e */
[----:B-----5:R-:W-:-:S13]  /*b6c0*/  ISETP.GE.AND P0, PT, R46, c[0x0][0x3c8], PT ;  /* 0x0000f2002e007a0c */ /* 0x020fda0003f06270 */
[----:B------:R-:W-:Y:S05]  /*b6d0*/  @P0 EXIT ;  /* 0x000000000000094d */ /* 0x000fea0003800000 */
[----:B------:R-:W-:-:S04]  /*b6e0*/  SHF.R.S32.HI R0, RZ, 0x1f, R46 ;  /* 0x0000001fff007819 */ /* 0x000fc8000001142e */
[----:B------:R-:W-:-:S04]  /*b6f0*/  LEA.HI R0, R0, R46, RZ, 0x3 ;  /* 0x0000002e00007211 */ /* 0x000fc800078f18ff */
[----:B------:R-:W-:-:S05]  /*b700*/  LOP3.LUT R0, R0, 0xfffffff8, RZ, 0xc0, !PT ;  /* 0xfffffff800007812 */ /* 0x000fca00078ec0ff */
[----:B------:R-:W-:-:S05]  /*b710*/  IMAD.WIDE R2, R0, 0x2, R2 ;  /* 0x0000000200027825 */ /* 0x000fca00078e0202 */
[----:B------:R-:W-:Y:S01]  /*b720*/  ST.E.128 [R2.64], R40 ;  /* 0x0000002802007985 */ /* 0x000fe2000c101d0e */
[----:B------:R-:W-:Y:S05]  /*b730*/  EXIT ;  /* 0x000000000000794d */ /* 0x000fea0003800000 */
.L_x_12:
[----:B------:R-:W-:-:S00]  /*b740*/  BRA `(.L_x_12) ;  /* 0xfffffff000007947 */ /* 0x000fc0000383ffff */
[----:B------:R-:W-:-:S00]  /*b750*/  NOP ;  /* 0x0000000000007918 */ /* 0x000fc00000000000 */
        /* <DEDUP_REMOVED lines=10> */
.L_x_2165:


//--------------------- .text._ZN7cutlass13device_kernelIN5flash19enable_sm80_to_sm89INS1_16FlashAttnFwdSm80INS1_25CollectiveMainloopFwdSm80ILi8ELi1ELb1EN4cute5tupleIJNS5_1CILi128EEES8_S8_EEELi128ENS_10bfloat16_tEfNS_4arch4Sm80ELb0ELb0ELb1ELb1ELb1ELb0ELb1ELb0EEENS1_21CollectiveEpilogueFwdIS9_NS6_IJNS7_ILi1EEESF_SF_EEESA_SC_Li256ELb1ELb1ELb0ELb0EEENS1_19SingleTileSchedulerILb1ELb0ELb1ELi128EEEEEEEEEvNT_6ParamsE --------------------------
	.section	.text._ZN7cutlass13device_kernelIN5flash19enable_sm80_to_sm89INS1_16FlashAttnFwdSm80INS1_25CollectiveMainloopFwdSm80ILi8ELi1ELb1EN4cute5tupleIJNS5_1CILi128EEES8_S8_EEELi128ENS_10bfloat16_tEfNS_4arch4Sm80ELb0ELb0ELb1ELb1ELb1ELb0ELb1ELb0EEENS1_21CollectiveEpilogueFwdIS9_NS6_IJNS7_ILi1EEESF_SF_EEESA_SC_Li256ELb1ELb1ELb0ELb0EEENS1_19SingleTileSchedulerILb1ELb0ELb1ELi128EEEEEEEEEvNT_6ParamsE,"ax",@progbits
	.sectioninfo	@"SHI_REGISTERS=255"
	.align	128
.text._ZN7cutlass13device_kernelIN5flash19enable_sm80_to_sm89INS1_16FlashAttnFwdSm80INS1_25CollectiveMainloopFwdSm80ILi8ELi1ELb1EN4cute5tupleIJNS5_1CILi128EEES8_S8_EEELi128ENS_10bfloat16_tEfNS_4arch4Sm80ELb0ELb0ELb1ELb1ELb1ELb0ELb1ELb0EEENS1_21CollectiveEpilogueFwdIS9_NS6_IJNS7_ILi1EEESF_SF_EEESA_SC_Li256ELb1ELb1ELb0ELb0EEENS1_19SingleTileSchedulerILb1ELb0ELb1ELi128EEEEEEEEEvNT_6ParamsE:
        .type           _ZN7cutlass13device_kernelIN5flash19enable_sm80_to_sm89INS1_16FlashAttnFwdSm80INS1_25CollectiveMainloopFwdSm80ILi8ELi1ELb1EN4cute5tupleIJNS5_1CILi128EEES8_S8_EEELi128ENS_10bfloat16_tEfNS_4arch4Sm80ELb0ELb0ELb1ELb1ELb1ELb0ELb1ELb0EEENS1_21CollectiveEpilogueFwdIS9_NS6_IJNS7_ILi1EEESF_SF_EEESA_SC_Li256ELb1ELb1ELb0ELb0EEENS1_19SingleTileSchedulerILb1ELb0ELb1ELi128EEEEEEEEEvNT_6ParamsE,@function
        .size           _ZN7cutlass13device_kernelIN5flash19enable_sm80_to_sm89INS1_16FlashAttnFwdSm80INS1_25CollectiveMainloopFwdSm80ILi8ELi1ELb1EN4cute5tupleIJNS5_1CILi128EEES8_S8_EEELi128ENS_10bfloat16_tEfNS_4arch4Sm80ELb0ELb0ELb1ELb1ELb1ELb0ELb1ELb0EEENS1_21CollectiveEpilogueFwdIS9_NS6_IJNS7_ILi1EEESF_SF_EEESA_SC_Li256ELb1ELb1ELb0ELb0EEENS1_19SingleTileSchedulerILb1ELb0ELb1ELi128EEEEEEEEEvNT_6ParamsE,(.L_x_2166 - _ZN7cutlass13device_kernelIN5flash19enable_sm80_to_sm89INS1_16FlashAttnFwdSm80INS1_25CollectiveMainloopFwdSm80ILi8ELi1ELb1EN4cute5tupleIJNS5_1CILi128EEES8_S8_EEELi128ENS_10bfloat16_tEfNS_4arch4Sm80ELb0ELb0ELb1ELb1ELb1ELb0ELb1ELb0EEENS1_21CollectiveEpilogueFwdIS9_NS6_IJNS7_ILi1EEESF_SF_EEESA_SC_Li256ELb1ELb1ELb0ELb0EEENS1_19SingleTileSchedulerILb1ELb0ELb1ELi128EEEEEEEEEvNT_6ParamsE)
        .other          _ZN7cutlass13device_kernelIN5flash19enable_sm80_to_sm89INS1_16FlashAttnFwdSm80INS1_25CollectiveMainloopFwdSm80ILi8ELi1ELb1EN4cute5tupleIJNS5_1CILi128EEES8_S8_EEELi128ENS_10bfloat16_tEfNS_4arch4Sm80ELb0ELb0ELb1ELb1ELb1ELb0ELb1ELb0EEENS1_21CollectiveEpilogueFwdIS9_NS6_IJNS7_ILi1EEESF_SF_EEESA_SC_Li256ELb1ELb1ELb0ELb0EEENS1_19SingleTileSchedulerILb1ELb0ELb1ELi128EEEEEEEEEvNT_6ParamsE,@"STO_CUDA_ENTRY STV_DEFAULT"
_ZN7cutlass13device_kernelIN5flash19enable_sm80_to_sm89INS1_16FlashAttnFwdSm80INS1_25CollectiveMainloopFwdSm80ILi8ELi1ELb1EN4cute5tupleIJNS5_1CILi128EEES8_S8_EEELi128ENS_10bfloat16_tEfNS_4arch4Sm80ELb0ELb0ELb1ELb1ELb1ELb0ELb1ELb0EEENS1_21CollectiveEpilogueFwdIS9_NS6_IJNS7_ILi1EEESF_SF_EEESA_SC_Li256ELb1ELb1ELb0ELb0EEENS1_19SingleTileSchedulerILb1ELb0ELb1ELi128EEEEEEEEEvNT_6ParamsE:
[----:B------:R-:W-:Y:S02]  /*0000*/  MOV R1, c[0x0][0x28] ;  /* 0x00000a0000017a02 */ /* 0x000fe40000000f00 */
[----:B------:R-:W1:Y:S01]  /*0010*/  S2R R5, SR_TID.X ;  /* 0x0000000000057919 */ /* 0x000e620000002100 */
[----:B------:R-:W2:Y:S01]  /*0020*/  S2UR UR11, SR_CTAID.Z ;  /* 0x00000000000b79c3 */ /* 0x000ea20000002700 */
[----:B------:R-:W-:Y:S01]  /*0030*/  UMOV UR14, 0x4 ;  /* 0x00000004000e7882 */ /* 0x000fe20000000000 */
[----:B------:R-:W-:Y:S01]  /*0040*/  IADD3 R1, R1, -0x18, RZ ;  /* 0xffffffe801017810 */ /* 0x000fe20007ffe0ff */
[----:B------:R-:W-:Y:S02]  /*0050*/  ULDC.64 UR6, c[0x0][0x568] ;  /* 0x00015a0000067ab9 */ /* 0x000fe40000000a00 */
[----:B------:R-:W-:-:S03]  /*0060*/  ULDC.64 UR12, c[0x0][0x118] ;  /* 0x00004600000c7ab9 */ /* 0x000fc60000000a00 */
[----:B------:R-:W3:Y:S01]  /*0070*/  S2UR UR5, SR_CTAID.X ;  /* 0x00000000000579c3 */ /* 0x000ee20000002500 */
[----:B-1----:R-:W-:Y:S01]  /*0080*/  SHF.R.U32.HI R0, RZ, 0x5, R5 ;  /* 0x00000005ff007819 */ /* 0x002fe20000011605 */
[----:B--2---:R-:W-:-:S05]  /*0090*/  UIMAD.WIDE UR6, UR11, UR14, UR6 ;  /* 0x0000000e0b0672a5 */ /* 0x004fca000f8e0206 */
[----:B------:R-:W1:Y:S02]  /*00a0*/  SHFL.IDX PT, R0, R0, RZ, 0x1f ;  /* 0x00001fff00007589 */ /* 0x000e6400000e0000 */
[----:B-1----:R-:W-:-:S13]  /*00b0*/  ISETP.NE.AND P0, PT, R0, RZ, PT ;  /* 0x000000ff0000720c */ /* 0x002fda0003f05270 */
[----:B---3--:R-:W-:Y:S05]  /*00c0*/  @!P0 BRA `(.L_x_13) ;  /* 0x000001c000008947 */ /* 0x008fea0003800000 */
[----:B------:R-:W-:-:S04]  /*00d0*/  ISETP.NE.U32.AND P0, PT, RZ, c[0x0][0x568], PT ;  /* 0x00015a00ff007a0c */ /* 0x000fc80003f05070 */
[----:B------:R-:W-:-:S13]  /*00e0*/  ISETP.NE.AND.EX P0, PT, RZ, c[0x0][0x56c], PT, P0 ;  /* 0x00015b00ff007a0c */ /* 0x000fda0003f05300 */
[----:B------:R-:W-:Y:S05]  /*00f0*/  @!P0 BRA `(.L_x_14) ;  /* 0x0000005000008947 */ /* 0x000fea0003800000 */
[----:B------:R-:W-:Y:S02]  /*0100*/  MOV R2, UR6 ;  /* 0x0000000600027c02 */ /* 0x000fe40008000f00 */
[----:B------:R-:W-:-:S05]  /*0110*/  MOV R3, UR7 ;  /* 0x0000000700037c02 */ /* 0x000fca0008000f00 */
[----:B------:R-:W2:Y:S02]  /*0120*/  LDG.E R2, [R2.64] ;  /* 0x0000000c02027981 */ /* 0x000ea4000c1e1900 */
[----:B--2---:R1:W2:Y:S02]  /*0130*/  R2UR UR6, R2 ;  /* 0x00000000020673c2 */ /* 0x0042a400000e0000 */
[----:B-12---:R-:W-:Y:S05]  /*0140*/  BRA `(.L_x_15) ;  /* 0x000000e000007947 */ /* 0x006fea0003800000 */
.L_x_14:
[----:B------:R-:W-:-:S04]  /*0150*/  ISETP.NE.U32.AND P0, PT, RZ, c[0x0][0x560], PT ;  /* 0x00015800ff007a0c */ /* 0x000fc80003f05070 */
[----:B------:R-:W-:-:S13]  /*0160*/  ISETP.NE.AND.EX P0, PT, RZ, c[0x0][0x564], PT, P0 ;  /* 0x00015900ff007a0c */ /* 0x000fda0003f05300 */
[----:B------:R-:W-:Y:S05]  /*0170*/  @!P0 BRA `(.L_x_16) ;  /* 0x000000a000008947 */ /* 0x000fea0003800000 */
[----:B------:R-:W-:Y:S02]  /*0180*/  ULDC.64 UR6, c[0x0][0x560] ;  /* 0x0001580000067ab9 */ /* 0x000fe40000000a00 */
[----:B------:R-:W-:-:S06]  /*0190*/  UIMAD.WIDE UR6, UR11, UR14, UR6 ;  /* 0x0000000e0b0672a5 */ /* 0x000fcc000f8e0206 */
[----:B------:R-:W-:Y:S02]  /*01a0*/  MOV R6, UR6 ;  /* 0x0000000600067c02 */ /* 0x000fe40008000f00 */
[----:B------:R-:W-:-:S05]  /*01b0*/  MOV R7, UR7 ;  /* 0x0000000700077c02 */ /* 0x000fca0008000f00 */
[----:B------:R-:W2:Y:S04]  /*01c0*/  LDG.E R2, [R6.64] ;  /* 0x0000000c06027981 */ /* 0x000ea8000c1e1900 */
[----:B------:R-:W3:Y:S01]  /*01d0*/  LDG.E R0, [R6.64+0x4] ;  /* 0x0000040c06007981 */ /* 0x000ee2000c1e1900 */
[----:B--2---:R-:W1:Y:S08]  /*01e0*/  R2UR UR4, R2 ;  /* 0x00000000020473c2 */ /* 0x004e7000000e0000 */
[----:B---3--:R-:W1:Y:S02]  /*01f0*/  R2UR UR6, R0 ;  /* 0x00000000000673c2 */ /* 0x008e6400000e0000 */
[----:B-1----:R-:W-:Y:S01]  /*0200*/  UIADD3 UR6, -UR4, UR6, URZ ;  /* 0x0000000604067290 */ /* 0x002fe2000fffe13f */
[----:B------:R-:W-:Y:S05]  /*0210*/  BRA `(.L_x_15) ;  /* 0x0000001000007947 */ /* 0x000fea0003800000 */
.L_x_16:
[----:B------:R-:W-:Y:S02]  /*0220*/  ULDC UR6, c[0x0][0x54c] ;  /* 0x0001530000067ab9 */ /* 0x000fe40000000800 */
.L_x_15:
[----:B------:R-:W-:Y:S02]  /*0230*/  ULDC UR4, c[0x0][0x548] ;  /* 0x0001520000047ab9 */ /* 0x000fe40000000800 */
[----:B------:R-:W-:-:S02]  /*0240*/  USHF.L.U32 UR5, UR5, 0x7, URZ ;  /* 0x0000000705057899 */ /* 0x000fc4000800063f */
[----:B------:R-:W-:-:S04]  /*0250*/  UIMAD UR4, UR6, UR4, URZ ;  /* 0x00000004060472a4 */ /* 0x000fc8000f8e023f */
[----:B------:R-:W-:-:S04]  /*0260*/  UISETP.GE.AND UP0, UPT, UR5, UR4, UPT ;  /* 0x000000040500728c */ /* 0x000fc8000bf06270 */
[----:B------:R-:W-:Y:S01]  /*0270*/  USEL UR11, UR11, 0xffffffff, !UP0 ;  /* 0xffffffff0b0b7887 */ /* 0x000fe2000c000000 */
[----:B------:R-:W-:Y:S05]  /*0280*/  BRA `(.L_x_17) ;  /* 0x000001b000007947 */ /* 0x000fea0003800000 */
.L_x_13:
        /* <DEDUP_REMOVED lines=8> */
.L_x_18:
        /* <DEDUP_REMOVED lines=13> */
.L_x_20:
[----:B------:R-:W-:Y:S02]  /*03e0*/  ULDC UR6, c[0x0][0x54c] ;  /* 0x0001530000067ab9 */ /* 0x000fe40000000800 */
.L_x_19:
[----:B------:R-:W-:Y:S02]  /*03f0*/  ULDC UR4, c[0x0][0x548] ;  /* 0x0001520000047ab9 */ /* 0x000fe40000000800 */
[----:B------:R-:W-:-:S02]  /*0400*/  USHF.L.U32 UR5, UR5, 0x7, URZ ;  /* 0x0000000705057899 */ /* 0x000fc4000800063f */
[----:B------:R-:W-:-:S04]  /*0410*/  UIMAD UR4, UR6, UR4, URZ ;  /* 0x00000004060472a4 */ /* 0x000fc8000f8e023f */
[----:B------:R-:W-:-:S04]  /*0420*/  UISETP.GE.AND UP0, UPT, UR5, UR4, UPT ;  /* 0x000000040500728c */ /* 0x000fc8000bf06270 */
[----:B------:R-:W-:-:S06]  /*0430*/  USEL UR11, UR11, 0xffffffff, !UP0 ;  /* 0xffffffff0b0b7887 */ /* 0x000fcc000c000000 */
.L_x_17:
[----:B------:R-:W-:-:S13]  /*0440*/  ISETP.LE.AND P0, PT, RZ, UR11, PT ;  /* 0x0000000bff007c0c */ /* 0x000fda000bf03270 */
[----:B------:R-:W-:Y:S05]  /*0450*/  @!P0 EXIT ;  /* 0x000000000000894d */ /* 0x000fea0003800000 */
[----:B------:R-:W-:Y:S02]  /*0460*/  ULDC.64 UR4, c[0x0][0x370] ;  /* 0x0000dc0000047ab9 */ /* 0x000fe40000000a00 */
[----:B------:R-:W-:Y:S02]  /*0470*/  UISETP.NE.U32.AND UP0, UPT, URZ, UR4, UPT ;  /* 0x000000043f00728c */ /* 0x000fe4000bf05070 */
[----:B------:R-:W-:Y:S02]  /*0480*/  ULDC.64 UR6, c[0x0][0x370] ;  /* 0x0000dc0000067ab9 */ /* 0x000fe40000000a00 */
[----:B------:R-:W-:-:S03]  /*0490*/  UISETP.NE.AND.EX UP0, UPT, URZ, UR5, UPT, UP0 ;  /* 0x000000053f00728c */ /* 0x000fc6000bf05300 */
[----:B------:R-:W-:Y:S02]  /*04a0*/  ULDC.64 UR4, c[0x0][0x348] ;  /* 0x0000d20000047ab9 */ /* 0x000fe40000000a00 */
[----:B------:R-:W-:Y:S01]  /*04b0*/  UISETP.NE.U32.AND UP1, UPT, URZ, UR4, UPT ;  /* 0x000000043f00728c */ /* 0x000fe2000bf25070 */
[----:B------:R-:W-:-:S03]  /*04c0*/  PLOP3.LUT P2, PT, PT, PT, UP0, 0x80, 0x0 ;  /* 0x000000000000781c */ /* 0x000fc60003f4f008 */
[----:B------:R-:W-:Y:S02]  /*04d0*/  UISETP.NE.AND.EX UP1, UPT, URZ, UR5, UPT, UP1 ;  /* 0x000000053f00728c */ /* 0x000fe4000bf25310 */
[----:B------:R-:W-:Y:S02]  /*04e0*/  @UP0 UIMAD.WIDE UR6, UR11, UR14, UR6 ;  /* 0x0000000e0b0602a5 */ /* 0x000fe4000f8e0206 */
[----:B------:R-:W-:Y:S02]  /*04f0*/  ULDC.64 UR4, c[0x0][0x348] ;  /* 0x0000d20000047ab9 */ /* 0x000fe40000000a00 */
[----:B------:R-:W-:Y:S01]  /*0500*/  UIMAD.WIDE UR4, UR11, UR14, UR4 ;  /* 0x0000000e0b0472a5 */ /* 0x000fe2000f8e0204 */
[----:B------:R-:W-:Y:S01]  /*0510*/  PLOP3.LUT P1, PT, PT, PT, UP1, 0x80, 0x0 ;  /* 0x000000000000781c */ /* 0x000fe20003f2f018 */
[----:B------:R-:W-:Y:S02]  /*0520*/  IMAD.U32 R3, RZ, RZ, UR7 ;  /* 0x00000007ff037e24 */ /* 0x000fe4000f8e00ff */
[----:B------:R-:W-:-:S02]  /*0530*/  IMAD.U32 R2, RZ, RZ, UR6 ;  /* 0x00000006ff027e24 */ /* 0x000fc4000f8e00ff */
[----:B------:R-:W-:Y:S01]  /*0540*/  MOV R8, UR4 ;  /* 0x0000000400087c02 */ /* 0x000fe20008000f00 */
[----:B------:R-:W-:Y:S01]  /*0550*/  IMAD.U32 R9, RZ, RZ, UR5 ;  /* 0x00000005ff097e24 */ /* 0x000fe2000f8e00ff */
[----:B------:R-:W-:Y:S01]  /*0560*/  ULDC.64 UR4, c[0x0][0x360] ;  /* 0x0000d80000047ab9 */ /* 0x000fe20000000a00 */
[----:B------:R1:W2:Y:S01]  /*0570*/  @P2 LDG.E R3, [R2.64] ;  /* 0x0000000c02032981 */ /* 0x0002a2000c1e1900 */
[----:B------:R-:W-:-:S04]  /*0580*/  UISETP.NE.U32.AND UP0, UPT, URZ, UR4, UPT ;  /* 0x000000043f00728c */ /* 0x000fc8000bf05070 */
[----:B------:R-:W-:-:S03]  /*0590*/  UISETP.NE.AND.EX UP0, UPT, URZ, UR5, UPT, UP0 ;  /* 0x000000053f00728c */ /* 0x000fc6000bf05300 */
[----:B------:R-:W-:-:S03]  /*05a0*/  ULDC.64 UR4, c[0x0][0x360] ;  /* 0x0000d80000047ab9 */ /* 0x000fc60000000a00 */
[----:B------:R-:W-:-:S05]  /*05b0*/  PLOP3.LUT P0, PT, PT, PT, UP0, 0x80, 0x0 ;  /* 0x000000000000781c */ /* 0x000fca0003f0f008 */
[----:B------:R-:W-:Y:S01]  /*05c0*/  @UP0 UIMAD.WIDE UR4, UR11, UR14, UR4 ;  /* 0x0000000e0b0402a5 */ /* 0x000fe2000f8e0204 */
[----:B------:R-:W-:-:S05]  /*05d0*/  MOV R0, c[0x0][0x168] ;  /* 0x00005a0000007a02 */ /* 0x000fca0000000f00 */
[----:B------:R-:W-:Y:S01]  /*05e0*/  IMAD.U32 R6, RZ, RZ, UR4 ;  /* 0x00000004ff067e24 */ /* 0x000fe2000f8e00ff */
[----:B------:R-:W-:Y:S01]  /*05f0*/  MOV R7, UR5 ;  /* 0x0000000500077c02 */ /* 0x000fe20008000f00 */
[----:B-1----:R-:W3:Y:S04]  /*0600*/  @P1 LDG.E R2, [R8.64] ;  /* 0x0000000c08021981 */ /* 0x002ee8000c1e1900 */
[----:B------:R1:W5:Y:S01]  /*0610*/  @P0 LDG.E R0, [R6.64] ;  /* 0x0000000c06000981 */ /* 0x000362000c1e1900 */
[----:B------:R-:W4:Y:S01]  /*0620*/  S2UR UR9, SR_CTAID.Y ;  /* 0x00000000000979c3 */ /* 0x000f220000002600 */
[----:B------:R-:W-:Y:S02]  /*0630*/  UMOV UR10, URZ ;  /* 0x0000003f000a7c82 */ /* 0x000fe40008000000 */
[----:B------:R-:W-:-:S02]  /*0640*/  UMOV UR15, URZ ;  /* 0x0000003f000f7c82 */ /* 0x000fc40008000000 */
[----:B------:R-:W-:Y:S02]  /*0650*/  ULDC UR5, c[0x0][0x2ac] ;  /* 0x0000ab0000057ab9 */ /* 0x000fe40000000800 */
[----:B------:R-:W-:Y:S02]  /*0660*/  ULDC UR4, c[0x0][0x1d0] ;  /* 0x0000740000047ab9 */ /* 0x000fe40000000800 */
[----:B------:R-:W-:Y:S02]  /*0670*/  UIMAD UR4, UR5, UR4, URZ ;  /* 0x00000004050472a4 */ /* 0x000fe4000f8e023f */
[----:B----4-:R-:W-:Y:S01]  /*0680*/  USHF.R.S32.HI UR8, URZ, 0x1f, UR9 ;  /* 0x0000001f3f087899 */ /* 0x010fe20008011409 */
[----:B--2---:R1:W2:Y:S08]  /*0690*/  @P2 R2UR UR10, R3 ;  /* 0x00000000030a23c2 */ /* 0x0042b000000e0000 */
[----:B---3--:R1:W3:Y:S02]  /*06a0*/  @P1 R2UR UR15, R2 ;  /* 0x00000000020f13c2 */ /* 0x0082e400000e0000 */
[----:B-123--:R-:W-:Y:S05]  /*06b0*/  @P0 BRA `(.L_x_21) ;  /* 0x0000004000000947 */ /* 0x00efea0003800000 */
[----:B------:R-:W-:Y:S05]  /*06c0*/  @!P1 BRA `(.L_x_21) ;  /* 0x0000003000009947 */ /* 0x000fea0003800000 */
[----:B-----5:R1:W2:Y:S04]  /*06d0*/  LDG.E R0, [R8.64] ;  /* 0x0000000c08007981 */ /* 0x0202a8000c1e1900 */
[----:B-1----:R-:W2:Y:S02]  /*06e0*/  LDG.E R8, [R8.64+0x4] ;  /* 0x0000040c08087981 */ /* 0x002ea4000c1e1900 */
[----:B--2---:R-:W-:-:S02]  /*06f0*/  IADD3 R0, -R0, R8, RZ ;  /* 0x0000000800007210 */ /* 0x004fc40007ffe1ff */
.L_x_21:
[----:B------:R-:W-:-:S04]  /*0700*/  ISETP.NE.U32.AND P0, PT, RZ, c[0x0][0x368], PT ;  /* 0x0000da00ff007a0c */ /* 0x000fc80003f05070 */
[----:B------:R-:W-:-:S13]  /*0710*/  ISETP.NE.AND.EX P0, PT, RZ, c[0x0][0x36c], PT, P0 ;  /* 0x0000db00ff007a0c */ /* 0x000fda0003f05300 */
[----:B------:R-:W-:Y:S05]  /*0720*/  @!P0 BRA `(.L_x_22) ;  /* 0x0000007000008947 */ /* 0x000fea0003800000 */
[----:B------:R-:W-:Y:S02]  /*0730*/  ULDC.64 UR4, c[0x0][0x368] ;  /* 0x0000da0000047ab9 */ /* 0x000fe40000000a00 */
[----:B------:R-:W-:-:S06]  /*0740*/  UIMAD.WIDE UR4, UR11, UR14, UR4 ;  /* 0x0000000e0b0472a5 */ /* 0x000fcc000f8e0204 */
[----:B------:R-:W-:Y:S02]  /*0750*/  MOV R2, UR4 ;  /* 0x0000000400027c02 */ /* 0x000fe40008000f00 */
[----:B------:R-:W-:-:S05]  /*0760*/  MOV R3, UR5 ;  /* 0x0000000500037c02 */ /* 0x000fca0008000f00 */
[----:B------:R-:W2:Y:S02]  /*0770*/  LDG.E R2, [R2.64] ;  /* 0x0000000c02027981 */ /* 0x000ea4000c1e1900 */
[----:B--2---:R1:W2:Y:S02]  /*0780*/  R2UR UR4, R2 ;  /* 0x00000000020473c2 */ /* 0x0042a400000e0000 */
[----:B-12---:R-:W-:Y:S05]  /*0790*/  BRA `(.L_x_23) ;  /* 0x000000c000007947 */ /* 0x006fea0003800000 */
.L_x_22:
        /* <DEDUP_REMOVED lines=11> */
[----:B-1----:R-:W-:-:S06]  /*0850*/  UIADD3 UR4, -UR5, UR4, URZ ;  /* 0x0000000405047290 */ /* 0x002fcc000fffe13f */
.L_x_23:
[----:B------:R-:W-:Y:S01]  /*0860*/  UIADD3 UR7, -UR10, UR4, URZ ;  /* 0x000000040a077290 */ /* 0x000fe2000fffe13f */
[----:B------:R-:W-:Y:S01]  /*0870*/  PLOP3.LUT P2, PT, PT, PT, PT, 0x80, 0x0 ;  /* 0x000000000000781c */ /* 0x000fe20003f4f070 */
[----:B------:R-:W-:Y:S01]  /*0880*/  IMAD.MOV.U32 R2, RZ, RZ, RZ ;  /* 0x000000ffff027224 */ /* 0x000fe200078e00ff */
[----:B------:R-:W-:Y:S01]  /*0890*/  MOV R4, RZ ;  /* 0x000000ff00047202 */ /* 0x000fe20000000f00 */
[----:B------:R-:W-:Y:S01]  /*08a0*/  UISETP.GE.AND UP0, UPT, UR7, 0x1, UPT ;  /* 0x000000010700788c */ /* 0x000fe2000bf06270 */
[----:B------:R-:W-:Y:S01]  /*08b0*/  IMAD.MOV.U32 R70, RZ, RZ, RZ ;  /* 0x000000ffff467224 */ /* 0x000fe200078e00ff */
[----:B------:R-:W-:Y:S01]  /*08c0*/  UIADD3 UR4, UR7, 0x7f, URZ ;  /* 0x0000007f07047890 */ /* 0x000fe2000fffe03f */
[----:B------:R-:W-:Y:S01]  /*08d0*/  IMAD.MOV.U32 R68, RZ, RZ, RZ ;  /* 0x000000ffff447224 */ /* 0x000fe200078e00ff */
[----:B------:R-:W-:Y:S01]  /*08e0*/  CS2R R74, SRZ ;  /* 0x00000000004a7805 */ /* 0x000fe2000001ff00 */
[----:B------:R-:W-:Y:S01]  /*08f0*/  CS2R R72, SRZ ;  /* 0x0000000000487805 */ /* 0x000fe2000001ff00 */
[----:B------:R-:W-:Y:S01]  /*0900*/  PLOP3.LUT P0, PT, PT, PT, UP0, 0x80, 0x0 ;  /* 0x000000000000781c */ /* 0x000fe20003f0f008 */
[----:B------:R-:W-:Y:S01]  /*0910*/  USHF.R.S32.HI UR6, URZ, 0x1f, UR4 ;  /* 0x0000001f3f067899 */ /* 0x000fe20008011404 */
[----:B------:R-:W-:Y:S01]  /*0920*/  CS2R R78, SRZ ;  /* 0x00000000004e7805 */ /* 0x000fe2000001ff00 */
[----:B------:R-:W-:Y:S01]  /*0930*/  CS2R R76, SRZ ;  /* 0x00000000004c7805 */ /* 0x000fe2000001ff00 */
[----:B------:R-:W-:Y:S01]  /*0940*/  CS2R R82, SRZ ;  /* 0x0000000000527805 */ /* 0x000fe2000001ff00 */
[----:B------:R-:W-:Y:S01]  /*0950*/  ULEA.HI UR6, UR6, UR4, URZ, 0x7 ;  /* 0x0000000406067291 */ /* 0x000fe2000f8f383f */
[----:B------:R-:W-:Y:S01]  /*0960*/  CS2R R80, SRZ ;  /* 0x0000000000507805 */ /* 0x000fe2000001ff00 */
        /* <DEDUP_REMOVED lines=25> */
[----:B------:R-:W-:Y:S05]  /*0b00*/  @!P0 BRA `(.L_x_24) ;  /* 0x00009a5000008947 */ /* 0x000fea0003800000 */
[----:B------:R-:W-:Y:S02]  /*0b10*/  ULDC.64 UR4, c[0x0][0x340] ;  /* 0x0000d00000047ab9 */ /* 0x000fe40000000a00 */
[----:B------:R-:W-:-:S04]  /*0b20*/  UISETP.NE.U32.AND UP0, UPT, URZ, UR4, UPT ;  /* 0x000000043f00728c */ /* 0x000fc8000bf05070 */
[----:B------:R-:W-:-:S03]  /*0b30*/  UISETP.NE.AND.EX UP0, UPT, URZ, UR5, UPT, UP0 ;  /* 0x000000053f00728c */ /* 0x000fc6000bf05300 */
[----:B------:R-:W-:-:S03]  /*0b40*/  ULDC.64 UR4, c[0x0][0x340] ;  /* 0x0000d00000047ab9 */ /* 0x000fc60000000a00 */
[----:B------:R-:W-:-:S05]  /*0b50*/  PLOP3.LUT P0, PT, PT, PT, UP0, 0x80, 0x0 ;  /* 0x000000000000781c */ /* 0x000fca0003f0f008 */
[----:B------:R-:W-:-:S06]  /*0b60*/  @UP0 UIMAD.WIDE UR4, UR11, UR14, UR4 ;  /* 0x0000000e0b0402a5 */ /* 0x000fcc000f8e0204 */
[----:B------:R-:W-:Y:S02]  /*0b70*/  IMAD.U32 R3, RZ, RZ, UR5 ;  /* 0x00000005ff037e24 */ /* 0x000fe4000f8e00ff */
[----:B------:R-:W-:Y:S01]  /*0b80*/  IMAD.U32 R2, RZ, RZ, UR4 ;  /* 0x00000004ff027e24 */ /* 0x000fe2000f8e00ff */
[----:B------:R-:W-:Y:S01]  /*0b90*/  SHF.R.S32.HI R6, RZ, 0x1f, R5 ;  /* 0x0000001fff067819 */ /* 0x000fe20000011405 */
[----:B------:R-:W-:Y:S01]  /*0ba0*/  USHF.R.S32.HI UR6, URZ, 0x7, UR6 ;  /* 0x000000073f067899 */ /* 0x000fe20008011406 */
[----:B------:R-:W-:Y:S01]  /*0bb0*/  MOV R4, c[0x0][0x2b8] ;  /* 0x0000ae0000047a02 */ /* 0x000fe20000000f00 */
[----:B------:R-:W-:Y:S01]  /*0bc0*/  ULDC.64 UR4, c[0x0][0x2b0] ;  /* 0x0000ac0000047ab9 */ /* 0x000fe20000000a00 */
[----:B------:R1:W2:Y:S01]  /*0bd0*/  @P0 LDG.E R3, [R2.64] ;  /* 0x0000000c02030981 */ /* 0x0002a2000c1e1900 */
[----:B------:R-:W-:Y:S02]  /*0be0*/  MOV R239, RZ ;  /* 0x000000ff00ef7202 */ /* 0x000fe40000000f00 */
[----:B-1----:R-:W-:-:S04]  /*0bf0*/  LEA.HI R2, R6, R5, RZ, 0x3 ;  /* 0x0000000506027211 */ /* 0x002fc800078f18ff */
[----:B------:R-:W-:Y:S02]  /*0c00*/  LOP3.LUT R25, R2, 0xfffffff8, RZ, 0xc0, !PT ;  /* 0xfffffff802197812 */ /* 0x000fe400078ec0ff */
[----:B------:R-:W-:Y:S02]  /*0c10*/  SHF.R.S32.HI R2, RZ, 0x3, R2 ;  /* 0x00000003ff027819 */ /* 0x000fe40000011402 */
[----:B------:R-:W-:-:S05]  /*0c20*/  IADD3 R25, -R25, R5, RZ ;  /* 0x0000000519197210 */ /* 0x000fca0007ffe1ff */
[----:B------:R-:W-:Y:S01]  /*0c30*/  IMAD R242, R25, 0x20, R2 ;  /* 0x0000002019f27824 */ /* 0x000fe200078e0202 */
[----:B------:R-:W-:Y:S06]  /*0c40*/  BAR.SYNC.DEFER_BLOCKING 0x0 ;  /* 0x0000000000007b1d */ /* 0x000fec0000010000 */
[----:B------:R-:W1:Y:S01]  /*0c50*/  S2R R7, SR_CTAID.X ;  /* 0x0000000000077919 */ /* 0x000e620000002500 */
[----:B--2---:R2:W3:Y:S01]  /*0c60*/  @P0 R2UR UR18, R3 ;  /* 0x00000000031203c2 */ /* 0x0044e200000e0000 */
[----:B------:R-:W-:Y:S01]  /*0c70*/  ISETP.NE.AND P0, PT, R4, 0x1, PT ;  /* 0x000000010400780c */ /* 0x000fe20003f05270 */
[----:B---3--:R-:W-:-:S02]  /*0c80*/  @!UP0 UMOV UR18, UR11 ;  /* 0x0000000b00128c82 */ /* 0x008fc40008000000 */
[----:B------:R-:W-:Y:S02]  /*0c90*/  USHF.R.S32.HI UR14, URZ, 0x1f, UR18 ;  /* 0x0000001f3f0e7899 */ /* 0x000fe40008011412 */
[----:B------:R-:W-:Y:S02]  /*0ca0*/  UIMAD.WIDE.U32 UR16, UR18, UR4, URZ ;  /* 0x00000004121072a5 */ /* 0x000fe4000f8e003f */
[----:B------:R-:W-:-:S04]  /*0cb0*/  UIMAD UR14, UR14, UR4, URZ ;  /* 0x000000040e0e72a4 */ /* 0x000fc8000f8e023f */
[----:B------:R-:W-:Y:S01]  /*0cc0*/  UIMAD UR14, UR18, UR5, UR14 ;  /* 0x00000005120e72a4 */ /* 0x000fe2000f8e020e */
[----:B--2---:R-:W-:-:S03]  /*0cd0*/  IMAD.U32 R3, RZ, RZ, UR6 ;  /* 0x00000006ff037e24 */ /* 0x004fc6000f8e00ff */
[----:B------:R-:W-:Y:S02]  /*0ce0*/  UIADD3 UR14, UR17, UR14, URZ ;  /* 0x0000000e110e7290 */ /* 0x000fe4000fffe03f */
[----:B------:R-:W-:Y:S01]  /*0cf0*/  USHF.R.S32.HI UR18, URZ, 0x1f, UR15 ;  /* 0x0000001f3f127899 */ /* 0x000fe2000801140f */
[----:B------:R-:W-:Y:S01]  /*0d00*/  IMAD R3, R3, 0x80, R242 ;  /* 0x0000008003037824 */ /* 0x000fe200078e02f2 */
[----:B------:R-:W-:-:S04]  /*0d10*/  ULDC.64 UR4, c[0x0][0x178] ;  /* 0x00005e0000047ab9 */ /* 0x000fc80000000a00 */
[----:B------:R-:W-:-:S04]  /*0d20*/  IADD3 R3, R3, -0x80, RZ ;  /* 0xffffff8003037810 */ /* 0x000fc80007ffe0ff */
[C---:B------:R-:W-:Y:S02]  /*0d30*/  ISETP.GE.AND P3, PT, R3.reuse, UR7, PT ;  /* 0x0000000703007c0c */ /* 0x040fe4000bf66270 */
[----:B------:R-:W-:Y:S02]  /*0d40*/  IADD3 R240, R3, UR10, RZ ;  /* 0x0000000a03f07c10 */ /* 0x000fe4000fffe0ff */
[----:B------:R-:W-:-:S03]  /*0d50*/  ISETP.GT.OR P3, PT, R242, 0x7f, P3 ;  /* 0x0000007ff200780c */ /* 0x000fc60001f64670 */
[----:B------:R-:W-:-:S04]  /*0d60*/  @P0 IMAD.HI.U32 R3, R240, c[0x0][0x2bc], RZ ;  /* 0x0000af00f0030a27 */ /* 0x000fc800078e00ff */
[----:B------:R-:W-:Y:S01]  /*0d70*/  IMAD.MOV.U32 R8, RZ, RZ, R240 ;  /* 0x000000ffff087224 */ /* 0x000fe200078e00f0 */
[----:B------:R-:W-:-:S05]  /*0d80*/  @P0 SHF.R.U32.HI R8, RZ, c[0x0][0x2c0], R3 ;  /* 0x0000b000ff080a19 */ /* 0x000fca0000011603 */
[----:B------:R-:W-:-:S04]  /*0d90*/  @!P3 IADD3 R4, P2, R8, UR16, RZ ;  /* 0x000000100804bc10 */ /* 0x000fc8000ff5e0ff */
[----:B------:R-:W-:Y:S02]  /*0da0*/  @!P3 LEA R10, P1, R4, c[0x0][0x2a0], 0x2 ;  /* 0x0000a800040aba11 */ /* 0x000fe400078210ff */
[----:B------:R-:W-:-:S04]  /*0db0*/  @!P3 LEA.HI.X.SX32 R3, R8, UR14, 0x1, P2 ;  /* 0x0000000e0803bc11 */ /* 0x000fc800090f0eff */
[----:B------:R-:W-:-:S05]  /*0dc0*/  @!P3 LEA.HI.X R11, R4, c[0x0][0x2a4], R3, 0x2, P1 ;  /* 0x0000a900040bba11 */ /* 0x000fca00008f1403 */
[----:B------:R1:W2:Y:S01]  /*0dd0*/  @!P3 LDG.E R239, [R10.64] ;  /* 0x0000000c0aefb981 */ /* 0x0002a2000c1e1900 */
[----:B------:R-:W-:Y:S01]  /*0de0*/  IMAD.MOV.U32 R3, RZ, RZ, c[0x0][0x2c4] ;  /* 0x0000b100ff037624 */ /* 0x000fe200078e00ff */
[----:B------:R-:W-:Y:S01]  /*0df0*/  UIMAD UR18, UR18, UR4, URZ ;  /* 0x00000004121272a4 */ /* 0x000fe2000f8e023f */
[----:B------:R-:W-:Y:S01]  /*0e00*/  IMAD.SHL.U32 R33, R25, 0x8, RZ ;  /* 0x0000000819217824 */ /* 0x000fe200078e00ff */
[----:B------:R-:W-:Y:S02]  /*0e10*/  UIMAD.WIDE.U32 UR20, UR15, UR4, URZ ;  /* 0x000000040f1472a5 */ /* 0x000fe4000f8e003f */
[----:B------:R-:W-:Y:S01]  /*0e20*/  UIMAD UR18, UR15, UR5, UR18 ;  /* 0x000000050f1272a4 */ /* 0x000fe2000f8e0212 */
[----:B------:R-:W-:Y:S01]  /*0e30*/  ISETP.NE.AND P1, PT, R3, 0x1, PT ;  /* 0x000000010300780c */ /* 0x000fe20003f25270 */
[----:B------:R-:W-:Y:S01]  /*0e40*/  USEL UR19, UR11, URZ, !UP1 ;  /* 0x0000003f0b137287 */ /* 0x000fe2000c800000 */
[C---:B------:R-:W-:Y:S01]  /*0e50*/  IADD3 R24, R33.reuse, 0x40, RZ ;  /* 0x0000004021187810 */ /* 0x040fe20007ffe0ff */
[----:B------:R-:W-:Y:S01]  /*0e60*/  ULDC.64 UR4, c[0x0][0x1b8] ;  /* 0x00006e0000047ab9 */ /* 0x000fe20000000a00 */
[C---:B------:R-:W-:Y:S01]  /*0e70*/  ISETP.GE.AND P3, PT, R33.reuse, c[0x0][0x198], PT ;  /* 0x0000660021007a0c */ /* 0x040fe20003f66270 */
[----:B------:R-:W-:Y:S01]  /*0e80*/  UIADD3 UR21, UR21, UR18, URZ ;  /* 0x0000001215157290 */ /* 0x000fe2000fffe03f */
[----:B------:R-:W-:Y:S01]  /*0e90*/  SHF.R.S32.HI R32, RZ, 0x1f, R24 ;  /* 0x0000001fff207819 */ /* 0x000fe20000011418 */
[----:B------:R-:W-:Y:S01]  /*0ea0*/  UIMAD UR15, UR8, UR4, URZ ;  /* 0x00000004080f72a4 */ /* 0x000fe2000f8e023f */
[----:B------:R-:W-:Y:S01]  /*0eb0*/  ISETP.GE.AND P2, PT, R24, c[0x0][0x198], PT ;  /* 0x0000660018007a0c */ /* 0x000fe20003f46270 */
[----:B------:R-:W-:Y:S01]  /*0ec0*/  USHF.R.S32.HI UR18, URZ, 0x1f, UR11 ;  /* 0x0000001f3f127899 */ /* 0x000fe2000801140b */
[----:B------:R-:W-:Y:S01]  /*0ed0*/  LEA.HI R32, R32, R24, RZ, 0x3 ;  /* 0x0000001820207211 */ /* 0x000fe200078f18ff */
[----:B------:R-:W-:Y:S01]  /*0ee0*/  UIMAD UR15, UR9, UR5, UR15 ;  /* 0x00000005090f72a4 */ /* 0x000fe2000f8e020f */
[----:B------:R-:W-:Y:S01]  /*0ef0*/  IMAD.WIDE R40, R33, 0x2, RZ ;  /* 0x0000000221287825 */ /* 0x000fe200078e02ff */
[----:B------:R-:W-:Y:S01]  /*0f00*/  UIMAD.WIDE.U32 UR20, UR9, UR4, UR20 ;  /* 0x00000004091472a5 */ /* 0x000fe2000f8e0014 */
[----:B------:R-:W-:Y:S01]  /*0f10*/  LOP3.LUT R32, R32, 0xfffffff8, RZ, 0xc0, !PT ;  /* 0xfffffff820207812 */ /* 0x000fe200078ec0ff */
[----:B------:R-:W-:-:S02]  /*0f20*/  USEL UR18, UR18, URZ, !UP1 ;  /* 0x0000003f12127287 */ /* 0x000fc4000c800000 */
[----:B------:R-:W-:Y:S01]  /*0f30*/  ULDC.64 UR4, c[0x0][0x1c0] ;  /* 0x0000700000047ab9 */ /* 0x000fe20000000a00 */
[C---:B-1----:R-:W-:Y:S01]  /*0f40*/  IMAD R10, R7.reuse, 0x80, R242 ;  /* 0x00000080070a7824 */ /* 0x042fe200078e02f2 */
[----:B------:R-:W-:Y:S01]  /*0f50*/  UIMAD UR18, UR18, UR4, URZ ;  /* 0x00000004121272a4 */ /* 0x000fe2000f8e023f */
[----:B------:R-:W-:Y:S01]  /*0f60*/  LEA R7, R7, R2, 0x7 ;  /* 0x0000000207077211 */ /* 0x000fe200078e38ff */
[----:B------:R-:W-:Y:S01]  /*0f70*/  UIADD3 UR21, UR21, UR15, URZ ;  /* 0x0000000f15157290 */ /* 0x000fe2000fffe03f */
[----:B------:R-:W-:Y:S01]  /*0f80*/  @P1 IMAD.HI.U32 R3, R10, c[0x0][0x2c8], RZ ;  /* 0x0000b2000a031a27 */ /* 0x000fe200078e00ff */
[----:B------:R-:W-:Y:S01]  /*0f90*/  UIMAD UR5, UR19, UR5, UR18 ;  /* 0x00000005130572a4 */ /* 0x000fe2000f8e0212 */
[----:B------:R-:W-:Y:S01]  /*0fa0*/  MOV R9, R10 ;  /* 0x0000000a00097202 */ /* 0x000fe20000000f00 */
[----:B------:R-:W-:Y:S02]  /*0fb0*/  UIMAD.WIDE.U32 UR20, UR19, UR4, UR20 ;  /* 0x00000004131472a5 */ /* 0x000fe4000f8e0014 */
[----:B------:R-:W-:Y:S01]  /*0fc0*/  @P1 SHF.R.U32.HI R9, RZ, c[0x0][0x2cc], R3 ;  /* 0x0000b300ff091a19 */ /* 0x000fe20000011603 */
[----:B------:R-:W-:-:S02]  /*0fd0*/  UISETP.GE.AND UP0, UPT, UR7, 0x81, UPT ;  /* 0x000000810700788c */ /* 0x000fc4000bf06270 */
[----:B------:R-:W-:Y:S01]  /*0fe0*/  UIADD3 UR5, UR21, UR5, URZ ;  /* 0x0000000515057290 */ /* 0x000fe2000fffe03f */
[--C-:B------:R-:W-:Y:S01]  /*0ff0*/  SHF.R.S32.HI R4, RZ, 0x1f, R9.reuse ;  /* 0x0000001fff047819 */ /* 0x100fe20000011409 */
[----:B------:R-:W-:Y:S01]  /*1000*/  IMAD.MOV R3, RZ, RZ, -R9 ;  /* 0x000000ffff037224 */ /* 0x000fe200078e0a09 */
[----:B------:R-:W-:Y:S01]  /*1010*/  MOV R13, UR21 ;  /* 0x00000015000d7c02 */ /* 0x000fe20008000f00 */
[----:B------:R-:W-:Y:S02]  /*1020*/  IMAD.U32 R12, RZ, RZ, UR20 ;  /* 0x00000014ff0c7e24 */ /* 0x000fe4000f8e00ff */
[----:B------:R-:W-:Y:S01]  /*1030*/  IMAD.U32 R13, RZ, RZ, UR5 ;  /* 0x00000005ff0d7e24 */ /* 0x000fe2000f8e00ff */
[----:B------:R-:W-:Y:S01]  /*1040*/  ULDC.64 UR4, c[0x0][0x1e8] ;  /* 0x00007a0000047ab9 */ /* 0x000fe20000000a00 */
[----:B------:R-:W-:Y:S01]  /*1050*/  IMAD R4, R4, c[0x0][0x1b0], RZ ;  /* 0x00006c0004047a24 */ /* 0x000fe200078e02ff */
[----:B------:R-:W-:Y:S01]  /*1060*/  UIMAD UR15, UR8, UR4, URZ ;  /* 0x00000004080f72a4 */ /* 0x000fe2000f8e023f */
[----:B------:R-:W-:Y:S01]  /*1070*/  IMAD R3, R3, c[0x0][0x2c4], R10 ;  /* 0x0000b10003037a24 */ /* 0x000fe200078e020a */
[----:B------:R-:W-:Y:S01]  /*1080*/  LEA.HI R10, R6, R5, RZ, 0x6 ;  /* 0x00000005060a7211 */ /* 0x000fe200078f30ff */
[C---:B------:R-:W-:Y:S01]  /*1090*/  IMAD R4, R9.reuse, c[0x0][0x1b4], R4 ;  /* 0x00006d0009047a24 */ /* 0x040fe200078e0204 */
[----:B------:R-:W-:Y:S01]  /*10a0*/  UIMAD.WIDE.U32 UR20, UR9, UR4, URZ ;  /* 0x00000004091472a5 */ /* 0x000fe2000f8e003f */
[----:B------:R-:W-:Y:S01]  /*10b0*/  IMAD.WIDE.U32 R12, R9, c[0x0][0x1b0], R12 ;  /* 0x00006c00090c7a25 */ /* 0x000fe200078e000c */
[----:B------:R-:W-:Y:S01]  /*10c0*/  SHF.R.S32.HI R9, RZ, 0x1f, R3 ;  /* 0x0000001fff097819 */ /* 0x000fe20000011403 */
[----:B------:R-:W-:-:S02]  /*10d0*/  UIMAD UR5, UR9, UR5, UR15 ;  /* 0x00000005090572a4 */ /* 0x000fc4000f8e020f */
[----:B------:R-:W-:Y:S01]  /*10e0*/  IMAD.IADD R13, R13, 0x1, R4 ;  /* 0x000000010d0d7824 */ /* 0x000fe200078e0204 */
[----:B------:R-:W-:Y:S01]  /*10f0*/  ULEA UR15, UR6, 0xffffff80, 0x7 ;  /* 0xffffff80060f7891 */ /* 0x000fe2000f8e383f */
[----:B------:R-:W-:Y:S01]  /*1100*/  IMAD R4, R9, c[0x0][0x1a8], RZ ;  /* 0x00006a0009047a24 */ /* 0x000fe200078e02ff */
[----:B------:R-:W-:Y:S01]  /*1110*/  SHF.L.U32 R9, R2, 0x6, RZ ;  /* 0x0000000602097819 */ /* 0x000fe200000006ff */
[----:B------:R-:W-:Y:S01]  /*1120*/  IMAD.WIDE.U32 R12, R3, c[0x0][0x1a8], R12 ;  /* 0x00006a00030c7a25 */ /* 0x000fe200078e000c */
[----:B------:R-:W-:Y:S02]  /*1130*/  UIADD3 UR18, UR21, UR5, URZ ;  /* 0x0000000515127290 */ /* 0x000fe4000fffe03f */
[----:B------:R-:W-:Y:S01]  /*1140*/  LOP3.LUT R9, R9, 0x1c0, RZ, 0xc0, !PT ;  /* 0x000001c009097812 */ /* 0x000fe200078ec0ff */
[----:B------:R-:W-:Y:S01]  /*1150*/  IMAD R4, R3, c[0x0][0x1ac], R4 ;  /* 0x00006b0003047a24 */ /* 0x000fe200078e0204 */
[----:B------:R-:W-:Y:S01]  /*1160*/  LEA R18, P1, R12, c[0x0][0x160], 0x1 ;  /* 0x000058000c127a11 */ /* 0x000fe200078208ff */
[----:B------:R-:W-:Y:S01]  /*1170*/  IMAD.SHL.U32 R10, R10, 0x8, RZ ;  /* 0x000000080a0a7824 */ /* 0x000fe200078e00ff */
[----:B------:R-:W-:Y:S01]  /*1180*/  SHF.R.U32.HI R3, RZ, 0x3, R9 ;  /* 0x00000003ff037819 */ /* 0x000fe20000011609 */
[----:B------:R-:W-:Y:S01]  /*1190*/  IMAD.IADD R4, R13, 0x1, R4 ;  /* 0x000000010d047824 */ /* 0x000fe200078e0204 */
[----:B------:R-:W-:Y:S01]  /*11a0*/  LOP3.LUT R241, R9, 0x38, R33, 0xf8, !PT ;  /* 0x0000003809f17812 */ /* 0x000fe200078ef821 */
[----:B------:R-:W-:Y:S01]  /*11b0*/  UIADD3 UR15, UR7, -UR15, URZ ;  /* 0x8000000f070f7290 */ /* 0x000fe2000fffe03f */
[----:B------:R-:W-:Y:S01]  /*11c0*/  IADD3 R9, R7, 0x20, RZ ;  /* 0x0000002007097810 */ /* 0x000fe20007ffe0ff */
[----:B------:R-:W-:Y:S01]  /*11d0*/  ULDC.64 UR4, c[0x0][0x210] ;  /* 0x0000840000047ab9 */ /* 0x000fe20000000a00 */
[----:B------:R-:W-:Y:S01]  /*11e0*/  LEA.HI.X R4, R12, c[0x0][0x164], R4, 0x1, P1 ;  /* 0x000059000c047a11 */ /* 0x000fe200008f0c04 */
[----:B------:R-:W-:Y:S01]  /*11f0*/  UIMAD UR8, UR8, UR4, URZ ;  /* 0x00000004080872a4 */ /* 0x000fe2000f8e023f */
[----:B------:R-:W-:Y:S01]  /*1200*/  SHFL.IDX PT, R12, R18, RZ, 0x181f ;  /* 0x00181fff120c7589 */ /* 0x000fe200000e0000 */
[----:B------:R-:W-:Y:S01]  /*1210*/  LOP3.LUT R241, R241, R3, RZ, 0x3c, !PT ;  /* 0x00000003f1f17212 */ /* 0x000fe200078e3cff */
[----:B-----5:R-:W-:Y:S01]  /*1220*/  IMAD R3, R0, c[0x0][0x2c4], RZ ;  /* 0x0000b10000037a24 */ /* 0x020fe200078e02ff */
[----:B------:R-:W-:Y:S01]  /*1230*/  UIMAD.WIDE.U32 UR22, UR9, UR4, URZ ;  /* 0x00000004091672a5 */ /* 0x000fe2000f8e003f */
[----:B------:R-:W1:Y:S01]  /*1240*/  SHFL.IDX PT, R13, R4, RZ, 0x181f ;  /* 0x00181fff040d7589 */ /* 0x000e6200000e0000 */
[----:B------:R-:W-:Y:S01]  /*1250*/  LOP3.LUT R241, R241, 0xfffffe00, R10, 0xf8, !PT ;  /* 0xfffffe00f1f17812 */ /* 0x000fe200078ef80a */
[----:B------:R-:W-:Y:S01]  /*1260*/  IMAD.MOV R0, RZ, RZ, -R8 ;  /* 0x000000ffff007224 */ /* 0x000fe200078e0a08 */
[-C--:B------:R-:W-:Y:S01]  /*1270*/  ISETP.GE.AND P1, PT, R7, R3.reuse, PT ;  /* 0x000000030700720c */ /* 0x080fe20003f26270 */
[----:B------:R-:W-:Y:S01]  /*1280*/  SHFL.IDX PT, R10, R18, 0x1, 0x181f ;  /* 0x00381f00120a7f89 */ /* 0x000fe200000e0000 */
[----:B------:R-:W-:Y:S01]  /*1290*/  ISETP.GE.AND P4, PT, R9, R3, PT ;  /* 0x000000030900720c */ /* 0x000fe20003f86270 */
[----:B------:R-:W-:Y:S01]  /*12a0*/  IMAD R240, R0, c[0x0][0x2b8], R240 ;  /* 0x0000ae0000f07a24 */ /* 0x000fe200078e02f0 */
[----:B------:R-:W-:Y:S01]  /*12b0*/  SHF.L.U32 R241, R241, 0x1, RZ ;  /* 0x00000001f1f17819 */ /* 0x000fe200000006ff */
[----:B------:R-:W3:Y:S01]  /*12c0*/  SHFL.IDX PT, R11, R4, 0x1, 0x181f ;  /* 0x00381f00040b7f89 */ /* 0x000ee200000e0000 */
[----:B------:R-:W-:Y:S01]  /*12d0*/  IADD3 R8, R7, 0x40, RZ ;  /* 0x0000004007087810 */ /* 0x000fe20007ffe0ff */
[----:B------:R-:W-:Y:S01]  /*12e0*/  IMAD.WIDE.U32 R14, R240, c[0x0][0x1e0], RZ ;  /* 0x00007800f00e7a25 */ /* 0x000fe200078e00ff */
[----:B------:R-:W-:Y:S01]  /*12f0*/  SHF.R.S32.HI R27, RZ, 0x1f, R240 ;  /* 0x0000001fff1b7819 */ /* 0x000fe200000114f0 */
[----:B------:R-:W-:Y:S01]  /*1300*/  SHFL.IDX PT, R19, R4, 0x3, 0x181f ;  /* 0x00781f0004137f89 */ /* 0x000fe200000e0000 */
[----:B------:R-:W-:Y:S01]  /*1310*/  LEA.HI R0, R6, R5, RZ, 0x4 ;  /* 0x0000000506007211 */ /* 0x000fe200078f20ff */
[----:B------:R-:W-:Y:S01]  /*1320*/  IMAD.WIDE.U32 R28, R240, c[0x0][0x208], RZ ;  /* 0x00008200f01c7a25 */ /* 0x000fe200078e00ff */
[----:B------:R-:W-:Y:S01]  /*1330*/  ISETP.GE.AND P5, PT, R8, R3, PT ;  /* 0x000000030800720c */ /* 0x000fe20003fa6270 */
[----:B------:R-:W-:Y:S01]  /*1340*/  UIMAD UR5, UR9, UR5, UR8 ;  /* 0x00000005090572a4 */ /* 0x000fe2000f8e0208 */
[----:B------:R-:W-:Y:S01]  /*1350*/  SHF.R.S32.HI R8, RZ, 0x4, R0 ;  /* 0x00000004ff087819 */ /* 0x000fe20000011400 */
[----:B------:R-:W-:Y:S01]  /*1360*/  IMAD R9, R27, c[0x0][0x1e0], RZ ;  /* 0x000078001b097a24 */ /* 0x000fe200078e02ff */
[----:B------:R-:W-:Y:S01]  /*1370*/  IADD3 R7, R7, 0x60, RZ ;  /* 0x0000006007077810 */ /* 0x000fe20007ffe0ff */
[----:B------:R-:W-:Y:S01]  /*1380*/  IMAD R30, R27, c[0x0][0x208], RZ ;  /* 0x000082001b1e7a24 */ /* 0x000fe200078e02ff */
[----:B------:R-:W-:Y:S01]  /*1390*/  LEA.HI R238, R0, R8, RZ, 0x1 ;  /* 0x0000000800ee7211 */ /* 0x000fe200078f08ff */
[----:B------:R-:W-:Y:S01]  /*13a0*/  IMAD R9, R240, c[0x0][0x1e4], R9 ;  /* 0x00007900f0097a24 */ /* 0x000fe200078e0209 */
[----:B------:R-:W-:Y:S01]  /*13b0*/  LEA.HI R6, R6, R5, RZ, 0x5 ;  /* 0x0000000506067211 */ /* 0x000fe200078f28ff */
[--C-:B-1----:R-:W-:Y:S01]  /*13c0*/  @!P1 IMAD.WIDE R16, R33, 0x2, R12.reuse ;  /* 0x0000000221109825 */ /* 0x102fe200078e020c */
[----:B------:R-:W-:Y:S01]  /*13d0*/  LOP3.LUT R238, R238, 0xfffffffe, RZ, 0xc0, !PT ;  /* 0xfffffffeeeee7812 */ /* 0x000fe200078ec0ff */
[----:B------:R-:W-:Y:S01]  /*13e0*/  UIADD3 UR5, UR23, UR5, URZ ;  /* 0x0000000517057290 */ /* 0x000fe2000fffe03f */
[----:B------:R-:W-:Y:S01]  /*13f0*/  IADD3 R243, R241, 0x100, RZ ;  /* 0x00000100f1f37810 */ /* 0x000fe20007ffe0ff */
[----:B------:R-:W-:Y:S01]  /*1400*/  @!P1 IMAD.WIDE R12, R32, 0x2, R12 ;  /* 0x00000002200c9825 */ /* 0x000fe200078e020c */
[----:B------:R3:W-:Y:S03]  /*1410*/  @!P1 LDGSTS.E.BYPASS.LTC128B.128 [R241+0x100], [R16.64], !P3 ;  /* 0x0010000010f19fae */ /* 0x0007e6000d901d4c */
[----:B------:R-:W-:Y:S01]  /*1420*/  IMAD.IADD R15, R15, 0x1, R9 ;  /* 0x000000010f0f7824 */ /* 0x000fe200078e0209 */
[----:B------:R1:W-:Y:S01]  /*1430*/  @!P1 LDGSTS.E.BYPASS.LTC128B.128 [R241+0x4100], [R12.64], !P2 ;  /* 0x041000000cf19fae */ /* 0x0003e2000d101d4c */
[----:B------:R-:W-:Y:S01]  /*1440*/  LOP3.LUT R9, R0, 0xfffffff0, RZ, 0xc0, !PT ;  /* 0xfffffff000097812 */ /* 0x000fe200078ec0ff */
[----:B------:R-:W-:Y:S01]  /*1450*/  IMAD.IADD R238, R8, 0x1, -R238 ;  /* 0x0000000108ee7824 */ /* 0x000fe200078e0aee */
[----:B------:R-:W-:Y:S01]  /*1460*/  ISETP.GE.AND P1, PT, R7, R3, PT ;  /* 0x000000030700720c */ /* 0x000fe20003f26270 */
[----:B------:R-:W-:Y:S01]  /*1470*/  IMAD R30, R240, c[0x0][0x20c], R30 ;  /* 0x00008300f01e7a24 */ /* 0x000fe200078e021e */
[----:B------:R-:W-:-:S03]  /*1480*/  IADD3 R9, -R9, R5, RZ ;  /* 0x0000000509097210 */ /* 0x000fc60007ffe1ff */
[----:B------:R-:W-:Y:S01]  /*1490*/  IMAD.IADD R31, R29, 0x1, R30 ;  /* 0x000000011d1f7824 */ /* 0x000fe200078e021e */
[----:B------:R-:W-:Y:S02]  /*14a0*/  SHF.R.S32.HI R3, RZ, 0x1f, R9 ;  /* 0x0000001fff037819 */ /* 0x000fe40000011409 */
[----:B------:R-:W-:Y:S02]  /*14b0*/  MOV R30, R28 ;  /* 0x0000001c001e7202 */ /* 0x000fe40000000f00 */
[----:B------:R-:W-:Y:S01]  /*14c0*/  LEA.HI R3, R3, R9, RZ, 0x3 ;  /* 0x0000000903037211 */ /* 0x000fe200078f18ff */
[C-C-:B---3--:R-:W-:Y:S01]  /*14d0*/  @!P4 IMAD.WIDE R16, R33.reuse, 0x2, R10.reuse ;  /* 0x000000022110c825 */ /* 0x148fe200078e020a */
[----:B-1----:R-:W-:Y:S03]  /*14e0*/  SHFL.IDX PT, R12, R18, 0x2, 0x181f ;  /* 0x00581f00120c7f89 */ /* 0x002fe600000e0000 */
[----:B------:R-:W-:Y:S01]  /*14f0*/  @!P4 IMAD.WIDE R10, R32, 0x2, R10 ;  /* 0x00000002200ac825 */ /* 0x000fe200078e020a */
[----:B------:R-:W1:Y:S04]  /*1500*/  SHFL.IDX PT, R13, R4, 0x2, 0x181f ;  /* 0x00581f00040d7f89 */ /* 0x000e6800000e0000 */
[----:B------:R3:W-:Y:S04]  /*1510*/  @!P4 LDGSTS.E.BYPASS.LTC128B.128 [R241+0x1100], [R16.64], !P3 ;  /* 0x0110000010f1cfae */ /* 0x0007e8000d901d4c */
[----:B------:R1:W-:Y:S04]  /*1520*/  @!P4 LDGSTS.E.BYPASS.LTC128B.128 [R241+0x5100], [R10.64], !P2 ;  /* 0x051000000af1cfae */ /* 0x0003e8000d101d4c */
[----:B------:R-:W4:Y:S01]  /*1530*/  SHFL.IDX PT, R18, R18, 0x3, 0x181f ;  /* 0x00781f0012127f89 */ /* 0x000f2200000e0000 */
[----:B-1----:R-:W-:-:S04]  /*1540*/  @!P5 IMAD.WIDE R10, R33, 0x2, R12 ;  /* 0x00000002210ad825 */ /* 0x002fc800078e020c */
[C---:B------:R-:W-:Y:S01]  /*1550*/  @!P5 IMAD.WIDE R12, R32.reuse, 0x2, R12 ;  /* 0x00000002200cd825 */ /* 0x040fe200078e020c */
[----:B------:R1:W-:Y:S03]  /*1560*/  @!P5 LDGSTS.E.BYPASS.LTC128B.128 [R241+0x2100], [R10.64], !P3 ;  /* 0x021000000af1dfae */ /* 0x0003e6000d901d4c */
[--C-:B----4-:R-:W-:Y:S01]  /*1570*/  @!P1 IMAD.WIDE R20, R33, 0x2, R18.reuse ;  /* 0x0000000221149825 */ /* 0x110fe200078e0212 */
[----:B------:R4:W-:Y:S03]  /*1580*/  @!P5 LDGSTS.E.BYPASS.LTC128B.128 [R241+0x6100], [R12.64], !P2 ;  /* 0x061000000cf1dfae */ /* 0x0009e6000d101d4c */
[----:B------:R-:W-:Y:S01]  /*1590*/  @!P1 IMAD.WIDE R18, R32, 0x2, R18 ;  /* 0x0000000220129825 */ /* 0x000fe200078e0212 */
[----:B------:R1:W-:Y:S01]  /*15a0*/  @!P1 LDGSTS.E.BYPASS.LTC128B.128 [R241+0x3100], [R20.64], !P3 ;  /* 0x0310000014f19fae */ /* 0x0003e2000d901d4c */
[----:B------:R-:W-:-:S03]  /*15b0*/  ISETP.GE.AND P3, PT, R24, c[0x0][0x1d4], PT ;  /* 0x0000750018007a0c */ /* 0x000fc60003f66270 */
[----:B------:R1:W-:Y:S04]  /*15c0*/  @!P1 LDGSTS.E.BYPASS.LTC128B.128 [R241+0x7100], [R18.64], !P2 ;  /* 0x0710000012f19fae */ /* 0x0003e8000d101d4c */
[----:B------:R-:W0:Y:S01]  /*15d0*/  LDGDEPBAR ;  /* 0x00000000000079af */ /* 0x000e220000000000 */
[----:B--2---:R-:W-:Y:S01]  /*15e0*/  SHF.R.S32.HI R26, RZ, 0x1f, R239 ;  /* 0x0000001fff1a7819 */ /* 0x004fe200000114ef */
[----:B------:R-:W-:-:S04]  /*15f0*/  IMAD.WIDE.U32 R14, R239, c[0x0][0x1f0], R14 ;  /* 0x00007c00ef0e7a25 */ /* 0x000fc800078e000e */
[----:B------:R-:W-:Y:S01]  /*1600*/  IMAD R0, R26, c[0x0][0x1f0], RZ ;  /* 0x00007c001a007a24 */ /* 0x000fe200078e02ff */
[----:B------:R-:W-:Y:S01]  /*1610*/  IADD3 R7, P4, R14, UR20, RZ ;  /* 0x000000140e077c10 */ /* 0x000fe2000ff9e0ff */
[----:B------:R-:W-:Y:S02]  /*1620*/  IMAD R28, R26, c[0x0][0x218], RZ ;  /* 0x000086001a1c7a24 */ /* 0x000fe400078e02ff */
[----:B------:R-:W-:Y:S01]  /*1630*/  IMAD R4, R239, c[0x0][0x1f4], R0 ;  /* 0x00007d00ef047a24 */ /* 0x000fe200078e0200 */
[----:B------:R-:W-:Y:S01]  /*1640*/  LOP3.LUT R0, R3, 0xfffffff8, RZ, 0xc0, !PT ;  /* 0xfffffff803007812 */ /* 0x000fe200078ec0ff */
[----:B------:R-:W-:-:S03]  /*1650*/  IMAD.WIDE.U32 R26, R239, c[0x0][0x218], R30 ;  /* 0x00008600ef1a7a25 */ /* 0x000fc600078e001e */
[----:B------:R-:W-:Y:S01]  /*1660*/  IADD3.X R4, R15, UR18, R4, P4, !PT ;  /* 0x000000120f047c10 */ /* 0x000fe2000a7fe404 */
[----:B------:R-:W-:Y:S01]  /*1670*/  IMAD.IADD R0, R9, 0x1, -R0 ;  /* 0x0000000109007824 */ /* 0x000fe200078e0a00 */
[----:B------:R-:W-:Y:S01]  /*1680*/  LEA R8, P4, R7, c[0x0][0x1c8], 0x1 ;  /* 0x0000720007087a11 */ /* 0x000fe200078808ff */
[----:B------:R-:W-:Y:S01]  /*1690*/  IMAD R28, R239, c[0x0][0x21c], R28 ;  /* 0x00008700ef1c7a24 */ /* 0x000fe200078e021c */
[----:B------:R-:W-:Y:S01]  /*16a0*/  SHF.L.U32 R9, R238, 0x3, RZ ;  /* 0x00000003ee097819 */ /* 0x000fe200000006ff */
[----:B-1----:R-:W-:Y:S01]  /*16b0*/  IMAD.SHL.U32 R10, R0, 0x40, RZ ;  /* 0x00000040000a7824 */ /* 0x002fe200078e00ff */
[----:B------:R-:W-:Y:S01]  /*16c0*/  LEA.HI.X R4, R7, c[0x0][0x1cc], R4, 0x1, P4 ;  /* 0x0000730007047a11 */ /* 0x000fe200020f0c04 */
[----:B---3--:R-:W-:Y:S01]  /*16d0*/  SHFL.IDX PT, R16, R8, RZ, 0x181f ;  /* 0x00181fff08107589 */ /* 0x008fe200000e0000 */
[----:B------:R-:W-:Y:S02]  /*16e0*/  IADD3 R7, -R2, UR15, RZ ;  /* 0x0000000f02077c10 */ /* 0x000fe4000fffe1ff */
[----:B------:R-:W-:Y:S01]  /*16f0*/  LOP3.LUT R10, R10, 0x1c0, RZ, 0xc0, !PT ;  /* 0x000001c00a0a7812 */ /* 0x000fe200078ec0ff */
[----:B------:R-:W1:Y:S01]  /*1700*/  SHFL.IDX PT, R17, R4, RZ, 0x181f ;  /* 0x00181fff04117589 */ /* 0x000e6200000e0000 */
[----:B------:R-:W-:-:S02]  /*1710*/  ISETP.GE.AND P6, PT, R7, 0x1, PT ;  /* 0x000000010700780c */ /* 0x000fc40003fc6270 */
[----:B------:R-:W-:Y:S01]  /*1720*/  ISETP.GE.AND P5, PT, R7, 0x21, PT ;  /* 0x000000210700780c */ /* 0x000fe20003fa6270 */
[----:B------:R-:W-:Y:S01]  /*1730*/  SHFL.IDX PT, R14, R8, 0x1, 0x181f ;  /* 0x00381f00080e7f89 */ /* 0x000fe200000e0000 */
[----:B------:R-:W-:Y:S02]  /*1740*/  ISETP.GE.AND P4, PT, R33, c[0x0][0x1d4], PT ;  /* 0x0000750021007a0c */ /* 0x000fe40003f86270 */
[----:B------:R-:W-:Y:S01]  /*1750*/  LOP3.LUT R9, R10, 0x8, R9, 0xf8, !PT ;  /* 0x000000080a097812 */ /* 0x000fe200078ef809 */
[----:B------:R-:W2:Y:S01]  /*1760*/  SHFL.IDX PT, R15, R4, 0x1, 0x181f ;  /* 0x00381f00040f7f89 */ /* 0x000ea200000e0000 */
[----:B------:R-:W-:Y:S02]  /*1770*/  SHF.R.U32.HI R10, RZ, 0x3, R10 ;  /* 0x00000003ff0a7819 */ /* 0x000fe4000001160a */
[C---:B------:R-:W-:Y:S01]  /*1780*/  ISETP.GE.AND P2, PT, R7.reuse, 0x41, PT ;  /* 0x000000410700780c */ /* 0x040fe20003f46270 */
[----:B----4-:R-:W-:Y:S01]  /*1790*/  SHFL.IDX PT, R12, R8, 0x2, 0x181f ;  /* 0x00581f00080c7f89 */ /* 0x010fe200000e0000 */
[----:B------:R-:W-:-:S02]  /*17a0*/  ISETP.GT.AND P1, PT, R7, 0x60, PT ;  /* 0x000000600700780c */ /* 0x000fc40003f24270 */
[----:B------:R-:W-:Y:S01]  /*17b0*/  SHF.L.U32 R2, R2, 0x3, RZ ;  /* 0x0000000302027819 */ /* 0x000fe200000006ff */
[----:B------:R-:W-:Y:S04]  /*17c0*/  SHFL.IDX PT, R13, R4, 0x2, 0x181f ;  /* 0x00581f00040d7f89 */ /* 0x000fe800000e0000 */
[----:B------:R-:W-:Y:S04]  /*17d0*/  SHFL.IDX PT, R22, R8, 0x3, 0x181f ;  /* 0x00781f0008167f89 */ /* 0x000fe800000e0000 */
[----:B------:R3:W4:Y:S02]  /*17e0*/  SHFL.IDX PT, R23, R4, 0x3, 0x181f ;  /* 0x00781f0004177f89 */ /* 0x00072400000e0000 */
[----:B---3--:R-:W-:Y:S01]  /*17f0*/  LOP3.LUT R4, R9, R10, RZ, 0x3c, !PT ;  /* 0x0000000a09047212 */ /* 0x008fe200078e3cff */
[----:B-1----:R-:W-:-:S04]  /*1800*/  @P6 IMAD.WIDE R8, R33, 0x2, R16 ;  /* 0x0000000221086825 */ /* 0x002fc800078e0210 */
[C---:B------:R-:W-:Y:S01]  /*1810*/  @P6 IMAD.WIDE R16, R32.reuse, 0x2, R16 ;  /* 0x0000000220106825 */ /* 0x040fe200078e0210 */
[----:B------:R4:W-:Y:S03]  /*1820*/  @P6 LDGSTS.E.BYPASS.LTC128B.128 [R241+0x8100], [R8.64], !P4 ;  /* 0x0810000008f16fae */ /* 0x0009e6000e101d4c */
[C-C-:B--2---:R-:W-:Y:S01]  /*1830*/  @P5 IMAD.WIDE R10, R33.reuse, 0x2, R14.reuse ;  /* 0x00000002210a5825 */ /* 0x144fe200078e020e */
[----:B------:R1:W-:Y:S03]  /*1840*/  @P6 LDGSTS.E.BYPASS.LTC128B.128 [R241+0xc100], [R16.64], !P3 ;  /* 0x0c10000010f16fae */ /* 0x0003e6000d901d4c */
[----:B------:R-:W-:Y:S01]  /*1850*/  @P5 IMAD.WIDE R14, R32, 0x2, R14 ;  /* 0x00000002200e5825 */ /* 0x000fe200078e020e */
[----:B------:R2:W-:Y:S04]  /*1860*/  @P5 LDGSTS.E.BYPASS.LTC128B.128 [R241+0x9100], [R10.64], !P4 ;  /* 0x091000000af15fae */ /* 0x0005e8000e101d4c */
[----:B------:R3:W-:Y:S01]  /*1870*/  @P5 LDGSTS.E.BYPASS.LTC128B.128 [R241+0xd100], [R14.64], !P3 ;  /* 0x0d1000000ef15fae */ /* 0x0007e2000d901d4c */
[----:B----4-:R-:W-:-:S04]  /*1880*/  @P1 IMAD.WIDE R8, R33, 0x2, R22 ;  /* 0x0000000221081825 */ /* 0x010fc800078e0216 */
[----:B------:R-:W-:-:S04]  /*1890*/  @P1 IMAD.WIDE R22, R32, 0x2, R22 ;  /* 0x0000000220161825 */ /* 0x000fc800078e0216 */
[----:B--2---:R-:W-:-:S04]  /*18a0*/  @P2 IMAD.WIDE R10, R33, 0x2, R12 ;  /* 0x00000002210a2825 */ /* 0x004fc800078e020c */
[----:B------:R-:W-:Y:S01]  /*18b0*/  @P2 IMAD.WIDE R12, R32, 0x2, R12 ;  /* 0x00000002200c2825 */ /* 0x000fe200078e020c */
[----:B------:R2:W-:Y:S04]  /*18c0*/  @P2 LDGSTS.E.BYPASS.LTC128B.128 [R241+0xa100], [R10.64], !P4 ;  /* 0x0a1000000af12fae */ /* 0x0005e8000e101d4c */
[----:B------:R3:W-:Y:S04]  /*18d0*/  @P2 LDGSTS.E.BYPASS.LTC128B.128 [R241+0xe100], [R12.64], !P3 ;  /* 0x0e1000000cf12fae */ /* 0x0007e8000d901d4c */
[----:B------:R4:W-:Y:S04]  /*18e0*/  @P1 LDGSTS.E.BYPASS.LTC128B.128 [R241+0xb100], [R8.64], !P4 ;  /* 0x0b10000008f11fae */ /* 0x0009e8000e101d4c */
[----:B------:R1:W-:Y:S01]  /*18f0*/  @P1 LDGSTS.E.BYPASS.LTC128B.128 [R241+0xf100], [R22.64], !P3 ;  /* 0x0f10000016f11fae */ /* 0x0003e2000d901d4c */
[----:B------:R-:W-:-:S02]  /*1900*/  R2P PR, R0, 0x6 ;  /* 0x0000000600007804 */ /* 0x000fc40000000000 */
[----:B------:R-:W-:Y:S01]  /*1910*/  LOP3.LUT P6, RZ, R25, 0x4, RZ, 0xc0, !PT ;  /* 0x0000000419ff7812 */ /* 0x000fe200078cc0ff */
[----:B------:R-:W0:Y:S01]  /*1920*/  LDGDEPBAR ;  /* 0x00000000000079af */ /* 0x000e220000000000 */
[----:B--2---:R-:W-:-:S05]  /*1930*/  IMAD.SHL.U32 R10, R3, 0x40, RZ ;  /* 0x00000040030a7824 */ /* 0x004fca00078e00ff */
[----:B------:R-:W-:Y:S01]  /*1940*/  LOP3.LUT R4, R4, 0xfffffe00, R10, 0xf8, !PT ;  /* 0xfffffe0004047812 */ /* 0x000fe200078ef80a */
[----:B----4-:R-:W-:Y:S02]  /*1950*/  IMAD.SHL.U32 R9, R25, 0x40, RZ ;  /* 0x0000004019097824 */ /* 0x010fe400078e00ff */
[----:B------:R-:W-:-:S03]  /*1960*/  IMAD.SHL.U32 R8, R6, 0x20, RZ ;  /* 0x0000002006087824 */ /* 0x000fc600078e00ff */
[----:B------:R-:W-:Y:S01]  /*1970*/  LOP3.LUT R3, R9, 0x1c0, RZ, 0xc0, !PT ;  /* 0x000001c009037812 */ /* 0x000fe200078ec0ff */
[----:B------:R-:W-:-:S04]  /*1980*/  DEPBAR.LE SB0, 0x1 ;  /* 0x000080400000791a */ /* 0x000fc80000000000 */
[----:B------:R-:W-:Y:S02]  /*1990*/  LOP3.LUT R8, R8, 0x7ffffc00, RZ, 0xc0, !PT ;  /* 0x7ffffc0008087812 */ /* 0x000fe400078ec0ff */
[----:B------:R-:W-:Y:S01]  /*19a0*/  LOP3.LUT R9, R3, 0x8, R2, 0xf8, !PT ;  /* 0x0000000803097812 */ /* 0x000fe200078ef802 */
[----:B------:R-:W-:Y:S01]  /*19b0*/  IMAD.MOV.U32 R2, RZ, RZ, 0x10 ;  /* 0x00000010ff027424 */ /* 0x000fe200078e00ff */
[----:B------:R-:W-:Y:S02]  /*19c0*/  SHF.R.U32.HI R3, RZ, 0x3, R3 ;  /* 0x00000003ff037819 */ /* 0x000fe40000011603 */
[----:B------:R-:W-:Y:S02]  /*19d0*/  IADD3 R188, R4, R8, RZ ;  /* 0x0000000804bc7210 */ /* 0x000fe40007ffe0ff */
[----:B------:R-:W-:Y:S01]  /*19e0*/  LOP3.LUT R0, R9, R3, RZ, 0x3c, !PT ;  /* 0x0000000309007212 */ /* 0x000fe200078e3cff */
[----:B------:R-:W-:Y:S01]  /*19f0*/  IMAD.MOV.U32 R3, RZ, RZ, 0x20 ;  /* 0x00000020ff037424 */ /* 0x000fe200078e00ff */
[----:B------:R-:W-:-:S02]  /*1a00*/  SEL R2, R2, 0xfffffff0, !P1 ;  /* 0xfffffff002027807 */ /* 0x000fc40004800000 */
[----:B------:R-:W-:Y:S01]  /*1a10*/  LEA R196, R188, 0x100, 0x1 ;  /* 0x00000100bcc47811 */ /* 0x000fe200078e08ff */
[----:B------:R-:W-:Y:S01]  /*1a20*/  IMAD R238, R238, 0x200, R0 ;  /* 0x00000200eeee7824 */ /* 0x000fe200078e0200 */
[----:B------:R-:W-:Y:S01]  /*1a30*/  SEL R0, R3, 0xffffffe0, !P2 ;  /* 0xffffffe003007807 */ /* 0x000fe20005000000 */
[----:B------:R-:W-:Y:S01]  /*1a40*/  IMAD.SHL.U32 R188, R188, 0x2, RZ ;  /* 0x00000002bcbc7824 */ /* 0x000fe200078e00ff */
[----:B------:R-:W-:Y:S01]  /*1a50*/  BAR.SYNC.DEFER_BLOCKING 0x0 ;  /* 0x0000000000007b1d */ /* 0x000fe20000010000 */
[-C--:B------:R-:W-:Y:S01]  /*1a60*/  LEA R192, R2, R196.reuse, 0x1 ;  /* 0x000000c402c07211 */ /* 0x080fe200078e08ff */
[----:B------:R-:W-:Y:S01]  /*1a70*/  IMAD.SHL.U32 R238, R238, 0x2, RZ ;  /* 0x00000002eeee7824 */ /* 0x000fe200078e00ff */
[C---:B------:R-:W-:Y:S02]  /*1a80*/  LEA R196, R0.reuse, R196, 0x1 ;  /* 0x000000c400c47211 */ /* 0x040fe400078e08ff */
[----:B------:R-:W-:Y:S01]  /*1a90*/  LOP3.LUT P1, RZ, R25, 0x2, RZ, 0xc0, !PT ;  /* 0x0000000219ff7812 */ /* 0x000fe2000782c0ff */
[----:B------:R-:W-:Y:S01]  /*1aa0*/  IMAD R212, R0, 0x2, R192 ;  /* 0x0000000200d47824 */ /* 0x000fe200078e02c0 */
[----:B------:R-:W-:-:S02]  /*1ab0*/  IADD3 R8, R238, 0x8100, RZ ;  /* 0x00008100ee087810 */ /* 0x000fc40007ffe0ff */
[----:B------:R-:W-:Y:S02]  /*1ac0*/  IADD3 R237, R238, 0x8120, RZ ;  /* 0x00008120eeed7810 */ /* 0x000fe40007ffe0ff */
[----:B------:R-:W-:-:S05]  /*1ad0*/  SEL R3, R3, 0xffffffe0, !P6 ;  /* 0xffffffe003037807 */ /* 0x000fca0007000000 */
[C---:B------:R-:W-:Y:S02]  /*1ae0*/  IMAD R235, R3.reuse, 0x2, R238 ;  /* 0x0000000203eb7824 */ /* 0x040fe400078e02ee */
[----:B------:R-:W-:Y:S02]  /*1af0*/  @P1 IADD3 R237, R8, -0x20, RZ ;  /* 0xffffffe008ed1810 */ /* 0x000fe40007ffe0ff */
[----:B------:R-:W-:Y:S02]  /*1b00*/  IADD3 R26, P1, R26, UR22, RZ ;  /* 0x000000161a1a7c10 */ /* 0x000fe4000ff3e0ff */
[----:B------:R-:W-:Y:S01]  /*1b10*/  LEA R224, R3, R237, 0x1 ;  /* 0x000000ed03e07211 */ /* 0x000fe200078e08ff */
[----:B------:R-:W-:Y:S01]  /*1b20*/  LDSM.16.M88.4 R136, [R188+0x100] ;  /* 0x00010000bc88783b */ /* 0x000fe20000000200 */
[----:B------:R-:W-:Y:S02]  /*1b30*/  IADD3.X R27, R27, UR5, R28, P1, !PT ;  /* 0x000000051b1b7c10 */ /* 0x000fe40008ffe41c */
[----:B------:R-:W-:Y:S01]  /*1b40*/  LEA R29, P1, R26, c[0x0][0x1f8], 0x1 ;  /* 0x00007e001a1d7a11 */ /* 0x000fe200078208ff */
[----:B------:R-:W-:Y:S01]  /*1b50*/  LDSM.16.M88.4 R140, [R192] ;  /* 0x00000000c08c783b */ /* 0x000fe20000000200 */
[----:B------:R-:W-:-:S02]  /*1b60*/  IADD3 R231, R237, 0x800, RZ ;  /* 0x00000800ede77810 */ /* 0x000fc40007ffe0ff */
[----:B------:R-:W-:Y:S01]  /*1b70*/  LEA.HI.X R26, R26, c[0x0][0x1fc], R27, 0x1, P1 ;  /* 0x00007f001a1a7a11 */ /* 0x000fe200008f0c1b */
[----:B------:R-:W-:Y:S01]  /*1b80*/  LDSM.16.M88.4 R172, [R196] ;  /* 0x00000000c4ac783b */ /* 0x000fe20000000200 */
[C---:B------:R-:W-:Y:S02]  /*1b90*/  IADD3 R230, R237.reuse, 0x1000, RZ ;  /* 0x00001000ede67810 */ /* 0x040fe40007ffe0ff */
[C---:B------:R-:W-:Y:S01]  /*1ba0*/  IADD3 R229, R237.reuse, 0x1800, RZ ;  /* 0x00001800ede57810 */ /* 0x040fe20007ffe0ff */
[----:B------:R-:W-:Y:S01]  /*1bb0*/  LDSM.16.M88.4 R184, [R212] ;  /* 0x00000000d4b8783b */ /* 0x000fe20000000200 */
[C---:B------:R-:W-:Y:S02]  /*1bc0*/  IADD3 R228, R237.reuse, 0x2000, RZ ;  /* 0x00002000ede47810 */ /* 0x040fe40007ffe0ff */
[C---:B------:R-:W-:Y:S01]  /*1bd0*/  IADD3 R227, R237.reuse, 0x2800, RZ ;  /* 0x00002800ede37810 */ /* 0x040fe20007ffe0ff */
[----:B------:R-:W-:Y:S01]  /*1be0*/  LDSM.16.M88.4 R188, [R188+0x4100] ;  /* 0x00410000bcbc783b */ /* 0x000fe20000000200 */
[----:B------:R-:W-:-:S02]  /*1bf0*/  IADD3 R226, R237, 0x3000, RZ ;  /* 0x00003000ede27810 */ /* 0x000fc40007ffe0ff */
[C---:B------:R-:W-:Y:S01]  /*1c00*/  IADD3 R225, R237.reuse, 0x3800, RZ ;  /* 0x00003800ede17810 */ /* 0x040fe20007ffe0ff */
[----:B------:R-:W-:Y:S01]  /*1c10*/  LDSM.16.M88.4 R192, [R192+0x4000] ;  /* 0x00400000c0c0783b */ /* 0x000fe20000000200 */
[C---:B------:R-:W-:Y:S02]  /*1c20*/  IADD3 R223, R237.reuse, 0x4000, RZ ;  /* 0x00004000eddf7810 */ /* 0x040fe40007ffe0ff */
[C---:B------:R-:W-:Y:S01]  /*1c30*/  IADD3 R222, R237.reuse, 0x4800, RZ ;  /* 0x00004800edde7810 */ /* 0x040fe20007ffe0ff */
[----:B------:R-:W-:Y:S01]  /*1c40*/  LDSM.16.M88.4 R196, [R196+0x4000] ;  /* 0x00400000c4c4783b */ /* 0x000fe20000000200 */
[C---:B------:R-:W-:Y:S02]  /*1c50*/  IADD3 R221, R237.reuse, 0x5000, RZ ;  /* 0x00005000eddd7810 */ /* 0x040fe40007ffe0ff */
[C---:B------:R-:W-:Y:S01]  /*1c60*/  IADD3 R220, R237.reuse, 0x5800, RZ ;  /* 0x00005800eddc7810 */ /* 0x040fe20007ffe0ff */
[----:B------:R-:W-:Y:S01]  /*1c70*/  LDSM.16.M88.4 R212, [R212+0x4000] ;  /* 0x00400000d4d4783b */ /* 0x000fe20000000200 */
[----:B------:R-:W-:-:S02]  /*1c80*/  IADD3 R219, R237, 0x6000, RZ ;  /* 0x00006000eddb7810 */ /* 0x000fc40007ffe0ff */
[C---:B------:R-:W-:Y:S01]  /*1c90*/  IADD3 R218, R237.reuse, 0x6800, RZ ;  /* 0x00006800edda7810 */ /* 0x040fe20007ffe0ff */
[----:B------:R-:W-:Y:S01]  /*1ca0*/  BAR.SYNC.DEFER_BLOCKING 0x0 ;  /* 0x0000000000007b1d */ /* 0x000fe20000010000 */
[C---:B------:R-:W-:Y:S02]  /*1cb0*/  IADD3 R217, R237.reuse, 0x7000, RZ ;  /* 0x00007000edd97810 */ /* 0x040fe40007ffe0ff */
[----:B------:R-:W-:-:S03]  /*1cc0*/  IADD3 R216, R237, 0x7800, RZ ;  /* 0x00007800edd87810 */ /* 0x000fc60007ffe0ff */
[----:B------:R-:W2:Y:S04]  /*1cd0*/  SHFL.IDX PT, R86, R29, RZ, 0x181f ;  /* 0x00181fff1d567589 */ /* 0x000ea800000e0000 */
[----:B------:R-:W4:Y:S04]  /*1ce0*/  SHFL.IDX PT, R78, R29, 0x1, 0x181f ;  /* 0x00381f001d4e7f89 */ /* 0x000f2800000e0000 */
[----:B------:R-:W1:Y:S04]  /*1cf0*/  SHFL.IDX PT, R34, R29, 0x2, 0x181f ;  /* 0x00581f001d227f89 */ /* 0x000e6800000e0000 */
[----:B------:R-:W3:Y:S04]  /*1d00*/  SHFL.IDX PT, R30, R26, RZ, 0x181f ;  /* 0x00181fff1a1e7589 */ /* 0x000ee800000e0000 */
[----:B------:R-:W-:Y:S01]  /*1d10*/  SHFL.IDX PT, R29, R29, 0x3, 0x181f ;  /* 0x00781f001d1d7f89 */ /* 0x000fe200000e0000 */
[----:B------:R-:W-:-:S04]  /*1d20*/  DEPBAR.LE SB0, 0x0 ;  /* 0x000080000000791a */ /* 0x000fc80000000000 */
[----:B------:R-:W-:Y:S01]  /*1d30*/  BAR.SYNC.DEFER_BLOCKING 0x0 ;  /* 0x0000000000007b1d */ /* 0x000fe20000010000 */
[----:B--2---:R-:W-:-:S05]  /*1d40*/  IADD3 R92, P2, R86, R40, RZ ;  /* 0x00000028565c7210 */ /* 0x004fca0007f5e0ff */
[----:B------:R-:W2:Y:S01]  /*1d50*/  SHFL.IDX PT, R28, R26, 0x1, 0x181f ;  /* 0x00381f001a1c7f89 */ /* 0x000ea200000e0000 */
[----:B----4-:R-:W-:-:S03]  /*1d60*/  IADD3 R84, P1, R40, R78, RZ ;  /* 0x0000004e28547210 */ /* 0x010fc60007f3e0ff */
[----:B------:R-:W4:Y:S01]  /*1d70*/  SHFL.IDX PT, R27, R26, 0x2, 0x181f ;  /* 0x00581f001a1b7f89 */ /* 0x000f2200000e0000 */
[----:B-1----:R-:W-:-:S03]  /*1d80*/  IADD3 R76, P5, R40, R34, RZ ;  /* 0x00000022284c7210 */ /* 0x002fc60007fbe0ff */
[----:B------:R-:W-:Y:S01]  /*1d90*/  SHFL.IDX PT, R26, R26, 0x3, 0x181f ;  /* 0x00781f001a1a7f89 */ /* 0x000fe200000e0000 */
[----:B---3--:R-:W-:-:S03]  /*1da0*/  IMAD.X R93, R30, 0x1, R41, P2 ;  /* 0x000000011e5d7824 */ /* 0x008fc600010e0629 */
[----:B------:R-:W1:Y:S04]  /*1db0*/  LDSM.16.M88.4 R60, [R238+0x8900] ;  /* 0x00890000ee3c783b */ /* 0x000e680000000200 */
[----:B------:R-:W-:Y:S01]  /*1dc0*/  LDSM.16.M88.4 R16, [R237+0x800] ;  /* 0x00080000ed10783b */ /* 0x000fe20000000200 */
[----:B--2---:R-:W-:-:S03]  /*1dd0*/  IMAD.X R85, R41, 0x1, R28, P1 ;  /* 0x0000000129557824 */ /* 0x004fc600008e061c */
[----:B------:R-:W2:Y:S01]  /*1de0*/  LDSM.16.M88.4 R20, [R238+0x8100] ;  /* 0x00810000ee14783b */ /* 0x000ea20000000200 */
[----:B----4-:R-:W-:-:S03]  /*1df0*/  IADD3.X R77, R41, R27, RZ, P5, !PT ;  /* 0x0000001b294d7210 */ /* 0x010fc60002ffe4ff */
[----:B------:R-:W3:Y:S04]  /*1e00*/  LDSM.16.M88.4 R44, [R238+0x9900] ;  /* 0x00990000ee2c783b */ /* 0x000ee80000000200 */
[----:B------:R-:W4:Y:S04]  /*1e10*/  LDSM.16.M88.4 R8, [R237] ;  /* 0x00000000ed08783b */ /* 0x000f280000000200 */
[----:B------:R-:W-:Y:S04]  /*1e20*/  LDSM.16.M88.4 R52, [R238+0x9100] ;  /* 0x00910000ee34783b */ /* 0x000fe80000000200 */
[----:B------:R-:W-:Y:S04]  /*1e30*/  LDSM.16.M88.4 R36, [R238+0xa100] ;  /* 0x00a10000ee24783b */ /* 0x000fe80000000200 */
[----:B------:R-:W-:Y:S04]  /*1e40*/  LDSM.16.M88.4 R88, [R238+0xa900] ;  /* 0x00a90000ee58783b */ /* 0x000fe80000000200 */
[----:B------:R-:W-:Y:S04]  /*1e50*/  LDSM.16.M88.4 R68, [R237+0x2800] ;  /* 0x00280000ed44783b */ /* 0x000fe80000000200 */
[----:B------:R-:W-:Y:S01]  /*1e60*/  LDSM.16.M88.4 R80, [R238+0xb100] ;  /* 0x00b10000ee50783b */ /* 0x000fe20000000200 */
[C---:B-1----:R-:W-:Y:S03]  /*1e70*/  HMMA.16816.F32.BF16 R64, R136.reuse, R60, RZ ;  /* 0x0000003c8840723c */ /* 0x042fe600000418ff */
[----:B------:R-:W-:Y:S04]  /*1e80*/  LDSM.16.M88.4 R72, [R238+0xb900] ;  /* 0x00b90000ee48783b */ /* 0x000fe80000000200 */
[----:B------:R-:W-:Y:S01]  /*1e90*/  LDSM.16.M88.4 R100, [R237+0x3800] ;  /* 0x00380000ed64783b */ /* 0x000fe20000000200 */
[C---:B------:R-:W-:Y:S08]  /*1ea0*/  HMMA.16816.F32.BF16 R60, R136.reuse, R62, RZ ;  /* 0x0000003e883c723c */ /* 0x040ff000000418ff */
[----:B--2---:R-:W-:Y:S08]  /*1eb0*/  HMMA.16816.F32.BF16 R12, R136, R20, RZ ;  /* 0x00000014880c723c */ /* 0x004ff000000418ff */
[C---:B------:R-:W-:Y:S08]  /*1ec0*/  HMMA.16816.F32.BF16 R64, R140.reuse, R16, R64 ;  /* 0x000000108c40723c */ /* 0x040ff00000041840 */
[----:B------:R-:W-:Y:S01]  /*1ed0*/  HMMA.16816.F32.BF16 R60, R140, R18, R60 ;  /* 0x000000128c3c723c */ /* 0x000fe2000004183c */
[----:B------:R-:W1:Y:S07]  /*1ee0*/  LDSM.16.M88.4 R16, [R237+0x1800] ;  /* 0x00180000ed10783b */ /* 0x000e6e0000000200 */
[C---:B------:R-:W-:Y:S08]  /*1ef0*/  HMMA.16816.F32.BF16 R20, R136.reuse, R22, RZ ;  /* 0x000000168814723c */ /* 0x040ff000000418ff */
[C---:B---3--:R-:W-:Y:S08]  /*1f00*/  HMMA.16816.F32.BF16 R48, R136.reuse, R44, RZ ;  /* 0x0000002c8830723c */ /* 0x048ff000000418ff */
[----:B------:R-:W-:Y:S08]  /*1f10*/  HMMA.16816.F32.BF16 R44, R136, R46, RZ ;  /* 0x0000002e882c723c */ /* 0x000ff000000418ff */
[C---:B----4-:R-:W-:Y:S08]  /*1f20*/  HMMA.16816.F32.BF16 R12, R140.reuse, R8, R12 ;  /* 0x000000088c0c723c */ /* 0x050ff0000004180c */
[C---:B------:R-:W-:Y:S01]  /*1f30*/  HMMA.16816.F32.BF16 R20, R140.reuse, R10, R20 ;  /* 0x0000000a8c14723c */ /* 0x040fe20000041814 */
[----:B------:R-:W2:Y:S07]  /*1f40*/  LDSM.16.M88.4 R8, [R237+0x1000] ;  /* 0x00100000ed08783b */ /* 0x000eae0000000200 */
[C---:B-1----:R-:W-:Y:S07]  /*1f50*/  HMMA.16816.F32.BF16 R48, R140.reuse, R16, R48 ;  /* 0x000000108c30723c */ /* 0x042fee0000041830 */
[----:B------:R-:W-:Y:S01]  /*1f60*/  IMAD.WIDE R16, R32, 0x2, RZ ;  /* 0x0000000220107825 */ /* 0x000fe200078e02ff */
[----:B------:R-:W-:Y:S04]  /*1f70*/  HMMA.16816.F32.BF16 R44, R140, R18, R44 ;  /* 0x000000128c2c723c */ /* 0x000fe8000004182c */
[----:B------:R-:W-:-:S02]  /*1f80*/  IADD3 R86, P1, R86, R16, RZ ;  /* 0x0000001056567210 */ /* 0x000fc40007f3e0ff */
[----:B------:R-:W-:Y:S02]  /*1f90*/  IADD3 R78, P5, R16, R78, RZ ;  /* 0x0000004e104e7210 */ /* 0x000fe40007fbe0ff */
[-C--:B------:R-:W-:Y:S01]  /*1fa0*/  IADD3 R18, P2, R40, R29.reuse, RZ ;  /* 0x0000001d28127210 */ /* 0x080fe20007f5e0ff */
[C---:B------:R-:W-:Y:S01]  /*1fb0*/  HMMA.16816.F32.BF16 R56, R136.reuse, R52, RZ ;  /* 0x000000348838723c */ /* 0x040fe200000418ff */
[----:B------:R-:W-:Y:S01]  /*1fc0*/  IMAD.X R87, R30, 0x1, R17, P1 ;  /* 0x000000011e577824 */ /* 0x000fe200008e0611 */
[----:B------:R-:W-:Y:S02]  /*1fd0*/  IADD3.X R79, R17, R28, RZ, P5, !PT ;  /* 0x0000001c114f7210 */ /* 0x000fe40002ffe4ff */
[----:B------:R-:W-:Y:S01]  /*1fe0*/  IMAD.X R19, R41, 0x1, R26, P2 ;  /* 0x0000000129137824 */ /* 0x000fe200010e061a */
[C---:B------:R-:W-:Y:S02]  /*1ff0*/  IADD3 R34, P2, R16.reuse, R34, RZ ;  /* 0x0000002210227210 */ /* 0x040fe40007f5e0ff */
[----:B------:R-:W-:Y:S01]  /*2000*/  IADD3 R16, P1, R16, R29, RZ ;  /* 0x0000001d10107210 */ /* 0x000fe20007f3e0ff */
[----:B------:R-:W-:Y:S01]  /*2010*/  HMMA.16816.F32.BF16 R52, R136, R54, RZ ;  /* 0x000000368834723c */ /* 0x000fe200000418ff */
[----:B------:R-:W-:Y:S01]  /*2020*/  ISETP.GE.AND P5, PT, R33, c[0x0][0x1d4], PT ;  /* 0x0000750021007a0c */ /* 0x000fe20003fa6270 */
[----:B------:R-:W-:Y:S01]  /*2030*/  IMAD.X R35, R17, 0x1, R27, P2 ;  /* 0x0000000111237824 */ /* 0x000fe200010e061b */
[----:B------:R-:W-:-:S02]  /*2040*/  ISETP.GE.AND P2, PT, R24, c[0x0][0x1d4], PT ;  /* 0x0000750018007a0c */ /* 0x000fc40003f46270 */
[----:B------:R-:W-:Y:S02]  /*2050*/  IADD3.X R17, R17, R26, RZ, P1, !PT ;  /* 0x0000001a11117210 */ /* 0x000fe40000ffe4ff */
[C---:B------:R-:W-:Y:S01]  /*2060*/  ISETP.LT.OR P1, PT, R7.reuse, 0x1, P5 ;  /* 0x000000010700780c */ /* 0x040fe20002f21670 */
[----:B------:R-:W-:Y:S01]  /*2070*/  LDSM.16.M88.4 R24, [R237+0x3000] ;  /* 0x00300000ed18783b */ /* 0x000fe20000000200 */
[C---:B------:R-:W-:Y:S01]  /*2080*/  ISETP.LT.OR P6, PT, R7.reuse, 0x1, P2 ;  /* 0x000000010700780c */ /* 0x040fe200017c1670 */
[----:B------:R-:W-:Y:S08]  /*2090*/  HMMA.16816.F32.BF16 R40, R136, R36, RZ ;  /* 0x000000248828723c */ /* 0x000ff000000418ff */
[C---:B--2---:R-:W-:Y:S08]  /*20a0*/  HMMA.16816.F32.BF16 R56, R140.reuse, R8, R56 ;  /* 0x000000088c38723c */ /* 0x044ff00000041838 */
[----:B------:R-:W-:Y:S01]  /*20b0*/  HMMA.16816.F32.BF16 R52, R140, R10, R52 ;  /* 0x0000000a8c34723c */ /* 0x000fe20000041834 */
[----:B------:R-:W1:Y:S04]  /*20c0*/  LDSM.16.M88.4 R8, [R237+0x2000] ;  /* 0x00200000ed08783b */ /* 0x000e680000000200 */
[----:B------:R-:W-:Y:S01]  /*20d0*/  @!PT LDS RZ, [RZ] ;  /* 0x00000000fffff984 */ /* 0x000fe20000000800 */
[----:B------:R-:W-:Y:S01]  /*20e0*/  @!PT LDS RZ, [RZ] ;  /* 0x00000000fffff984 */ /* 0x000fe20000000800 */
[----:B------:R-:W-:Y:S01]  /*20f0*/  @!PT LDS RZ, [RZ] ;  /* 0x00000000fffff984 */ /* 0x000fe20000000800 */
[----:B------:R2:W-:Y:S01]  /*2100*/  LDGSTS.E.BYPASS.LTC128B.128 [R241+0x100], [R92.64], !P1 ;  /* 0x001000005cf17fae */ /* 0x0005e2000c901d4c */
[----:B------:R-:W-:-:S02]  /*2110*/  ISETP.LT.OR P1, PT, R7, 0x21, P5 ;  /* 0x000000210700780c */ /* 0x000fc40002f21670 */
[----:B------:R-:W-:Y:S01]  /*2120*/  HMMA.16816.F32.BF16 R36, R136, R38, RZ ;  /* 0x000000268824723c */ /* 0x000fe200000418ff */
[----:B------:R3:W-:Y:S01]  /*2130*/  LDGSTS.E.BYPASS.LTC128B.128 [R241+0x4100], [R86.64], !P6 ;  /* 0x0410000056f17fae */ /* 0x0007e2000f101d4c */
[----:B------:R-:W-:-:S06]  /*2140*/  ISETP.LT.OR P6, PT, R7, 0x21, P2 ;  /* 0x000000210700780c */ /* 0x000fcc00017c1670 */
[C---:B------:R-:W-:Y:S03]  /*2150*/  HMMA.16816.F32.BF16 R28, R136.reuse, R88, RZ ;  /* 0x00000058881c723c */ /* 0x040fe600000418ff */
[----:B------:R3:W-:Y:S01]  /*2160*/  LDGSTS.E.BYPASS.LTC128B.128 [R241+0x1100], [R84.64], !P1 ;  /* 0x0110000054f17fae */ /* 0x0007e2000c901d4c */
[C---:B------:R-:W-:Y:S02]  /*2170*/  ISETP.LT.OR P1, PT, R7.reuse, 0x41, P5 ;  /* 0x000000410700780c */ /* 0x040fe40002f21670 */
[C---:B------:R-:W-:Y:S01]  /*2180*/  ISETP.LT.OR P5, PT, R7.reuse, 0x61, P5 ;  /* 0x000000610700780c */ /* 0x040fe20002fa1670 */
[----:B------:R4:W-:Y:S01]  /*2190*/  LDGSTS.E.BYPASS.LTC128B.128 [R241+0x5100], [R78.64], !P6 ;  /* 0x051000004ef17fae */ /* 0x0009e2000f101d4c */
[C---:B------:R-:W-:Y:S01]  /*21a0*/  ISETP.LT.OR P6, PT, R7.reuse, 0x41, P2 ;  /* 0x000000410700780c */ /* 0x040fe200017c1670 */
[----:B------:R-:W-:Y:S01]  /*21b0*/  HMMA.16816.F32.BF16 R88, R136, R90, RZ ;  /* 0x0000005a8858723c */ /* 0x000fe200000418ff */
[----:B------:R-:W-:-:S07]  /*21c0*/  ISETP.LT.OR P2, PT, R7, 0x61, P2 ;  /* 0x000000610700780c */ /* 0x000fce0001741670 */
[----:B------:R4:W-:Y:S01]  /*21d0*/  LDGSTS.E.BYPASS.LTC128B.128 [R241+0x2100], [R76.64], !P1 ;  /* 0x021000004cf17fae */ /* 0x0009e2000c901d4c */
[----:B------:R-:W-:-:S03]  /*21e0*/  PLOP3.LUT P1, PT, PT, PT, UP0, 0x40, 0x0 ;  /* 0x000000000000781c */ /* 0x000fc60003f2e808 */
[----:B------:R1:W-:Y:S01]  /*21f0*/  LDGSTS.E.BYPASS.LTC128B.128 [R241+0x6100], [R34.64], !P6 ;  /* 0x0610000022f17fae */ /* 0x0003e2000f101d4c */
[----:B------:R-:W-:Y:S02]  /*2200*/  ISETP.GT.AND P6, PT, R242, 0x7f, PT ;  /* 0x0000007ff200780c */ /* 0x000fe40003fc4270 */
[----:B------:R-:W-:Y:S01]  /*2210*/  HMMA.16816.F32.BF16 R28, R140, R68, R28 ;  /* 0x000000448c1c723c */ /* 0x000fe2000004181c */
[----:B------:R4:W-:Y:S04]  /*2220*/  LDGSTS.E.BYPASS.LTC128B.128 [R241+0x3100], [R18.64], !P5 ;  /* 0x0310000012f17fae */ /* 0x0009e8000e901d4c */
[----:B------:R4:W-:Y:S03]  /*2230*/  LDGSTS.E.BYPASS.LTC128B.128 [R241+0x7100], [R16.64], !P2 ;  /* 0x0710000010f17fae */ /* 0x0009e6000d101d4c */
[C---:B---3--:R-:W-:Y:S01]  /*2240*/  HMMA.16816.F32.BF16 R84, R136.reuse, R80, RZ ;  /* 0x000000508854723c */ /* 0x048fe200000418ff */
[----:B------:R-:W3:Y:S04]  /*2250*/  LDSM.16.M88.4 R96, [R235+0x8100] ;  /* 0x00810000eb60783b */ /* 0x000ee80000000200 */
[----:B--2---:R-:W-:Y:S03]  /*2260*/  LDSM.16.M88.4 R92, [R235+0x9900] ;  /* 0x00990000eb5c783b */ /* 0x004fe60000000200 */
[----:B------:R-:W-:Y:S01]  /*2270*/  HMMA.16816.F32.BF16 R80, R136, R82, RZ ;  /* 0x000000528850723c */ /* 0x000fe200000418ff */
[----:B------:R-:W-:Y:S04]  /*2280*/  LDSM.16.M88.4 R104, [R237+0x4000] ;  /* 0x00400000ed68783b */ /* 0x000fe80000000200 */
[----:B------:R-:W0:Y:S03]  /*2290*/  LDGDEPBAR ;  /* 0x00000000000079af */ /* 0x000e260000000000 */
[----:B-1----:R-:W-:Y:S01]  /*22a0*/  HMMA.16816.F32.BF16 R40, R140, R8, R40 ;  /* 0x000000088c28723c */ /* 0x002fe20000041828 */
[----:B------:R-:W-:-:S02]  /*22b0*/  SHF.R.S32.HI R35, RZ, 0x1f, R33 ;  /* 0x0000001fff237819 */ /* 0x000fc40000011421 */
[----:B------:R-:W-:Y:S01]  /*22c0*/  SHF.R.S32.HI R34, RZ, 0x1f, R32 ;  /* 0x0000001fff227819 */ /* 0x000fe20000011420 */
[----:B----4-:R-:W1:Y:S04]  /*22d0*/  LDSM.16.M88.4 R16, [R235+0x8900] ;  /* 0x00890000eb10783b */ /* 0x010e680000000200 */
[C---:B------:R-:W-:Y:S01]  /*22e0*/  HMMA.16816.F32.BF16 R36, R140.reuse, R10, R36 ;  /* 0x0000000a8c24723c */ /* 0x040fe20000041824 */
[----:B------:R-:W2:Y:S07]  /*22f0*/  LDSM.16.M88.4 R8, [R235+0x9100] ;  /* 0x00910000eb08783b */ /* 0x000eae0000000200 */
[C---:B------:R-:W-:Y:S08]  /*2300*/  HMMA.16816.F32.BF16 R84, R140.reuse, R24, R84 ;  /* 0x000000188c54723c */ /* 0x040ff00000041854 */
[C---:B------:R-:W-:Y:S01]  /*2310*/  HMMA.16816.F32.BF16 R80, R140.reuse, R26, R80 ;  /* 0x0000001a8c50723c */ /* 0x040fe20000041850 */
[----:B------:R-:W4:Y:S07]  /*2320*/  LDSM.16.M88.4 R24, [R235+0xa900] ;  /* 0x00a90000eb18783b */ /* 0x000f2e0000000200 */
[----:B------:R-:W-:Y:S01]  /*2330*/  HMMA.16816.F32.BF16 R88, R140, R70, R88 ;  /* 0x000000468c58723c */ /* 0x000fe20000041858 */
[----:B------:R-:W-:Y:S07]  /*2340*/  LDSM.16.M88.4 R68, [R235+0xa100] ;  /* 0x00a10000eb44783b */ /* 0x000fee0000000200 */
[C---:B---3--:R-:W-:Y:S08]  /*2350*/  HMMA.16816.F32.BF16 R12, R172.reuse, R96, R12 ;  /* 0x00000060ac0c723c */ /* 0x048ff0000004180c */
[C---:B-1----:R-:W-:Y:S08]  /*2360*/  HMMA.16816.F32.BF16 R64, R172.reuse, R16, R64 ;  /* 0x00000010ac40723c */ /* 0x042ff00000041840 */
[C---:B------:R-:W-:Y:S01]  /*2370*/  HMMA.16816.F32.BF16 R60, R172.reuse, R18, R60 ;  /* 0x00000012ac3c723c */ /* 0x040fe2000004183c */
[----:B------:R-:W1:Y:S07]  /*2380*/  LDSM.16.M88.4 R16, [R235+0xb100] ;  /* 0x00b10000eb10783b */ /* 0x000e6e0000000200 */
[----:B------:R-:W-:Y:S01]  /*2390*/  HMMA.16816.F32.BF16 R20, R172, R98, R20 ;  /* 0x00000062ac14723c */ /* 0x000fe20000041814 */
[----:B------:R-:W3:Y:S07]  /*23a0*/  LDSM.16.M88.4 R96, [R224] ;  /* 0x00000000e060783b */ /* 0x000eee0000000200 */
[C---:B------:R-:W-:Y:S08]  /*23b0*/  HMMA.16816.F32.BF16 R76, R136.reuse, R72, RZ ;  /* 0x00000048884c723c */ /* 0x040ff000000418ff */
[----:B------:R-:W-:Y:S08]  /*23c0*/  HMMA.16816.F32.BF16 R72, R136, R74, RZ ;  /* 0x0000004a8848723c */ /* 0x000ff000000418ff */
[C---:B--2---:R-:W-:Y:S08]  /*23d0*/  HMMA.16816.F32.BF16 R56, R172.reuse, R8, R56 ;  /* 0x00000008ac38723c */ /* 0x044ff00000041838 */
[C---:B------:R-:W-:Y:S01]  /*23e0*/  HMMA.16816.F32.BF16 R52, R172.reuse, R10, R52 ;  /* 0x0000000aac34723c */ /* 0x040fe20000041834 */
[----:B------:R-:W2:Y:S07]  /*23f0*/  LDSM.16.M88.4 R8, [R235+0xb900] ;  /* 0x00b90000eb08783b */ /* 0x000eae0000000200 */
[C---:B----4-:R-:W-:Y:S08]  /*2400*/  HMMA.16816.F32.BF16 R28, R172.reuse, R24, R28 ;  /* 0x00000018ac1c723c */ /* 0x050ff0000004181c */
[----:B------:R-:W-:Y:S01]  /*2410*/  HMMA.16816.F32.BF16 R88, R172, R26, R88 ;  /* 0x0000001aac58723c */ /* 0x000fe20000041858 */
[----:B------:R-:W4:Y:S07]  /*2420*/  LDSM.16.M88.4 R24, [R238+0xc100] ;  /* 0x00c10000ee18783b */ /* 0x000f2e0000000200 */
[C---:B------:R-:W-:Y:S08]  /*2430*/  HMMA.16816.F32.BF16 R76, R140.reuse, R100, R76 ;  /* 0x000000648c4c723c */ /* 0x040ff0000004184c */
[----:B------:R-:W-:Y:S01]  /*2440*/  HMMA.16816.F32.BF16 R72, R140, R102, R72 ;  /* 0x000000668c48723c */ /* 0x000fe20000041848 */
[----:B------:R-:W-:Y:S07]  /*2450*/  LDSM.16.M88.4 R100, [R224+0x2800] ;  /* 0x00280000e064783b */ /* 0x000fee0000000200 */
[C---:B-1----:R-:W-:Y:S08]  /*2460*/  HMMA.16816.F32.BF16 R84, R172.reuse, R16, R84 ;  /* 0x00000010ac54723c */ /* 0x042ff00000041854 */
[C---:B------:R-:W-:Y:S01]  /*2470*/  HMMA.16816.F32.BF16 R80, R172.reuse, R18, R80 ;  /* 0x00000012ac50723c */ /* 0x040fe20000041850 */
[----:B------:R-:W1:Y:S07]  /*2480*/  LDSM.16.M88.4 R16, [R224+0x1800] ;  /* 0x00180000e010783b */ /* 0x000e6e0000000200 */
[C---:B------:R-:W-:Y:S08]  /*2490*/  HMMA.16816.F32.BF16 R40, R172.reuse, R68, R40 ;  /* 0x00000044ac28723c */ /* 0x040ff00000041828 */
[----:B------:R-:W-:Y:S01]  /*24a0*/  HMMA.16816.F32.BF16 R36, R172, R70, R36 ;  /* 0x00000046ac24723c */ /* 0x000fe20000041824 */
[----:B------:R-:W1:Y:S07]  /*24b0*/  LDSM.16.M88.4 R68, [R224+0x1000] ;  /* 0x00100000e044783b */ /* 0x000e6e0000000200 */
[----:B---3--:R-:W-:Y:S08]  /*24c0*/  HMMA.16816.F32.BF16 R12, R184, R96, R12 ;  /* 0x00000060b80c723c */ /* 0x008ff0000004180c */
[C---:B------:R-:W-:Y:S08]  /*24d0*/  HMMA.16816.F32.BF16 R48, R172.reuse, R92, R48 ;  /* 0x0000005cac30723c */ /* 0x040ff00000041830 */
[C---:B------:R-:W-:Y:S01]  /*24e0*/  HMMA.16816.F32.BF16 R44, R172.reuse, R94, R44 ;  /* 0x0000005eac2c723c */ /* 0x040fe2000004182c */
[----:B------:R-:W3:Y:S07]  /*24f0*/  LDSM.16.M88.4 R92, [R224+0x800] ;  /* 0x00080000e05c783b */ /* 0x000eee0000000200 */
[C---:B--2---:R-:W-:Y:S08]  /*2500*/  HMMA.16816.F32.BF16 R76, R172.reuse, R8, R76 ;  /* 0x00000008ac4c723c */ /* 0x044ff0000004184c */
[----:B------:R-:W-:Y:S01]  /*2510*/  HMMA.16816.F32.BF16 R72, R172, R10, R72 ;  /* 0x0000000aac48723c */ /* 0x000fe20000041848 */
[----:B------:R-:W2:Y:S07]  /*2520*/  LDSM.16.M88.4 R8, [R224+0x2000] ;  /* 0x00200000e008783b */ /* 0x000eae0000000200 */
[----:B----4-:R-:W-:Y:S08]  /*2530*/  HMMA.16816.F32.BF16 R12, R188, R24, R12 ;  /* 0x00000018bc0c723c */ /* 0x010ff0000004180c */
[C---:B-1----:R-:W-:Y:S08]  /*2540*/  HMMA.16816.F32.BF16 R48, R184.reuse, R16, R48 ;  /* 0x00000010b830723c */ /* 0x042ff00000041830 */
[C---:B------:R-:W-:Y:S01]  /*2550*/  HMMA.16816.F32.BF16 R44, R184.reuse, R18, R44 ;  /* 0x00000012b82c723c */ /* 0x040fe2000004182c */
[----:B------:R-:W1:Y:S07]  /*2560*/  LDSM.16.M88.4 R16, [R235+0xc100] ;  /* 0x00c10000eb10783b */ /* 0x000e6e0000000200 */
[C---:B------:R-:W-:Y:S01]  /*2570*/  HMMA.16816.F32.BF16 R20, R184.reuse, R98, R20 ;  /* 0x00000062b814723c */ /* 0x040fe20000041814 */
[----:B------:R-:W-:Y:S07]  /*2580*/  LDSM.16.M88.4 R96, [R224+0x3000] ;  /* 0x00300000e060783b */ /* 0x000fee0000000200 */
[C---:B------:R-:W-:Y:S08]  /*2590*/  HMMA.16816.F32.BF16 R56, R184.reuse, R68, R56 ;  /* 0x00000044b838723c */ /* 0x040ff00000041838 */
[----:B------:R-:W-:Y:S01]  /*25a0*/  HMMA.16816.F32.BF16 R52, R184, R70, R52 ;  /* 0x00000046b834723c */ /* 0x000fe20000041834 */
[----:B------:R-:W4:Y:S07]  /*25b0*/  LDSM.16.M88.4 R68, [R238+0xc900] ;  /* 0x00c90000ee44783b */ /* 0x000f2e0000000200 */
[----:B------:R-:W-:Y:S08]  /*25c0*/  HMMA.16816.F32.BF16 R12, R192, R104, R12 ;  /* 0x00000068c00c723c */ /* 0x000ff0000004180c */
[C---:B---3--:R-:W-:Y:S08]  /*25d0*/  HMMA.16816.F32.BF16 R64, R184.reuse, R92, R64 ;  /* 0x0000005cb840723c */ /* 0x048ff00000041840 */
[C---:B--2---:R-:W-:Y:S08]  /*25e0*/  HMMA.16816.F32.BF16 R40, R184.reuse, R8, R40 ;  /* 0x00000008b828723c */ /* 0x044ff00000041828 */
[----:B------:R-:W-:Y:S01]  /*25f0*/  HMMA.16816.F32.BF16 R36, R184, R10, R36 ;  /* 0x0000000ab824723c */ /* 0x000fe20000041824 */
[----:B------:R-:W2:Y:S07]  /*2600*/  LDSM.16.M88.4 R8, [R224+0x4000] ;  /* 0x00400000e008783b */ /* 0x000eae0000000200 */
[----:B------:R-:W-:Y:S01]  /*2610*/  HMMA.16816.F32.BF16 R20, R188, R26, R20 ;  /* 0x0000001abc14723c */ /* 0x000fe20000041814 */
[----:B------:R-:W3:Y:S07]  /*2620*/  LDSM.16.M88.4 R24, [R237+0x4800] ;  /* 0x00480000ed18783b */ /* 0x000eee0000000200 */
[----:B------:R-:W-:Y:S01]  /*2630*/  HMMA.16816.F32.BF16 R60, R184, R94, R60 ;  /* 0x0000005eb83c723c */ /* 0x000fe2000004183c */
[----:B------:R-:W2:Y:S07]  /*2640*/  LDSM.16.M88.4 R92, [R224+0x3800] ;  /* 0x00380000e05c783b */ /* 0x000eae0000000200 */
[----:B-1----:R-:W-:Y:S08]  /*2650*/  HMMA.16816.F32.BF16 R12, R196, R16, R12 ;  /* 0x00000010c40c723c */ /* 0x002ff0000004180c */
[----:B----4-:R-:W-:Y:S08]  /*2660*/  HMMA.16816.F32.BF16 R64, R188, R68, R64 ;  /* 0x00000044bc40723c */ /* 0x010ff00000041840 */
[----:B------:R-:W-:Y:S08]  /*2670*/  HMMA.16816.F32.BF16 R20, R192, R106, R20 ;  /* 0x0000006ac014723c */ /* 0x000ff00000041814 */
[C---:B------:R-:W-:Y:S01]  /*2680*/  HMMA.16816.F32.BF16 R104, R184.reuse, R96, R84 ;  /* 0x00000060b868723c */ /* 0x040fe20000041854 */
[----:B------:R-:W1:Y:S07]  /*2690*/  LDSM.16.M88.4 R84, [R235+0xc900] ;  /* 0x00c90000eb54783b */ /* 0x000e6e0000000200 */
[C---:B------:R-:W-:Y:S08]  /*26a0*/  HMMA.16816.F32.BF16 R28, R184.reuse, R100, R28 ;  /* 0x00000064b81c723c */ /* 0x040ff0000004181c */
[----:B------:R-:W-:Y:S01]  /*26b0*/  HMMA.16816.F32.BF16 R88, R184, R102, R88 ;  /* 0x00000066b858723c */ /* 0x000fe20000041858 */
[----:B------:R-:W4:Y:S07]  /*26c0*/  LDSM.16.M88.4 R100, [R238+0xd100] ;  /* 0x00d10000ee64783b */ /* 0x000f2e0000000200 */
[----:B--2---:R-:W-:Y:S08]  /*26d0*/  HMMA.16816.F32.BF16 R12, R212, R8, R12 ;  /* 0x00000008d40c723c */ /* 0x004ff0000004180c */
[----:B---3--:R-:W-:Y:S08]  /*26e0*/  HMMA.16816.F32.BF16 R64, R192, R24, R64 ;  /* 0x00000018c040723c */ /* 0x008ff00000041840 */
[C---:B------:R-:W-:Y:S08]  /*26f0*/  HMMA.16816.F32.BF16 R76, R184.reuse, R92, R76 ;  /* 0x0000005cb84c723c */ /* 0x040ff0000004184c */
[----:B------:R-:W-:Y:S01]  /*2700*/  HMMA.16816.F32.BF16 R72, R184, R94, R72 ;  /* 0x0000005eb848723c */ /* 0x000fe20000041848 */
[----:B------:R-:W2:Y:S01]  /*2710*/  LDSM.16.M88.4 R92, [R238+0xd900] ;  /* 0x00d90000ee5c783b */ /* 0x000ea20000000200 */
[----:B------:R-:W-:-:S02]  /*2720*/  FMUL.FTZ R14, R14, c[0x0][0x320] ;  /* 0x0000c8000e0e7a20 */ /* 0x000fc40000410000 */
[----:B------:R-:W-:Y:S02]  /*2730*/  FMUL.FTZ R3, R12, c[0x0][0x320] ;  /* 0x0000c8000c037a20 */ /* 0x000fe40000410000 */
[----:B------:R-:W-:Y:S02]  /*2740*/  FMUL.FTZ R7, R13, c[0x0][0x320] ;  /* 0x0000c8000d077a20 */ /* 0x000fe40000410000 */
[C---:B------:R-:W-:Y:S01]  /*2750*/  HMMA.16816.F32.BF16 R20, R196.reuse, R18, R20 ;  /* 0x00000012c414723c */ /* 0x040fe20000041814 */
[----:B------:R-:W3:Y:S01]  /*2760*/  LDSM.16.M88.4 R16, [R237+0x5000] ;  /* 0x00500000ed10783b */ /* 0x000ee20000000200 */
[----:B------:R-:W2:Y:S06]  /*2770*/  MUFU.TANH R3, R3 ;  /* 0x0000000300037308 */ /* 0x000eac0000002400 */
[----:B-1----:R-:W-:Y:S02]  /*2780*/  HMMA.16816.F32.BF16 R64, R196, R84, R64 ;  /* 0x00000054c440723c */ /* 0x002fe40000041840 */
[----:B------:R1:W1:Y:S05]  /*2790*/  MUFU.TANH R84, R14 ;  /* 0x0000000e00547308 */ /* 0x00026a0000002400 */
[----:B------:R-:W-:Y:S01]  /*27a0*/  FMUL.FTZ R85, R15, c[0x0][0x320] ;  /* 0x0000c8000f557a20 */ /* 0x000fe20000410000 */
[C---:B----4-:R-:W-:Y:S02]  /*27b0*/  HMMA.16816.F32.BF16 R56, R188.reuse, R100, R56 ;  /* 0x00000064bc38723c */ /* 0x050fe40000041838 */
[----:B------:R-:W4:Y:S06]  /*27c0*/  MUFU.TANH R7, R7 ;  /* 0x0000000700077308 */ /* 0x000f2c0000002400 */
[----:B------:R-:W-:Y:S01]  /*27d0*/  HMMA.16816.F32.BF16 R52, R188, R102, R52 ;  /* 0x00000066bc34723c */ /* 0x000fe20000041834 */
[----:B-1----:R-:W1:Y:S01]  /*27e0*/  LDSM.16.M88.4 R12, [R237+0x5800] ;  /* 0x00580000ed0c783b */ /* 0x002e620000000200 */
[----:B------:R-:W1:Y:S06]  /*27f0*/  MUFU.TANH R85, R85 ;  /* 0x0000005500557308 */ /* 0x000e6c0000002400 */
[----:B------:R-:W-:Y:S01]  /*2800*/  HMMA.16816.F32.BF16 R20, R212, R10, R20 ;  /* 0x0000000ad414723c */ /* 0x000fe20000041814 */
[----:B------:R-:W1:Y:S07]  /*2810*/  LDSM.16.M88.4 R8, [R235+0xd100] ;  /* 0x00d10000eb08783b */ /* 0x000e6e0000000200 */
[C---:B--2---:R-:W-:Y:S08]  /*2820*/  HMMA.16816.F32.BF16 R48, R188.reuse, R92, R48 ;  /* 0x0000005cbc30723c */ /* 0x044ff00000041830 */
[C---:B------:R-:W-:Y:S08]  /*2830*/  HMMA.16816.F32.BF16 R44, R188.reuse, R94, R44 ;  /* 0x0000005ebc2c723c */ /* 0x040ff0000004182c */
[----:B------:R-:W-:Y:S01]  /*2840*/  HMMA.16816.F32.BF16 R60, R188, R70, R60 ;  /* 0x00000046bc3c723c */ /* 0x000fe2000004183c */
[----:B------:R-:W-:Y:S01]  /*2850*/  LDSM.16.M88.4 R68, [R224+0x4800] ;  /* 0x00480000e044783b */ /* 0x000fe20000000200 */
[----:B------:R-:W-:-:S02]  /*2860*/  FMUL.FTZ R20, R20, c[0x0][0x320] ;  /* 0x0000c80014147a20 */ /* 0x000fc40000410000 */
[----:B------:R-:W-:Y:S02]  /*2870*/  FMUL.FTZ R21, R21, c[0x0][0x320] ;  /* 0x0000c80015157a20 */ /* 0x000fe40000410000 */
[----:B------:R-:W-:Y:S02]  /*2880*/  FMUL.FTZ R22, R22, c[0x0][0x320] ;  /* 0x0000c80016167a20 */ /* 0x000fe40000410000 */
[----:B---3--:R-:W-:Y:S01]  /*2890*/  HMMA.16816.F32.BF16 R56, R192, R16, R56 ;  /* 0x00000010c038723c */ /* 0x008fe20000041838 */
[----:B------:R-:W-:-:S07]  /*28a0*/  FMUL.FTZ R23, R23, c[0x0][0x320] ;  /* 0x0000c80017177a20 */ /* 0x000fce0000410000 */
[C---:B------:R-:W-:Y:S01]  /*28b0*/  HMMA.16816.F32.BF16 R52, R192.reuse, R18, R52 ;  /* 0x00000012c034723c */ /* 0x040fe20000041834 */
[----:B------:R-:W2:Y:S07]  /*28c0*/  LDSM.16.M88.4 R16, [R238+0xe100] ;  /* 0x00e10000ee10783b */ /* 0x000eae0000000200 */
[C---:B-1----:R-:W-:Y:S08]  /*28d0*/  HMMA.16816.F32.BF16 R48, R192.reuse, R12, R48 ;  /* 0x0000000cc030723c */ /* 0x042ff00000041830 */
[C---:B------:R-:W-:Y:S01]  /*28e0*/  HMMA.16816.F32.BF16 R44, R192.reuse, R14, R44 ;  /* 0x0000000ec02c723c */ /* 0x040fe2000004182c */
[----:B------:R-:W1:Y:S07]  /*28f0*/  LDSM.16.M88.4 R12, [R238+0xe900] ;  /* 0x00e90000ee0c783b */ /* 0x000e6e0000000200 */
[----:B------:R-:W-:Y:S01]  /*2900*/  HMMA.16816.F32.BF16 R60, R192, R26, R60 ;  /* 0x0000001ac03c723c */ /* 0x000fe2000004183c */
[----:B------:R-:W3:Y:S07]  /*2910*/  LDSM.16.M88.4 R24, [R224+0x5000] ;  /* 0x00500000e018783b */ /* 0x000eee0000000200 */
[C---:B------:R-:W-:Y:S08]  /*2920*/  HMMA.16816.F32.BF16 R56, R196.reuse, R8, R56 ;  /* 0x00000008c438723c */ /* 0x040ff00000041838 */
[----:B------:R-:W-:Y:S01]  /*2930*/  HMMA.16816.F32.BF16 R52, R196, R10, R52 ;  /* 0x0000000ac434723c */ /* 0x000fe20000041834 */
[----:B------:R-:W3:Y:S07]  /*2940*/  LDSM.16.M88.4 R8, [R237+0x6000] ;  /* 0x00600000ed08783b */ /* 0x000eee0000000200 */
[C---:B--2---:R-:W-:Y:S08]  /*2950*/  HMMA.16816.F32.BF16 R40, R188.reuse, R16, R40 ;  /* 0x00000010bc28723c */ /* 0x044ff00000041828 */
[----:B------:R-:W-:Y:S01]  /*2960*/  HMMA.16816.F32.BF16 R36, R188, R18, R36 ;  /* 0x00000012bc24723c */ /* 0x000fe20000041824 */
[----:B------:R-:W2:Y:S07]  /*2970*/  LDSM.16.M88.4 R16, [R237+0x6800] ;  /* 0x00680000ed10783b */ /* 0x000eae0000000200 */
[----:B------:R-:W-:Y:S01]  /*2980*/  HMMA.16816.F32.BF16 R60, R196, R86, R60 ;  /* 0x00000056c43c723c */ /* 0x000fe2000004183c */
[----:B------:R-:W2:Y:S07]  /*2990*/  MUFU.TANH R86, R22 ;  /* 0x0000001600567308 */ /* 0x000eae0000002400 */
[----:B------:R-:W-:Y:S01]  /*29a0*/  HMMA.16816.F32.BF16 R64, R212, R68, R64 ;  /* 0x00000044d440723c */ /* 0x000fe20000041840 */
[----:B------:R-:W2:Y:S07]  /*29b0*/  MUFU.TANH R68, R20 ;  /* 0x0000001400447308 */ /* 0x000eae0000002400 */
[C---:B-1----:R-:W-:Y:S01]  /*29c0*/  HMMA.16816.F32.BF16 R28, R188.reuse, R12, R28 ;  /* 0x0000000cbc1c723c */ /* 0x042fe2000004181c */
[----:B------:R-:W1:Y:S07]  /*29d0*/  MUFU.TANH R69, R21 ;  /* 0x0000001500457308 */ /* 0x000e6e0000002400 */
[----:B------:R-:W-:Y:S01]  /*29e0*/  HMMA.16816.F32.BF16 R88, R188, R14, R88 ;  /* 0x0000000ebc58723c */ /* 0x000fe20000041858 */
[----:B------:R1:W1:Y:S01]  /*29f0*/  MUFU.TANH R87, R23 ;  /* 0x0000001700577308 */ /* 0x0002620000002400 */
[----:B------:R-:W-:Y:S06]  /*2a00*/  LDSM.16.M88.4 R12, [R237+0x7000] ;  /* 0x00700000ed0c783b */ /* 0x000fec0000000200 */
[----:B---3--:R-:W-:Y:S01]  /*2a10*/  HMMA.16816.F32.BF16 R56, R212, R24, R56 ;  /* 0x00000018d438723c */ /* 0x008fe20000041838 */
[----:B------:R-:W-:-:S02]  /*2a20*/  FMUL.FTZ R64, R64, c[0x0][0x320] ;  /* 0x0000c80040407a20 */ /* 0x000fc40000410000 */
[----:B------:R-:W-:Y:S02]  /*2a30*/  FMUL.FTZ R65, R65, c[0x0][0x320] ;  /* 0x0000c80041417a20 */ /* 0x000fe40000410000 */
[----:B------:R-:W-:Y:S02]  /*2a40*/  FMUL.FTZ R66, R66, c[0x0][0x320] ;  /* 0x0000c80042427a20 */ /* 0x000fe40000410000 */
[----:B------:R-:W-:Y:S01]  /*2a50*/  FMUL.FTZ R67, R67, c[0x0][0x320] ;  /* 0x0000c80043437a20 */ /* 0x000fe20000410000 */
[----:B------:R-:W-:Y:S01]  /*2a60*/  HMMA.16816.F32.BF16 R52, R212, R26, R52 ;  /* 0x0000001ad434723c */ /* 0x000fe20000041834 */
[----:B-1----:R-:W1:Y:S01]  /*2a70*/  LDSM.16.M88.4 R20, [R235+0xd900] ;  /* 0x00d90000eb14783b */ /* 0x002e620000000200 */
[----:B------:R-:W3:Y:S03]  /*2a80*/  MUFU.TANH R92, R66 ;  /* 0x00000042005c7308 */ /* 0x000ee60000002400 */
[----:B------:R-:W1:Y:S03]  /*2a90*/  LDSM.16.M88.4 R24, [R235+0xe100] ;  /* 0x00e10000eb18783b */ /* 0x000e660000000200 */
[C---:B------:R-:W-:Y:S02]  /*2aa0*/  HMMA.16816.F32.BF16 R40, R192.reuse, R8, R40 ;  /* 0x00000008c028723c */ /* 0x040fe40000041828 */
[----:B------:R-:W1:Y:S06]  /*2ab0*/  MUFU.TANH R93, R67 ;  /* 0x00000043005d7308 */ /* 0x000e6c0000002400 */
[----:B------:R-:W-:Y:S01]  /*2ac0*/  HMMA.16816.F32.BF16 R36, R192, R10, R36 ;  /* 0x0000000ac024723c */ /* 0x000fe20000041824 */
[----:B------:R-:W3:Y:S01]  /*2ad0*/  LDSM.16.M88.4 R8, [R238+0xf100] ;  /* 0x00f10000ee08783b */ /* 0x000ee20000000200 */
[----:B------:R-:W-:-:S02]  /*2ae0*/  FMUL.FTZ R56, R56, c[0x0][0x320] ;  /* 0x0000c80038387a20 */ /* 0x000fc40000410000 */
[----:B------:R-:W-:Y:S02]  /*2af0*/  FMUL.FTZ R57, R57, c[0x0][0x320] ;  /* 0x0000c80039397a20 */ /* 0x000fe40000410000 */
[----:B------:R-:W-:Y:S02]  /*2b00*/  FMUL.FTZ R58, R58, c[0x0][0x320] ;  /* 0x0000c8003a3a7a20 */ /* 0x000fe40000410000 */
[----:B------:R-:W-:Y:S01]  /*2b10*/  HMMA.16816.F32.BF16 R80, R184, R98, R80 ;  /* 0x00000062b850723c */ /* 0x000fe20000041850 */
[----:B------:R-:W-:Y:S01]  /*2b20*/  FMUL.FTZ R52, R52, c[0x0][0x320] ;  /* 0x0000c80034347a20 */ /* 0x000fe20000410000 */
[----:B------:R-:W1:Y:S01]  /*2b30*/  MUFU.TANH R56, R56 ;  /* 0x0000003800387308 */ /* 0x000e620000002400 */
[----:B------:R-:W-:Y:S02]  /*2b40*/  FMUL.FTZ R53, R53, c[0x0][0x320] ;  /* 0x0000c80035357a20 */ /* 0x000fe40000410000 */
[----:B------:R-:W-:Y:S02]  /*2b50*/  FMUL.FTZ R54, R54, c[0x0][0x320] ;  /* 0x0000c80036367a20 */ /* 0x000fe40000410000 */
[----:B------:R-:W-:Y:S01]  /*2b60*/  FMUL.FTZ R55, R55, c[0x0][0x320] ;  /* 0x0000c80037377a20 */ /* 0x000fe20000410000 */
[C---:B--2---:R-:W-:Y:S01]  /*2b70*/  HMMA.16816.F32.BF16 R28, R192.reuse, R16, R28 ;  /* 0x00000010c01c723c */ /* 0x044fe2000004181c */
[----:B------:R-:W-:Y:S01]  /*2b80*/  FMUL.FTZ R59, R59, c[0x0][0x320] ;  /* 0x0000c8003b3b7a20 */ /* 0x000fe20000410000 */
[----:B------:R-:W2:Y:S06]  /*2b90*/  MUFU.TANH R182, R54 ;  /* 0x0000003600b67308 */ /* 0x000eac0000002400 */
[----:B------:R-:W-:Y:S01]  /*2ba0*/  HMMA.16816.F32.BF16 R88, R192, R18, R88 ;  /* 0x00000012c058723c */ /* 0x000fe20000041858 */
[----:B------:R-:W2:Y:S01]  /*2bb0*/  LDSM.16.M88.4 R16, [R238+0xf900] ;  /* 0x00f90000ee10783b */ /* 0x000ea20000000200 */
[----:B------:R-:W2:Y:S06]  /*2bc0*/  MUFU.TANH R181, R55 ;  /* 0x0000003700b57308 */ /* 0x000eac0000002400 */
[C---:B-1----:R-:W-:Y:S02]  /*2bd0*/  HMMA.16816.F32.BF16 R48, R196.reuse, R20, R48 ;  /* 0x00000014c430723c */ /* 0x042fe40000041830 */
[----:B------:R-:W1:Y:S06]  /*2be0*/  MUFU.TANH R57, R57 ;  /* 0x0000003900397308 */ /* 0x000e6c0000002400 */
[----:B------:R-:W-:Y:S01]  /*2bf0*/  HMMA.16816.F32.BF16 R44, R196, R22, R44 ;  /* 0x00000016c42c723c */ /* 0x000fe2000004182c */
[----:B------:R-:W1:Y:S01]  /*2c00*/  LDSM.16.M88.4 R20, [R224+0x6000] ;  /* 0x00600000e014783b */ /* 0x000e620000000200 */
[----:B------:R-:W1:Y:S06]  /*2c10*/  MUFU.TANH R58, R58 ;  /* 0x0000003a003a7308 */ /* 0x000e6c0000002400 */
[----:B------:R-:W-:Y:S02]  /*2c20*/  HMMA.16816.F32.BF16 R60, R212, R70, R60 ;  /* 0x00000046d43c723c */ /* 0x000fe4000004183c */
[----:B------:R-:W1:Y:S06]  /*2c30*/  MUFU.TANH R70, R64 ;  /* 0x0000004000467308 */ /* 0x000e6c0000002400 */
[----:B------:R-:W-:Y:S02]  /*2c40*/  HMMA.16816.F32.BF16 R40, R196, R24, R40 ;  /* 0x00000018c428723c */ /* 0x000fe40000041828 */
[----:B------:R2:W1:Y:S06]  /*2c50*/  MUFU.TANH R71, R65 ;  /* 0x0000004100477308 */ /* 0x00046c0000002400 */
[C---:B---3--:R-:W-:Y:S02]  /*2c60*/  HMMA.16816.F32.BF16 R104, R188.reuse, R8, R104 ;  /* 0x00000008bc68723c */ /* 0x048fe40000041868 */
[----:B------:R-:W3:Y:S06]  /*2c70*/  MUFU.TANH R59, R59 ;  /* 0x0000003b003b7308 */ /* 0x000eec0000002400 */
[----:B------:R-:W-:Y:S01]  /*2c80*/  HMMA.16816.F32.BF16 R80, R188, R10, R80 ;  /* 0x0000000abc50723c */ /* 0x000fe20000041850 */
[----:B------:R-:W-:Y:S01]  /*2c90*/  LDSM.16.M88.4 R8, [R237+0x7800] ;  /* 0x00780000ed08783b */ /* 0x000fe20000000200 */
[----:B------:R-:W-:-:S02]  /*2ca0*/  FMUL.FTZ R60, R60, c[0x0][0x320] ;  /* 0x0000c8003c3c7a20 */ /* 0x000fc40000410000 */
[----:B------:R-:W-:Y:S01]  /*2cb0*/  FMUL.FTZ R61, R61, c[0x0][0x320] ;  /* 0x0000c8003d3d7a20 */ /* 0x000fe20000410000 */
[----:B--2---:R-:W2:Y:S01]  /*2cc0*/  LDSM.16.M88.4 R64, [R224+0x5800] ;  /* 0x00580000e040783b */ /* 0x004ea20000000200 */
[----:B------:R-:W-:Y:S02]  /*2cd0*/  FMUL.FTZ R62, R62, c[0x0][0x320] ;  /* 0x0000c8003e3e7a20 */ /* 0x000fe40000410000 */
[----:B------:R-:W-:Y:S01]  /*2ce0*/  HMMA.16816.F32.BF16 R36, R196, R26, R36 ;  /* 0x0000001ac424723c */ /* 0x000fe20000041824 */
[----:B------:R-:W-:Y:S01]  /*2cf0*/  LDSM.16.M88.4 R24, [R224+0x6800] ;  /* 0x00680000e018783b */ /* 0x000fe20000000200 */
[----:B------:R-:W-:Y:S01]  /*2d00*/  FMUL.FTZ R63, R63, c[0x0][0x320] ;  /* 0x0000c8003f3f7a20 */ /* 0x000fe20000410000 */
[----:B------:R-:W1:Y:S05]  /*2d10*/  MUFU.TANH R60, R60 ;  /* 0x0000003c003c7308 */ /* 0x000e6a0000002400 */
[C---:B------:R-:W-:Y:S03]  /*2d20*/  HMMA.16816.F32.BF16 R76, R188.reuse, R16, R76 ;  /* 0x00000010bc4c723c */ /* 0x040fe6000004184c */
[----:B------:R-:W2:Y:S05]  /*2d30*/  MUFU.TANH R61, R61 ;  /* 0x0000003d003d7308 */ /* 0x000eaa0000002400 */
[----:B------:R-:W-:Y:S01]  /*2d40*/  HMMA.16816.F32.BF16 R72, R188, R18, R72 ;  /* 0x00000012bc48723c */ /* 0x000fe20000041848 */
[----:B------:R-:W-:Y:S02]  /*2d50*/  LDSM.16.M88.4 R16, [R224+0x7800] ;  /* 0x00780000e010783b */ /* 0x000fe40000000200 */
[----:B------:R-:W2:Y:S05]  /*2d60*/  MUFU.TANH R62, R62 ;  /* 0x0000003e003e7308 */ /* 0x000eaa0000002400 */
[----:B-1----:R-:W-:Y:S03]  /*2d70*/  HMMA.16816.F32.BF16 R40, R212, R20, R40 ;  /* 0x00000014d428723c */ /* 0x002fe60000041828 */
[----:B------:R-:W1:Y:S05]  /*2d80*/  MUFU.TANH R63, R63 ;  /* 0x0000003f003f7308 */ /* 0x000e6a0000002400 */
[C---:B------:R-:W-:Y:S08]  /*2d90*/  HMMA.16816.F32.BF16 R104, R192.reuse, R12, R104 ;  /* 0x0000000cc068723c */ /* 0x040ff00000041868 */
[----:B------:R-:W-:Y:S01]  /*2da0*/  HMMA.16816.F32.BF16 R80, R192, R14, R80 ;  /* 0x0000000ec050723c */ /* 0x000fe20000041850 */
[----:B------:R-:W1:Y:S07]  /*2db0*/  LDSM.16.M88.4 R12, [R235+0xf900] ;  /* 0x00f90000eb0c783b */ /* 0x000e6e0000000200 */
[----:B--2---:R-:W-:Y:S01]  /*2dc0*/  HMMA.16816.F32.BF16 R48, R212, R64, R48 ;  /* 0x00000040d430723c */ /* 0x004fe20000041830 */
[----:B------:R-:W2:Y:S01]  /*2dd0*/  MUFU.TANH R64, R52 ;  /* 0x0000003400407308 */ /* 0x000ea20000002400 */
[----:B------:R-:W-:-:S02]  /*2de0*/  FMUL.FTZ R40, R40, c[0x0][0x320] ;  /* 0x0000c80028287a20 */ /* 0x000fc40000410000 */
[----:B------:R-:W-:Y:S02]  /*2df0*/  FMUL.FTZ R41, R41, c[0x0][0x320] ;  /* 0x0000c80029297a20 */ /* 0x000fe40000410000 */
[----:B------:R-:W-:Y:S02]  /*2e00*/  FMUL.FTZ R42, R42, c[0x0][0x320] ;  /* 0x0000c8002a2a7a20 */ /* 0x000fe40000410000 */
[----:B------:R-:W-:Y:S01]  /*2e10*/  HMMA.16816.F32.BF16 R36, R212, R22, R36 ;  /* 0x00000016d424723c */ /* 0x000fe20000041824 */
[----:B------:R2:W1:Y:S01]  /*2e20*/  MUFU.TANH R65, R53 ;  /* 0x0000003500417308 */ /* 0x0004620000002400 */
[----:B------:R-:W3:Y:S01]  /*2e30*/  LDSM.16.M88.4 R20, [R235+0xf100] ;  /* 0x00f10000eb14783b */ /* 0x000ee20000000200 */
[----:B------:R-:W-:-:S05]  /*2e40*/  FMUL.FTZ R43, R43, c[0x0][0x320] ;  /* 0x0000c8002b2b7a20 */ /* 0x000fca0000410000 */
[C---:B------:R-:W-:Y:S01]  /*2e50*/  HMMA.16816.F32.BF16 R76, R192.reuse, R8, R76 ;  /* 0x00000008c04c723c */ /* 0x040fe2000004184c */
[----:B------:R-:W1:Y:S07]  /*2e60*/  MUFU.TANH R178, R40 ;  /* 0x0000002800b27308 */ /* 0x000e6e0000002400 */
[----:B------:R-:W-:Y:S01]  /*2e70*/  HMMA.16816.F32.BF16 R72, R192, R10, R72 ;  /* 0x0000000ac048723c */ /* 0x000fe20000041848 */
[----:B--2---:R-:W2:Y:S01]  /*2e80*/  LDSM.16.M88.4 R52, [R235+0xe900] ;  /* 0x00e90000eb34783b */ /* 0x004ea20000000200 */
[----:B------:R-:W2:Y:S01]  /*2e90*/  MUFU.TANH R177, R41 ;  /* 0x0000002900b17308 */ /* 0x000ea20000002400 */
[----:B------:R-:W-:-:S02]  /*2ea0*/  FMUL.FTZ R48, R48, c[0x0][0x320] ;  /* 0x0000c80030307a20 */ /* 0x000fc40000410000 */
[----:B------:R-:W-:Y:S02]  /*2eb0*/  FMUL.FTZ R49, R49, c[0x0][0x320] ;  /* 0x0000c80031317a20 */ /* 0x000fe40000410000 */
[----:B------:R-:W-:Y:S01]  /*2ec0*/  FMUL.FTZ R50, R50, c[0x0][0x320] ;  /* 0x0000c80032327a20 */ /* 0x000fe20000410000 */
[----:B------:R-:W-:Y:S01]  /*2ed0*/  HMMA.16816.F32.BF16 R44, R212, R66, R44 ;  /* 0x00000042d42c723c */ /* 0x000fe2000004182c */
[----:B------:R-:W-:Y:S01]  /*2ee0*/  FMUL.FTZ R51, R51, c[0x0][0x320] ;  /* 0x0000c80033337a20 */ /* 0x000fe20000410000 */
[----:B------:R-:W2:Y:S01]  /*2ef0*/  MUFU.TANH R161, R42 ;  /* 0x0000002a00a17308 */ /* 0x000ea20000002400 */
[----:B------:R-:W-:Y:S02]  /*2f00*/  FMUL.FTZ R36, R36, c[0x0][0x320] ;  /* 0x0000c80024247a20 */ /* 0x000fe40000410000 */
[----:B------:R-:W-:Y:S02]  /*2f10*/  FMUL.FTZ R37, R37, c[0x0][0x320] ;  /* 0x0000c80025257a20 */ /* 0x000fe40000410000 */
[----:B------:R-:W-:Y:S01]  /*2f20*/  FMUL.FTZ R38, R38, c[0x0][0x320] ;  /* 0x0000c80026267a20 */ /* 0x000fe20000410000 */
[C---:B-1----:R-:W-:Y:S01]  /*2f30*/  HMMA.16816.F32.BF16 R76, R196.reuse, R12, R76 ;  /* 0x0000000cc44c723c */ /* 0x042fe2000004184c */
[----:B------:R-:W-:Y:S01]  /*2f40*/  FMUL.FTZ R39, R39, c[0x0][0x320] ;  /* 0x0000c80027277a20 */ /* 0x000fe20000410000 */
[----:B------:R1:W1:Y:S06]  /*2f50*/  MUFU.TANH R162, R43 ;  /* 0x0000002b00a27308 */ /* 0x00026c0000002400 */
[C---:B------:R-:W-:Y:S02]  /*2f60*/  HMMA.16816.F32.BF16 R72, R196.reuse, R14, R72 ;  /* 0x0000000ec448723c */ /* 0x040fe40000041848 */
[----:B------:R2:W2:Y:S06]  /*2f70*/  MUFU.TANH R145, R48 ;  /* 0x0000003000917308 */ /* 0x0004ac0000002400 */
[----:B---3--:R-:W-:Y:S01]  /*2f80*/  HMMA.16816.F32.BF16 R104, R196, R20, R104 ;  /* 0x00000014c468723c */ /* 0x008fe20000041868 */
[----:B------:R-:W-:Y:S01]  /*2f90*/  FMUL.FTZ R44, R44, c[0x0][0x320] ;  /* 0x0000c8002c2c7a20 */ /* 0x000fe20000410000 */
[----:B-1----:R-:W1:Y:S01]  /*2fa0*/  LDSM.16.M88.4 R40, [R224+0x7000] ;  /* 0x00700000e028783b */ /* 0x002e620000000200 */
[----:B------:R-:W-:Y:S01]  /*2fb0*/  FMUL.FTZ R45, R45, c[0x0][0x320] ;  /* 0x0000c8002d2d7a20 */ /* 0x000fe20000410000 */
[----:B------:R3:W1:Y:S01]  /*2fc0*/  MUFU.TANH R146, R49 ;  /* 0x0000003100927308 */ /* 0x0006620000002400 */
[----:B------:R-:W-:Y:S01]  /*2fd0*/  FMUL.FTZ R46, R46, c[0x0][0x320] ;  /* 0x0000c8002e2e7a20 */ /* 0x000fe20000410000 */
[----:B------:R-:W-:-:S04]  /*2fe0*/  DEPBAR.LE SB0, 0x0 ;  /* 0x000080000000791a */ /* 0x000fc80000000000 */
[C---:B--2---:R-:W-:Y:S01]  /*2ff0*/  HMMA.16816.F32.BF16 R28, R196.reuse, R52, R28 ;  /* 0x00000034c41c723c */ /* 0x044fe2000004181c */
[----:B------:R-:W-:Y:S01]  /*3000*/  FMUL.FTZ R47, R47, c[0x0][0x320] ;  /* 0x0000c8002f2f7a20 */ /* 0x000fe20000410000 */
[----:B------:R3:W2:Y:S06]  /*3010*/  MUFU.TANH R150, R50 ;  /* 0x0000003200967308 */ /* 0x0006ac0000002400 */
[C---:B------:R-:W-:Y:S02]  /*3020*/  HMMA.16816.F32.BF16 R88, R196.reuse, R54, R88 ;  /* 0x00000036c458723c */ /* 0x040fe40000041858 */
[----:B------:R3:W1:Y:S06]  /*3030*/  MUFU.TANH R151, R51 ;  /* 0x0000003300977308 */ /* 0x00066c0000002400 */
[----:B------:R-:W-:Y:S02]  /*3040*/  HMMA.16816.F32.BF16 R80, R196, R22, R80 ;  /* 0x00000016c450723c */ /* 0x000fe40000041850 */
[----:B------:R3:W1:Y:S06]  /*3050*/  MUFU.TANH R148, R44 ;  /* 0x0000002c00947308 */ /* 0x00066c0000002400 */
[C---:B------:R-:W-:Y:S02]  /*3060*/  HMMA.16816.F32.BF16 R76, R212.reuse, R16, R76 ;  /* 0x00000010d44c723c */ /* 0x040fe4000004184c */
[----:B------:R3:W1:Y:S06]  /*3070*/  MUFU.TANH R147, R45 ;  /* 0x0000002d00937308 */ /* 0x00066c0000002400 */
[C---:B------:R-:W-:Y:S02]  /*3080*/  HMMA.16816.F32.BF16 R72, R212.reuse, R18, R72 ;  /* 0x00000012d448723c */ /* 0x040fe40000041848 */
[----:B------:R3:W1:Y:S06]  /*3090*/  MUFU.TANH R180, R46 ;  /* 0x0000002e00b47308 */ /* 0x00066c0000002400 */
[C---:B------:R-:W-:Y:S02]  /*30a0*/  HMMA.16816.F32.BF16 R28, R212.reuse, R24, R28 ;  /* 0x00000018d41c723c */ /* 0x040fe4000004181c */
[----:B------:R3:W2:Y:S06]  /*30b0*/  MUFU.TANH R179, R47 ;  /* 0x0000002f00b37308 */ /* 0x0006ac0000002400 */
[----:B------:R-:W-:Y:S01]  /*30c0*/  HMMA.16816.F32.BF16 R88, R212, R26, R88 ;  /* 0x0000001ad458723c */ /* 0x000fe20000041858 */
[----:B------:R-:W-:Y:S01]  /*30d0*/  FMUL.FTZ R66, R78, c[0x0][0x320] ;  /* 0x0000c8004e427a20 */ /* 0x000fe20000410000 */
[----:B------:R3:W2:Y:S01]  /*30e0*/  MUFU.TANH R160, R36 ;  /* 0x0000002400a07308 */ /* 0x0006a20000002400 */
[----:B------:R-:W-:-:S02]  /*30f0*/  FMUL.FTZ R13, R79, c[0x0][0x320] ;  /* 0x0000c8004f0d7a20 */ /* 0x000fc40000410000 */
[----:B------:R-:W-:Y:S02]  /*3100*/  FMUL.FTZ R76, R76, c[0x0][0x320] ;  /* 0x0000c8004c4c7a20 */ /* 0x000fe40000410000 */
[----:B------:R-:W-:Y:S01]  /*3110*/  FMUL.FTZ R77, R77, c[0x0][0x320] ;  /* 0x0000c8004d4d7a20 */ /* 0x000fe20000410000 */
[C---:B-1----:R-:W-:Y:S01]  /*3120*/  HMMA.16816.F32.BF16 R104, R212.reuse, R40, R104 ;  /* 0x00000028d468723c */ /* 0x042fe20000041868 */
[----:B------:R-:W-:Y:S01]  /*3130*/  FMUL.FTZ R67, R73, c[0x0][0x320] ;  /* 0x0000c80049437a20 */ /* 0x000fe20000410000 */
[----:B------:R3:W1:Y:S01]  /*3140*/  MUFU.TANH R159, R37 ;  /* 0x00000025009f7308 */ /* 0x0006620000002400 */
[----:B------:R-:W-:Y:S02]  /*3150*/  FMUL.FTZ R15, R74, c[0x0][0x320] ;  /* 0x0000c8004a0f7a20 */ /* 0x000fe40000410000 */
[----:B------:R-:W-:Y:S02]  /*3160*/  FMUL.FTZ R14, R75, c[0x0][0x320] ;  /* 0x0000c8004b0e7a20 */ /* 0x000fe40000410000 */
[----:B------:R-:W-:Y:S01]  /*3170*/  FMUL.FTZ R72, R72, c[0x0][0x320] ;  /* 0x0000c80048487a20 */ /* 0x000fe20000410000 */
[----:B------:R-:W-:Y:S01]  /*3180*/  HMMA.16816.F32.BF16 R80, R212, R42, R80 ;  /* 0x0000002ad450723c */ /* 0x000fe20000041850 */
[----:B------:R-:W-:Y:S01]  /*3190*/  FMUL.FTZ R28, R28, c[0x0][0x320] ;  /* 0x0000c8001c1c7a20 */ /* 0x000fe20000410000 */
[----:B------:R3:W1:Y:S01]  /*31a0*/  MUFU.TANH R164, R38 ;  /* 0x0000002600a47308 */ /* 0x0006620000002400 */
[----:B------:R-:W-:-:S02]  /*31b0*/  FMUL.FTZ R29, R29, c[0x0][0x320] ;  /* 0x0000c8001d1d7a20 */ /* 0x000fc40000410000 */
[----:B------:R-:W-:Y:S02]  /*31c0*/  FMUL.FTZ R30, R30, c[0x0][0x320] ;  /* 0x0000c8001e1e7a20 */ /* 0x000fe40000410000 */
[----:B------:R-:W-:Y:S02]  /*31d0*/  FMUL.FTZ R31, R31, c[0x0][0x320] ;  /* 0x0000c8001f1f7a20 */ /* 0x000fe40000410000 */
[----:B------:R-:W-:Y:S01]  /*31e0*/  FMUL.FTZ R88, R88, c[0x0][0x320] ;  /* 0x0000c80058587a20 */ /* 0x000fe20000410000 */
[----:B------:R3:W1:Y:S01]  /*31f0*/  MUFU.TANH R165, R39 ;  /* 0x0000002700a57308 */ /* 0x0006620000002400 */
[----:B------:R-:W-:Y:S02]  /*3200*/  FMUL.FTZ R89, R89, c[0x0][0x320] ;  /* 0x0000c80059597a20 */ /* 0x000fe40000410000 */
[----:B------:R-:W-:Y:S02]  /*3210*/  FMUL.FTZ R90, R90, c[0x0][0x320] ;  /* 0x0000c8005a5a7a20 */ /* 0x000fe40000410000 */
[----:B------:R-:W-:-:S02]  /*3220*/  FMUL.FTZ R91, R91, c[0x0][0x320] ;  /* 0x0000c8005b5b7a20 */ /* 0x000fc40000410000 */
[----:B------:R-:W-:Y:S01]  /*3230*/  FMUL.FTZ R104, R104, c[0x0][0x320] ;  /* 0x0000c80068687a20 */ /* 0x000fe20000410000 */
[----:B------:R3:W1:Y:S01]  /*3240*/  MUFU.TANH R176, R28 ;  /* 0x0000001c00b07308 */ /* 0x0006620000002400 */
[----:B------:R-:W-:Y:S02]  /*3250*/  FMUL.FTZ R105, R105, c[0x0][0x320] ;  /* 0x0000c80069697a20 */ /* 0x000fe40000410000 */
[----:B------:R-:W-:Y:S02]  /*3260*/  FMUL.FTZ R106, R106, c[0x0][0x320] ;  /* 0x0000c8006a6a7a20 */ /* 0x000fe40000410000 */
[----:B------:R-:W-:Y:S02]  /*3270*/  FMUL.FTZ R107, R107, c[0x0][0x320] ;  /* 0x0000c8006b6b7a20 */ /* 0x000fe40000410000 */
[----:B------:R-:W-:Y:S01]  /*3280*/  FMUL.FTZ R80, R80, c[0x0][0x320] ;  /* 0x0000c80050507a20 */ /* 0x000fe20000410000 */
[----:B------:R3:W1:Y:S01]  /*3290*/  MUFU.TANH R171, R29 ;  /* 0x0000001d00ab7308 */ /* 0x0006620000002400 */
[----:B------:R-:W-:-:S02]  /*32a0*/  FMUL.FTZ R81, R81, c[0x0][0x320] ;  /* 0x0000c80051517a20 */ /* 0x000fc40000410000 */
[----:B------:R-:W-:Y:S02]  /*32b0*/  FMUL.FTZ R82, R82, c[0x0][0x320] ;  /* 0x0000c80052527a20 */ /* 0x000fe40000410000 */
[----:B------:R-:W-:-:S03]  /*32c0*/  FMUL.FTZ R83, R83, c[0x0][0x320] ;  /* 0x0000c80053537a20 */ /* 0x000fc60000410000 */
[----:B------:R3:W1:Y:S08]  /*32d0*/  MUFU.TANH R168, R30 ;  /* 0x0000001e00a87308 */ /* 0x0006700000002400 */
        /* <DEDUP_REMOVED lines=15> */
[----:B------:R-:W1:Y:S08]  /*33d0*/  MUFU.TANH R66, R66 ;  /* 0x0000004200427308 */ /* 0x000e700000002400 */
[----:B------:R-:W1:Y:S08]  /*33e0*/  MUFU.TANH R13, R13 ;  /* 0x0000000d000d7308 */ /* 0x000e700000002400 */
[----:B------:R3:W1:Y:S08]  /*33f0*/  MUFU.TANH R134, R72 ;  /* 0x0000004800867308 */ /* 0x0006700000002400 */
[----:B------:R-:W1:Y:S08]  /*3400*/  MUFU.TANH R67, R67 ;  /* 0x0000004300437308 */ /* 0x000e700000002400 */
[----:B------:R-:W1:Y:S08]  /*3410*/  MUFU.TANH R15, R15 ;  /* 0x0000000f000f7308 */ /* 0x000e700000002400 */
[----:B------:R-:W1:Y:S01]  /*3420*/  MUFU.TANH R14, R14 ;  /* 0x0000000e000e7308 */ /* 0x000e620000002400 */
[----:B------:R-:W-:Y:S06]  /*3430*/  BAR.SYNC.DEFER_BLOCKING 0x0 ;  /* 0x0000000000007b1d */ /* 0x000fec0000010000 */
[----:B------:R-:W-:Y:S05]  /*3440*/  @P1 BRA `(.L_x_25) ;  /* 0x0000047000001947 */ /* 0x000fea0003800000 */
[----:B--234-:R-:W-:Y:S01]  /*3450*/  ULEA UR4, UR6, UR10, 0x7 ;  /* 0x0000000a06047291 */ /* 0x01cfe2000f8e383f */
[----:B------:R-:W-:-:S05]  /*3460*/  IMAD.MOV.U32 R239, RZ, RZ, RZ ;  /* 0x000000ffffef7224 */ /* 0x000fca00078e00ff */
[----:B------:R-:W-:-:S05]  /*3470*/  IMAD.U32 R240, RZ, RZ, UR4 ;  /* 0x00000004fff07e24 */ /* 0x000fca000f8e00ff */
[----:B------:R-:W-:-:S05]  /*3480*/  IADD3 R240, R240, -0x100, R242 ;  /* 0xffffff00f0f07810 */ /* 0x000fca0007ffe0f2 */
[----:B------:R-:W-:-:S04]  /*3490*/  @P0 IMAD.HI.U32 R9, R240, c[0x0][0x2bc], RZ ;  /* 0x0000af00f0090a27 */ /* 0x000fc800078e00ff */
[----:B------:R-:W-:Y:S01]  /*34a0*/  IMAD.MOV.U32 R8, RZ, RZ, R240 ;  /* 0x000000ffff087224 */ /* 0x000fe200078e00f0 */
[----:B------:R-:W-:-:S04]  /*34b0*/  @P0 SHF.R.U32.HI R8, RZ, c[0x0][0x2c0], R9 ;  /* 0x0000b000ff080a19 */ /* 0x000fc80000011609 */
[----:B------:R-:W-:-:S04]  /*34c0*/  @!P6 IADD3 R11, P1, R8, UR16, RZ ;  /* 0x00000010080bec10 */ /* 0x000fc8000ff3e0ff */
[----:B------:R-:W-:Y:S02]  /*34d0*/  @!P6 LEA.HI.X.SX32 R9, R8, UR14, 0x1, P1 ;  /* 0x0000000e0809ec11 */ /* 0x000fe400088f0eff */
[----:B------:R-:W-:-:S04]  /*34e0*/  @!P6 LEA R10, P1, R11, c[0x0][0x2a0], 0x2 ;  /* 0x0000a8000b0aea11 */ /* 0x000fc800078210ff */
[----:B------:R-:W-:-:S05]  /*34f0*/  @!P6 LEA.HI.X R11, R11, c[0x0][0x2a4], R9, 0x2, P1 ;  /* 0x0000a9000b0bea11 */ /* 0x000fca00008f1409 */
[----:B------:R2:W3:Y:S01]  /*3500*/  @!P6 LDG.E R239, [R10.64] ;  /* 0x0000000c0aefe981 */ /* 0x0004e2000c1e1900 */
[----:B------:R-:W-:Y:S01]  /*3510*/  IMAD.MOV R8, RZ, RZ, -R8 ;  /* 0x000000ffff087224 */ /* 0x000fe200078e0a08 */
[----:B------:R-:W-:Y:S02]  /*3520*/  SEL R23, RZ, 0x10, P3 ;  /* 0x00000010ff177807 */ /* 0x000fe40001800000 */
[----:B------:R-:W-:Y:S01]  /*3530*/  SHF.L.U64.HI R12, R33, 0x1, R35 ;  /* 0x00000001210c7819 */ /* 0x000fe20000010223 */
[----:B------:R-:W-:Y:S01]  /*3540*/  IMAD R240, R8, c[0x0][0x2b8], R240 ;  /* 0x0000ae0008f07a24 */ /* 0x000fe200078e02f0 */
[----:B------:R-:W-:Y:S02]  /*3550*/  IADD3 R24, -R23, 0x10, RZ ;  /* 0x0000001017187810 */ /* 0x000fe40007ffe1ff */
[----:B------:R-:W-:Y:S02]  /*3560*/  SHF.L.U64.HI R9, R32, 0x1, R34 ;  /* 0x0000000120097819 */ /* 0x000fe40000010222 */
[----:B------:R-:W-:-:S02]  /*3570*/  SHF.R.S32.HI R8, RZ, 0x1f, R240 ;  /* 0x0000001fff087819 */ /* 0x000fc400000114f0 */
[----:B------:R-:W-:-:S03]  /*3580*/  LOP3.LUT R24, R24, 0xf, RZ, 0xc0, !PT ;  /* 0x0000000f18187812 */ /* 0x000fc600078ec0ff */
[----:B------:R-:W-:-:S04]  /*3590*/  IMAD R8, R8, c[0x0][0x1e0], RZ ;  /* 0x0000780008087a24 */ /* 0x000fc800078e02ff */
[C---:B------:R-:W-:Y:S02]  /*35a0*/  IMAD R8, R240.reuse, c[0x0][0x1e4], R8 ;  /* 0x00007900f0087a24 */ /* 0x040fe400078e0208 */
[----:B--2---:R-:W-:-:S04]  /*35b0*/  IMAD.WIDE.U32 R10, R240, c[0x0][0x1e0], RZ ;  /* 0x00007800f00a7a25 */ /* 0x004fc800078e00ff */
[----:B------:R-:W-:Y:S01]  /*35c0*/  IMAD.IADD R11, R11, 0x1, R8 ;  /* 0x000000010b0b7824 */ /* 0x000fe200078e0208 */
[----:B---3--:R-:W-:-:S03]  /*35d0*/  SHF.R.S32.HI R8, RZ, 0x1f, R239 ;  /* 0x0000001fff087819 */ /* 0x008fc600000114ef */
[----:B------:R-:W-:-:S04]  /*35e0*/  IMAD.WIDE.U32 R10, R239, c[0x0][0x1f0], R10 ;  /* 0x00007c00ef0a7a25 */ /* 0x000fc800078e000a */
[----:B------:R-:W-:Y:S01]  /*35f0*/  IMAD R8, R8, c[0x0][0x1f0], RZ ;  /* 0x00007c0008087a24 */ /* 0x000fe200078e02ff */
[----:B------:R-:W-:Y:S02]  /*3600*/  IADD3 R18, P1, R10, UR20, RZ ;  /* 0x000000140a127c10 */ /* 0x000fe4000ff3e0ff */
[----:B------:R-:W-:Y:S01]  /*3610*/  SEL R10, RZ, 0x10, P4 ;  /* 0x00000010ff0a7807 */ /* 0x000fe20002000000 */
[----:B------:R-:W-:-:S03]  /*3620*/  IMAD R8, R239, c[0x0][0x1f4], R8 ;  /* 0x00007d00ef087a24 */ /* 0x000fc600078e0208 */
[----:B------:R-:W-:Y:S02]  /*3630*/  IADD3 R26, -R10, 0x10, RZ ;  /* 0x000000100a1a7810 */ /* 0x000fe40007ffe1ff */
[----:B------:R-:W-:Y:S01]  /*3640*/  IADD3.X R8, R11, UR18, R8, P1, !PT ;  /* 0x000000120b087c10 */ /* 0x000fe20008ffe408 */
[----:B------:R-:W-:Y:S01]  /*3650*/  IMAD.SHL.U32 R11, R33, 0x2, RZ ;  /* 0x00000002210b7824 */ /* 0x000fe200078e00ff */
[----:B------:R-:W-:Y:S02]  /*3660*/  LEA R17, P1, R18, c[0x0][0x1c8], 0x1 ;  /* 0x0000720012117a11 */ /* 0x000fe400078208ff */
[----:B------:R-:W-:Y:S02]  /*3670*/  LOP3.LUT R26, R26, 0xf, RZ, 0xc0, !PT ;  /* 0x0000000f1a1a7812 */ /* 0x000fe400078ec0ff */
[----:B------:R-:W-:Y:S01]  /*3680*/  LEA.HI.X R18, R18, c[0x0][0x1cc], R8, 0x1, P1 ;  /* 0x0000730012127a11 */ /* 0x000fe200008f0c08 */
[----:B------:R-:W2:Y:S01]  /*3690*/  SHFL.IDX PT, R25, R17, 0x3, 0x181f ;  /* 0x00781f0011197f89 */ /* 0x000ea200000e0000 */
[----:B------:R-:W-:-:S03]  /*36a0*/  IMAD.SHL.U32 R8, R32, 0x2, RZ ;  /* 0x0000000220087824 */ /* 0x000fc600078e00ff */
[----:B------:R-:W3:Y:S04]  /*36b0*/  SHFL.IDX PT, R16, R18, 0x3, 0x181f ;  /* 0x00781f0012107f89 */ /* 0x000ee800000e0000 */
[----:B------:R-:W4:Y:S04]  /*36c0*/  SHFL.IDX PT, R21, R17, RZ, 0x181f ;  /* 0x00181fff11157589 */ /* 0x000f2800000e0000 */
[----:B------:R-:W5:Y:S04]  /*36d0*/  SHFL.IDX PT, R19, R17, 0x1, 0x181f ;  /* 0x00381f0011137f89 */ /* 0x000f6800000e0000 */
[----:B------:R-:W1:Y:S04]  /*36e0*/  SHFL.IDX PT, R22, R18, RZ, 0x181f ;  /* 0x00181fff12167589 */ /* 0x000e6800000e0000 */
[----:B------:R-:W1:Y:S04]  /*36f0*/  SHFL.IDX PT, R17, R17, 0x2, 0x181f ;  /* 0x00581f0011117f89 */ /* 0x000e6800000e0000 */
[----:B------:R-:W1:Y:S01]  /*3700*/  SHFL.IDX PT, R20, R18, 0x1, 0x181f ;  /* 0x00381f0012147f89 */ /* 0x000e6200000e0000 */
[----:B--2---:R-:W-:-:S03]  /*3710*/  IADD3 R26, P2, P1, R26, R25, R11 ;  /* 0x000000191a1a7210 */ /* 0x004fc6000795e00b */
[----:B------:R-:W2:Y:S01]  /*3720*/  SHFL.IDX PT, R18, R18, 0x2, 0x181f ;  /* 0x00581f0012127f89 */ /* 0x000ea200000e0000 */
[-C--:B---3--:R-:W-:Y:S02]  /*3730*/  IADD3.X R27, RZ, R16.reuse, R12, P2, P1 ;  /* 0x00000010ff1b7210 */ /* 0x088fe400017e240c */
[----:B------:R-:W-:Y:S02]  /*3740*/  IADD3 R24, P2, P1, R24, R25, R8 ;  /* 0x0000001918187210 */ /* 0x000fe4000795e008 */
[CC--:B----4-:R-:W-:Y:S02]  /*3750*/  IADD3 R28, P5, R21.reuse, R11.reuse, RZ ;  /* 0x0000000b151c7210 */ /* 0x0d0fe40007fbe0ff */
[--C-:B------:R-:W-:Y:S02]  /*3760*/  IADD3.X R25, RZ, R16, R9.reuse, P2, P1 ;  /* 0x00000010ff197210 */ /* 0x100fe400017e2409 */
[-C--:B------:R-:W-:Y:S02]  /*3770*/  IADD3 R36, P2, R21, R8.reuse, RZ ;  /* 0x0000000815247210 */ /* 0x080fe40007f5e0ff */
[CC--:B-----5:R-:W-:Y:S01]  /*3780*/  IADD3 R30, P1, R19.reuse, R11.reuse, RZ ;  /* 0x0000000b131e7210 */ /* 0x0e0fe20007f3e0ff */
[C---:B-1----:R-:W-:Y:S01]  /*3790*/  IMAD.X R29, R22.reuse, 0x1, R12, P5 ;  /* 0x00000001161d7824 */ /* 0x042fe200028e060c */
[----:B------:R-:W-:Y:S01]  /*37a0*/  IADD3 R16, P5, R19, R8, RZ ;  /* 0x0000000813107210 */ /* 0x000fe20007fbe0ff */
[----:B------:R-:W-:Y:S01]  /*37b0*/  IMAD.X R37, R22, 0x1, R9, P2 ;  /* 0x0000000116257824 */ /* 0x000fe200010e0609 */
[----:B------:R-:W-:-:S02]  /*37c0*/  IADD3 R38, P2, R17, R11, RZ ;  /* 0x0000000b11267210 */ /* 0x000fc40007f5e0ff */
[----:B------:R1:W-:Y:S01]  /*37d0*/  LDGSTS.E.BYPASS.LTC128B.128 [R241+0x8100], [R28.64], !P4 ;  /* 0x081000001cf17fae */ /* 0x0003e2000e101d4c */
[C-C-:B------:R-:W-:Y:S01]  /*37e0*/  IMAD.X R31, R20.reuse, 0x1, R12.reuse, P1 ;  /* 0x00000001141f7824 */ /* 0x140fe200008e060c */
[----:B------:R-:W-:Y:S01]  /*37f0*/  IADD3 R8, P1, R17, R8, RZ ;  /* 0x0000000811087210 */ /* 0x000fe20007f3e0ff */
[--C-:B------:R-:W-:Y:S01]  /*3800*/  IMAD.X R17, R20, 0x1, R9.reuse, P5 ;  /* 0x0000000114117824 */ /* 0x100fe200028e0609 */
[----:B------:R-:W-:Y:S01]  /*3810*/  ISETP.NE.U32.AND P5, PT, R10, RZ, PT ;  /* 0x000000ff0a00720c */ /* 0x000fe20003fa5070 */
[C---:B--2---:R-:W-:Y:S01]  /*3820*/  IMAD.X R39, R18.reuse, 0x1, R12, P2 ;  /* 0x0000000112277824 */ /* 0x044fe200010e060c */
[----:B------:R-:W-:Y:S01]  /*3830*/  ISETP.NE.U32.AND P2, PT, R23, RZ, PT ;  /* 0x000000ff1700720c */ /* 0x000fe20003f45070 */
[----:B------:R-:W-:Y:S01]  /*3840*/  IMAD.X R9, R18, 0x1, R9, P1 ;  /* 0x0000000112097824 */ /* 0x000fe200008e0609 */
[----:B------:R1:W-:Y:S04]  /*3850*/  LDGSTS.E.BYPASS.LTC128B.128 [R241+0xc100], [R36.64], !P3 ;  /* 0x0c10000024f17fae */ /* 0x0003e8000d901d4c */
[----:B------:R1:W-:Y:S04]  /*3860*/  LDGSTS.E.BYPASS.LTC128B.128 [R241+0x9100], [R30.64], !P4 ;  /* 0x091000001ef17fae */ /* 0x0003e8000e101d4c */
[----:B------:R1:W-:Y:S04]  /*3870*/  LDGSTS.E.BYPASS.LTC128B.128 [R241+0xd100], [R16.64], !P3 ;  /* 0x0d10000010f17fae */ /* 0x0003e8000d901d4c */
[----:B------:R1:W-:Y:S04]  /*3880*/  LDGSTS.E.BYPASS.LTC128B.128 [R241+0xa100], [R38.64], !P4 ;  /* 0x0a10000026f17fae */ /* 0x0003e8000e101d4c */
[----:B------:R1:W-:Y:S04]  /*3890*/  LDGSTS.E.BYPASS.LTC128B.128 [R241+0xe100], [R8.64], !P3 ;  /* 0x0e10000008f17fae */ /* 0x0003e8000d901d4c */
[----:B------:R1:W-:Y:S04]  /*38a0*/  LDGSTS.E.BYPASS.LTC128B.128.ZFILL [R241+0xb100], [R26.64], P5 ;  /* 0x0b1000001af17fae */ /* 0x0003e8000a941d4c */
[----:B------:R1:W-:Y:S02]  /*38b0*/  LDGSTS.E.BYPASS.LTC128B.128.ZFILL [R241+0xf100], [R24.64], P2 ;  /* 0x0f10000018f17fae */ /* 0x0003e40009141d4c */
.L_x_25:
[----:B--234-:R-:W-:Y:S01]  /*38c0*/  LOP3.LUT R6, R6, 0xffffffe0, RZ, 0xc0, !PT ;  /* 0xffffffe006067812 */ /* 0x01cfe200078ec0ff */
[----:B-1----:R-:W-:Y:S01]  /*38d0*/  IMAD.MOV.U32 R17, RZ, RZ, -0x2 ;  /* 0xfffffffeff117424 */ /* 0x002fe200078e00ff */
[----:B------:R-:W0:Y:S01]  /*38e0*/  LDGDEPBAR ;  /* 0x00000000000079af */ /* 0x000e220000000000 */
[----:B------:R-:W-:-:S02]  /*38f0*/  IMAD.SHL.U32 R236, R4, 0x2, RZ ;  /* 0x0000000204ec7824 */ /* 0x000fc400078e00ff */
[----:B------:R-:W-:Y:S02]  /*3900*/  IMAD.IADD R6, R5, 0x1, -R6 ;  /* 0x0000000105067824 */ /* 0x000fe400078e0a06 */
[--C-:B------:R-:W-:Y:S01]  /*3910*/  IMAD R234, R2, 0x2, R236.reuse ;  /* 0x0000000202ea7824 */ /* 0x100fe200078e02ec */
[----:B------:R-:W-:Y:S01]  /*3920*/  LDSM.16.MT88.4 R124, [R236+0x100] ;  /* 0x00010000ec7c783b */ /* 0x000fe20000004200 */
[C---:B------:R-:W-:Y:S01]  /*3930*/  IMAD R233, R0.reuse, 0x2, R236 ;  /* 0x0000000200e97824 */ /* 0x040fe200078e02ec */
[----:B------:R-:W-:Y:S01]  /*3940*/  SHF.R.S32.HI R5, RZ, 0x1f, R6 ;  /* 0x0000001fff057819 */ /* 0x000fe20000011406 */
[----:B------:R-:W-:Y:S01]  /*3950*/  IMAD R232, R0, 0x2, R234 ;  /* 0x0000000200e87824 */ /* 0x000fe200078e02ea */
[----:B------:R-:W-:Y:S02]  /*3960*/  LDSM.16.MT88.4 R116, [R234+0x100] ;  /* 0x00010000ea74783b */ /* 0x000fe40000004200 */
[----:B------:R-:W-:Y:S02]  /*3970*/  LEA.HI R5, R5, R6, RZ, 0x2 ;  /* 0x0000000605057211 */ /* 0x000fe400078f10ff */
[----:B------:R-:W-:Y:S02]  /*3980*/  LDSM.16.MT88.4 R100, [R232+0x100] ;  /* 0x00010000e864783b */ /* 0x000fe40000004200 */
[----:B------:R-:W-:-:S02]  /*3990*/  LOP3.LUT R5, R5, 0x7ffffffc, RZ, 0xc0, !PT ;  /* 0x7ffffffc05057812 */ /* 0x000fc400078ec0ff */
[----:B------:R-:W-:Y:S03]  /*39a0*/  LDSM.16.MT88.4 R108, [R233+0x100] ;  /* 0x00010000e96c783b */ /* 0x000fe60000004200 */
[----:B------:R-:W-:Y:S01]  /*39b0*/  IMAD.IADD R5, R6, 0x1, -R5 ;  /* 0x0000000106057824 */ /* 0x000fe200078e0a05 */
[----:B------:R-:W-:Y:S03]  /*39c0*/  LDSM.16.MT88.4 R76, [R233+0x4100] ;  /* 0x00410000e94c783b */ /* 0x000fe60000004200 */
[----:B------:R-:W-:Y:S01]  /*39d0*/  IMAD R17, R5, R17, UR15 ;  /* 0x0000000f05117e24 */ /* 0x000fe2000f8e0211 */
[----:B------:R-:W-:Y:S04]  /*39e0*/  LDSM.16.MT88.4 R24, [R236+0x900] ;  /* 0x00090000ec18783b */ /* 0x000fe80000004200 */
[C---:B------:R-:W-:Y:S01]  /*39f0*/  ISETP.GT.AND P2, PT, R17.reuse, RZ, PT ;  /* 0x000000ff1100720c */ /* 0x040fe20003f44270 */
[----:B------:R-:W-:Y:S01]  /*3a00*/  LDSM.16.MT88.4 R20, [R234+0x900] ;  /* 0x00090000ea14783b */ /* 0x000fe20000004200 */
[----:B------:R-:W-:-:S02]  /*3a10*/  ISETP.GT.AND P1, PT, R17, 0x1, PT ;  /* 0x000000011100780c */ /* 0x000fc40003f24270 */
[----:B------:R-:W-:Y:S01]  /*3a20*/  ISETP.GT.AND P5, PT, R17, 0x8, PT ;  /* 0x000000081100780c */ /* 0x000fe20003fa4270 */
[----:B------:R-:W-:Y:S01]  /*3a30*/  LDSM.16.MT88.4 R36, [R234+0x4900] ;  /* 0x00490000ea24783b */ /* 0x000fe20000004200 */
[----:B------:R-:W-:Y:S02]  /*3a40*/  FSEL R3, R3, -INF , P2 ;  /* 0xff80000003037808 */ /* 0x000fe40001000000 */
[----:B------:R-:W-:Y:S02]  /*3a50*/  FSEL R16, R7, -INF , P1 ;  /* 0xff80000007107808 */ /* 0x000fe40000800000 */
[----:B------:R-:W-:Y:S02]  /*3a60*/  FSEL R84, R84, -INF , P2 ;  /* 0xff80000054547808 */ /* 0x000fe40001000000 */
[----:B------:R-:W-:Y:S02]  /*3a70*/  ISETP.GT.AND P2, PT, R17, 0x9, PT ;  /* 0x000000091100780c */ /* 0x000fe40003f44270 */
[----:B------:R-:W-:-:S02]  /*3a80*/  FSEL R68, R68, -INF , P5 ;  /* 0xff80000044447808 */ /* 0x000fc40002800000 */
[----:B------:R-:W-:Y:S02]  /*3a90*/  FMNMX.FTZ R18, R3, R16, !PT ;  /* 0x0000001003127209 */ /* 0x000fe40007810000 */
[----:B------:R-:W-:Y:S02]  /*3aa0*/  FSEL R85, R85, -INF , P1 ;  /* 0xff80000055557808 */ /* 0x000fe40000800000 */
[----:B------:R-:W-:Y:S02]  /*3ab0*/  ISETP.GT.AND P1, PT, R17, 0x10, PT ;  /* 0x000000101100780c */ /* 0x000fe40003f24270 */
[----:B------:R-:W-:Y:S02]  /*3ac0*/  FSEL R69, R69, -INF , P2 ;  /* 0xff80000045457808 */ /* 0x000fe40001000000 */
[----:B------:R-:W-:Y:S02]  /*3ad0*/  FMNMX.FTZ R18, R68, R18, !PT ;  /* 0x0000001244127209 */ /* 0x000fe40007810000 */
[----:B------:R-:W-:-:S02]  /*3ae0*/  FSEL R86, R86, -INF , P5 ;  /* 0xff80000056567808 */ /* 0x000fc40002800000 */
[----:B------:R-:W-:Y:S02]  /*3af0*/  ISETP.GT.AND P5, PT, R17, 0x11, PT ;  /* 0x000000111100780c */ /* 0x000fe40003fa4270 */
[----:B------:R-:W-:Y:S02]  /*3b00*/  FSEL R7, R70, -INF , P1 ;  /* 0xff80000046077808 */ /* 0x000fe40000800000 */
[----:B------:R-:W-:Y:S02]  /*3b10*/  FMNMX.FTZ R18, R69, R18, !PT ;  /* 0x0000001245127209 */ /* 0x000fe40007810000 */
        /* <DEDUP_REMOVED lines=8> */
[----:B------:R-:W-:-:S02]  /*3ba0*/  FMNMX.FTZ R19, R84, R85, !PT ;  /* 0x0000005554137209 */ /* 0x000fc40007810000 */
[----:B------:R-:W-:Y:S02]  /*3bb0*/  FSEL R10, R93, -INF , P5 ;  /* 0xff8000005d0a7808 */ /* 0x000fe40002800000 */
[----:B------:R-:W-:Y:S01]  /*3bc0*/  ISETP.GT.AND P5, PT, R17, 0x20, PT ;  /* 0x000000201100780c */ /* 0x000fe20003fa4270 */
[----:B------:R-:W-:Y:S01]  /*3bd0*/  LDSM.16.MT88.4 R92, [R236+0x4100] ;  /* 0x00410000ec5c783b */ /* 0x000fe20000004200 */
        /* <DEDUP_REMOVED lines=119> */
[----:B------:R-:W-:Y:S02]  /*4350*/  FMNMX.FTZ R17, R134, R18, !PT ;  /* 0x0000001286117209 */ /* 0x000fe40007810000 */
[----:B------:R-:W-:Y:S02]  /*4360*/  FMNMX.FTZ R19, R152, R19, !PT ;  /* 0x0000001398137209 */ /* 0x000fe40007810000 */
[----:B------:R-:W-:Y:S02]  /*4370*/  FMNMX.FTZ R17, R67, R17, !PT ;  /* 0x0000001143117209 */ /* 0x000fe40007810000 */
[----:B------:R-:W-:Y:S02]  /*4380*/  FMNMX.FTZ R19, R149, R19, !PT ;  /* 0x0000001395137209 */ /* 0x000fe40007810000 */
[----:B------:R-:W-:Y:S01]  /*4390*/  FSEL R65, R13, -INF , P5 ;  /* 0xff8000000d417808 */ /* 0x000fe20002800000 */
[----:B------:R-:W1:Y:S01]  /*43a0*/  SHFL.BFLY PT, R18, R17, 0x2, 0x1f ;  /* 0x0c401f0011127f89 */ /* 0x000e6200000e0000 */
[----:B------:R-:W-:-:S02]  /*43b0*/  FMNMX.FTZ R13, R66, R19, !PT ;  /* 0x00000013420d7209 */ /* 0x000fc40007810000 */
[----:B------:R-:W-:Y:S02]  /*43c0*/  FSEL R64, R15, -INF , P2 ;  /* 0xff8000000f407808 */ /* 0x000fe40001000000 */
[----:B------:R-:W-:Y:S02]  /*43d0*/  FMNMX.FTZ R13, R65, R13, !PT ;  /* 0x0000000d410d7209 */ /* 0x000fe40007810000 */
[----:B------:R-:W-:Y:S02]  /*43e0*/  FSEL R62, R14, -INF , P1 ;  /* 0xff8000000e3e7808 */ /* 0x000fe40000800000 */
[----:B------:R-:W-:-:S04]  /*43f0*/  FMNMX.FTZ R13, R64, R13, !PT ;  /* 0x0000000d400d7209 */ /* 0x000fc80007810000 */
[----:B------:R-:W-:-:S05]  /*4400*/  FMNMX.FTZ R14, R62, R13, !PT ;  /* 0x0000000d3e0e7209 */ /* 0x000fca0007810000 */
[----:B------:R-:W2:Y:S01]  /*4410*/  SHFL.BFLY PT, R13, R14, 0x2, 0x1f ;  /* 0x0c401f000e0d7f89 */ /* 0x000ea200000e0000 */
[----:B-1----:R-:W-:-:S05]  /*4420*/  FMNMX.FTZ R18, R17, R18, !PT ;  /* 0x0000001211127209 */ /* 0x002fca0007810000 */
[----:B------:R-:W1:Y:S01]  /*4430*/  SHFL.BFLY PT, R132, R18, 0x1, 0x1f ;  /* 0x0c201f0012847f89 */ /* 0x000e6200000e0000 */
[----:B--2---:R-:W-:-:S05]  /*4440*/  FMNMX.FTZ R14, R14, R13, !PT ;  /* 0x0000000d0e0e7209 */ /* 0x004fca0007810000 */
[----:B------:R-:W2:Y:S01]  /*4450*/  SHFL.BFLY PT, R13, R14, 0x1, 0x1f ;  /* 0x0c201f000e0d7f89 */ /* 0x000ea200000e0000 */
[----:B-1----:R-:W-:-:S04]  /*4460*/  FMNMX.FTZ R132, R18, R132, !PT ;  /* 0x0000008412847209 */ /* 0x002fc80007810000 */
[C---:B------:R-:W-:Y:S01]  /*4470*/  FSETP.NEU.FTZ.AND P1, PT, R132.reuse, -INF , PT ;  /* 0xff8000008400780b */ /* 0x040fe20003f3d000 */
[----:B------:R-:W-:-:S05]  /*4480*/  FMUL.FTZ R133, R132, c[0x0][0x2d0] ;  /* 0x0000b40084857a20 */ /* 0x000fca0000410000 */
[----:B------:R-:W-:-:S05]  /*4490*/  FSEL R133, R133, RZ, P1 ;  /* 0x000000ff85857208 */ /* 0x000fca0000800000 */
[--C-:B------:R-:W-:Y:S02]  /*44a0*/  FFMA.FTZ R59, R3, c[0x0][0x2d0], -R133.reuse ;  /* 0x0000b400033b7a23 */ /* 0x100fe40000010885 */
[--C-:B------:R-:W-:Y:S01]  /*44b0*/  FFMA.FTZ R58, R16, c[0x0][0x2d0], -R133.reuse ;  /* 0x0000b400103a7a23 */ /* 0x100fe20000010885 */
[----:B--2---:R-:W-:Y:S01]  /*44c0*/  FMNMX.FTZ R3, R13, R14, !PT ;  /* 0x0000000e0d037209 */ /* 0x004fe20007810000 */
[--C-:B------:R-:W-:Y:S01]  /*44d0*/  FFMA.FTZ R57, R68, c[0x0][0x2d0], -R133.reuse ;  /* 0x0000b40044397a23 */ /* 0x100fe20000010885 */
[----:B------:R-:W-:Y:S01]  /*44e0*/  LDSM.16.MT88.4 R16, [R233+0x900] ;  /* 0x00090000e910783b */ /* 0x000fe20000004200 */
[--C-:B------:R-:W-:Y:S01]  /*44f0*/  FFMA.FTZ R53, R69, c[0x0][0x2d0], -R133.reuse ;  /* 0x0000b40045357a23 */ /* 0x100fe20000010885 */
[C---:B------:R-:W-:Y:S01]  /*4500*/  FSETP.NEU.FTZ.AND P1, PT, R3.reuse, -INF , PT ;  /* 0xff8000000300780b */ /* 0x040fe20003f3d000 */
[----:B------:R-:W-:Y:S01]  /*4510*/  FMUL.FTZ R63, R3, c[0x0][0x2d0] ;  /* 0x0000b400033f7a20 */ /* 0x000fe20000410000 */
[----:B------:R-:W-:Y:S01]  /*4520*/  MUFU.EX2 R59, R59 ;  /* 0x0000003b003b7308 */ /* 0x000fe20000000800 */
[----:B------:R-:W-:-:S02]  /*4530*/  FFMA.FTZ R56, R7, c[0x0][0x2d0], -R133 ;  /* 0x0000b40007387a23 */ /* 0x000fc40000010885 */
[--C-:B------:R-:W-:Y:S01]  /*4540*/  FFMA.FTZ R52, R5, c[0x0][0x2d0], -R133.reuse ;  /* 0x0000b40005347a23 */ /* 0x100fe20000010885 */
[----:B------:R-:W-:Y:S01]  /*4550*/  FSEL R63, R63, RZ, P1 ;  /* 0x000000ff3f3f7208 */ /* 0x000fe20000800000 */
[----:B------:R-:W-:Y:S01]  /*4560*/  FFMA.FTZ R51, R6, c[0x0][0x2d0], -R133 ;  /* 0x0000b40006337a23 */ /* 0x000fe20000010885 */
[----:B------:R-:W-:Y:S01]  /*4570*/  PLOP3.LUT P1, PT, PT, PT, UP0, 0x40, 0x0 ;  /* 0x000000000000781c */ /* 0x000fe20003f2e808 */
[----:B------:R-:W-:Y:S01]  /*4580*/  LDSM.16.MT88.4 R4, [R232+0x4100] ;  /* 0x00410000e804783b */ /* 0x000fe20000004200 */
[----:B------:R-:W1:Y:S01]  /*4590*/  MUFU.EX2 R58, R58 ;  /* 0x0000003a003a7308 */ /* 0x000e620000000800 */
[--C-:B------:R-:W-:Y:S02]  /*45a0*/  FFMA.FTZ R61, R84, c[0x0][0x2d0], -R63.reuse ;  /* 0x0000b400543d7a23 */ /* 0x100fe4000001083f */
[--C-:B------:R-:W-:Y:S02]  /*45b0*/  FFMA.FTZ R60, R85, c[0x0][0x2d0], -R63.reuse ;  /* 0x0000b400553c7a23 */ /* 0x100fe4000001083f */
[----:B------:R-:W-:-:S02]  /*45c0*/  FFMA.FTZ R55, R86, c[0x0][0x2d0], -R63 ;  /* 0x0000b40056377a23 */ /* 0x000fc4000001083f */
[----:B------:R-:W-:Y:S01]  /*45d0*/  FFMA.FTZ R54, R87, c[0x0][0x2d0], -R63 ;  /* 0x0000b40057367a23 */ /* 0x000fe2000001083f */
[----:B------:R-:W-:Y:S01]  /*45e0*/  MUFU.EX2 R57, R57 ;  /* 0x0000003900397308 */ /* 0x000fe20000000800 */
[----:B------:R-:W2:Y:S01]  /*45f0*/  LDSM.16.MT88.4 R84, [R234+0x4100] ;  /* 0x00410000ea54783b */ /* 0x000ea20000004200 */
[----:B------:R-:W-:Y:S02]  /*4600*/  FFMA.FTZ R48, R12, c[0x0][0x2d0], -R133 ;  /* 0x0000b4000c307a23 */ /* 0x000fe40000010885 */
[--C-:B------:R-:W-:Y:S01]  /*4610*/  FFMA.FTZ R50, R11, c[0x0][0x2d0], -R63.reuse ;  /* 0x0000b4000b327a23 */ /* 0x100fe2000001083f */
[----:B------:R-:W3:Y:S01]  /*4620*/  LDSM.16.MT88.4 R12, [R232+0x900] ;  /* 0x00090000e80c783b */ /* 0x000ee20000004200 */
[--C-:B------:R-:W-:Y:S02]  /*4630*/  FFMA.FTZ R49, R10, c[0x0][0x2d0], -R63.reuse ;  /* 0x0000b4000a317a23 */ /* 0x100fe4000001083f */
[----:B------:R-:W4:Y:S01]  /*4640*/  MUFU.EX2 R53, R53 ;  /* 0x0000003500357308 */ /* 0x000f220000000800 */
[--C-:B------:R-:W-:Y:S01]  /*4650*/  FFMA.FTZ R46, R9, c[0x0][0x2d0], -R63.reuse ;  /* 0x0000b400092e7a23 */ /* 0x100fe2000001083f */
[----:B-1----:R-:W-:Y:S01]  /*4660*/  F2FP.BF16.PACK_AB R68, R58, R59 ;  /* 0x0000003b3a44723e */ /* 0x002fe200000010ff */
[----:B------:R-:W-:-:S02]  /*4670*/  FFMA.FTZ R45, R8, c[0x0][0x2d0], -R63 ;  /* 0x0000b400082d7a23 */ /* 0x000fc4000001083f */
[----:B------:R-:W1:Y:S01]  /*4680*/  LDSM.16.MT88.4 R8, [R236+0x4900] ;  /* 0x00490000ec08783b */ /* 0x000e620000004200 */
[--C-:B------:R-:W-:Y:S02]  /*4690*/  FFMA.FTZ R47, R30, c[0x0][0x2d0], -R133.reuse ;  /* 0x0000b4001e2f7a23 */ /* 0x100fe40000010885 */
[----:B------:R-:W-:Y:S01]  /*46a0*/  MUFU.EX2 R61, R61 ;  /* 0x0000003d003d7308 */ /* 0x000fe20000000800 */
[--C-:B------:R-:W-:Y:S02]  /*46b0*/  FFMA.FTZ R44, R28, c[0x0][0x2d0], -R133.reuse ;  /* 0x0000b4001c2c7a23 */ /* 0x100fe40000010885 */
[----:B------:R-:W-:Y:S02]  /*46c0*/  FFMA.FTZ R43, R29, c[0x0][0x2d0], -R133 ;  /* 0x0000b4001d2b7a23 */ /* 0x000fe40000010885 */
[----:B------:R-:W5:Y:S01]  /*46d0*/  LDSM.16.MT88.4 R28, [R233+0x4900] ;  /* 0x00490000e91c783b */ /* 0x000f620000004200 */
[----:B------:R-:W-:Y:S02]  /*46e0*/  FFMA.FTZ R42, R41, c[0x0][0x2d0], -R63 ;  /* 0x0000b400292a7a23 */ /* 0x000fe4000001083f */
[----:B------:R-:W2:Y:S01]  /*46f0*/  MUFU.EX2 R60, R60 ;  /* 0x0000003c003c7308 */ /* 0x000ea20000000800 */
[----:B----4-:R-:W-:Y:S01]  /*4700*/  F2FP.BF16.PACK_AB R70, R53, R57 ;  /* 0x000000393546723e */ /* 0x010fe200000010ff */
[----:B------:R-:W-:-:S02]  /*4710*/  FFMA.FTZ R40, R40, c[0x0][0x2d0], -R133 ;  /* 0x0000b40028287a23 */ /* 0x000fc40000010885 */
[--C-:B------:R-:W-:Y:S02]  /*4720*/  FFMA.FTZ R41, R183, c[0x0][0x2d0], -R63.reuse ;  /* 0x0000b400b7297a23 */ /* 0x100fe4000001083f */
[--C-:B------:R-:W-:Y:S02]  /*4730*/  FFMA.FTZ R2, R182, c[0x0][0x2d0], -R63.reuse ;  /* 0x0000b400b6027a23 */ /* 0x100fe4000001083f */
[----:B------:R-:W-:Y:S01]  /*4740*/  MUFU.EX2 R55, R55 ;  /* 0x0000003700377308 */ /* 0x000fe20000000800 */
[----:B------:R-:W-:Y:S02]  /*4750*/  FFMA.FTZ R0, R181, c[0x0][0x2d0], -R63 ;  /* 0x0000b400b5007a23 */ /* 0x000fe4000001083f */
[--C-:B------:R-:W-:Y:S02]  /*4760*/  FFMA.FTZ R145, R145, c[0x0][0x2d0], -R133.reuse ;  /* 0x0000b40091917a23 */ /* 0x100fe40000010885 */
[--C-:B------:R-:W-:Y:S02]  /*4770*/  FFMA.FTZ R146, R146, c[0x0][0x2d0], -R133.reuse ;  /* 0x0000b40092927a23 */ /* 0x100fe40000010885 */
[--C-:B------:R-:W-:Y:S01]  /*4780*/  FFMA.FTZ R148, R148, c[0x0][0x2d0], -R133.reuse ;  /* 0x0000b40094947a23 */ /* 0x100fe20000010885 */
[----:B------:R-:W4:Y:S01]  /*4790*/  MUFU.EX2 R54, R54 ;  /* 0x0000003600367308 */ /* 0x000f220000000800 */
[----:B--2---:R-:W-:Y:S01]  /*47a0*/  F2FP.BF16.PACK_AB R69, R60, R61 ;  /* 0x0000003d3c45723e */ /* 0x004fe200000010ff */
[----:B------:R-:W-:-:S02]  /*47b0*/  FFMA.FTZ R147, R147, c[0x0][0x2d0], -R133 ;  /* 0x0000b40093937a23 */ /* 0x000fc40000010885 */
[--C-:B------:R-:W-:Y:S02]  /*47c0*/  FFMA.FTZ R150, R150, c[0x0][0x2d0], -R63.reuse ;  /* 0x0000b40096967a23 */ /* 0x100fe4000001083f */
[--C-:B------:R-:W-:Y:S02]  /*47d0*/  FFMA.FTZ R151, R151, c[0x0][0x2d0], -R63.reuse ;  /* 0x0000b40097977a23 */ /* 0x100fe4000001083f */
[----:B------:R-:W-:Y:S01]  /*47e0*/  MUFU.EX2 R56, R56 ;  /* 0x0000003800387308 */ /* 0x000fe20000000800 */
[----:B------:R-:W-:Y:S02]  /*47f0*/  FFMA.FTZ R180, R180, c[0x0][0x2d0], -R63 ;  /* 0x0000b400b4b47a23 */ /* 0x000fe4000001083f */
[--C-:B------:R-:W-:Y:S02]  /*4800*/  FFMA.FTZ R160, R160, c[0x0][0x2d0], -R133.reuse ;  /* 0x0000b400a0a07a23 */ /* 0x100fe40000010885 */
[----:B------:R-:W-:Y:S02]  /*4810*/  FFMA.FTZ R159, R159, c[0x0][0x2d0], -R133 ;  /* 0x0000b4009f9f7a23 */ /* 0x000fe40000010885 */
[--C-:B------:R-:W-:Y:S01]  /*4820*/  FFMA.FTZ R161, R161, c[0x0][0x2d0], -R63.reuse ;  /* 0x0000b400a1a17a23 */ /* 0x100fe2000001083f */
[----:B----4-:R-:W-:Y:S01]  /*4830*/  F2FP.BF16.PACK_AB R71, R54, R55 ;  /* 0x000000373647723e */ /* 0x010fe200000010ff */
[----:B------:R-:W-:Y:S01]  /*4840*/  MUFU.EX2 R52, R52 ;  /* 0x0000003400347308 */ /* 0x000fe20000000800 */
[----:B------:R-:W-:-:S02]  /*4850*/  FFMA.FTZ R162, R162, c[0x0][0x2d0], -R63 ;  /* 0x0000b400a2a27a23 */ /* 0x000fc4000001083f */
[--C-:B------:R-:W-:Y:S02]  /*4860*/  FFMA.FTZ R164, R164, c[0x0][0x2d0], -R63.reuse ;  /* 0x0000b400a4a47a23 */ /* 0x100fe4000001083f */
[----:B------:R-:W-:Y:S01]  /*4870*/  FFMA.FTZ R165, R165, c[0x0][0x2d0], -R63 ;  /* 0x0000b400a5a57a23 */ /* 0x000fe2000001083f */
[C---:B------:R-:W-:Y:S01]  /*4880*/  HMMA.16816.F32.BF16 R104, R68.reuse, R100, RZ ;  /* 0x000000644468723c */ /* 0x040fe200000418ff */
[--C-:B------:R-:W-:Y:S01]  /*4890*/  FFMA.FTZ R176, R176, c[0x0][0x2d0], -R133.reuse ;  /* 0x0000b400b0b07a23 */ /* 0x100fe20000010885 */
[----:B------:R-:W-:Y:S01]  /*48a0*/  MUFU.EX2 R51, R51 ;  /* 0x0000003300337308 */ /* 0x000fe20000000800 */
[--C-:B------:R-:W-:Y:S02]  /*48b0*/  FFMA.FTZ R171, R171, c[0x0][0x2d0], -R133.reuse ;  /* 0x0000b400abab7a23 */ /* 0x100fe40000010885 */
[--C-:B------:R-:W-:Y:S02]  /*48c0*/  FFMA.FTZ R170, R170, c[0x0][0x2d0], -R133.reuse ;  /* 0x0000b400aaaa7a23 */ /* 0x100fe40000010885 */
[----:B------:R-:W-:Y:S01]  /*48d0*/  FFMA.FTZ R169, R169, c[0x0][0x2d0], -R133 ;  /* 0x0000b400a9a97a23 */ /* 0x000fe20000010885 */
[----:B------:R-:W-:Y:S01]  /*48e0*/  HMMA.16816.F32.BF16 R100, R68, R102, RZ ;  /* 0x000000664464723c */ /* 0x000fe200000418ff */
[--C-:B------:R-:W-:Y:S01]  /*48f0*/  FFMA.FTZ R168, R168, c[0x0][0x2d0], -R63.reuse ;  /* 0x0000b400a8a87a23 */ /* 0x100fe2000001083f */
[----:B------:R-:W-:Y:S01]  /*4900*/  MUFU.EX2 R48, R48 ;  /* 0x0000003000307308 */ /* 0x000fe20000000800 */
[----:B------:R-:W-:-:S02]  /*4910*/  FFMA.FTZ R167, R167, c[0x0][0x2d0], -R63 ;  /* 0x0000b400a7a77a23 */ /* 0x000fc4000001083f */
[--C-:B------:R-:W-:Y:S02]  /*4920*/  FFMA.FTZ R166, R166, c[0x0][0x2d0], -R63.reuse ;  /* 0x0000b400a6a67a23 */ /* 0x100fe4000001083f */
[----:B------:R-:W-:Y:S01]  /*4930*/  FFMA.FTZ R163, R163, c[0x0][0x2d0], -R63 ;  /* 0x0000b400a3a37a23 */ /* 0x000fe2000001083f */
[C---:B------:R-:W-:Y:S01]  /*4940*/  HMMA.16816.F32.BF16 R96, R68.reuse, R92, RZ ;  /* 0x0000005c4460723c */ /* 0x040fe200000418ff */
[--C-:B------:R-:W-:Y:S01]  /*4950*/  FFMA.FTZ R158, R158, c[0x0][0x2d0], -R133.reuse ;  /* 0x0000b4009e9e7a23 */ /* 0x100fe20000010885 */
[----:B------:R-:W2:Y:S01]  /*4960*/  MUFU.EX2 R50, R50 ;  /* 0x0000003200327308 */ /* 0x000ea20000000800 */
[--C-:B------:R-:W-:Y:S02]  /*4970*/  FFMA.FTZ R157, R157, c[0x0][0x2d0], -R133.reuse ;  /* 0x0000b4009d9d7a23 */ /* 0x100fe40000010885 */
[--C-:B------:R-:W-:Y:S02]  /*4980*/  FFMA.FTZ R156, R156, c[0x0][0x2d0], -R133.reuse ;  /* 0x0000b4009c9c7a23 */ /* 0x100fe40000010885 */
[----:B------:R-:W-:Y:S01]  /*4990*/  FFMA.FTZ R155, R155, c[0x0][0x2d0], -R133 ;  /* 0x0000b4009b9b7a23 */ /* 0x000fe20000010885 */
[----:B------:R-:W-:Y:S01]  /*49a0*/  HMMA.16816.F32.BF16 R92, R68, R94, RZ ;  /* 0x0000005e445c723c */ /* 0x000fe200000418ff */
[--C-:B------:R-:W-:Y:S01]  /*49b0*/  FFMA.FTZ R154, R154, c[0x0][0x2d0], -R63.reuse ;  /* 0x0000b4009a9a7a23 */ /* 0x100fe2000001083f */
[----:B------:R-:W4:Y:S01]  /*49c0*/  MUFU.EX2 R49, R49 ;  /* 0x0000003100317308 */ /* 0x000f220000000800 */
[----:B------:R-:W-:-:S02]  /*49d0*/  FFMA.FTZ R153, R153, c[0x0][0x2d0], -R63 ;  /* 0x0000b40099997a23 */ /* 0x000fc4000001083f */
[--C-:B------:R-:W-:Y:S02]  /*49e0*/  FFMA.FTZ R152, R152, c[0x0][0x2d0], -R63.reuse ;  /* 0x0000b40098987a23 */ /* 0x100fe4000001083f */
[----:B------:R-:W-:Y:S01]  /*49f0*/  FFMA.FTZ R149, R149, c[0x0][0x2d0], -R63 ;  /* 0x0000b40095957a23 */ /* 0x000fe2000001083f */
[C---:B------:R-:W-:Y:S01]  /*4a00*/  HMMA.16816.F32.BF16 R128, R68.reuse, R124, RZ ;  /* 0x0000007c4480723c */ /* 0x040fe200000418ff */
[----:B------:R-:W-:Y:S01]  /*4a10*/  FADD.FTZ R58, R59, R58 ;  /* 0x0000003a3b3a7221 */ /* 0x000fe20000010000 */
[----:B------:R-:W-:Y:S01]  /*4a20*/  MUFU.EX2 R46, R46 ;  /* 0x0000002e002e7308 */ /* 0x000fe20000000800 */
[----:B------:R-:W-:Y:S02]  /*4a30*/  FADD.FTZ R60, R61, R60 ;  /* 0x0000003c3d3c7221 */ /* 0x000fe40000010000 */
[----:B------:R-:W-:Y:S02]  /*4a40*/  FADD.FTZ R57, R57, R58 ;  /* 0x0000003a39397221 */ /* 0x000fe40000010000 */
[----:B------:R-:W-:Y:S01]  /*4a50*/  FADD.FTZ R60, R55, R60 ;  /* 0x0000003c373c7221 */ /* 0x000fe20000010000 */
[----:B------:R-:W-:Y:S01]  /*4a60*/  HMMA.16816.F32.BF16 R120, R68, R116, RZ ;  /* 0x000000744478723c */ /* 0x000fe200000418ff */
[----:B------:R-:W-:Y:S01]  /*4a70*/  FFMA.FTZ R249, R67, c[0x0][0x2d0], -R133 ;  /* 0x0000b40043f97a23 */ /* 0x000fe20000010885 */
[----:B------:R-:W1:Y:S01]  /*4a80*/  MUFU.EX2 R45, R45 ;  /* 0x0000002d002d7308 */ /* 0x000e620000000800 */
[----:B------:R-:W-:-:S02]  /*4a90*/  FFMA.FTZ R248, R62, c[0x0][0x2d0], -R63 ;  /* 0x0000b4003ef87a23 */ /* 0x000fc4000001083f */
[----:B------:R-:W-:Y:S02]  /*4aa0*/  FADD.FTZ R57, R53, R57 ;  /* 0x0000003935397221 */ /* 0x000fe40000010000 */
[----:B------:R-:W-:Y:S01]  /*4ab0*/  FADD.FTZ R54, R54, R60 ;  /* 0x0000003c36367221 */ /* 0x000fe20000010000 */
[----:B------:R-:W-:Y:S02]  /*4ac0*/  HMMA.16816.F32.BF16 R112, R68, R108, RZ ;  /* 0x0000006c4470723c */ /* 0x000fe400000418ff */
[----:B------:R-:W-:Y:S01]  /*4ad0*/  MUFU.EX2 R47, R47 ;  /* 0x0000002f002f7308 */ /* 0x000fe20000000800 */
[----:B--2---:R-:W-:-:S05]  /*4ae0*/  FADD.FTZ R54, R50, R54 ;  /* 0x0000003632367221 */ /* 0x004fca0000010000 */
[C---:B------:R-:W-:Y:S02]  /*4af0*/  HMMA.16816.F32.BF16 R88, R68.reuse, R84, RZ ;  /* 0x000000544458723c */ /* 0x040fe400000418ff */
[----:B------:R-:W-:Y:S06]  /*4b00*/  MUFU.EX2 R44, R44 ;  /* 0x0000002c002c7308 */ /* 0x000fec0000000800 */
[C---:B------:R-:W-:Y:S02]  /*4b10*/  HMMA.16816.F32.BF16 R80, R68.reuse, R76, RZ ;  /* 0x0000004c4450723c */ /* 0x040fe400000418ff */
[----:B------:R-:W-:Y:S06]  /*4b20*/  MUFU.EX2 R43, R43 ;  /* 0x0000002b002b7308 */ /* 0x000fec0000000800 */
[C---:B------:R-:W-:Y:S02]  /*4b30*/  HMMA.16816.F32.BF16 R124, R68.reuse, R126, RZ ;  /* 0x0000007e447c723c */ /* 0x040fe400000418ff */
[----:B------:R-:W-:Y:S06]  /*4b40*/  MUFU.EX2 R40, R40 ;  /* 0x0000002800287308 */ /* 0x000fec0000000800 */
[C---:B------:R-:W-:Y:S02]  /*4b50*/  HMMA.16816.F32.BF16 R116, R68.reuse, R118, RZ ;  /* 0x000000764474723c */ /* 0x040fe400000418ff */
[----:B------:R-:W2:Y:S06]  /*4b60*/  MUFU.EX2 R42, R42 ;  /* 0x0000002a002a7308 */ /* 0x000eac0000000800 */
[C---:B------:R-:W-:Y:S02]  /*4b70*/  HMMA.16816.F32.BF16 R108, R68.reuse, R110, RZ ;  /* 0x0000006e446c723c */ /* 0x040fe400000418ff */
[----:B------:R-:W1:Y:S06]  /*4b80*/  MUFU.EX2 R41, R41 ;  /* 0x0000002900297308 */ /* 0x000e6c0000000800 */
[C---:B------:R-:W-:Y:S02]  /*4b90*/  HMMA.16816.F32.BF16 R84, R68.reuse, R86, RZ ;  /* 0x000000564454723c */ /* 0x040fe400000418ff */
[----:B------:R-:W-:Y:S06]  /*4ba0*/  MUFU.EX2 R2, R2 ;  /* 0x0000000200027308 */ /* 0x000fec0000000800 */
[C---:B------:R-:W-:Y:S02]  /*4bb0*/  HMMA.16816.F32.BF16 R76, R68.reuse, R78, RZ ;  /* 0x0000004e444c723c */ /* 0x040fe400000418ff */
[----:B------:R-:W1:Y:S06]  /*4bc0*/  MUFU.EX2 R0, R0 ;  /* 0x0000000000007308 */ /* 0x000e6c0000000800 */
[C---:B------:R-:W-:Y:S02]  /*4bd0*/  HMMA.16816.F32.BF16 R72, R68.reuse, R4, RZ ;  /* 0x000000044448723c */ /* 0x040fe400000418ff */
[----:B------:R-:W-:Y:S05]  /*4be0*/  MUFU.EX2 R145, R145 ;  /* 0x0000009100917308 */ /* 0x000fea0000000800 */
[----:B------:R-:W-:Y:S01]  /*4bf0*/  F2FP.BF16.PACK_AB R4, R52, R56 ;  /* 0x000000383404723e */ /* 0x000fe200000010ff */
[----:B------:R-:W-:Y:S01]  /*4c00*/  HMMA.16816.F32.BF16 R68, R68, R6, RZ ;  /* 0x000000064444723c */ /* 0x000fe200000418ff */
[----:B----4-:R-:W-:Y:S01]  /*4c10*/  F2FP.BF16.PACK_AB R5, R49, R50 ;  /* 0x000000323105723e */ /* 0x010fe200000010ff */
[----:B------:R-:W-:Y:S01]  /*4c20*/  MUFU.EX2 R146, R146 ;  /* 0x0000009200927308 */ /* 0x000fe20000000800 */
[----:B------:R-:W-:-:S02]  /*4c30*/  FADD.FTZ R56, R56, R57 ;  /* 0x0000003938387221 */ /* 0x000fc40000010000 */
[----:B------:R-:W-:Y:S02]  /*4c40*/  FADD.FTZ R49, R49, R54 ;  /* 0x0000003631317221 */ /* 0x000fe40000010000 */
[----:B------:R-:W-:Y:S01]  /*4c50*/  F2FP.BF16.PACK_AB R6, R48, R51 ;  /* 0x000000333006723e */ /* 0x000fe200000010ff */
[----:B------:R-:W-:Y:S01]  /*4c60*/  FADD.FTZ R56, R52, R56 ;  /* 0x0000003834387221 */ /* 0x000fe20000010000 */
[----:B-1----:R-:W-:Y:S01]  /*4c70*/  F2FP.BF16.PACK_AB R7, R45, R46 ;  /* 0x0000002e2d07723e */ /* 0x002fe200000010ff */
[----:B------:R-:W-:Y:S01]  /*4c80*/  MUFU.EX2 R148, R148 ;  /* 0x0000009400947308 */ /* 0x000fe20000000800 */
[----:B------:R-:W-:Y:S02]  /*4c90*/  FADD.FTZ R49, R46, R49 ;  /* 0x000000312e317221 */ /* 0x000fe40000010000 */
[----:B------:R-:W-:Y:S02]  /*4ca0*/  FADD.FTZ R51, R51, R56 ;  /* 0x0000003833337221 */ /* 0x000fe40000010000 */
[----:B------:R-:W-:Y:S01]  /*4cb0*/  FADD.FTZ R45, R45, R49 ;  /* 0x000000312d2d7221 */ /* 0x000fe20000010000 */
[----:B---3--:R-:W-:Y:S01]  /*4cc0*/  HMMA.16816.F32.BF16 R104, R4, R12, R104 ;  /* 0x0000000c0468723c */ /* 0x008fe20000041868 */
[----:B------:R-:W-:Y:S01]  /*4cd0*/  FADD.FTZ R51, R48, R51 ;  /* 0x0000003330337221 */ /* 0x000fe20000010000 */
[----:B------:R-:W-:Y:S01]  /*4ce0*/  MUFU.EX2 R147, R147 ;  /* 0x0000009300937308 */ /* 0x000fe20000000800 */
[----:B--2---:R-:W-:-:S05]  /*4cf0*/  FADD.FTZ R45, R42, R45 ;  /* 0x0000002d2a2d7221 */ /* 0x004fca0000010000 */
[C---:B------:R-:W-:Y:S01]  /*4d00*/  HMMA.16816.F32.BF16 R100, R4.reuse, R14, R100 ;  /* 0x0000000e0464723c */ /* 0x040fe20000041864 */
[----:B------:R-:W1:Y:S01]  /*4d10*/  LDSM.16.MT88.4 R12, [R232+0x4900] ;  /* 0x00490000e80c783b */ /* 0x000e620000004200 */
[----:B------:R-:W2:Y:S06]  /*4d20*/  MUFU.EX2 R150, R150 ;  /* 0x0000009600967308 */ /* 0x000eac0000000800 */
[C---:B------:R-:W-:Y:S02]  /*4d30*/  HMMA.16816.F32.BF16 R96, R4.reuse, R8, R96 ;  /* 0x000000080460723c */ /* 0x040fe40000041860 */
[----:B------:R-:W3:Y:S06]  /*4d40*/  MUFU.EX2 R151, R151 ;  /* 0x0000009700977308 */ /* 0x000eec0000000800 */
[C---:B------:R-:W-:Y:S01]  /*4d50*/  HMMA.16816.F32.BF16 R92, R4.reuse, R10, R92 ;  /* 0x0000000a045c723c */ /* 0x040fe2000004185c */
[----:B------:R-:W4:Y:S01]  /*4d60*/  LDSM.16.MT88.4 R8, [R232+0x1100] ;  /* 0x00110000e808783b */ /* 0x000f220000004200 */
[----:B------:R-:W-:Y:S06]  /*4d70*/  MUFU.EX2 R160, R160 ;  /* 0x000000a000a07308 */ /* 0x000fec0000000800 */
[C---:B------:R-:W-:Y:S02]  /*4d80*/  HMMA.16816.F32.BF16 R128, R4.reuse, R24, R128 ;  /* 0x000000180480723c */ /* 0x040fe40000041880 */
[----:B------:R-:W-:Y:S06]  /*4d90*/  MUFU.EX2 R159, R159 ;  /* 0x0000009f009f7308 */ /* 0x000fec0000000800 */
[C---:B------:R-:W-:Y:S01]  /*4da0*/  HMMA.16816.F32.BF16 R124, R4.reuse, R26, R124 ;  /* 0x0000001a047c723c */ /* 0x040fe2000004187c */
[----:B------:R-:W-:Y:S01]  /*4db0*/  LDSM.16.MT88.4 R24, [R236+0x1100] ;  /* 0x00110000ec18783b */ /* 0x000fe20000004200 */
        /* <DEDUP_REMOVED lines=9> */
[----:B------:R-:W2:Y:S01]  /*4e50*/  LDSM.16.MT88.4 R16, [R233+0x1100] ;  /* 0x00110000e910783b */ /* 0x000ea20000004200 */
[----:B------:R-:W-:Y:S06]  /*4e60*/  MUFU.EX2 R176, R176 ;  /* 0x000000b000b07308 */ /* 0x000fec0000000800 */
[C---:B------:R-:W-:Y:S02]  /*4e70*/  HMMA.16816.F32.BF16 R88, R4.reuse, R36, R88 ;  /* 0x000000240458723c */ /* 0x040fe40000041858 */
[----:B------:R-:W-:Y:S06]  /*4e80*/  MUFU.EX2 R171, R171 ;  /* 0x000000ab00ab7308 */ /* 0x000fec0000000800 */
[C---:B------:R-:W-:Y:S01]  /*4e90*/  HMMA.16816.F32.BF16 R84, R4.reuse, R38, R84 ;  /* 0x000000260454723c */ /* 0x040fe20000041854 */
[----:B------:R-:W-:Y:S01]  /*4ea0*/  LDSM.16.MT88.4 R36, [R234+0x5100] ;  /* 0x00510000ea24783b */ /* 0x000fe20000004200 */
[----:B------:R-:W-:Y:S06]  /*4eb0*/  MUFU.EX2 R170, R170 ;  /* 0x000000aa00aa7308 */ /* 0x000fec0000000800 */
[C---:B-----5:R-:W-:Y:S02]  /*4ec0*/  HMMA.16816.F32.BF16 R80, R4.reuse, R28, R80 ;  /* 0x0000001c0450723c */ /* 0x060fe40000041850 */
[----:B------:R-:W-:Y:S06]  /*4ed0*/  MUFU.EX2 R169, R169 ;  /* 0x000000a900a97308 */ /* 0x000fec0000000800 */
[C---:B------:R-:W-:Y:S01]  /*4ee0*/  HMMA.16816.F32.BF16 R76, R4.reuse, R30, R76 ;  /* 0x0000001e044c723c */ /* 0x040fe2000004184c */
[----:B------:R-:W-:Y:S01]  /*4ef0*/  LDSM.16.MT88.4 R28, [R233+0x5100] ;  /* 0x00510000e91c783b */ /* 0x000fe20000004200 */
[----:B------:R-:W-:Y:S06]  /*4f00*/  MUFU.EX2 R168, R168 ;  /* 0x000000a800a87308 */ /* 0x000fec0000000800 */
[C---:B-1----:R-:W-:Y:S02]  /*4f10*/  HMMA.16816.F32.BF16 R72, R4.reuse, R12, R72 ;  /* 0x0000000c0448723c */ /* 0x042fe40000041848 */
[----:B------:R-:W-:Y:S06]  /*4f20*/  MUFU.EX2 R167, R167 ;  /* 0x000000a700a77308 */ /* 0x000fec0000000800 */
[----:B------:R-:W-:Y:S01]  /*4f30*/  HMMA.16816.F32.BF16 R68, R4, R14, R68 ;  /* 0x0000000e0444723c */ /* 0x000fe20000041844 */
[----:B------:R-:W1:Y:S01]  /*4f40*/  LDSM.16.MT88.4 R12, [R236+0x5100] ;  /* 0x00510000ec0c783b */ /* 0x000e620000004200 */
[----:B------:R-:W-:Y:S05]  /*4f50*/  MUFU.EX2 R166, R166 ;  /* 0x000000a600a67308 */ /* 0x000fea0000000800 */
[----:B------:R-:W-:Y:S01]  /*4f60*/  F2FP.BF16.PACK_AB R4, R44, R47 ;  /* 0x0000002f2c04723e */ /* 0x000fe200000010ff */
[----:B------:R-:W-:Y:S01]  /*4f70*/  FADD.FTZ R47, R47, R51 ;  /* 0x000000332f2f7221 */ /* 0x000fe20000010000 */
[----:B------:R-:W-:Y:S01]  /*4f80*/  F2FP.BF16.PACK_AB R6, R40, R43 ;  /* 0x0000002b2806723e */ /* 0x000fe200000010ff */
[----:B------:R-:W-:Y:S01]  /*4f90*/  MUFU.EX2 R163, R163 ;  /* 0x000000a300a37308 */ /* 0x000fe20000000800 */
[C---:B------:R-:W-:Y:S01]  /*4fa0*/  F2FP.BF16.PACK_AB R5, R41.reuse, R42 ;  /* 0x0000002a2905723e */ /* 0x040fe200000010ff */
[----:B------:R-:W-:Y:S01]  /*4fb0*/  FADD.FTZ R47, R44, R47 ;  /* 0x0000002f2c2f7221 */ /* 0x000fe20000010000 */
[----:B------:R-:W-:Y:S01]  /*4fc0*/  F2FP.BF16.PACK_AB R7, R0, R2 ;  /* 0x000000020007723e */ /* 0x000fe200000010ff */
[----:B------:R-:W-:-:S02]  /*4fd0*/  FADD.FTZ R41, R41, R45 ;  /* 0x0000002d29297221 */ /* 0x000fc40000010000 */
[----:B------:R-:W-:Y:S02]  /*4fe0*/  FADD.FTZ R43, R43, R47 ;  /* 0x0000002f2b2b7221 */ /* 0x000fe40000010000 */
[----:B------:R-:W-:Y:S01]  /*4ff0*/  MUFU.EX2 R158, R158 ;  /* 0x0000009e009e7308 */ /* 0x000fe20000000800 */
[----:B------:R-:W-:Y:S01]  /*5000*/  FADD.FTZ R41, R2, R41 ;  /* 0x0000002902297221 */ /* 0x000fe20000010000 */
[----:B----4-:R-:W-:Y:S01]  /*5010*/  HMMA.16816.F32.BF16 R104, R4, R8, R104 ;  /* 0x000000080468723c */ /* 0x010fe20000041868 */
[----:B------:R-:W-:Y:S02]  /*5020*/  FADD.FTZ R43, R40, R43 ;  /* 0x0000002b282b7221 */ /* 0x000fe40000010000 */
[----:B------:R-:W-:-:S03]  /*5030*/  FADD.FTZ R0, R0, R41 ;  /* 0x0000002900007221 */ /* 0x000fc60000010000 */
[----:B------:R-:W-:Y:S01]  /*5040*/  MUFU.EX2 R157, R157 ;  /* 0x0000009d009d7308 */ /* 0x000fe20000000800 */
[----:B--2---:R-:W-:Y:S01]  /*5050*/  FADD.FTZ R0, R150, R0 ;  /* 0x0000000096007221 */ /* 0x004fe20000010000 */
[C---:B------:R-:W-:Y:S01]  /*5060*/  HMMA.16816.F32.BF16 R100, R4.reuse, R10, R100 ;  /* 0x0000000a0464723c */ /* 0x040fe20000041864 */
[----:B------:R-:W2:Y:S05]  /*5070*/  LDSM.16.MT88.4 R8, [R232+0x5100] ;  /* 0x00510000e808783b */ /* 0x000eaa0000004200 */
[----:B------:R-:W-:Y:S02]  /*5080*/  MUFU.EX2 R156, R156 ;  /* 0x0000009c009c7308 */ /* 0x000fe40000000800 */
[C---:B------:R-:W-:Y:S06]  /*5090*/  HMMA.16816.F32.BF16 R112, R4.reuse, R16, R112 ;  /* 0x000000100470723c */ /* 0x040fec0000041870 */
[----:B------:R-:W-:Y:S02]  /*50a0*/  MUFU.EX2 R155, R155 ;  /* 0x0000009b009b7308 */ /* 0x000fe40000000800 */
[C---:B------:R-:W-:Y:S01]  /*50b0*/  HMMA.16816.F32.BF16 R108, R4.reuse, R18, R108 ;  /* 0x00000012046c723c */ /* 0x040fe2000004186c */
[----:B------:R-:W4:Y:S05]  /*50c0*/  LDSM.16.MT88.4 R16, [R233+0x1900] ;  /* 0x00190000e910783b */ /* 0x000f2a0000004200 */
[----:B------:R-:W-:Y:S02]  /*50d0*/  MUFU.EX2 R154, R154 ;  /* 0x0000009a009a7308 */ /* 0x000fe40000000800 */
[C---:B-1----:R-:W-:Y:S06]  /*50e0*/  HMMA.16816.F32.BF16 R96, R4.reuse, R12, R96 ;  /* 0x0000000c0460723c */ /* 0x042fec0000041860 */
[----:B------:R-:W-:Y:S02]  /*50f0*/  MUFU.EX2 R153, R153 ;  /* 0x0000009900997308 */ /* 0x000fe40000000800 */
[C---:B------:R-:W-:Y:S01]  /*5100*/  HMMA.16816.F32.BF16 R92, R4.reuse, R14, R92 ;  /* 0x0000000e045c723c */ /* 0x040fe2000004185c */
[----:B------:R-:W1:Y:S05]  /*5110*/  LDSM.16.MT88.4 R12, [R232+0x1900] ;  /* 0x00190000e80c783b */ /* 0x000e6a0000004200 */
[----:B------:R-:W-:Y:S02]  /*5120*/  MUFU.EX2 R152, R152 ;  /* 0x0000009800987308 */ /* 0x000fe40000000800 */
[C---:B------:R-:W-:Y:S06]  /*5130*/  HMMA.16816.F32.BF16 R88, R4.reuse, R36, R88 ;  /* 0x000000240458723c */ /* 0x040fec0000041858 */
[----:B------:R-:W-:Y:S01]  /*5140*/  MUFU.EX2 R36, R180 ;  /* 0x000000b400247308 */ /* 0x000fe20000000800 */
[----:B------:R-:W-:Y:S01]  /*5150*/  FFMA.FTZ R37, R179, c[0x0][0x2d0], -R63 ;  /* 0x0000b400b3257a23 */ /* 0x000fe2000001083f */
[C---:B--2---:R-:W-:Y:S06]  /*5160*/  HMMA.16816.F32.BF16 R72, R4.reuse, R8, R72 ;  /* 0x000000080448723c */ /* 0x044fec0000041848 */
[----:B------:R-:W2:Y:S02]  /*5170*/  MUFU.EX2 R37, R37 ;  /* 0x0000002500257308 */ /* 0x000ea40000000800 */
[C---:B------:R-:W-:Y:S01]  /*5180*/  HMMA.16816.F32.BF16 R68, R4.reuse, R10, R68 ;  /* 0x0000000a0444723c */ /* 0x040fe20000041844 */
[----:B------:R-:W5:Y:S05]  /*5190*/  LDSM.16.MT88.4 R8, [R236+0x5900] ;  /* 0x00590000ec08783b */ /* 0x000f6a0000004200 */
[----:B------:R-:W-:Y:S02]  /*51a0*/  MUFU.EX2 R149, R149 ;  /* 0x0000009500957308 */ /* 0x000fe40000000800 */
[C---:B------:R-:W-:Y:S06]  /*51b0*/  HMMA.16816.F32.BF16 R120, R4.reuse, R20, R120 ;  /* 0x000000140478723c */ /* 0x040fec0000041878 */
[----:B------:R-:W-:Y:S02]  /*51c0*/  MUFU.EX2 R249, R249 ;  /* 0x000000f900f97308 */ /* 0x000fe40000000800 */
[C---:B------:R-:W-:Y:S01]  /*51d0*/  HMMA.16816.F32.BF16 R116, R4.reuse, R22, R116 ;  /* 0x000000160474723c */ /* 0x040fe20000041874 */
[----:B------:R-:W1:Y:S05]  /*51e0*/  LDSM.16.MT88.4 R20, [R234+0x1900] ;  /* 0x00190000ea14783b */ /* 0x000e6a0000004200 */
[----:B------:R-:W-:Y:S02]  /*51f0*/  MUFU.EX2 R248, R248 ;  /* 0x000000f800f87308 */ /* 0x000fe40000000800 */
[C---:B------:R-:W-:Y:S08]  /*5200*/  HMMA.16816.F32.BF16 R128, R4.reuse, R24, R128 ;  /* 0x000000180480723c */ /* 0x040ff00000041880 */
[C---:B------:R-:W-:Y:S01]  /*5210*/  HMMA.16816.F32.BF16 R124, R4.reuse, R26, R124 ;  /* 0x0000001a047c723c */ /* 0x040fe2000004187c */
[----:B------:R-:W1:Y:S07]  /*5220*/  LDSM.16.MT88.4 R24, [R236+0x1900] ;  /* 0x00190000ec18783b */ /* 0x000e6e0000004200 */
[C---:B------:R-:W-:Y:S07]  /*5230*/  HMMA.16816.F32.BF16 R84, R4.reuse, R38, R84 ;  /* 0x000000260454723c */ /* 0x040fee0000041854 */
[--C-:B------:R-:W-:Y:S01]  /*5240*/  FFMA.FTZ R38, R178, c[0x0][0x2d0], -R133.reuse ;  /* 0x0000b400b2267a23 */ /* 0x100fe20000010885 */
[----:B------:R-:W-:Y:S01]  /*5250*/  HMMA.16816.F32.BF16 R80, R4, R28, R80 ;  /* 0x0000001c0450723c */ /* 0x000fe20000041850 */
[----:B------:R-:W-:-:S04]  /*5260*/  FFMA.FTZ R39, R177, c[0x0][0x2d0], -R133 ;  /* 0x0000b400b1277a23 */ /* 0x000fc80000010885 */
[----:B------:R-:W-:Y:S03]  /*5270*/  MUFU.EX2 R38, R38 ;  /* 0x0000002600267308 */ /* 0x000fe60000000800 */
[----:B------:R-:W-:Y:S01]  /*5280*/  HMMA.16816.F32.BF16 R76, R4, R30, R76 ;  /* 0x0000001e044c723c */ /* 0x000fe2000004184c */
[----:B------:R-:W-:Y:S04]  /*5290*/  LDSM.16.MT88.4 R28, [R233+0x5900] ;  /* 0x00590000e91c783b */ /* 0x000fe80000004200 */
[----:B------:R-:W1:Y:S02]  /*52a0*/  MUFU.EX2 R39, R39 ;  /* 0x0000002700277308 */ /* 0x000e640000000800 */
[----:B------:R-:W-:Y:S01]  /*52b0*/  F2FP.BF16.PACK_AB R4, R146, R145 ;  /* 0x000000919204723e */ /* 0x000fe200000010ff */
[----:B------:R-:W-:Y:S01]  /*52c0*/  FADD.FTZ R145, R145, R43 ;  /* 0x0000002b91917221 */ /* 0x000fe20000010000 */
[----:B------:R-:W-:-:S02]  /*52d0*/  F2FP.BF16.PACK_AB R6, R147, R148 ;  /* 0x000000949306723e */ /* 0x000fc400000010ff */
[----:B---3--:R-:W-:Y:S01]  /*52e0*/  F2FP.BF16.PACK_AB R5, R151, R150 ;  /* 0x000000969705723e */ /* 0x008fe200000010ff */
[----:B------:R-:W-:Y:S01]  /*52f0*/  FADD.FTZ R145, R146, R145 ;  /* 0x0000009192917221 */ /* 0x000fe20000010000 */
[----:B--2---:R-:W-:Y:S01]  /*5300*/  F2FP.BF16.PACK_AB R7, R37, R36 ;  /* 0x000000242507723e */ /* 0x004fe200000010ff */
[----:B------:R-:W-:Y:S02]  /*5310*/  FADD.FTZ R151, R151, R0 ;  /* 0x0000000097977221 */ /* 0x000fe40000010000 */
[----:B------:R-:W-:Y:S02]  /*5320*/  FADD.FTZ R148, R148, R145 ;  /* 0x0000009194947221 */ /* 0x000fe40000010000 */
[----:B------:R-:W-:Y:S02]  /*5330*/  FADD.FTZ R151, R36, R151 ;  /* 0x0000009724977221 */ /* 0x000fe40000010000 */
[----:B----4-:R-:W-:Y:S01]  /*5340*/  HMMA.16816.F32.BF16 R112, R4, R16, R112 ;  /* 0x000000100470723c */ /* 0x010fe20000041870 */
[----:B------:R-:W-:-:S02]  /*5350*/  FADD.FTZ R148, R147, R148 ;  /* 0x0000009493947221 */ /* 0x000fc40000010000 */
[----:B------:R-:W-:-:S05]  /*5360*/  FADD.FTZ R151, R37, R151 ;  /* 0x0000009725977221 */ /* 0x000fca0000010000 */
[C---:B------:R-:W-:Y:S01]  /*5370*/  HMMA.16816.F32.BF16 R108, R4.reuse, R18, R108 ;  /* 0x00000012046c723c */ /* 0x040fe2000004186c */
[----:B------:R-:W2:Y:S07]  /*5380*/  LDSM.16.MT88.4 R16, [R234+0x5900] ;  /* 0x00590000ea10783b */ /* 0x000eae0000004200 */
[C---:B-1----:R-:W-:Y:S08]  /*5390*/  HMMA.16816.F32.BF16 R104, R4.reuse, R12, R104 ;  /* 0x0000000c0468723c */ /* 0x042ff00000041868 */
[C---:B------:R-:W-:Y:S01]  /*53a0*/  HMMA.16816.F32.BF16 R100, R4.reuse, R14, R100 ;  /* 0x0000000e0464723c */ /* 0x040fe20000041864 */
[----:B------:R-:W1:Y:S07]  /*53b0*/  LDSM.16.MT88.4 R12, [R232+0x5900] ;  /* 0x00590000e80c783b */ /* 0x000e6e0000004200 */
[C---:B-----5:R-:W-:Y:S08]  /*53c0*/  HMMA.16816.F32.BF16 R96, R4.reuse, R8, R96 ;  /* 0x000000080460723c */ /* 0x060ff00000041860 */
[C---:B------:R-:W-:Y:S01]  /*53d0*/  HMMA.16816.F32.BF16 R92, R4.reuse, R10, R92 ;  /* 0x0000000a045c723c */ /* 0x040fe2000004185c */
[----:B------:R-:W3:Y:S07]  /*53e0*/  LDSM.16.MT88.4 R8, [R234+0x2100] ;  /* 0x00210000ea08783b */ /* 0x000eee0000004200 */
[C---:B------:R-:W-:Y:S08]  /*53f0*/  HMMA.16816.F32.BF16 R120, R4.reuse, R20, R120 ;  /* 0x000000140478723c */ /* 0x040ff00000041878 */
[C---:B------:R-:W-:Y:S01]  /*5400*/  HMMA.16816.F32.BF16 R116, R4.reuse, R22, R116 ;  /* 0x000000160474723c */ /* 0x040fe20000041874 */
[----:B------:R-:W4:Y:S07]  /*5410*/  LDSM.16.MT88.4 R20, [R233+0x2100] ;  /* 0x00210000e914783b */ /* 0x000f2e0000004200 */
[C---:B------:R-:W-:Y:S08]  /*5420*/  HMMA.16816.F32.BF16 R128, R4.reuse, R24, R128 ;  /* 0x000000180480723c */ /* 0x040ff00000041880 */
[C---:B------:R-:W-:Y:S01]  /*5430*/  HMMA.16816.F32.BF16 R124, R4.reuse, R26, R124 ;  /* 0x0000001a047c723c */ /* 0x040fe2000004187c */
[----:B------:R-:W-:Y:S07]  /*5440*/  LDSM.16.MT88.4 R24, [R236+0x2100] ;  /* 0x00210000ec18783b */ /* 0x000fee0000004200 */
[C---:B--2---:R-:W-:Y:S08]  /*5450*/  HMMA.16816.F32.BF16 R88, R4.reuse, R16, R88 ;  /* 0x000000100458723c */ /* 0x044ff00000041858 */
[C---:B------:R-:W-:Y:S01]  /*5460*/  HMMA.16816.F32.BF16 R84, R4.reuse, R18, R84 ;  /* 0x000000120454723c */ /* 0x040fe20000041854 */
[----:B------:R-:W2:Y:S07]  /*5470*/  LDSM.16.MT88.4 R16, [R232+0x2100] ;  /* 0x00210000e810783b */ /* 0x000eae0000004200 */
[C---:B------:R-:W-:Y:S08]  /*5480*/  HMMA.16816.F32.BF16 R80, R4.reuse, R28, R80 ;  /* 0x0000001c0450723c */ /* 0x040ff00000041850 */
[C---:B------:R-:W-:Y:S01]  /*5490*/  HMMA.16816.F32.BF16 R76, R4.reuse, R30, R76 ;  /* 0x0000001e044c723c */ /* 0x040fe2000004184c */
[----:B------:R-:W-:Y:S07]  /*54a0*/  LDSM.16.MT88.4 R28, [R233+0x6100] ;  /* 0x00610000e91c783b */ /* 0x000fee0000004200 */
[C---:B-1----:R-:W-:Y:S08]  /*54b0*/  HMMA.16816.F32.BF16 R72, R4.reuse, R12, R72 ;  /* 0x0000000c0448723c */ /* 0x042ff00000041848 */
[----:B------:R-:W-:Y:S01]  /*54c0*/  HMMA.16816.F32.BF16 R68, R4, R14, R68 ;  /* 0x0000000e0444723c */ /* 0x000fe20000041844 */
[----:B------:R-:W1:Y:S06]  /*54d0*/  LDSM.16.MT88.4 R12, [R236+0x6100] ;  /* 0x00610000ec0c783b */ /* 0x000e6c0000004200 */
[----:B------:R-:W-:Y:S01]  /*54e0*/  F2FP.BF16.PACK_AB R4, R39, R38 ;  /* 0x000000262704723e */ /* 0x000fe200000010ff */
[----:B------:R-:W-:Y:S01]  /*54f0*/  FADD.FTZ R38, R38, R148 ;  /* 0x0000009426267221 */ /* 0x000fe20000010000 */
[----:B------:R-:W-:-:S02]  /*5500*/  F2FP.BF16.PACK_AB R6, R159, R160 ;  /* 0x000000a09f06723e */ /* 0x000fc400000010ff */
[C---:B------:R-:W-:Y:S01]  /*5510*/  F2FP.BF16.PACK_AB R5, R162.reuse, R161 ;  /* 0x000000a1a205723e */ /* 0x040fe200000010ff */
[----:B------:R-:W-:Y:S01]  /*5520*/  FADD.FTZ R161, R161, R151 ;  /* 0x00000097a1a17221 */ /* 0x000fe20000010000 */
[----:B------:R-:W-:Y:S01]  /*5530*/  F2FP.BF16.PACK_AB R7, R165, R164 ;  /* 0x000000a4a507723e */ /* 0x000fe200000010ff */
[----:B------:R-:W-:Y:S02]  /*5540*/  FADD.FTZ R38, R39, R38 ;  /* 0x0000002627267221 */ /* 0x000fe40000010000 */
[----:B------:R-:W-:Y:S02]  /*5550*/  FADD.FTZ R161, R162, R161 ;  /* 0x000000a1a2a17221 */ /* 0x000fe40000010000 */
[----:B------:R-:W-:Y:S02]  /*5560*/  FADD.FTZ R160, R160, R38 ;  /* 0x00000026a0a07221 */ /* 0x000fe40000010000 */
[----:B---3--:R-:W-:Y:S01]  /*5570*/  HMMA.16816.F32.BF16 R120, R4, R8, R120 ;  /* 0x000000080478723c */ /* 0x008fe20000041878 */
[----:B------:R-:W-:-:S02]  /*5580*/  FADD.FTZ R164, R164, R161 ;  /* 0x000000a1a4a47221 */ /* 0x000fc40000010000 */
[----:B------:R-:W-:Y:S02]  /*5590*/  FADD.FTZ R160, R159, R160 ;  /* 0x000000a09fa07221 */ /* 0x000fe40000010000 */
[----:B------:R-:W-:-:S03]  /*55a0*/  FADD.FTZ R164, R165, R164 ;  /* 0x000000a4a5a47221 */ /* 0x000fc60000010000 */
[C---:B------:R-:W-:Y:S01]  /*55b0*/  HMMA.16816.F32.BF16 R116, R4.reuse, R10, R116 ;  /* 0x0000000a0474723c */ /* 0x040fe20000041874 */
[----:B------:R-:W3:Y:S07]  /*55c0*/  LDSM.16.MT88.4 R8, [R234+0x6100] ;  /* 0x00610000ea08783b */ /* 0x000eee0000004200 */
[C---:B----4-:R-:W-:Y:S08]  /*55d0*/  HMMA.16816.F32.BF16 R112, R4.reuse, R20, R112 ;  /* 0x000000140470723c */ /* 0x050ff00000041870 */
[C---:B------:R-:W-:Y:S01]  /*55e0*/  HMMA.16816.F32.BF16 R108, R4.reuse, R22, R108 ;  /* 0x00000016046c723c */ /* 0x040fe2000004186c */
[----:B------:R-:W4:Y:S07]  /*55f0*/  LDSM.16.MT88.4 R20, [R232+0x6100] ;  /* 0x00610000e814783b */ /* 0x000f2e0000004200 */
[C---:B--2---:R-:W-:Y:S08]  /*5600*/  HMMA.16816.F32.BF16 R104, R4.reuse, R16, R104 ;  /* 0x000000100468723c */ /* 0x044ff00000041868 */
[C---:B------:R-:W-:Y:S01]  /*5610*/  HMMA.16816.F32.BF16 R100, R4.reuse, R18, R100 ;  /* 0x000000120464723c */ /* 0x040fe20000041864 */
[----:B------:R-:W2:Y:S07]  /*5620*/  LDSM.16.MT88.4 R16, [R236+0x2900] ;  /* 0x00290000ec10783b */ /* 0x000eae0000004200 */
[C---:B-1----:R-:W-:Y:S08]  /*5630*/  HMMA.16816.F32.BF16 R96, R4.reuse, R12, R96 ;  /* 0x0000000c0460723c */ /* 0x042ff00000041860 */
[C---:B------:R-:W-:Y:S01]  /*5640*/  HMMA.16816.F32.BF16 R92, R4.reuse, R14, R92 ;  /* 0x0000000e045c723c */ /* 0x040fe2000004185c */
[----:B------:R-:W1:Y:S07]  /*5650*/  LDSM.16.MT88.4 R12, [R233+0x2900] ;  /* 0x00290000e90c783b */ /* 0x000e6e0000004200 */
[C---:B---3--:R-:W-:Y:S08]  /*5660*/  HMMA.16816.F32.BF16 R88, R4.reuse, R8, R88 ;  /* 0x000000080458723c */ /* 0x048ff00000041858 */
[C---:B------:R-:W-:Y:S01]  /*5670*/  HMMA.16816.F32.BF16 R84, R4.reuse, R10, R84 ;  /* 0x0000000a0454723c */ /* 0x040fe20000041854 */
[----:B------:R-:W3:Y:S07]  /*5680*/  LDSM.16.MT88.4 R8, [R232+0x2900] ;  /* 0x00290000e808783b */ /* 0x000eee0000004200 */
[C---:B------:R-:W-:Y:S08]  /*5690*/  HMMA.16816.F32.BF16 R128, R4.reuse, R24, R128 ;  /* 0x000000180480723c */ /* 0x040ff00000041880 */
[C---:B------:R-:W-:Y:S01]  /*56a0*/  HMMA.16816.F32.BF16 R124, R4.reuse, R26, R124 ;  /* 0x0000001a047c723c */ /* 0x040fe2000004187c */
[----:B------:R-:W-:Y:S07]  /*56b0*/  LDSM.16.MT88.4 R24, [R234+0x2900] ;  /* 0x00290000ea18783b */ /* 0x000fee0000004200 */
[C---:B------:R-:W-:Y:S08]  /*56c0*/  HMMA.16816.F32.BF16 R80, R4.reuse, R28, R80 ;  /* 0x0000001c0450723c */ /* 0x040ff00000041850 */
[C---:B------:R-:W-:Y:S01]  /*56d0*/  HMMA.16816.F32.BF16 R76, R4.reuse, R30, R76 ;  /* 0x0000001e044c723c */ /* 0x040fe2000004184c */
[----:B------:R-:W-:Y:S07]  /*56e0*/  LDSM.16.MT88.4 R28, [R236+0x3100] ;  /* 0x00310000ec1c783b */ /* 0x000fee0000004200 */
[C---:B----4-:R-:W-:Y:S08]  /*56f0*/  HMMA.16816.F32.BF16 R72, R4.reuse, R20, R72 ;  /* 0x000000140448723c */ /* 0x050ff00000041848 */
[----:B------:R-:W-:Y:S01]  /*5700*/  HMMA.16816.F32.BF16 R68, R4, R22, R68 ;  /* 0x000000160444723c */ /* 0x000fe20000041844 */
[----:B------:R-:W4:Y:S06]  /*5710*/  LDSM.16.MT88.4 R20, [R236+0x6900] ;  /* 0x00690000ec14783b */ /* 0x000f2c0000004200 */
[----:B------:R-:W-:Y:S01]  /*5720*/  F2FP.BF16.PACK_AB R4, R171, R176 ;  /* 0x000000b0ab04723e */ /* 0x000fe200000010ff */
[----:B------:R-:W-:Y:S01]  /*5730*/  FADD.FTZ R176, R176, R160 ;  /* 0x000000a0b0b07221 */ /* 0x000fe20000010000 */
[----:B------:R-:W-:-:S02]  /*5740*/  F2FP.BF16.PACK_AB R6, R169, R170 ;  /* 0x000000aaa906723e */ /* 0x000fc400000010ff */
[----:B------:R-:W-:Y:S01]  /*5750*/  F2FP.BF16.PACK_AB R5, R167, R168 ;  /* 0x000000a8a705723e */ /* 0x000fe200000010ff */
[----:B------:R-:W-:Y:S01]  /*5760*/  FADD.FTZ R168, R168, R164 ;  /* 0x000000a4a8a87221 */ /* 0x000fe20000010000 */
[----:B------:R-:W-:Y:S01]  /*5770*/  F2FP.BF16.PACK_AB R7, R163, R166 ;  /* 0x000000a6a307723e */ /* 0x000fe200000010ff */
[----:B------:R-:W-:Y:S02]  /*5780*/  FADD.FTZ R176, R171, R176 ;  /* 0x000000b0abb07221 */ /* 0x000fe40000010000 */
[----:B------:R-:W-:Y:S02]  /*5790*/  FADD.FTZ R168, R167, R168 ;  /* 0x000000a8a7a87221 */ /* 0x000fe40000010000 */
[----:B------:R-:W-:Y:S02]  /*57a0*/  FADD.FTZ R170, R170, R176 ;  /* 0x000000b0aaaa7221 */ /* 0x000fe40000010000 */
[----:B--2---:R-:W-:Y:S01]  /*57b0*/  HMMA.16816.F32.BF16 R128, R4, R16, R128 ;  /* 0x000000100480723c */ /* 0x004fe20000041880 */
[----:B------:R-:W-:-:S02]  /*57c0*/  FADD.FTZ R166, R166, R168 ;  /* 0x000000a8a6a67221 */ /* 0x000fc40000010000 */
[----:B------:R-:W-:Y:S02]  /*57d0*/  FADD.FTZ R170, R169, R170 ;  /* 0x000000aaa9aa7221 */ /* 0x000fe40000010000 */
[----:B------:R-:W-:-:S03]  /*57e0*/  FADD.FTZ R166, R163, R166 ;  /* 0x000000a6a3a67221 */ /* 0x000fc60000010000 */
        /* <DEDUP_REMOVED lines=8> */
[C---:B----4-:R-:W-:Y:S08]  /*5870*/  HMMA.16816.F32.BF16 R96, R4.reuse, R20, R96 ;  /* 0x000000140460723c */ /* 0x050ff00000041860 */
        /* <DEDUP_REMOVED lines=9> */
[C---:B------:R-:W-:Y:S01]  /*5910*/  HMMA.16816.F32.BF16 R92, R4.reuse, R22, R92 ;  /* 0x00000016045c723c */ /* 0x040fe2000004185c */
[----:B------:R-:W-:Y:S07]  /*5920*/  LDSM.16.MT88.4 R20, [R233+0x3100] ;  /* 0x00310000e914783b */ /* 0x000fee0000004200 */
[C---:B------:R-:W-:Y:S08]  /*5930*/  HMMA.16816.F32.BF16 R120, R4.reuse, R24, R120 ;  /* 0x000000180478723c */ /* 0x040ff00000041878 */
        /* <DEDUP_REMOVED lines=23> */
[C---:B------:R-:W-:Y:S07]  /*5ab0*/  HMMA.16816.F32.BF16 R128, R4.reuse, R28, R128 ;  /* 0x0000001c0480723c */ /* 0x040fee0000041880 */
[--C-:B------:R-:W-:Y:S01]  /*5ac0*/  FFMA.FTZ R28, R65, c[0x0][0x2d0], -R63.reuse ;  /* 0x0000b400411c7a23 */ /* 0x100fe2000001083f */
[----:B----4-:R-:W-:Y:S01]  /*5ad0*/  HMMA.16816.F32.BF16 R120, R4, R24, R120 ;  /* 0x000000180478723c */ /* 0x010fe20000041878 */
[----:B------:R-:W-:-:S04]  /*5ae0*/  FFMA.FTZ R29, R64, c[0x0][0x2d0], -R63 ;  /* 0x0000b400401d7a23 */ /* 0x000fc8000001083f */
[----:B------:R-:W-:Y:S02]  /*5af0*/  MUFU.EX2 R28, R28 ;  /* 0x0000001c001c7308 */ /* 0x000fe40000000800 */
[--C-:B------:R-:W-:Y:S01]  /*5b00*/  FFMA.FTZ R24, R144, c[0x0][0x2d0], -R133.reuse ;  /* 0x0000b40090187a23 */ /* 0x100fe20000010885 */
[----:B------:R-:W-:Y:S01]  /*5b10*/  HMMA.16816.F32.BF16 R116, R4, R26, R116 ;  /* 0x0000001a0474723c */ /* 0x000fe20000041874 */
[----:B------:R-:W-:-:S04]  /*5b20*/  FFMA.FTZ R25, R135, c[0x0][0x2d0], -R133 ;  /* 0x0000b40087197a23 */ /* 0x000fc80000010885 */
[----:B------:R-:W4:Y:S02]  /*5b30*/  MUFU.EX2 R24, R24 ;  /* 0x0000001800187308 */ /* 0x000f240000000800 */
[----:B------:R-:W-:Y:S01]  /*5b40*/  FFMA.FTZ R26, R134, c[0x0][0x2d0], -R133 ;  /* 0x0000b400861a7a23 */ /* 0x000fe20000010885 */
[----:B------:R-:W-:Y:S01]  /*5b50*/  HMMA.16816.F32.BF16 R124, R4, R30, R124 ;  /* 0x0000001e047c723c */ /* 0x000fe2000004187c */
[----:B------:R-:W-:-:S04]  /*5b60*/  FFMA.FTZ R27, R66, c[0x0][0x2d0], -R63 ;  /* 0x0000b400421b7a23 */ /* 0x000fc8000001083f */
[----:B------:R-:W5:Y:S03]  /*5b70*/  MUFU.EX2 R25, R25 ;  /* 0x0000001900197308 */ /* 0x000f660000000800 */
[C---:B------:R-:W-:Y:S05]  /*5b80*/  HMMA.16816.F32.BF16 R112, R4.reuse, R20, R112 ;  /* 0x000000140470723c */ /* 0x040fea0000041870 */
[----:B------:R-:W1:Y:S01]  /*5b90*/  MUFU.EX2 R26, R26 ;  /* 0x0000001a001a7308 */ /* 0x000e620000000800 */
[----:B----4-:R-:W-:Y:S02]  /*5ba0*/  FADD.FTZ R156, R24, R156 ;  /* 0x0000009c189c7221 */ /* 0x010fe40000010000 */
[----:B------:R-:W-:Y:S01]  /*5bb0*/  HMMA.16816.F32.BF16 R108, R4, R22, R108 ;  /* 0x00000016046c723c */ /* 0x000fe2000004186c */
[----:B------:R-:W-:Y:S04]  /*5bc0*/  LDSM.16.MT88.4 R20, [R236+0x3900] ;  /* 0x00390000ec14783b */ /* 0x000fe80000004200 */
[----:B------:R-:W4:Y:S01]  /*5bd0*/  MUFU.EX2 R27, R27 ;  /* 0x0000001b001b7308 */ /* 0x000f220000000800 */
[----:B-----5:R-:W-:-:S02]  /*5be0*/  FADD.FTZ R156, R25, R156 ;  /* 0x0000009c199c7221 */ /* 0x020fc40000010000 */
[C---:B--2---:R-:W-:Y:S05]  /*5bf0*/  HMMA.16816.F32.BF16 R80, R4.reuse, R16, R80 ;  /* 0x000000100450723c */ /* 0x044fea0000041850 */
[----:B------:R-:W2:Y:S01]  /*5c00*/  MUFU.EX2 R29, R29 ;  /* 0x0000001d001d7308 */ /* 0x000ea20000000800 */
[----:B-1----:R-:W-:Y:S02]  /*5c10*/  FADD.FTZ R156, R26, R156 ;  /* 0x0000009c1a9c7221 */ /* 0x002fe40000010000 */
[----:B------:R-:W-:Y:S01]  /*5c20*/  HMMA.16816.F32.BF16 R76, R4, R18, R76 ;  /* 0x00000012044c723c */ /* 0x000fe2000004184c */
[----:B------:R-:W1:Y:S01]  /*5c30*/  LDSM.16.MT88.4 R16, [R233+0x3900] ;  /* 0x00390000e910783b */ /* 0x000e620000004200 */
[----:B----4-:R-:W-:-:S06]  /*5c40*/  FADD.FTZ R152, R27, R152 ;  /* 0x000000981b987221 */ /* 0x010fcc0000010000 */
[----:B------:R-:W-:Y:S01]  /*5c50*/  HMMA.16816.F32.BF16 R72, R4, R12, R72 ;  /* 0x0000000c0448723c */ /* 0x000fe20000041848 */
[----:B------:R-:W-:-:S04]  /*5c60*/  FADD.FTZ R152, R28, R152 ;  /* 0x000000981c987221 */ /* 0x000fc80000010000 */
[----:B--2---:R-:W-:-:S03]  /*5c70*/  FADD.FTZ R152, R29, R152 ;  /* 0x000000981d987221 */ /* 0x004fc60000010000 */
[----:B------:R-:W-:Y:S01]  /*5c80*/  HMMA.16816.F32.BF16 R68, R4, R14, R68 ;  /* 0x0000000e0444723c */ /* 0x000fe20000041844 */
[----:B------:R-:W2:Y:S06]  /*5c90*/  LDSM.16.MT88.4 R12, [R232+0x3900] ;  /* 0x00390000e80c783b */ /* 0x000eac0000004200 */
[----:B------:R-:W-:Y:S02]  /*5ca0*/  F2FP.BF16.PACK_AB R4, R25, R24 ;  /* 0x000000181904723e */ /* 0x000fe400000010ff */
[C---:B------:R-:W-:Y:S01]  /*5cb0*/  F2FP.BF16.PACK_AB R6, R249.reuse, R26 ;  /* 0x0000001af906723e */ /* 0x040fe200000010ff */
[----:B------:R-:W-:Y:S01]  /*5cc0*/  FADD.FTZ R249, R249, R156 ;  /* 0x0000009cf9f97221 */ /* 0x000fe20000010000 */
[----:B------:R-:W-:-:S02]  /*5cd0*/  F2FP.BF16.PACK_AB R5, R28, R27 ;  /* 0x0000001b1c05723e */ /* 0x000fc400000010ff */
[C---:B------:R-:W-:Y:S01]  /*5ce0*/  F2FP.BF16.PACK_AB R7, R248.reuse, R29 ;  /* 0x0000001df807723e */ /* 0x040fe200000010ff */
[----:B------:R-:W-:-:S06]  /*5cf0*/  FADD.FTZ R248, R248, R152 ;  /* 0x00000098f8f87221 */ /* 0x000fcc0000010000 */
[C---:B---3--:R-:W-:Y:S08]  /*5d00*/  HMMA.16816.F32.BF16 R120, R4.reuse, R8, R120 ;  /* 0x000000080478723c */ /* 0x048ff00000041878 */
[C---:B------:R-:W-:Y:S01]  /*5d10*/  HMMA.16816.F32.BF16 R116, R4.reuse, R10, R116 ;  /* 0x0000000a0474723c */ /* 0x040fe20000041874 */
[----:B------:R-:W3:Y:S07]  /*5d20*/  LDSM.16.MT88.4 R8, [R236+0x7900] ;  /* 0x00790000ec08783b */ /* 0x000eee0000004200 */
[C---:B-1----:R-:W-:Y:S08]  /*5d30*/  HMMA.16816.F32.BF16 R112, R4.reuse, R16, R112 ;  /* 0x000000100470723c */ /* 0x042ff00000041870 */
[C---:B------:R-:W-:Y:S01]  /*5d40*/  HMMA.16816.F32.BF16 R108, R4.reuse, R18, R108 ;  /* 0x00000012046c723c */ /* 0x040fe2000004186c */
[----:B------:R-:W1:Y:S07]  /*5d50*/  LDSM.16.MT88.4 R16, [R234+0x7900] ;  /* 0x00790000ea10783b */ /* 0x000e6e0000004200 */
[C---:B--2---:R-:W-:Y:S08]  /*5d60*/  HMMA.16816.F32.BF16 R104, R4.reuse, R12, R104 ;  /* 0x0000000c0468723c */ /* 0x044ff00000041868 */
[C---:B------:R-:W-:Y:S01]  /*5d70*/  HMMA.16816.F32.BF16 R100, R4.reuse, R14, R100 ;  /* 0x0000000e0464723c */ /* 0x040fe20000041864 */
[----:B------:R-:W2:Y:S07]  /*5d80*/  LDSM.16.MT88.4 R12, [R233+0x7900] ;  /* 0x00790000e90c783b */ /* 0x000eae0000004200 */
[C---:B------:R-:W-:Y:S08]  /*5d90*/  HMMA.16816.F32.BF16 R128, R4.reuse, R20, R128 ;  /* 0x000000140480723c */ /* 0x040ff00000041880 */
[C---:B---3--:R-:W-:Y:S08]  /*5da0*/  HMMA.16816.F32.BF16 R96, R4.reuse, R8, R96 ;  /* 0x000000080460723c */ /* 0x048ff00000041860 */
[C---:B------:R-:W-:Y:S01]  /*5db0*/  HMMA.16816.F32.BF16 R92, R4.reuse, R10, R92 ;  /* 0x0000000a045c723c */ /* 0x040fe2000004185c */
[----:B------:R-:W3:Y:S07]  /*5dc0*/  LDSM.16.MT88.4 R8, [R232+0x7900] ;  /* 0x00790000e808783b */ /* 0x000eee0000004200 */
[C---:B------:R-:W-:Y:S08]  /*5dd0*/  HMMA.16816.F32.BF16 R124, R4.reuse, R22, R124 ;  /* 0x00000016047c723c */ /* 0x040ff0000004187c */
[C---:B-1----:R-:W-:Y:S08]  /*5de0*/  HMMA.16816.F32.BF16 R88, R4.reuse, R16, R88 ;  /* 0x000000100458723c */ /* 0x042ff00000041858 */
[C---:B------:R-:W-:Y:S08]  /*5df0*/  HMMA.16816.F32.BF16 R84, R4.reuse, R18, R84 ;  /* 0x000000120454723c */ /* 0x040ff00000041854 */
[C---:B--2---:R-:W-:Y:S08]  /*5e00*/  HMMA.16816.F32.BF16 R80, R4.reuse, R12, R80 ;  /* 0x0000000c0450723c */ /* 0x044ff00000041850 */
[C---:B------:R-:W-:Y:S08]  /*5e10*/  HMMA.16816.F32.BF16 R76, R4.reuse, R14, R76 ;  /* 0x0000000e044c723c */ /* 0x040ff0000004184c */
[C---:B---3--:R-:W-:Y:S08]  /*5e20*/  HMMA.16816.F32.BF16 R72, R4.reuse, R8, R72 ;  /* 0x000000080448723c */ /* 0x048ff00000041848 */
[----:B------:R-:W-:Y:S01]  /*5e30*/  HMMA.16816.F32.BF16 R68, R4, R10, R68 ;  /* 0x0000000a0444723c */ /* 0x000fe20000041844 */
[----:B------:R-:W-:Y:S07]  /*5e40*/  @P1 BRA `(.L_x_26) ;  /* 0x0000416000001947 */ /* 0x000fee0003800000 */
[C---:B------:R-:W-:Y:S01]  /*5e50*/  SHF.L.U64.HI R247, R33.reuse, 0x1, R35 ;  /* 0x0000000121f77819 */ /* 0x040fe20000010223 */
[----:B------:R-:W-:Y:S01]  /*5e60*/  IMAD.SHL.U32 R246, R33, 0x2, RZ ;  /* 0x0000000221f67824 */ /* 0x000fe200078e00ff */
[C---:B------:R-:W-:Y:S01]  /*5e70*/  SHF.L.U64.HI R245, R32.reuse, 0x1, R34 ;  /* 0x0000000120f57819 */ /* 0x040fe20000010222 */
[----:B------:R-:W-:Y:S01]  /*5e80*/  IMAD.SHL.U32 R244, R32, 0x2, RZ ;  /* 0x0000000220f47824 */ /* 0x000fe200078e00ff */
[----:B------:R-:W-:Y:S01]  /*5e90*/  MOV R0, R3 ;  /* 0x0000000300007202 */ /* 0x000fe20000000f00 */
[----:B------:R-:W-:Y:S01]  /*5ea0*/  IMAD.MOV.U32 R2, RZ, RZ, R132 ;  /* 0x000000ffff027224 */ /* 0x000fe200078e0084 */
[----:B------:R-:W-:Y:S01]  /*5eb0*/  UIADD3 UR6, UR6, -0x2, URZ ;  /* 0xfffffffe06067890 */ /* 0x000fe2000fffe03f */
[----:B------:R-:W-:Y:S09]  /*5ec0*/  BRA `(.L_x_27) ;  /* 0x000003c000007947 */ /* 0x000ff20003800000 */
.L_x_29:
[----:B------:R-:W-:Y:S01]  /*5ed0*/  ULEA UR4, UR6, UR10, 0x7 ;  /* 0x0000000a06047291 */ /* 0x000fe2000f8e383f */
[----:B------:R-:W-:Y:S05]  /*5ee0*/  IMAD.MOV.U32 R239, RZ, RZ, RZ ;  /* 0x000000ffffef7224 */ /* 0x000fea00078e00ff */
[----:B------:R-:W-:Y:S05]  /*5ef0*/  IMAD.U32 R240, RZ, RZ, UR4 ;  /* 0x00000004fff07e24 */ /* 0x000fea000f8e00ff */
[----:B------:R-:W-:Y:S05]  /*5f00*/  IADD3 R240, R240, -0x80, R242 ;  /* 0xffffff80f0f07810 */ /* 0x000fea0007ffe0f2 */
        /* <DEDUP_REMOVED lines=23> */
[----:B------:R-:W1:Y:S04]  /*6080*/  SHFL.IDX PT, R9, R4, RZ, 0x181f ;  /* 0x00181fff04097589 */ /* 0x000e6800000e0000 */
[----:B------:R-:W2:Y:S04]  /*6090*/  SHFL.IDX PT, R10, R3, RZ, 0x181f ;  /* 0x00181fff030a7589 */ /* 0x000ea800000e0000 */
[----:B------:R-:W3:Y:S04]  /*60a0*/  SHFL.IDX PT, R7, R4, 0x1, 0x181f ;  /* 0x00381f0004077f89 */ /* 0x000ee800000e0000 */
[----:B------:R-:W4:Y:S04]  /*60b0*/  SHFL.IDX PT, R8, R3, 0x1, 0x181f ;  /* 0x00381f0003087f89 */ /* 0x000f2800000e0000 */
[----:B------:R-:W-:Y:S04]  /*60c0*/  SHFL.IDX PT, R5, R4, 0x2, 0x181f ;  /* 0x00581f0004057f89 */ /* 0x000fe800000e0000 */
[----:B------:R-:W-:Y:S04]  /*60d0*/  SHFL.IDX PT, R6, R3, 0x2, 0x181f ;  /* 0x00581f0003067f89 */ /* 0x000fe800000e0000 */
[----:B------:R-:W5:Y:S01]  /*60e0*/  SHFL.IDX PT, R4, R4, 0x3, 0x181f ;  /* 0x00781f0004047f89 */ /* 0x000f6200000e0000 */
[C---:B-1----:R-:W-:Y:S02]  /*60f0*/  IADD3 R12, P5, R9.reuse, R246, RZ ;  /* 0x000000f6090c7210 */ /* 0x042fe40007fbe0ff */
[----:B------:R-:W-:Y:S01]  /*6100*/  IADD3 R16, P2, R9, R244, RZ ;  /* 0x000000f409107210 */ /* 0x000fe20007f5e0ff */
[----:B------:R-:W1:Y:S02]  /*6110*/  SHFL.IDX PT, R3, R3, 0x3, 0x181f ;  /* 0x00781f0003037f89 */ /* 0x000e6400000e0000 */
[C-C-:B--2---:R-:W-:Y:S01]  /*6120*/  IMAD.X R13, R10.reuse, 0x1, R247.reuse, P5 ;  /* 0x000000010a0d7824 */ /* 0x144fe200028e06f7 */
[-C--:B------:R-:W-:Y:S02]  /*6130*/  IADD3.X R17, R10, R245.reuse, RZ, P2, !PT ;  /* 0x000000f50a117210 */ /* 0x080fe400017fe4ff */
[C---:B---3--:R-:W-:Y:S02]  /*6140*/  IADD3 R14, P1, R7.reuse, R246, RZ ;  /* 0x000000f6070e7210 */ /* 0x048fe40007f3e0ff */
[----:B------:R2:W-:Y:S01]  /*6150*/  LDGSTS.E.BYPASS.LTC128B.128 [R241+0x8100], [R12.64], !P4 ;  /* 0x081000000cf17fae */ /* 0x0005e2000e101d4c */
[----:B------:R-:W-:Y:S02]  /*6160*/  IADD3 R10, P2, R7, R244, RZ ;  /* 0x000000f4070a7210 */ /* 0x000fe40007f5e0ff */
[C---:B----4-:R-:W-:Y:S01]  /*6170*/  IMAD.X R15, R8.reuse, 0x1, R247, P1 ;  /* 0x00000001080f7824 */ /* 0x050fe200008e06f7 */
[----:B------:R3:W-:Y:S02]  /*6180*/  LDGSTS.E.BYPASS.LTC128B.128 [R241+0xc100], [R16.64], !P3 ;  /* 0x0c10000010f17fae */ /* 0x0007e4000d901d4c */
[----:B------:R-:W-:Y:S02]  /*6190*/  IMAD.X R11, R8, 0x1, R245, P2 ;  /* 0x00000001080b7824 */ /* 0x000fe400010e06f5 */
[----:B------:R4:W-:Y:S04]  /*61a0*/  LDGSTS.E.BYPASS.LTC128B.128 [R241+0x9100], [R14.64], !P4 ;  /* 0x091000000ef17fae */ /* 0x0009e8000e101d4c */
[----:B------:R3:W-:Y:S01]  /*61b0*/  LDGSTS.E.BYPASS.LTC128B.128 [R241+0xd100], [R10.64], !P3 ;  /* 0x0d1000000af17fae */ /* 0x0007e2000d901d4c */
[-C--:B-----5:R-:W-:Y:S05]  /*61c0*/  IADD3 R8, P2, R4, R246.reuse, RZ ;  /* 0x000000f604087210 */ /* 0x0a0fea0007f5e0ff */
[--C-:B-1----:R-:W-:Y:S01]  /*61d0*/  IMAD.X R9, R3, 0x1, R247.reuse, P2 ;  /* 0x0000000103097824 */ /* 0x102fe200010e06f7 */
[C---:B--2---:R-:W-:Y:S05]  /*61e0*/  IADD3 R12, P1, R5.reuse, R246, RZ ;  /* 0x000000f6050c7210 */ /* 0x044fea0007f3e0ff */
[----:B------:R-:W-:Y:S01]  /*61f0*/  IMAD.X R13, R6, 0x1, R247, P1 ;  /* 0x00000001060d7824 */ /* 0x000fe200008e06f7 */
[-C--:B------:R-:W-:Y:S02]  /*6200*/  IADD3 R4, P1, R4, R244.reuse, RZ ;  /* 0x000000f404047210 */ /* 0x080fe40007f3e0ff */
[----:B----4-:R-:W-:Y:S02]  /*6210*/  IADD3 R14, P5, R5, R244, RZ ;  /* 0x000000f4050e7210 */ /* 0x010fe40007fbe0ff */
[----:B------:R3:W-:Y:S01]  /*6220*/  LDGSTS.E.BYPASS.LTC128B.128 [R241+0xa100], [R12.64], !P4 ;  /* 0x0a1000000cf17fae */ /* 0x0007e2000e101d4c */
[----:B------:R-:W-:Y:S01]  /*6230*/  IMAD.X R5, R3, 0x1, R245, P1 ;  /* 0x0000000103057824 */ /* 0x000fe200008e06f5 */
[----:B------:R-:W-:Y:S05]  /*6240*/  IADD3.X R15, R6, R245, RZ, P5, !PT ;  /* 0x000000f5060f7210 */ /* 0x000fea0002ffe4ff */
[----:B------:R3:W-:Y:S04]  /*6250*/  LDGSTS.E.BYPASS.LTC128B.128 [R241+0xe100], [R14.64], !P3 ;  /* 0x0e1000000ef17fae */ /* 0x0007e8000d901d4c */
[----:B------:R3:W-:Y:S04]  /*6260*/  LDGSTS.E.BYPASS.LTC128B.128 [R241+0xb100], [R8.64], !P4 ;  /* 0x0b10000008f17fae */ /* 0x0007e8000e101d4c */
[----:B------:R3:W-:Y:S01]  /*6270*/  LDGSTS.E.BYPASS.LTC128B.128 [R241+0xf100], [R4.64], !P3 ;  /* 0x0f10000004f17fae */ /* 0x0007e2000d901d4c */
[----:B------:R-:W-:-:S05]  /*6280*/  BRA `(.L_x_28) ;  /* 0x000017e000007947 */ /* 0x000fca0003800000 */
.L_x_27:
[----:B------:R-:W-:Y:S04]  /*6290*/  DEPBAR.LE SB0, 0x0 ;  /* 0x000080000000791a */ /* 0x000fe80000000000 */
[----:B------:R-:W-:Y:S01]  /*62a0*/  BAR.SYNC.DEFER_BLOCKING 0x0 ;  /* 0x0000000000007b1d */ /* 0x000fe20000010000 */
[----:B------:R-:W-:Y:S01]  /*62b0*/  SHF.R.S32.HI R3, RZ, 0x1f, R240 ;  /* 0x0000001fff037819 */ /* 0x000fe200000114f0 */
[C---:B------:R-:W-:Y:S01]  /*62c0*/  IMAD.WIDE.U32 R36, R240.reuse, c[0x0][0x208], RZ ;  /* 0x00008200f0247a25 */ /* 0x040fe200078e00ff */
[----:B------:R-:W-:Y:S03]  /*62d0*/  UISETP.GE.AND UP0, UPT, UR6, 0x1, UPT ;  /* 0x000000010600788c */ /* 0x000fe6000bf06270 */
[----:B------:R-:W-:Y:S04]  /*62e0*/  IMAD R3, R3, c[0x0][0x208], RZ ;  /* 0x0000820003037a24 */ /* 0x000fe800078e02ff */
[----:B------:R-:W-:Y:S05]  /*62f0*/  IMAD R3, R240, c[0x0][0x20c], R3 ;  /* 0x00008300f0037a24 */ /* 0x000fea00078e0203 */
        /* <DEDUP_REMOVED lines=19> */
[----:B------:R-:W-:Y:S01]  /*6430*/  LDSM.16.M88.4 R64, [R238+0xb900] ;  /* 0x00b90000ee40783b */ /* 0x000fe20000000200 */
[C---:B------:R-:W-:Y:S07]  /*6440*/  HMMA.16816.F32.BF16 R16, R136.reuse, R18, RZ ;  /* 0x000000128810723c */ /* 0x040fee00000418ff */
[----:B------:R-:W-:Y:S01]  /*6450*/  LDSM.16.M88.4 R132, [R237] ;  /* 0x00000000ed84783b */ /* 0x000fe20000000200 */
[C---:B---3--:R-:W-:Y:S07]  /*6460*/  HMMA.16816.F32.BF16 R20, R136.reuse, R24, RZ ;  /* 0x000000188814723c */ /* 0x048fee00000418ff */
[----:B------:R-:W-:Y:S01]  /*6470*/  LDSM.16.M88.4 R144, [R231] ;  /* 0x00000000e790783b */ /* 0x000fe20000000200 */
[C---:B------:R-:W-:Y:S07]  /*6480*/  HMMA.16816.F32.BF16 R24, R136.reuse, R26, RZ ;  /* 0x0000001a8818723c */ /* 0x040fee00000418ff */
[----:B------:R-:W-:Y:S01]  /*6490*/  LDSM.16.M88.4 R148, [R230] ;  /* 0x00000000e694783b */ /* 0x000fe20000000200 */
[C---:B----4-:R-:W-:Y:S07]  /*64a0*/  HMMA.16816.F32.BF16 R28, R136.reuse, R32, RZ ;  /* 0x00000020881c723c */ /* 0x050fee00000418ff */
[----:B------:R-:W-:Y:S01]  /*64b0*/  LDSM.16.M88.4 R152, [R229] ;  /* 0x00000000e598783b */ /* 0x000fe20000000200 */
[C---:B------:R-:W-:Y:S07]  /*64c0*/  HMMA.16816.F32.BF16 R32, R136.reuse, R34, RZ ;  /* 0x000000228820723c */ /* 0x040fee00000418ff */
[----:B------:R-:W-:Y:S01]  /*64d0*/  LDSM.16.M88.4 R156, [R228] ;  /* 0x00000000e49c783b */ /* 0x000fe20000000200 */
[C---:B-----5:R-:W-:Y:S07]  /*64e0*/  HMMA.16816.F32.BF16 R36, R136.reuse, R40, RZ ;  /* 0x000000288824723c */ /* 0x060fee00000418ff */
[----:B------:R-:W-:Y:S01]  /*64f0*/  LDSM.16.M88.4 R160, [R227] ;  /* 0x00000000e3a0783b */ /* 0x000fe20000000200 */
[C---:B------:R-:W-:Y:S07]  /*6500*/  HMMA.16816.F32.BF16 R40, R136.reuse, R42, RZ ;  /* 0x0000002a8828723c */ /* 0x040fee00000418ff */
[----:B------:R-:W2:Y:S01]  /*6510*/  SHFL.IDX PT, R61, R178, RZ, 0x181f ;  /* 0x00181fffb23d7589 */ /* 0x000ea200000e0000 */
[C---:B-1----:R-:W-:Y:S07]  /*6520*/  HMMA.16816.F32.BF16 R44, R136.reuse, R48, RZ ;  /* 0x00000030882c723c */ /* 0x042fee00000418ff */
[----:B------:R-:W1:Y:S01]  /*6530*/  SHFL.IDX PT, R62, R178, 0x1, 0x181f ;  /* 0x00381f00b23e7f89 */ /* 0x000e6200000e0000 */
[C---:B------:R-:W-:Y:S07]  /*6540*/  HMMA.16816.F32.BF16 R48, R136.reuse, R50, RZ ;  /* 0x000000328830723c */ /* 0x040fee00000418ff */
[----:B------:R-:W3:Y:S01]  /*6550*/  SHFL.IDX PT, R63, R176, RZ, 0x181f ;  /* 0x00181fffb03f7589 */ /* 0x000ee200000e0000 */
[C---:B------:R-:W-:Y:S07]  /*6560*/  HMMA.16816.F32.BF16 R52, R136.reuse, R56, RZ ;  /* 0x000000388834723c */ /* 0x040fee00000418ff */
[----:B------:R-:W4:Y:S01]  /*6570*/  SHFL.IDX PT, R60, R176, 0x1, 0x181f ;  /* 0x00381f00b03c7f89 */ /* 0x000f2200000e0000 */
[C---:B--2---:R-:W-:Y:S04]  /*6580*/  IADD3 R180, P1, R61.reuse, R246, RZ ;  /* 0x000000f63db47210 */ /* 0x044fe80007f3e0ff */
[----:B------:R-:W-:Y:S01]  /*6590*/  IADD3 R200, P5, R61, R244, RZ ;  /* 0x000000f43dc87210 */ /* 0x000fe20007fbe0ff */
[C---:B------:R-:W-:Y:S02]  /*65a0*/  HMMA.16816.F32.BF16 R56, R136.reuse, R58, RZ ;  /* 0x0000003a8838723c */ /* 0x040fe400000418ff */
[----:B------:R-:W-:Y:S01]  /*65b0*/  LDSM.16.M88.4 R164, [R226] ;  /* 0x00000000e2a4783b */ /* 0x000fe20000000200 */
[C---:B-1----:R-:W-:Y:S07]  /*65c0*/  IADD3 R202, P2, R62.reuse, R246, RZ ;  /* 0x000000f63eca7210 */ /* 0x042fee0007f5e0ff */
[----:B------:R-:W-:Y:S02]  /*65d0*/  LDSM.16.M88.4 R168, [R225] ;  /* 0x00000000e1a8783b */ /* 0x000fe40000000200 */
[C---:B---3--:R-:W-:Y:S02]  /*65e0*/  IADD3.X R181, R63.reuse, R247, RZ, P1, !PT ;  /* 0x000000f73fb57210 */ /* 0x048fe40000ffe4ff */
[----:B------:R-:W-:Y:S02]  /*65f0*/  IADD3 R182, P1, R62, R244, RZ ;  /* 0x000000f43eb67210 */ /* 0x000fe40007f3e0ff */
[----:B------:R-:W-:Y:S02]  /*6600*/  IADD3.X R201, R63, R245, RZ, P5, !PT ;  /* 0x000000f53fc97210 */ /* 0x000fe40002ffe4ff */
[----:B------:R-:W-:Y:S01]  /*6610*/  @!PT LDS RZ, [RZ] ;  /* 0x00000000fffff984 */ /* 0x000fe20000000800 */
[----:B------:R-:W-:Y:S01]  /*6620*/  @!PT LDS RZ, [RZ] ;  /* 0x00000000fffff984 */ /* 0x000fe20000000800 */
[----:B------:R-:W-:Y:S01]  /*6630*/  @!PT LDS RZ, [RZ] ;  /* 0x00000000fffff984 */ /* 0x000fe20000000800 */
[----:B------:R1:W-:Y:S01]  /*6640*/  LDGSTS.E.BYPASS.LTC128B.128 [R243], [R180.64], !P4 ;  /* 0x00000000b4f37fae */ /* 0x0003e2000e101d4c */
[C---:B----4-:R-:W-:Y:S02]  /*6650*/  IADD3.X R203, R60.reuse, R247, RZ, P2, !PT ;  /* 0x000000f73ccb7210 */ /* 0x050fe400017fe4ff */
[----:B------:R-:W-:Y:S02]  /*6660*/  IADD3.X R183, R60, R245, RZ, P1, !PT ;  /* 0x000000f53cb77210 */ /* 0x000fe40000ffe4ff */
[C---:B------:R-:W-:Y:S03]  /*6670*/  HMMA.16816.F32.BF16 R60, R136.reuse, R64, RZ ;  /* 0x00000040883c723c */ /* 0x040fe600000418ff */
[----:B------:R2:W-:Y:S05]  /*6680*/  LDGSTS.E.BYPASS.LTC128B.128 [R241+0x4100], [R200.64], !P3 ;  /* 0x04100000c8f17fae */ /* 0x0005ea000d901d4c */
[----:B------:R-:W-:Y:S03]  /*6690*/  HMMA.16816.F32.BF16 R64, R136, R66, RZ ;  /* 0x000000428840723c */ /* 0x000fe600000418ff */
[----:B------:R3:W-:Y:S05]  /*66a0*/  LDGSTS.E.BYPASS.LTC128B.128 [R241+0x1100], [R202.64], !P4 ;  /* 0x01100000caf17fae */ /* 0x0007ea000e101d4c */
[C---:B------:R-:W-:Y:S03]  /*66b0*/  HMMA.16816.F32.BF16 R4, R140.reuse, R132, R4 ;  /* 0x000000848c04723c */ /* 0x040fe60000041804 */
[----:B------:R-:W2:Y:S05]  /*66c0*/  SHFL.IDX PT, R177, R178, 0x2, 0x181f ;  /* 0x00581f00b2b17f89 */ /* 0x000eaa00000e0000 */
[C---:B------:R-:W-:Y:S03]  /*66d0*/  HMMA.16816.F32.BF16 R8, R140.reuse, R134, R8 ;  /* 0x000000868c08723c */ /* 0x040fe60000041808 */
[----:B------:R-:W4:Y:S05]  /*66e0*/  SHFL.IDX PT, R3, R176, 0x2, 0x181f ;  /* 0x00581f00b0037f89 */ /* 0x000f2a00000e0000 */
[C---:B------:R-:W-:Y:S03]  /*66f0*/  HMMA.16816.F32.BF16 R12, R140.reuse, R144, R12 ;  /* 0x000000908c0c723c */ /* 0x040fe6000004180c */
[----:B------:R5:W-:Y:S05]  /*6700*/  LDGSTS.E.BYPASS.LTC128B.128 [R241+0x5100], [R182.64], !P3 ;  /* 0x05100000b6f17fae */ /* 0x000bea000d901d4c */
[C---:B------:R-:W-:Y:S03]  /*6710*/  HMMA.16816.F32.BF16 R16, R140.reuse, R146, R16 ;  /* 0x000000928c10723c */ /* 0x040fe60000041810 */
[----:B------:R-:W1:Y:S01]  /*6720*/  SHFL.IDX PT, R178, R178, 0x3, 0x181f ;  /* 0x00781f00b2b27f89 */ /* 0x000e6200000e0000 */
[----:B--2---:R-:W-:Y:S04]  /*6730*/  IADD3 R200, P1, R177, R246, RZ ;  /* 0x000000f6b1c87210 */ /* 0x004fe80007f3e0ff */
[C---:B------:R-:W-:Y:S03]  /*6740*/  HMMA.16816.F32.BF16 R20, R140.reuse, R148, R20 ;  /* 0x000000948c14723c */ /* 0x040fe60000041814 */
[----:B------:R-:W2:Y:S01]  /*6750*/  SHFL.IDX PT, R176, R176, 0x3, 0x181f ;  /* 0x00781f00b0b07f89 */ /* 0x000ea200000e0000 */
[----:B----4-:R-:W-:Y:S04]  /*6760*/  IADD3.X R201, R3, R247, RZ, P1, !PT ;  /* 0x000000f703c97210 */ /* 0x010fe80000ffe4ff */
[C---:B------:R-:W-:Y:S03]  /*6770*/  HMMA.16816.F32.BF16 R24, R140.reuse, R150, R24 ;  /* 0x000000968c18723c */ /* 0x040fe60000041818 */
[----:B------:R3:W-:Y:S01]  /*6780*/  LDGSTS.E.BYPASS.LTC128B.128 [R241+0x2100], [R200.64], !P4 ;  /* 0x02100000c8f17fae */ /* 0x0007e2000e101d4c */
[----:B-----5:R-:W-:Y:S04]  /*6790*/  IADD3 R182, P5, R177, R244, RZ ;  /* 0x000000f4b1b67210 */ /* 0x020fe80007fbe0ff */
[C---:B------:R-:W-:Y:S04]  /*67a0*/  HMMA.16816.F32.BF16 R28, R140.reuse, R152, R28 ;  /* 0x000000988c1c723c */ /* 0x040fe8000004181c */
[----:B------:R-:W-:Y:S02]  /*67b0*/  IADD3.X R183, R3, R245, RZ, P5, !PT ;  /* 0x000000f503b77210 */ /* 0x000fe40002ffe4ff */
[----:B-1----:R-:W-:Y:S02]  /*67c0*/  IADD3 R180, P2, R178, R246, RZ ;  /* 0x000000f6b2b47210 */ /* 0x002fe40007f5e0ff */
[C---:B------:R-:W-:Y:S01]  /*67d0*/  HMMA.16816.F32.BF16 R32, R140.reuse, R154, R32 ;  /* 0x0000009a8c20723c */ /* 0x040fe20000041820 */
[----:B------:R1:W-:Y:S03]  /*67e0*/  LDGSTS.E.BYPASS.LTC128B.128 [R241+0x6100], [R182.64], !P3 ;  /* 0x06100000b6f17fae */ /* 0x0003e6000d901d4c */
[----:B--2---:R-:W-:Y:S02]  /*67f0*/  IADD3.X R181, R176, R247, RZ, P2, !PT ;  /* 0x000000f7b0b57210 */ /* 0x004fe400017fe4ff */
[----:B------:R-:W-:Y:S02]  /*6800*/  IADD3 R178, P1, R178, R244, RZ ;  /* 0x000000f4b2b27210 */ /* 0x000fe40007f3e0ff */
[C---:B------:R-:W-:Y:S01]  /*6810*/  HMMA.16816.F32.BF16 R36, R140.reuse, R156, R36 ;  /* 0x0000009c8c24723c */ /* 0x040fe20000041824 */
[----:B------:R1:W-:Y:S03]  /*6820*/  LDGSTS.E.BYPASS.LTC128B.128 [R243+0x3000], [R180.64], !P4 ;  /* 0x03000000b4f37fae */ /* 0x0003e6000e101d4c */
[----:B------:R-:W-:Y:S02]  /*6830*/  IADD3.X R179, R176, R245, RZ, P1, !PT ;  /* 0x000000f5b0b37210 */ /* 0x000fe40000ffe4ff */
[----:B------:R-:W-:Y:S02]  /*6840*/  PLOP3.LUT P1, PT, PT, PT, UP0, 0x80, 0x0 ;  /* 0x000000000000781c */ /* 0x000fe40003f2f008 */
[C---:B------:R-:W-:Y:S01]  /*6850*/  HMMA.16816.F32.BF16 R40, R140.reuse, R158, R40 ;  /* 0x0000009e8c28723c */ /* 0x040fe20000041828 */
[----:B------:R2:W-:Y:S07]  /*6860*/  LDGSTS.E.BYPASS.LTC128B.128 [R243+0x7000], [R178.64], !P3 ;  /* 0x07000000b2f37fae */ /* 0x0005ee000d901d4c */
[C---:B------:R-:W-:Y:S01]  /*6870*/  HMMA.16816.F32.BF16 R44, R140.reuse, R160, R44 ;  /* 0x000000a08c2c723c */ /* 0x040fe2000004182c */
[----:B------:R-:W-:Y:S07]  /*6880*/  LDSM.16.M88.4 R132, [R235+0x9100] ;  /* 0x00910000eb84783b */ /* 0x000fee0000000200 */
[C---:B------:R-:W-:Y:S01]  /*6890*/  HMMA.16816.F32.BF16 R48, R140.reuse, R162, R48 ;  /* 0x000000a28c30723c */ /* 0x040fe20000041830 */
[----:B------:R-:W0:Y:S07]  /*68a0*/  LDGDEPBAR ;  /* 0x00000000000079af */ /* 0x000e2e0000000000 */
[C---:B------:R-:W-:Y:S01]  /*68b0*/  HMMA.16816.F32.BF16 R52, R140.reuse, R164, R52 ;  /* 0x000000a48c34723c */ /* 0x040fe20000041834 */
[----:B-1----:R-:W-:Y:S07]  /*68c0*/  LDSM.16.M88.4 R180, [R235+0x8900] ;  /* 0x00890000ebb4783b */ /* 0x002fee0000000200 */
[C---:B------:R-:W-:Y:S01]  /*68d0*/  HMMA.16816.F32.BF16 R56, R140.reuse, R166, R56 ;  /* 0x000000a68c38723c */ /* 0x040fe20000041838 */
[----:B--2---:R-:W1:Y:S07]  /*68e0*/  LDSM.16.M88.4 R176, [R235+0x8100] ;  /* 0x00810000ebb0783b */ /* 0x004e6e0000000200 */
[C---:B------:R-:W-:Y:S01]  /*68f0*/  HMMA.16816.F32.BF16 R60, R140.reuse, R168, R60 ;  /* 0x000000a88c3c723c */ /* 0x040fe2000004183c */
[----:B------:R-:W2:Y:S07]  /*6900*/  LDSM.16.M88.4 R144, [R235+0x9900] ;  /* 0x00990000eb90783b */ /* 0x000eae0000000200 */
[----:B------:R-:W-:Y:S01]  /*6910*/  HMMA.16816.F32.BF16 R64, R140, R170, R64 ;  /* 0x000000aa8c40723c */ /* 0x000fe20000041840 */
[----:B------:R-:W4:Y:S08]  /*6920*/  LDSM.16.M88.4 R148, [R235+0xa100] ;  /* 0x00a10000eb94783b */ /* 0x000f300000000200 */
[----:B------:R-:W5:Y:S08]  /*6930*/  LDSM.16.M88.4 R152, [R235+0xa900] ;  /* 0x00a90000eb98783b */ /* 0x000f700000000200 */
[----:B------:R-:W-:Y:S01]  /*6940*/  LDSM.16.M88.4 R156, [R224] ;  /* 0x00000000e09c783b */ /* 0x000fe20000000200 */
[C---:B-1----:R-:W-:Y:S07]  /*6950*/  HMMA.16816.F32.BF16 R4, R172.reuse, R176, R4 ;  /* 0x000000b0ac04723c */ /* 0x042fee0000041804 */
[----:B------:R-:W-:Y:S01]  /*6960*/  LDSM.16.M88.4 R160, [R224+0x800] ;  /* 0x00080000e0a0783b */ /* 0x000fe20000000200 */
[C---:B------:R-:W-:Y:S07]  /*6970*/  HMMA.16816.F32.BF16 R8, R172.reuse, R178, R8 ;  /* 0x000000b2ac08723c */ /* 0x040fee0000041808 */
        /* <DEDUP_REMOVED lines=8> */
[----:B------:R-:W1:Y:S01]  /*6a00*/  LDSM.16.M88.4 R132, [R235+0xb100] ;  /* 0x00b10000eb84783b */ /* 0x000e620000000200 */
[C---:B--2---:R-:W-:Y:S07]  /*6a10*/  HMMA.16816.F32.BF16 R28, R172.reuse, R144, R28 ;  /* 0x00000090ac1c723c */ /* 0x044fee000004181c */
[----:B---3--:R-:W-:Y:S01]  /*6a20*/  LDSM.16.M88.4 R200, [R235+0xe900] ;  /* 0x00e90000ebc8783b */ /* 0x008fe20000000200 */
[C---:B------:R-:W-:Y:S07]  /*6a30*/  HMMA.16816.F32.BF16 R32, R172.reuse, R146, R32 ;  /* 0x00000092ac20723c */ /* 0x040fee0000041820 */
[----:B------:R-:W2:Y:S01]  /*6a40*/  LDSM.16.M88.4 R144, [R235+0xb900] ;  /* 0x00b90000eb90783b */ /* 0x000ea20000000200 */
[C---:B----4-:R-:W-:Y:S07]  /*6a50*/  HMMA.16816.F32.BF16 R36, R172.reuse, R148, R36 ;  /* 0x00000094ac24723c */ /* 0x050fee0000041824 */
[----:B------:R-:W-:Y:S01]  /*6a60*/  LDSM.16.M88.4 R204, [R235+0xf100] ;  /* 0x00f10000ebcc783b */ /* 0x000fe20000000200 */
[C---:B------:R-:W-:Y:S07]  /*6a70*/  HMMA.16816.F32.BF16 R40, R172.reuse, R150, R40 ;  /* 0x00000096ac28723c */ /* 0x040fee0000041828 */
[----:B------:R-:W3:Y:S01]  /*6a80*/  LDSM.16.M88.4 R148, [R224+0x1800] ;  /* 0x00180000e094783b */ /* 0x000ee20000000200 */
[C---:B-----5:R-:W-:Y:S07]  /*6a90*/  HMMA.16816.F32.BF16 R44, R172.reuse, R152, R44 ;  /* 0x00000098ac2c723c */ /* 0x060fee000004182c */
[----:B------:R-:W-:Y:S01]  /*6aa0*/  LDSM.16.M88.4 R208, [R235+0xf900] ;  /* 0x00f90000ebd0783b */ /* 0x000fe20000000200 */
[C---:B------:R-:W-:Y:S07]  /*6ab0*/  HMMA.16816.F32.BF16 R48, R172.reuse, R154, R48 ;  /* 0x0000009aac30723c */ /* 0x040fee0000041830 */
[----:B------:R-:W4:Y:S01]  /*6ac0*/  LDSM.16.M88.4 R152, [R224+0x2000] ;  /* 0x00200000e098783b */ /* 0x000f220000000200 */
[C---:B-1----:R-:W-:Y:S08]  /*6ad0*/  HMMA.16816.F32.BF16 R52, R172.reuse, R132, R52 ;  /* 0x00000084ac34723c */ /* 0x042ff00000041834 */
[C---:B------:R-:W-:Y:S01]  /*6ae0*/  HMMA.16816.F32.BF16 R56, R172.reuse, R134, R56 ;  /* 0x00000086ac38723c */ /* 0x040fe20000041838 */
[----:B------:R-:W1:Y:S07]  /*6af0*/  LDSM.16.M88.4 R132, [R238+0xc100] ;  /* 0x00c10000ee84783b */ /* 0x000e6e0000000200 */
[C---:B--2---:R-:W-:Y:S08]  /*6b00*/  HMMA.16816.F32.BF16 R60, R172.reuse, R144, R60 ;  /* 0x00000090ac3c723c */ /* 0x044ff0000004183c */
[----:B------:R-:W-:Y:S01]  /*6b10*/  HMMA.16816.F32.BF16 R64, R172, R146, R64 ;  /* 0x00000092ac40723c */ /* 0x000fe20000041840 */
[----:B------:R-:W2:Y:S07]  /*6b20*/  LDSM.16.M88.4 R144, [R238+0xc900] ;  /* 0x00c90000ee90783b */ /* 0x000eae0000000200 */
[C---:B------:R-:W-:Y:S08]  /*6b30*/  HMMA.16816.F32.BF16 R4, R184.reuse, R156, R4 ;  /* 0x0000009cb804723c */ /* 0x040ff00000041804 */
[C---:B------:R-:W-:Y:S01]  /*6b40*/  HMMA.16816.F32.BF16 R8, R184.reuse, R158, R8 ;  /* 0x0000009eb808723c */ /* 0x040fe20000041808 */
[----:B------:R-:W5:Y:S07]  /*6b50*/  LDSM.16.M88.4 R156, [R238+0xd100] ;  /* 0x00d10000ee9c783b */ /* 0x000f6e0000000200 */
[C---:B------:R-:W-:Y:S08]  /*6b60*/  HMMA.16816.F32.BF16 R12, R184.reuse, R160, R12 ;  /* 0x000000a0b80c723c */ /* 0x040ff0000004180c */
[C---:B------:R-:W-:Y:S01]  /*6b70*/  HMMA.16816.F32.BF16 R16, R184.reuse, R162, R16 ;  /* 0x000000a2b810723c */ /* 0x040fe20000041810 */
[----:B------:R-:W1:Y:S07]  /*6b80*/  LDSM.16.M88.4 R160, [R238+0xd900] ;  /* 0x00d90000eea0783b */ /* 0x000e6e0000000200 */
[C---:B------:R-:W-:Y:S08]  /*6b90*/  HMMA.16816.F32.BF16 R20, R184.reuse, R164, R20 ;  /* 0x000000a4b814723c */ /* 0x040ff00000041814 */
[C---:B------:R-:W-:Y:S01]  /*6ba0*/  HMMA.16816.F32.BF16 R24, R184.reuse, R166, R24 ;  /* 0x000000a6b818723c */ /* 0x040fe20000041818 */
[----:B------:R-:W1:Y:S07]  /*6bb0*/  LDSM.16.M88.4 R164, [R238+0xe100] ;  /* 0x00e10000eea4783b */ /* 0x000e6e0000000200 */
[C---:B---3--:R-:W-:Y:S08]  /*6bc0*/  HMMA.16816.F32.BF16 R28, R184.reuse, R148, R28 ;  /* 0x00000094b81c723c */ /* 0x048ff0000004181c */
[C---:B------:R-:W-:Y:S01]  /*6bd0*/  HMMA.16816.F32.BF16 R32, R184.reuse, R150, R32 ;  /* 0x00000096b820723c */ /* 0x040fe20000041820 */
[----:B------:R-:W3:Y:S07]  /*6be0*/  LDSM.16.M88.4 R148, [R238+0xe900] ;  /* 0x00e90000ee94783b */ /* 0x000eee0000000200 */
[C---:B----4-:R-:W-:Y:S08]  /*6bf0*/  HMMA.16816.F32.BF16 R36, R184.reuse, R152, R36 ;  /* 0x00000098b824723c */ /* 0x050ff00000041824 */
[C---:B------:R-:W-:Y:S01]  /*6c00*/  HMMA.16816.F32.BF16 R40, R184.reuse, R154, R40 ;  /* 0x0000009ab828723c */ /* 0x040fe20000041828 */
[----:B------:R-:W4:Y:S07]  /*6c10*/  LDSM.16.M88.4 R152, [R238+0xf100] ;  /* 0x00f10000ee98783b */ /* 0x000f2e0000000200 */
[C---:B------:R-:W-:Y:S08]  /*6c20*/  HMMA.16816.F32.BF16 R44, R184.reuse, R168, R44 ;  /* 0x000000a8b82c723c */ /* 0x040ff0000004182c */
[C---:B------:R-:W-:Y:S01]  /*6c30*/  HMMA.16816.F32.BF16 R48, R184.reuse, R170, R48 ;  /* 0x000000aab830723c */ /* 0x040fe20000041830 */
[----:B------:R-:W2:Y:S07]  /*6c40*/  LDSM.16.M88.4 R168, [R238+0xf900] ;  /* 0x00f90000eea8783b */ /* 0x000eae0000000200 */
[C---:B------:R-:W-:Y:S08]  /*6c50*/  HMMA.16816.F32.BF16 R52, R184.reuse, R176, R52 ;  /* 0x000000b0b834723c */ /* 0x040ff00000041834 */
[C---:B------:R-:W-:Y:S01]  /*6c60*/  HMMA.16816.F32.BF16 R56, R184.reuse, R178, R56 ;  /* 0x000000b2b838723c */ /* 0x040fe20000041838 */
[----:B------:R-:W3:Y:S07]  /*6c70*/  LDSM.16.M88.4 R176, [R223] ;  /* 0x00000000dfb0783b */ /* 0x000eee0000000200 */
[C---:B------:R-:W-:Y:S08]  /*6c80*/  HMMA.16816.F32.BF16 R60, R184.reuse, R180, R60 ;  /* 0x000000b4b83c723c */ /* 0x040ff0000004183c */
[----:B------:R-:W-:Y:S01]  /*6c90*/  HMMA.16816.F32.BF16 R64, R184, R182, R64 ;  /* 0x000000b6b840723c */ /* 0x000fe20000041840 */
[----:B------:R-:W3:Y:S07]  /*6ca0*/  LDSM.16.M88.4 R180, [R222] ;  /* 0x00000000deb4783b */ /* 0x000eee0000000200 */
[C---:B-1----:R-:W-:Y:S08]  /*6cb0*/  HMMA.16816.F32.BF16 R4, R188.reuse, R132, R4 ;  /* 0x00000084bc04723c */ /* 0x042ff00000041804 */
[C---:B------:R-:W-:Y:S01]  /*6cc0*/  HMMA.16816.F32.BF16 R8, R188.reuse, R134, R8 ;  /* 0x00000086bc08723c */ /* 0x040fe20000041808 */
[----:B------:R-:W1:Y:S07]  /*6cd0*/  LDSM.16.M88.4 R132, [R221] ;  /* 0x00000000dd84783b */ /* 0x000e6e0000000200 */
[C---:B--2---:R-:W-:Y:S08]  /*6ce0*/  HMMA.16816.F32.BF16 R12, R188.reuse, R144, R12 ;  /* 0x00000090bc0c723c */ /* 0x044ff0000004180c */
[C---:B------:R-:W-:Y:S01]  /*6cf0*/  HMMA.16816.F32.BF16 R16, R188.reuse, R146, R16 ;  /* 0x00000092bc10723c */ /* 0x040fe20000041810 */
[----:B------:R-:W2:Y:S07]  /*6d00*/  LDSM.16.M88.4 R144, [R220] ;  /* 0x00000000dc90783b */ /* 0x000eae0000000200 */
[C---:B-----5:R-:W-:Y:S08]  /*6d10*/  HMMA.16816.F32.BF16 R20, R188.reuse, R156, R20 ;  /* 0x0000009cbc14723c */ /* 0x060ff00000041814 */
[C---:B------:R-:W-:Y:S01]  /*6d20*/  HMMA.16816.F32.BF16 R24, R188.reuse, R158, R24 ;  /* 0x0000009ebc18723c */ /* 0x040fe20000041818 */
[----:B------:R-:W-:Y:S07]  /*6d30*/  LDSM.16.M88.4 R156, [R217] ;  /* 0x00000000d99c783b */ /* 0x000fee0000000200 */
[C---:B------:R-:W-:Y:S08]  /*6d40*/  HMMA.16816.F32.BF16 R28, R188.reuse, R160, R28 ;  /* 0x000000a0bc1c723c */ /* 0x040ff0000004181c */
[C---:B------:R-:W-:Y:S01]  /*6d50*/  HMMA.16816.F32.BF16 R32, R188.reuse, R162, R32 ;  /* 0x000000a2bc20723c */ /* 0x040fe20000041820 */
[----:B------:R-:W-:Y:S07]  /*6d60*/  LDSM.16.M88.4 R160, [R216] ;  /* 0x00000000d8a0783b */ /* 0x000fee0000000200 */
[C---:B------:R-:W-:Y:S08]  /*6d70*/  HMMA.16816.F32.BF16 R36, R188.reuse, R164, R36 ;  /* 0x000000a4bc24723c */ /* 0x040ff00000041824 */
[C---:B------:R-:W-:Y:S01]  /*6d80*/  HMMA.16816.F32.BF16 R40, R188.reuse, R166, R40 ;  /* 0x000000a6bc28723c */ /* 0x040fe20000041828 */
[----:B------:R-:W-:Y:S07]  /*6d90*/  LDSM.16.M88.4 R164, [R235+0xc100] ;  /* 0x00c10000eba4783b */ /* 0x000fee0000000200 */
[C---:B---3--:R-:W-:Y:S08]  /*6da0*/  HMMA.16816.F32.BF16 R44, R188.reuse, R148, R44 ;  /* 0x00000094bc2c723c */ /* 0x048ff0000004182c */
[C---:B------:R-:W-:Y:S01]  /*6db0*/  HMMA.16816.F32.BF16 R48, R188.reuse, R150, R48 ;  /* 0x00000096bc30723c */ /* 0x040fe20000041830 */
[----:B------:R-:W3:Y:S07]  /*6dc0*/  LDSM.16.M88.4 R148, [R219] ;  /* 0x00000000db94783b */ /* 0x000eee0000000200 */
[C---:B----4-:R-:W-:Y:S08]  /*6dd0*/  HMMA.16816.F32.BF16 R52, R188.reuse, R152, R52 ;  /* 0x00000098bc34723c */ /* 0x050ff00000041834 */
[C---:B------:R-:W-:Y:S01]  /*6de0*/  HMMA.16816.F32.BF16 R56, R188.reuse, R154, R56 ;  /* 0x0000009abc38723c */ /* 0x040fe20000041838 */
[----:B------:R-:W4:Y:S07]  /*6df0*/  LDSM.16.M88.4 R152, [R218] ;  /* 0x00000000da98783b */ /* 0x000f2e0000000200 */
[C---:B------:R-:W-:Y:S08]  /*6e00*/  HMMA.16816.F32.BF16 R60, R188.reuse, R168, R60 ;  /* 0x000000a8bc3c723c */ /* 0x040ff0000004183c */
[----:B------:R-:W-:Y:S01]  /*6e10*/  HMMA.16816.F32.BF16 R64, R188, R170, R64 ;  /* 0x000000aabc40723c */ /* 0x000fe20000041840 */
[----:B------:R-:W-:Y:S07]  /*6e20*/  LDSM.16.M88.4 R168, [R235+0xd100] ;  /* 0x00d10000eba8783b */ /* 0x000fee0000000200 */
[C---:B------:R-:W-:Y:S08]  /*6e30*/  HMMA.16816.F32.BF16 R4, R192.reuse, R176, R4 ;  /* 0x000000b0c004723c */ /* 0x040ff00000041804 */
[C---:B------:R-:W-:Y:S01]  /*6e40*/  HMMA.16816.F32.BF16 R8, R192.reuse, R178, R8 ;  /* 0x000000b2c008723c */ /* 0x040fe20000041808 */
[----:B------:R-:W-:Y:S07]  /*6e50*/  LDSM.16.M88.4 R176, [R235+0xd900] ;  /* 0x00d90000ebb0783b */ /* 0x000fee0000000200 */
[C---:B------:R-:W-:Y:S08]  /*6e60*/  HMMA.16816.F32.BF16 R12, R192.reuse, R180, R12 ;  /* 0x000000b4c00c723c */ /* 0x040ff0000004180c */
[C---:B------:R-:W-:Y:S01]  /*6e70*/  HMMA.16816.F32.BF16 R16, R192.reuse, R182, R16 ;  /* 0x000000b6c010723c */ /* 0x040fe20000041810 */
[----:B------:R-:W-:Y:S07]  /*6e80*/  LDSM.16.M88.4 R180, [R235+0xe100] ;  /* 0x00e10000ebb4783b */ /* 0x000fee0000000200 */
[C---:B-1----:R-:W-:Y:S08]  /*6e90*/  HMMA.16816.F32.BF16 R20, R192.reuse, R132, R20 ;  /* 0x00000084c014723c */ /* 0x042ff00000041814 */
[C---:B------:R-:W-:Y:S01]  /*6ea0*/  HMMA.16816.F32.BF16 R24, R192.reuse, R134, R24 ;  /* 0x00000086c018723c */ /* 0x040fe20000041818 */
[----:B------:R-:W1:Y:S07]  /*6eb0*/  LDSM.16.M88.4 R132, [R235+0xc900] ;  /* 0x00c90000eb84783b */ /* 0x000e6e0000000200 */
[C---:B--2---:R-:W-:Y:S08]  /*6ec0*/  HMMA.16816.F32.BF16 R28, R192.reuse, R144, R28 ;  /* 0x00000090c01c723c */ /* 0x044ff0000004181c */
[C---:B------:R-:W-:Y:S01]  /*6ed0*/  HMMA.16816.F32.BF16 R32, R192.reuse, R146, R32 ;  /* 0x00000092c020723c */ /* 0x040fe20000041820 */
[----:B------:R-:W2:Y:S07]  /*6ee0*/  LDSM.16.M88.4 R144, [R224+0x4000] ;  /* 0x00400000e090783b */ /* 0x000eae0000000200 */
[C---:B---3--:R-:W-:Y:S08]  /*6ef0*/  HMMA.16816.F32.BF16 R36, R192.reuse, R148, R36 ;  /* 0x00000094c024723c */ /* 0x048ff00000041824 */
[C---:B------:R-:W-:Y:S08]  /*6f00*/  HMMA.16816.F32.BF16 R40, R192.reuse, R150, R40 ;  /* 0x00000096c028723c */ /* 0x040ff00000041828 */
[C---:B----4-:R-:W-:Y:S08]  /*6f10*/  HMMA.16816.F32.BF16 R44, R192.reuse, R152, R44 ;  /* 0x00000098c02c723c */ /* 0x050ff0000004182c */
[C---:B------:R-:W-:Y:S08]  /*6f20*/  HMMA.16816.F32.BF16 R48, R192.reuse, R154, R48 ;  /* 0x0000009ac030723c */ /* 0x040ff00000041830 */
[C---:B------:R-:W-:Y:S08]  /*6f30*/  HMMA.16816.F32.BF16 R52, R192.reuse, R156, R52 ;  /* 0x0000009cc034723c */ /* 0x040ff00000041834 */
[C---:B------:R-:W-:Y:S08]  /*6f40*/  HMMA.16816.F32.BF16 R56, R192.reuse, R158, R56 ;  /* 0x0000009ec038723c */ /* 0x040ff00000041838 */
[C---:B------:R-:W-:Y:S08]  /*6f50*/  HMMA.16816.F32.BF16 R60, R192.reuse, R160, R60 ;  /* 0x000000a0c03c723c */ /* 0x040ff0000004183c */
[----:B------:R-:W-:Y:S08]  /*6f60*/  HMMA.16816.F32.BF16 R64, R192, R162, R64 ;  /* 0x000000a2c040723c */ /* 0x000ff00000041840 */
[C---:B------:R-:W-:Y:S08]  /*6f70*/  HMMA.16816.F32.BF16 R4, R196.reuse, R164, R4 ;  /* 0x000000a4c404723c */ /* 0x040ff00000041804 */
[C---:B------:R-:W-:Y:S08]  /*6f80*/  HMMA.16816.F32.BF16 R8, R196.reuse, R166, R8 ;  /* 0x000000a6c408723c */ /* 0x040ff00000041808 */
[C---:B-1----:R-:W-:Y:S08]  /*6f90*/  HMMA.16816.F32.BF16 R12, R196.reuse, R132, R12 ;  /* 0x00000084c40c723c */ /* 0x042ff0000004180c */
[C---:B------:R-:W-:Y:S01]  /*6fa0*/  HMMA.16816.F32.BF16 R16, R196.reuse, R134, R16 ;  /* 0x00000086c410723c */ /* 0x040fe20000041810 */
[----:B------:R-:W1:Y:S07]  /*6fb0*/  LDSM.16.M88.4 R132, [R224+0x4800] ;  /* 0x00480000e084783b */ /* 0x000e6e0000000200 */
[C---:B------:R-:W-:Y:S08]  /*6fc0*/  HMMA.16816.F32.BF16 R20, R196.reuse, R168, R20 ;  /* 0x000000a8c414723c */ /* 0x040ff00000041814 */
        /* <DEDUP_REMOVED lines=10> */
[----:B------:R-:W-:Y:S08]  /*7070*/  HMMA.16816.F32.BF16 R64, R196, R210, R64 ;  /* 0x000000d2c440723c */ /* 0x000ff00000041840 */
[C---:B--2---:R-:W-:Y:S08]  /*7080*/  HMMA.16816.F32.BF16 R4, R212.reuse, R144, R4 ;  /* 0x00000090d404723c */ /* 0x044ff00000041804 */
[C---:B------:R-:W-:Y:S08]  /*7090*/  HMMA.16816.F32.BF16 R8, R212.reuse, R146, R8 ;  /* 0x00000092d408723c */ /* 0x040ff00000041808 */
[C---:B-1----:R-:W-:Y:S08]  /*70a0*/  HMMA.16816.F32.BF16 R12, R212.reuse, R132, R12 ;  /* 0x00000084d40c723c */ /* 0x042ff0000004180c */
[----:B------:R-:W-:Y:S01]  /*70b0*/  FMUL.FTZ R4, R4, c[0x0][0x320] ;  /* 0x0000c80004047a20 */ /* 0x000fe20000410000 */
[C---:B------:R-:W-:Y:S03]  /*70c0*/  HMMA.16816.F32.BF16 R16, R212.reuse, R134, R16 ;  /* 0x00000086d410723c */ /* 0x040fe60000041810 */
[----:B------:R-:W-:Y:S01]  /*70d0*/  MUFU.TANH R147, R4 ;  /* 0x0000000400937308 */ /* 0x000fe20000002400 */
[----:B------:R-:W-:Y:S02]  /*70e0*/  FMUL.FTZ R5, R5, c[0x0][0x320] ;  /* 0x0000c80005057a20 */ /* 0x000fe40000410000 */
[----:B------:R-:W-:Y:S02]  /*70f0*/  FMUL.FTZ R6, R6, c[0x0][0x320] ;  /* 0x0000c80006067a20 */ /* 0x000fe40000410000 */
[----:B------:R-:W-:Y:S04]  /*7100*/  FMUL.FTZ R10, R10, c[0x0][0x320] ;  /* 0x0000c8000a0a7a20 */ /* 0x000fe80000410000 */
[----:B------:R-:W-:Y:S01]  /*7110*/  FMUL.FTZ R11, R11, c[0x0][0x320] ;  /* 0x0000c8000b0b7a20 */ /* 0x000fe20000410000 */
[----:B------:R-:W-:Y:S01]  /*7120*/  MUFU.TANH R146, R5 ;  /* 0x0000000500927308 */ /* 0x000fe20000002400 */
[----:B------:R-:W-:Y:S02]  /*7130*/  FMUL.FTZ R7, R7, c[0x0][0x320] ;  /* 0x0000c80007077a20 */ /* 0x000fe40000410000 */
[----:B------:R-:W-:Y:S02]  /*7140*/  FMUL.FTZ R9, R9, c[0x0][0x320] ;  /* 0x0000c80009097a20 */ /* 0x000fe40000410000 */
[----:B------:R-:W-:Y:S02]  /*7150*/  FMUL.FTZ R8, R8, c[0x0][0x320] ;  /* 0x0000c80008087a20 */ /* 0x000fe40000410000 */
[----:B------:R-:W-:Y:S02]  /*7160*/  FMUL.FTZ R12, R12, c[0x0][0x320] ;  /* 0x0000c8000c0c7a20 */ /* 0x000fe40000410000 */
[----:B------:R-:W-:Y:S01]  /*7170*/  FMUL.FTZ R14, R14, c[0x0][0x320] ;  /* 0x0000c8000e0e7a20 */ /* 0x000fe20000410000 */
[----:B------:R-:W-:Y:S01]  /*7180*/  MUFU.TANH R148, R8 ;  /* 0x0000000800947308 */ /* 0x000fe20000002400 */
[----:B------:R-:W-:Y:S02]  /*7190*/  FMUL.FTZ R15, R15, c[0x0][0x320] ;  /* 0x0000c8000f0f7a20 */ /* 0x000fe40000410000 */
[----:B------:R-:W-:Y:S02]  /*71a0*/  FMUL.FTZ R13, R13, c[0x0][0x320] ;  /* 0x0000c8000d0d7a20 */ /* 0x000fe40000410000 */
[----:B------:R-:W-:Y:S02]  /*71b0*/  FMUL.FTZ R18, R18, c[0x0][0x320] ;  /* 0x0000c80012127a20 */ /* 0x000fe40000410000 */
[----:B------:R-:W-:Y:S02]  /*71c0*/  FMUL.FTZ R19, R19, c[0x0][0x320] ;  /* 0x0000c80013137a20 */ /* 0x000fe40000410000 */
[----:B------:R-:W-:Y:S01]  /*71d0*/  FMUL.FTZ R16, R16, c[0x0][0x320] ;  /* 0x0000c80010107a20 */ /* 0x000fe20000410000 */
[----:B------:R-:W1:Y:S01]  /*71e0*/  MUFU.TANH R8, R10 ;  /* 0x0000000a00087308 */ /* 0x000e620000002400 */
[----:B------:R-:W-:Y:S09]  /*71f0*/  FMUL.FTZ R17, R17, c[0x0][0x320] ;  /* 0x0000c80011117a20 */ /* 0x000ff20000410000 */
[----:B------:R-:W2:Y:S10]  /*7200*/  MUFU.TANH R3, R11 ;  /* 0x0000000b00037308 */ /* 0x000eb40000002400 */
[----:B------:R-:W-:Y:S01]  /*7210*/  MUFU.TANH R145, R6 ;  /* 0x0000000600917308 */ /* 0x000fe20000002400 */
[----:B-1----:R1:W-:Y:S09]  /*7220*/  STL [R1+0x14], R8 ;  /* 0x0000140801007387 */ /* 0x0023f20000100800 */
[----:B------:R3:W-:Y:S01]  /*7230*/  MUFU.TANH R144, R7 ;  /* 0x0000000700907308 */ /* 0x0007e20000002400 */
[----:B--2---:R2:W-:Y:S09]  /*7240*/  STL [R1+0x10], R3 ;  /* 0x0000100301007387 */ /* 0x0045f20000100800 */
[----:B------:R-:W-:Y:S10]  /*7250*/  MUFU.TANH R152, R9 ;  /* 0x0000000900987308 */ /* 0x000ff40000002400 */
[----:B-1----:R-:W1:Y:S01]  /*7260*/  MUFU.TANH R8, R12 ;  /* 0x0000000c00087308 */ /* 0x002e620000002400 */
[----:B---3--:R-:W3:Y:S09]  /*7270*/  LDSM.16.M88.4 R4, [R224+0x5000] ;  /* 0x00500000e004783b */ /* 0x008ef20000000200 */
[----:B------:R-:W-:Y:S10]  /*7280*/  MUFU.TANH R157, R16 ;  /* 0x00000010009d7308 */ /* 0x000ff40000002400 */
[----:B--2---:R-:W2:Y:S01]  /*7290*/  MUFU.TANH R3, R13 ;  /* 0x0000000d00037308 */ /* 0x004ea20000002400 */
[----:B-1----:R1:W-:Y:S09]  /*72a0*/  STL [R1+0xc], R8 ;  /* 0x00000c0801007387 */ /* 0x0023f20000100800 */
[----:B------:R-:W-:Y:S10]  /*72b0*/  MUFU.TANH R159, R17 ;  /* 0x00000011009f7308 */ /* 0x000ff40000002400 */
[----:B------:R-:W-:Y:S01]  /*72c0*/  MUFU.TANH R162, R18 ;  /* 0x0000001200a27308 */ /* 0x000fe20000002400 */
[----:B--2---:R2:W-:Y:S01]  /*72d0*/  STL [R1+0x8], R3 ;  /* 0x0000080301007387 */ /* 0x0045e20000100800 */
[C---:B---3--:R-:W-:Y:S08]  /*72e0*/  HMMA.16816.F32.BF16 R20, R212.reuse, R4, R20 ;  /* 0x00000004d414723c */ /* 0x048ff00000041814 */
[----:B-1----:R-:W1:Y:S01]  /*72f0*/  MUFU.TANH R8, R14 ;  /* 0x0000000e00087308 */ /* 0x002e620000002400 */
[C---:B------:R-:W-:Y:S01]  /*7300*/  HMMA.16816.F32.BF16 R24, R212.reuse, R6, R24 ;  /* 0x00000006d418723c */ /* 0x040fe20000041818 */
[----:B------:R-:W-:Y:S08]  /*7310*/  LDSM.16.M88.4 R4, [R224+0x6000] ;  /* 0x00600000e004783b */ /* 0x000ff00000000200 */
[----:B------:R-:W-:Y:S06]  /*7320*/  MUFU.TANH R165, R19 ;  /* 0x0000001300a57308 */ /* 0x000fec0000002400 */
[----:B------:R-:W-:Y:S04]  /*7330*/  FMUL.FTZ R20, R20, c[0x0][0x320] ;  /* 0x0000c80014147a20 */ /* 0x000fe80000410000 */
[----:B--2---:R-:W2:Y:S01]  /*7340*/  MUFU.TANH R3, R15 ;  /* 0x0000000f00037308 */ /* 0x004ea20000002400 */
[----:B------:R-:W-:Y:S02]  /*7350*/  FMUL.FTZ R21, R21, c[0x0][0x320] ;  /* 0x0000c80015157a20 */ /* 0x000fe40000410000 */
[----:B------:R-:W-:Y:S01]  /*7360*/  FMUL.FTZ R22, R22, c[0x0][0x320] ;  /* 0x0000c80016167a20 */ /* 0x000fe20000410000 */
[----:B-1----:R-:W-:Y:S01]  /*7370*/  STL [R1+0x4], R8 ;  /* 0x0000040801007387 */ /* 0x002fe20000100800 */
[----:B------:R-:W-:Y:S02]  /*7380*/  FMUL.FTZ R23, R23, c[0x0][0x320] ;  /* 0x0000c80017177a20 */ /* 0x000fe40000410000 */
[----:B------:R-:W-:Y:S01]  /*7390*/  FMUL.FTZ R24, R24, c[0x0][0x320] ;  /* 0x0000c80018187a20 */ /* 0x000fe20000410000 */
[----:B------:R-:W1:Y:S01]  /*73a0*/  LDSM.16.M88.4 R8, [R224+0x5800] ;  /* 0x00580000e008783b */ /* 0x000e620000000200 */
[----:B------:R-:W-:Y:S01]  /*73b0*/  FMUL.FTZ R25, R25, c[0x0][0x320] ;  /* 0x0000c80019197a20 */ /* 0x000fe20000410000 */
[----:B------:R3:W4:Y:S01]  /*73c0*/  MUFU.TANH R171, R20 ;  /* 0x0000001400ab7308 */ /* 0x0007220000002400 */
[----:B------:R-:W-:Y:S02]  /*73d0*/  FMUL.FTZ R26, R26, c[0x0][0x320] ;  /* 0x0000c8001a1a7a20 */ /* 0x000fe40000410000 */
[----:B------:R-:W-:Y:S07]  /*73e0*/  FMUL.FTZ R27, R27, c[0x0][0x320] ;  /* 0x0000c8001b1b7a20 */ /* 0x000fee0000410000 */
[----:B------:R3:W1:Y:S01]  /*73f0*/  MUFU.TANH R176, R21 ;  /* 0x0000001500b07308 */ /* 0x0006620000002400 */
[----:B--2---:R-:W-:Y:S09]  /*7400*/  STL [R1], R3 ;  /* 0x0000000301007387 */ /* 0x004ff20000100800 */
[----:B------:R3:W2:Y:S10]  /*7410*/  MUFU.TANH R177, R22 ;  /* 0x0000001600b17308 */ /* 0x0006b40000002400 */
[----:B------:R3:W2:Y:S01]  /*7420*/  MUFU.TANH R178, R23 ;  /* 0x0000001700b27308 */ /* 0x0006a20000002400 */
[C---:B-1----:R-:W-:Y:S09]  /*7430*/  HMMA.16816.F32.BF16 R28, R212.reuse, R8, R28 ;  /* 0x00000008d41c723c */ /* 0x042ff2000004181c */
[----:B------:R3:W1:Y:S01]  /*7440*/  MUFU.TANH R179, R24 ;  /* 0x0000001800b37308 */ /* 0x0006620000002400 */
[C---:B------:R-:W-:Y:S01]  /*7450*/  HMMA.16816.F32.BF16 R32, R212.reuse, R10, R32 ;  /* 0x0000000ad420723c */ /* 0x040fe20000041820 */
[----:B------:R-:W5:Y:S08]  /*7460*/  LDSM.16.M88.4 R8, [R224+0x6800] ;  /* 0x00680000e008783b */ /* 0x000f700000000200 */
[----:B------:R3:W1:Y:S01]  /*7470*/  MUFU.TANH R180, R25 ;  /* 0x0000001900b47308 */ /* 0x0006620000002400 */
[C---:B------:R-:W-:Y:S09]  /*7480*/  HMMA.16816.F32.BF16 R36, R212.reuse, R4, R36 ;  /* 0x00000004d424723c */ /* 0x040ff20000041824 */
[----:B------:R3:W1:Y:S01]  /*7490*/  MUFU.TANH R181, R26 ;  /* 0x0000001a00b57308 */ /* 0x0006620000002400 */
[C---:B------:R-:W-:Y:S01]  /*74a0*/  HMMA.16816.F32.BF16 R40, R212.reuse, R6, R40 ;  /* 0x00000006d428723c */ /* 0x040fe20000041828 */
[----:B------:R-:W1:Y:S02]  /*74b0*/  LDSM.16.M88.4 R4, [R224+0x7000] ;  /* 0x00700000e004783b */ /* 0x000e640000000200 */
[----:B------:R-:W-:Y:S02]  /*74c0*/  FMUL.FTZ R28, R28, c[0x0][0x320] ;  /* 0x0000c8001c1c7a20 */ /* 0x000fe40000410000 */
[----:B------:R-:W-:Y:S04]  /*74d0*/  FMUL.FTZ R29, R29, c[0x0][0x320] ;  /* 0x0000c8001d1d7a20 */ /* 0x000fe80000410000 */
[----:B------:R3:W1:Y:S03]  /*74e0*/  MUFU.TANH R183, R27 ;  /* 0x0000001b00b77308 */ /* 0x0006660000002400 */
[----:B------:R-:W-:Y:S02]  /*74f0*/  FMUL.FTZ R30, R30, c[0x0][0x320] ;  /* 0x0000c8001e1e7a20 */ /* 0x000fe40000410000 */
[----:B------:R-:W-:Y:S02]  /*7500*/  FMUL.FTZ R31, R31, c[0x0][0x320] ;  /* 0x0000c8001f1f7a20 */ /* 0x000fe40000410000 */
[----:B------:R-:W-:Y:S02]  /*7510*/  FMUL.FTZ R32, R32, c[0x0][0x320] ;  /* 0x0000c80020207a20 */ /* 0x000fe40000410000 */
[----:B------:R-:W-:Y:S01]  /*7520*/  FMUL.FTZ R33, R33, c[0x0][0x320] ;  /* 0x0000c80021217a20 */ /* 0x000fe20000410000 */
[----:B------:R3:W2:Y:S01]  /*7530*/  MUFU.TANH R200, R28 ;  /* 0x0000001c00c87308 */ /* 0x0006a20000002400 */
[----:B------:R-:W-:Y:S02]  /*7540*/  FMUL.FTZ R34, R34, c[0x0][0x320] ;  /* 0x0000c80022227a20 */ /* 0x000fe40000410000 */
[----:B------:R-:W-:Y:S02]  /*7550*/  FMUL.FTZ R35, R35, c[0x0][0x320] ;  /* 0x0000c80023237a20 */ /* 0x000fe40000410000 */
[----:B------:R-:W-:Y:S01]  /*7560*/  FMUL.FTZ R36, R36, c[0x0][0x320] ;  /* 0x0000c80024247a20 */ /* 0x000fe20000410000 */
[C---:B-----5:R-:W-:Y:S04]  /*7570*/  HMMA.16816.F32.BF16 R44, R212.reuse, R8, R44 ;  /* 0x00000008d42c723c */ /* 0x060fe8000004182c */
[----:B------:R3:W2:Y:S01]  /*7580*/  MUFU.TANH R204, R29 ;  /* 0x0000001d00cc7308 */ /* 0x0006a20000002400 */
[----:B------:R-:W-:Y:S02]  /*7590*/  FMUL.FTZ R37, R37, c[0x0][0x320] ;  /* 0x0000c80025257a20 */ /* 0x000fe40000410000 */
[----:B------:R-:W-:Y:S01]  /*75a0*/  FMUL.FTZ R38, R38, c[0x0][0x320] ;  /* 0x0000c80026267a20 */ /* 0x000fe20000410000 */
[C---:B------:R-:W-:Y:S01]  /*75b0*/  HMMA.16816.F32.BF16 R48, R212.reuse, R10, R48 ;  /* 0x0000000ad430723c */ /* 0x040fe20000041830 */
[----:B------:R-:W5:Y:S01]  /*75c0*/  LDSM.16.M88.4 R8, [R224+0x7800] ;  /* 0x00780000e008783b */ /* 0x000f620000000200 */
[----:B------:R-:W-:Y:S04]  /*75d0*/  DEPBAR.LE SB0, 0x0 ;  /* 0x000080000000791a */ /* 0x000fe80000000000 */
[----:B------:R3:W2:Y:S01]  /*75e0*/  MUFU.TANH R203, R30 ;  /* 0x0000001e00cb7308 */ /* 0x0006a20000002400 */
[----:B------:R-:W-:Y:S01]  /*75f0*/  FMUL.FTZ R39, R39, c[0x0][0x320] ;  /* 0x0000c80027277a20 */ /* 0x000fe20000410000 */
[C---:B-1----:R-:W-:Y:S01]  /*7600*/  HMMA.16816.F32.BF16 R52, R212.reuse, R4, R52 ;  /* 0x00000004d434723c */ /* 0x042fe20000041834 */
[----:B------:R-:W-:Y:S04]  /*7610*/  BAR.SYNC.DEFER_BLOCKING 0x0 ;  /* 0x0000000000007b1d */ /* 0x000fe80000010000 */
        /* <DEDUP_REMOVED lines=14> */
[----:B------:R-:W-:Y:S01]  /*7700*/  FMUL.FTZ R50, R50, c[0x0][0x320] ;  /* 0x0000c80032327a20 */ /* 0x000fe20000410000 */
[C---:B-----5:R-:W-:Y:S03]  /*7710*/  HMMA.16816.F32.BF16 R60, R212.reuse, R8, R60 ;  /* 0x00000008d43c723c */ /* 0x060fe6000004183c */
[----:B------:R-:W-:Y:S03]  /*7720*/  FMUL.FTZ R51, R51, c[0x0][0x320] ;  /* 0x0000c80033337a20 */ /* 0x000fe60000410000 */
[----:B------:R3:W1:Y:S01]  /*7730*/  MUFU.TANH R211, R34 ;  /* 0x0000002200d37308 */ /* 0x0006620000002400 */
[----:B------:R-:W-:Y:S01]  /*7740*/  FMUL.FTZ R52, R52, c[0x0][0x320] ;  /* 0x0000c80034347a20 */ /* 0x000fe20000410000 */
[----:B------:R-:W-:Y:S04]  /*7750*/  HMMA.16816.F32.BF16 R64, R212, R10, R64 ;  /* 0x0000000ad440723c */ /* 0x000fe80000041840 */
[----:B------:R-:W-:Y:S02]  /*7760*/  FMUL.FTZ R53, R53, c[0x0][0x320] ;  /* 0x0000c80035357a20 */ /* 0x000fe40000410000 */
[----:B------:R-:W-:Y:S02]  /*7770*/  FMUL.FTZ R54, R54, c[0x0][0x320] ;  /* 0x0000c80036367a20 */ /* 0x000fe40000410000 */
[----:B------:R3:W1:Y:S01]  /*7780*/  MUFU.TANH R251, R35 ;  /* 0x0000002300fb7308 */ /* 0x0006620000002400 */
[----:B------:R-:W-:Y:S03]  /*7790*/  FMUL.FTZ R55, R55, c[0x0][0x320] ;  /* 0x0000c80037377a20 */ /* 0x000fe60000410000 */
[----:B------:R-:W-:Y:S02]  /*77a0*/  FMUL.FTZ R56, R56, c[0x0][0x320] ;  /* 0x0000c80038387a20 */ /* 0x000fe40000410000 */
[----:B------:R-:W-:Y:S02]  /*77b0*/  FMUL.FTZ R57, R57, c[0x0][0x320] ;  /* 0x0000c80039397a20 */ /* 0x000fe40000410000 */
[----:B------:R-:W-:Y:S02]  /*77c0*/  FMUL.FTZ R58, R58, c[0x0][0x320] ;  /* 0x0000c8003a3a7a20 */ /* 0x000fe40000410000 */
[----:B------:R3:W1:Y:S01]  /*77d0*/  MUFU.TANH R20, R36 ;  /* 0x0000002400147308 */ /* 0x0006620000002400 */
[----:B------:R-:W-:Y:S02]  /*77e0*/  FMUL.FTZ R59, R59, c[0x0][0x320] ;  /* 0x0000c8003b3b7a20 */ /* 0x000fe40000410000 */
        /* <DEDUP_REMOVED lines=8> */
[----:B------:R-:W-:Y:S03]  /*7870*/  FMUL.FTZ R3, R67, c[0x0][0x320] ;  /* 0x0000c80043037a20 */ /* 0x000fe60000410000 */
        /* <DEDUP_REMOVED lines=31> */
.L_x_28:
[----:B---3--:R-:W2:Y:S01]  /*7a70*/  LDL.LU R8, [R1+0x14] ;  /* 0x0000140001087983 */ /* 0x008ea20000300800 */
[----:B------:R-:W-:Y:S02]  /*7a80*/  FMNMX.FTZ R5, R147, R2, !PT ;  /* 0x0000000293057209 */ /* 0x000fe40007810000 */
[----:B------:R-:W-:Y:S01]  /*7a90*/  FMNMX.FTZ R3, R145, R0, !PT ;  /* 0x0000000091037209 */ /* 0x000fe20007810000 */
[----:B------:R-:W3:Y:S01]  /*7aa0*/  LDL.LU R7, [R1+0x10] ;  /* 0x0000100001077983 */ /* 0x000ee20000300800 */
[----:B------:R-:W-:Y:S02]  /*7ab0*/  FMNMX.FTZ R5, R146, R5, !PT ;  /* 0x0000000592057209 */ /* 0x000fe40007810000 */
[----:B------:R-:W-:Y:S01]  /*7ac0*/  FMNMX.FTZ R3, R144, R3, !PT ;  /* 0x0000000390037209 */ /* 0x000fe20007810000 */
[----:B------:R-:W4:Y:S01]  /*7ad0*/  LDL.LU R32, [R1+0xc] ;  /* 0x00000c0001207983 */ /* 0x000f220000300800 */
[----:B------:R-:W-:Y:S02]  /*7ae0*/  FMNMX.FTZ R5, R148, R5, !PT ;  /* 0x0000000594057209 */ /* 0x000fe40007810000 */
[----:B------:R-:W-:Y:S01]  /*7af0*/  MOV R48, R20 ;  /* 0x0000001400307202 */ /* 0x000fe20000000f00 */
[----:B------:R-:W5:Y:S01]  /*7b00*/  LDL.LU R41, [R1+0x8] ;  /* 0x0000080001297983 */ /* 0x000f620000300800 */
[----:B------:R-:W-:Y:S02]  /*7b10*/  FMNMX.FTZ R5, R152, R5, !PT ;  /* 0x0000000598057209 */ /* 0x000fe40007810000 */
[----:B------:R-:W-:Y:S01]  /*7b20*/  MOV R49, R19 ;  /* 0x0000001300317202 */ /* 0x000fe20000000f00 */
[----:B------:R-:W5:Y:S01]  /*7b30*/  LDL.LU R40, [R1+0x4] ;  /* 0x0000040001287983 */ /* 0x000f620000300800 */
[----:B------:R-:W-:Y:S02]  /*7b40*/  MOV R50, R18 ;  /* 0x0000001200327202 */ /* 0x000fe40000000f00 */
[----:B------:R-:W-:Y:S01]  /*7b50*/  MOV R51, R135 ;  /* 0x0000008700337202 */ /* 0x000fe20000000f00 */
[----:B------:R-:W5:Y:S01]  /*7b60*/  LDL.LU R64, [R1] ;  /* 0x0000000001407983 */ /* 0x000f620000300800 */
[----:B------:R-:W-:Y:S02]  /*7b70*/  MOV R56, R132 ;  /* 0x0000008400387202 */ /* 0x000fe40000000f00 */
[----:B------:R-:W-:Y:S01]  /*7b80*/  MOV R57, R153 ;  /* 0x0000009900397202 */ /* 0x000fe20000000f00 */
[----:B------:R-:W-:Y:S01]  /*7b90*/  LDSM.16.MT88.4 R12, [R236+0x100] ;  /* 0x00010000ec0c783b */ /* 0x000fe20000004200 */
[----:B------:R-:W-:Y:S02]  /*7ba0*/  MOV R58, R150 ;  /* 0x00000096003a7202 */ /* 0x000fe40000000f00 */
[----:B------:R-:W-:Y:S02]  /*7bb0*/  MOV R59, R149 ;  /* 0x00000095003b7202 */ /* 0x000fe40000000f00 */
[----:B------:R-:W-:Y:S01]  /*7bc0*/  ISETP.LT.AND P1, PT, RZ, UR6, PT ;  /* 0x00000006ff007c0c */ /* 0x000fe2000bf21270 */
[----:B------:R-:W-:Y:S02]  /*7bd0*/  UIADD3 UR6, UR6, -0x1, URZ ;  /* 0xffffffff06067890 */ /* 0x000fe4000fffe03f */
[----:B------:R-:W-:Y:S08]  /*7be0*/  LDSM.16.MT88.4 R20, [R234+0x100] ;  /* 0x00010000ea14783b */ /* 0x000ff00000004200 */
[----:B------:R-:W-:Y:S08]  /*7bf0*/  LDSM.16.MT88.4 R28, [R233+0x100] ;  /* 0x00010000e91c783b */ /* 0x000ff00000004200 */
[----:B------:R-:W-:Y:S08]  /*7c00*/  LDSM.16.MT88.4 R36, [R232+0x100] ;  /* 0x00010000e824783b */ /* 0x000ff00000004200 */
[----:B------:R-:W-:Y:S08]  /*7c10*/  LDSM.16.MT88.4 R44, [R236+0x4100] ;  /* 0x00410000ec2c783b */ /* 0x000ff00000004200 */
[----:B------:R-:W-:Y:S08]  /*7c20*/  LDSM.16.MT88.4 R52, [R234+0x4100] ;  /* 0x00410000ea34783b */ /* 0x000ff00000004200 */
[----:B------:R-:W-:Y:S08]  /*7c30*/  LDSM.16.MT88.4 R60, [R233+0x4100] ;  /* 0x00410000e93c783b */ /* 0x000ff00000004200 */
[----:B------:R-:W0:Y:S01]  /*7c40*/  LDGDEPBAR ;  /* 0x00000000000079af */ /* 0x000e220000000000 */
[----:B--2---:R-:W-:Y:S04]  /*7c50*/  FMNMX.FTZ R3, R8, R3, !PT ;  /* 0x0000000308037209 */ /* 0x004fe80007810000 */
[----:B---3--:R-:W-:Y:S02]  /*7c60*/  FMNMX.FTZ R3, R7, R3, !PT ;  /* 0x0000000307037209 */ /* 0x008fe40007810000 */
[----:B----4-:R-:W-:Y:S04]  /*7c70*/  FMNMX.FTZ R5, R32, R5, !PT ;  /* 0x0000000520057209 */ /* 0x010fe80007810000 */
[----:B-----5:R-:W-:Y:S02]  /*7c80*/  FMNMX.FTZ R5, R41, R5, !PT ;  /* 0x0000000529057209 */ /* 0x020fe40007810000 */
        /* <DEDUP_REMOVED lines=52> */
[----:B------:R-:W-:Y:S03]  /*7fd0*/  FMNMX.FTZ R3, R134, R3, !PT ;  /* 0x0000000386037209 */ /* 0x000fe60007810000 */
[----:B------:R-:W1:Y:S01]  /*7fe0*/  SHFL.BFLY PT, R6, R5, 0x2, 0x1f ;  /* 0x0c401f0005067f89 */ /* 0x000e6200000e0000 */
[----:B------:R-:W-:Y:S07]  /*7ff0*/  FMNMX.FTZ R3, R133, R3, !PT ;  /* 0x0000000385037209 */ /* 0x000fee0007810000 */
[----:B------:R-:W2:Y:S01]  /*8000*/  SHFL.BFLY PT, R4, R3, 0x2, 0x1f ;  /* 0x0c401f0003047f89 */ /* 0x000ea200000e0000 */
[----:B-1----:R-:W-:Y:S07]  /*8010*/  FMNMX.FTZ R5, R5, R6, !PT ;  /* 0x0000000605057209 */ /* 0x002fee0007810000 */
[----:B------:R-:W1:Y:S01]  /*8020*/  SHFL.BFLY PT, R132, R5, 0x1, 0x1f ;  /* 0x0c201f0005847f89 */ /* 0x000e6200000e0000 */
[----:B--2---:R-:W-:Y:S07]  /*8030*/  FMNMX.FTZ R4, R3, R4, !PT ;  /* 0x0000000403047209 */ /* 0x004fee0007810000 */
[----:B------:R-:W2:Y:S01]  /*8040*/  SHFL.BFLY PT, R3, R4, 0x1, 0x1f ;  /* 0x0c201f0004037f89 */ /* 0x000ea200000e0000 */
[----:B-1----:R-:W-:Y:S05]  /*8050*/  FMNMX.FTZ R132, R5, R132, !PT ;  /* 0x0000008405847209 */ /* 0x002fea0007810000 */
[C---:B------:R-:W-:Y:S02]  /*8060*/  FMUL.FTZ R153, R132.reuse, c[0x0][0x2d0] ;  /* 0x0000b40084997a20 */ /* 0x040fe40000410000 */
[----:B------:R-:W-:Y:S01]  /*8070*/  FADD.FTZ R2, -R132, R2 ;  /* 0x0000000284027221 */ /* 0x000fe20000010100 */
[----:B--2---:R-:W-:Y:S01]  /*8080*/  FMNMX.FTZ R3, R3, R4, !PT ;  /* 0x0000000403037209 */ /* 0x004fe20007810000 */
[--C-:B------:R-:W-:Y:S02]  /*8090*/  FFMA.FTZ R150, R147, c[0x0][0x2d0], -R153.reuse ;  /* 0x0000b40093967a23 */ /* 0x100fe40000010899 */
[--C-:B------:R-:W-:Y:S02]  /*80a0*/  FFMA.FTZ R147, R152, c[0x0][0x2d0], -R153.reuse ;  /* 0x0000b40098937a23 */ /* 0x100fe40000010899 */
[C---:B------:R-:W-:Y:S02]  /*80b0*/  FMUL.FTZ R152, R3.reuse, c[0x0][0x2d0] ;  /* 0x0000b40003987a20 */ /* 0x040fe40000410000 */
[----:B------:R-:W-:Y:S01]  /*80c0*/  FADD.FTZ R0, -R3, R0 ;  /* 0x0000000003007221 */ /* 0x000fe20000010100 */
[----:B------:R-:W-:Y:S01]  /*80d0*/  MUFU.EX2 R150, R150 ;  /* 0x0000009600967308 */ /* 0x000fe20000000800 */
[----:B------:R-:W-:Y:S02]  /*80e0*/  FMUL.FTZ R2, R2, c[0x0][0x2d0] ;  /* 0x0000b40002027a20 */ /* 0x000fe40000410000 */
[----:B------:R-:W-:Y:S02]  /*80f0*/  FMUL.FTZ R0, R0, c[0x0][0x2d0] ;  /* 0x0000b40000007a20 */ /* 0x000fe40000410000 */
[--C-:B------:R-:W-:Y:S02]  /*8100*/  FFMA.FTZ R149, R146, c[0x0][0x2d0], -R153.reuse ;  /* 0x0000b40092957a23 */ /* 0x100fe40000010899 */
[--C-:B------:R-:W-:Y:S02]  /*8110*/  FFMA.FTZ R148, R148, c[0x0][0x2d0], -R153.reuse ;  /* 0x0000b40094947a23 */ /* 0x100fe40000010899 */
[--C-:B------:R-:W-:Y:S01]  /*8120*/  FFMA.FTZ R146, R145, c[0x0][0x2d0], -R152.reuse ;  /* 0x0000b40091927a23 */ /* 0x100fe20000010898 */
[----:B------:R-:W1:Y:S01]  /*8130*/  MUFU.EX2 R2, R2 ;  /* 0x0000000200027308 */ /* 0x000e620000000800 */
[--C-:B------:R-:W-:Y:S02]  /*8140*/  FFMA.FTZ R145, R144, c[0x0][0x2d0], -R152.reuse ;  /* 0x0000b40090917a23 */ /* 0x100fe40000010898 */
[--C-:B------:R-:W-:Y:S02]  /*8150*/  FFMA.FTZ R144, R8, c[0x0][0x2d0], -R152.reuse ;  /* 0x0000b40008907a23 */ /* 0x100fe40000010898 */
[--C-:B------:R-:W-:Y:S02]  /*8160*/  FFMA.FTZ R135, R7, c[0x0][0x2d0], -R152.reuse ;  /* 0x0000b40007877a23 */ /* 0x100fe40000010898 */
[--C-:B------:R-:W-:Y:S02]  /*8170*/  FFMA.FTZ R157, R157, c[0x0][0x2d0], -R153.reuse ;  /* 0x0000b4009d9d7a23 */ /* 0x100fe40000010899 */
[--C-:B------:R-:W-:Y:S01]  /*8180*/  FFMA.FTZ R159, R159, c[0x0][0x2d0], -R153.reuse ;  /* 0x0000b4009f9f7a23 */ /* 0x100fe20000010899 */
[----:B------:R-:W2:Y:S01]  /*8190*/  MUFU.EX2 R0, R0 ;  /* 0x0000000000007308 */ /* 0x000ea20000000800 */
[--C-:B------:R-:W-:Y:S02]  /*81a0*/  FFMA.FTZ R162, R162, c[0x0][0x2d0], -R152.reuse ;  /* 0x0000b400a2a27a23 */ /* 0x100fe40000010898 */
[--C-:B------:R-:W-:Y:S02]  /*81b0*/  FFMA.FTZ R165, R165, c[0x0][0x2d0], -R152.reuse ;  /* 0x0000b400a5a57a23 */ /* 0x100fe40000010898 */
[--C-:B------:R-:W-:Y:S02]  /*81c0*/  FFMA.FTZ R171, R171, c[0x0][0x2d0], -R153.reuse ;  /* 0x0000b400abab7a23 */ /* 0x100fe40000010899 */
[--C-:B------:R-:W-:Y:S02]  /*81d0*/  FFMA.FTZ R176, R176, c[0x0][0x2d0], -R153.reuse ;  /* 0x0000b400b0b07a23 */ /* 0x100fe40000010899 */
[--C-:B------:R-:W-:Y:S01]  /*81e0*/  FFMA.FTZ R177, R177, c[0x0][0x2d0], -R152.reuse ;  /* 0x0000b400b1b17a23 */ /* 0x100fe20000010898 */
[----:B------:R-:W3:Y:S01]  /*81f0*/  MUFU.EX2 R149, R149 ;  /* 0x0000009500957308 */ /* 0x000ee20000000800 */
[--C-:B------:R-:W-:Y:S02]  /*8200*/  FFMA.FTZ R178, R178, c[0x0][0x2d0], -R152.reuse ;  /* 0x0000b400b2b27a23 */ /* 0x100fe40000010898 */
[--C-:B------:R-:W-:Y:S02]  /*8210*/  FFMA.FTZ R179, R179, c[0x0][0x2d0], -R153.reuse ;  /* 0x0000b400b3b37a23 */ /* 0x100fe40000010899 */
[C---:B-1----:R-:W-:Y:S02]  /*8220*/  FMUL.FTZ R4, R2.reuse, R128 ;  /* 0x0000008002047220 */ /* 0x042fe40000410000 */
[C---:B------:R-:W-:Y:S02]  /*8230*/  FMUL.FTZ R5, R2.reuse, R129 ;  /* 0x0000008102057220 */ /* 0x040fe40000410000 */
[C---:B------:R-:W-:Y:S01]  /*8240*/  FMUL.FTZ R8, R2.reuse, R124 ;  /* 0x0000007c02087220 */ /* 0x040fe20000410000 */
[----:B------:R-:W-:Y:S01]  /*8250*/  MUFU.EX2 R148, R148 ;  /* 0x0000009400947308 */ /* 0x000fe20000000800 */
[C---:B------:R-:W-:Y:S01]  /*8260*/  FMUL.FTZ R9, R2.reuse, R125 ;  /* 0x0000007d02097220 */ /* 0x040fe20000410000 */
[----:B------:R-:W-:Y:S01]  /*8270*/  MOV R124, R59 ;  /* 0x0000003b007c7202 */ /* 0x000fe20000000f00 */
[----:B------:R-:W-:Y:S01]  /*8280*/  FMUL.FTZ R16, R2, R116 ;  /* 0x0000007402107220 */ /* 0x000fe20000410000 */
[----:B------:R-:W-:Y:S01]  /*8290*/  MOV R125, R58 ;  /* 0x0000003a007d7202 */ /* 0x000fe20000000f00 */
[C---:B--2---:R-:W-:Y:S02]  /*82a0*/  FMUL.FTZ R6, R0.reuse, R130 ;  /* 0x0000008200067220 */ /* 0x044fe40000410000 */
[C---:B------:R-:W-:Y:S02]  /*82b0*/  FMUL.FTZ R7, R0.reuse, R131 ;  /* 0x0000008300077220 */ /* 0x040fe40000410000 */
[C---:B------:R-:W-:Y:S01]  /*82c0*/  FMUL.FTZ R10, R0.reuse, R126 ;  /* 0x0000007e000a7220 */ /* 0x040fe20000410000 */
[----:B------:R-:W1:Y:S01]  /*82d0*/  MUFU.EX2 R147, R147 ;  /* 0x0000009300937308 */ /* 0x000e620000000800 */
[----:B------:R-:W-:Y:S01]  /*82e0*/  FMUL.FTZ R11, R0, R127 ;  /* 0x0000007f000b7220 */ /* 0x000fe20000410000 */
[----:B------:R-:W-:Y:S01]  /*82f0*/  MOV R126, R57 ;  /* 0x00000039007e7202 */ /* 0x000fe20000000f00 */
[----:B------:R-:W-:Y:S01]  /*8300*/  FMUL.FTZ R17, R2, R117 ;  /* 0x0000007502117220 */ /* 0x000fe20000410000 */
[----:B---3--:R-:W-:Y:S01]  /*8310*/  F2FP.BF16.PACK_AB R128, R149, R150 ;  /* 0x000000969580723e */ /* 0x008fe200000010ff */
[C---:B------:R-:W-:Y:S01]  /*8320*/  FMUL.FTZ R18, R0.reuse, R118 ;  /* 0x0000007600127220 */ /* 0x040fe20000410000 */
[----:B------:R-:W-:Y:S01]  /*8330*/  MOV R127, R56 ;  /* 0x00000038007f7202 */ /* 0x000fe20000000f00 */
[----:B------:R-:W-:Y:S02]  /*8340*/  FMUL.FTZ R19, R0, R119 ;  /* 0x0000007700137220 */ /* 0x000fe40000410000 */
[C---:B------:R-:W-:Y:S01]  /*8350*/  FMUL.FTZ R24, R2.reuse, R108 ;  /* 0x0000006c02187220 */ /* 0x040fe20000410000 */
[----:B------:R-:W-:Y:S01]  /*8360*/  MUFU.EX2 R146, R146 ;  /* 0x0000009200927308 */ /* 0x000fe20000000800 */
[----:B------:R-:W-:Y:S01]  /*8370*/  FMUL.FTZ R25, R2, R109 ;  /* 0x0000006d02197220 */ /* 0x000fe20000410000 */
[----:B------:R-:W-:Y:S01]  /*8380*/  LDSM.16.MT88.4 R116, [R234+0x3900] ;  /* 0x00390000ea74783b */ /* 0x000fe20000004200 */
[C---:B------:R-:W-:Y:S02]  /*8390*/  FMUL.FTZ R26, R0.reuse, R110 ;  /* 0x0000006e001a7220 */ /* 0x040fe40000410000 */
[----:B------:R-:W-:Y:S02]  /*83a0*/  FMUL.FTZ R27, R0, R111 ;  /* 0x0000006f001b7220 */ /* 0x000fe40000410000 */
[----:B------:R-:W-:Y:S02]  /*83b0*/  FMUL.FTZ R33, R2, R101 ;  /* 0x0000006502217220 */ /* 0x000fe40000410000 */
[C---:B------:R-:W-:Y:S01]  /*83c0*/  FMUL.FTZ R34, R0.reuse, R102 ;  /* 0x0000006600227220 */ /* 0x040fe20000410000 */
[----:B------:R-:W2:Y:S01]  /*83d0*/  MUFU.EX2 R145, R145 ;  /* 0x0000009100917308 */ /* 0x000ea20000000800 */
[C---:B------:R-:W-:Y:S02]  /*83e0*/  FMUL.FTZ R35, R0.reuse, R103 ;  /* 0x0000006700237220 */ /* 0x040fe40000410000 */
[C---:B------:R-:W-:Y:S01]  /*83f0*/  FMUL.FTZ R42, R0.reuse, R94 ;  /* 0x0000005e002a7220 */ /* 0x040fe20000410000 */
[----:B-1----:R-:W-:Y:S01]  /*8400*/  F2FP.BF16.PACK_AB R130, R147, R148 ;  /* 0x000000949382723e */ /* 0x002fe200000010ff */
[----:B------:R-:W-:Y:S02]  /*8410*/  FMUL.FTZ R43, R0, R95 ;  /* 0x0000005f002b7220 */ /* 0x000fe40000410000 */
[C---:B------:R-:W-:Y:S02]  /*8420*/  FMUL.FTZ R56, R2.reuse, R76 ;  /* 0x0000004c02387220 */ /* 0x040fe40000410000 */
[----:B------:R-:W-:Y:S01]  /*8430*/  FMUL.FTZ R57, R2, R77 ;  /* 0x0000004d02397220 */ /* 0x000fe20000410000 */
[----:B------:R-:W-:Y:S01]  /*8440*/  MUFU.EX2 R144, R144 ;  /* 0x0000009000907308 */ /* 0x000fe20000000800 */
[C---:B------:R-:W-:Y:S02]  /*8450*/  FMUL.FTZ R58, R0.reuse, R78 ;  /* 0x0000004e003a7220 */ /* 0x040fe40000410000 */
[----:B------:R-:W-:Y:S02]  /*8460*/  FMUL.FTZ R59, R0, R79 ;  /* 0x0000004f003b7220 */ /* 0x000fe40000410000 */
[----:B------:R-:W-:Y:S01]  /*8470*/  LDSM.16.MT88.4 R76, [R236+0x900] ;  /* 0x00090000ec4c783b */ /* 0x000fe20000004200 */
[----:B------:R-:W-:Y:S02]  /*8480*/  FMUL.FTZ R65, R2, R69 ;  /* 0x0000004502417220 */ /* 0x000fe40000410000 */
[C---:B------:R-:W-:Y:S02]  /*8490*/  FMUL.FTZ R66, R0.reuse, R70 ;  /* 0x0000004600427220 */ /* 0x040fe40000410000 */
[----:B------:R-:W1:Y:S01]  /*84a0*/  MUFU.EX2 R135, R135 ;  /* 0x0000008700877308 */ /* 0x000e620000000800 */
[----:B------:R-:W-:Y:S02]  /*84b0*/  FMUL.FTZ R67, R0, R71 ;  /* 0x0000004700437220 */ /* 0x000fe40000410000 */
[--C-:B------:R-:W-:Y:S01]  /*84c0*/  FFMA.FTZ R180, R180, c[0x0][0x2d0], -R153.reuse ;  /* 0x0000b400b4b47a23 */ /* 0x100fe20000010899 */
[----:B--2---:R-:W-:Y:S01]  /*84d0*/  F2FP.BF16.PACK_AB R129, R145, R146 ;  /* 0x000000929181723e */ /* 0x004fe200000010ff */
[--C-:B------:R-:W-:Y:S02]  /*84e0*/  FFMA.FTZ R181, R181, c[0x0][0x2d0], -R152.reuse ;  /* 0x0000b400b5b57a23 */ /* 0x100fe40000010898 */
[--C-:B------:R-:W-:Y:S02]  /*84f0*/  FFMA.FTZ R183, R183, c[0x0][0x2d0], -R152.reuse ;  /* 0x0000b400b7b77a23 */ /* 0x100fe40000010898 */
[--C-:B------:R-:W-:Y:S01]  /*8500*/  FFMA.FTZ R200, R200, c[0x0][0x2d0], -R153.reuse ;  /* 0x0000b400c8c87a23 */ /* 0x100fe20000010899 */
[----:B------:R-:W-:Y:S01]  /*8510*/  MUFU.EX2 R157, R157 ;  /* 0x0000009d009d7308 */ /* 0x000fe20000000800 */
[--C-:B------:R-:W-:Y:S02]  /*8520*/  FFMA.FTZ R204, R204, c[0x0][0x2d0], -R153.reuse ;  /* 0x0000b400cccc7a23 */ /* 0x100fe40000010899 */
[--C-:B------:R-:W-:Y:S02]  /*8530*/  FFMA.FTZ R203, R203, c[0x0][0x2d0], -R152.reuse ;  /* 0x0000b400cbcb7a23 */ /* 0x100fe40000010898 */
[--C-:B------:R-:W-:Y:S02]  /*8540*/  FFMA.FTZ R205, R205, c[0x0][0x2d0], -R152.reuse ;  /* 0x0000b400cdcd7a23 */ /* 0x100fe40000010898 */
[--C-:B------:R-:W-:Y:S02]  /*8550*/  FFMA.FTZ R206, R206, c[0x0][0x2d0], -R153.reuse ;  /* 0x0000b400cece7a23 */ /* 0x100fe40000010899 */
[--C-:B------:R-:W-:Y:S01]  /*8560*/  FFMA.FTZ R208, R208, c[0x0][0x2d0], -R153.reuse ;  /* 0x0000b400d0d07a23 */ /* 0x100fe20000010899 */
[----:B------:R-:W2:Y:S01]  /*8570*/  MUFU.EX2 R159, R159 ;  /* 0x0000009f009f7308 */ /* 0x000ea20000000800 */
[--C-:B------:R-:W-:Y:S02]  /*8580*/  FFMA.FTZ R211, R211, c[0x0][0x2d0], -R152.reuse ;  /* 0x0000b400d3d37a23 */ /* 0x100fe40000010898 */
[--C-:B------:R-:W-:Y:S01]  /*8590*/  FFMA.FTZ R251, R251, c[0x0][0x2d0], -R152.reuse ;  /* 0x0000b400fbfb7a23 */ /* 0x100fe20000010898 */
[----:B-1----:R-:W-:Y:S01]  /*85a0*/  F2FP.BF16.PACK_AB R131, R135, R144 ;  /* 0x000000908783723e */ /* 0x002fe200000010ff */
[--C-:B------:R-:W-:Y:S02]  /*85b0*/  FFMA.FTZ R252, R252, c[0x0][0x2d0], -R153.reuse ;  /* 0x0000b400fcfc7a23 */ /* 0x100fe40000010899 */
[--C-:B------:R-:W-:Y:S02]  /*85c0*/  FFMA.FTZ R250, R250, c[0x0][0x2d0], -R153.reuse ;  /* 0x0000b400fafa7a23 */ /* 0x100fe40000010899 */
[--C-:B------:R-:W-:Y:S01]  /*85d0*/  FFMA.FTZ R210, R210, c[0x0][0x2d0], -R152.reuse ;  /* 0x0000b400d2d27a23 */ /* 0x100fe20000010898 */
[----:B------:R-:W-:Y:S01]  /*85e0*/  MUFU.EX2 R162, R162 ;  /* 0x000000a200a27308 */ /* 0x000fe20000000800 */
[C---:B------:R-:W-:Y:S05]  /*85f0*/  HMMA.16816.F32.BF16 R4, R128.reuse, R12, R4 ;  /* 0x0000000c8004723c */ /* 0x040fea0000041804 */
[--C-:B------:R-:W-:Y:S02]  /*8600*/  FFMA.FTZ R209, R209, c[0x0][0x2d0], -R152.reuse ;  /* 0x0000b400d1d17a23 */ /* 0x100fe40000010898 */
[C---:B------:R-:W-:Y:S01]  /*8610*/  FMUL.FTZ R12, R2.reuse, R120 ;  /* 0x00000078020c7220 */ /* 0x040fe20000410000 */
[C---:B------:R-:W-:Y:S01]  /*8620*/  HMMA.16816.F32.BF16 R8, R128.reuse, R14, R8 ;  /* 0x0000000e8008723c */ /* 0x040fe20000041808 */
[----:B------:R-:W1:Y:S03]  /*8630*/  MUFU.EX2 R165, R165 ;  /* 0x000000a500a57308 */ /* 0x000e660000000800 */
[----:B------:R-:W-:Y:S01]  /*8640*/  FMUL.FTZ R13, R2, R121 ;  /* 0x00000079020d7220 */ /* 0x000fe20000410000 */
[----:B------:R-:W-:Y:S01]  /*8650*/  MOV R120, R51 ;  /* 0x0000003300787202 */ /* 0x000fe20000000f00 */
[C---:B------:R-:W-:Y:S01]  /*8660*/  FMUL.FTZ R51, R0.reuse, R87 ;  /* 0x0000005700337220 */ /* 0x040fe20000410000 */
[----:B------:R-:W-:Y:S01]  /*8670*/  MOV R121, R50 ;  /* 0x0000003200797202 */ /* 0x000fe20000000f00 */
[C---:B------:R-:W-:Y:S01]  /*8680*/  FMUL.FTZ R14, R0.reuse, R122 ;  /* 0x0000007a000e7220 */ /* 0x040fe20000410000 */
[----:B------:R-:W-:Y:S02]  /*8690*/  MOV R122, R49 ;  /* 0x00000031007a7202 */ /* 0x000fe40000000f00 */
[----:B------:R-:W-:Y:S01]  /*86a0*/  MUFU.EX2 R171, R171 ;  /* 0x000000ab00ab7308 */ /* 0x000fe20000000800 */
[----:B------:R-:W-:Y:S01]  /*86b0*/  FMUL.FTZ R15, R0, R123 ;  /* 0x0000007b000f7220 */ /* 0x000fe20000410000 */
[----:B------:R-:W-:Y:S01]  /*86c0*/  MOV R123, R48 ;  /* 0x00000030007b7202 */ /* 0x000fe20000000f00 */
[C---:B------:R-:W-:Y:S01]  /*86d0*/  FMUL.FTZ R48, R2.reuse, R84 ;  /* 0x0000005402307220 */ /* 0x040fe20000410000 */
[----:B--2---:R-:W-:Y:S01]  /*86e0*/  F2FP.BF16.PACK_AB R70, R159, R157 ;  /* 0x0000009d9f46723e */ /* 0x004fe200000010ff */
[----:B------:R-:W-:Y:S02]  /*86f0*/  FMUL.FTZ R49, R2, R85 ;  /* 0x0000005502317220 */ /* 0x000fe40000410000 */
[----:B------:R-:W-:Y:S01]  /*8700*/  FMUL.FTZ R50, R0, R86 ;  /* 0x0000005600327220 */ /* 0x000fe20000410000 */
[C---:B------:R-:W-:Y:S01]  /*8710*/  HMMA.16816.F32.BF16 R12, R128.reuse, R20, R12 ;  /* 0x00000014800c723c */ /* 0x040fe2000004180c */
[----:B------:R-:W2:Y:S01]  /*8720*/  LDSM.16.MT88.4 R84, [R232+0x4100] ;  /* 0x00410000e854783b */ /* 0x000ea20000004200 */
[----:B------:R-:W-:Y:S01]  /*8730*/  MUFU.EX2 R176, R176 ;  /* 0x000000b000b07308 */ /* 0x000fe20000000800 */
[--C-:B------:R-:W-:Y:S02]  /*8740*/  FFMA.FTZ R207, R207, c[0x0][0x2d0], -R153.reuse ;  /* 0x0000b400cfcf7a23 */ /* 0x100fe40000010899 */
[--C-:B------:R-:W-:Y:S01]  /*8750*/  FFMA.FTZ R202, R202, c[0x0][0x2d0], -R153.reuse ;  /* 0x0000b400caca7a23 */ /* 0x100fe20000010899 */
[----:B-1----:R-:W-:Y:S01]  /*8760*/  F2FP.BF16.PACK_AB R71, R165, R162 ;  /* 0x000000a2a547723e */ /* 0x002fe200000010ff */
[C---:B------:R-:W-:Y:S01]  /*8770*/  FMUL.FTZ R20, R2.reuse, R112 ;  /* 0x0000007002147220 */ /* 0x040fe20000410000 */
[C---:B------:R-:W-:Y:S04]  /*8780*/  HMMA.16816.F32.BF16 R16, R128.reuse, R22, R16 ;  /* 0x000000168010723c */ /* 0x040fe80000041810 */
[----:B------:R-:W-:Y:S01]  /*8790*/  FMUL.FTZ R21, R2, R113 ;  /* 0x0000007102157220 */ /* 0x000fe20000410000 */
[----:B------:R-:W-:Y:S01]  /*87a0*/  MUFU.EX2 R177, R177 ;  /* 0x000000b100b17308 */ /* 0x000fe20000000800 */
[--C-:B------:R-:W-:Y:S02]  /*87b0*/  FFMA.FTZ R201, R201, c[0x0][0x2d0], -R152.reuse ;  /* 0x0000b400c9c97a23 */ /* 0x100fe40000010898 */
[C---:B------:R-:W-:Y:S04]  /*87c0*/  FMUL.FTZ R22, R0.reuse, R114 ;  /* 0x0000007200167220 */ /* 0x040fe80000410000 */
[----:B------:R-:W-:Y:S02]  /*87d0*/  FMUL.FTZ R23, R0, R115 ;  /* 0x0000007300177220 */ /* 0x000fe40000410000 */
[--C-:B------:R-:W-:Y:S01]  /*87e0*/  FFMA.FTZ R182, R182, c[0x0][0x2d0], -R152.reuse ;  /* 0x0000b400b6b67a23 */ /* 0x100fe20000010898 */
[----:B------:R-:W-:Y:S01]  /*87f0*/  MUFU.EX2 R178, R178 ;  /* 0x000000b200b27308 */ /* 0x000fe20000000800 */
[--C-:B------:R-:W-:Y:S02]  /*8800*/  FFMA.FTZ R170, R170, c[0x0][0x2d0], -R153.reuse ;  /* 0x0000b400aaaa7a23 */ /* 0x100fe40000010899 */
[--C-:B------:R-:W-:Y:S01]  /*8810*/  FFMA.FTZ R169, R169, c[0x0][0x2d0], -R153.reuse ;  /* 0x0000b400a9a97a23 */ /* 0x100fe20000010899 */
[C---:B------:R-:W-:Y:S03]  /*8820*/  HMMA.16816.F32.BF16 R20, R128.reuse, R28, R20 ;  /* 0x0000001c8014723c */ /* 0x040fe60000041814 */
[--C-:B------:R-:W-:Y:S02]  /*8830*/  FFMA.FTZ R168, R168, c[0x0][0x2d0], -R152.reuse ;  /* 0x0000b400a8a87a23 */ /* 0x100fe40000010898 */
[--C-:B------:R-:W-:Y:S01]  /*8840*/  FFMA.FTZ R167, R167, c[0x0][0x2d0], -R152.reuse ;  /* 0x0000b400a7a77a23 */ /* 0x100fe20000010898 */
[----:B------:R-:W-:Y:S01]  /*8850*/  MUFU.EX2 R179, R179 ;  /* 0x000000b300b37308 */ /* 0x000fe20000000800 */
[C---:B------:R-:W-:Y:S01]  /*8860*/  FMUL.FTZ R28, R2.reuse, R104 ;  /* 0x00000068021c7220 */ /* 0x040fe20000410000 */
[C---:B------:R-:W-:Y:S04]  /*8870*/  HMMA.16816.F32.BF16 R24, R128.reuse, R30, R24 ;  /* 0x0000001e8018723c */ /* 0x040fe80000041818 */
[----:B------:R-:W-:Y:S02]  /*8880*/  FMUL.FTZ R29, R2, R105 ;  /* 0x00000069021d7220 */ /* 0x000fe40000410000 */
[--C-:B------:R-:W-:Y:S02]  /*8890*/  FFMA.FTZ R104, R32, c[0x0][0x2d0], -R153.reuse ;  /* 0x0000b40020687a23 */ /* 0x100fe40000010899 */
[C---:B------:R-:W-:Y:S01]  /*88a0*/  FMUL.FTZ R30, R0.reuse, R106 ;  /* 0x0000006a001e7220 */ /* 0x040fe20000410000 */
[----:B------:R-:W-:Y:S03]  /*88b0*/  MUFU.EX2 R180, R180 ;  /* 0x000000b400b47308 */ /* 0x000fe60000000800 */
[----:B------:R-:W-:Y:S02]  /*88c0*/  FMUL.FTZ R31, R0, R107 ;  /* 0x0000006b001f7220 */ /* 0x000fe40000410000 */
[C---:B------:R-:W-:Y:S02]  /*88d0*/  FMUL.FTZ R32, R2.reuse, R100 ;  /* 0x0000006402207220 */ /* 0x040fe40000410000 */
[----:B------:R-:W-:Y:S01]  /*88e0*/  LDSM.16.MT88.4 R100, [R234+0x1900] ;  /* 0x00190000ea64783b */ /* 0x000fe20000004200 */
[--C-:B------:R-:W-:Y:S02]  /*88f0*/  FFMA.FTZ R105, R41, c[0x0][0x2d0], -R153.reuse ;  /* 0x0000b40029697a23 */ /* 0x100fe40000010899 */
[C---:B------:R-:W-:Y:S01]  /*8900*/  HMMA.16816.F32.BF16 R28, R128.reuse, R36, R28 ;  /* 0x00000024801c723c */ /* 0x040fe2000004181c */
[----:B------:R-:W-:Y:S02]  /*8910*/  MUFU.EX2 R104, R104 ;  /* 0x0000006800687308 */ /* 0x000fe40000000800 */
[----:B------:R-:W-:Y:S02]  /*8920*/  FMUL.FTZ R41, R2, R93 ;  /* 0x0000005d02297220 */ /* 0x000fe40000410000 */
[--C-:B------:R-:W-:Y:S02]  /*8930*/  FFMA.FTZ R106, R40, c[0x0][0x2d0], -R152.reuse ;  /* 0x0000b400286a7a23 */ /* 0x100fe40000010898 */
[C---:B------:R-:W-:Y:S01]  /*8940*/  FMUL.FTZ R36, R2.reuse, R96 ;  /* 0x0000006002247220 */ /* 0x040fe20000410000 */
[C---:B------:R-:W-:Y:S03]  /*8950*/  HMMA.16816.F32.BF16 R32, R128.reuse, R38, R32 ;  /* 0x000000268020723c */ /* 0x040fe60000041820 */
[----:B------:R-:W1:Y:S01]  /*8960*/  MUFU.EX2 R105, R105 ;  /* 0x0000006900697308 */ /* 0x000e620000000800 */
[C---:B------:R-:W-:Y:S02]  /*8970*/  FMUL.FTZ R37, R2.reuse, R97 ;  /* 0x0000006102257220 */ /* 0x040fe40000410000 */
[----:B------:R-:W-:Y:S02]  /*8980*/  FMUL.FTZ R40, R2, R92 ;  /* 0x0000005c02287220 */ /* 0x000fe40000410000 */
[C---:B------:R-:W-:Y:S01]  /*8990*/  FMUL.FTZ R38, R0.reuse, R98 ;  /* 0x0000006200267220 */ /* 0x040fe20000410000 */
[----:B------:R-:W-:Y:S03]  /*89a0*/  LDSM.16.MT88.4 R92, [R233+0x5100] ;  /* 0x00510000e95c783b */ /* 0x000fe60000004200 */
[----:B------:R-:W-:Y:S01]  /*89b0*/  FMUL.FTZ R39, R0, R99 ;  /* 0x0000006300277220 */ /* 0x000fe20000410000 */
[----:B------:R-:W-:Y:S01]  /*89c0*/  MUFU.EX2 R106, R106 ;  /* 0x0000006a006a7308 */ /* 0x000fe20000000800 */
[--C-:B------:R-:W-:Y:S02]  /*89d0*/  FFMA.FTZ R107, R64, c[0x0][0x2d0], -R152.reuse ;  /* 0x0000b400406b7a23 */ /* 0x100fe40000010898 */
[----:B------:R-:W-:Y:S01]  /*89e0*/  FMUL.FTZ R64, R2, R68 ;  /* 0x0000004402407220 */ /* 0x000fe20000410000 */
[----:B------:R-:W-:Y:S01]  /*89f0*/  LDSM.16.MT88.4 R96, [R232+0x5100] ;  /* 0x00510000e860783b */ /* 0x000fe20000004200 */
[--C-:B------:R-:W-:Y:S01]  /*8a00*/  FFMA.FTZ R166, R166, c[0x0][0x2d0], -R153.reuse ;  /* 0x0000b400a6a67a23 */ /* 0x100fe20000010899 */
[C---:B------:R-:W-:Y:S03]  /*8a10*/  HMMA.16816.F32.BF16 R36, R128.reuse, R44, R36 ;  /* 0x0000002c8024723c */ /* 0x040fe60000041824 */
[--C-:B------:R-:W-:Y:S01]  /*8a20*/  FFMA.FTZ R164, R164, c[0x0][0x2d0], -R153.reuse ;  /* 0x0000b400a4a47a23 */ /* 0x100fe20000010899 */
[----:B------:R-:W3:Y:S01]  /*8a30*/  MUFU.EX2 R107, R107 ;  /* 0x0000006b006b7308 */ /* 0x000ee20000000800 */
[--C-:B------:R-:W-:Y:S02]  /*8a40*/  FFMA.FTZ R163, R163, c[0x0][0x2d0], -R152.reuse ;  /* 0x0000b400a3a37a23 */ /* 0x100fe40000010898 */
[C---:B------:R-:W-:Y:S01]  /*8a50*/  FMUL.FTZ R44, R2.reuse, R88 ;  /* 0x00000058022c7220 */ /* 0x040fe20000410000 */
[C---:B------:R-:W-:Y:S04]  /*8a60*/  HMMA.16816.F32.BF16 R40, R128.reuse, R46, R40 ;  /* 0x0000002e8028723c */ /* 0x040fe80000041828 */
[----:B------:R-:W-:Y:S01]  /*8a70*/  FMUL.FTZ R45, R2, R89 ;  /* 0x00000059022d7220 */ /* 0x000fe20000410000 */
[----:B-1----:R-:W-:Y:S01]  /*8a80*/  F2FP.BF16.PACK_AB R68, R105, R104 ;  /* 0x000000686944723e */ /* 0x002fe200000010ff */
[----:B------:R-:W-:Y:S01]  /*8a90*/  MUFU.EX2 R181, R181 ;  /* 0x000000b500b57308 */ /* 0x000fe20000000800 */
[C---:B------:R-:W-:Y:S02]  /*8aa0*/  FMUL.FTZ R46, R0.reuse, R90 ;  /* 0x0000005a002e7220 */ /* 0x040fe40000410000 */
[----:B------:R-:W-:Y:S02]  /*8ab0*/  FMUL.FTZ R47, R0, R91 ;  /* 0x0000005b002f7220 */ /* 0x000fe40000410000 */
[----:B------:R-:W-:Y:S01]  /*8ac0*/  LDSM.16.MT88.4 R88, [R232+0x900] ;  /* 0x00090000e858783b */ /* 0x000fe20000004200 */
[--C-:B------:R-:W-:Y:S02]  /*8ad0*/  FFMA.FTZ R161, R161, c[0x0][0x2d0], -R152.reuse ;  /* 0x0000b400a1a17a23 */ /* 0x100fe40000010898 */
[--C-:B------:R-:W-:Y:S02]  /*8ae0*/  FFMA.FTZ R158, R158, c[0x0][0x2d0], -R153.reuse ;  /* 0x0000b4009e9e7a23 */ /* 0x100fe40000010899 */
[C---:B------:R-:W-:Y:S01]  /*8af0*/  HMMA.16816.F32.BF16 R44, R128.reuse, R52, R44 ;  /* 0x00000034802c723c */ /* 0x040fe2000004182c */
[----:B------:R-:W1:Y:S02]  /*8b00*/  MUFU.EX2 R183, R183 ;  /* 0x000000b700b77308 */ /* 0x000e640000000800 */
[--C-:B------:R-:W-:Y:S01]  /*8b10*/  FFMA.FTZ R160, R160, c[0x0][0x2d0], -R153.reuse ;  /* 0x0000b400a0a07a23 */ /* 0x100fe20000010899 */
[----:B---3--:R-:W-:Y:S01]  /*8b20*/  F2FP.BF16.PACK_AB R69, R107, R106 ;  /* 0x0000006a6b45723e */ /* 0x008fe200000010ff */
[--C-:B------:R-:W-:Y:S02]  /*8b30*/  FFMA.FTZ R156, R156, c[0x0][0x2d0], -R152.reuse ;  /* 0x0000b4009c9c7a23 */ /* 0x100fe40000010898 */
[C---:B------:R-:W-:Y:S01]  /*8b40*/  FMUL.FTZ R52, R2.reuse, R80 ;  /* 0x0000005002347220 */ /* 0x040fe20000410000 */
[C---:B------:R-:W-:Y:S03]  /*8b50*/  HMMA.16816.F32.BF16 R48, R128.reuse, R54, R48 ;  /* 0x000000368030723c */ /* 0x040fe60000041830 */
[----:B------:R-:W3:Y:S01]  /*8b60*/  MUFU.EX2 R200, R200 ;  /* 0x000000c800c87308 */ /* 0x000ee20000000800 */
[----:B------:R-:W-:Y:S02]  /*8b70*/  FMUL.FTZ R53, R2, R81 ;  /* 0x0000005102357220 */ /* 0x000fe40000410000 */
[--C-:B------:R-:W-:Y:S02]  /*8b80*/  FFMA.FTZ R155, R155, c[0x0][0x2d0], -R152.reuse ;  /* 0x0000b4009b9b7a23 */ /* 0x100fe40000010898 */
[C---:B------:R-:W-:Y:S04]  /*8b90*/  FMUL.FTZ R54, R0.reuse, R82 ;  /* 0x0000005200367220 */ /* 0x040fe80000410000 */
[----:B------:R-:W-:Y:S01]  /*8ba0*/  FMUL.FTZ R55, R0, R83 ;  /* 0x0000005300377220 */ /* 0x000fe20000410000 */
[----:B------:R-:W-:Y:S01]  /*8bb0*/  MUFU.EX2 R204, R204 ;  /* 0x000000cc00cc7308 */ /* 0x000fe20000000800 */
[----:B------:R-:W4:Y:S01]  /*8bc0*/  LDSM.16.MT88.4 R80, [R234+0x900] ;  /* 0x00090000ea50783b */ /* 0x000f220000004200 */
[----:B------:R-:W-:Y:S02]  /*8bd0*/  FFMA.FTZ R154, R154, c[0x0][0x2d0], -R153 ;  /* 0x0000b4009a9a7a23 */ /* 0x000fe40000010899 */
[----:B------:R-:W-:Y:S02]  /*8be0*/  FFMA.FTZ R134, R134, c[0x0][0x2d0], -R152 ;  /* 0x0000b40086867a23 */ /* 0x000fe40000010898 */
[C---:B------:R-:W-:Y:S03]  /*8bf0*/  HMMA.16816.F32.BF16 R52, R128.reuse, R60, R52 ;  /* 0x0000003c8034723c */ /* 0x040fe60000041834 */
[----:B------:R-:W-:Y:S01]  /*8c00*/  FFMA.FTZ R150, R2, R249, R150 ;  /* 0x000000f902967223 */ /* 0x000fe20000010096 */
[----:B------:R-:W5:Y:S01]  /*8c10*/  MUFU.EX2 R203, R203 ;  /* 0x000000cb00cb7308 */ /* 0x000f620000000800 */
[----:B------:R-:W-:Y:S02]  /*8c20*/  FFMA.FTZ R146, R0, R248, R146 ;  /* 0x000000f800927223 */ /* 0x000fe40000010092 */
[C---:B------:R-:W-:Y:S01]  /*8c30*/  FMUL.FTZ R60, R2.reuse, R72 ;  /* 0x00000048023c7220 */ /* 0x040fe20000410000 */
[C---:B------:R-:W-:Y:S04]  /*8c40*/  HMMA.16816.F32.BF16 R56, R128.reuse, R62, R56 ;  /* 0x0000003e8038723c */ /* 0x040fe80000041838 */
[----:B------:R-:W-:Y:S02]  /*8c50*/  FMUL.FTZ R61, R2, R73 ;  /* 0x00000049023d7220 */ /* 0x000fe40000410000 */
[----:B------:R-:W1:Y:S01]  /*8c60*/  MUFU.EX2 R205, R205 ;  /* 0x000000cd00cd7308 */ /* 0x000e620000000800 */
[C---:B------:R-:W-:Y:S02]  /*8c70*/  FMUL.FTZ R62, R0.reuse, R74 ;  /* 0x0000004a003e7220 */ /* 0x040fe40000410000 */
[----:B------:R-:W-:Y:S02]  /*8c80*/  FMUL.FTZ R63, R0, R75 ;  /* 0x0000004b003f7220 */ /* 0x000fe40000410000 */
[----:B------:R-:W1:Y:S01]  /*8c90*/  LDSM.16.MT88.4 R72, [R233+0x900] ;  /* 0x00090000e948783b */ /* 0x000e620000004200 */
[----:B------:R-:W-:Y:S02]  /*8ca0*/  FADD.FTZ R150, R149, R150 ;  /* 0x0000009695967221 */ /* 0x000fe40000010000 */
[----:B------:R-:W-:Y:S02]  /*8cb0*/  FADD.FTZ R146, R145, R146 ;  /* 0x0000009291927221 */ /* 0x000fe40000010000 */
[C---:B--2---:R-:W-:Y:S01]  /*8cc0*/  HMMA.16816.F32.BF16 R60, R128.reuse, R84, R60 ;  /* 0x00000054803c723c */ /* 0x044fe2000004183c */
[----:B------:R-:W-:Y:S02]  /*8cd0*/  MUFU.EX2 R206, R206 ;  /* 0x000000ce00ce7308 */ /* 0x000fe40000000800 */
[----:B------:R-:W-:Y:S02]  /*8ce0*/  FADD.FTZ R150, R148, R150 ;  /* 0x0000009694967221 */ /* 0x000fe40000010000 */
[----:B------:R-:W-:Y:S02]  /*8cf0*/  FADD.FTZ R146, R144, R146 ;  /* 0x0000009290927221 */ /* 0x000fe40000010000 */
[----:B------:R-:W-:Y:S01]  /*8d00*/  FADD.FTZ R147, R147, R150 ;  /* 0x0000009693937221 */ /* 0x000fe20000010000 */
[----:B------:R-:W-:Y:S01]  /*8d10*/  HMMA.16816.F32.BF16 R64, R128, R86, R64 ;  /* 0x000000568040723c */ /* 0x000fe20000041840 */
[----:B------:R-:W2:Y:S02]  /*8d20*/  LDSM.16.MT88.4 R84, [R236+0x4900] ;  /* 0x00490000ec54783b */ /* 0x000ea40000004200 */
[----:B------:R-:W1:Y:S01]  /*8d30*/  MUFU.EX2 R208, R208 ;  /* 0x000000d000d07308 */ /* 0x000e620000000800 */
[----:B------:R-:W-:Y:S02]  /*8d40*/  FADD.FTZ R135, R135, R146 ;  /* 0x0000009287877221 */ /* 0x000fe40000010000 */
[----:B------:R-:W-:Y:S02]  /*8d50*/  FADD.FTZ R147, R104, R147 ;  /* 0x0000009368937221 */ /* 0x000fe40000010000 */
[C---:B------:R-:W-:Y:S05]  /*8d60*/  HMMA.16816.F32.BF16 R4, R68.reuse, R76, R4 ;  /* 0x0000004c4404723c */ /* 0x040fea0000041804 */
[----:B------:R-:W-:Y:S01]  /*8d70*/  MUFU.EX2 R211, R211 ;  /* 0x000000d300d37308 */ /* 0x000fe20000000800 */
[----:B------:R-:W-:Y:S02]  /*8d80*/  FADD.FTZ R135, R106, R135 ;  /* 0x000000876a877221 */ /* 0x000fe40000010000 */
[C---:B------:R-:W-:Y:S01]  /*8d90*/  HMMA.16816.F32.BF16 R8, R68.reuse, R78, R8 ;  /* 0x0000004e4408723c */ /* 0x040fe20000041808 */
[----:B------:R-:W2:Y:S03]  /*8da0*/  LDSM.16.MT88.4 R76, [R234+0x4900] ;  /* 0x00490000ea4c783b */ /* 0x000ea60000004200 */
[----:B------:R-:W-:Y:S02]  /*8db0*/  FADD.FTZ R105, R105, R147 ;  /* 0x0000009369697221 */ /* 0x000fe40000010000 */
[----:B------:R-:W-:Y:S01]  /*8dc0*/  FADD.FTZ R107, R107, R135 ;  /* 0x000000876b6b7221 */ /* 0x000fe20000010000 */
[----:B------:R-:W2:Y:S01]  /*8dd0*/  MUFU.EX2 R251, R251 ;  /* 0x000000fb00fb7308 */ /* 0x000ea20000000800 */
[C---:B----4-:R-:W-:Y:S04]  /*8de0*/  HMMA.16816.F32.BF16 R12, R68.reuse, R80, R12 ;  /* 0x00000050440c723c */ /* 0x050fe8000004180c */
[----:B------:R-:W-:Y:S02]  /*8df0*/  FADD.FTZ R105, R157, R105 ;  /* 0x000000699d697221 */ /* 0x000fe40000010000 */
[----:B------:R-:W-:Y:S02]  /*8e00*/  FADD.FTZ R107, R162, R107 ;  /* 0x0000006ba26b7221 */ /* 0x000fe40000010000 */
[C---:B------:R-:W-:Y:S01]  /*8e10*/  HMMA.16816.F32.BF16 R16, R68.reuse, R82, R16 ;  /* 0x000000524410723c */ /* 0x040fe20000041810 */
[----:B------:R-:W-:Y:S01]  /*8e20*/  LDSM.16.MT88.4 R80, [R232+0x4900] ;  /* 0x00490000e850783b */ /* 0x000fe20000004200 */
[----:B------:R-:W-:Y:S02]  /*8e30*/  MUFU.EX2 R252, R252 ;  /* 0x000000fc00fc7308 */ /* 0x000fe40000000800 */
[----:B------:R-:W-:Y:S02]  /*8e40*/  FADD.FTZ R159, R159, R105 ;  /* 0x000000699f9f7221 */ /* 0x000fe40000010000 */
[----:B------:R-:W-:Y:S02]  /*8e50*/  FADD.FTZ R165, R165, R107 ;  /* 0x0000006ba5a57221 */ /* 0x000fe40000010000 */
[C---:B-1----:R-:W-:Y:S04]  /*8e60*/  HMMA.16816.F32.BF16 R20, R68.reuse, R72, R20 ;  /* 0x000000484414723c */ /* 0x042fe80000041814 */
[----:B------:R-:W-:Y:S01]  /*8e70*/  MUFU.EX2 R250, R250 ;  /* 0x000000fa00fa7308 */ /* 0x000fe20000000800 */
[----:B------:R-:W-:Y:S02]  /*8e80*/  FADD.FTZ R159, R171, R159 ;  /* 0x0000009fab9f7221 */ /* 0x000fe40000010000 */
[----:B------:R-:W-:Y:S01]  /*8e90*/  FADD.FTZ R165, R177, R165 ;  /* 0x000000a5b1a57221 */ /* 0x000fe20000010000 */
[C---:B------:R-:W-:Y:S01]  /*8ea0*/  HMMA.16816.F32.BF16 R24, R68.reuse, R74, R24 ;  /* 0x0000004a4418723c */ /* 0x040fe20000041818 */
[----:B------:R-:W1:Y:S05]  /*8eb0*/  LDSM.16.MT88.4 R72, [R233+0x4900] ;  /* 0x00490000e948783b */ /* 0x000e6a0000004200 */
[----:B------:R-:W-:Y:S02]  /*8ec0*/  MUFU.EX2 R210, R210 ;  /* 0x000000d200d27308 */ /* 0x000fe40000000800 */
[C---:B------:R-:W-:Y:S08]  /*8ed0*/  HMMA.16816.F32.BF16 R28, R68.reuse, R88, R28 ;  /* 0x00000058441c723c */ /* 0x040ff0000004181c */
[C---:B------:R-:W-:Y:S01]  /*8ee0*/  HMMA.16816.F32.BF16 R32, R68.reuse, R90, R32 ;  /* 0x0000005a4420723c */ /* 0x040fe20000041820 */
[----:B------:R-:W-:Y:S01]  /*8ef0*/  LDSM.16.MT88.4 R88, [R234+0x5100] ;  /* 0x00510000ea58783b */ /* 0x000fe20000004200 */
[----:B------:R-:W-:Y:S06]  /*8f00*/  MUFU.EX2 R209, R209 ;  /* 0x000000d100d17308 */ /* 0x000fec0000000800 */
[C---:B--2---:R-:W-:Y:S04]  /*8f10*/  HMMA.16816.F32.BF16 R36, R68.reuse, R84, R36 ;  /* 0x000000544424723c */ /* 0x044fe80000041824 */
[----:B------:R-:W-:Y:S04]  /*8f20*/  MUFU.EX2 R207, R207 ;  /* 0x000000cf00cf7308 */ /* 0x000fe80000000800 */
[C---:B------:R-:W-:Y:S01]  /*8f30*/  HMMA.16816.F32.BF16 R40, R68.reuse, R86, R40 ;  /* 0x000000564428723c */ /* 0x040fe20000041828 */
[----:B------:R-:W-:Y:S05]  /*8f40*/  LDSM.16.MT88.4 R84, [R232+0x1100] ;  /* 0x00110000e854783b */ /* 0x000fea0000004200 */
[----:B------:R-:W-:Y:S02]  /*8f50*/  MUFU.EX2 R202, R202 ;  /* 0x000000ca00ca7308 */ /* 0x000fe40000000800 */
[C---:B------:R-:W-:Y:S08]  /*8f60*/  HMMA.16816.F32.BF16 R44, R68.reuse, R76, R44 ;  /* 0x0000004c442c723c */ /* 0x040ff0000004182c */
[C---:B------:R-:W-:Y:S01]  /*8f70*/  HMMA.16816.F32.BF16 R48, R68.reuse, R78, R48 ;  /* 0x0000004e4430723c */ /* 0x040fe20000041830 */
[----:B------:R-:W2:Y:S01]  /*8f80*/  LDSM.16.MT88.4 R76, [R236+0x1100] ;  /* 0x00110000ec4c783b */ /* 0x000ea20000004200 */
[----:B------:R-:W-:Y:S06]  /*8f90*/  MUFU.EX2 R201, R201 ;  /* 0x000000c900c97308 */ /* 0x000fec0000000800 */
[C---:B-1----:R-:W-:Y:S04]  /*8fa0*/  HMMA.16816.F32.BF16 R52, R68.reuse, R72, R52 ;  /* 0x000000484434723c */ /* 0x042fe80000041834 */
[----:B------:R-:W-:Y:S04]  /*8fb0*/  MUFU.EX2 R182, R182 ;  /* 0x000000b600b67308 */ /* 0x000fe80000000800 */
[C---:B------:R-:W-:Y:S01]  /*8fc0*/  HMMA.16816.F32.BF16 R56, R68.reuse, R74, R56 ;  /* 0x0000004a4438723c */ /* 0x040fe20000041838 */
[----:B------:R-:W1:Y:S05]  /*8fd0*/  LDSM.16.MT88.4 R72, [R234+0x1100] ;  /* 0x00110000ea48783b */ /* 0x000e6a0000004200 */
[----:B------:R-:W-:Y:S02]  /*8fe0*/  MUFU.EX2 R170, R170 ;  /* 0x000000aa00aa7308 */ /* 0x000fe40000000800 */
[C---:B------:R-:W-:Y:S08]  /*8ff0*/  HMMA.16816.F32.BF16 R60, R68.reuse, R80, R60 ;  /* 0x00000050443c723c */ /* 0x040ff0000004183c */
[----:B------:R-:W-:Y:S01]  /*9000*/  HMMA.16816.F32.BF16 R64, R68, R82, R64 ;  /* 0x000000524440723c */ /* 0x000fe20000041840 */
[----:B------:R-:W4:Y:S01]  /*9010*/  LDSM.16.MT88.4 R80, [R233+0x1100] ;  /* 0x00110000e950783b */ /* 0x000f220000004200 */
[----:B------:R-:W-:Y:S05]  /*9020*/  MUFU.EX2 R169, R169 ;  /* 0x000000a900a97308 */ /* 0x000fea0000000800 */
[C---:B------:R-:W-:Y:S01]  /*9030*/  F2FP.BF16.PACK_AB R68, R176.reuse, R171 ;  /* 0x000000abb044723e */ /* 0x040fe200000010ff */
[----:B------:R-:W-:Y:S01]  /*9040*/  FADD.FTZ R176, R176, R159 ;  /* 0x0000009fb0b07221 */ /* 0x000fe20000010000 */
[----:B------:R-:W-:Y:S03]  /*9050*/  F2FP.BF16.PACK_AB R69, R178, R177 ;  /* 0x000000b1b245723e */ /* 0x000fe600000010ff */
[----:B------:R-:W-:Y:S01]  /*9060*/  F2FP.BF16.PACK_AB R70, R180, R179 ;  /* 0x000000b3b446723e */ /* 0x000fe200000010ff */
[----:B------:R-:W-:Y:S01]  /*9070*/  MUFU.EX2 R168, R168 ;  /* 0x000000a800a87308 */ /* 0x000fe20000000800 */
[----:B------:R-:W-:Y:S01]  /*9080*/  F2FP.BF16.PACK_AB R71, R183, R181 ;  /* 0x000000b5b747723e */ /* 0x000fe200000010ff */
[----:B------:R-:W-:Y:S02]  /*9090*/  FADD.FTZ R178, R178, R165 ;  /* 0x000000a5b2b27221 */ /* 0x000fe40000010000 */
[----:B------:R-:W-:Y:S02]  /*90a0*/  FADD.FTZ R176, R179, R176 ;  /* 0x000000b0b3b07221 */ /* 0x000fe40000010000 */
[----:B------:R-:W-:Y:S02]  /*90b0*/  FADD.FTZ R178, R181, R178 ;  /* 0x000000b2b5b27221 */ /* 0x000fe40000010000 */
[C---:B--2---:R-:W-:Y:S02]  /*90c0*/  HMMA.16816.F32.BF16 R4, R68.reuse, R76, R4 ;  /* 0x0000004c4404723c */ /* 0x044fe40000041804 */
[----:B------:R-:W-:Y:S01]  /*90d0*/  MUFU.EX2 R167, R167 ;  /* 0x000000a700a77308 */ /* 0x000fe20000000800 */
[----:B------:R-:W-:Y:S02]  /*90e0*/  FADD.FTZ R180, R180, R176 ;  /* 0x000000b0b4b47221 */ /* 0x000fe40000010000 */
[----:B------:R-:W-:Y:S02]  /*90f0*/  FADD.FTZ R183, R183, R178 ;  /* 0x000000b2b7b77221 */ /* 0x000fe40000010000 */
[----:B---3--:R-:W-:Y:S01]  /*9100*/  FADD.FTZ R180, R200, R180 ;  /* 0x000000b4c8b47221 */ /* 0x008fe20000010000 */
[C---:B------:R-:W-:Y:S01]  /*9110*/  HMMA.16816.F32.BF16 R8, R68.reuse, R78, R8 ;  /* 0x0000004e4408723c */ /* 0x040fe20000041808 */
[----:B------:R-:W2:Y:S03]  /*9120*/  LDSM.16.MT88.4 R76, [R236+0x5100] ;  /* 0x00510000ec4c783b */ /* 0x000ea60000004200 */
[----:B------:R-:W-:Y:S01]  /*9130*/  MUFU.EX2 R166, R166 ;  /* 0x000000a600a67308 */ /* 0x000fe20000000800 */
[----:B-----5:R-:W-:Y:S03]  /*9140*/  FADD.FTZ R183, R203, R183 ;  /* 0x000000b7cbb77221 */ /* 0x020fe60000010000 */
[C---:B-1----:R-:W-:Y:S06]  /*9150*/  HMMA.16816.F32.BF16 R12, R68.reuse, R72, R12 ;  /* 0x00000048440c723c */ /* 0x042fec000004180c */
[----:B------:R-:W-:Y:S02]  /*9160*/  MUFU.EX2 R164, R164 ;  /* 0x000000a400a47308 */ /* 0x000fe40000000800 */
[C---:B------:R-:W-:Y:S01]  /*9170*/  HMMA.16816.F32.BF16 R16, R68.reuse, R74, R16 ;  /* 0x0000004a4410723c */ /* 0x040fe20000041810 */
[----:B------:R-:W1:Y:S07]  /*9180*/  LDSM.16.MT88.4 R72, [R236+0x1900] ;  /* 0x00190000ec48783b */ /* 0x000e6e0000004200 */
[C---:B----4-:R-:W-:Y:S01]  /*9190*/  HMMA.16816.F32.BF16 R20, R68.reuse, R80, R20 ;  /* 0x000000504414723c */ /* 0x050fe20000041814 */
[----:B------:R-:W-:Y:S07]  /*91a0*/  MUFU.EX2 R163, R163 ;  /* 0x000000a300a37308 */ /* 0x000fee0000000800 */
[C---:B------:R-:W-:Y:S01]  /*91b0*/  HMMA.16816.F32.BF16 R24, R68.reuse, R82, R24 ;  /* 0x000000524418723c */ /* 0x040fe20000041818 */
[----:B------:R-:W3:Y:S02]  /*91c0*/  LDSM.16.MT88.4 R80, [R233+0x1900] ;  /* 0x00190000e950783b */ /* 0x000ee40000004200 */
[----:B------:R-:W-:Y:S05]  /*91d0*/  MUFU.EX2 R161, R161 ;  /* 0x000000a100a17308 */ /* 0x000fea0000000800 */
[C---:B------:R-:W-:Y:S05]  /*91e0*/  HMMA.16816.F32.BF16 R28, R68.reuse, R84, R28 ;  /* 0x00000054441c723c */ /* 0x040fea000004181c */
[----:B------:R-:W-:Y:S02]  /*91f0*/  MUFU.EX2 R158, R158 ;  /* 0x0000009e009e7308 */ /* 0x000fe40000000800 */
[--C-:B------:R-:W-:Y:S01]  /*9200*/  FFMA.FTZ R84, R123, c[0x0][0x2d0], -R153.reuse ;  /* 0x0000b4007b547a23 */ /* 0x100fe20000010899 */
[C---:B------:R-:W-:Y:S07]  /*9210*/  HMMA.16816.F32.BF16 R32, R68.reuse, R86, R32 ;  /* 0x000000564420723c */ /* 0x040fee0000041820 */
[----:B------:R-:W-:Y:S01]  /*9220*/  MUFU.EX2 R160, R160 ;  /* 0x000000a000a07308 */ /* 0x000fe20000000800 */
[C---:B--2---:R-:W-:Y:S08]  /*9230*/  HMMA.16816.F32.BF16 R36, R68.reuse, R76, R36 ;  /* 0x0000004c4424723c */ /* 0x044ff00000041824 */
[C---:B------:R-:W-:Y:S01]  /*9240*/  HMMA.16816.F32.BF16 R40, R68.reuse, R78, R40 ;  /* 0x0000004e4428723c */ /* 0x040fe20000041828 */
[----:B------:R-:W2:Y:S01]  /*9250*/  LDSM.16.MT88.4 R76, [R232+0x1900] ;  /* 0x00190000e84c783b */ /* 0x000ea20000004200 */
[----:B------:R-:W-:Y:S06]  /*9260*/  MUFU.EX2 R156, R156 ;  /* 0x0000009c009c7308 */ /* 0x000fec0000000800 */
[C---:B------:R-:W-:Y:S04]  /*9270*/  HMMA.16816.F32.BF16 R44, R68.reuse, R88, R44 ;  /* 0x00000058442c723c */ /* 0x040fe8000004182c */
[----:B------:R-:W-:Y:S03]  /*9280*/  MUFU.EX2 R155, R155 ;  /* 0x0000009b009b7308 */ /* 0x000fe60000000800 */
[----:B------:R-:W-:Y:S01]  /*9290*/  FFMA.FTZ R88, R127, c[0x0][0x2d0], -R153 ;  /* 0x0000b4007f587a23 */ /* 0x000fe20000010899 */
[C---:B------:R-:W-:Y:S06]  /*92a0*/  HMMA.16816.F32.BF16 R48, R68.reuse, R90, R48 ;  /* 0x0000005a4430723c */ /* 0x040fec0000041830 */
[----:B------:R4:W-:Y:S02]  /*92b0*/  MUFU.EX2 R108, R88 ;  /* 0x00000058006c7308 */ /* 0x0009e40000000800 */
[C---:B------:R-:W-:Y:S08]  /*92c0*/  HMMA.16816.F32.BF16 R52, R68.reuse, R92, R52 ;  /* 0x0000005c4434723c */ /* 0x040ff00000041834 */
[C---:B------:R-:W-:Y:S01]  /*92d0*/  HMMA.16816.F32.BF16 R56, R68.reuse, R94, R56 ;  /* 0x0000005e4438723c */ /* 0x040fe20000041838 */
[----:B------:R-:W-:Y:S01]  /*92e0*/  LDSM.16.MT88.4 R92, [R233+0x6100] ;  /* 0x00610000e95c783b */ /* 0x000fe20000004200 */
[----:B------:R-:W-:Y:S06]  /*92f0*/  MUFU.EX2 R154, R154 ;  /* 0x0000009a009a7308 */ /* 0x000fec0000000800 */
[C---:B------:R-:W-:Y:S04]  /*9300*/  HMMA.16816.F32.BF16 R60, R68.reuse, R96, R60 ;  /* 0x00000060443c723c */ /* 0x040fe8000004183c */
[----:B------:R-:W-:Y:S01]  /*9310*/  MUFU.EX2 R134, R134 ;  /* 0x0000008600867308 */ /* 0x000fe20000000800 */
[----:B----4-:R-:W-:Y:S03]  /*9320*/  LDSM.16.MT88.4 R88, [R234+0x6100] ;  /* 0x00610000ea58783b */ /* 0x010fe60000004200 */
[----:B------:R-:W-:Y:S05]  /*9330*/  HMMA.16816.F32.BF16 R64, R68, R98, R64 ;  /* 0x000000624440723c */ /* 0x000fea0000041840 */
[----:B------:R-:W-:Y:S02]  /*9340*/  LDSM.16.MT88.4 R96, [R234+0x2900] ;  /* 0x00290000ea60783b */ /* 0x000fe40000004200 */
[C---:B------:R-:W-:Y:S01]  /*9350*/  F2FP.BF16.PACK_AB R68, R204.reuse, R200 ;  /* 0x000000c8cc44723e */ /* 0x040fe200000010ff */
[----:B------:R-:W-:Y:S01]  /*9360*/  FADD.FTZ R204, R204, R180 ;  /* 0x000000b4cccc7221 */ /* 0x000fe20000010000 */
[C---:B------:R-:W-:Y:S03]  /*9370*/  F2FP.BF16.PACK_AB R69, R205.reuse, R203 ;  /* 0x000000cbcd45723e */ /* 0x040fe600000010ff */
[----:B------:R-:W-:Y:S01]  /*9380*/  F2FP.BF16.PACK_AB R70, R208, R206 ;  /* 0x000000ced046723e */ /* 0x000fe200000010ff */
[----:B------:R-:W-:Y:S01]  /*9390*/  FADD.FTZ R205, R205, R183 ;  /* 0x000000b7cdcd7221 */ /* 0x000fe20000010000 */
[----:B------:R-:W-:Y:S01]  /*93a0*/  F2FP.BF16.PACK_AB R71, R251, R211 ;  /* 0x000000d3fb47723e */ /* 0x000fe200000010ff */
[----:B------:R-:W-:Y:S02]  /*93b0*/  FADD.FTZ R204, R206, R204 ;  /* 0x000000cccecc7221 */ /* 0x000fe40000010000 */
[----:B------:R-:W-:Y:S02]  /*93c0*/  FADD.FTZ R205, R211, R205 ;  /* 0x000000cdd3cd7221 */ /* 0x000fe40000010000 */
[----:B------:R-:W-:Y:S02]  /*93d0*/  FADD.FTZ R208, R208, R204 ;  /* 0x000000ccd0d07221 */ /* 0x000fe40000010000 */
[C---:B-1----:R-:W-:Y:S03]  /*93e0*/  HMMA.16816.F32.BF16 R4, R68.reuse, R72, R4 ;  /* 0x000000484404723c */ /* 0x042fe60000041804 */
[----:B------:R-:W-:Y:S05]  /*93f0*/  FADD.FTZ R251, R251, R205 ;  /* 0x000000cdfbfb7221 */ /* 0x000fea0000010000 */
[C---:B------:R-:W-:Y:S01]  /*9400*/  HMMA.16816.F32.BF16 R8, R68.reuse, R74, R8 ;  /* 0x0000004a4408723c */ /* 0x040fe20000041808 */
[----:B------:R-:W1:Y:S07]  /*9410*/  LDSM.16.MT88.4 R72, [R236+0x5900] ;  /* 0x00590000ec48783b */ /* 0x000e6e0000004200 */
[C---:B------:R-:W-:Y:S01]  /*9420*/  HMMA.16816.F32.BF16 R12, R68.reuse, R100, R12 ;  /* 0x00000064440c723c */ /* 0x040fe2000004180c */
[----:B------:R4:W-:Y:S07]  /*9430*/  MUFU.EX2 R100, R84 ;  /* 0x0000005400647308 */ /* 0x0009ee0000000800 */
[C---:B------:R-:W-:Y:S08]  /*9440*/  HMMA.16816.F32.BF16 R16, R68.reuse, R102, R16 ;  /* 0x000000664410723c */ /* 0x040ff00000041810 */
[C---:B---3--:R-:W-:Y:S07]  /*9450*/  HMMA.16816.F32.BF16 R20, R68.reuse, R80, R20 ;  /* 0x000000504414723c */ /* 0x048fee0000041814 */
[--C-:B------:R-:W-:Y:S01]  /*9460*/  FFMA.FTZ R80, R122, c[0x0][0x2d0], -R153.reuse ;  /* 0x0000b4007a507a23 */ /* 0x100fe20000010899 */
[C---:B------:R-:W-:Y:S01]  /*9470*/  HMMA.16816.F32.BF16 R24, R68.reuse, R82, R24 ;  /* 0x000000524418723c */ /* 0x040fe20000041818 */
[----:B----4-:R-:W3:Y:S02]  /*9480*/  LDSM.16.MT88.4 R84, [R234+0x5900] ;  /* 0x00590000ea54783b */ /* 0x010ee40000004200 */
[----:B------:R4:W5:Y:S05]  /*9490*/  MUFU.EX2 R102, R80 ;  /* 0x0000005000667308 */ /* 0x00096a0000000800 */
[C---:B--2---:R-:W-:Y:S07]  /*94a0*/  HMMA.16816.F32.BF16 R28, R68.reuse, R76, R28 ;  /* 0x0000004c441c723c */ /* 0x044fee000004181c */
[--C-:B------:R-:W-:Y:S01]  /*94b0*/  FFMA.FTZ R76, R120, c[0x0][0x2d0], -R152.reuse ;  /* 0x0000b400784c7a23 */ /* 0x100fe20000010898 */
[C---:B------:R-:W-:Y:S03]  /*94c0*/  HMMA.16816.F32.BF16 R32, R68.reuse, R78, R32 ;  /* 0x0000004e4420723c */ /* 0x040fe60000041820 */
[----:B------:R2:W-:Y:S05]  /*94d0*/  MUFU.EX2 R103, R76 ;  /* 0x0000004c00677308 */ /* 0x0005ea0000000800 */
[C---:B-1----:R-:W-:Y:S04]  /*94e0*/  HMMA.16816.F32.BF16 R36, R68.reuse, R72, R36 ;  /* 0x000000484424723c */ /* 0x042fe80000041824 */
[--C-:B----4-:R-:W-:Y:S03]  /*94f0*/  FFMA.FTZ R80, R121, c[0x0][0x2d0], -R152.reuse ;  /* 0x0000b40079507a23 */ /* 0x110fe60000010898 */
[--C-:B------:R-:W-:Y:S01]  /*9500*/  FFMA.FTZ R72, R126, c[0x0][0x2d0], -R153.reuse ;  /* 0x0000b4007e487a23 */ /* 0x100fe20000010899 */
[C---:B------:R-:W-:Y:S01]  /*9510*/  HMMA.16816.F32.BF16 R40, R68.reuse, R74, R40 ;  /* 0x0000004a4428723c */ /* 0x040fe20000041828 */
[----:B------:R1:W-:Y:S03]  /*9520*/  MUFU.EX2 R101, R80 ;  /* 0x0000005000657308 */ /* 0x0003e60000000800 */
[----:B------:R-:W-:Y:S04]  /*9530*/  FFMA.FTZ R153, R151, c[0x0][0x2d0], -R153 ;  /* 0x0000b40097997a23 */ /* 0x000fe80000010899 */
[C---:B---3--:R-:W-:Y:S03]  /*9540*/  HMMA.16816.F32.BF16 R44, R68.reuse, R84, R44 ;  /* 0x00000054442c723c */ /* 0x048fe6000004182c */
[----:B------:R3:W-:Y:S01]  /*9550*/  MUFU.EX2 R110, R72 ;  /* 0x00000048006e7308 */ /* 0x0007e20000000800 */
[----:B--2---:R-:W-:Y:S03]  /*9560*/  LDSM.16.MT88.4 R76, [R232+0x5900] ;  /* 0x00590000e84c783b */ /* 0x004fe60000004200 */
[--C-:B------:R-:W-:Y:S01]  /*9570*/  FFMA.FTZ R84, R124, c[0x0][0x2d0], -R152.reuse ;  /* 0x0000b4007c547a23 */ /* 0x100fe20000010898 */
[C---:B------:R-:W-:Y:S05]  /*9580*/  HMMA.16816.F32.BF16 R48, R68.reuse, R86, R48 ;  /* 0x000000564430723c */ /* 0x040fea0000041830 */
[----:B------:R2:W4:Y:S01]  /*9590*/  MUFU.EX2 R111, R84 ;  /* 0x00000054006f7308 */ /* 0x0005220000000800 */
[----:B-1----:R-:W1:Y:S09]  /*95a0*/  LDSM.16.MT88.4 R80, [R233+0x5900] ;  /* 0x00590000e950783b */ /* 0x002e720000004200 */
[----:B------:R-:W-:Y:S01]  /*95b0*/  MUFU.EX2 R153, R153 ;  /* 0x0000009900997308 */ /* 0x000fe20000000800 */
[--C-:B---3--:R-:W-:Y:S02]  /*95c0*/  FFMA.FTZ R72, R125, c[0x0][0x2d0], -R152.reuse ;  /* 0x0000b4007d487a23 */ /* 0x108fe40000010898 */
[----:B------:R-:W-:Y:S01]  /*95d0*/  LDSM.16.MT88.4 R124, [R236+0x3900] ;  /* 0x00390000ec7c783b */ /* 0x000fe20000004200 */
[----:B------:R-:W-:Y:S01]  /*95e0*/  FFMA.FTZ R152, R133, c[0x0][0x2d0], -R152 ;  /* 0x0000b40085987a23 */ /* 0x000fe20000010898 */
[----:B-----5:R-:W-:Y:S05]  /*95f0*/  MOV R133, R102 ;  /* 0x0000006600857202 */ /* 0x020fea0000000f00 */
[----:B------:R3:W5:Y:S01]  /*9600*/  MUFU.EX2 R109, R72 ;  /* 0x00000048006d7308 */ /* 0x0007620000000800 */
[----:B--2---:R-:W-:Y:S01]  /*9610*/  LDSM.16.MT88.4 R84, [R234+0x2100] ;  /* 0x00210000ea54783b */ /* 0x004fe20000004200 */
[----:B----4-:R-:W-:Y:S08]  /*9620*/  MOV R151, R111 ;  /* 0x0000006f00977202 */ /* 0x010ff00000000f00 */
[----:B------:R-:W2:Y:S01]  /*9630*/  MUFU.EX2 R152, R152 ;  /* 0x0000009800987308 */ /* 0x000ea20000000800 */
[C---:B-1----:R-:W-:Y:S01]  /*9640*/  HMMA.16816.F32.BF16 R52, R68.reuse, R80, R52 ;  /* 0x000000504434723c */ /* 0x042fe20000041834 */
[----:B---3--:R-:W1:Y:S07]  /*9650*/  LDSM.16.MT88.4 R72, [R236+0x2100] ;  /* 0x00210000ec48783b */ /* 0x008e6e0000004200 */
[C---:B------:R-:W-:Y:S01]  /*9660*/  HMMA.16816.F32.BF16 R56, R68.reuse, R82, R56 ;  /* 0x000000524438723c */ /* 0x040fe20000041838 */
[----:B------:R-:W3:Y:S07]  /*9670*/  LDSM.16.MT88.4 R80, [R233+0x2100] ;  /* 0x00210000e950783b */ /* 0x000eee0000004200 */
[C---:B------:R-:W-:Y:S08]  /*9680*/  HMMA.16816.F32.BF16 R60, R68.reuse, R76, R60 ;  /* 0x0000004c443c723c */ /* 0x040ff0000004183c */
[----:B------:R-:W-:Y:S01]  /*9690*/  HMMA.16816.F32.BF16 R64, R68, R78, R64 ;  /* 0x0000004e4440723c */ /* 0x000fe20000041840 */
[----:B------:R-:W4:Y:S06]  /*96a0*/  LDSM.16.MT88.4 R76, [R232+0x2100] ;  /* 0x00210000e84c783b */ /* 0x000f2c0000004200 */
[----:B------:R-:W-:Y:S02]  /*96b0*/  F2FP.BF16.PACK_AB R68, R102, R100 ;  /* 0x000000646644723e */ /* 0x000fe400000010ff */
[----:B------:R-:W-:Y:S03]  /*96c0*/  F2FP.BF16.PACK_AB R69, R103, R101 ;  /* 0x000000656745723e */ /* 0x000fe600000010ff */
[----:B------:R-:W-:Y:S02]  /*96d0*/  F2FP.BF16.PACK_AB R70, R110, R108 ;  /* 0x0000006c6e46723e */ /* 0x000fe400000010ff */
[----:B-----5:R-:W-:Y:S07]  /*96e0*/  F2FP.BF16.PACK_AB R71, R111, R109 ;  /* 0x0000006d6f47723e */ /* 0x020fee00000010ff */
[C---:B-1----:R-:W-:Y:S08]  /*96f0*/  HMMA.16816.F32.BF16 R4, R68.reuse, R72, R4 ;  /* 0x000000484404723c */ /* 0x042ff00000041804 */
[C---:B------:R-:W-:Y:S01]  /*9700*/  HMMA.16816.F32.BF16 R8, R68.reuse, R74, R8 ;  /* 0x0000004a4408723c */ /* 0x040fe20000041808 */
[----:B------:R-:W1:Y:S07]  /*9710*/  LDSM.16.MT88.4 R72, [R236+0x6100] ;  /* 0x00610000ec48783b */ /* 0x000e6e0000004200 */
[C---:B------:R-:W-:Y:S08]  /*9720*/  HMMA.16816.F32.BF16 R12, R68.reuse, R84, R12 ;  /* 0x00000054440c723c */ /* 0x040ff0000004180c */
[C---:B------:R-:W-:Y:S01]  /*9730*/  HMMA.16816.F32.BF16 R16, R68.reuse, R86, R16 ;  /* 0x000000564410723c */ /* 0x040fe20000041810 */
[----:B------:R-:W5:Y:S07]  /*9740*/  LDSM.16.MT88.4 R84, [R232+0x6100] ;  /* 0x00610000e854783b */ /* 0x000f6e0000004200 */
[C---:B---3--:R-:W-:Y:S08]  /*9750*/  HMMA.16816.F32.BF16 R20, R68.reuse, R80, R20 ;  /* 0x000000504414723c */ /* 0x048ff00000041814 */
[C---:B------:R-:W-:Y:S01]  /*9760*/  HMMA.16816.F32.BF16 R24, R68.reuse, R82, R24 ;  /* 0x000000524418723c */ /* 0x040fe20000041818 */
[----:B------:R-:W3:Y:S07]  /*9770*/  LDSM.16.MT88.4 R80, [R236+0x2900] ;  /* 0x00290000ec50783b */ /* 0x000eee0000004200 */
[C---:B----4-:R-:W-:Y:S08]  /*9780*/  HMMA.16816.F32.BF16 R28, R68.reuse, R76, R28 ;  /* 0x0000004c441c723c */ /* 0x050ff0000004181c */
[C---:B------:R-:W-:Y:S01]  /*9790*/  HMMA.16816.F32.BF16 R32, R68.reuse, R78, R32 ;  /* 0x0000004e4420723c */ /* 0x040fe20000041820 */
[----:B------:R-:W4:Y:S07]  /*97a0*/  LDSM.16.MT88.4 R76, [R233+0x2900] ;  /* 0x00290000e94c783b */ /* 0x000f2e0000004200 */
[C---:B-1----:R-:W-:Y:S08]  /*97b0*/  HMMA.16816.F32.BF16 R36, R68.reuse, R72, R36 ;  /* 0x000000484424723c */ /* 0x042ff00000041824 */
[C---:B------:R-:W-:Y:S01]  /*97c0*/  HMMA.16816.F32.BF16 R40, R68.reuse, R74, R40 ;  /* 0x0000004a4428723c */ /* 0x040fe20000041828 */
[----:B------:R-:W1:Y:S07]  /*97d0*/  LDSM.16.MT88.4 R72, [R232+0x2900] ;  /* 0x00290000e848783b */ /* 0x000e6e0000004200 */
[C---:B------:R-:W-:Y:S08]  /*97e0*/  HMMA.16816.F32.BF16 R44, R68.reuse, R88, R44 ;  /* 0x00000058442c723c */ /* 0x040ff0000004182c */
[C---:B------:R-:W-:Y:S01]  /*97f0*/  HMMA.16816.F32.BF16 R48, R68.reuse, R90, R48 ;  /* 0x0000005a4430723c */ /* 0x040fe20000041830 */
[----:B------:R-:W-:Y:S07]  /*9800*/  LDSM.16.MT88.4 R88, [R234+0x7100] ;  /* 0x00710000ea58783b */ /* 0x000fee0000004200 */
[C---:B------:R-:W-:Y:S08]  /*9810*/  HMMA.16816.F32.BF16 R52, R68.reuse, R92, R52 ;  /* 0x0000005c4434723c */ /* 0x040ff00000041834 */
[C---:B------:R-:W-:Y:S01]  /*9820*/  HMMA.16816.F32.BF16 R56, R68.reuse, R94, R56 ;  /* 0x0000005e4438723c */ /* 0x040fe20000041838 */
[----:B------:R-:W-:Y:S07]  /*9830*/  LDSM.16.MT88.4 R92, [R233+0x7100] ;  /* 0x00710000e95c783b */ /* 0x000fee0000004200 */
[C---:B-----5:R-:W-:Y:S08]  /*9840*/  HMMA.16816.F32.BF16 R60, R68.reuse, R84, R60 ;  /* 0x00000054443c723c */ /* 0x060ff0000004183c */
[----:B------:R-:W-:Y:S01]  /*9850*/  HMMA.16816.F32.BF16 R64, R68, R86, R64 ;  /* 0x000000564440723c */ /* 0x000fe20000041840 */
[----:B------:R-:W-:Y:S06]  /*9860*/  LDSM.16.MT88.4 R84, [R234+0x6900] ;  /* 0x00690000ea54783b */ /* 0x000fec0000004200 */
[----:B------:R-:W-:Y:S02]  /*9870*/  F2FP.BF16.PACK_AB R68, R250, R252 ;  /* 0x000000fcfa44723e */ /* 0x000fe400000010ff */
[----:B------:R-:W-:Y:S03]  /*9880*/  F2FP.BF16.PACK_AB R69, R209, R210 ;  /* 0x000000d2d145723e */ /* 0x000fe600000010ff */
[----:B------:R-:W-:Y:S02]  /*9890*/  F2FP.BF16.PACK_AB R70, R202, R207 ;  /* 0x000000cfca46723e */ /* 0x000fe400000010ff */
[----:B------:R-:W-:Y:S07]  /*98a0*/  F2FP.BF16.PACK_AB R71, R182, R201 ;  /* 0x000000c9b647723e */ /* 0x000fee00000010ff */
[C---:B---3--:R-:W-:Y:S08]  /*98b0*/  HMMA.16816.F32.BF16 R4, R68.reuse, R80, R4 ;  /* 0x000000504404723c */ /* 0x048ff00000041804 */
[C---:B------:R-:W-:Y:S01]  /*98c0*/  HMMA.16816.F32.BF16 R8, R68.reuse, R82, R8 ;  /* 0x000000524408723c */ /* 0x040fe20000041808 */
[----:B------:R-:W3:Y:S07]  /*98d0*/  LDSM.16.MT88.4 R80, [R236+0x6900] ;  /* 0x00690000ec50783b */ /* 0x000eee0000004200 */
[C---:B------:R-:W-:Y:S08]  /*98e0*/  HMMA.16816.F32.BF16 R12, R68.reuse, R96, R12 ;  /* 0x00000060440c723c */ /* 0x040ff0000004180c */
[C---:B------:R-:W-:Y:S01]  /*98f0*/  HMMA.16816.F32.BF16 R16, R68.reuse, R98, R16 ;  /* 0x000000624410723c */ /* 0x040fe20000041810 */
[----:B------:R-:W-:Y:S07]  /*9900*/  LDSM.16.MT88.4 R96, [R232+0x7100] ;  /* 0x00710000e860783b */ /* 0x000fee0000004200 */
[C---:B----4-:R-:W-:Y:S08]  /*9910*/  HMMA.16816.F32.BF16 R20, R68.reuse, R76, R20 ;  /* 0x0000004c4414723c */ /* 0x050ff00000041814 */
[C---:B------:R-:W-:Y:S01]  /*9920*/  HMMA.16816.F32.BF16 R24, R68.reuse, R78, R24 ;  /* 0x0000004e4418723c */ /* 0x040fe20000041818 */
[----:B------:R-:W4:Y:S07]  /*9930*/  LDSM.16.MT88.4 R76, [R233+0x6900] ;  /* 0x00690000e94c783b */ /* 0x000f2e0000004200 */
        /* <DEDUP_REMOVED lines=13> */
[----:B------:R-:W-:Y:S01]  /*9a10*/  HMMA.16816.F32.BF16 R64, R68, R74, R64 ;  /* 0x0000004a4440723c */ /* 0x000fe20000041840 */
[----:B------:R-:W1:Y:S06]  /*9a20*/  LDSM.16.MT88.4 R72, [R233+0x3100] ;  /* 0x00310000e948783b */ /* 0x000e6c0000004200 */
[----:B------:R-:W-:Y:S02]  /*9a30*/  F2FP.BF16.PACK_AB R68, R169, R170 ;  /* 0x000000aaa944723e */ /* 0x000fe400000010ff */
[----:B------:R-:W-:Y:S03]  /*9a40*/  F2FP.BF16.PACK_AB R69, R167, R168 ;  /* 0x000000a8a745723e */ /* 0x000fe600000010ff */
[----:B------:R-:W-:Y:S02]  /*9a50*/  F2FP.BF16.PACK_AB R70, R164, R166 ;  /* 0x000000a6a446723e */ /* 0x000fe400000010ff */
[----:B------:R-:W-:Y:S07]  /*9a60*/  F2FP.BF16.PACK_AB R71, R161, R163 ;  /* 0x000000a3a147723e */ /* 0x000fee00000010ff */
[C---:B---3--:R-:W-:Y:S08]  /*9a70*/  HMMA.16816.F32.BF16 R4, R68.reuse, R80, R4 ;  /* 0x000000504404723c */ /* 0x048ff00000041804 */
[C---:B------:R-:W-:Y:S01]  /*9a80*/  HMMA.16816.F32.BF16 R8, R68.reuse, R82, R8 ;  /* 0x000000524408723c */ /* 0x040fe20000041808 */
[----:B------:R-:W3:Y:S07]  /*9a90*/  LDSM.16.MT88.4 R80, [R236+0x7100] ;  /* 0x00710000ec50783b */ /* 0x000eee0000004200 */
[C---:B----4-:R-:W-:Y:S08]  /*9aa0*/  HMMA.16816.F32.BF16 R12, R68.reuse, R76, R12 ;  /* 0x0000004c440c723c */ /* 0x050ff0000004180c */
[C---:B------:R-:W-:Y:S01]  /*9ab0*/  HMMA.16816.F32.BF16 R16, R68.reuse, R78, R16 ;  /* 0x0000004e4410723c */ /* 0x040fe20000041810 */
[----:B------:R-:W-:Y:S07]  /*9ac0*/  LDSM.16.MT88.4 R76, [R233+0x7900] ;  /* 0x00790000e94c783b */ /* 0x000fee0000004200 */
[C---:B-1----:R-:W-:Y:S07]  /*9ad0*/  HMMA.16816.F32.BF16 R20, R68.reuse, R72, R20 ;  /* 0x000000484414723c */ /* 0x042fee0000041814 */
[----:B------:R-:W-:Y:S01]  /*9ae0*/  MOV R73, R110 ;  /* 0x0000006e00497202 */ /* 0x000fe20000000f00 */
[C---:B------:R-:W-:Y:S04]  /*9af0*/  HMMA.16816.F32.BF16 R24, R68.reuse, R74, R24 ;  /* 0x0000004a4418723c */ /* 0x040fe80000041818 */
[----:B------:R-:W-:Y:S03]  /*9b00*/  MOV R72, R109 ;  /* 0x0000006d00487202 */ /* 0x000fe60000000f00 */
[----:B------:R-:W-:Y:S01]  /*9b10*/  MOV R75, R108 ;  /* 0x0000006c004b7202 */ /* 0x000fe20000000f00 */
[C---:B------:R-:W-:Y:S01]  /*9b20*/  HMMA.16816.F32.BF16 R28, R68.reuse, R84, R28 ;  /* 0x00000054441c723c */ /* 0x040fe2000004181c */
[----:B------:R-:W1:Y:S03]  /*9b30*/  LDSM.16.MT88.4 R108, [R233+0x3900] ;  /* 0x00390000e96c783b */ /* 0x000e660000004200 */
[----:B------:R-:W-:Y:S04]  /*9b40*/  MOV R74, R103 ;  /* 0x00000067004a7202 */ /* 0x000fe80000000f00 */
[C---:B------:R-:W-:Y:S01]  /*9b50*/  HMMA.16816.F32.BF16 R32, R68.reuse, R86, R32 ;  /* 0x000000564420723c */ /* 0x040fe20000041820 */
[----:B------:R-:W-:Y:S07]  /*9b60*/  LDSM.16.MT88.4 R84, [R234+0x7900] ;  /* 0x00790000ea54783b */ /* 0x000fee0000004200 */
[C---:B---3--:R-:W-:Y:S07]  /*9b70*/  HMMA.16816.F32.BF16 R36, R68.reuse, R80, R36 ;  /* 0x000000504424723c */ /* 0x048fee0000041824 */
[----:B------:R-:W-:Y:S01]  /*9b80*/  MOV R81, R101 ;  /* 0x0000006500517202 */ /* 0x000fe20000000f00 */
[C---:B------:R-:W-:Y:S04]  /*9b90*/  HMMA.16816.F32.BF16 R40, R68.reuse, R82, R40 ;  /* 0x000000524428723c */ /* 0x040fe80000041828 */
[----:B------:R-:W-:Y:S01]  /*9ba0*/  MOV R80, R100 ;  /* 0x0000006400507202 */ /* 0x000fe20000000f00 */
[----:B------:R-:W-:Y:S01]  /*9bb0*/  FADD.FTZ R2, R81, R251 ;  /* 0x000000fb51027221 */ /* 0x000fe20000010000 */
[----:B------:R-:W3:Y:S02]  /*9bc0*/  LDSM.16.MT88.4 R100, [R232+0x3900] ;  /* 0x00390000e864783b */ /* 0x000ee40000004200 */
        /* <DEDUP_REMOVED lines=9> */
[C---:B------:R-:W-:Y:S01]  /*9c60*/  HMMA.16816.F32.BF16 R56, R68.reuse, R94, R56 ;  /* 0x0000005e4438723c */ /* 0x040fe20000041838 */
[----:B------:R-:W4:Y:S03]  /*9c70*/  LDSM.16.MT88.4 R92, [R236+0x7900] ;  /* 0x00790000ec5c783b */ /* 0x000f260000004200 */
[----:B------:R-:W-:Y:S02]  /*9c80*/  FADD.FTZ R0, R73, R0 ;  /* 0x0000000049007221 */ /* 0x000fe40000010000 */
[----:B------:R-:W-:Y:S02]  /*9c90*/  FADD.FTZ R2, R210, R2 ;  /* 0x00000002d2027221 */ /* 0x000fe40000010000 */
[C---:B------:R-:W-:Y:S04]  /*9ca0*/  HMMA.16816.F32.BF16 R60, R68.reuse, R96, R60 ;  /* 0x00000060443c723c */ /* 0x040fe8000004183c */
[----:B------:R-:W-:Y:S02]  /*9cb0*/  FADD.FTZ R0, R252, R0 ;  /* 0x00000000fc007221 */ /* 0x000fe40000010000 */
[----:B------:R-:W-:Y:S01]  /*9cc0*/  FADD.FTZ R209, R209, R2 ;  /* 0x00000002d1d17221 */ /* 0x000fe20000010000 */
[----:B------:R-:W-:Y:S01]  /*9cd0*/  MOV R2, R132 ;  /* 0x0000008400027202 */ /* 0x000fe20000000f00 */
[----:B------:R-:W-:Y:S04]  /*9ce0*/  HMMA.16816.F32.BF16 R64, R68, R98, R64 ;  /* 0x000000624440723c */ /* 0x000fe80000041840 */
[----:B------:R-:W-:Y:S01]  /*9cf0*/  FADD.FTZ R250, R250, R0 ;  /* 0x00000000fafa7221 */ /* 0x000fe20000010000 */
[----:B------:R-:W-:Y:S01]  /*9d00*/  MOV R0, R3 ;  /* 0x0000000300007202 */ /* 0x000fe20000000f00 */
[----:B------:R-:W-:Y:S01]  /*9d10*/  FADD.FTZ R209, R201, R209 ;  /* 0x000000d1c9d17221 */ /* 0x000fe20000010000 */
[----:B------:R-:W-:Y:S01]  /*9d20*/  F2FP.BF16.PACK_AB R68, R160, R158 ;  /* 0x0000009ea044723e */ /* 0x000fe200000010ff */
[----:B------:R-:W-:Y:S01]  /*9d30*/  FADD.FTZ R250, R207, R250 ;  /* 0x000000facffa7221 */ /* 0x000fe20000010000 */
[----:B------:R-:W-:Y:S03]  /*9d40*/  F2FP.BF16.PACK_AB R69, R155, R156 ;  /* 0x0000009c9b45723e */ /* 0x000fe600000010ff */
[----:B------:R-:W-:Y:S01]  /*9d50*/  F2FP.BF16.PACK_AB R70, R153, R154 ;  /* 0x0000009a9946723e */ /* 0x000fe200000010ff */
[----:B------:R-:W-:Y:S01]  /*9d60*/  FADD.FTZ R202, R202, R250 ;  /* 0x000000facaca7221 */ /* 0x000fe20000010000 */
[----:B--2---:R-:W-:Y:S01]  /*9d70*/  F2FP.BF16.PACK_AB R71, R152, R134 ;  /* 0x000000869847723e */ /* 0x004fe200000010ff */
[----:B------:R-:W-:Y:S02]  /*9d80*/  FADD.FTZ R182, R182, R209 ;  /* 0x000000d1b6b67221 */ /* 0x000fe40000010000 */
[----:B------:R-:W-:Y:S02]  /*9d90*/  FADD.FTZ R202, R170, R202 ;  /* 0x000000caaaca7221 */ /* 0x000fe40000010000 */
[----:B------:R-:W-:Y:S02]  /*9da0*/  FADD.FTZ R182, R168, R182 ;  /* 0x000000b6a8b67221 */ /* 0x000fe40000010000 */
[C---:B------:R-:W-:Y:S01]  /*9db0*/  HMMA.16816.F32.BF16 R128, R68.reuse, R124, R4 ;  /* 0x0000007c4480723c */ /* 0x040fe20000041804 */
[----:B------:R-:W2:Y:S02]  /*9dc0*/  LDSM.16.MT88.4 R4, [R232+0x7900] ;  /* 0x00790000e804783b */ /* 0x000ea40000004200 */
[----:B------:R-:W-:Y:S02]  /*9dd0*/  FADD.FTZ R169, R169, R202 ;  /* 0x000000caa9a97221 */ /* 0x000fe40000010000 */
[----:B------:R-:W-:Y:S02]  /*9de0*/  FADD.FTZ R167, R167, R182 ;  /* 0x000000b6a7a77221 */ /* 0x000fe40000010000 */
[----:B------:R-:W-:Y:S01]  /*9df0*/  FADD.FTZ R169, R166, R169 ;  /* 0x000000a9a6a97221 */ /* 0x000fe20000010000 */
        /* <DEDUP_REMOVED lines=15> */
[C---:B---3--:R-:W-:Y:S04]  /*9ef0*/  HMMA.16816.F32.BF16 R104, R68.reuse, R100, R28 ;  /* 0x000000644468723c */ /* 0x048fe8000004181c */
[----:B------:R-:W-:Y:S04]  /*9f00*/  FADD.FTZ R248, R152, R161 ;  /* 0x000000a198f87221 */ /* 0x000fe80000010000 */
[C---:B------:R-:W-:Y:S08]  /*9f10*/  HMMA.16816.F32.BF16 R100, R68.reuse, R102, R32 ;  /* 0x000000664464723c */ /* 0x040ff00000041820 */
[C---:B----4-:R-:W-:Y:S08]  /*9f20*/  HMMA.16816.F32.BF16 R96, R68.reuse, R92, R36 ;  /* 0x0000005c4460723c */ /* 0x050ff00000041824 */
[C---:B------:R-:W-:Y:S08]  /*9f30*/  HMMA.16816.F32.BF16 R92, R68.reuse, R94, R40 ;  /* 0x0000005e445c723c */ /* 0x040ff00000041828 */
[C---:B------:R-:W-:Y:S08]  /*9f40*/  HMMA.16816.F32.BF16 R88, R68.reuse, R84, R44 ;  /* 0x000000544458723c */ /* 0x040ff0000004182c */
[C---:B------:R-:W-:Y:S08]  /*9f50*/  HMMA.16816.F32.BF16 R84, R68.reuse, R86, R48 ;  /* 0x000000564454723c */ /* 0x040ff00000041830 */
[C---:B------:R-:W-:Y:S08]  /*9f60*/  HMMA.16816.F32.BF16 R80, R68.reuse, R76, R52 ;  /* 0x0000004c4450723c */ /* 0x040ff00000041834 */
[C---:B------:R-:W-:Y:S08]  /*9f70*/  HMMA.16816.F32.BF16 R76, R68.reuse, R78, R56 ;  /* 0x0000004e444c723c */ /* 0x040ff00000041838 */
[C---:B--2---:R-:W-:Y:S08]  /*9f80*/  HMMA.16816.F32.BF16 R72, R68.reuse, R4, R60 ;  /* 0x000000044448723c */ /* 0x044ff0000004183c */
[----:B------:R-:W-:Y:S01]  /*9f90*/  HMMA.16816.F32.BF16 R68, R68, R6, R64 ;  /* 0x000000064444723c */ /* 0x000fe20000041840 */
[----:B------:R-:W-:-:S07]  /*9fa0*/  @P1 BRA `(.L_x_27) ;  /* 0xffffc2e000001947 */ /* 0x000fce000383ffff */
.L_x_26:
[----:B------:R-:W1:Y:S01]  /*9fb0*/  SHFL.BFLY PT, R5, R249, 0x2, 0x1f ;  /* 0x0c401f00f9057f89 */ /* 0x000e6200000e0000 */
[----:B------:R-:W-:-:S02]  /*9fc0*/  MOV R4, RZ ;  /* 0x000000ff00047202 */ /* 0x000fc40000000f00 */
[----:B------:R-:W-:Y:S01]  /*9fd0*/  MOV R6, 0xff800000 ;  /* 0xff80000000067802 */ /* 0x000fe20000000f00 */
[----:B------:R-:W2:Y:S01]  /*9fe0*/  SHFL.BFLY PT, R0, R248, 0x2, 0x1f ;  /* 0x0c401f00f8007f89 */ /* 0x000ea200000e0000 */
[----:B------:R-:W-:Y:S02]  /*9ff0*/  MOV R7, 0xff800000 ;  /* 0xff80000000077802 */ /* 0x000fe40000000f00 */
[----:B------:R-:W-:Y:S01]  /*a000*/  PLOP3.LUT P2, PT, PT, PT, PT, 0x8, 0x0 ;  /* 0x000000000000781c */ /* 0x000fe20003f4e170 */
[----:B-1----:R-:W-:Y:S02]  /*a010*/  FADD.FTZ R5, R5, R249 ;  /* 0x000000f905057221 */ /* 0x002fe40000010000 */
[----:B--2---:R-:W-:-:S03]  /*a020*/  FADD.FTZ R248, R0, R248 ;  /* 0x000000f800f87221 */ /* 0x004fc60000010000 */
[----:B------:R-:W1:Y:S04]  /*a030*/  SHFL.BFLY PT, R2, R5, 0x1, 0x1f ;  /* 0x0c201f0005027f89 */ /* 0x000e6800000e0000 */
[----:B------:R-:W2:Y:S01]  /*a040*/  SHFL.BFLY PT, R0, R248, 0x1, 0x1f ;  /* 0x0c201f00f8007f89 */ /* 0x000ea200000e0000 */
[----:B-1----:R-:W-:Y:S01]  /*a050*/  FADD.FTZ R5, R5, R2 ;  /* 0x0000000205057221 */ /* 0x002fe20000010000 */
[----:B------:R-:W-:Y:S01]  /*a060*/  MOV R2, RZ ;  /* 0x000000ff00027202 */ /* 0x000fe20000000f00 */
[----:B--2---:R-:W-:-:S03]  /*a070*/  FADD.FTZ R0, R0, R248 ;  /* 0x000000f800007221 */ /* 0x004fc60000010000 */
[----:B------:R-:W-:Y:S02]  /*a080*/  FSETP.NE.FTZ.AND P1, PT, R5, RZ, PT ;  /* 0x000000ff0500720b */ /* 0x000fe40003f35000 */
[----:B------:R-:W-:-:S11]  /*a090*/  FSETP.NE.FTZ.AND P0, PT, R0, RZ, PT ;  /* 0x000000ff0000720b */ /* 0x000fd60003f15000 */
[----:B------:R-:W1:Y:S01]  /*a0a0*/  @P1 MUFU.RCP R4, R5 ;  /* 0x0000000500041308 */ /* 0x000e620000001000 */
[----:B------:R-:W-:Y:S02]  /*a0b0*/  @P1 MOV R9, 0x3f317218 ;  /* 0x3f31721800091802 */ /* 0x000fe40000000f00 */
[----:B------:R-:W-:-:S03]  /*a0c0*/  @P0 MOV R8, 0x3f317218 ;  /* 0x3f31721800080802 */ /* 0x000fc60000000f00 */
[----:B------:R-:W-:Y:S02]  /*a0d0*/  @P1 FMUL.FTZ R9, R9, c[0x0][0x2d0] ;  /* 0x0000b40009091a20 */ /* 0x000fe40000410000 */
[----:B------:R-:W-:Y:S01]  /*a0e0*/  @P0 MUFU.RCP R2, R0 ;  /* 0x0000000000020308 */ /* 0x000fe20000001000 */
[----:B------:R-:W-:-:S07]  /*a0f0*/  @P0 FMUL.FTZ R8, R8, c[0x0][0x2d0] ;  /* 0x0000b40008080a20 */ /* 0x000fce0000410000 */
[----:B------:R-:W2:Y:S01]  /*a100*/  @P1 MUFU.LG2 R5, R5 ;  /* 0x0000000500051308 */ /* 0x000ea20000000c00 */
[C---:B-1----:R-:W-:Y:S02]  /*a110*/  FMUL.FTZ R128, R4.reuse, R128 ;  /* 0x0000008004807220 */ /* 0x042fe40000410000 */
[C---:B------:R-:W-:Y:S02]  /*a120*/  FMUL.FTZ R129, R4.reuse, R129 ;  /* 0x0000008104817220 */ /* 0x040fe40000410000 */
[C---:B------:R-:W-:Y:S02]  /*a130*/  FMUL.FTZ R124, R4.reuse, R124 ;  /* 0x0000007c047c7220 */ /* 0x040fe40000410000 */
[C---:B------:R-:W-:Y:S01]  /*a140*/  FMUL.FTZ R125, R4.reuse, R125 ;  /* 0x0000007d047d7220 */ /* 0x040fe20000410000 */
[----:B------:R-:W1:Y:S01]  /*a150*/  @P0 MUFU.LG2 R0, R0 ;  /* 0x0000000000000308 */ /* 0x000e620000000c00 */
[C---:B------:R-:W-:Y:S02]  /*a160*/  FMUL.FTZ R120, R4.reuse, R120 ;  /* 0x0000007804787220 */ /* 0x040fe40000410000 */
[----:B------:R-:W-:-:S02]  /*a170*/  FMUL.FTZ R121, R4, R121 ;  /* 0x0000007904797220 */ /* 0x000fc40000410000 */
[C---:B------:R-:W-:Y:S02]  /*a180*/  FMUL.FTZ R116, R4.reuse, R116 ;  /* 0x0000007404747220 */ /* 0x040fe40000410000 */
[C---:B------:R-:W-:Y:S02]  /*a190*/  FMUL.FTZ R117, R4.reuse, R117 ;  /* 0x0000007504757220 */ /* 0x040fe40000410000 */
[----:B--2---:R-:W-:Y:S02]  /*a1a0*/  @P1 FMUL.FTZ R5, R5, 0.69314718246459960938 ;  /* 0x3f31721805051820 */ /* 0x004fe40000410000 */
[C---:B------:R-:W-:Y:S02]  /*a1b0*/  FMUL.FTZ R112, R4.reuse, R112 ;  /* 0x0000007004707220 */ /* 0x040fe40000410000 */
[C---:B------:R-:W-:Y:S02]  /*a1c0*/  FMUL.FTZ R113, R4.reuse, R113 ;  /* 0x0000007104717220 */ /* 0x040fe40000410000 */
[----:B------:R-:W-:-:S02]  /*a1d0*/  FMUL.FTZ R108, R4, R108 ;  /* 0x0000006c046c7220 */ /* 0x000fc40000410000 */
[----:B-1----:R-:W-:Y:S02]  /*a1e0*/  @P0 FMUL.FTZ R0, R0, 0.69314718246459960938 ;  /* 0x3f31721800000820 */ /* 0x002fe40000410000 */
        /* <DEDUP_REMOVED lines=19> */
[----:B------:R-:W-:Y:S02]  /*a320*/  FMUL.FTZ R68, R4, R68 ;  /* 0x0000004404447220 */ /* 0x000fe40000410000 */
        /* <DEDUP_REMOVED lines=30> */
[----:B------:R-:W-:Y:S02]  /*a510*/  FMUL.FTZ R70, R2, R70 ;  /* 0x0000004602467220 */ /* 0x000fe40000410000 */
[----:B------:R-:W-:Y:S02]  /*a520*/  FMUL.FTZ R4, R4, R69 ;  /* 0x0000004504047220 */ /* 0x000fe40000410000 */
[----:B------:R-:W-:-:S02]  /*a530*/  FMUL.FTZ R2, R2, R71 ;  /* 0x0000004702027220 */ /* 0x000fc40000410000 */
[----:B------:R-:W-:Y:S02]  /*a540*/  @P1 FFMA.FTZ R6, R9, R132, R5 ;  /* 0x0000008409061223 */ /* 0x000fe40000010005 */
[----:B------:R-:W-:Y:S02]  /*a550*/  @P0 FFMA.FTZ R7, R8, R3, R0 ;  /* 0x0000000308070223 */ /* 0x000fe40000010000 */
.L_x_24:
[----:B------:R-:W-:Y:S01]  /*a560*/  USHF.R.S32.HI UR8, URZ, 0x1f, UR9 ;  /* 0x0000001f3f087899 */ /* 0x000fe20008011409 */
[----:B------:R-:W-:Y:S05]  /*a570*/  @P2 BRA `(.L_x_30) ;  /* 0x000013e000002947 */ /* 0x000fea0003800000 */
[----:B-----5:R-:W1:Y:S01]  /*a580*/  S2R R0, SR_TID.X ;  /* 0x0000000000007919 */ /* 0x020e620000002100 */
[----:B------:R-:W-:Y:S01]  /*a590*/  F2FP.BF16.PACK_AB R68, R4, R68 ;  /* 0x000000440444723e */ /* 0x000fe200000010ff */
[----:B------:R-:W-:Y:S01]  /*a5a0*/  ULDC.64 UR4, c[0x0][0x500] ;  /* 0x0001400000047ab9 */ /* 0x000fe20000000a00 */
[----:B------:R-:W-:Y:S01]  /*a5b0*/  F2FP.BF16.PACK_AB R128, R129, R128 ;  /* 0x000000808180723e */ /* 0x000fe200000010ff */
[----:B------:R-:W-:Y:S01]  /*a5c0*/  UISETP.NE.U32.AND UP1, UPT, URZ, UR4, UPT ;  /* 0x000000043f00728c */ /* 0x000fe2000bf25070 */
[----:B------:R-:W-:Y:S01]  /*a5d0*/  F2FP.BF16.PACK_AB R130, R131, R130 ;  /* 0x000000828382723e */ /* 0x000fe200000010ff */
[----:B------:R-:W-:Y:S01]  /*a5e0*/  UMOV UR6, 0x4 ;  /* 0x0000000400067882 */ /* 0x000fe20000000000 */
[----:B------:R-:W-:Y:S01]  /*a5f0*/  F2FP.BF16.PACK_AB R124, R125, R124 ;  /* 0x0000007c7d7c723e */ /* 0x000fe200000010ff */
[----:B------:R-:W-:Y:S01]  /*a600*/  UISETP.NE.AND.EX UP1, UPT, URZ, UR5, UPT, UP1 ;  /* 0x000000053f00728c */ /* 0x000fe2000bf25310 */
[----:B------:R-:W-:-:S02]  /*a610*/  F2FP.BF16.PACK_AB R126, R127, R126 ;  /* 0x0000007e7f7e723e */ /* 0x000fc400000010ff */
[----:B------:R-:W-:Y:S01]  /*a620*/  F2FP.BF16.PACK_AB R120, R121, R120 ;  /* 0x000000787978723e */ /* 0x000fe200000010ff */
[----:B------:R-:W-:Y:S01]  /*a630*/  ULDC.64 UR4, c[0x0][0x500] ;  /* 0x0001400000047ab9 */ /* 0x000fe20000000a00 */
[----:B------:R-:W-:Y:S01]  /*a640*/  F2FP.BF16.PACK_AB R122, R123, R122 ;  /* 0x0000007a7b7a723e */ /* 0x000fe200000010ff */
[----:B------:R-:W-:Y:S01]  /*a650*/  UIMAD.WIDE UR4, UR11, UR6, UR4 ;  /* 0x000000060b0472a5 */ /* 0x000fe2000f8e0204 */
[----:B------:R-:W-:Y:S02]  /*a660*/  F2FP.BF16.PACK_AB R116, R117, R116 ;  /* 0x000000747574723e */ /* 0x000fe400000010ff */
[----:B------:R-:W-:Y:S02]  /*a670*/  F2FP.BF16.PACK_AB R118, R119, R118 ;  /* 0x000000767776723e */ /* 0x000fe400000010ff */
[----:B------:R-:W-:Y:S02]  /*a680*/  F2FP.BF16.PACK_AB R112, R113, R112 ;  /* 0x000000707170723e */ /* 0x000fe400000010ff */
[----:B------:R-:W-:-:S02]  /*a690*/  F2FP.BF16.PACK_AB R114, R115, R114 ;  /* 0x000000727372723e */ /* 0x000fc400000010ff */
[----:B------:R-:W-:Y:S02]  /*a6a0*/  F2FP.BF16.PACK_AB R108, R109, R108 ;  /* 0x0000006c6d6c723e */ /* 0x000fe400000010ff */
[----:B-1----:R-:W-:Y:S02]  /*a6b0*/  SHF.R.S32.HI R3, RZ, 0x1f, R0 ;  /* 0x0000001fff037819 */ /* 0x002fe40000011400 */
[----:B------:R-:W-:Y:S02]  /*a6c0*/  F2FP.BF16.PACK_AB R110, R111, R110 ;  /* 0x0000006e6f6e723e */ /* 0x000fe400000010ff */
[----:B------:R-:W-:Y:S02]  /*a6d0*/  LEA.HI R5, R3, R0, RZ, 0x2 ;  /* 0x0000000003057211 */ /* 0x000fe400078f10ff */
[----:B------:R-:W-:Y:S02]  /*a6e0*/  F2FP.BF16.PACK_AB R104, R105, R104 ;  /* 0x000000686968723e */ /* 0x000fe400000010ff */
[----:B------:R-:W-:-:S02]  /*a6f0*/  SHF.R.S32.HI R9, RZ, 0x2, R5 ;  /* 0x00000002ff097819 */ /* 0x000fc40000011405 */
[----:B------:R-:W-:Y:S02]  /*a700*/  SHF.R.S32.HI R8, RZ, 0x1f, R5 ;  /* 0x0000001fff087819 */ /* 0x000fe40000011405 */
[----:B------:R-:W-:Y:S02]  /*a710*/  LOP3.LUT R5, R5, 0xfffffffc, RZ, 0xc0, !PT ;  /* 0xfffffffc05057812 */ /* 0x000fe400078ec0ff */
[----:B------:R-:W-:Y:S02]  /*a720*/  LEA.HI R8, R8, R9, RZ, 0x3 ;  /* 0x0000000908087211 */ /* 0x000fe400078f18ff */
[----:B------:R-:W-:Y:S01]  /*a730*/  F2FP.BF16.PACK_AB R106, R107, R106 ;  /* 0x0000006a6b6a723e */ /* 0x000fe200000010ff */
[----:B------:R-:W-:Y:S01]  /*a740*/  IMAD.IADD R5, R0, 0x1, -R5 ;  /* 0x0000000100057824 */ /* 0x000fe200078e0a05 */
[----:B------:R-:W-:Y:S02]  /*a750*/  LOP3.LUT R8, R8, 0xfffffff8, RZ, 0xc0, !PT ;  /* 0xfffffff808087812 */ /* 0x000fe400078ec0ff */
[----:B------:R-:W-:-:S02]  /*a760*/  F2FP.BF16.PACK_AB R100, R101, R100 ;  /* 0x000000646564723e */ /* 0x000fc400000010ff */
[----:B------:R-:W-:Y:S01]  /*a770*/  F2FP.BF16.PACK_AB R102, R103, R102 ;  /* 0x000000666766723e */ /* 0x000fe200000010ff */
[----:B------:R-:W-:Y:S01]  /*a780*/  IMAD.IADD R9, R9, 0x1, -R8 ;  /* 0x0000000109097824 */ /* 0x000fe200078e0a08 */
[----:B------:R-:W-:Y:S02]  /*a790*/  LEA.HI R8, R3, R0, RZ, 0x5 ;  /* 0x0000000003087211 */ /* 0x000fe400078f28ff */
[----:B------:R-:W-:Y:S01]  /*a7a0*/  F2FP.BF16.PACK_AB R96, R97, R96 ;  /* 0x000000606160723e */ /* 0x000fe200000010ff */
[C---:B------:R-:W-:Y:S01]  /*a7b0*/  IMAD.SHL.U32 R11, R9.reuse, 0x40, RZ ;  /* 0x00000040090b7824 */ /* 0x040fe200078e00ff */
[----:B------:R-:W-:Y:S02]  /*a7c0*/  SHF.R.S32.HI R10, RZ, 0x5, R8 ;  /* 0x00000005ff0a7819 */ /* 0x000fe40000011408 */
[----:B------:R-:W-:Y:S02]  /*a7d0*/  LOP3.LUT R13, R9, 0x1, RZ, 0xc0, !PT ;  /* 0x00000001090d7812 */ /* 0x000fe400078ec0ff */
[----:B------:R-:W-:Y:S01]  /*a7e0*/  LOP3.LUT R11, R11, 0x1c0, RZ, 0xc0, !PT ;  /* 0x000001c00b0b7812 */ /* 0x000fe200078ec0ff */
[----:B------:R-:W-:Y:S01]  /*a7f0*/  IMAD R12, R10, 0x200, R5 ;  /* 0x000002000a0c7824 */ /* 0x000fe200078e0205 */
[----:B------:R-:W-:-:S02]  /*a800*/  ISETP.NE.U32.AND P0, PT, R13, 0x1, PT ;  /* 0x000000010d00780c */ /* 0x000fc40003f05070 */
[----:B------:R-:W-:Y:S02]  /*a810*/  LEA.HI R11, R11, R11, RZ, 0x1d ;  /* 0x0000000b0b0b7211 */ /* 0x000fe400078fe8ff */
[----:B------:R-:W-:Y:S01]  /*a820*/  R2P PR, R9, 0x6 ;  /* 0x0000000609007804 */ /* 0x000fe20000000000 */
[----:B------:R-:W-:Y:S01]  /*a830*/  IMAD.MOV.U32 R9, RZ, RZ, 0x20 ;  /* 0x00000020ff097424 */ /* 0x000fe200078e00ff */
[----:B------:R-:W-:Y:S01]  /*a840*/  F2FP.BF16.PACK_AB R98, R99, R98 ;  /* 0x000000626362723e */ /* 0x000fe200000010ff */
[----:B------:R-:W-:Y:S01]  /*a850*/  IMAD.U32 R11, R12, 0x2, R11 ;  /* 0x000000020c0b7824 */ /* 0x000fe200078e000b */
[----:B------:R-:W-:Y:S02]  /*a860*/  F2FP.BF16.PACK_AB R92, R93, R92 ;  /* 0x0000005c5d5c723e */ /* 0x000fe400000010ff */
[----:B------:R-:W-:Y:S01]  /*a870*/  SEL R9, R9, 0xffffffe0, !P1 ;  /* 0xffffffe009097807 */ /* 0x000fe20004800000 */
[----:B------:R-:W-:Y:S01]  /*a880*/  IMAD.SHL.U32 R11, R11, 0x2, RZ ;  /* 0x000000020b0b7824 */ /* 0x000fe200078e00ff */
[----:B------:R-:W-:Y:S01]  /*a890*/  BAR.SYNC.DEFER_BLOCKING 0x1, 0x100 ;  /* 0x0044000000007b1d */ /* 0x000fe20000010000 */
[----:B------:R-:W-:-:S02]  /*a8a0*/  F2FP.BF16.PACK_AB R94, R95, R94 ;  /* 0x0000005e5f5e723e */ /* 0x000fc400000010ff */
[C---:B------:R-:W-:Y:S01]  /*a8b0*/  IMAD.IADD R13, R11.reuse, 0x1, R9 ;  /* 0x000000010b0d7824 */ /* 0x040fe200078e0209 */
[C---:B------:R-:W-:Y:S02]  /*a8c0*/  IADD3 R12, R11.reuse, 0x80, RZ ;  /* 0x000000800b0c7810 */ /* 0x040fe40007ffe0ff */
[----:B------:R-:W-:Y:S02]  /*a8d0*/  IADD3 R4, R11, 0x70, RZ ;  /* 0x000000700b047810 */ /* 0x000fe40007ffe0ff */
[----:B------:R-:W-:Y:S01]  /*a8e0*/  @P0 IADD3 R4, R12, 0x10, RZ ;  /* 0x000000100c040810 */ /* 0x000fe20007ffe0ff */
[----:B------:R-:W-:Y:S01]  /*a8f0*/  IMAD.MOV.U32 R12, RZ, RZ, 0x40 ;  /* 0x00000040ff0c7424 */ /* 0x000fe200078e00ff */
[----:B------:R-:W-:Y:S02]  /*a900*/  F2FP.BF16.PACK_AB R88, R89, R88 ;  /* 0x000000585958723e */ /* 0x000fe400000010ff */
[----:B------:R-:W-:Y:S01]  /*a910*/  F2FP.BF16.PACK_AB R90, R91, R90 ;  /* 0x0000005a5b5a723e */ /* 0x000fe200000010ff */
[----:B------:R-:W-:Y:S01]  /*a920*/  IMAD.IADD R9, R9, 0x1, R4 ;  /* 0x0000000109097824 */ /* 0x000fe200078e0204 */
[----:B------:R-:W-:-:S02]  /*a930*/  SEL R12, R12, 0xffffffc0, !P2 ;  /* 0xffffffc00c0c7807 */ /* 0x000fc40005000000 */
[----:B------:R-:W-:Y:S02]  /*a940*/  F2FP.BF16.PACK_AB R84, R85, R84 ;  /* 0x000000545554723e */ /* 0x000fe400000010ff */
[----:B------:R-:W-:Y:S01]  /*a950*/  F2FP.BF16.PACK_AB R86, R87, R86 ;  /* 0x000000565756723e */ /* 0x000fe200000010ff */
[----:B------:R-:W-:Y:S01]  /*a960*/  IMAD.IADD R14, R11, 0x1, R12 ;  /* 0x000000010b0e7824 */ /* 0x000fe200078e020c */
[----:B------:R-:W-:Y:S01]  /*a970*/  F2FP.BF16.PACK_AB R80, R81, R80 ;  /* 0x000000505150723e */ /* 0x000fe200000010ff */
[C---:B------:R-:W-:Y:S01]  /*a980*/  IMAD.IADD R15, R12.reuse, 0x1, R4 ;  /* 0x000000010c0f7824 */ /* 0x040fe200078e0204 */
[----:B------:R-:W-:Y:S01]  /*a990*/  F2FP.BF16.PACK_AB R82, R83, R82 ;  /* 0x000000525352723e */ /* 0x000fe200000010ff */
[----:B------:R-:W-:Y:S01]  /*a9a0*/  IMAD.IADD R16, R12, 0x1, R13 ;  /* 0x000000010c107824 */ /* 0x000fe200078e020d */
[----:B------:R-:W-:Y:S01]  /*a9b0*/  STS [R11+0x80], R128 ;  /* 0x000080800b007388 */ /* 0x000fe20000000800 */
[----:B------:R-:W-:Y:S01]  /*a9c0*/  IMAD.IADD R12, R9, 0x1, R12 ;  /* 0x00000001090c7824 */ /* 0x000fe200078e020c */
[----:B------:R-:W-:-:S02]  /*a9d0*/  F2FP.BF16.PACK_AB R76, R77, R76 ;  /* 0x0000004c4d4c723e */ /* 0x000fc400000010ff */
[----:B------:R-:W-:Y:S01]  /*a9e0*/  STS [R11+0x480], R130 ;  /* 0x000480820b007388 */ /* 0x000fe20000000800 */
[----:B------:R-:W-:Y:S02]  /*a9f0*/  F2FP.BF16.PACK_AB R78, R79, R78 ;  /* 0x0000004e4f4e723e */ /* 0x000fe400000010ff */
[----:B------:R-:W-:Y:S01]  /*aa00*/  F2FP.BF16.PACK_AB R72, R73, R72 ;  /* 0x000000484948723e */ /* 0x000fe200000010ff */
[----:B------:R-:W-:Y:S01]  /*aa10*/  STS [R4], R124 ;  /* 0x0000007c04007388 */ /* 0x000fe20000000800 */
[----:B------:R-:W-:Y:S02]  /*aa20*/  F2FP.BF16.PACK_AB R74, R75, R74 ;  /* 0x0000004a4b4a723e */ /* 0x000fe400000010ff */
[----:B------:R-:W-:Y:S01]  /*aa30*/  F2FP.BF16.PACK_AB R2, R2, R70 ;  /* 0x000000460202723e */ /* 0x000fe200000010ff */
[----:B------:R-:W-:Y:S01]  /*aa40*/  STS [R4+0x400], R126 ;  /* 0x0004007e04007388 */ /* 0x000fe20000000800 */
[----:B------:R-:W-:-:S03]  /*aa50*/  PLOP3.LUT P1, PT, PT, PT, UP1, 0x80, 0x0 ;  /* 0x000000000000781c */ /* 0x000fc60003f2f018 */
[----:B------:R-:W-:Y:S04]  /*aa60*/  STS [R13+0x80], R120 ;  /* 0x000080780d007388 */ /* 0x000fe80000000800 */
[----:B------:R-:W-:Y:S04]  /*aa70*/  STS [R13+0x480], R122 ;  /* 0x0004807a0d007388 */ /* 0x000fe80000000800 */
[----:B------:R-:W-:Y:S04]  /*aa80*/  STS [R9], R116 ;  /* 0x0000007409007388 */ /* 0x000fe80000000800 */
[----:B------:R-:W-:Y:S04]  /*aa90*/  STS [R9+0x400], R118 ;  /* 0x0004007609007388 */ /* 0x000fe80000000800 */
        /* <DEDUP_REMOVED lines=19> */
[----:B------:R2:W-:Y:S04]  /*abd0*/  STS [R15+0x4400], R78 ;  /* 0x0044004e0f007388 */ /* 0x0005e80000000800 */
[----:B------:R-:W-:Y:S04]  /*abe0*/  STS [R16+0x4080], R72 ;  /* 0x0040804810007388 */ /* 0x000fe80000000800 */
[----:B------:R-:W-:Y:S04]  /*abf0*/  STS [R16+0x4480], R74 ;  /* 0x0044804a10007388 */ /* 0x000fe80000000800 */
[----:B------:R-:W-:Y:S04]  /*ac00*/  STS [R12+0x4000], R68 ;  /* 0x004000440c007388 */ /* 0x000fe80000000800 */
[----:B------:R3:W-:Y:S01]  /*ac10*/  STS [R12+0x4400], R2 ;  /* 0x004400020c007388 */ /* 0x0007e20000000800 */
[----:B-1----:R-:W-:-:S02]  /*ac20*/  IMAD.U32 R14, RZ, RZ, UR4 ;  /* 0x00000004ff0e7e24 */ /* 0x002fc4000f8e00ff */
[----:B--2---:R-:W-:Y:S01]  /*ac30*/  IMAD.U32 R15, RZ, RZ, UR5 ;  /* 0x00000005ff0f7e24 */ /* 0x004fe2000f8e00ff */
[----:B------:R-:W-:Y:S06]  /*ac40*/  BAR.SYNC.DEFER_BLOCKING 0x1, 0x100 ;  /* 0x0044000000007b1d */ /* 0x000fec0000010000 */
[----:B------:R-:W-:Y:S02]  /*ac50*/  ULDC.64 UR4, c[0x0][0x508] ;  /* 0x0001420000047ab9 */ /* 0x000fe40000000a00 */
[----:B------:R-:W-:Y:S01]  /*ac60*/  UISETP.NE.U32.AND UP0, UPT, URZ, UR4, UPT ;  /* 0x000000043f00728c */ /* 0x000fe2000bf05070 */
[----:B------:R-:W2:Y:S03]  /*ac70*/  @P1 LDG.E R4, [R14.64] ;  /* 0x0000000c0e041981 */ /* 0x000ea6000c1e1900 */
[----:B------:R-:W-:Y:S01]  /*ac80*/  UISETP.NE.AND.EX UP0, UPT, URZ, UR5, UPT, UP0 ;  /* 0x000000053f00728c */ /* 0x000fe2000bf05300 */
[----:B---3--:R-:W-:-:S02]  /*ac90*/  IMAD.MOV.U32 R2, RZ, RZ, c[0x0][0x388] ;  /* 0x0000e200ff027624 */ /* 0x008fc400078e00ff */
[----:B------:R-:W-:-:S03]  /*aca0*/  ULDC.64 UR4, c[0x0][0x508] ;  /* 0x0001420000047ab9 */ /* 0x000fc60000000a00 */
[----:B------:R-:W-:-:S05]  /*acb0*/  PLOP3.LUT P0, PT, PT, PT, UP0, 0x80, 0x0 ;  /* 0x000000000000781c */ /* 0x000fca0003f0f008 */
[----:B------:R-:W-:-:S06]  /*acc0*/  @UP0 UIMAD.WIDE UR4, UR11, UR6, UR4 ;  /* 0x000000060b0402a5 */ /* 0x000fcc000f8e0204 */
[----:B------:R-:W-:Y:S02]  /*acd0*/  IMAD.U32 R12, RZ, RZ, UR4 ;  /* 0x00000004ff0c7e24 */ /* 0x000fe4000f8e00ff */
[----:B------:R-:W-:-:S05]  /*ace0*/  IMAD.U32 R13, RZ, RZ, UR5 ;  /* 0x00000005ff0d7e24 */ /* 0x000fca000f8e00ff */
[----:B------:R1:W5:Y:S01]  /*acf0*/  @P0 LDG.E R2, [R12.64] ;  /* 0x0000000c0c020981 */ /* 0x000362000c1e1900 */
[----:B------:R-:W-:Y:S02]  /*ad00*/  UMOV UR16, URZ ;  /* 0x0000003f00107c82 */ /* 0x000fe40008000000 */
[----:B------:R-:W-:Y:S01]  /*ad10*/  UMOV UR17, URZ ;  /* 0x0000003f00117c82 */ /* 0x000fe20008000000 */
[----:B--2---:R-:W2:Y:S02]  /*ad20*/  @P1 R2UR UR5, R4 ;  /* 0x00000000040513c2 */ /* 0x004ea400000e0000 */
[----:B--2---:R-:W-:Y:S02]  /*ad30*/  @UP1 USHF.R.S32.HI UR4, URZ, 0x1f, UR5 ;  /* 0x0000001f3f041899 */ /* 0x004fe40008011405 */
[----:B------:R-:W-:-:S05]  /*ad40*/  @UP1 UMOV UR16, UR5 ;  /* 0x0000000500101c82 */ /* 0x000fca0008000000 */
[----:B------:R-:W-:Y:S01]  /*ad50*/  @UP1 UMOV UR17, UR4 ;  /* 0x0000000400111c82 */ /* 0x000fe20008000000 */
[----:B------:R-:W-:Y:S05]  /*ad60*/  @P0 BRA `(.L_x_31) ;  /* 0x0000004000000947 */ /* 0x000fea0003800000 */
[----:B-1----:R-:W-:Y:S05]  /*ad70*/  @!P1 BRA `(.L_x_31) ;  /* 0x0000003000009947 */ /* 0x002fea0003800000 */
[----:B-----5:R1:W2:Y:S04]  /*ad80*/  LDG.E R2, [R14.64] ;  /* 0x0000000c0e027981 */ /* 0x0202a8000c1e1900 */
[----:B-1----:R-:W2:Y:S02]  /*ad90*/  LDG.E R14, [R14.64+0x4] ;  /* 0x0000040c0e0e7981 */ /* 0x002ea4000c1e1900 */
[----:B--2---:R-:W-:Y:S02]  /*ada0*/  IADD3 R2, -R2, R14, RZ ;  /* 0x0000000e02027210 */ /* 0x004fe40007ffe1ff */
.L_x_31:
[----:B-1----:R-:W-:Y:S01]  /*adb0*/  LOP3.LUT R4, R8, 0xffffffe0, RZ, 0xc0, !PT ;  /* 0xffffffe008047812 */ /* 0x002fe200078ec0ff */
[----:B------:R-:W1:Y:S01]  /*adc0*/  S2R R36, SR_CTAID.X ;  /* 0x0000000000247919 */ /* 0x000e620000002500 */
[----:B------:R-:W-:Y:S01]  /*add0*/  SHF.R.S32.HI R11, RZ, 0x1f, R10 ;  /* 0x0000001fff0b7819 */ /* 0x000fe2000001140a */
[----:B------:R-:W-:Y:S01]  /*ade0*/  ULDC.64 UR4, c[0x0][0x490] ;  /* 0x0001240000047ab9 */ /* 0x000fe20000000a00 */
[----:B------:R-:W-:Y:S01]  /*adf0*/  LEA.HI R9, R5, R5, RZ, 0x1 ;  /* 0x0000000505097211 */ /* 0x000fe200078f08ff */
[----:B------:R-:W-:Y:S01]  /*ae00*/  IMAD.IADD R4, R0, 0x1, -R4 ;  /* 0x0000000100047824 */ /* 0x000fe200078e0a04 */
[----:B------:R-:W-:Y:S01]  /*ae10*/  LEA.HI R11, R11, R10, RZ, 0x3 ;  /* 0x0000000a0b0b7211 */ /* 0x000fe200078f18ff */
[----:B------:R-:W-:Y:S01]  /*ae20*/  UIMAD UR14, UR8, UR4, URZ ;  /* 0x00000004080e72a4 */ /* 0x000fe2000f8e023f */
[----:B------:R-:W-:Y:S01]  /*ae30*/  LOP3.LUT R9, R9, 0x1ffffffe, RZ, 0xc0, !PT ;  /* 0x1ffffffe09097812 */ /* 0x000fe200078ec0ff */
[----:B------:R-:W-:Y:S01]  /*ae40*/  USHF.R.S32.HI UR10, URZ, 0x1f, UR11 ;  /* 0x0000001f3f0a7899 */ /* 0x000fe2000801140b */
[----:B------:R-:W-:Y:S01]  /*ae50*/  SHF.R.S32.HI R8, RZ, 0x1f, R4 ;  /* 0x0000001fff087819 */ /* 0x000fe20000011404 */
[----:B------:R-:W-:Y:S01]  /*ae60*/  UMOV UR20, UR16 ;  /* 0x0000001000147c82 */ /* 0x000fe20008000000 */
[----:B------:R-:W-:Y:S01]  /*ae70*/  LOP3.LUT R11, R11, 0xffffff8, RZ, 0xc0, !PT ;  /* 0x0ffffff80b0b7812 */ /* 0x000fe200078ec0ff */
[----:B------:R-:W-:Y:S01]  /*ae80*/  IMAD.IADD R5, R5, 0x1, -R9 ;  /* 0x0000000105057824 */ /* 0x000fe200078e0a09 */
[----:B------:R-:W-:Y:S01]  /*ae90*/  LEA.HI R8, R8, R4, RZ, 0x2 ;  /* 0x0000000408087211 */ /* 0x000fe200078f10ff */
[----:B------:R-:W-:Y:S01]  /*aea0*/  UMOV UR21, UR17 ;  /* 0x0000001100157c82 */ /* 0x000fe20008000000 */
[----:B------:R-:W-:Y:S01]  /*aeb0*/  LOP3.LUT P2, RZ, R4, 0x3, RZ, 0xc0, !PT ;  /* 0x0000000304ff7812 */ /* 0x000fe2000784c0ff */
[----:B------:R-:W-:Y:S01]  /*aec0*/  IMAD.IADD R11, R10, 0x1, -R11 ;  /* 0x000000010a0b7824 */ /* 0x000fe200078e0a0b */
[----:B------:R-:W-:Y:S01]  /*aed0*/  SHF.R.S32.HI R8, RZ, 0x2, R8 ;  /* 0x00000002ff087819 */ /* 0x000fe20000011408 */
[----:B------:R-:W-:Y:S01]  /*aee0*/  IMAD.MOV.U32 R10, RZ, RZ, c[0x0][0x4e8] ;  /* 0x00013a00ff0a7624 */ /* 0x000fe200078e00ff */
[----:B------:R-:W-:Y:S01]  /*aef0*/  UIMAD.WIDE.U32 UR20, UR9, UR4, UR20 ;  /* 0x00000004091472a5 */ /* 0x000fe2000f8e0014 */
[----:B-----5:R-:W-:Y:S01]  /*af00*/  IMAD R2, R2, c[0x0][0x4e8], RZ ;  /* 0x00013a0002027a24 */ /* 0x020fe200078e02ff */
[----:B------:R-:W-:Y:S01]  /*af10*/  UIMAD UR14, UR9, UR5, UR14 ;  /* 0x00000005090e72a4 */ /* 0x000fe2000f8e020e */
[----:B------:R-:W-:Y:S01]  /*af20*/  IMAD R9, R11, 0x10, R8 ;  /* 0x000000100b097824 */ /* 0x000fe200078e0208 */
[----:B------:R-:W-:Y:S01]  /*af30*/  ISETP.NE.AND P1, PT, R10, 0x1, PT ;  /* 0x000000010a00780c */ /* 0x000fe20003f25270 */
[----:B------:R-:W-:Y:S01]  /*af40*/  USEL UR10, UR10, URZ, !UP1 ;  /* 0x0000003f0a0a7287 */ /* 0x000fe2000c800000 */
[----:B------:R-:W-:Y:S01]  /*af50*/  LEA.HI R10, R3, R0, RZ, 0x3 ;  /* 0x00000000030a7211 */ /* 0x000fe200078f18ff */
[--C-:B------:R-:W-:Y:S01]  /*af60*/  IMAD R5, R5, 0x8, R9.reuse ;  /* 0x0000000805057824 */ /* 0x100fe200078e0209 */
[----:B------:R-:W-:Y:S01]  /*af70*/  ULDC.64 UR6, c[0x0][0x498] ;  /* 0x0001260000067ab9 */ /* 0x000fe20000000a00 */
[C---:B-1----:R-:W-:Y:S01]  /*af80*/  IMAD R9, R36.reuse, 0x80, R9 ;  /* 0x0000008024097824 */ /* 0x042fe200078e0209 */
[----:B------:R-:W-:Y:S01]  /*af90*/  UIADD3 UR15, UR21, UR14, URZ ;  /* 0x0000000e150f7290 */ /* 0x000fe2000fffe03f */
[----:B------:R-:W-:Y:S01]  /*afa0*/  IMAD R8, R36, 0x80, R5 ;  /* 0x0000008024087824 */ /* 0x000fe200078e0205 */
[----:B------:R-:W-:Y:S01]  /*afb0*/  UIMAD UR14, UR10, UR6, URZ ;  /* 0x000000060a0e72a4 */ /* 0x000fe2000f8e023f */
[----:B------:R-:W-:Y:S01]  /*afc0*/  LOP3.LUT R11, R10, 0xfffffff8, RZ, 0xc0, !PT ;  /* 0xfffffff80a0b7812 */ /* 0x000fe200078ec0ff */
[----:B------:R-:W-:Y:S01]  /*afd0*/  USEL UR11, UR11, URZ, !UP1 ;  /* 0x0000003f0b0b7287 */ /* 0x000fe2000c800000 */
[----:B------:R-:W-:Y:S01]  /*afe0*/  IMAD.MOV.U32 R16, RZ, RZ, R8 ;  /* 0x000000ffff107224 */ /* 0x000fe200078e0008 */
[----:B------:R-:W-:Y:S01]  /*aff0*/  ULDC.64 UR4, c[0x0][0x3a0] ;  /* 0x0000e80000047ab9 */ /* 0x000fe20000000a00 */
[----:B------:R-:W-:Y:S01]  /*b000*/  @P1 IMAD.HI.U32 R5, R8, c[0x0][0x4ec], RZ ;  /* 0x00013b0008051a27 */ /* 0x000fe200078e00ff */
[----:B------:R-:W-:Y:S01]  /*b010*/  UIMAD UR7, UR11, UR7, UR14 ;  /* 0x000000070b0772a4 */ /* 0x000fe2000f8e020e */
[----:B------:R-:W-:Y:S01]  /*b020*/  BSSY B0, `(.L_x_32) ;  /* 0x0000063000007945 */ /* 0x000fe20003800000 */
[----:B------:R-:W-:-:S02]  /*b030*/  UIMAD.WIDE.U32 UR18, UR16, UR4, URZ ;  /* 0x00000004101272a5 */ /* 0x000fc4000f8e003f */
[----:B------:R-:W-:Y:S01]  /*b040*/  @P1 SHF.R.U32.HI R16, RZ, c[0x0][0x4f0], R5 ;  /* 0x00013c00ff101a19 */ /* 0x000fe20000011605 */
[----:B------:R-:W-:Y:S02]  /*b050*/  UMOV UR14, UR20 ;  /* 0x00000014000e7c82 */ /* 0x000fe40008000000 */
[----:B------:R-:W-:Y:S01]  /*b060*/  UIMAD.WIDE.U32 UR14, UR11, UR6, UR14 ;  /* 0x000000060b0e72a5 */ /* 0x000fe2000f8e000e */
[--C-:B------:R-:W-:Y:S01]  /*b070*/  SHF.R.S32.HI R4, RZ, 0x1f, R16.reuse ;  /* 0x0000001fff047819 */ /* 0x100fe20000011410 */
[----:B------:R-:W-:Y:S01]  /*b080*/  IMAD.MOV R5, RZ, RZ, -R16 ;  /* 0x000000ffff057224 */ /* 0x000fe200078e0a10 */
[----:B------:R-:W-:-:S03]  /*b090*/  UIMAD UR4, UR17, UR4, URZ ;  /* 0x00000004110472a4 */ /* 0x000fc6000f8e023f */
[----:B------:R-:W-:Y:S01]  /*b0a0*/  IMAD R5, R5, c[0x0][0x4e8], R8 ;  /* 0x00013a0005057a24 */ /* 0x000fe200078e0208 */
[----:B------:R-:W-:Y:S01]  /*b0b0*/  LEA.HI R8, R3, R0, RZ, 0x6 ;  /* 0x0000000003087211 */ /* 0x000fe200078f30ff */
[----:B------:R-:W-:Y:S01]  /*b0c0*/  IMAD.IADD R0, R0, 0x1, -R11 ;  /* 0x0000000100007824 */ /* 0x000fe200078e0a0b */
[----:B------:R-:W-:Y:S01]  /*b0d0*/  MOV R3, UR7 ;  /* 0x0000000700037c02 */ /* 0x000fe20008000f00 */
[----:B------:R-:W-:Y:S01]  /*b0e0*/  UIMAD UR16, UR16, UR5, UR4 ;  /* 0x00000005101072a4 */ /* 0x000fe2000f8e0204 */
[----:B------:R-:W-:Y:S02]  /*b0f0*/  IADD3 R16, P0, R16, UR14, RZ ;  /* 0x0000000e10107c10 */ /* 0x000fe4000ff1e0ff */
[----:B------:R-:W-:Y:S01]  /*b100*/  SHF.R.S32.HI R11, RZ, 0x1f, R5 ;  /* 0x0000001fff0b7819 */ /* 0x000fe20000011405 */
[----:B------:R-:W-:Y:S01]  /*b110*/  ULDC.64 UR4, c[0x0][0x3e8] ;  /* 0x0000fa0000047ab9 */ /* 0x000fe20000000a00 */
[----:B------:R-:W-:Y:S01]  /*b120*/  IADD3.X R17, R4, UR15, R3, P0, !PT ;  /* 0x0000000f04117c10 */ /* 0x000fe200087fe403 */
[----:B------:R-:W-:Y:S01]  /*b130*/  UIADD3 UR17, UR19, UR16, URZ ;  /* 0x0000001013117290 */ /* 0x000fe2000fffe03f */
[----:B------:R-:W-:Y:S01]  /*b140*/  SHF.R.S32.HI R3, RZ, 0x3, R10 ;  /* 0x00000003ff037819 */ /* 0x000fe2000001140a */
[----:B------:R-:W-:Y:S01]  /*b150*/  IMAD R4, R11, c[0x0][0x488], RZ ;  /* 0x000122000b047a24 */ /* 0x000fe200078e02ff */
[----:B------:R-:W-:Y:S01]  /*b160*/  UIMAD UR8, UR8, UR4, URZ ;  /* 0x00000004080872a4 */ /* 0x000fe2000f8e023f */
[----:B------:R-:W-:Y:S01]  /*b170*/  IMAD.WIDE.U32 R16, R5, c[0x0][0x488], R16 ;  /* 0x0001220005107a25 */ /* 0x000fe200078e0010 */
[----:B------:R-:W-:Y:S01]  /*b180*/  UMOV UR16, UR18 ;  /* 0x0000001200107c82 */ /* 0x000fe20008000000 */
[----:B------:R-:W-:Y:S01]  /*b190*/  SHF.L.U32 R8, R8, 0x3, RZ ;  /* 0x0000000308087819 */ /* 0x000fe200000006ff */
[----:B------:R-:W-:Y:S01]  /*b1a0*/  UIMAD UR8, UR9, UR5, UR8 ;  /* 0x00000005090872a4 */ /* 0x000fe2000f8e0208 */
[----:B------:R-:W-:Y:S01]  /*b1b0*/  IMAD.SHL.U32 R12, R3, 0x40, RZ ;  /* 0x00000040030c7824 */ /* 0x000fe200078e00ff */
[----:B------:R-:W-:Y:S01]  /*b1c0*/  UIMAD.WIDE.U32 UR16, UR9, UR4, UR16 ;  /* 0x00000004091072a5 */ /* 0x000fe2000f8e0010 */
[----:B------:R-:W-:-:S02]  /*b1d0*/  IMAD R14, R0, 0x20, R3 ;  /* 0x00000020000e7824 */ /* 0x000fc400078e0203 */
[----:B------:R-:W-:Y:S01]  /*b1e0*/  IMAD R5, R5, c[0x0][0x48c], R4 ;  /* 0x0001230005057a24 */ /* 0x000fe200078e0204 */
[----:B------:R-:W-:Y:S01]  /*b1f0*/  LOP3.LUT R12, R12, 0x1c0, RZ, 0xc0, !PT ;  /* 0x000001c00c0c7812 */ /* 0x000fe200078ec0ff */
[----:B------:R-:W-:Y:S01]  /*b200*/  IMAD.SHL.U32 R0, R0, 0x8, RZ ;  /* 0x0000000800007824 */ /* 0x000fe200078e00ff */
[----:B------:R-:W-:Y:S01]  /*b210*/  LEA R4, P0, R16, c[0x0][0x450], 0x2 ;  /* 0x0001140010047a11 */ /* 0x000fe200078010ff */
[----:B------:R-:W-:Y:S01]  /*b220*/  IMAD R14, R36, 0x80, R14 ;  /* 0x00000080240e7824 */ /* 0x000fe200078e020e */
[----:B------:R-:W-:Y:S01]  /*b230*/  IADD3 R5, R17, R5, RZ ;  /* 0x0000000511057210 */ /* 0x000fe20007ffe0ff */
[----:B------:R-:W-:Y:S01]  /*b240*/  ULDC.64 UR4, c[0x0][0x3f0] ;  /* 0x0000fc0000047ab9 */ /* 0x000fe20000000a00 */
[----:B------:R-:W-:Y:S01]  /*b250*/  LOP3.LUT R10, R12, 0x38, R0, 0xf8, !PT ;  /* 0x000000380c0a7812 */ /* 0x000fe200078ef800 */
[----:B------:R-:W-:Y:S01]  /*b260*/  @P1 IMAD.HI.U32 R11, R14, c[0x0][0x4ec], RZ ;  /* 0x00013b000e0b1a27 */ /* 0x000fe200078e00ff */
[----:B------:R-:W-:Y:S01]  /*b270*/  SHF.R.U32.HI R12, RZ, 0x3, R12 ;  /* 0x00000003ff0c7819 */ /* 0x000fe2000001160c */
[----:B------:R-:W-:Y:S01]  /*b280*/  UIADD3 UR9, UR17, UR8, URZ ;  /* 0x0000000811097290 */ /* 0x000fe2000fffe03f */
[----:B------:R-:W-:Y:S01]  /*b290*/  LEA.HI.X R5, R16, c[0x0][0x454], R5, 0x2, P0 ;  /* 0x0001150010057a11 */ /* 0x000fe200000f1405 */
[--C-:B------:R-:W-:Y:S01]  /*b2a0*/  IMAD.MOV.U32 R13, RZ, RZ, R14.reuse ;  /* 0x000000ffff0d7224 */ /* 0x100fe200078e000e */
[----:B------:R-:W-:Y:S01]  /*b2b0*/  UIMAD UR10, UR10, UR4, URZ ;  /* 0x000000040a0a72a4 */ /* 0x000fe2000f8e023f */
[----:B------:R-:W-:Y:S01]  /*b2c0*/  @P1 SHF.R.U32.HI R13, RZ, c[0x0][0x4f0], R11 ;  /* 0x00013c00ff0d1a19 */ /* 0x000fe2000001160b */
[----:B------:R-:W-:Y:S01]  /*b2d0*/  UMOV UR8, UR16 ;  /* 0x0000001000087c82 */ /* 0x000fe20008000000 */
[----:B------:R-:W-:Y:S01]  /*b2e0*/  LOP3.LUT R12, R10, R12, RZ, 0x3c, !PT ;  /* 0x0000000c0a0c7212 */ /* 0x000fe200078e3cff */
[----:B------:R-:W-:Y:S01]  /*b2f0*/  SHFL.IDX PT, R11, R5, RZ, 0x1c1f ;  /* 0x001c1fff050b7589 */ /* 0x000fe200000e0000 */
[----:B------:R-:W-:Y:S01]  /*b300*/  UIMAD UR5, UR11, UR5, UR10 ;  /* 0x000000050b0572a4 */ /* 0x000fe2000f8e020a */
[--C-:B------:R-:W-:Y:S01]  /*b310*/  IMAD.MOV R15, RZ, RZ, -R13.reuse ;  /* 0x000000ffff0f7224 */ /* 0x100fe200078e0a0d */
[----:B------:R-:W-:Y:S01]  /*b320*/  UIMAD.WIDE.U32 UR8, UR11, UR4, UR8 ;  /* 0x000000040b0872a5 */ /* 0x000fe2000f8e0008 */
[----:B------:R-:W1:Y:S01]  /*b330*/  SHFL.IDX PT, R10, R4, RZ, 0x1c1f ;  /* 0x001c1fff040a7589 */ /* 0x000e6200000e0000 */
[----:B------:R-:W-:Y:S01]  /*b340*/  SHF.R.S32.HI R16, RZ, 0x1f, R13 ;  /* 0x0000001fff107819 */ /* 0x000fe2000001140d */
[----:B------:R-:W-:Y:S01]  /*b350*/  IMAD R15, R15, c[0x0][0x4e8], R14 ;  /* 0x00013a000f0f7a24 */ /* 0x000fe200078e020e */
[----:B------:R-:W-:Y:S01]  /*b360*/  UIADD3 UR5, UR9, UR5, URZ ;  /* 0x0000000509057290 */ /* 0x000fe2000fffe03f */
[----:B------:R-:W-:Y:S01]  /*b370*/  SHFL.IDX PT, R4, R4, 0x1, 0x1c1f ;  /* 0x003c1f0004047f89 */ /* 0x000fe200000e0000 */
[C---:B------:R-:W-:Y:S01]  /*b380*/  IADD3 R14, R9.reuse, 0x8, RZ ;  /* 0x00000008090e7810 */ /* 0x040fe20007ffe0ff */
[----:B------:R-:W-:Y:S01]  /*b390*/  IMAD.U32 R19, RZ, RZ, UR9 ;  /* 0x00000009ff137e24 */ /* 0x000fe2000f8e00ff */
[-C--:B------:R-:W-:Y:S01]  /*b3a0*/  ISETP.GE.OR P0, PT, R9, R2.reuse, P2 ;  /* 0x000000020900720c */ /* 0x080fe20001706670 */
[----:B------:R-:W2:Y:S01]  /*b3b0*/  SHFL.IDX PT, R5, R5, 0x1, 0x1c1f ;  /* 0x003c1f0005057f89 */ /* 0x000ea200000e0000 */
[----:B------:R-:W-:Y:S01]  /*b3c0*/  IMAD.U32 R18, RZ, RZ, UR8 ;  /* 0x00000008ff127e24 */ /* 0x000fe2000f8e00ff */
[----:B------:R-:W-:Y:S01]  /*b3d0*/  ISETP.GE.OR P2, PT, R14, R2, P2 ;  /* 0x000000020e00720c */ /* 0x000fe20001746670 */
[----:B------:R-:W-:Y:S01]  /*b3e0*/  IMAD.U32 R19, RZ, RZ, UR5 ;  /* 0x00000005ff137e24 */ /* 0x000fe2000f8e00ff */
[----:B------:R-:W-:Y:S01]  /*b3f0*/  SHF.R.S32.HI R9, RZ, 0x1f, R15 ;  /* 0x0000001fff097819 */ /* 0x000fe2000001140f */
[----:B------:R-:W-:Y:S01]  /*b400*/  IMAD R16, R16, c[0x0][0x3e0], RZ ;  /* 0x0000f80010107a24 */ /* 0x000fe200078e02ff */
[----:B------:R-:W-:Y:S01]  /*b410*/  LOP3.LUT R8, R12, 0x7ffffe00, R8, 0xf8, !PT ;  /* 0x7ffffe000c087812 */ /* 0x000fe200078ef808 */
[----:B------:R-:W-:Y:S01]  /*b420*/  IMAD.WIDE.U32 R18, R13, c[0x0][0x3e0], R18 ;  /* 0x0000f8000d127a25 */ /* 0x000fe200078e0012 */
[----:B------:R-:W-:-:S03]  /*b430*/  IADD3 R37, R0, 0x40, RZ ;  /* 0x0000004000257810 */ /* 0x000fc60007ffe0ff */
[----:B------:R-:W-:Y:S02]  /*b440*/  IMAD R16, R13, c[0x0][0x3e4], R16 ;  /* 0x0000f9000d107a24 */ /* 0x000fe400078e0210 */
[----:B------:R-:W-:Y:S02]  /*b450*/  IMAD R9, R9, c[0x0][0x3d8], RZ ;  /* 0x0000f60009097a24 */ /* 0x000fe400078e02ff */
[----:B------:R-:W-:Y:S01]  /*b460*/  IMAD.IADD R19, R19, 0x1, R16 ;  /* 0x0000000113137824 */ /* 0x000fe200078e0210 */
[----:B-1----:R1:W-:Y:S01]  /*b470*/  @!P0 ST.E [R10.64], R6 ;  /* 0x000000060a008985 */ /* 0x0023e2000c10190c */
[----:B------:R-:W-:Y:S02]  /*b480*/  IMAD.SHL.U32 R16, R8, 0x2, RZ ;  /* 0x0000000208107824 */ /* 0x000fe400078e00ff */
[C---:B------:R-:W-:Y:S02]  /*b490*/  IMAD R17, R15.reuse, c[0x0][0x3dc], R9 ;  /* 0x0000f7000f117a24 */ /* 0x040fe400078e0209 */
[----:B------:R-:W-:Y:S01]  /*b4a0*/  IMAD.WIDE.U32 R38, R15, c[0x0][0x3d8], R18 ;  /* 0x0000f6000f267a25 */ /* 0x000fe200078e0012 */
[----:B--2---:R1:W-:Y:S03]  /*b4b0*/  @!P2 ST.E [R4.64], R7 ;  /* 0x000000070400a985 */ /* 0x0043e6000c10190c */
[----:B------:R-:W-:Y:S01]  /*b4c0*/  IMAD.IADD R17, R39, 0x1, R17 ;  /* 0x0000000127117824 */ /* 0x000fe200078e0211 */
[----:B------:R-:W-:Y:S01]  /*b4d0*/  LEA R39, P0, R38, c[0x0][0x380], 0x1 ;  /* 0x0000e00026277a11 */ /* 0x000fe200078008ff */
[----:B------:R-:W-:Y:S01]  /*b4e0*/  IMAD R36, R36, 0x80, R3 ;  /* 0x0000008024247824 */ /* 0x000fe200078e0203 */
[----:B------:R1:W2:Y:S02]  /*b4f0*/  LDS.128 R28, [R16+0x1080] ;  /* 0x00108000101c7984 */ /* 0x0002a40000000c00 */
[----:B------:R-:W-:-:S02]  /*b500*/  LEA.HI.X R38, R38, c[0x0][0x384], R17, 0x1, P0 ;  /* 0x0000e10026267a11 */ /* 0x000fc400000f0c11 */
[----:B------:R1:W3:Y:S01]  /*b510*/  LDS.128 R24, [R16+0x2080] ;  /* 0x0020800010187984 */ /* 0x0002e20000000c00 */
[----:B------:R-:W-:-:S03]  /*b520*/  ISETP.GE.AND P0, PT, R36, R2, PT ;  /* 0x000000022400720c */ /* 0x000fc60003f06270 */
[----:B------:R1:W4:Y:S04]  /*b530*/  LDS.128 R20, [R16+0x3080] ;  /* 0x0030800010147984 */ /* 0x0003280000000c00 */
[----:B------:R1:W1:Y:S04]  /*b540*/  LDS.128 R12, [R16+0x5080] ;  /* 0x00508000100c7984 */ /* 0x0002680000000c00 */
[----:B------:R1:W1:Y:S04]  /*b550*/  LDS.128 R8, [R16+0x6080] ;  /* 0x0060800010087984 */ /* 0x0002680000000c00 */
[----:B------:R1:W1:Y:S04]  /*b560*/  LDS.128 R4, [R16+0x7080] ;  /* 0x0070800010047984 */ /* 0x0002680000000c00 */
[----:B------:R1:W1:Y:S04]  /*b570*/  SHFL.IDX PT, R40, R39, RZ, 0x181f ;  /* 0x00181fff27287589 */ /* 0x00026800000e0000 */
[----:B------:R1:W1:Y:S01]  /*b580*/  SHFL.IDX PT, R41, R38, RZ, 0x181f ;  /* 0x00181fff26297589 */ /* 0x00026200000e0000 */
[----:B------:R-:W-:Y:S05]  /*b590*/  @P0 BRA `(.L_x_33) ;  /* 0x000000b000000947 */ /* 0x000fea0003800000 */
[----:B------:R-:W5:Y:S01]  /*b5a0*/  LDS.128 R32, [R16+0x80] ;  /* 0x0000800010207984 */ /* 0x000f620000000c00 */
[----:B------:R-:W-:-:S02]  /*b5b0*/  ISETP.GE.AND P0, PT, R37, c[0x0][0x3c8], PT ;  /* 0x0000f20025007a0c */ /* 0x000fc40003f06270 */
[----:B------:R-:W-:Y:S01]  /*b5c0*/  ISETP.GE.AND P1, PT, R0, c[0x0][0x3c8], PT ;  /* 0x0000f20000007a0c */ /* 0x000fe20003f26270 */
[----:B-1----:R-:W1:Y:S10]  /*b5d0*/  LDS.128 R16, [R16+0x4080] ;  /* 0x0040800010107984 */ /* 0x002e740000000c00 */
[----:B------:R-:W-:-:S02]  /*b5e0*/  @!P0 SHF.R.S32.HI R3, RZ, 0x1f, R37 ;  /* 0x0000001fff038819 */ /* 0x000fc40000011425 */
[----:B------:R-:W-:Y:S02]  /*b5f0*/  @!P1 IMAD.WIDE R42, R0, 0x2, R40 ;  /* 0x00000002002a9825 */ /* 0x000fe400078e0228 */
[----:B------:R-:W-:-:S04]  /*b600*/  @!P0 LEA.HI R3, R3, R37, RZ, 0x3 ;  /* 0x0000002503038211 */ /* 0x000fc800078f18ff */
[----:B------:R-:W-:-:S05]  /*b610*/  @!P0 LOP3.LUT R3, R3, 0xfffffff8, RZ, 0xc0, !PT ;  /* 0xfffffff803038812 */ /* 0x000fca00078ec0ff */
[----:B------:R-:W-:Y:S01]  /*b620*/  @!P0 IMAD.WIDE R40, R3, 0x2, R40 ;  /* 0x0000000203288825 */ /* 0x000fe200078e0228 */
[----:B-----5:R4:W-:Y:S04]  /*b630*/  @!P1 ST.E.128 [R42.64], R32 ;  /* 0x000000202a009985 */ /* 0x0209e8000c101d0c */
[----:B-1----:R4:W-:Y:S02]  /*b640*/  @!P0 ST.E.128 [R40.64], R16 ;  /* 0x0000001028008985 */ /* 0x0029e4000c101d0c */
.L_x_33:
[----:B------:R-:W-:Y:S05]  /*b650*/  BSYNC B0 ;  /* 0x0000000000007941 */ /* 0x000fea0003800000 */
.L_x_32:
[----:B------:R-:W-:Y:S01]  /*b660*/  IADD3 R3, R36, 0x20, RZ ;  /* 0x0000002024037810 */ /* 0x000fe20007ffe0ff */
[----:B----4-:R4:W3:Y:S01]  /*b670*/  SHFL.IDX PT, R17, R38, 0x1, 0x181f ;  /* 0x00381f0026117f89 */ /* 0x0108e200000e0000 */
[----:B------:R-:W-:Y:S02]  /*b680*/  BSSY B0, `(.L_x_34) ;  /* 0x000000d000007945 */ /* 0x000fe40003800000 */
[----:B------:R-:W-:Y:S01]  /*b690*/  ISETP.GE.AND P0, PT, R3, R2, PT ;  /* 0x000000020300720c */ /* 0x000fe20003f06270 */
[----:B-1----:R4:W1:-:S12]  /*b6a0*/  SHFL.IDX PT, R16, R39, 0x1, 0x181f ;  /* 0x00381f0027107f89 */ /* 0x00285800000e0000 */
[----:B------:R-:W-:Y:S05]  /*b6b0*/  @P0 BRA `(.L_x_35) ;  /* 0x0000009000000947 */ /* 0x000fea0003800000 */
[----:B------:R-:W-:Y:S02]  /*b6c0*/  ISETP.GE.AND P0, PT, R37, c[0x0][0x3c8], PT ;  /* 0x0000f20025007a0c */ /* 0x000fe40003f06270 */
[----:B------:R-:W-:-:S11]  /*b6d0*/  ISETP.GE.AND P1, PT, R0, c[0x0][0x3c8], PT ;  /* 0x0000f20000007a0c */ /* 0x000fd60003f26270 */
[----:B------:R-:W-:Y:S02]  /*b6e0*/  @!P0 SHF.R.S32.HI R3, RZ, 0x1f, R37 ;  /* 0x0000001fff038819 */ /* 0x000fe40000011425 */
[----:B-1-3--:R-:W-:Y:S02]  /*b6f0*/  @!P1 IMAD.WIDE R18, R0, 0x2, R16 ;  /* 0x0000000200129825 */ /* 0x00afe400078e0210 */
[----:B------:R-:W-:-:S03]  /*b700*/  @!P0 LEA.HI R3, R3, R37, RZ, 0x3 ;  /* 0x0000002503038211 */ /* 0x000fc600078f18ff */
[----:B--2---:R1:W-:Y:S01]  /*b710*/  @!P1 ST.E.128 [R18.64], R28 ;  /* 0x0000001c12009985 */ /* 0x0043e2000c101d0c */
[----:B------:R-:W-:-:S05]  /*b720*/  @!P0 LOP3.LUT R3, R3, 0xfffffff8, RZ, 0xc0, !PT ;  /* 0xfffffff803038812 */ /* 0x000fca00078ec0ff */
[----:B------:R-:W-:-:S05]  /*b730*/  @!P0 IMAD.WIDE R16, R3, 0x2, R16 ;  /* 0x0000000203108825 */ /* 0x000fca00078e0210 */
[----:B------:R1:W-:Y:S02]  /*b740*/  @!P0 ST.E.128 [R16.64], R12 ;  /* 0x0000000c10008985 */ /* 0x0003e4000c101d0c */
.L_x_35:
[----:B------:R-:W-:Y:S05]  /*b750*/  BSYNC B0 ;  /* 0x0000000000007941 */ /* 0x000fea0003800000 */
.L_x_34:
[----:B------:R-:W-:Y:S01]  /*b760*/  IADD3 R3, R36, 0x40, RZ ;  /* 0x0000004024037810 */ /* 0x000fe20007ffe0ff */
[----:B-1----:R1:W4:Y:S01]  /*b770*/  SHFL.IDX PT, R13, R38, 0x2, 0x181f ;  /* 0x00581f00260d7f89 */ /* 0x00232200000e0000 */
[----:B------:R-:W-:Y:S02]  /*b780*/  BSSY B0, `(.L_x_36) ;  /* 0x000000d000007945 */ /* 0x000fe40003800000 */
[----:B------:R-:W-:Y:S01]  /*b790*/  ISETP.GE.AND P0, PT, R3, R2, PT ;  /* 0x000000020300720c */ /* 0x000fe20003f06270 */
[----:B------:R1:W3:-:S12]  /*b7a0*/  SHFL.IDX PT, R12, R39, 0x2, 0x181f ;  /* 0x00581f00270c7f89 */ /* 0x0002d800000e0000 */
[----:B------:R-:W-:Y:S05]  /*b7b0*/  @P0 BRA `(.L_x_37) ;  /* 0x0000009000000947 */ /* 0x000fea0003800000 */
[----:B------:R-:W-:Y:S02]  /*b7c0*/  ISETP.GE.AND P0, PT, R37, c[0x0][0x3c8], PT ;  /* 0x0000f20025007a0c */ /* 0x000fe40003f06270 */
[----:B------:R-:W-:-:S11]  /*b7d0*/  ISETP.GE.AND P1, PT, R0, c[0x0][0x3c8], PT ;  /* 0x0000f20000007a0c */ /* 0x000fd60003f26270 */
[----:B------:R-:W-:Y:S02]  /*b7e0*/  @!P0 SHF.R.S32.HI R3, RZ, 0x1f, R37 ;  /* 0x0000001fff038819 */ /* 0x000fe40000011425 */
[----:B---34-:R-:W-:Y:S02]  /*b7f0*/  @!P1 IMAD.WIDE R14, R0, 0x2, R12 ;  /* 0x00000002000e9825 */ /* 0x018fe400078e020c */
[----:B------:R-:W-:-:S03]  /*b800*/  @!P0 LEA.HI R3, R3, R37, RZ, 0x3 ;  /* 0x0000002503038211 */ /* 0x000fc600078f18ff */
[----:B------:R3:W-:Y:S01]  /*b810*/  @!P1 ST.E.128 [R14.64], R24 ;  /* 0x000000180e009985 */ /* 0x0007e2000c101d0c */
[----:B------:R-:W-:-:S05]  /*b820*/  @!P0 LOP3.LUT R3, R3, 0xfffffff8, RZ, 0xc0, !PT ;  /* 0xfffffff803038812 */ /* 0x000fca00078ec0ff */
[----:B------:R-:W-:-:S05]  /*b830*/  @!P0 IMAD.WIDE R12, R3, 0x2, R12 ;  /* 0x00000002030c8825 */ /* 0x000fca00078e020c */
[----:B------:R3:W-:Y:S02]  /*b840*/  @!P0 ST.E.128 [R12.64], R8 ;  /* 0x000000080c008985 */ /* 0x0007e4000c101d0c */
.L_x_37:
[----:B------:R-:W-:Y:S05]  /*b850*/  BSYNC B0 ;  /* 0x0000000000007941 */ /* 0x000fea0003800000 */
.L_x_36:
[----:B------:R-:W-:Y:S01]  /*b860*/  IADD3 R36, R36, 0x60, RZ ;  /* 0x0000006024247810 */ /* 0x000fe20007ffe0ff */
[----:B---3--:R3:W1:Y:S03]  /*b870*/  SHFL.IDX PT, R9, R38, 0x3, 0x181f ;  /* 0x00781f0026097f89 */ /* 0x00866600000e0000 */
[----:B------:R-:W-:Y:S01]  /*b880*/  ISETP.GE.AND P0, PT, R36, R2, PT ;  /* 0x000000022400720c */ /* 0x000fe20003f06270 */
[----:B------:R3:W4:-:S12]  /*b890*/  SHFL.IDX PT, R8, R39, 0x3, 0x181f ;  /* 0x00781f0027087f89 */ /* 0x00071800000e0000 */
[----:B------:R-:W-:Y:S05]  /*b8a0*/  @P0 EXIT ;  /* 0x000000000000094d */ /* 0x000fea0003800000 */
[----:B------:R-:W-:-:S13]  /*b8b0*/  ISETP.GE.AND P0, PT, R0, c[0x0][0x3c8], PT ;  /* 0x0000f20000007a0c */ /* 0x000fda0003f06270 */
[----:B-1--4-:R-:W-:-:S05]  /*b8c0*/  @!P0 IMAD.WIDE R2, R0, 0x2, R8 ;  /* 0x0000000200028825 */ /* 0x012fca00078e0208 */
[----:B------:R1:W-:Y:S01]  /*b8d0*/  @!P0 ST.E.128 [R2.64], R20 ;  /* 0x0000001402008985 */ /* 0x0003e2000c101d0c */
[----:B------:R-:W-:-:S13]  /*b8e0*/  ISETP.GE.AND P0, PT, R37, c[0x0][0x3c8], PT ;  /* 0x0000f20025007a0c */ /* 0x000fda0003f06270 */
[----:B------:R-:W-:Y:S05]  /*b8f0*/  @P0 EXIT ;  /* 0x000000000000094d */ /* 0x000fea0003800000 */
[----:B------:R-:W-:-:S04]  /*b900*/  SHF.R.S32.HI R0, RZ, 0x1f, R37 ;  /* 0x0000001fff007819 */ /* 0x000fc80000011425 */
[----:B------:R-:W-:-:S04]  /*b910*/  LEA.HI R0, R0, R37, RZ, 0x3 ;  /* 0x0000002500007211 */ /* 0x000fc800078f18ff */
[----:B------:R-:W-:-:S05]  /*b920*/  LOP3.LUT R0, R0, 0xfffffff8, RZ, 0xc0, !PT ;  /* 0xfffffff800007812 */ /* 0x000fca00078ec0ff */
[----:B------:R-:W-:-:S05]  /*b930*/  IMAD.WIDE R8, R0, 0x2, R8 ;  /* 0x0000000200087825 */ /* 0x000fca00078e0208 */
[----:B------:R-:W-:Y:S01]  /*b940*/  ST.E.128 [R8.64], R4 ;  /* 0x0000000408007985 */ /* 0x000fe2000c101d0c */
[----:B------:R-:W-:Y:S05]  /*b950*/  EXIT ;  /* 0x000000000000794d */ /* 0x000fea0003800000 */
.L_x_30:
[----:B------:R-:W-:Y:S02]  /*b960*/  ULDC.64 UR4, c[0x0][0x500] ;  /* 0x0001400000047ab9 */ /* 0x000fe40000000a00 */
[----:B------:R-:W-:Y:S02]  /*b970*/  UISETP.NE.U32.AND UP1, UPT, URZ, UR4, UPT ;  /* 0x000000043f00728c */ /* 0x000fe4000bf25070 */
[----:B------:R-:W-:Y:S02]  /*b980*/  UMOV UR6, 0x4 ;  /* 0x0000000400067882 */ /* 0x000fe40000000000 */
[----:B------:R-:W-:-:S03]  /*b990*/  UISETP.NE.AND.EX UP1, UPT, URZ, UR5, UPT, UP1 ;  /* 0x000000053f00728c */ /* 0x000fc6000bf25310 */
[----:B------:R-:W-:Y:S02]  /*b9a0*/  ULDC.64 UR4, c[0x0][0x500] ;  /* 0x0001400000047ab9 */ /* 0x000fe40000000a00 */
[----:B------:R-:W-:Y:S01]  /*b9b0*/  UIMAD.WIDE UR4, UR11, UR6, UR4 ;  /* 0x000000060b0472a5 */ /* 0x000fe2000f8e0204 */
[----:B------:R-:W-:-:S05]  /*b9c0*/  PLOP3.LUT P1, PT, PT, PT, UP1, 0x80, 0x0 ;  /* 0x000000000000781c */ /* 0x000fca0003f2f018 */
[----:B------:R-:W-:Y:S01]  /*b9d0*/  IMAD.U32 R4, RZ, RZ, UR4 ;  /* 0x00000004ff047e24 */ /* 0x000fe2000f8e00ff */
[----:B------:R-:W-:Y:S01]  /*b9e0*/  MOV R5, UR5 ;  /* 0x0000000500057c02 */ /* 0x000fe20008000f00 */
[----:B------:R-:W-:-:S06]  /*b9f0*/  ULDC.64 UR4, c[0x0][0x508] ;  /* 0x0001420000047ab9 */ /* 0x000fcc0000000a00 */
[----:B-----5:R-:W2:Y:S01]  /*ba00*/  @P1 LDG.E R0, [R4.64] ;  /* 0x0000000c04001981 */ /* 0x020ea2000c1e1900 */
[----:B------:R-:W-:Y:S01]  /*ba10*/  UISETP.NE.U32.AND UP0, UPT, URZ, UR4, UPT ;  /* 0x000000043f00728c */ /* 0x000fe2000bf05070 */
[----:B------:R-:W-:-:S03]  /*ba20*/  IMAD.MOV.U32 R8, RZ, RZ, c[0x0][0x388] ;  /* 0x0000e200ff087624 */ /* 0x000fc600078e00ff */
[----:B------:R-:W-:-:S03]  /*ba30*/  UISETP.NE.AND.EX UP0, UPT, URZ, UR5, UPT, UP0 ;  /* 0x000000053f00728c */ /* 0x000fc6000bf05300 */
[----:B------:R-:W-:-:S03]  /*ba40*/  ULDC.64 UR4, c[0x0][0x508] ;  /* 0x0001420000047ab9 */ /* 0x000fc60000000a00 */
[----:B------:R-:W-:-:S05]  /*ba50*/  PLOP3.LUT P0, PT, PT, PT, UP0, 0x80, 0x0 ;  /* 0x000000000000781c */ /* 0x000fca0003f0f008 */
[----:B------:R-:W-:-:S06]  /*ba60*/  @UP0 UIMAD.WIDE UR4, UR11, UR6, UR4 ;  /* 0x000000060b0402a5 */ /* 0x000fcc000f8e0204 */
[----:B------:R-:W-:Y:S01]  /*ba70*/  MOV R2, UR4 ;  /* 0x0000000400027c02 */ /* 0x000fe20008000f00 */
        /* <DEDUP_REMOVED lines=13> */
.L_x_38:
[----:B-1----:R-:W1:Y:S01]  /*bb50*/  S2R R0, SR_TID.X ;  /* 0x0000000000007919 */ /* 0x002e620000002100 */
[----:B------:R-:W-:Y:S01]  /*bb60*/  USHF.R.S32.HI UR6, URZ, 0x1f, UR11 ;  /* 0x0000001f3f067899 */ /* 0x000fe2000801140b */
[----:B------:R-:W-:Y:S01]  /*bb70*/  BSSY B0, `(.L_x_39) ;  /* 0x0000029000007945 */ /* 0x000fe20003800000 */
[----:B------:R-:W-:-:S02]  /*bb80*/  USEL UR11, UR11, URZ, !UP1 ;  /* 0x0000003f0b0b7287 */ /* 0x000fc4000c800000 */
[----:B------:R-:W-:Y:S01]  /*bb90*/  USEL UR6, UR6, URZ, !UP1 ;  /* 0x0000003f06067287 */ /* 0x000fe2000c800000 */
[----:B-1----:R-:W-:-:S13]  /*bba0*/  ISETP.GE.AND P0, PT, R0, 0x80, PT ;  /* 0x000000800000780c */ /* 0x002fda0003f06270 */
[----:B------:R-:W-:Y:S05]  /*bbb0*/  @P0 BRA `(.L_x_40) ;  /* 0x0000024000000947 */ /* 0x000fea0003800000 */
[----:B------:R-:W1:Y:S01]  /*bbc0*/  S2R R2, SR_CTAID.X ;  /* 0x0000000000027919 */ /* 0x000e620000002500 */
[----:B-----5:R-:W-:Y:S01]  /*bbd0*/  IMAD R3, R8, c[0x0][0x4e8], RZ ;  /* 0x00013a0008037a24 */ /* 0x020fe200078e02ff */
[----:B-1----:R-:W-:-:S04]  /*bbe0*/  LEA R2, R2, R0, 0x7 ;  /* 0x0000000002027211 */ /* 0x002fc800078e38ff */
[----:B------:R-:W-:-:S13]  /*bbf0*/  ISETP.GE.AND P0, PT, R2, R3, PT ;  /* 0x000000030200720c */ /* 0x000fda0003f06270 */
[----:B------:R-:W-:Y:S05]  /*bc00*/  @P0 BRA `(.L_x_40) ;  /* 0x000001f000000947 */ /* 0x000fea0003800000 */
[----:B------:R-:W-:Y:S01]  /*bc10*/  IMAD.MOV.U32 R3, RZ, RZ, c[0x0][0x4e8] ;  /* 0x00013a00ff037624 */ /* 0x000fe200078e00ff */
[----:B------:R-:W-:Y:S01]  /*bc20*/  ULDC.64 UR4, c[0x0][0x490] ;  /* 0x0001240000047ab9 */ /* 0x000fe20000000a00 */
[----:B------:R-:W-:Y:S01]  /*bc30*/  IMAD.MOV.U32 R6, RZ, RZ, R2 ;  /* 0x000000ffff067224 */ /* 0x000fe200078e0002 */
[----:B------:R-:W-:Y:S02]  /*bc40*/  UIMAD UR7, UR8, UR4, URZ ;  /* 0x00000004080772a4 */ /* 0x000fe4000f8e023f */
[----:B------:R-:W-:Y:S01]  /*bc50*/  ISETP.NE.AND P0, PT, R3, 0x1, PT ;  /* 0x000000010300780c */ /* 0x000fe20003f05270 */
[----:B------:R-:W-:Y:S02]  /*bc60*/  UMOV UR16, UR14 ;  /* 0x0000000e00107c82 */ /* 0x000fe40008000000 */
[----:B------:R-:W-:Y:S02]  /*bc70*/  UMOV UR17, UR15 ;  /* 0x0000000f00117c82 */ /* 0x000fe40008000000 */
[----:B------:R-:W-:-:S02]  /*bc80*/  UIMAD.WIDE.U32 UR16, UR9, UR4, UR16 ;  /* 0x00000004091072a5 */ /* 0x000fc4000f8e0010 */
[----:B------:R-:W-:-:S03]  /*bc90*/  UIMAD UR7, UR9, UR5, UR7 ;  /* 0x00000005090772a4 */ /* 0x000fc6000f8e0207 */
[----:B------:R-:W-:Y:S02]  /*bca0*/  ULDC.64 UR4, c[0x0][0x498] ;  /* 0x0001260000047ab9 */ /* 0x000fe40000000a00 */
[----:B------:R-:W-:Y:S01]  /*bcb0*/  UIADD3 UR17, UR7, UR17, URZ ;  /* 0x0000001107117290 */ /* 0x000fe2000fffe03f */
[----:B------:R-:W-:Y:S01]  /*bcc0*/  @P0 IMAD.HI.U32 R3, R2, c[0x0][0x4ec], RZ ;  /* 0x00013b0002030a27 */ /* 0x000fe200078e00ff */
[----:B------:R-:W-:Y:S02]  /*bcd0*/  UIMAD UR7, UR6, UR4, URZ ;  /* 0x00000004060772a4 */ /* 0x000fe4000f8e023f */
[----:B------:R-:W-:Y:S02]  /*bce0*/  UIMAD.WIDE.U32 UR16, UR11, UR4, UR16 ;  /* 0x000000040b1072a5 */ /* 0x000fe4000f8e0010 */
[----:B------:R-:W-:Y:S01]  /*bcf0*/  @P0 SHF.R.U32.HI R6, RZ, c[0x0][0x4f0], R3 ;  /* 0x00013c00ff060a19 */ /* 0x000fe20000011603 */
[----:B------:R-:W-:-:S03]  /*bd00*/  UIMAD UR5, UR11, UR5, UR7 ;  /* 0x000000050b0572a4 */ /* 0x000fc6000f8e0207 */
[C---:B------:R-:W-:Y:S02]  /*bd10*/  IADD3 R5, -R6.reuse, RZ, RZ ;  /* 0x000000ff06057210 */ /* 0x040fe40007ffe1ff */
[----:B------:R-:W-:Y:S02]  /*bd20*/  SHF.R.S32.HI R3, RZ, 0x1f, R6 ;  /* 0x0000001fff037819 */ /* 0x000fe40000011406 */
[----:B------:R-:W-:Y:S01]  /*bd30*/  IADD3 R6, P0, R6, UR16, RZ ;  /* 0x0000001006067c10 */ /* 0x000fe2000ff1e0ff */
[----:B------:R-:W-:Y:S02]  /*bd40*/  IMAD R5, R5, c[0x0][0x4e8], R2 ;  /* 0x00013a0005057a24 */ /* 0x000fe400078e0202 */
[----:B------:R-:W-:-:S03]  /*bd50*/  IMAD.U32 R2, RZ, RZ, UR5 ;  /* 0x00000005ff027e24 */ /* 0x000fc6000f8e00ff */
[----:B------:R-:W-:Y:S02]  /*bd60*/  SHF.R.S32.HI R4, RZ, 0x1f, R5 ;  /* 0x0000001fff047819 */ /* 0x000fe40000011405 */
[----:B------:R-:W-:-:S03]  /*bd70*/  IADD3.X R7, R3, UR17, R2, P0, !PT ;  /* 0x0000001103077c10 */ /* 0x000fc600087fe402 */
[----:B------:R-:W-:Y:S02]  /*bd80*/  IMAD R2, R4, c[0x0][0x488], RZ ;  /* 0x0001220004027a24 */ /* 0x000fe400078e02ff */
[----:B------:R-:W-:-:S04]  /*bd90*/  IMAD.WIDE.U32 R6, R5, c[0x0][0x488], R6 ;  /* 0x0001220005067a25 */ /* 0x000fc800078e0006 */
[----:B------:R-:W-:Y:S01]  /*bda0*/  IMAD R2, R5, c[0x0][0x48c], R2 ;  /* 0x0001230005027a24 */ /* 0x000fe200078e0202 */
[----:B------:R-:W-:-:S04]  /*bdb0*/  LEA R4, P0, R6, c[0x0][0x450], 0x2 ;  /* 0x0001140006047a11 */ /* 0x000fc800078010ff */
[----:B------:R-:W-:-:S04]  /*bdc0*/  IADD3 R2, R7, R2, RZ ;  /* 0x0000000207027210 */ /* 0x000fc80007ffe0ff */
[----:B------:R-:W-:Y:S01]  /*bdd0*/  LEA.HI.X R5, R6, c[0x0][0x454], R2, 0x2, P0 ;  /* 0x0001150006057a11 */ /* 0x000fe200000f1402 */
[----:B------:R-:W-:-:S05]  /*bde0*/  IMAD.MOV.U32 R2, RZ, RZ, -0x800000 ;  /* 0xff800000ff027424 */ /* 0x000fca00078e00ff */
[----:B------:R1:W-:Y:S02]  /*bdf0*/  STG.E [R4.64], R2 ;  /* 0x0000000204007986 */ /* 0x0003e4000c10190c */
.L_x_40:
[----:B------:R-:W-:Y:S05]  /*be00*/  BSYNC B0 ;  /* 0x0000000000007941 */ /* 0x000fea0003800000 */
.L_x_39:
[----:B------:R-:W2:Y:S01]  /*be10*/  S2R R3, SR_CTAID.X ;  /* 0x0000000000037919 */ /* 0x000ea20000002500 */
[----:B-1----:R-:W-:Y:S01]  /*be20*/  SHF.R.S32.HI R2, RZ, 0x1f, R0 ;  /* 0x0000001fff027819 */ /* 0x002fe20000011400 */
[----:B------:R-:W-:Y:S01]  /*be30*/  IMAD.MOV.U32 R4, RZ, RZ, c[0x0][0x4e8] ;  /* 0x00013a00ff047624 */ /* 0x000fe200078e00ff */
[----:B------:R-:W-:Y:S01]  /*be40*/  ULDC.64 UR4, c[0x0][0x3a0] ;  /* 0x0000e80000047ab9 */ /* 0x000fe20000000a00 */
[----:B-----5:R-:W-:Y:S01]  /*be50*/  IMAD R8, R8, c[0x0][0x4e8], RZ ;  /* 0x00013a0008087a24 */ /* 0x020fe200078e02ff */
[----:B------:R-:W-:Y:S01]  /*be60*/  LEA.HI R2, R2, R0, RZ, 0x3 ;  /* 0x0000000002027211 */ /* 0x000fe200078f18ff */
[----:B------:R-:W-:Y:S01]  /*be70*/  UIMAD UR7, UR15, UR4, URZ ;  /* 0x000000040f0772a4 */ /* 0x000fe2000f8e023f */
[----:B------:R-:W-:Y:S01]  /*be80*/  ISETP.NE.AND P0, PT, R4, 0x1, PT ;  /* 0x000000010400780c */ /* 0x000fe20003f05270 */
[----:B------:R-:W-:Y:S01]  /*be90*/  UIMAD.WIDE.U32 UR16, UR14, UR4, URZ ;  /* 0x000000040e1072a5 */ /* 0x000fe2000f8e003f */
[----:B------:R-:W-:Y:S01]  /*bea0*/  LOP3.LUT R5, R2, 0xfffffff8, RZ, 0xc0, !PT ;  /* 0xfffffff802057812 */ /* 0x000fe200078ec0ff */
[----:B------:R-:W-:Y:S01]  /*beb0*/  UIMAD UR7, UR14, UR5, UR7 ;  /* 0x000000050e0772a4 */ /* 0x000fe2000f8e0207 */
[----:B------:R-:W-:Y:S01]  /*bec0*/  SHF.R.S32.HI R2, RZ, 0x3, R2 ;  /* 0x00000003ff027819 */ /* 0x000fe20000011402 */
[----:B------:R-:W-:Y:S01]  /*bed0*/  BSSY B0, `(.L_x_41) ;  /* 0x0000033000007945 */ /* 0x000fe20003800000 */
[----:B------:R-:W-:Y:S01]  /*bee0*/  ULDC.64 UR4, c[0x0][0x3e8] ;  /* 0x0000fa0000047ab9 */ /* 0x000fe20000000a00 */
[----:B------:R-:W-:Y:S01]  /*bef0*/  IMAD.IADD R0, R0, 0x1, -R5 ;  /* 0x0000000100007824 */ /* 0x000fe200078e0a05 */
[----:B------:R-:W-:-:S02]  /*bf00*/  UIADD3 UR17, UR17, UR7, URZ ;  /* 0x0000000711117290 */ /* 0x000fc4000fffe03f */
[----:B------:R-:W-:Y:S02]  /*bf10*/  UIMAD UR7, UR8, UR4, URZ ;  /* 0x00000004080772a4 */ /* 0x000fe4000f8e023f */
[C---:B------:R-:W-:Y:S01]  /*bf20*/  LEA R5, R0.reuse, R2, 0x5 ;  /* 0x0000000200057211 */ /* 0x040fe200078e28ff */
[----:B------:R-:W-:Y:S02]  /*bf30*/  UIMAD.WIDE.U32 UR16, UR9, UR4, UR16 ;  /* 0x00000004091072a5 */ /* 0x000fe4000f8e0010 */
[----:B------:R-:W-:Y:S02]  /*bf40*/  UIMAD UR7, UR9, UR5, UR7 ;  /* 0x00000005090772a4 */ /* 0x000fe4000f8e0207 */
[C---:B--2---:R-:W-:Y:S01]  /*bf50*/  IMAD R5, R3.reuse, 0x80, R5 ;  /* 0x0000008003057824 */ /* 0x044fe200078e0205 */
[----:B------:R-:W-:Y:S01]  /*bf60*/  ULDC.64 UR4, c[0x0][0x3f0] ;  /* 0x0000fc0000047ab9 */ /* 0x000fe20000000a00 */
[----:B------:R-:W-:Y:S01]  /*bf70*/  IMAD R2, R3, 0x80, R2 ;  /* 0x0000008003027824 */ /* 0x000fe200078e0202 */
[----:B------:R-:W-:Y:S01]  /*bf80*/  UIMAD UR6, UR6, UR4, URZ ;  /* 0x00000004060672a4 */ /* 0x000fe2000f8e023f */
[----:B------:R-:W-:Y:S01]  /*bf90*/  @P0 IMAD.HI.U32 R4, R5, c[0x0][0x4ec], RZ ;  /* 0x00013b0005040a27 */ /* 0x000fe200078e00ff */
[----:B------:R-:W-:Y:S01]  /*bfa0*/  UIADD3 UR17, UR7, UR17, URZ ;  /* 0x0000001107117290 */ /* 0x000fe2000fffe03f */
[----:B------:R-:W-:Y:S01]  /*bfb0*/  MOV R7, R5 ;  /* 0x0000000500077202 */ /* 0x000fe20000000f00 */
[----:B------:R-:W-:Y:S01]  /*bfc0*/  UIMAD UR5, UR11, UR5, UR6 ;  /* 0x000000050b0572a4 */ /* 0x000fe2000f8e0206 */
[----:B------:R-:W-:Y:S01]  /*bfd0*/  SHF.L.U32 R3, R0, 0x3, RZ ;  /* 0x0000000300037819 */ /* 0x000fe200000006ff */
[----:B------:R-:W-:Y:S01]  /*bfe0*/  UIMAD.WIDE.U32 UR16, UR11, UR4, UR16 ;  /* 0x000000040b1072a5 */ /* 0x000fe2000f8e0010 */
[----:B------:R-:W-:-:S02]  /*bff0*/  @P0 SHF.R.U32.HI R7, RZ, c[0x0][0x4f0], R4 ;  /* 0x00013c00ff070a19 */ /* 0x000fc40000011604 */
[----:B------:R-:W-:Y:S01]  /*c000*/  IADD3 R0, R3, 0x40, RZ ;  /* 0x0000004003007810 */ /* 0x000fe20007ffe0ff */
[----:B------:R-:W-:Y:S01]  /*c010*/  UIADD3 UR5, UR17, UR5, URZ ;  /* 0x0000000511057290 */ /* 0x000fe2000fffe03f */
[--C-:B------:R-:W-:Y:S01]  /*c020*/  SHF.R.S32.HI R4, RZ, 0x1f, R7.reuse ;  /* 0x0000001fff047819 */ /* 0x100fe20000011407 */
[----:B------:R-:W-:Y:S01]  /*c030*/  IMAD.MOV R6, RZ, RZ, -R7 ;  /* 0x000000ffff067224 */ /* 0x000fe200078e0a07 */
[----:B------:R-:W-:Y:S01]  /*c040*/  MOV R10, UR16 ;  /* 0x00000010000a7c02 */ /* 0x000fe20008000f00 */
[----:B------:R-:W-:Y:S02]  /*c050*/  IMAD.U32 R11, RZ, RZ, UR17 ;  /* 0x00000011ff0b7e24 */ /* 0x000fe4000f8e00ff */
[----:B------:R-:W-:Y:S01]  /*c060*/  IMAD R6, R6, c[0x0][0x4e8], R5 ;  /* 0x00013a0006067a24 */ /* 0x000fe200078e0205 */
[----:B------:R-:W-:Y:S01]  /*c070*/  MOV R11, UR5 ;  /* 0x00000005000b7c02 */ /* 0x000fe20008000f00 */
[----:B------:R-:W-:-:S03]  /*c080*/  IMAD R4, R4, c[0x0][0x3e0], RZ ;  /* 0x0000f80004047a24 */ /* 0x000fc600078e02ff */
[----:B------:R-:W-:Y:S01]  /*c090*/  SHF.R.S32.HI R5, RZ, 0x1f, R6 ;  /* 0x0000001fff057819 */ /* 0x000fe20000011406 */
[C---:B------:R-:W-:Y:S02]  /*c0a0*/  IMAD R4, R7.reuse, c[0x0][0x3e4], R4 ;  /* 0x0000f90007047a24 */ /* 0x040fe400078e0204 */
[----:B------:R-:W-:-:S04]  /*c0b0*/  IMAD.WIDE.U32 R10, R7, c[0x0][0x3e0], R10 ;  /* 0x0000f800070a7a25 */ /* 0x000fc800078e000a */
[----:B------:R-:W-:Y:S02]  /*c0c0*/  IMAD R5, R5, c[0x0][0x3d8], RZ ;  /* 0x0000f60005057a24 */ /* 0x000fe400078e02ff */
[----:B------:R-:W-:Y:S02]  /*c0d0*/  IMAD.IADD R11, R11, 0x1, R4 ;  /* 0x000000010b0b7824 */ /* 0x000fe400078e0204 */
[C---:B------:R-:W-:Y:S02]  /*c0e0*/  IMAD R5, R6.reuse, c[0x0][0x3dc], R5 ;  /* 0x0000f70006057a24 */ /* 0x040fe400078e0205 */
[----:B------:R-:W-:-:S05]  /*c0f0*/  IMAD.WIDE.U32 R6, R6, c[0x0][0x3d8], R10 ;  /* 0x0000f60006067a25 */ /* 0x000fca00078e000a */
[----:B------:R-:W-:Y:S02]  /*c100*/  IADD3 R4, R7, R5, RZ ;  /* 0x0000000507047210 */ /* 0x000fe40007ffe0ff */
[----:B------:R-:W-:-:S04]  /*c110*/  LEA R5, P0, R6, c[0x0][0x380], 0x1 ;  /* 0x0000e00006057a11 */ /* 0x000fc800078008ff */
[----:B------:R-:W-:Y:S02]  /*c120*/  LEA.HI.X R4, R6, c[0x0][0x384], R4, 0x1, P0 ;  /* 0x0000e10006047a11 */ /* 0x000fe400000f0c04 */
[----:B------:R-:W-:Y:S01]  /*c130*/  ISETP.GE.AND P0, PT, R2, R8, PT ;  /* 0x000000080200720c */ /* 0x000fe20003f06270 */
[----:B------:R1:W2:Y:S04]  /*c140*/  SHFL.IDX PT, R6, R5, RZ, 0x181f ;  /* 0x00181fff05067589 */ /* 0x0002a800000e0000 */
[----:B------:R1:W3:Y:S08]  /*c150*/  SHFL.IDX PT, R7, R4, RZ, 0x181f ;  /* 0x00181fff04077589 */ /* 0x0002f000000e0000 */
[----:B------:R-:W-:Y:S05]  /*c160*/  @P0 BRA `(.L_x_42) ;  /* 0x0000009000000947 */ /* 0x000fea0003800000 */
[----:B------:R-:W-:Y:S02]  /*c170*/  ISETP.GE.AND P0, PT, R0, c[0x0][0x3c8], PT ;  /* 0x0000f20000007a0c */ /* 0x000fe40003f06270 */
[----:B------:R-:W-:-:S11]  /*c180*/  ISETP.GE.AND P1, PT, R3, c[0x0][0x3c8], PT ;  /* 0x0000f20003007a0c */ /* 0x000fd60003f26270 */
[----:B------:R-:W-:Y:S02]  /*c190*/  @!P0 SHF.R.S32.HI R9, RZ, 0x1f, R0 ;  /* 0x0000001fff098819 */ /* 0x000fe40000011400 */
[----:B--23--:R-:W-:Y:S02]  /*c1a0*/  @!P1 IMAD.WIDE R10, R3, 0x2, R6 ;  /* 0x00000002030a9825 */ /* 0x00cfe400078e0206 */
[----:B------:R-:W-:-:S03]  /*c1b0*/  @!P0 LEA.HI R9, R9, R0, RZ, 0x3 ;  /* 0x0000000009098211 */ /* 0x000fc600078f18ff */
[----:B------:R2:W-:Y:S01]  /*c1c0*/  @!P1 ST.E.128 [R10.64], RZ ;  /* 0x000000ff0a009985 */ /* 0x0005e2000c101d0c */
[----:B------:R-:W-:-:S05]  /*c1d0*/  @!P0 LOP3.LUT R9, R9, 0xfffffff8, RZ, 0xc0, !PT ;  /* 0xfffffff809098812 */ /* 0x000fca00078ec0ff */
[----:B------:R-:W-:-:S05]  /*c1e0*/  @!P0 IMAD.WIDE R6, R9, 0x2, R6 ;  /* 0x0000000209068825 */ /* 0x000fca00078e0206 */
[----:B------:R2:W-:Y:S02]  /*c1f0*/  @!P0 ST.E.128 [R6.64], RZ ;  /* 0x000000ff06008985 */ /* 0x0005e4000c101d0c */
.L_x_42:
[----:B------:R-:W-:Y:S05]  /*c200*/  BSYNC B0 ;  /* 0x0000000000007941 */ /* 0x000fea0003800000 */
.L_x_41:
[----:B--2---:R-:W-:Y:S01]  /*c210*/  IADD3 R6, R2, 0x20, RZ ;  /* 0x0000002002067810 */ /* 0x004fe20007ffe0ff */
[----:B------:R2:W4:Y:S01]  /*c220*/  SHFL.IDX PT, R11, R4, 0x1, 0x181f ;  /* 0x00381f00040b7f89 */ /* 0x00052200000e0000 */
[----:B------:R-:W-:Y:S02]  /*c230*/  BSSY B0, `(.L_x_43) ;  /* 0x000000d000007945 */ /* 0x000fe40003800000 */
[----:B------:R-:W-:Y:S01]  /*c240*/  ISETP.GE.AND P0, PT, R6, R8, PT ;  /* 0x000000080600720c */ /* 0x000fe20003f06270 */
[----:B------:R2:W1:-:S12]  /*c250*/  SHFL.IDX PT, R10, R5, 0x1, 0x181f ;  /* 0x00381f00050a7f89 */ /* 0x00045800000e0000 */
[----:B------:R-:W-:Y:S05]  /*c260*/  @P0 BRA `(.L_x_44) ;  /* 0x0000009000000947 */ /* 0x000fea0003800000 */
[----:B------:R-:W-:Y:S02]  /*c270*/  ISETP.GE.AND P0, PT, R0, c[0x0][0x3c8], PT ;  /* 0x0000f20000007a0c */ /* 0x000fe40003f06270 */
[----:B------:R-:W-:-:S11]  /*c280*/  ISETP.GE.AND P1, PT, R3, c[0x0][0x3c8], PT ;  /* 0x0000f20003007a0c */ /* 0x000fd60003f26270 */
[----:B------:R-:W-:Y:S02]  /*c290*/  @!P0 SHF.R.S32.HI R6, RZ, 0x1f, R0 ;  /* 0x0000001fff068819 */ /* 0x000fe40000011400 */
[----:B-1--4-:R-:W-:Y:S02]  /*c2a0*/  @!P1 IMAD.WIDE R12, R3, 0x2, R10 ;  /* 0x00000002030c9825 */ /* 0x012fe400078e020a */
[----:B------:R-:W-:-:S03]  /*c2b0*/  @!P0 LEA.HI R6, R6, R0, RZ, 0x3 ;  /* 0x0000000006068211 */ /* 0x000fc600078f18ff */
[----:B------:R1:W-:Y:S01]  /*c2c0*/  @!P1 ST.E.128 [R12.64], RZ ;  /* 0x000000ff0c009985 */ /* 0x0003e2000c101d0c */
[----:B------:R-:W-:-:S05]  /*c2d0*/  @!P0 LOP3.LUT R6, R6, 0xfffffff8, RZ, 0xc0, !PT ;  /* 0xfffffff806068812 */ /* 0x000fca00078ec0ff */
[----:B---3--:R-:W-:-:S05]  /*c2e0*/  @!P0 IMAD.WIDE R6, R6, 0x2, R10 ;  /* 0x0000000206068825 */ /* 0x008fca00078e020a */
[----:B------:R1:W-:Y:S02]  /*c2f0*/  @!P0 ST.E.128 [R6.64], RZ ;  /* 0x000000ff06008985 */ /* 0x0003e4000c101d0c */
.L_x_44:
[----:B------:R-:W-:Y:S05]  /*c300*/  BSYNC B0 ;  /* 0x0000000000007941 */ /* 0x000fea0003800000 */
.L_x_43:
[----:B-1----:R-:W-:Y:S01]  /*c310*/  IADD3 R6, R2, 0x40, RZ ;  /* 0x0000004002067810 */ /* 0x002fe20007ffe0ff */
[----:B----4-:R1:W4:Y:S01]  /*c320*/  SHFL.IDX PT, R11, R4, 0x2, 0x181f ;  /* 0x00581f00040b7f89 */ /* 0x01032200000e0000 */
[----:B------:R-:W-:Y:S02]  /*c330*/  BSSY B0, `(.L_x_45) ;  /* 0x000000d000007945 */ /* 0x000fe40003800000 */
[----:B------:R-:W-:Y:S01]  /*c340*/  ISETP.GE.AND P0, PT, R6, R8, PT ;  /* 0x000000080600720c */ /* 0x000fe20003f06270 */
[----:B------:R1:W2:-:S12]  /*c350*/  SHFL.IDX PT, R10, R5, 0x2, 0x181f ;  /* 0x00581f00050a7f89 */ /* 0x00029800000e0000 */
[----:B------:R-:W-:Y:S05]  /*c360*/  @P0 BRA `(.L_x_46) ;  /* 0x0000009000000947 */ /* 0x000fea0003800000 */
[----:B------:R-:W-:Y:S02]  /*c370*/  ISETP.GE.AND P0, PT, R0, c[0x0][0x3c8], PT ;  /* 0x0000f20000007a0c */ /* 0x000fe40003f06270 */
[----:B------:R-:W-:-:S11]  /*c380*/  ISETP.GE.AND P1, PT, R3, c[0x0][0x3c8], PT ;  /* 0x0000f20003007a0c */ /* 0x000fd60003f26270 */
[----:B------:R-:W-:Y:S02]  /*c390*/  @!P0 SHF.R.S32.HI R6, RZ, 0x1f, R0 ;  /* 0x0000001fff068819 */ /* 0x000fe40000011400 */
[----:B--2-4-:R-:W-:Y:S02]  /*c3a0*/  @!P1 IMAD.WIDE R12, R3, 0x2, R10 ;  /* 0x00000002030c9825 */ /* 0x014fe400078e020a */
[----:B------:R-:W-:-:S03]  /*c3b0*/  @!P0 LEA.HI R6, R6, R0, RZ, 0x3 ;  /* 0x0000000006068211 */ /* 0x000fc600078f18ff */
[----:B------:R2:W-:Y:S01]  /*c3c0*/  @!P1 ST.E.128 [R12.64], RZ ;  /* 0x000000ff0c009985 */ /* 0x0005e2000c101d0c */
[----:B------:R-:W-:-:S05]  /*c3d0*/  @!P0 LOP3.LUT R6, R6, 0xfffffff8, RZ, 0xc0, !PT ;  /* 0xfffffff806068812 */ /* 0x000fca00078ec0ff */
[----:B---3--:R-:W-:-:S05]  /*c3e0*/  @!P0 IMAD.WIDE R6, R6, 0x2, R10 ;  /* 0x0000000206068825 */ /* 0x008fca00078e020a */
[----:B------:R2:W-:Y:S02]  /*c3f0*/  @!P0 ST.E.128 [R6.64], RZ ;  /* 0x000000ff06008985 */ /* 0x0005e4000c101d0c */
.L_x_46:
[----:B------:R-:W-:Y:S05]  /*c400*/  BSYNC B0 ;  /* 0x0000000000007941 */ /* 0x000fea0003800000 */
.L_x_45:
[----:B------:R-:W-:Y:S01]  /*c410*/  IADD3 R2, R2, 0x60, RZ ;  /* 0x0000006002027810 */ /* 0x000fe20007ffe0ff */
[----:B--23--:R2:W3:Y:S03]  /*c420*/  SHFL.IDX PT, R7, R4, 0x3, 0x181f ;  /* 0x00781f0004077f89 */ /* 0x00c4e600000e0000 */
[----:B------:R-:W-:Y:S01]  /*c430*/  ISETP.GE.AND P0, PT, R2, R8, PT ;  /* 0x000000080200720c */ /* 0x000fe20003f06270 */
[----:B------:R2:W1:-:S12]  /*c440*/  SHFL.IDX PT, R6, R5, 0x3, 0x181f ;  /* 0x00781f0005067f89 */ /* 0x00045800000e0000 */
[----:B------:R-:W-:Y:S05]  /*c450*/  @P0 EXIT ;  /* 0x000000000000094d */ /* 0x000fea0003800000 */
[----:B------:R-:W-:-:S13]  /*c460*/  ISETP.GE.AND P0, PT, R3, c[0x0][0x3c8], PT ;  /* 0x0000f20003007a0c */ /* 0x000fda0003f06270 */
[----:B-1-3--:R-:W-:-:S05]  /*c470*/  @!P0 IMAD.WIDE R2, R3, 0x2, R6 ;  /* 0x0000000203028825 */ /* 0x00afca00078e0206 */
[----:B------:R1:W-:Y:S01]  /*c480*/  @!P0 ST.E.128 [R2.64], RZ ;  /* 0x000000ff02008985 */ /* 0x0003e2000c101d0c */
[----:B------:R-:W-:-:S13]  /*c490*/  ISETP.GE.AND P0, PT, R0, c[0x0][0x3c8], PT ;  /* 0x0000f20000007a0c */ /* 0x000fda0003f06270 */
[----:B------:R-:W-:Y:S05]  /*c4a0*/  @P0 EXIT ;  /* 0x000000000000094d */ /* 0x000fea0003800000 */
[----:B-1----:R-:W-:-:S04]  /*c4b0*/  SHF.R.S32.HI R2, RZ, 0x1f, R0 ;  /* 0x0000001fff027819 */ /* 0x002fc80000011400 */
[----:B------:R-:W-:-:S04]  /*c4c0*/  LEA.HI R0, R2, R0, RZ, 0x3 ;  /* 0x0000000002007211 */ /* 0x000fc800078f18ff */
[----:B------:R-:W-:-:S05]  /*c4d0*/  LOP3.LUT R0, R0, 0xfffffff8, RZ, 0xc0, !PT ;  /* 0xfffffff800007812 */ /* 0x000fca00078ec0ff */
[----:B------:R-:W-:-:S05]  /*c4e0*/  IMAD.WIDE R6, R0, 0x2, R6 ;  /* 0x0000000200067825 */ /* 0x000fca00078e0206 */
[----:B------:R-:W-:Y:S01]  /*c4f0*/  ST.E.128 [R6.64], RZ ;  /* 0x000000ff06007985 */ /* 0x000fe2000c101d0c */
[----:B------:R-:W-:Y:S05]  /*c500*/  EXIT ;  /* 0x000000000000794d */ /* 0x000fea0003800000 */
.L_x_47:
        /* <DEDUP_REMOVED lines=15> */
.L_x_2166:


//--------------------- .text._ZN7cutlass13device_kernelIN5flash19enable_sm80_to_sm89INS1_16FlashAttnFwdSm80INS1_25CollectiveMainloopFwdSm80ILi8ELi1ELb1EN4cute5tupleIJNS5_1CILi128EEES8_S8_EEELi128ENS_10bfloat16_tEfNS_4arch4Sm80ELb0ELb0ELb1ELb1ELb1ELb1ELb1ELb0EEENS1_21CollectiveEpilogueFwdIS9_NS6_IJNS7_ILi1EEESF_SF_EEESA_SC_Li256ELb1ELb1ELb0ELb0EEENS1_19SingleTileSchedulerILb1ELb0ELb1ELi128EEEEEEEEEvNT_6ParamsE --------------------------
	.section	.text._ZN7cutlass13device_kernelIN5flash19enable_sm80_to_sm89INS1_16FlashAttnFwdSm80INS1_25CollectiveMainloopFwdSm80ILi8ELi1ELb1EN4cute5tupleIJNS5_1CILi128EEES8_S8_EEELi128ENS_10bfloat16_tEfNS_4arch4Sm80ELb0ELb0ELb1ELb1ELb1ELb1ELb1ELb0EEENS1_21CollectiveEpilogueFwdIS9_NS6_IJNS7_ILi1EEESF_SF_EEESA_SC_Li256ELb1ELb1ELb0ELb0EEENS1_19SingleTileSchedulerILb1ELb0ELb1ELi128EEEEEEEEEvNT_6ParamsE,"ax",@progbits
	.sectioninfo	@"SHI_REGISTERS=255"
	.align	128
.text._ZN7cutlass13device_kernelIN5flash19enable_sm80_to_sm89INS1_16FlashAttnFwdSm80INS1_25CollectiveMainloopFwdSm80ILi8ELi1ELb1EN4cute5tupleIJNS5_1CILi128EEES8_S8_EEELi128ENS_10bfloat16_tEfNS_4arch4Sm80ELb0ELb0ELb1ELb1ELb1ELb1ELb1ELb0EEENS1_21CollectiveEpilogueFwdIS9_NS6_IJNS7_ILi1EEESF_SF_EEESA_SC_Li256ELb1ELb1ELb0ELb0EEENS1_19SingleTileSchedulerILb1ELb0ELb1ELi128EEEEEEEEEvNT_6ParamsE:
        .type           _ZN7cutlass13device_kernelIN5flash19enable_sm80_to_sm89INS1_16FlashAttnFwdSm80INS1_25CollectiveMainloopFwdSm80ILi8ELi1ELb1EN4cute5tupleIJNS5_1CILi128EEES8_S8_EEELi128ENS_10bfloat16_tEfNS_4arch4Sm80ELb0ELb0ELb1ELb1ELb1ELb1ELb1ELb0EEENS1_21CollectiveEpilogueFwdIS9_NS6_IJNS7_ILi1EEESF_SF_EEESA_SC_Li256ELb1ELb1ELb0ELb0EEENS1_19SingleTileSchedulerILb1ELb0ELb1ELi128EEEEEEEEEvNT_6ParamsE,@function
        .size           _ZN7cutlass13device_kernelIN5flash19enable_sm80_to_sm89INS1_16FlashAttnFwdSm80INS1_25CollectiveMainloopFwdSm80ILi8ELi1ELb1EN4cute5tupleIJNS5_1CILi128EEES8_S8_EEELi128ENS_10bfloat16_tEfNS_4arch4Sm80ELb0ELb0ELb1ELb1ELb1ELb1ELb1ELb0EEENS1_21CollectiveEpilogueFwdIS9_NS6_IJNS7_ILi1EEESF_SF_EEESA_SC_Li256ELb1ELb1ELb0ELb0EEENS1_19SingleTileSchedulerILb1ELb0ELb1ELi128EEEEEEEEEvNT_6ParamsE,(.L_x_2167 - _ZN7cutlass13device_kernelIN5flash19enable_sm80_to_sm89INS1_16FlashAttnFwdSm80INS1_25CollectiveMainloopFwdSm80ILi8ELi1ELb1EN4cute5tupleIJNS5_1CILi128EEES8_S8_EEELi128ENS_10bfloat16_tEfNS_4arch4Sm80ELb0ELb0ELb1ELb1ELb1ELb1ELb1ELb0EEENS1_21CollectiveEpilogueFwdIS9_NS6_IJNS7_ILi1EEESF_SF_EEESA_SC_Li256ELb1ELb1ELb0ELb0EEENS1_19SingleTileSchedulerILb1ELb0ELb1ELi128EEEEEEEEEvNT_6ParamsE)
        .other          _ZN7cutlass13device_kernelIN5flash19enable_sm80_to_sm89INS1_16FlashAttnFwdSm80INS1_25CollectiveMainloopFwdSm80ILi8ELi1ELb1EN4cute5tupleIJNS5_1CILi128EEES8_S8_EEELi128ENS_10bfloat16_tEfNS_4arch4Sm80ELb0ELb0ELb1ELb1ELb1ELb1ELb1ELb0EEENS1_21CollectiveEpilogueFwdIS9_NS6_IJNS7_ILi1EEESF_SF_EEESA_SC_Li256ELb1ELb1ELb0ELb0EEENS1_19SingleTileSchedulerILb1ELb0ELb1ELi128EEEEEEEEEvNT_6ParamsE,@"STO_CUDA_ENTRY STV_DEFAULT"
_ZN7cutlass13device_kernelIN5flash19enable_sm80_to_sm89INS1_16FlashAttnFwdSm80INS1_25CollectiveMainloopFwdSm80ILi8ELi1ELb1EN4cute5tupleIJNS5_1CILi128EEES8_S8_EEELi128ENS_10bfloat16_tEfNS_4arch4Sm80ELb0ELb0ELb1ELb1ELb1ELb1ELb1ELb0EEENS1_21CollectiveEpilogueFwdIS9_NS6_IJNS7_ILi1EEESF_SF_EEESA_SC_Li256ELb1ELb1ELb0ELb0EEENS1_19SingleTileSchedulerILb1ELb0ELb1ELi128EEEEEEEEEvNT_6ParamsE:
        /* <DEDUP_REMOVED lines=12> */
[----:B------:R-:W-:Y:S05]  /*00c0*/  @!P0 BRA `(.L_x_48) ;  /* 0x000001c000008947 */ /* 0x000fea0003800000 */
[----:B---3--:R-:W-:-:S04]  /*00d0*/  ISETP.NE.U32.AND P0, PT, RZ, c[0x0][0x568], PT ;  /* 0x00015a00ff007a0c */ /* 0x008fc80003f05070 */
[----:B------:R-:W-:-:S13]  /*00e0*/  ISETP.NE.AND.EX P0, PT, RZ, c[0x0][0x56c], PT, P0 ;  /* 0x00015b00ff007a0c */ /* 0x000fda0003f05300 */
[----:B------:R-:W-:Y:S05]  /*00f0*/  @!P0 BRA `(.L_x_49) ;  /* 0x0000005000008947 */ /* 0x000fea0003800000 */
[----:B------:R-:W-:Y:S02]  /*0100*/  MOV R2, UR4 ;  /* 0x0000000400027c02 */ /* 0x000fe40008000f00 */
[----:B------:R-:W-:-:S05]  /*0110*/  MOV R3, UR5 ;  /* 0x0000000500037c02 */ /* 0x000fca0008000f00 */
[----:B------:R-:W2:Y:S02]  /*0120*/  LDG.E R2, [R2.64] ;  /* 0x0000001402027981 */ /* 0x000ea4000c1e1900 */
[----:B--2---:R1:W2:Y:S02]  /*0130*/  R2UR UR6, R2 ;  /* 0x00000000020673c2 */ /* 0x0042a400000e0000 */
[----:B-12---:R-:W-:Y:S05]  /*0140*/  BRA `(.L_x_50) ;  /* 0x000000e000007947 */ /* 0x006fea0003800000 */
.L_x_49:
        /* <DEDUP_REMOVED lines=13> */
.L_x_51:
[----:B------:R-:W-:Y:S02]  /*0220*/  ULDC UR6, c[0x0][0x54c] ;  /* 0x0001530000067ab9 */ /* 0x000fe40000000800 */
.L_x_50:
[----:B------:R-:W-:Y:S02]  /*0230*/  ULDC UR4, c[0x0][0x548] ;  /* 0x0001520000047ab9 */ /* 0x000fe40000000800 */
[----:B------:R-:W-:-:S02]  /*0240*/  USHF.L.U32 UR5, UR12, 0x7, URZ ;  /* 0x000000070c057899 */ /* 0x000fc4000800063f */
[----:B------:R-:W-:-:S04]  /*0250*/  UIMAD UR4, UR6, UR4, URZ ;  /* 0x00000004060472a4 */ /* 0x000fc8000f8e023f */
[----:B------:R-:W-:-:S04]  /*0260*/  UISETP.GE.AND UP0, UPT, UR5, UR4, UPT ;  /* 0x000000040500728c */ /* 0x000fc8000bf06270 */
[----:B------:R-:W-:Y:S01]  /*0270*/  USEL UR19, UR19, 0xffffffff, !UP0 ;  /* 0xffffffff13137887 */ /* 0x000fe2000c000000 */
[----:B------:R-:W-:Y:S05]  /*0280*/  BRA `(.L_x_52) ;  /* 0x000001b000007947 */ /* 0x000fea0003800000 */
.L_x_48:
        /* <DEDUP_REMOVED lines=8> */
.L_x_53:
        /* <DEDUP_REMOVED lines=13> */
.L_x_55:
[----:B------:R-:W-:Y:S02]  /*03e0*/  ULDC UR6, c[0x0][0x54c] ;  /* 0x0001530000067ab9 */ /* 0x000fe40000000800 */
.L_x_54:
[----:B------:R-:W-:Y:S02]  /*03f0*/  ULDC UR4, c[0x0][0x548] ;  /* 0x0001520000047ab9 */ /* 0x000fe40000000800 */
[----:B------:R-:W-:-:S02]  /*0400*/  USHF.L.U32 UR5, UR12, 0x7, URZ ;  /* 0x000000070c057899 */ /* 0x000fc4000800063f */
[----:B------:R-:W-:-:S04]  /*0410*/  UIMAD UR4, UR6, UR4, URZ ;  /* 0x00000004060472a4 */ /* 0x000fc8000f8e023f */
[----:B------:R-:W-:-:S04]  /*0420*/  UISETP.GE.AND UP0, UPT, UR5, UR4, UPT ;  /* 0x000000040500728c */ /* 0x000fc8000bf06270 */
[----:B------:R-:W-:-:S06]  /*0430*/  USEL UR19, UR19, 0xffffffff, !UP0 ;  /* 0xffffffff13137887 */ /* 0x000fcc000c000000 */
.L_x_52:
[----:B------:R-:W-:-:S13]  /*0440*/  ISETP.LE.AND P0, PT, RZ, UR19, PT ;  /* 0x00000013ff007c0c */ /* 0x000fda000bf03270 */
[----:B------:R-:W-:Y:S05]  /*0450*/  @!P0 EXIT ;  /* 0x000000000000894d */ /* 0x000fea0003800000 */
[----:B------:R-:W-:Y:S01]  /*0460*/  ULDC.64 UR4, c[0x0][0x360] ;  /* 0x0000d80000047ab9 */ /* 0x000fe20000000a00 */
[----:B------:R-:W-:Y:S01]  /*0470*/  ISETP.NE.U32.AND P3, PT, RZ, c[0x0][0x348], PT ;  /* 0x0000d200ff007a0c */ /* 0x000fe20003f65070 */
[----:B------:R-:W-:Y:S02]  /*0480*/  UISETP.NE.U32.AND UP0, UPT, URZ, UR4, UPT ;  /* 0x000000043f00728c */ /* 0x000fe4000bf05070 */
[----:B------:R-:W-:Y:S01]  /*0490*/  ULDC.64 UR6, c[0x0][0x370] ;  /* 0x0000dc0000067ab9 */ /* 0x000fe20000000a00 */
[----:B------:R-:W-:Y:S01]  /*04a0*/  ISETP.NE.AND.EX P3, PT, RZ, c[0x0][0x34c], PT, P3 ;  /* 0x0000d300ff007a0c */ /* 0x000fe20003f65330 */
[----:B------:R-:W-:Y:S02]  /*04b0*/  UISETP.NE.AND.EX UP0, UPT, URZ, UR5, UPT, UP0 ;  /* 0x000000053f00728c */ /* 0x000fe4000bf05300 */
[----:B------:R-:W-:Y:S02]  /*04c0*/  UISETP.NE.U32.AND UP1, UPT, URZ, UR6, UPT ;  /* 0x000000063f00728c */ /* 0x000fe4000bf25070 */
[----:B------:R-:W-:-:S02]  /*04d0*/  ULDC.64 UR4, c[0x0][0x360] ;  /* 0x0000d80000047ab9 */ /* 0x000fc40000000a00 */
[----:B------:R-:W-:Y:S01]  /*04e0*/  UISETP.NE.AND.EX UP1, UPT, URZ, UR7, UPT, UP1 ;  /* 0x000000073f00728c */ /* 0x000fe2000bf25310 */
[----:B------:R-:W-:Y:S01]  /*04f0*/  PLOP3.LUT P0, PT, PT, PT, UP0, 0x80, 0x0 ;  /* 0x000000000000781c */ /* 0x000fe20003f0f008 */
[----:B------:R-:W-:Y:S02]  /*0500*/  ULDC.64 UR8, c[0x0][0x370] ;  /* 0x0000dc0000087ab9 */ /* 0x000fe40000000a00 */
[----:B------:R-:W-:Y:S02]  /*0510*/  ULDC.64 UR6, c[0x0][0x348] ;  /* 0x0000d20000067ab9 */ /* 0x000fe40000000a00 */
[----:B------:R-:W-:Y:S01]  /*0520*/  @UP0 UIMAD.WIDE UR4, UR19, UR22, UR4 ;  /* 0x00000016130402a5 */ /* 0x000fe2000f8e0204 */
[----:B------:R-:W-:Y:S01]  /*0530*/  PLOP3.LUT P2, PT, PT, PT, UP1, 0x80, 0x0 ;  /* 0x000000000000781c */ /* 0x000fe20003f4f018 */
[----:B------:R-:W-:Y:S01]  /*0540*/  UIMAD.WIDE UR6, UR19, UR22, UR6 ;  /* 0x00000016130672a5 */ /* 0x000fe2000f8e0206 */
[----:B------:R-:W-:Y:S02]  /*0550*/  ISETP.NE.U32.AND P4, PT, RZ, c[0x0][0x350], PT ;  /* 0x0000d400ff007a0c */ /* 0x000fe40003f85070 */
[----:B------:R-:W-:Y:S01]  /*0560*/  @UP1 UIMAD.WIDE UR8, UR19, UR22, UR8 ;  /* 0x00000016130812a5 */ /* 0x000fe2000f8e0208 */
[----:B------:R-:W-:Y:S01]  /*0570*/  IMAD.U32 R2, RZ, RZ, UR4 ;  /* 0x00000004ff027e24 */ /* 0x000fe2000f8e00ff */
[----:B------:R-:W-:Y:S01]  /*0580*/  MOV R3, UR5 ;  /* 0x0000000500037c02 */ /* 0x000fe20008000f00 */
[----:B------:R-:W-:Y:S01]  /*0590*/  ULDC.64 UR4, c[0x0][0x358] ;  /* 0x0000d60000047ab9 */ /* 0x000fe20000000a00 */
[----:B------:R-:W-:Y:S01]  /*05a0*/  IMAD.U32 R10, RZ, RZ, UR6 ;  /* 0x00000006ff0a7e24 */ /* 0x000fe2000f8e00ff */
[----:B------:R-:W-:Y:S01]  /*05b0*/  UISETP.NE.U32.AND UP2, UPT, URZ, UR4, UPT ;  /* 0x000000043f00728c */ /* 0x000fe2000bf45070 */
[----:B------:R-:W-:Y:S01]  /*05c0*/  IMAD.U32 R11, RZ, RZ, UR7 ;  /* 0x00000007ff0b7e24 */ /* 0x000fe2000f8e00ff */
[----:B------:R-:W-:Y:S01]  /*05d0*/  ISETP.NE.AND.EX P4, PT, RZ, c[0x0][0x354], PT, P4 ;  /* 0x0000d500ff007a0c */ /* 0x000fe20003f85340 */
[----:B------:R-:W-:Y:S01]  /*05e0*/  IMAD.U32 R4, RZ, RZ, UR8 ;  /* 0x00000008ff047e24 */ /* 0x000fe2000f8e00ff */
[----:B------:R-:W-:Y:S01]  /*05f0*/  UISETP.NE.AND.EX UP2, UPT, URZ, UR5, UPT, UP2 ;  /* 0x000000053f00728c */ /* 0x000fe2000bf45320 */
[----:B------:R-:W-:Y:S01]  /*0600*/  IMAD.U32 R5, RZ, RZ, UR9 ;  /* 0x00000009ff057e24 */ /* 0x000fe2000f8e00ff */
[----:B------:R-:W-:Y:S01]  /*0610*/  ULDC.64 UR6, c[0x0][0x350] ;  /* 0x0000d40000067ab9 */ /* 0x000fe20000000a00 */
[----:B------:R1:W2:Y:S01]  /*0620*/  @P0 LDG.E R0, [R2.64] ;  /* 0x0000001402000981 */ /* 0x0002a2000c1e1900 */
[----:B------:R-:W-:-:S02]  /*0630*/  ULDC.64 UR4, c[0x0][0x358] ;  /* 0x0000d60000047ab9 */ /* 0x000fc40000000a00 */
[----:B------:R-:W-:Y:S01]  /*0640*/  PLOP3.LUT P1, PT, PT, PT, UP2, 0x80, 0x0 ;  /* 0x000000000000781c */ /* 0x000fe20003f2f028 */
[----:B------:R-:W-:Y:S01]  /*0650*/  UIMAD.WIDE UR6, UR19, UR22, UR6 ;  /* 0x00000016130672a5 */ /* 0x000fe2000f8e0206 */
[----:B------:R-:W3:Y:S01]  /*0660*/  @P2 LDG.E R4, [R4.64] ;  /* 0x0000001404042981 */ /* 0x000ee2000c1e1900 */
[----:B------:R-:W-:Y:S01]  /*0670*/  UIMAD.WIDE UR4, UR19, UR22, UR4 ;  /* 0x00000016130472a5 */ /* 0x000fe2000f8e0204 */
[----:B------:R-:W-:-:S03]  /*0680*/  MOV R88, RZ ;  /* 0x000000ff00587202 */ /* 0x000fc60000000f00 */
[----:B------:R-:W-:Y:S01]  /*0690*/  IMAD.U32 R8, RZ, RZ, UR6 ;  /* 0x00000006ff087e24 */ /* 0x000fe2000f8e00ff */
[----:B------:R-:W-:Y:S01]  /*06a0*/  MOV R9, UR7 ;  /* 0x0000000700097c02 */ /* 0x000fe20008000f00 */
[----:B------:R-:W-:Y:S01]  /*06b0*/  IMAD.U32 R6, RZ, RZ, UR4 ;  /* 0x00000004ff067e24 */ /* 0x000fe2000f8e00ff */
[----:B------:R-:W-:-:S03]  /*06c0*/  MOV R7, UR5 ;  /* 0x0000000500077c02 */ /* 0x000fc60008000f00 */
[----:B------:R4:W5:Y:S04]  /*06d0*/  @P4 LDG.E R88, [R8.64] ;  /* 0x0000001408584981 */ /* 0x000968000c1e1900 */
[----:B-1----:R-:W4:Y:S01]  /*06e0*/  @P3 LDG.E R3, [R10.64] ;  /* 0x000000140a033981 */ /* 0x002f22000c1e1900 */
[----:B------:R-:W-:-:S06]  /*06f0*/  IMAD.MOV.U32 R2, RZ, RZ, RZ ;  /* 0x000000ffff027224 */ /* 0x000fcc00078e00ff */
[----:B------:R1:W5:Y:S01]  /*0700*/  @P1 LDG.E R2, [R6.64] ;  /* 0x0000001406021981 */ /* 0x000362000c1e1900 */
[----:B------:R-:W1:Y:S01]  /*0710*/  S2UR UR11, SR_CTAID.Y ;  /* 0x00000000000b79c3 */ /* 0x000e620000002600 */
[----:B------:R-:W-:Y:S02]  /*0720*/  UMOV UR14, URZ ;  /* 0x0000003f000e7c82 */ /* 0x000fe40008000000 */
[----:B------:R-:W-:Y:S02]  /*0730*/  ULDC UR18, c[0x0][0x168] ;  /* 0x00005a0000127ab9 */ /* 0x000fe40000000800 */
[----:B------:R-:W-:Y:S02]  /*0740*/  UMOV UR15, URZ ;  /* 0x0000003f000f7c82 */ /* 0x000fe40008000000 */
[----:B------:R-:W-:Y:S02]  /*0750*/  ULDC UR4, c[0x0][0x2ac] ;  /* 0x0000ab0000047ab9 */ /* 0x000fe40000000800 */
[----:B------:R-:W-:-:S02]  /*0760*/  ULDC UR17, c[0x0][0x1d0] ;  /* 0x0000740000117ab9 */ /* 0x000fc40000000800 */
[----:B------:R-:W-:Y:S02]  /*0770*/  UIMAD UR17, UR4, UR17, URZ ;  /* 0x00000011041172a4 */ /* 0x000fe4000f8e023f */
[----:B------:R-:W-:Y:S02]  /*0780*/  ULDC UR16, c[0x0][0x228] ;  /* 0x00008a0000107ab9 */ /* 0x000fe40000000800 */
[----:B-1----:R-:W-:Y:S01]  /*0790*/  USHF.R.S32.HI UR10, URZ, 0x1f, UR11 ;  /* 0x0000001f3f0a7899 */ /* 0x002fe2000801140b */
[----:B--2---:R1:W2:Y:S08]  /*07a0*/  @P0 R2UR UR18, R0 ;  /* 0x00000000001203c2 */ /* 0x0042b000000e0000 */
[----:B---3--:R1:W3:Y:S08]  /*07b0*/  @P2 R2UR UR14, R4 ;  /* 0x00000000040e23c2 */ /* 0x0082f000000e0000 */
[----:B----4-:R1:W4:Y:S01]  /*07c0*/  @P3 R2UR UR15, R3 ;  /* 0x00000000030f33c2 */ /* 0x01032200000e0000 */
[----:B------:R-:W-:Y:S05]  /*07d0*/  @P0 BRA `(.L_x_56) ;  /* 0x0000006000000947 */ /* 0x000fea0003800000 */
[----:B--2---:R-:W-:Y:S05]  /*07e0*/  @!P3 BRA `(.L_x_56) ;  /* 0x000000500000b947 */ /* 0x004fea0003800000 */
[----:B-1----:R1:W2:Y:S04]  /*07f0*/  LDG.E R0, [R10.64] ;  /* 0x000000140a007981 */ /* 0x0022a8000c1e1900 */
[----:B-1--4-:R-:W4:Y:S01]  /*0800*/  LDG.E R10, [R10.64+0x4] ;  /* 0x000004140a0a7981 */ /* 0x012f22000c1e1900 */
[----:B--2---:R-:W1:Y:S08]  /*0810*/  R2UR UR18, R0 ;  /* 0x00000000001273c2 */ /* 0x004e7000000e0000 */
[----:B----4-:R-:W1:Y:S02]  /*0820*/  R2UR UR4, R10 ;  /* 0x000000000a0473c2 */ /* 0x010e6400000e0000 */
[----:B-1----:R-:W-:-:S06]  /*0830*/  UIADD3 UR18, -UR18, UR4, URZ ;  /* 0x0000000412127290 */ /* 0x002fcc000fffe13f */
.L_x_56:
[----:B--2---:R-:W-:-:S04]  /*0840*/  ISETP.NE.U32.AND P0, PT, RZ, c[0x0][0x368], PT ;  /* 0x0000da00ff007a0c */ /* 0x004fc80003f05070 */
[----:B------:R-:W-:-:S13]  /*0850*/  ISETP.NE.AND.EX P0, PT, RZ, c[0x0][0x36c], PT, P0 ;  /* 0x0000db00ff007a0c */ /* 0x000fda0003f05300 */
[----:B------:R-:W-:Y:S05]  /*0860*/  @!P0 BRA `(.L_x_57) ;  /* 0x0000007000008947 */ /* 0x000fea0003800000 */
[----:B------:R-:W-:Y:S02]  /*0870*/  ULDC.64 UR4, c[0x0][0x368] ;  /* 0x0000da0000047ab9 */ /* 0x000fe40000000a00 */
[----:B------:R-:W-:-:S06]  /*0880*/  UIMAD.WIDE UR4, UR19, UR22, UR4 ;  /* 0x00000016130472a5 */ /* 0x000fcc000f8e0204 */
[----:B-1----:R-:W-:Y:S02]  /*0890*/  MOV R4, UR4 ;  /* 0x0000000400047c02 */ /* 0x002fe40008000f00 */
[----:B------:R-:W-:-:S05]  /*08a0*/  MOV R5, UR5 ;  /* 0x0000000500057c02 */ /* 0x000fca0008000f00 */
[----:B------:R-:W2:Y:S02]  /*08b0*/  LDG.E R0, [R4.64] ;  /* 0x0000001404007981 */ /* 0x000ea4000c1e1900 */
[----:B--2---:R1:W2:Y:S02]  /*08c0*/  R2UR UR17, R0 ;  /* 0x00000000001173c2 */ /* 0x0042a400000e0000 */
[----:B-12---:R-:W-:Y:S05]  /*08d0*/  BRA `(.L_x_58) ;  /* 0x0000006000007947 */ /* 0x006fea0003800000 */
.L_x_57:
[----:B------:R-:W-:Y:S05]  /*08e0*/  @!P4 BRA `(.L_x_58) ;  /* 0x000000500000c947 */ /* 0x000fea0003800000 */
[----:B-1----:R1:W2:Y:S04]  /*08f0*/  LDG.E R0, [R8.64] ;  /* 0x0000001408007981 */ /* 0x0022a8000c1e1900 */
[----:B-1--4-:R-:W4:Y:S01]  /*0900*/  LDG.E R8, [R8.64+0x4] ;  /* 0x0000041408087981 */ /* 0x012f22000c1e1900 */
[----:B--2---:R-:W1:Y:S08]  /*0910*/  R2UR UR17, R0 ;  /* 0x00000000001173c2 */ /* 0x004e7000000e0000 */
[----:B----4-:R-:W1:Y:S02]  /*0920*/  R2UR UR4, R8 ;  /* 0x00000000080473c2 */ /* 0x010e6400000e0000 */
[----:B-1----:R-:W-:-:S06]  /*0930*/  UIADD3 UR17, -UR17, UR4, URZ ;  /* 0x0000000411117290 */ /* 0x002fcc000fffe13f */
.L_x_58:
[----:B-1----:R1:W2:Y:S01]  /*0940*/  @P1 LDG.E R0, [R6.64] ;  /* 0x0000001406001981 */ /* 0x0022a2000c1e1900 */
[----:B------:R-:W-:-:S03]  /*0950*/  ULDC.64 UR4, c[0x0][0x378] ;  /* 0x0000de0000047ab9 */ /* 0x000fc60000000a00 */
[----:B-1--4-:R-:W4:Y:S01]  /*0960*/  @P1 LDG.E R6, [R6.64+0x4] ;  /* 0x0000041406061981 */ /* 0x012f22000c1e1900 */
[----:B------:R-:W-:-:S04]  /*0970*/  UISETP.NE.U32.AND UP0, UPT, URZ, UR4, UPT ;  /* 0x000000043f00728c */ /* 0x000fc8000bf05070 */
[----:B------:R-:W-:-:S03]  /*0980*/  UISETP.NE.AND.EX UP0, UPT, URZ, UR5, UPT, UP0 ;  /* 0x000000053f00728c */ /* 0x000fc6000bf05300 */
[----:B------:R-:W-:-:S03]  /*0990*/  ULDC.64 UR4, c[0x0][0x378] ;  /* 0x0000de0000047ab9 */ /* 0x000fc60000000a00 */
[----:B------:R-:W-:-:S05]  /*09a0*/  PLOP3.LUT P0, PT, PT, PT, UP0, 0x80, 0x0 ;  /* 0x000000000000781c */ /* 0x000fca0003f0f008 */
[----:B------:R-:W-:-:S06]  /*09b0*/  @UP0 UIMAD.WIDE UR4, UR19, UR22, UR4 ;  /* 0x00000016130402a5 */ /* 0x000fcc000f8e0204 */
[----:B------:R-:W-:Y:S02]  /*09c0*/  IMAD.U32 R4, RZ, RZ, UR4 ;  /* 0x00000004ff047e24 */ /* 0x000fe4000f8e00ff */
[----:B------:R-:W-:-:S05]  /*09d0*/  IMAD.U32 R5, RZ, RZ, UR5 ;  /* 0x00000005ff057e24 */ /* 0x000fca000f8e00ff */
[----:B---3--:R-:W3:Y:S01]  /*09e0*/  @P0 LDG.E R4, [R4.64] ;  /* 0x0000001404040981 */ /* 0x008ee2000c1e1900 */
[----:B------:R-:W-:Y:S02]  /*09f0*/  UIADD3 UR5, -UR14, UR17, URZ ;  /* 0x000000110e057290 */ /* 0x000fe4000fffe13f */
[----:B------:R-:W-:Y:S01]  /*0a00*/  UMOV UR13, UR17 ;  /* 0x00000011000d7c82 */ /* 0x000fe20008000000 */
[----:B--2---:R-:W1:Y:S08]  /*0a10*/  @P1 R2UR UR4, R0 ;  /* 0x00000000000413c2 */ /* 0x004e7000000e0000 */
[----:B----4-:R-:W1:Y:S02]  /*0a20*/  @P1 R2UR UR6, R6 ;  /* 0x00000000060613c2 */ /* 0x010e6400000e0000 */
[----:B-1----:R-:W-:-:S02]  /*0a30*/  @UP2 UIADD3 UR16, -UR4, UR6, URZ ;  /* 0x0000000604102290 */ /* 0x002fc4000fffe13f */
[----:B------:R-:W-:Y:S02]  /*0a40*/  UIADD3 UR6, -UR5, URZ, URZ ;  /* 0x0000003f05067290 */ /* 0x000fe4000fffe13f */
[----:B------:R-:W-:Y:S02]  /*0a50*/  UIADD3 UR9, UR5, UR16, URZ ;  /* 0x0000001005097290 */ /* 0x000fe4000fffe03f */
[----:B---3--:R1:W2:Y:S01]  /*0a60*/  @P0 R2UR UR13, R4 ;  /* 0x00000000040d03c2 */ /* 0x0082a200000e0000 */
[----:B------:R-:W-:Y:S02]  /*0a70*/  UISETP.LT.AND UP1, UPT, URZ, UR6, UPT ;  /* 0x000000063f00728c */ /* 0x000fe4000bf21270 */
[----:B------:R-:W-:Y:S02]  /*0a80*/  UIADD3 UR4, UR9, 0x7f, URZ ;  /* 0x0000007f09047890 */ /* 0x000fe4000fffe03f */
[----:B------:R-:W-:Y:S02]  /*0a90*/  USEL UR6, URZ, UR6, !UP1 ;  /* 0x000000063f067287 */ /* 0x000fe4000c800000 */
[----:B------:R-:W-:-:S04]  /*0aa0*/  USHF.R.S32.HI UR8, URZ, 0x1f, UR4 ;  /* 0x0000001f3f087899 */ /* 0x000fc80008011404 */
[----:B------:R-:W-:-:S04]  /*0ab0*/  ULEA.HI UR8, UR8, UR4, URZ, 0x7 ;  /* 0x0000000408087291 */ /* 0x000fc8000f8f383f */
[----:B------:R-:W-:-:S04]  /*0ac0*/  ULOP3.LUT UR7, UR8, 0xffffff80, URZ, 0xc0, !UPT ;  /* 0xffffff8008077892 */ /* 0x000fc8000f8ec03f */
[----:B------:R-:W-:-:S04]  /*0ad0*/  UIADD3 UR5, -UR5, UR7, URZ ;  /* 0x0000000705057290 */ /* 0x000fc8000fffe13f */
[----:B------:R-:W-:-:S04]  /*0ae0*/  UISETP.LT.AND UP0, UPT, UR5, UR16, UPT ;  /* 0x000000100500728c */ /* 0x000fc8000bf01270 */
[----:B------:R-:W-:-:S04]  /*0af0*/  USEL UR5, UR5, UR16, UP0 ;  /* 0x0000001005057287 */ /* 0x000fc80008000000 */
[----:B------:R-:W-:Y:S02]  /*0b00*/  UISETP.GT.AND UP0, UPT, UR5, UR6, UPT ;  /* 0x000000060500728c */ /* 0x000fe4000bf04270 */
[----:B------:R-:W-:-:S07]  /*0b10*/  USHF.R.U32.HI UR6, URZ, 0x7, UR6 ;  /* 0x000000073f067899 */ /* 0x000fce0008011606 */
[----:B------:R-:W-:Y:S02]  /*0b20*/  UMOV UR23, UR6 ;  /* 0x0000000600177c82 */ /* 0x000fe40008000000 */
[----:B------:R-:W-:-:S04]  /*0b30*/  @UP0 UIADD3 UR5, UR5, 0x7f, URZ ;  /* 0x0000007f05050890 */ /* 0x000fc8000fffe03f */
[----:B------:R-:W-:-:S04]  /*0b40*/  @UP0 USHF.R.S32.HI UR4, URZ, 0x1f, UR5 ;  /* 0x0000001f3f040899 */ /* 0x000fc80008011405 */
[----:B------:R-:W-:-:S04]  /*0b50*/  @UP0 ULEA.HI UR4, UR4, UR5, URZ, 0x7 ;  /* 0x0000000504040291 */ /* 0x000fc8000f8f383f */
[----:B------:R-:W-:-:S04]  /*0b60*/  @UP0 USHF.R.S32.HI UR23, URZ, 0x7, UR4 ;  /* 0x000000073f170899 */ /* 0x000fc80008011404 */
[----:B------:R-:W-:-:S06]  /*0b70*/  UISETP.GT.AND UP0, UPT, UR23, UR6, UPT ;  /* 0x000000061700728c */ /* 0x000fcc000bf04270 */
[----:B------:R-:W-:-:S13]  /*0b80*/  PLOP3.LUT P0, PT, PT, PT, UP0, 0x80, 0x0 ;  /* 0x000000000000781c */ /* 0x000fda0003f0f008 */
[----:B------:R-:W-:Y:S05]  /*0b90*/  @!P0 BRA `(.L_x_59) ;  /* 0x000070d000008947 */ /* 0x000fea0003800000 */
[----:B-12---:R-:W-:Y:S02]  /*0ba0*/  ULDC.64 UR4, c[0x0][0x340] ;  /* 0x0000d00000047ab9 */ /* 0x006fe40000000a00 */
        /* <DEDUP_REMOVED lines=8> */
[----:B------:R-:W-:Y:S02]  /*0c30*/  UIADD3 UR22, UR23, -0x1, URZ ;  /* 0xffffffff17167890 */ /* 0x000fe4000fffe03f */
[----:B------:R-:W-:Y:S01]  /*0c40*/  ULDC.64 UR4, c[0x0][0x260] ;  /* 0x0000980000047ab9 */ /* 0x000fe20000000a00 */
[-C--:B------:R-:W-:Y:S01]  /*0c50*/  LEA.HI R132, R136, R75.reuse, RZ, 0x3 ;  /* 0x0000004b88847211 */ /* 0x080fe200078f18ff */
[----:B------:R1:W2:Y:S01]  /*0c60*/  @P4 LDG.E R0, [R4.64] ;  /* 0x0000001404004981 */ /* 0x0002a2000c1e1900 */
[----:B------:R-:W-:Y:S01]  /*0c70*/  UIMAD UR4, UR10, UR4, URZ ;  /* 0x000000040a0472a4 */ /* 0x000fe2000f8e023f */
[----:B------:R-:W-:Y:S01]  /*0c80*/  IMAD.U32 R3, RZ, RZ, UR22 ;  /* 0x00000016ff037e24 */ /* 0x000fe2000f8e00ff */
[----:B------:R-:W-:Y:S01]  /*0c90*/  SHF.R.S32.HI R139, RZ, 0x3, R132 ;  /* 0x00000003ff8b7819 */ /* 0x000fe20000011484 */
[----:B------:R-:W-:Y:S01]  /*0ca0*/  IMAD.U32 R20, RZ, RZ, UR11 ;  /* 0x0000000bff147e24 */ /* 0x000fe2000f8e00ff */
[----:B------:R-:W-:Y:S01]  /*0cb0*/  LOP3.LUT R132, R132, 0xfffffff8, RZ, 0xc0, !PT ;  /* 0xfffffff884847812 */ /* 0x000fe200078ec0ff */
[----:B------:R-:W-:Y:S01]  /*0cc0*/  UIMAD UR23, UR11, UR5, UR4 ;  /* 0x000000050b1772a4 */ /* 0x000fe2000f8e0204 */
[----:B------:R-:W-:Y:S01]  /*0cd0*/  SHF.R.S32.HI R8, RZ, 0x1f, R139 ;  /* 0x0000001fff087819 */ /* 0x000fe2000001148b */
[----:B------:R-:W-:Y:S01]  /*0ce0*/  USHF.R.S32.HI UR28, URZ, 0x1f, UR13 ;  /* 0x0000001f3f1c7899 */ /* 0x000fe2000801140d */
[----:B-----5:R-:W-:Y:S01]  /*0cf0*/  IADD3 R156, P5, R139, R2, RZ ;  /* 0x000000028b9c7210 */ /* 0x020fe20007fbe0ff */
[----:B------:R-:W-:Y:S01]  /*0d00*/  IMAD.IADD R132, R75, 0x1, -R132 ;  /* 0x000000014b847824 */ /* 0x000fe200078e0a84 */
[----:B------:R-:W-:Y:S01]  /*0d10*/  IADD3 R85, -R139, UR16, RZ ;  /* 0x000000108b557c10 */ /* 0x000fe2000fffe1ff */
[----:B------:R-:W-:Y:S01]  /*0d20*/  ULDC.64 UR4, c[0x0][0x240] ;  /* 0x0000900000047ab9 */ /* 0x000fe20000000a00 */
[----:B------:R-:W-:Y:S01]  /*0d30*/  LEA.HI.X.SX32 R157, R2, R8, 0x1, P5 ;  /* 0x00000008029d7211 */ /* 0x000fe200028f0eff */
[C---:B------:R-:W-:Y:S01]  /*0d40*/  IMAD.SHL.U32 R10, R132.reuse, 0x8, RZ ;  /* 0x00000008840a7824 */ /* 0x040fe200078e00ff */
[----:B------:R-:W-:Y:S01]  /*0d50*/  UIMAD UR4, UR10, UR4, URZ ;  /* 0x000000040a0472a4 */ /* 0x000fe2000f8e023f */
[----:B------:R-:W-:Y:S01]  /*0d60*/  IMAD R3, R3, -0x80, R85 ;  /* 0xffffff8003037824 */ /* 0x000fe200078e0255 */
[----:B------:R-:W-:Y:S01]  /*0d70*/  USHF.R.S32.HI UR24, URZ, 0x1f, UR19 ;  /* 0x0000001f3f187899 */ /* 0x000fe20008011413 */
[----:B------:R-:W-:Y:S01]  /*0d80*/  IMAD.SHL.U32 R12, R132, 0x4, RZ ;  /* 0x00000004840c7824 */ /* 0x000fe200078e00ff */
[--C-:B------:R-:W-:Y:S01]  /*0d90*/  SHF.R.S32.HI R11, RZ, 0x1f, R10.reuse ;  /* 0x0000001fff0b7819 */ /* 0x100fe2000001140a */
[----:B------:R-:W-:Y:S01]  /*0da0*/  UIMAD UR25, UR11, UR5, UR4 ;  /* 0x000000050b1972a4 */ /* 0x000fe2000f8e0204 */
[C---:B------:R-:W-:Y:S01]  /*0db0*/  ISETP.GE.AND P3, PT, R3.reuse, 0x1, PT ;  /* 0x000000010300780c */ /* 0x040fe20003f66270 */
[----:B------:R-:W-:Y:S01]  /*0dc0*/  USEL UR27, UR19, URZ, !UP2 ;  /* 0x0000003f131b7287 */ /* 0x000fe2000d000000 */
[----:B------:R-:W-:Y:S01]  /*0dd0*/  ISETP.GE.AND P2, PT, R3, 0x21, PT ;  /* 0x000000210300780c */ /* 0x000fe20003f46270 */
[----:B------:R-:W-:Y:S01]  /*0de0*/  ULDC.64 UR4, c[0x0][0x280] ;  /* 0x0000a00000047ab9 */ /* 0x000fe20000000a00 */
[----:B-1----:R-:W-:Y:S01]  /*0df0*/  IMAD R4, R157, c[0x0][0x238], RZ ;  /* 0x00008e009d047a24 */ /* 0x002fe200078e02ff */
[C---:B------:R-:W-:Y:S01]  /*0e00*/  ISETP.GE.AND P1, PT, R3.reuse, 0x41, PT ;  /* 0x000000410300780c */ /* 0x040fe20003f26270 */
[----:B------:R-:W-:Y:S01]  /*0e10*/  IMAD.WIDE.U32 R20, R20, c[0x0][0x260], R10 ;  /* 0x0000980014147a25 */ /* 0x000fe200078e000a */
[----:B------:R-:W-:Y:S01]  /*0e20*/  ISETP.GT.AND P0, PT, R3, 0x60, PT ;  /* 0x000000600300780c */ /* 0x000fe20003f04270 */
[----:B------:R-:W-:Y:S01]  /*0e30*/  UIMAD UR4, UR28, UR4, URZ ;  /* 0x000000041c0472a4 */ /* 0x000fe2000f8e023f */
[----:B------:R-:W-:Y:S01]  /*0e40*/  SHF.R.S32.HI R13, RZ, 0x1f, R12 ;  /* 0x0000001fff0d7819 */ /* 0x000fe2000001140c */
[C---:B------:R-:W-:Y:S01]  /*0e50*/  IMAD R4, R156.reuse, c[0x0][0x23c], R4 ;  /* 0x00008f009c047a24 */ /* 0x040fe200078e0204 */
[----:B------:R-:W-:Y:S01]  /*0e60*/  IADD3 R21, R21, UR23, RZ ;  /* 0x0000001715157c10 */ /* 0x000fe2000fffe0ff */
[----:B------:R-:W-:Y:S01]  /*0e70*/  IMAD.WIDE.U32 R2, R156, c[0x0][0x238], R10 ;  /* 0x00008e009c027a25 */ /* 0x000fe200078e000a */
[----:B------:R-:W-:Y:S01]  /*0e80*/  UIMAD UR23, UR13, UR5, UR4 ;  /* 0x000000050d1772a4 */ /* 0x000fe2000f8e0204 */
[----:B------:R-:W-:Y:S01]  /*0e90*/  LEA.HI R136, R136, R75, RZ, 0x6 ;  /* 0x0000004b88887211 */ /* 0x000fe200078f30ff */
[----:B------:R-:W-:Y:S01]  /*0ea0*/  USHF.R.S32.HI UR29, URZ, 0x1f, UR22 ;  /* 0x0000001f3f1d7899 */ /* 0x000fe20008011416 */
[----:B------:R-:W-:Y:S01]  /*0eb0*/  IMAD.IADD R5, R3, 0x1, R4 ;  /* 0x0000000103057824 */ /* 0x000fe200078e0204 */
[----:B------:R-:W-:Y:S01]  /*0ec0*/  ULDC.64 UR4, c[0x0][0x248] ;  /* 0x0000920000047ab9 */ /* 0x000fe20000000a00 */
[----:B------:R-:W-:Y:S01]  /*0ed0*/  IMAD.MOV.U32 R4, RZ, RZ, R2 ;  /* 0x000000ffff047224 */ /* 0x000fe200078e0002 */
[C---:B------:R-:W-:Y:S01]  /*0ee0*/  ISETP.GE.AND P6, PT, R10.reuse, c[0x0][0x27c], PT ;  /* 0x00009f000a007a0c */ /* 0x040fe20003fc6270 */
[----:B------:R-:W-:Y:S01]  /*0ef0*/  IMAD.U32 R2, RZ, RZ, UR11 ;  /* 0x0000000bff027e24 */ /* 0x000fe2000f8e00ff */
[----:B------:R-:W-:Y:S01]  /*0f00*/  IADD3 R138, R10, 0x40, RZ ;  /* 0x000000400a8a7810 */ /* 0x000fe20007ffe0ff */
[----:B------:R-:W-:Y:S01]  /*0f10*/  IMAD.MOV.U32 R98, RZ, RZ, c[0x0][0x238] ;  /* 0x00008e00ff627624 */ /* 0x000fe200078e00ff */
[----:B------:R-:W-:Y:S01]  /*0f20*/  P2R R140, PR, RZ, 0x40 ;  /* 0x00000040ff8c7803 */ /* 0x000fe20000000000 */
[----:B------:R-:W-:Y:S01]  /*0f30*/  IMAD.WIDE.U32 R4, R2, c[0x0][0x240], R4 ;  /* 0x0000900002047a25 */ /* 0x000fe200078e0004 */
[----:B------:R-:W-:-:S02]  /*0f40*/  SEL R3, RZ, c[0x0][0x27c], !P6 ;  /* 0x00009f00ff037a07 */ /* 0x000fc40007000000 */
[----:B------:R-:W-:Y:S01]  /*0f50*/  ISETP.GE.AND P6, PT, R10, c[0x0][0x1d4], PT ;  /* 0x000075000a007a0c */ /* 0x000fe20003fc6270 */
[----:B------:R-:W-:Y:S01]  /*0f60*/  IMAD.MOV.U32 R150, RZ, RZ, R4 ;  /* 0x000000ffff967224 */ /* 0x000fe200078e0004 */
[----:B------:R-:W-:Y:S01]  /*0f70*/  IADD3 R151, R5, UR25, RZ ;  /* 0x0000001905977c10 */ /* 0x000fe2000fffe0ff */
[----:B------:R-:W-:Y:S01]  /*0f80*/  USEL UR25, UR24, URZ, !UP2 ;  /* 0x0000003f18197287 */ /* 0x000fe2000d000000 */
[----:B------:R-:W-:Y:S01]  /*0f90*/  IMAD.MOV.U32 R104, RZ, RZ, 0x7 ;  /* 0x00000007ff687424 */ /* 0x000fe200078e00ff */
[----:B------:R-:W-:Y:S01]  /*0fa0*/  ISETP.GE.AND P5, PT, R138, c[0x0][0x1d4], PT ;  /* 0x000075008a007a0c */ /* 0x000fe20003fa6270 */
[----:B------:R-:W-:Y:S01]  /*0fb0*/  IMAD.U32 R148, RZ, RZ, UR27 ;  /* 0x0000001bff947e24 */ /* 0x000fe2000f8e00ff */
[----:B------:R-:W-:Y:S01]  /*0fc0*/  UIMAD UR4, UR25, UR4, URZ ;  /* 0x00000004190472a4 */ /* 0x000fe2000f8e023f */
[----:B------:R-:W-:Y:S01]  /*0fd0*/  IMAD R14, R8, c[0x0][0x280], RZ ;  /* 0x0000a000080e7a24 */ /* 0x000fe200078e02ff */
[----:B------:R-:W-:Y:S01]  /*0fe0*/  SHF.L.U64.HI R90, R98, R104, c[0x0][0x23c] ;  /* 0x00008f00625a7619 */ /* 0x000fe20000010268 */
[----:B------:R-:W-:Y:S01]  /*0ff0*/  IMAD R8, R8, c[0x0][0x290], RZ ;  /* 0x0000a40008087a24 */ /* 0x000fe200078e02ff */
[----:B------:R-:W-:Y:S01]  /*1000*/  UIMAD UR5, UR27, UR5, UR4 ;  /* 0x000000051b0572a4 */ /* 0x000fe2000f8e0204 */
[----:B------:R-:W-:Y:S01]  /*1010*/  IMAD.WIDE.U32 R150, R148, c[0x0][0x248], R150 ;  /* 0x0000920094967a25 */ /* 0x000fe200078e0096 */
[----:B------:R-:W-:-:S02]  /*1020*/  IADD3 R128, R139, 0x20, RZ ;  /* 0x000000208b807810 */ /* 0x000fc40007ffe0ff */
[C---:B------:R-:W-:Y:S01]  /*1030*/  IADD3 R124, R139.reuse, 0x40, RZ ;  /* 0x000000408b7c7810 */ /* 0x040fe20007ffe0ff */
[----:B------:R-:W-:Y:S01]  /*1040*/  IMAD.SHL.U32 R137, R139, 0x40, RZ ;  /* 0x000000408b897824 */ /* 0x000fe200078e00ff */
[----:B------:R-:W-:Y:S01]  /*1050*/  IADD3 R163, R151, UR5, RZ ;  /* 0x0000000597a37c10 */ /* 0x000fe2000fffe0ff */
[C---:B------:R-:W-:Y:S01]  /*1060*/  IMAD R8, R139.reuse, c[0x0][0x294], R8 ;  /* 0x0000a5008b087a24 */ /* 0x040fe200078e0208 */
[----:B------:R-:W-:Y:S01]  /*1070*/  ULDC.64 UR4, c[0x0][0x290] ;  /* 0x0000a40000047ab9 */ /* 0x000fe20000000a00 */
[----:B------:R-:W-:Y:S01]  /*1080*/  IMAD.WIDE.U32 R16, R139, c[0x0][0x290], R12 ;  /* 0x0000a4008b107a25 */ /* 0x000fe200078e000c */
[----:B------:R-:W-:Y:S01]  /*1090*/  LOP3.LUT R137, R137, 0x1c0, RZ, 0xc0, !PT ;  /* 0x000001c089897812 */ /* 0x000fe200078ec0ff */
[----:B------:R-:W-:Y:S01]  /*10a0*/  UIMAD UR28, UR28, UR4, URZ ;  /* 0x000000041c1c72a4 */ /* 0x000fe2000f8e023f */
[C---:B------:R-:W-:Y:S01]  /*10b0*/  IADD3 R120, R139.reuse, 0x60, RZ ;  /* 0x000000608b787810 */ /* 0x040fe20007ffe0ff */
[----:B------:R-:W-:Y:S01]  /*10c0*/  IMAD.WIDE.U32 R6, R139, c[0x0][0x290], R10 ;  /* 0x0000a4008b067a25 */ /* 0x000fe200078e000a */
[----:B------:R-:W-:Y:S01]  /*10d0*/  LOP3.LUT R134, R137, 0x38, R10, 0xf8, !PT ;  /* 0x0000003889867812 */ /* 0x000fe200078ef80a */
[----:B------:R-:W-:Y:S01]  /*10e0*/  UIMAD UR28, UR13, UR5, UR28 ;  /* 0x000000050d1c72a4 */ /* 0x000fe2000f8e021c */
[----:B------:R-:W-:Y:S01]  /*10f0*/  SHF.R.U32.HI R135, RZ, 0x3, R137 ;  /* 0x00000003ff877819 */ /* 0x000fe20000011689 */
[----:B------:R-:W-:Y:S01]  /*1100*/  IMAD.SHL.U32 R136, R136, 0x8, RZ ;  /* 0x0000000888887824 */ /* 0x000fe200078e00ff */
[----:B------:R-:W-:Y:S01]  /*1110*/  ULDC.64 UR4, c[0x0][0x1e8] ;  /* 0x00007a0000047ab9 */ /* 0x000fe20000000a00 */
[----:B------:R-:W-:Y:S01]  /*1120*/  IMAD.SHL.U32 R91, R98, 0x80, RZ ;  /* 0x00000080625b7824 */ /* 0x000fe200078e00ff */
[----:B------:R-:W-:Y:S01]  /*1130*/  UIMAD.WIDE.U32 UR30, UR11, UR4, URZ ;  /* 0x000000040b1e72a5 */ /* 0x000fe2000f8e003f */
[----:B------:R-:W-:Y:S01]  /*1140*/  IMAD.MOV.U32 R162, RZ, RZ, R150 ;  /* 0x000000ffffa27224 */ /* 0x000fe200078e0096 */
[----:B------:R-:W-:Y:S01]  /*1150*/  LOP3.LUT R136, R136, 0xfffffe00, RZ, 0xc0, !PT ;  /* 0xfffffe0088887812 */ /* 0x000fe200078ec0ff */
[----:B------:R-:W-:Y:S01]  /*1160*/  IMAD.IADD R17, R17, 0x1, R8 ;  /* 0x0000000111117824 */ /* 0x000fe200078e0208 */
[----:B------:R-:W-:Y:S01]  /*1170*/  SHF.R.S32.HI R126, RZ, 0x1f, R128 ;  /* 0x0000001fff7e7819 */ /* 0x000fe20000011480 */
[----:B------:R-:W-:Y:S01]  /*1180*/  IMAD.IADD R9, R8, 0x1, R7 ;  /* 0x0000000108097824 */ /* 0x000fe200078e0207 */
[----:B------:R-:W-:Y:S01]  /*1190*/  LOP3.LUT R134, R136, R134, R135, 0xf6, !PT ;  /* 0x0000008688867212 */ /* 0x000fe200078ef687 */
[----:B------:R-:W-:Y:S01]  /*11a0*/  IMAD.MOV.U32 R8, RZ, RZ, R6 ;  /* 0x000000ffff087224 */ /* 0x000fe200078e0006 */
[----:B------:R-:W-:Y:S01]  /*11b0*/  SHF.R.S32.HI R122, RZ, 0x1f, R124 ;  /* 0x0000001fff7a7819 */ /* 0x000fe2000001147c */
[----:B------:R-:W-:Y:S01]  /*11c0*/  IMAD.WIDE.U32 R6, R91, UR22, R162 ;  /* 0x000000165b067c25 */ /* 0x000fe2000f8e00a2 */
[----:B------:R-:W-:-:S02]  /*11d0*/  SHF.R.S32.HI R118, RZ, 0x1f, R120 ;  /* 0x0000001fff767819 */ /* 0x000fc40000011478 */
[----:B------:R-:W-:Y:S01]  /*11e0*/  LEA.HI R126, R126, R128, RZ, 0x3 ;  /* 0x000000807e7e7211 */ /* 0x000fe200078f18ff */
[----:B------:R-:W-:Y:S01]  /*11f0*/  IMAD.IADD R3, R10, 0x1, R3 ;  /* 0x000000010a037824 */ /* 0x000fe200078e0203 */
[----:B------:R-:W-:Y:S01]  /*1200*/  LEA.HI R122, R122, R124, RZ, 0x3 ;  /* 0x0000007c7a7a7211 */ /* 0x000fe200078f18ff */
[----:B------:R-:W-:Y:S01]  /*1210*/  IMAD.SHL.U32 R134, R134, 0x2, RZ ;  /* 0x0000000286867824 */ /* 0x000fe200078e00ff */
[----:B------:R-:W-:Y:S01]  /*1220*/  LEA.HI R118, R118, R120, RZ, 0x3 ;  /* 0x0000007876767211 */ /* 0x000fe200078f18ff */
[----:B------:R-:W-:Y:S01]  /*1230*/  IMAD.U32 R152, RZ, RZ, UR13 ;  /* 0x0000000dff987e24 */ /* 0x000fe2000f8e00ff */
[----:B------:R-:W-:Y:S01]  /*1240*/  SHF.R.S32.HI R2, RZ, 0x1f, R3 ;  /* 0x0000001fff027819 */ /* 0x000fe20000011403 */
[----:B------:R-:W-:Y:S01]  /*1250*/  IMAD.U32 R144, RZ, RZ, UR13 ;  /* 0x0000000dff907e24 */ /* 0x000fe2000f8e00ff */
[----:B------:R-:W-:Y:S01]  /*1260*/  SHF.R.S32.HI R131, RZ, 0x1f, R138 ;  /* 0x0000001fff837819 */ /* 0x000fe2000001148a */
[----:B------:R-:W-:Y:S01]  /*1270*/  IMAD.WIDE.U32 R152, R152, c[0x0][0x290], R16 ;  /* 0x0000a40098987a25 */ /* 0x000fe200078e0010 */
[----:B------:R-:W-:-:S02]  /*1280*/  LEA.HI R129, R2, R3, RZ, 0x3 ;  /* 0x0000000302817211 */ /* 0x000fc400078f18ff */
[----:B------:R-:W-:Y:S01]  /*1290*/  LEA.HI R2, R2, R3, RZ, 0x6 ;  /* 0x0000000302027211 */ /* 0x000fe200078f30ff */
[----:B------:R-:W-:Y:S01]  /*12a0*/  IMAD.WIDE.U32 R144, R144, c[0x0][0x290], R8 ;  /* 0x0000a40090907a25 */ /* 0x000fe200078e0008 */
[--C-:B------:R-:W-:Y:S02]  /*12b0*/  LOP3.LUT R115, R137, 0x38, R129.reuse, 0xf8, !PT ;  /* 0x0000003889737812 */ /* 0x100fe400078ef881 */
[----:B------:R-:W-:Y:S01]  /*12c0*/  LEA.HI R131, R131, R138, RZ, 0x3 ;  /* 0x0000008a83837211 */ /* 0x000fe200078f18ff */
[----:B------:R-:W-:Y:S01]  /*12d0*/  IMAD.SHL.U32 R127, R128, 0x40, RZ ;  /* 0x00000040807f7824 */ /* 0x000fe200078e00ff */
[----:B------:R-:W-:Y:S01]  /*12e0*/  LOP3.LUT R115, R115, R135, RZ, 0x3c, !PT ;  /* 0x0000008773737212 */ /* 0x000fe200078e3cff */
[----:B------:R-:W-:Y:S01]  /*12f0*/  IMAD.SHL.U32 R123, R124, 0x40, RZ ;  /* 0x000000407c7b7824 */ /* 0x000fe200078e00ff */
[----:B------:R-:W-:Y:S01]  /*1300*/  SHF.R.S32.HI R130, RZ, 0x3, R129 ;  /* 0x00000003ff827819 */ /* 0x000fe20000011481 */
[----:B------:R-:W-:Y:S01]  /*1310*/  IMAD.SHL.U32 R119, R120, 0x40, RZ ;  /* 0x0000004078777824 */ /* 0x000fe200078e00ff */
[----:B------:R-:W-:Y:S01]  /*1320*/  LOP3.LUT R127, R127, 0x1c0, RZ, 0xc0, !PT ;  /* 0x000001c07f7f7812 */ /* 0x000fe200078ec0ff */
[----:B------:R-:W-:Y:S01]  /*1330*/  IMAD R14, R139, c[0x0][0x284], R14 ;  /* 0x0000a1008b0e7a24 */ /* 0x000fe200078e020e */
[----:B------:R-:W-:Y:S01]  /*1340*/  LOP3.LUT R123, R123, 0x1c0, RZ, 0xc0, !PT ;  /* 0x000001c07b7b7812 */ /* 0x000fe200078ec0ff */
[----:B------:R-:W-:Y:S01]  /*1350*/  IMAD.WIDE.U32 R18, R139, c[0x0][0x280], R12 ;  /* 0x0000a0008b127a25 */ /* 0x000fe200078e000c */
[----:B------:R-:W-:-:S02]  /*1360*/  LOP3.LUT R119, R119, 0x1c0, RZ, 0xc0, !PT ;  /* 0x000001c077777812 */ /* 0x000fc400078ec0ff */
[----:B------:R-:W-:Y:S01]  /*1370*/  SHF.R.U32.HI R125, RZ, 0x3, R127 ;  /* 0x00000003ff7d7819 */ /* 0x000fe2000001167f */
[----:B------:R-:W-:Y:S01]  /*1380*/  IMAD.WIDE.U32 R22, R139, c[0x0][0x280], R10 ;  /* 0x0000a0008b167a25 */ /* 0x000fe200078e000a */
[----:B------:R-:W-:Y:S02]  /*1390*/  SHF.R.U32.HI R121, RZ, 0x3, R123 ;  /* 0x00000003ff797819 */ /* 0x000fe4000001167b */
[----:B------:R-:W-:Y:S01]  /*13a0*/  SHF.R.U32.HI R117, RZ, 0x3, R119 ;  /* 0x00000003ff757819 */ /* 0x000fe20000011677 */
[----:B------:R-:W-:Y:S01]  /*13b0*/  IMAD.SHL.U32 R126, R126, 0x40, RZ ;  /* 0x000000407e7e7824 */ /* 0x000fe200078e00ff */
[--C-:B------:R-:W-:Y:S01]  /*13c0*/  LOP3.LUT R114, R127, 0x38, R129.reuse, 0xf8, !PT ;  /* 0x000000387f727812 */ /* 0x100fe200078ef881 */
[----:B------:R-:W-:Y:S01]  /*13d0*/  IMAD.SHL.U32 R122, R122, 0x40, RZ ;  /* 0x000000407a7a7824 */ /* 0x000fe200078e00ff */
[--C-:B------:R-:W-:Y:S01]  /*13e0*/  LOP3.LUT R113, R123, 0x38, R129.reuse, 0xf8, !PT ;  /* 0x000000387b717812 */ /* 0x100fe200078ef881 */
[----:B------:R-:W-:Y:S01]  /*13f0*/  IMAD.SHL.U32 R118, R118, 0x40, RZ ;  /* 0x0000004076767824 */ /* 0x000fe200078e00ff */
[----:B------:R-:W-:Y:S01]  /*1400*/  LOP3.LUT R112, R119, 0x38, R129, 0xf8, !PT ;  /* 0x0000003877707812 */ /* 0x000fe200078ef881 */
[----:B------:R-:W-:Y:S01]  /*1410*/  IMAD.SHL.U32 R2, R2, 0x80, RZ ;  /* 0x0000008002027824 */ /* 0x000fe200078e00ff */
[----:B------:R-:W-:Y:S01]  /*1420*/  LOP3.LUT R126, R126, 0xfffffe00, RZ, 0xc0, !PT ;  /* 0xfffffe007e7e7812 */ /* 0x000fe200078ec0ff */
[----:B------:R-:W-:Y:S01]  /*1430*/  IMAD.MOV.U32 R94, RZ, RZ, 0x6 ;  /* 0x00000006ff5e7424 */ /* 0x000fe200078e00ff */
[----:B------:R-:W-:Y:S01]  /*1440*/  LOP3.LUT R122, R122, 0xfffffe00, RZ, 0xc0, !PT ;  /* 0xfffffe007a7a7812 */ /* 0x000fe200078ec0ff */
[----:B------:R-:W-:Y:S01]  /*1450*/  IMAD.MOV.U32 R160, RZ, RZ, c[0x0][0x280] ;  /* 0x0000a000ffa07624 */ /* 0x000fe200078e00ff */
[----:B------:R-:W-:Y:S01]  /*1460*/  LOP3.LUT R118, R118, 0xfffffe00, RZ, 0xc0, !PT ;  /* 0xfffffe0076767812 */ /* 0x000fe200078ec0ff */
[----:B------:R-:W-:Y:S01]  /*1470*/  IMAD.MOV.U32 R108, RZ, RZ, 0x5 ;  /* 0x00000005ff6c7424 */ /* 0x000fe200078e00ff */
[----:B------:R-:W-:Y:S01]  /*1480*/  LOP3.LUT R2, R2, 0xffffe000, RZ, 0xc0, !PT ;  /* 0xffffe00002027812 */ /* 0x000fe200078ec0ff */
[----:B------:R-:W-:Y:S01]  /*1490*/  IMAD.IADD R19, R19, 0x1, R14 ;  /* 0x0000000113137824 */ /* 0x000fe200078e020e */
[----:B------:R-:W-:Y:S01]  /*14a0*/  LOP3.LUT R114, R114, R125, RZ, 0x3c, !PT ;  /* 0x0000007d72727212 */ /* 0x000fe200078e3cff */
[----:B------:R-:W-:Y:S01]  /*14b0*/  IMAD.IADD R15, R14, 0x1, R23 ;  /* 0x000000010e0f7824 */ /* 0x000fe200078e0217 */
[----:B------:R-:W-:Y:S01]  /*14c0*/  LOP3.LUT R113, R113, R121, RZ, 0x3c, !PT ;  /* 0x0000007971717212 */ /* 0x000fe200078e3cff */
[----:B------:R-:W-:Y:S01]  /*14d0*/  IMAD.MOV.U32 R14, RZ, RZ, R22 ;  /* 0x000000ffff0e7224 */ /* 0x000fe200078e0016 */
[----:B------:R-:W-:Y:S01]  /*14e0*/  LOP3.LUT R112, R112, R117, RZ, 0x3c, !PT ;  /* 0x0000007570707212 */ /* 0x000fe200078e3cff */
[----:B------:R-:W-:Y:S01]  /*14f0*/  IMAD.U32 R154, RZ, RZ, UR13 ;  /* 0x0000000dff9a7e24 */ /* 0x000fe2000f8e00ff */
[C---:B------:R-:W-:Y:S01]  /*1500*/  SHF.L.U64.HI R92, R160.reuse, R94, c[0x0][0x284] ;  /* 0x0000a100a05c7619 */ /* 0x040fe2000001025e */
[----:B------:R-:W-:Y:S01]  /*1510*/  IMAD.U32 R146, RZ, RZ, UR13 ;  /* 0x0000000dff927e24 */ /* 0x000fe2000f8e00ff */
[C---:B------:R-:W-:Y:S01]  /*1520*/  SHF.L.U64.HI R102, R160.reuse, R104, c[0x0][0x284] ;  /* 0x0000a100a0667619 */ /* 0x040fe20000010268 */
[----:B------:R-:W-:Y:S01]  /*1530*/  IMAD.MOV.U32 R158, RZ, RZ, c[0x0][0x290] ;  /* 0x0000a400ff9e7624 */ /* 0x000fe200078e00ff */
[----:B------:R-:W-:Y:S01]  /*1540*/  SHF.L.U64.HI R106, R160, R108, c[0x0][0x284] ;  /* 0x0000a100a06a7619 */ /* 0x000fe2000001026c */
[----:B------:R-:W-:Y:S01]  /*1550*/  IMAD.SHL.U32 R99, R98, 0x40, RZ ;  /* 0x0000004062637824 */ /* 0x000fe200078e00ff */
[-C--:B------:R-:W-:Y:S01]  /*1560*/  IADD3 R115, R115, R2.reuse, R136 ;  /* 0x0000000273737210 */ /* 0x080fe20007ffe088 */
[----:B------:R-:W-:Y:S01]  /*1570*/  IMAD.SHL.U32 R93, R160, 0x40, RZ ;  /* 0x00000040a05d7824 */ /* 0x000fe200078e00ff */
[-C--:B------:R-:W-:Y:S01]  /*1580*/  IADD3 R114, R114, R2.reuse, R126 ;  /* 0x0000000272727210 */ /* 0x080fe20007ffe07e */
[C---:B------:R-:W-:Y:S01]  /*1590*/  IMAD.SHL.U32 R103, R160.reuse, 0x80, RZ ;  /* 0x00000080a0677824 */ /* 0x040fe200078e00ff */
[-C--:B------:R-:W-:Y:S01]  /*15a0*/  IADD3 R113, R113, R2.reuse, R122 ;  /* 0x0000000271717210 */ /* 0x080fe20007ffe07a */
[----:B------:R-:W-:Y:S01]  /*15b0*/  IMAD.SHL.U32 R107, R160, 0x20, RZ ;  /* 0x00000020a06b7824 */ /* 0x000fe200078e00ff */
[----:B------:R-:W-:Y:S01]  /*15c0*/  IADD3 R112, R112, R2, R118 ;  /* 0x0000000270707210 */ /* 0x000fe20007ffe076 */
[----:B------:R-:W-:Y:S01]  /*15d0*/  IMAD.WIDE.U32 R148, R148, c[0x0][0x268], R20 ;  /* 0x00009a0094947a25 */ /* 0x000fe200078e0014 */
[----:B------:R-:W-:-:S02]  /*15e0*/  SHF.L.U64.HI R104, R158, R104, c[0x0][0x294] ;  /* 0x0000a5009e687619 */ /* 0x000fc40000010268 */
[----:B------:R-:W-:Y:S01]  /*15f0*/  SHF.L.U64.HI R108, R158, R108, c[0x0][0x294] ;  /* 0x0000a5009e6c7619 */ /* 0x000fe2000001026c */
[----:B------:R-:W-:Y:S01]  /*1600*/  IMAD.WIDE.U32 R154, R154, c[0x0][0x280], R18 ;  /* 0x0000a0009a9a7a25 */ /* 0x000fe200078e0012 */
[----:B------:R-:W-:Y:S02]  /*1610*/  LOP3.LUT R131, R131, 0xfffffff8, RZ, 0xc0, !PT ;  /* 0xfffffff883837812 */ /* 0x000fe400078ec0ff */
[----:B------:R-:W-:Y:S01]  /*1620*/  LOP3.LUT R129, R129, 0xfffffff8, RZ, 0xc0, !PT ;  /* 0xfffffff881817812 */ /* 0x000fe200078ec0ff */
[----:B------:R-:W-:Y:S01]  /*1630*/  IMAD.WIDE.U32 R146, R146, c[0x0][0x280], R14 ;  /* 0x0000a00092927a25 */ /* 0x000fe200078e000e */
[----:B------:R-:W-:Y:S02]  /*1640*/  P2R R141, PR, RZ, 0x20 ;  /* 0x00000020ff8d7803 */ /* 0x000fe40000000000 */
[----:B------:R-:W-:Y:S01]  /*1650*/  P2R R142, PR, RZ, 0x40 ;  /* 0x00000040ff8e7803 */ /* 0x000fe20000000000 */
[----:B------:R-:W-:Y:S01]  /*1660*/  IMAD.WIDE.U32 R160, R160, 0x60, RZ ;  /* 0x00000060a0a07825 */ /* 0x000fe200078e00ff */
[----:B------:R-:W-:Y:S01]  /*1670*/  IADD3 R88, R88, UR17, RZ ;  /* 0x0000001158587c10 */ /* 0x000fe2000fffe0ff */
[----:B------:R-:W-:Y:S01]  /*1680*/  ULDC UR17, c[0x0][0x1d4] ;  /* 0x0000750000117ab9 */ /* 0x000fe20000000800 */
[----:B------:R-:W-:Y:S01]  /*1690*/  SHF.R.S32.HI R111, RZ, 0x1f, R131 ;  /* 0x0000001fff6f7819 */ /* 0x000fe20000011483 */
[----:B------:R-:W-:Y:S01]  /*16a0*/  IMAD.MOV.U32 R89, RZ, RZ, c[0x0][0x2b8] ;  /* 0x0000ae00ff597624 */ /* 0x000fe200078e00ff */
[----:B------:R-:W-:Y:S01]  /*16b0*/  IADD3 R87, R155, UR23, RZ ;  /* 0x000000179b577c10 */ /* 0x000fe2000fffe0ff */
[----:B------:R-:W-:Y:S01]  /*16c0*/  IMAD.MOV.U32 R76, RZ, RZ, c[0x0][0x27c] ;  /* 0x00009f00ff4c7624 */ /* 0x000fe200078e00ff */
[----:B------:R-:W-:Y:S01]  /*16d0*/  IADD3 R83, R147, UR23, RZ ;  /* 0x0000001793537c10 */ /* 0x000fe2000fffe0ff */
[C---:B------:R-:W-:Y:S01]  /*16e0*/  IMAD.SHL.U32 R95, R158.reuse, 0x40, RZ ;  /* 0x000000409e5f7824 */ /* 0x040fe200078e00ff */
[----:B------:R-:W-:Y:S01]  /*16f0*/  IADD3 R86, R153, UR28, RZ ;  /* 0x0000001c99567c10 */ /* 0x000fe2000fffe0ff */
[C---:B------:R-:W-:Y:S01]  /*1700*/  IMAD.SHL.U32 R105, R158.reuse, 0x80, RZ ;  /* 0x000000809e697824 */ /* 0x040fe200078e00ff */
[----:B------:R-:W-:Y:S01]  /*1710*/  IADD3 R82, R145, UR28, RZ ;  /* 0x0000001c91527c10 */ /* 0x000fe2000fffe0ff */
[----:B------:R-:W-:Y:S01]  /*1720*/  IMAD.SHL.U32 R109, R158, 0x20, RZ ;  /* 0x000000209e6d7824 */ /* 0x000fe200078e00ff */
[----:B------:R-:W-:Y:S01]  /*1730*/  SHF.R.S32.HI R110, RZ, 0x1f, R129 ;  /* 0x0000001fff6e7819 */ /* 0x000fe20000011481 */
[----:B------:R-:W-:-:S02]  /*1740*/  IMAD.U32 R133, RZ, RZ, UR22 ;  /* 0x00000016ff857e24 */ /* 0x000fc4000f8e00ff */
[----:B------:R-:W-:Y:S02]  /*1750*/  IMAD R132, R132, 0x20, R139 ;  /* 0x0000002084847824 */ /* 0x000fe400078e028b */
[----:B------:R-:W-:Y:S02]  /*1760*/  IMAD.SHL.U32 R115, R115, 0x2, RZ ;  /* 0x0000000273737824 */ /* 0x000fe400078e00ff */
[----:B------:R-:W-:Y:S02]  /*1770*/  IMAD.SHL.U32 R114, R114, 0x2, RZ ;  /* 0x0000000272727824 */ /* 0x000fe400078e00ff */
[----:B------:R-:W-:Y:S02]  /*1780*/  IMAD.SHL.U32 R113, R113, 0x2, RZ ;  /* 0x0000000271717824 */ /* 0x000fe400078e00ff */
[----:B------:R-:W-:Y:S01]  /*1790*/  IMAD.SHL.U32 R112, R112, 0x2, RZ ;  /* 0x0000000270707824 */ /* 0x000fe200078e00ff */
[----:B--2---:R1:W2:Y:S01]  /*17a0*/  @P4 R2UR UR26, R0 ;  /* 0x00000000001a43c2 */ /* 0x0042a200000e0000 */
[----:B------:R-:W-:Y:S01]  /*17b0*/  @P3 LEA R4, P4, R6, c[0x0][0x220], 0x1 ;  /* 0x0000880006043a11 */ /* 0x000fe200078808ff */
[----:B-1----:R-:W-:Y:S01]  /*17c0*/  IMAD R0, R90, UR22, RZ ;  /* 0x000000165a007c24 */ /* 0x002fe2000f8e02ff */
[----:B--2---:R-:W-:-:S02]  /*17d0*/  @UP0 USHF.R.S32.HI UR39, URZ, 0x1f, UR26 ;  /* 0x0000001f3f270899 */ /* 0x004fc4000801141a */
[----:B------:R-:W-:Y:S01]  /*17e0*/  @UP0 UMOV UR38, UR26 ;  /* 0x0000001a00260c82 */ /* 0x000fe20008000000 */
[----:B------:R-:W-:Y:S01]  /*17f0*/  IMAD R0, R91, UR29, R0 ;  /* 0x0000001d5b007c24 */ /* 0x000fe2000f8e0200 */
[----:B------:R-:W-:Y:S02]  /*1800*/  UIMAD UR29, UR10, UR4, URZ ;  /* 0x000000040a1d72a4 */ /* 0x000fe4000f8e023f */
[----:B------:R-:W-:Y:S01]  /*1810*/  @!UP0 UMOV UR38, UR19 ;  /* 0x0000001300268c82 */ /* 0x000fe20008000000 */
[----:B------:R-:W-:Y:S01]  /*1820*/  IMAD.IADD R7, R7, 0x1, R0 ;  /* 0x0000000107077824 */ /* 0x000fe200078e0200 */
[----:B------:R-:W-:Y:S01]  /*1830*/  UIMAD UR29, UR11, UR5, UR29 ;  /* 0x000000050b1d72a4 */ /* 0x000fe2000f8e021d */
[----:B------:R-:W-:Y:S01]  /*1840*/  IMAD.MOV.U32 R0, RZ, RZ, c[0x0][0x23c] ;  /* 0x00008f00ff007624 */ /* 0x000fe200078e00ff */
[----:B------:R-:W-:Y:S02]  /*1850*/  @!UP0 UMOV UR39, UR24 ;  /* 0x0000001800278c82 */ /* 0x000fe40008000000 */
[----:B------:R-:W-:Y:S01]  /*1860*/  @P3 LEA.HI.X R5, R6, c[0x0][0x224], R7, 0x1, P4 ;  /* 0x0000890006053a11 */ /* 0x000fe200020f0c07 */
[----:B------:R-:W-:Y:S01]  /*1870*/  IMAD.SHL.U32 R100, R0, 0x40, RZ ;  /* 0x0000004000647824 */ /* 0x000fe200078e00ff */
[----:B------:R-:W-:-:S02]  /*1880*/  ULDC.64 UR4, c[0x0][0x210] ;  /* 0x0000840000047ab9 */ /* 0x000fc40000000a00 */
[----:B------:R-:W-:Y:S01]  /*1890*/  UIMAD UR32, UR10, UR4, URZ ;  /* 0x000000040a2072a4 */ /* 0x000fe2000f8e023f */
[----:B------:R-:W-:Y:S01]  /*18a0*/  @!PT LDS RZ, [RZ] ;  /* 0x00000000fffff984 */ /* 0x000fe20000000800 */
[----:B------:R-:W-:Y:S01]  /*18b0*/  @!PT LDS RZ, [RZ] ;  /* 0x00000000fffff984 */ /* 0x000fe20000000800 */
[----:B------:R-:W-:Y:S01]  /*18c0*/  @!PT LDS RZ, [RZ] ;  /* 0x00000000fffff984 */ /* 0x000fe20000000800 */
[----:B------:R1:W-:Y:S01]  /*18d0*/  @P3 LDGSTS.E.BYPASS.LTC128B.128 [R134+0x8100], [R4.64], !P6 ;  /* 0x0810000004863fae */ /* 0x0003e2000f101d54 */
[----:B------:R-:W-:Y:S02]  /*18e0*/  UIMAD.WIDE.U32 UR34, UR11, UR4, URZ ;  /* 0x000000040b2272a5 */ /* 0x000fe4000f8e003f */
[----:B------:R-:W-:Y:S01]  /*18f0*/  UIMAD UR32, UR11, UR5, UR32 ;  /* 0x000000050b2072a4 */ /* 0x000fe2000f8e0220 */
[----:B------:R1:W-:Y:S01]  /*1900*/  @P3 LDGSTS.E.BYPASS.LTC128B.128 [R134+0xc100], [R4.64+0x80], !P5 ;  /* 0x0c10008004863fae */ /* 0x0003e2000e901d54 */
[----:B------:R-:W-:Y:S02]  /*1910*/  ULDC UR24, c[0x0][0x27c] ;  /* 0x00009f0000187ab9 */ /* 0x000fe40000000800 */
[----:B------:R-:W-:Y:S02]  /*1920*/  ULDC.64 UR4, c[0x0][0x268] ;  /* 0x00009a0000047ab9 */ /* 0x000fe40000000a00 */
[----:B------:R-:W-:-:S02]  /*1930*/  UIMAD UR4, UR25, UR4, URZ ;  /* 0x00000004190472a4 */ /* 0x000fc4000f8e023f */
[----:B------:R-:W-:Y:S02]  /*1940*/  USHF.L.U32 UR24, UR24, 0x1, URZ ;  /* 0x0000000118187899 */ /* 0x000fe4000800063f */
[----:B------:R-:W-:Y:S02]  /*1950*/  UIMAD UR27, UR27, UR5, UR4 ;  /* 0x000000051b1b72a4 */ /* 0x000fe4000f8e0204 */
[----:B------:R-:W-:Y:S02]  /*1960*/  UMOV UR25, 0x60 ;  /* 0x0000006000197882 */ /* 0x000fe40000000000 */
[----:B------:R-:W-:Y:S02]  /*1970*/  ULDC.64 UR4, c[0x0][0x2b0] ;  /* 0x0000ac0000047ab9 */ /* 0x000fe40000000a00 */
[----:B------:R-:W-:Y:S01]  /*1980*/  UIMAD UR26, UR39, UR4, URZ ;  /* 0x00000004271a72a4 */ /* 0x000fe2000f8e023f */
[----:B------:R-:W-:Y:S01]  /*1990*/  IADD3 R84, R149, UR27, RZ ;  /* 0x0000001b95547c10 */ /* 0x000fe2000fffe0ff */
[----:B------:R-:W-:-:S02]  /*19a0*/  UIMAD.WIDE.U32 UR36, UR38, UR4, URZ ;  /* 0x00000004262472a5 */ /* 0x000fc4000f8e003f */
[----:B------:R-:W-:Y:S02]  /*19b0*/  UIMAD UR26, UR38, UR5, UR26 ;  /* 0x00000005261a72a4 */ /* 0x000fe4000f8e021a */
[----:B------:R-:W-:Y:S02]  /*19c0*/  ULDC UR4, c[0x0][0x294] ;  /* 0x0000a50000047ab9 */ /* 0x000fe40000000800 */
[----:B------:R-:W-:Y:S02]  /*19d0*/  ULDC UR5, c[0x0][0x284] ;  /* 0x0000a10000057ab9 */ /* 0x000fe40000000800 */
[----:B------:R-:W-:Y:S01]  /*19e0*/  UIMAD UR5, UR25, UR5, URZ ;  /* 0x00000005190572a4 */ /* 0x000fe2000f8e023f */
[C---:B-1----:R-:W-:Y:S01]  /*19f0*/  @P2 LEA R4, P3, R98.reuse, R6, 0x5 ;  /* 0x0000000662042211 */ /* 0x042fe200078628ff */
[----:B------:R-:W-:Y:S02]  /*1a00*/  UIMAD UR4, UR25, UR4, URZ ;  /* 0x00000004190472a4 */ /* 0x000fe4000f8e023f */
[----:B------:R-:W-:Y:S01]  /*1a10*/  UIADD3 UR17, -UR24, UR17, URZ ;  /* 0x0000001118117290 */ /* 0x000fe2000fffe13f */
[----:B------:R-:W-:Y:S01]  /*1a20*/  @P2 LEA.HI.X R3, R98, R7, R0, 0x5, P3 ;  /* 0x0000000762032211 */ /* 0x000fe200018f2c00 */
[----:B------:R-:W-:Y:S01]  /*1a30*/  @P0 IMAD R0, R0, 0x60, RZ ;  /* 0x0000006000000824 */ /* 0x000fe200078e02ff */
[C---:B------:R-:W-:Y:S01]  /*1a40*/  @P2 LEA R16, P3, R4.reuse, c[0x0][0x220], 0x1 ;  /* 0x0000880004102a11 */ /* 0x040fe200078608ff */
[----:B------:R-:W-:Y:S01]  /*1a50*/  UIADD3 UR29, UR31, UR29, URZ ;  /* 0x0000001d1f1d7290 */ /* 0x000fe2000fffe03f */
[----:B------:R-:W-:Y:S01]  /*1a60*/  IADD3 R96, R161, UR5, RZ ;  /* 0x00000005a1607c10 */ /* 0x000fe2000fffe0ff */
[----:B------:R-:W-:Y:S01]  /*1a70*/  UIADD3 UR32, UR35, UR32, URZ ;  /* 0x0000002023207290 */ /* 0x000fe2000fffe03f */
[----:B------:R-:W-:Y:S01]  /*1a80*/  @P2 LEA.HI.X R17, R4, c[0x0][0x224], R3, 0x1, P3 ;  /* 0x0000890004112a11 */ /* 0x000fe200018f0c03 */
[----:B------:R-:W-:Y:S01]  /*1a90*/  IMAD.WIDE.U32 R4, R98, 0x40, RZ ;  /* 0x0000004062047825 */ /* 0x000fe200078e00ff */
[----:B------:R-:W-:-:S03]  /*1aa0*/  UIADD3 UR26, UR37, UR26, URZ ;  /* 0x0000001a251a7290 */ /* 0x000fc6000fffe03f */
[----:B------:R1:W-:Y:S01]  /*1ab0*/  @P2 LDGSTS.E.BYPASS.LTC128B.128 [R134+0x9100], [R16.64], !P6 ;  /* 0x0910000010862fae */ /* 0x0003e2000f101d54 */
[----:B------:R-:W-:Y:S01]  /*1ac0*/  IMAD.IADD R100, R5, 0x1, R100 ;  /* 0x0000000105647824 */ /* 0x000fe200078e0264 */
[----:B------:R-:W-:Y:S02]  /*1ad0*/  IADD3 R101, P3, R4, 0x80, RZ ;  /* 0x0000008004657810 */ /* 0x000fe40007f7e0ff */
[----:B------:R1:W-:Y:S01]  /*1ae0*/  @P2 LDGSTS.E.BYPASS.LTC128B.128 [R134+0xd100], [R16.64+0x80], !P5 ;  /* 0x0d10008010862fae */ /* 0x0003e2000e901d54 */
[----:B------:R-:W-:-:S05]  /*1af0*/  @P1 IADD3 R5, P2, R6, R4, RZ ;  /* 0x0000000406051210 */ /* 0x000fca0007f5e0ff */
[--C-:B------:R-:W-:Y:S01]  /*1b00*/  @P1 IMAD.X R3, R100, 0x1, R7.reuse, P2 ;  /* 0x0000000164031824 */ /* 0x100fe200010e0607 */
[C---:B------:R-:W-:Y:S01]  /*1b10*/  @P1 LEA R4, P2, R5.reuse, c[0x0][0x220], 0x1 ;  /* 0x0000880005041a11 */ /* 0x040fe200078408ff */
[C---:B------:R-:W-:Y:S01]  /*1b20*/  @P0 IMAD.WIDE.U32 R6, R98.reuse, 0x60, R6 ;  /* 0x0000006062060825 */ /* 0x040fe200078e0006 */
[-C--:B------:R-:W-:Y:S02]  /*1b30*/  SHF.L.U64.HI R98, R98, R94.reuse, c[0x0][0x23c] ;  /* 0x00008f0062627619 */ /* 0x080fe4000001025e */
[----:B------:R-:W-:Y:S01]  /*1b40*/  @P1 LEA.HI.X R5, R5, c[0x0][0x224], R3, 0x1, P2 ;  /* 0x0000890005051a11 */ /* 0x000fe200010f0c03 */
[----:B------:R-:W-:Y:S01]  /*1b50*/  @P0 IMAD.IADD R0, R7, 0x1, R0 ;  /* 0x0000000107000824 */ /* 0x000fe200078e0200 */
[----:B------:R-:W-:Y:S01]  /*1b60*/  @P0 LEA R8, P2, R6, c[0x0][0x220], 0x1 ;  /* 0x0000880006080a11 */ /* 0x000fe200078408ff */
[----:B------:R-:W-:Y:S01]  /*1b70*/  IMAD.X R100, RZ, RZ, R100, P3 ;  /* 0x000000ffff647224 */ /* 0x000fe200018e0664 */
[----:B------:R-:W-:Y:S01]  /*1b80*/  SHF.L.U64.HI R94, R158, R94, c[0x0][0x294] ;  /* 0x0000a5009e5e7619 */ /* 0x000fe2000001025e */
[----:B------:R1:W-:Y:S01]  /*1b90*/  @P1 LDGSTS.E.BYPASS.LTC128B.128 [R134+0xa100], [R4.64], !P6 ;  /* 0x0a10000004861fae */ /* 0x0003e2000f101d54 */
[----:B------:R-:W-:Y:S01]  /*1ba0*/  @P0 LEA.HI.X R9, R6, c[0x0][0x224], R0, 0x1, P2 ;  /* 0x0000890006090a11 */ /* 0x000fe200010f0c00 */
[----:B------:R-:W-:-:S02]  /*1bb0*/  IMAD.WIDE.U32 R158, R158, 0x60, RZ ;  /* 0x000000609e9e7825 */ /* 0x000fc400078e00ff */
[----:B------:R1:W-:Y:S01]  /*1bc0*/  @P1 LDGSTS.E.BYPASS.LTC128B.128 [R134+0xe100], [R4.64+0x80], !P5 ;  /* 0x0e10008004861fae */ /* 0x0003e2000e901d54 */
[----:B------:R-:W-:Y:S02]  /*1bd0*/  ISETP.NE.AND P1, PT, R89, 0x1, PT ;  /* 0x000000015900780c */ /* 0x000fe40003f25270 */
[----:B------:R-:W-:Y:S01]  /*1be0*/  IADD3 R97, R159, UR4, RZ ;  /* 0x000000049f617c10 */ /* 0x000fe2000fffe0ff */
[----:B------:R2:W-:Y:S01]  /*1bf0*/  @P0 LDGSTS.E.BYPASS.LTC128B.128 [R134+0xb100], [R8.64], !P6 ;  /* 0x0b10000008860fae */ /* 0x0005e2000f101d54 */
[----:B------:R-:W-:-:S03]  /*1c00*/  ULDC.U8 UR4, c[0x0][0x298] ;  /* 0x0000a60000047ab9 */ /* 0x000fc60000000000 */
[----:B------:R2:W-:Y:S01]  /*1c10*/  @P0 LDGSTS.E.BYPASS.LTC128B.128 [R134+0xf100], [R8.64+0x80], !P5 ;  /* 0x0f10008008860fae */ /* 0x0005e2000e901d54 */
[----:B------:R-:W-:Y:S02]  /*1c20*/  ISETP.GE.AND P5, PT, R10, c[0x0][0x1d4], PT ;  /* 0x000075000a007a0c */ /* 0x000fe40003fa6270 */
[----:B------:R-:W-:Y:S01]  /*1c30*/  ISETP.GE.AND P0, PT, R76, 0x1, PT ;  /* 0x000000014c00780c */ /* 0x000fe20003f06270 */
[----:B------:R-:W0:Y:S01]  /*1c40*/  LDGDEPBAR ;  /* 0x00000000000079af */ /* 0x000e220000000000 */
[----:B--2---:R-:W-:-:S03]  /*1c50*/  IADD3 R9, R12, 0x20, RZ ;  /* 0x000000200c097810 */ /* 0x004fc60007ffe0ff */
[----:B-1----:R-:W-:Y:S06]  /*1c60*/  BAR.SYNC.DEFER_BLOCKING 0x0 ;  /* 0x0000000000007b1d */ /* 0x002fec0000010000 */
.L_x_106:
[----:B------:R-:W-:Y:S01]  /*1c70*/  IMAD.SHL.U32 R81, R133, 0x80, RZ ;  /* 0x0000008085517824 */ /* 0x000fe200078e00ff */
[----:B------:R-:W-:Y:S04]  /*1c80*/  DEPBAR.LE SB0, 0x0 ;  /* 0x000080000000791a */ /* 0x000fe80000000000 */
[----:B------:R-:W-:Y:S01]  /*1c90*/  IMAD.IADD R80, R132, 0x1, R81 ;  /* 0x0000000184507824 */ /* 0x000fe200078e0251 */
[----:B------:R-:W-:Y:S01]  /*1ca0*/  ISETP.NE.AND P1, PT, R89, 0x1, PT ;  /* 0x000000015900780c */ /* 0x000fe20003f25270 */
[----:B------:R-:W-:Y:S01]  /*1cb0*/  IMAD.MOV.U32 R116, RZ, RZ, RZ ;  /* 0x000000ffff747224 */ /* 0x000fe200078e00ff */
[----:B------:R-:W-:Y:S01]  /*1cc0*/  ISETP.GE.AND P2, PT, R76, 0x1, PT ;  /* 0x000000014c00780c */ /* 0x000fe20003f46270 */
[----:B------:R-:W-:Y:S01]  /*1cd0*/  BSSY B2, `(.L_x_60) ;  /* 0x000054a000027945 */ /* 0x000fe20003800000 */
[----:B------:R-:W-:Y:S01]  /*1ce0*/  ISETP.GE.AND P0, PT, R80, UR16, PT ;  /* 0x0000001050007c0c */ /* 0x000fe2000bf06270 */
[----:B------:R-:W-:Y:S03]  /*1cf0*/  IMAD.IADD R80, R88, 0x1, R80 ;  /* 0x0000000158507824 */ /* 0x000fe600078e0250 */
[----:B------:R-:W-:Y:S01]  /*1d00*/  ISETP.GT.OR P0, PT, R132, 0x7f, P0 ;  /* 0x0000007f8400780c */ /* 0x000fe20000704670 */
[----:B------:R-:W-:Y:S04]  /*1d10*/  IMAD.MOV.U32 R0, RZ, RZ, R80 ;  /* 0x000000ffff007224 */ /* 0x000fe800078e0050 */
[----:B-1----:R-:W-:Y:S05]  /*1d20*/  @P1 IMAD.HI.U32 R2, R80, c[0x0][0x2bc], RZ ;  /* 0x0000af0050021a27 */ /* 0x002fea00078e00ff */
        /* <DEDUP_REMOVED lines=9> */
[----:B--2---:R-:W2:Y:S04]  /*1dc0*/  @!P0 LDG.E R116, [R4.64] ;  /* 0x0000001404748981 */ /* 0x004ea8000c1e1900 */
[----:B------:R-:W-:Y:S01]  /*1dd0*/  IMAD R0, R79, c[0x0][0x1e0], RZ ;  /* 0x000078004f007a24 */ /* 0x000fe200078e02ff */
[----:B------:R-:W-:Y:S03]  /*1de0*/  BAR.SYNC.DEFER_BLOCKING 0x0 ;  /* 0x0000000000007b1d */ /* 0x000fe60000010000 */
        /* <DEDUP_REMOVED lines=10> */
[----:B------:R-:W-:-:S05]  /*1e90*/  @!P2 BRA `(.L_x_61) ;  /* 0x00004eb00000a947 */ /* 0x000fca0003800000 */
[-C--:B------:R-:W-:Y:S01]  /*1ea0*/  IMAD R40, R102, R133.reuse, RZ ;  /* 0x0000008566287224 */ /* 0x080fe200078e02ff */
[----:B------:R-:W-:Y:S01]  /*1eb0*/  ISETP.NE.AND P0, PT, RZ, UR4, PT ;  /* 0x00000004ff007c0c */ /* 0x000fe2000bf05270 */
[-C--:B------:R-:W-:Y:S01]  /*1ec0*/  IMAD R8, R104, R133.reuse, RZ ;  /* 0x0000008568087224 */ /* 0x080fe200078e02ff */
[----:B------:R-:W-:Y:S01]  /*1ed0*/  SHF.R.S32.HI R0, RZ, 0x1f, R133 ;  /* 0x0000001fff007819 */ /* 0x000fe20000011485 */
[----:B------:R-:W-:Y:S01]  /*1ee0*/  IMAD.WIDE.U32 R68, R103, R133, RZ ;  /* 0x0000008567447225 */ /* 0x000fe200078e00ff */
[----:B------:R-:W-:Y:S03]  /*1ef0*/  IADD3 R77, -R81, UR16, RZ ;  /* 0x00000010514d7c10 */ /* 0x000fe6000fffe1ff */
[C---:B------:R-:W-:Y:S01]  /*1f00*/  IMAD R40, R0.reuse, R103, R40 ;  /* 0x0000006700287224 */ /* 0x040fe200078e0228 */
[----:B------:R-:W-:Y:S01]  /*1f10*/  IMNMX R77, R77, 0x80, PT ;  /* 0x000000804d4d7817 */ /* 0x000fe20003800200 */
[----:B------:R-:W-:Y:S02]  /*1f20*/  IMAD R8, R0, R105, R8 ;  /* 0x0000006900087224 */ /* 0x000fe400078e0208 */
[----:B------:R-:W-:Y:S01]  /*1f30*/  IMAD.WIDE.U32 R42, R105, R133, RZ ;  /* 0x00000085692a7225 */ /* 0x000fe200078e00ff */
[----:B------:R-:W-:Y:S04]  /*1f40*/  IADD3 R40, R69, R40, RZ ;  /* 0x0000002845287210 */ /* 0x000fe80007ffe0ff */
[----:B------:R-:W-:Y:S01]  /*1f50*/  IADD3 R8, R43, R8, RZ ;  /* 0x000000082b087210 */ /* 0x000fe20007ffe0ff */
[----:B------:R-:W-:-:S05]  /*1f60*/  @!P0 BRA `(.L_x_62) ;  /* 0x000027d000008947 */ /* 0x000fca0003800000 */
[----:B------:R-:W-:Y:S01]  /*1f70*/  ISETP.GE.AND P3, PT, R139, R77, PT ;  /* 0x0000004d8b00720c */ /* 0x000fe20003f66270 */
[----:B------:R-:W-:Y:S01]  /*1f80*/  BSSY B0, `(.L_x_63) ;  /* 0x000001b000007945 */ /* 0x000fe20003800000 */
[----:B------:R-:W-:Y:S01]  /*1f90*/  CS2R R28, SRZ ;  /* 0x00000000001c7805 */ /* 0x000fe2000001ff00 */
[----:B------:R-:W-:Y:S01]  /*1fa0*/  CS2R R36, SRZ ;  /* 0x0000000000247805 */ /* 0x000fe2000001ff00 */
[----:B------:R-:W-:Y:S01]  /*1fb0*/  CS2R R32, SRZ ;  /* 0x0000000000207805 */ /* 0x000fe2000001ff00 */
[----:B------:R-:W-:Y:S01]  /*1fc0*/  CS2R R62, SRZ ;  /* 0x00000000003e7805 */ /* 0x000fe2000001ff00 */
[----:B------:R-:W-:Y:S07]  /*1fd0*/  CS2R R38, SRZ ;  /* 0x0000000000267805 */ /* 0x000fee000001ff00 */
[----:B------:R-:W-:-:S05]  /*1fe0*/  @P3 BRA `(.L_x_64) ;  /* 0x0000014000003947 */ /* 0x000fca0003800000 */
[----:B------:R-:W-:Y:S01]  /*1ff0*/  IADD3 R2, P0, R154, R68, RZ ;  /* 0x000000449a027210 */ /* 0x000fe20007f1e0ff */
[----:B------:R-:W-:Y:S01]  /*2000*/  CS2R R32, SRZ ;  /* 0x0000000000207805 */ /* 0x000fe2000001ff00 */
[----:B------:R-:W-:Y:S01]  /*2010*/  CS2R R38, SRZ ;  /* 0x0000000000267805 */ /* 0x000fe2000001ff00 */
[----:B------:R-:W-:Y:S01]  /*2020*/  CS2R R36, SRZ ;  /* 0x0000000000247805 */ /* 0x000fe2000001ff00 */
[----:B------:R-:W-:Y:S01]  /*2030*/  CS2R R62, SRZ ;  /* 0x00000000003e7805 */ /* 0x000fe2000001ff00 */
[----:B------:R-:W-:Y:S01]  /*2040*/  IMAD.X R0, R40, 0x1, R87, P0 ;  /* 0x0000000128007824 */ /* 0x000fe200000e0657 */
[----:B------:R-:W-:Y:S05]  /*2050*/  IADD3 R4, P0, R152, R42, RZ ;  /* 0x0000002a98047210 */ /* 0x000fea0007f1e0ff */
[----:B------:R-:W-:Y:S01]  /*2060*/  IMAD.X R3, R8, 0x1, R86, P0 ;  /* 0x0000000108037824 */ /* 0x000fe200000e0656 */
[C---:B------:R-:W-:Y:S04]  /*2070*/  LEA R6, P0, R2.reuse, c[0x0][0x270], 0x1 ;  /* 0x00009c0002067a11 */ /* 0x040fe800078008ff */
[----:B------:R-:W-:Y:S02]  /*2080*/  LEA.HI.X R7, R2, c[0x0][0x274], R0, 0x1, P0 ;  /* 0x00009d0002077a11 */ /* 0x000fe400000f0c00 */
[C---:B------:R-:W-:Y:S04]  /*2090*/  LEA R2, P0, R4.reuse, c[0x0][0x288], 0x1 ;  /* 0x0000a20004027a11 */ /* 0x040fe800078008ff */
[----:B------:R-:W-:Y:S02]  /*20a0*/  LEA.HI.X R3, R4, c[0x0][0x28c], R3, 0x1, P0 ;  /* 0x0000a30004037a11 */ /* 0x000fe400000f0c03 */
[----:B------:R-:W-:Y:S11]  /*20b0*/  ISETP.GE.AND P0, PT, R12, c[0x0][0x27c], PT ;  /* 0x00009f000c007a0c */ /* 0x000ff60003f06270 */
[----:B------:R-:W-:Y:S02]  /*20c0*/  @!UPT UIADD3 URZ, URZ, URZ, URZ ;  /* 0x0000003f3f3ff290 */ /* 0x000fe4000fffe03f */
[----:B------:R1:W5:Y:S04]  /*20d0*/  @!P0 LDG.E.64 R32, [R6.64] ;  /* 0x0000001406208981 */ /* 0x000368000c1e1b00 */
[----:B------:R1:W5:Y:S01]  /*20e0*/  @!P0 LDG.E.64 R38, [R2.64] ;  /* 0x0000001402268981 */ /* 0x000362000c1e1b00 */
[----:B------:R-:W-:Y:S11]  /*20f0*/  ISETP.GE.AND P0, PT, R9, c[0x0][0x27c], PT ;  /* 0x00009f0009007a0c */ /* 0x000ff60003f06270 */
[----:B------:R-:W-:Y:S02]  /*2100*/  @!UPT UIADD3 URZ, URZ, URZ, URZ ;  /* 0x0000003f3f3ff290 */ /* 0x000fe4000fffe03f */
[----:B------:R1:W5:Y:S04]  /*2110*/  @!P0 LDG.E.64 R36, [R6.64+0x40] ;  /* 0x0000401406248981 */ /* 0x000368000c1e1b00 */
[----:B------:R1:W5:Y:S02]  /*2120*/  @!P0 LDG.E.64 R62, [R2.64+0x40] ;  /* 0x00004014023e8981 */ /* 0x000364000c1e1b00 */
.L_x_64:
[----:B------:R-:W-:Y:S05]  /*2130*/  BSYNC B0 ;  /* 0x0000000000007941 */ /* 0x000fea0003800000 */
.L_x_63:
[----:B------:R-:W-:Y:S01]  /*2140*/  ISETP.GE.AND P6, PT, R128, R77, PT ;  /* 0x0000004d8000720c */ /* 0x000fe20003fc6270 */
[----:B-----5:R-:W-:Y:S01]  /*2150*/  IMAD.MOV.U32 R4, RZ, RZ, R36 ;  /* 0x000000ffff047224 */ /* 0x020fe200078e0024 */
[----:B------:R-:W-:Y:S01]  /*2160*/  MOV R5, R62 ;  /* 0x0000003e00057202 */ /* 0x000fe20000000f00 */
[----:B-1----:R-:W-:Y:S01]  /*2170*/  IMAD.MOV.U32 R3, RZ, RZ, R37 ;  /* 0x000000ffff037224 */ /* 0x002fe200078e0025 */
[----:B------:R-:W-:Y:S01]  /*2180*/  BSSY B0, `(.L_x_65) ;  /* 0x0000024000007945 */ /* 0x000fe20003800000 */
[----:B------:R-:W-:Y:S01]  /*2190*/  IMAD.MOV.U32 R2, RZ, RZ, R32 ;  /* 0x000000ffff027224 */ /* 0x000fe200078e0020 */
[----:B------:R-:W-:Y:S01]  /*21a0*/  CS2R R34, SRZ ;  /* 0x0000000000227805 */ /* 0x000fe2000001ff00 */
[----:B------:R-:W-:Y:S01]  /*21b0*/  IMAD.MOV.U32 R0, RZ, RZ, R33 ;  /* 0x000000ffff007224 */ /* 0x000fe200078e0021 */
[----:B------:R-:W-:Y:S01]  /*21c0*/  PRMT R30, R3, 0x5410, R4 ;  /* 0x00005410031e7816 */ /* 0x000fe20000000004 */
[----:B------:R-:W-:Y:S01]  /*21d0*/  IMAD.MOV.U32 R4, RZ, RZ, R63 ;  /* 0x000000ffff047224 */ /* 0x000fe200078e003f */
[----:B------:R-:W-:Y:S01]  /*21e0*/  PRMT R3, R2, 0x7610, R3 ;  /* 0x0000761002037816 */ /* 0x000fe20000000003 */
[----:B------:R-:W-:Y:S01]  /*21f0*/  IMAD.MOV.U32 R2, RZ, RZ, R38 ;  /* 0x000000ffff027224 */ /* 0x000fe200078e0026 */
[----:B------:R-:W-:Y:S01]  /*2200*/  PRMT R31, R0, 0x7610, R31 ;  /* 0x00007610001f7816 */ /* 0x000fe2000000001f */
[----:B------:R-:W-:Y:S01]  /*2210*/  CS2R R56, SRZ ;  /* 0x0000000000387805 */ /* 0x000fe2000001ff00 */
[----:B------:R-:W-:Y:S01]  /*2220*/  MOV R0, R39 ;  /* 0x0000002700007202 */ /* 0x000fe20000000f00 */
[----:B------:R-:W-:Y:S01]  /*2230*/  CS2R R60, SRZ ;  /* 0x00000000003c7805 */ /* 0x000fe2000001ff00 */
[----:B------:R-:W-:Y:S02]  /*2240*/  PRMT R59, R4, 0x5410, R5 ;  /* 0x00005410043b7816 */ /* 0x000fe40000000005 */
[----:B------:R-:W-:Y:S02]  /*2250*/  PRMT R3, R3, 0x5410, R2 ;  /* 0x0000541003037816 */ /* 0x000fe40000000002 */
[----:B------:R-:W-:Y:S01]  /*2260*/  PRMT R31, R31, 0x5410, R0 ;  /* 0x000054101f1f7816 */ /* 0x000fe20000000000 */
[----:B------:R-:W-:-:S05]  /*2270*/  @P6 BRA `(.L_x_66) ;  /* 0x0000014000006947 */ /* 0x000fca0003800000 */
[----:B------:R-:W-:Y:S01]  /*2280*/  IADD3 R2, P1, P0, R154, R68, R107 ;  /* 0x000000449a027210 */ /* 0x000fe2000783e06b */
[----:B------:R-:W-:Y:S01]  /*2290*/  CS2R R34, SRZ ;  /* 0x0000000000227805 */ /* 0x000fe2000001ff00 */
[----:B------:R-:W-:Y:S01]  /*22a0*/  CS2R R60, SRZ ;  /* 0x00000000003c7805 */ /* 0x000fe2000001ff00 */
[----:B------:R-:W-:Y:S01]  /*22b0*/  CS2R R28, SRZ ;  /* 0x00000000001c7805 */ /* 0x000fe2000001ff00 */
[----:B------:R-:W-:Y:S01]  /*22c0*/  IADD3.X R0, R87, R40, R106, P1, P0 ;  /* 0x0000002857007210 */ /* 0x000fe20000fe046a */
[----:B------:R-:W-:Y:S01]  /*22d0*/  CS2R R56, SRZ ;  /* 0x0000000000387805 */ /* 0x000fe2000001ff00 */
[----:B------:R-:W-:Y:S04]  /*22e0*/  IADD3 R5, P1, P0, R152, R42, R109 ;  /* 0x0000002a98057210 */ /* 0x000fe8000783e06d */
[----:B------:R-:W-:Y:S02]  /*22f0*/  IADD3.X R4, R86, R8, R108, P1, P0 ;  /* 0x0000000856047210 */ /* 0x000fe40000fe046c */
        /* <DEDUP_REMOVED lines=12> */
.L_x_66:
[----:B------:R-:W-:Y:S05]  /*23c0*/  BSYNC B0 ;  /* 0x0000000000007941 */ /* 0x000fea0003800000 */
.L_x_65:
[----:B------:R-:W-:Y:S01]  /*23d0*/  ISETP.GE.AND P4, PT, R124, R77, PT ;  /* 0x0000004d7c00720c */ /* 0x000fe20003f86270 */
[----:B-----5:R-:W-:Y:S01]  /*23e0*/  IMAD.MOV.U32 R5, RZ, RZ, R28 ;  /* 0x000000ffff057224 */ /* 0x020fe200078e001c */
[----:B------:R-:W-:Y:S01]  /*23f0*/  MOV R2, R34 ;  /* 0x0000002200027202 */ /* 0x000fe20000000f00 */
[----:B------:R-:W-:Y:S01]  /*2400*/  IMAD.MOV.U32 R4, RZ, RZ, R29 ;  /* 0x000000ffff047224 */ /* 0x000fe200078e001d */
[----:B------:R-:W-:Y:S01]  /*2410*/  BSSY B0, `(.L_x_67) ;  /* 0x0000024000007945 */ /* 0x000fe20003800000 */
[----:B------:R-:W-:Y:S01]  /*2420*/  IMAD.MOV.U32 R0, RZ, RZ, R35 ;  /* 0x000000ffff007224 */ /* 0x000fe200078e0023 */
[----:B-1----:R-:W-:Y:S01]  /*2430*/  CS2R R6, SRZ ;  /* 0x0000000000067805 */ /* 0x002fe2000001ff00 */
[----:B------:R-:W-:Y:S01]  /*2440*/  CS2R R24, SRZ ;  /* 0x0000000000187805 */ /* 0x000fe2000001ff00 */
[----:B------:R-:W-:Y:S01]  /*2450*/  PRMT R18, R4, 0x5410, R5 ;  /* 0x0000541004127816 */ /* 0x000fe20000000005 */
[----:B------:R-:W-:Y:S01]  /*2460*/  IMAD.MOV.U32 R5, RZ, RZ, R56 ;  /* 0x000000ffff057224 */ /* 0x000fe200078e0038 */
[----:B------:R-:W-:Y:S01]  /*2470*/  PRMT R19, R0, 0x5410, R2 ;  /* 0x0000541000137816 */ /* 0x000fe20000000002 */
[----:B------:R-:W-:Y:S01]  /*2480*/  IMAD.MOV.U32 R2, RZ, RZ, R60 ;  /* 0x000000ffff027224 */ /* 0x000fe200078e003c */
[----:B------:R-:W-:Y:S01]  /*2490*/  MOV R4, R57 ;  /* 0x0000003900047202 */ /* 0x000fe20000000f00 */
[----:B------:R-:W-:Y:S01]  /*24a0*/  CS2R R26, SRZ ;  /* 0x00000000001a7805 */ /* 0x000fe2000001ff00 */
[----:B------:R-:W-:Y:S01]  /*24b0*/  MOV R0, R61 ;  /* 0x0000003d00007202 */ /* 0x000fe20000000f00 */
[----:B------:R-:W-:Y:S01]  /*24c0*/  CS2R R50, SRZ ;  /* 0x0000000000327805 */ /* 0x000fe2000001ff00 */
[----:B------:R-:W-:Y:S01]  /*24d0*/  PRMT R53, R4, 0x5410, R5 ;  /* 0x0000541004357816 */ /* 0x000fe20000000005 */
[----:B------:R-:W-:Y:S01]  /*24e0*/  CS2R R54, SRZ ;  /* 0x0000000000367805 */ /* 0x000fe2000001ff00 */
        /* <DEDUP_REMOVED lines=22> */
.L_x_68:
[----:B------:R-:W-:Y:S05]  /*2650*/  BSYNC B0 ;  /* 0x0000000000007941 */ /* 0x000fea0003800000 */
.L_x_67:
        /* <DEDUP_REMOVED lines=14> */
[----:B------:R-:W-:Y:S02]  /*2740*/  MOV R0, R55 ;  /* 0x0000003700007202 */ /* 0x000fe40000000f00 */
        /* <DEDUP_REMOVED lines=23> */
.L_x_70:
[----:B------:R-:W-:Y:S05]  /*28c0*/  BSYNC B0 ;  /* 0x0000000000007941 */ /* 0x000fea0003800000 */
.L_x_69:
[----:B-----5:R-:W-:Y:S01]  /*28d0*/  MOV R2, R16 ;  /* 0x0000001000027202 */ /* 0x020fe20000000f00 */
[----:B------:R2:W3:Y:S01]  /*28e0*/  SHFL.IDX PT, R65, R143, RZ, 0x181f ;  /* 0x00181fff8f417589 */ /* 0x0004e200000e0000 */
[----:B------:R-:W-:Y:S01]  /*28f0*/  IMAD.MOV.U32 R0, RZ, RZ, R17 ;  /* 0x000000ffff007224 */ /* 0x000fe200078e0011 */
[----:B------:R-:W-:Y:S01]  /*2900*/  BSSY B1, `(.L_x_71) ;  /* 0x000007f000017945 */ /* 0x000fe20003800000 */
[----:B-1----:R-:W-:Y:S02]  /*2910*/  IMAD.MOV.U32 R5, RZ, RZ, R6 ;  /* 0x000000ffff057224 */ /* 0x002fe400078e0006 */
[----:B------:R-:W-:Y:S01]  /*2920*/  IMAD.MOV.U32 R4, RZ, RZ, R7 ;  /* 0x000000ffff047224 */ /* 0x000fe200078e0007 */
[----:B------:R-:W-:Y:S01]  /*2930*/  PRMT R8, R0, 0x5410, R2 ;  /* 0x0000541000087816 */ /* 0x000fe20000000002 */
[----:B------:R2:W1:Y:S01]  /*2940*/  SHFL.IDX PT, R64, R164, RZ, 0x181f ;  /* 0x00181fffa4407589 */ /* 0x00046200000e0000 */
[----:B------:R-:W-:Y:S01]  /*2950*/  MOV R0, R49 ;  /* 0x0000003100007202 */ /* 0x000fe20000000f00 */
[----:B------:R-:W-:Y:S01]  /*2960*/  IMAD.MOV.U32 R20, RZ, RZ, R44 ;  /* 0x000000ffff147224 */ /* 0x000fe200078e002c */
[----:B------:R-:W-:Y:S01]  /*2970*/  PRMT R5, R4, 0x5410, R5 ;  /* 0x0000541004057816 */ /* 0x000fe20000000005 */
[----:B------:R-:W-:Y:S01]  /*2980*/  IMAD.MOV.U32 R2, RZ, RZ, R48 ;  /* 0x000000ffff027224 */ /* 0x000fe200078e0030 */
[----:B------:R-:W-:Y:S04]  /*2990*/  MOV R4, R45 ;  /* 0x0000002d00047202 */ /* 0x000fe80000000f00 */
[----:B------:R-:W-:Y:S02]  /*29a0*/  PRMT R43, R4, 0x5410, R20 ;  /* 0x00005410042b7816 */ /* 0x000fe40000000014 */
[----:B------:R-:W-:Y:S01]  /*29b0*/  PRMT R46, R0, 0x5410, R2 ;  /* 0x00005410002e7816 */ /* 0x000fe20000000002 */
[----:B------:R-:W-:-:S05]  /*29c0*/  @P3 BRA `(.L_x_72) ;  /* 0x0000072000003947 */ /* 0x000fca0003800000 */
[----:B------:R-:W-:Y:S01]  /*29d0*/  BSSY B0, `(.L_x_73) ;  /* 0x0000038000007945 */ /* 0x000fe20003800000 */
[----:B------:R-:W-:-:S05]  /*29e0*/  @P5 BRA `(.L_x_74) ;  /* 0x0000036000005947 */ /* 0x000fca0003800000 */
[C---:B-1----:R-:W-:Y:S01]  /*29f0*/  LEA R70, P0, R10.reuse, R64, 0x1 ;  /* 0x000000400a467211 */ /* 0x042fe200078008ff */
[----:B------:R-:W1:Y:S03]  /*2a00*/  LDS.128 R20, [R134+0x8100] ;  /* 0x0081000086147984 */ /* 0x000e660000000c00 */
[----:B---3--:R-:W-:Y:S02]  /*2a10*/  LEA.HI.X R71, R10, R65, R11, 0x1, P0 ;  /* 0x000000410a477211 */ /* 0x008fe400000f0c0b */
[----:B------:R-:W-:Y:S11]  /*2a20*/  ISETP.GE.AND P0, PT, R12, c[0x0][0x27c], PT ;  /* 0x00009f000c007a0c */ /* 0x000ff60003f06270 */
[----:B------:R-:W-:Y:S02]  /*2a30*/  @!UPT UIADD3 URZ, URZ, URZ, URZ ;  /* 0x0000003f3f3ff290 */ /* 0x000fe4000fffe03f */
[----:B------:R-:W-:Y:S02]  /*2a40*/  @!P0 SHF.R.U64 R38, R38, 0x10, R39 ;  /* 0x0000001026268819 */ /* 0x000fe40000001227 */
[----:B------:R-:W-:Y:S02]  /*2a50*/  @!P0 SHF.R.U64 R2, R32, 0x10, R33 ;  /* 0x0000001020028819 */ /* 0x000fe40000001221 */
[C---:B------:R-:W-:Y:S02]  /*2a60*/  @!P0 PRMT R38, R3.reuse, 0x5432, R38 ;  /* 0x0000543203268816 */ /* 0x040fe40000000026 */
[----:B------:R-:W-:Y:S02]  /*2a70*/  @!P0 SHF.R.U32.HI R41, RZ, 0x10, R39 ;  /* 0x00000010ff298819 */ /* 0x000fe40000011627 */
[----:B------:R-:W-:Y:S01]  /*2a80*/  @!P0 SHF.R.U32.HI R0, RZ, 0x10, R33 ;  /* 0x00000010ff008819 */ /* 0x000fe20000011621 */
[C---:B------:R-:W-:Y:S01]  /*2a90*/  @!P0 IMAD.U32 R32, R38.reuse, 0x10000, RZ ;  /* 0x0001000026208824 */ /* 0x040fe200078e00ff */
[----:B------:R-:W-:Y:S02]  /*2aa0*/  @!P0 PRMT R3, R3, 0x5410, R2 ;  /* 0x0000541003038816 */ /* 0x000fe40000000002 */
[C---:B------:R-:W-:Y:S02]  /*2ab0*/  @!P0 PRMT R41, R31.reuse, 0x5432, R41 ;  /* 0x000054321f298816 */ /* 0x040fe40000000029 */
[----:B------:R-:W-:Y:S01]  /*2ac0*/  @!P0 PRMT R31, R31, 0x5410, R0 ;  /* 0x000054101f1f8816 */ /* 0x000fe20000000000 */
[C---:B------:R-:W-:Y:S01]  /*2ad0*/  @!P0 IMAD.U32 R2, R3.reuse, 0x10000, RZ ;  /* 0x0001000003028824 */ /* 0x040fe200078e00ff */
[----:B------:R-:W-:Y:S02]  /*2ae0*/  @!P0 LOP3.LUT R38, R38, 0xffff0000, RZ, 0xc0, !PT ;  /* 0xffff000026268812 */ /* 0x000fe400078ec0ff */
[----:B------:R-:W-:Y:S01]  /*2af0*/  @!P0 LOP3.LUT R3, R3, 0xffff0000, RZ, 0xc0, !PT ;  /* 0xffff000003038812 */ /* 0x000fe200078ec0ff */
[C---:B-1----:R-:W-:Y:S01]  /*2b00*/  @!P0 IMAD.U32 R33, R20.reuse, 0x10000, RZ ;  /* 0x0001000014218824 */ /* 0x042fe200078e00ff */
[----:B------:R-:W-:Y:S01]  /*2b10*/  @!P0 LOP3.LUT R0, R20, 0xffff0000, RZ, 0xc0, !PT ;  /* 0xffff000014008812 */ /* 0x000fe200078ec0ff */
[----:B------:R-:W-:Y:S01]  /*2b20*/  @!P0 IMAD.U32 R40, R22, 0x10000, RZ ;  /* 0x0001000016288824 */ /* 0x000fe200078e00ff */
[----:B------:R-:W-:Y:S01]  /*2b30*/  @!P0 LOP3.LUT R4, R21, 0xffff0000, RZ, 0xc0, !PT ;  /* 0xffff000015048812 */ /* 0x000fe200078ec0ff */
[----:B------:R-:W-:Y:S01]  /*2b40*/  @!P0 IMAD.U32 R42, R23, 0x10000, RZ ;  /* 0x00010000172a8824 */ /* 0x000fe200078e00ff */
[----:B------:R-:W-:Y:S01]  /*2b50*/  @!P0 SHF.L.U32 R39, R21, 0x10, RZ ;  /* 0x0000001015278819 */ /* 0x000fe200000006ff */
[----:B------:R-:W-:Y:S02]  /*2b60*/  @!P0 FMUL.FTZ R66, R0, R32 ;  /* 0x0000002000428220 */ /* 0x000fe40000410000 */
[----:B------:R-:W-:Y:S02]  /*2b70*/  @!P0 FMUL.FTZ R67, R4, R38 ;  /* 0x0000002604438220 */ /* 0x000fe40000410000 */
[-C--:B------:R-:W-:Y:S02]  /*2b80*/  @!P0 FMUL.FTZ R0, R0, R2.reuse ;  /* 0x0000000200008220 */ /* 0x080fe40000410000 */
[----:B------:R-:W-:Y:S02]  /*2b90*/  @!P0 FFMA.FTZ R66, R33, R2, -R66 ;  /* 0x0000000221428223 */ /* 0x000fe40000010842 */
[-C--:B------:R-:W-:Y:S01]  /*2ba0*/  @!P0 FMUL.FTZ R2, R4, R3.reuse ;  /* 0x0000000304028220 */ /* 0x080fe20000410000 */
[----:B------:R-:W-:Y:S01]  /*2bb0*/  @!P0 SHF.L.U32 R4, R31, 0x10, RZ ;  /* 0x000000101f048819 */ /* 0x000fe200000006ff */
[----:B------:R-:W-:Y:S01]  /*2bc0*/  @!P0 FFMA.FTZ R67, R39, R3, -R67 ;  /* 0x0000000327438223 */ /* 0x000fe20000010843 */
[----:B------:R-:W-:Y:S01]  /*2bd0*/  @!P0 LOP3.LUT R3, R22, 0xffff0000, RZ, 0xc0, !PT ;  /* 0xffff000016038812 */ /* 0x000fe200078ec0ff */
[----:B------:R-:W-:Y:S01]  /*2be0*/  @!P0 FFMA.FTZ R0, R32, R33, R0 ;  /* 0x0000002120008223 */ /* 0x000fe20000010000 */
[----:B------:R-:W-:Y:S01]  /*2bf0*/  @!P0 LOP3.LUT R32, R23, 0xffff0000, RZ, 0xc0, !PT ;  /* 0xffff000017208812 */ /* 0x000fe200078ec0ff */
[C---:B------:R-:W-:Y:S01]  /*2c00*/  @!P0 IMAD.U32 R33, R41.reuse, 0x10000, RZ ;  /* 0x0001000029218824 */ /* 0x040fe200078e00ff */
[----:B------:R-:W-:Y:S01]  /*2c10*/  @!P0 LOP3.LUT R41, R41, 0xffff0000, RZ, 0xc0, !PT ;  /* 0xffff000029298812 */ /* 0x000fe200078ec0ff */
[----:B------:R-:W-:Y:S01]  /*2c20*/  @!P0 FFMA.FTZ R2, R38, R39, R2 ;  /* 0x0000002726028223 */ /* 0x000fe20000010002 */
[----:B------:R-:W-:Y:S01]  /*2c30*/  @!P0 LOP3.LUT R31, R31, 0xffff0000, RZ, 0xc0, !PT ;  /* 0xffff00001f1f8812 */ /* 0x000fe200078ec0ff */
[C---:B------:R-:W-:Y:S01]  /*2c40*/  @!P0 FMUL.FTZ R68, R3.reuse, R33 ;  /* 0x0000002103448220 */ /* 0x040fe20000410000 */
[----:B------:R-:W-:Y:S01]  /*2c50*/  @!P0 F2FP.BF16.PACK_AB R0, R0, R66 ;  /* 0x000000420000823e */ /* 0x000fe200000010ff */
[-C--:B------:R-:W-:Y:S01]  /*2c60*/  @!P0 FMUL.FTZ R3, R3, R4.reuse ;  /* 0x0000000403038220 */ /* 0x080fe20000410000 */
[----:B------:R-:W-:Y:S01]  /*2c70*/  @!P0 F2FP.BF16.PACK_AB R2, R2, R67 ;  /* 0x000000430202823e */ /* 0x000fe200000010ff */
[----:B------:R-:W-:Y:S02]  /*2c80*/  @!P0 FMUL.FTZ R69, R32, R41 ;  /* 0x0000002920458220 */ /* 0x000fe40000410000 */
[----:B------:R-:W-:Y:S01]  /*2c90*/  @!P0 FFMA.FTZ R68, R40, R4, -R68 ;  /* 0x0000000428448223 */ /* 0x000fe20000010844 */
[----:B------:R-:W-:Y:S01]  /*2ca0*/  @!P0 MOV R21, R2 ;  /* 0x0000000200158202 */ /* 0x000fe20000000f00 */
[-C--:B------:R-:W-:Y:S02]  /*2cb0*/  @!P0 FMUL.FTZ R4, R32, R31.reuse ;  /* 0x0000001f20048220 */ /* 0x080fe40000410000 */
[----:B------:R-:W-:Y:S02]  /*2cc0*/  @!P0 FFMA.FTZ R3, R33, R40, R3 ;  /* 0x0000002821038223 */ /* 0x000fe40000010003 */
[----:B------:R-:W-:Y:S02]  /*2cd0*/  @!P0 FFMA.FTZ R69, R42, R31, -R69 ;  /* 0x0000001f2a458223 */ /* 0x000fe40000010845 */
[----:B------:R-:W-:Y:S01]  /*2ce0*/  @!P0 FFMA.FTZ R4, R41, R42, R4 ;  /* 0x0000002a29048223 */ /* 0x000fe20000010004 */
[----:B------:R-:W-:Y:S01]  /*2cf0*/  @!P0 F2FP.BF16.PACK_AB R3, R3, R68 ;  /* 0x000000440303823e */ /* 0x000fe200000010ff */
[----:B------:R-:W-:Y:S03]  /*2d00*/  @!P0 IMAD.MOV.U32 R20, RZ, RZ, R0 ;  /* 0x000000ffff148224 */ /* 0x000fe600078e0000 */
[----:B------:R-:W-:Y:S01]  /*2d10*/  @!P0 F2FP.BF16.PACK_AB R4, R4, R69 ;  /* 0x000000450404823e */ /* 0x000fe200000010ff */
[----:B------:R-:W-:Y:S03]  /*2d20*/  @!P0 IMAD.MOV.U32 R22, RZ, RZ, R3 ;  /* 0x000000ffff168224 */ /* 0x000fe600078e0003 */
[----:B------:R-:W-:Y:S05]  /*2d30*/  @!P0 MOV R23, R4 ;  /* 0x0000000400178202 */ /* 0x000fea0000000f00 */
[----:B------:R1:W-:Y:S02]  /*2d40*/  ST.E.128 [R70.64], R20 ;  /* 0x0000001446007985 */ /* 0x0003e4000c101d14 */
.L_x_74:
[----:B------:R-:W-:Y:S05]  /*2d50*/  BSYNC B0 ;  /* 0x0000000000007941 */ /* 0x000fea0003800000 */
.L_x_73:
[----:B------:R-:W-:Y:S11]  /*2d60*/  ISETP.GE.AND P0, PT, R138, c[0x0][0x1d4], PT ;  /* 0x000075008a007a0c */ /* 0x000ff60003f06270 */
[----:B------:R-:W-:Y:S02]  /*2d70*/  @!UPT UIADD3 URZ, URZ, URZ, URZ ;  /* 0x0000003f3f3ff290 */ /* 0x000fe4000fffe03f */
        /* <DEDUP_REMOVED lines=8> */
[----:B------:R-:W-:Y:S02]  /*2e00*/  @!P0 PRMT R33, R59, 0x5432, R33 ;  /* 0x000054323b218816 */ /* 0x000fe40000000021 */
[C---:B------:R-:W-:Y:S02]  /*2e10*/  @!P0 PRMT R3, R30.reuse, 0x5432, R3 ;  /* 0x000054321e038816 */ /* 0x040fe40000000003 */
[----:B------:R-:W-:Y:S01]  /*2e20*/  @!P0 SHF.R.U32.HI R36, RZ, 0x10, R37 ;  /* 0x00000010ff248819 */ /* 0x000fe20000011625 */
[C---:B------:R-:W-:Y:S01]  /*2e30*/  @!P0 IMAD.U32 R31, R33.reuse, 0x10000, RZ ;  /* 0x00010000211f8824 */ /* 0x040fe200078e00ff */
[----:B------:R-:W-:Y:S01]  /*2e40*/  @!P0 LOP3.LUT R33, R33, 0xffff0000, RZ, 0xc0, !PT ;  /* 0xffff000021218812 */ /* 0x000fe200078ec0ff */
[C---:B------:R-:W-:Y:S01]  /*2e50*/  @!P0 IMAD.U32 R2, R3.reuse, 0x10000, RZ ;  /* 0x0001000003028824 */ /* 0x040fe200078e00ff */
[----:B------:R-:W-:Y:S02]  /*2e60*/  @!P0 SHF.R.U32.HI R62, RZ, 0x10, R63 ;  /* 0x00000010ff3e8819 */ /* 0x000fe4000001163f */
[----:B------:R-:W-:Y:S02]  /*2e70*/  @!P0 PRMT R30, R30, 0x5410, R36 ;  /* 0x000054101e1e8816 */ /* 0x000fe40000000024 */
[----:B------:R-:W-:Y:S02]  /*2e80*/  @!P0 LOP3.LUT R3, R3, 0xffff0000, RZ, 0xc0, !PT ;  /* 0xffff000003038812 */ /* 0x000fe400078ec0ff */
[----:B------:R-:W-:Y:S01]  /*2e90*/  @!P0 PRMT R59, R59, 0x5410, R62 ;  /* 0x000054103b3b8816 */ /* 0x000fe2000000003e */
[C---:B-1----:R-:W-:Y:S01]  /*2ea0*/  @!P0 IMAD.U32 R32, R20.reuse, 0x10000, RZ ;  /* 0x0001000014208824 */ /* 0x042fe200078e00ff */
[----:B------:R-:W-:Y:S01]  /*2eb0*/  @!P0 LOP3.LUT R0, R20, 0xffff0000, RZ, 0xc0, !PT ;  /* 0xffff000014008812 */ /* 0x000fe200078ec0ff */
[----:B------:R-:W-:Y:S01]  /*2ec0*/  @!P0 IMAD.U32 R37, R22, 0x10000, RZ ;  /* 0x0001000016258824 */ /* 0x000fe200078e00ff */
[----:B------:R-:W-:Y:S01]  /*2ed0*/  @!P0 LOP3.LUT R4, R21, 0xffff0000, RZ, 0xc0, !PT ;  /* 0xffff000015048812 */ /* 0x000fe200078ec0ff */
[----:B------:R-:W-:Y:S01]  /*2ee0*/  @!P0 IMAD.U32 R39, R23, 0x10000, RZ ;  /* 0x0001000017278824 */ /* 0x000fe200078e00ff */
[----:B------:R-:W-:Y:S01]  /*2ef0*/  @!P0 SHF.L.U32 R36, R21, 0x10, RZ ;  /* 0x0000001015248819 */ /* 0x000fe200000006ff */
[----:B------:R-:W-:Y:S01]  /*2f00*/  @!P0 FMUL.FTZ R40, R0, R31 ;  /* 0x0000001f00288220 */ /* 0x000fe20000410000 */
[----:B------:R-:W-:Y:S01]  /*2f10*/  @!P0 LOP3.LUT R38, R59, 0xffff0000, RZ, 0xc0, !PT ;  /* 0xffff00003b268812 */ /* 0x000fe200078ec0ff */
        /* <DEDUP_REMOVED lines=9> */
[----:B------:R-:W-:Y:S01]  /*2fb0*/  @!P0 IMAD.U32 R32, R59, 0x10000, RZ ;  /* 0x000100003b208824 */ /* 0x000fe200078e00ff */
[----:B------:R-:W-:Y:S01]  /*2fc0*/  @!P0 LOP3.LUT R30, R30, 0xffff0000, RZ, 0xc0, !PT ;  /* 0xffff00001e1e8812 */ /* 0x000fe200078ec0ff */
[----:B------:R-:W-:Y:S01]  /*2fd0*/  @!P0 FFMA.FTZ R2, R33, R36, R2 ;  /* 0x0000002421028223 */ /* 0x000fe20000010002 */
[----:B------:R-:W-:Y:S01]  /*2fe0*/  @!P0 F2FP.BF16.PACK_AB R0, R0, R40 ;  /* 0x000000280000823e */ /* 0x000fe200000010ff */
[C---:B------:R-:W-:Y:S02]  /*2ff0*/  @!P0 FMUL.FTZ R42, R3.reuse, R32 ;  /* 0x00000020032a8220 */ /* 0x040fe40000410000 */
[----:B------:R-:W-:Y:S01]  /*3000*/  @!P0 FMUL.FTZ R3, R3, R4 ;  /* 0x0000000403038220 */ /* 0x000fe20000410000 */
        /* <DEDUP_REMOVED lines=14> */
.L_x_72:
[----:B------:R-:W-:Y:S05]  /*30f0*/  BSYNC B1 ;  /* 0x0000000000017941 */ /* 0x000fea0003800000 */
.L_x_71:
[----:B------:R4:W2:Y:S01]  /*3100*/  SHFL.IDX PT, R38, R143, 0x1, 0x181f ;  /* 0x00381f008f267f89 */ /* 0x0008a200000e0000 */
[----:B------:R-:W-:Y:S03]  /*3110*/  BSSY B1, `(.L_x_75) ;  /* 0x0000075000017945 */ /* 0x000fe60003800000 */
[----:B------:R4:W3:Y:S01]  /*3120*/  SHFL.IDX PT, R37, R164, 0x1, 0x181f ;  /* 0x00381f00a4257f89 */ /* 0x0008e200000e0000 */
[----:B------:R-:W-:-:S05]  /*3130*/  @P6 BRA `(.L_x_76) ;  /* 0x0000072000006947 */ /* 0x000fca0003800000 */
[----:B------:R-:W-:Y:S01]  /*3140*/  BSSY B0, `(.L_x_77) ;  /* 0x0000038000007945 */ /* 0x000fe20003800000 */
[----:B------:R-:W-:-:S05]  /*3150*/  @P5 BRA `(.L_x_78) ;  /* 0x0000036000005947 */ /* 0x000fca0003800000 */
[C---:B---3--:R-:W-:Y:S01]  /*3160*/  LEA R62, P0, R10.reuse, R37, 0x1 ;  /* 0x000000250a3e7211 */ /* 0x048fe200078008ff */
[----:B-1----:R-:W1:Y:S03]  /*3170*/  LDS.128 R20, [R134+0x9100] ;  /* 0x0091000086147984 */ /* 0x002e660000000c00 */
[----:B--2---:R-:W-:Y:S02]  /*3180*/  LEA.HI.X R63, R10, R38, R11, 0x1, P0 ;  /* 0x000000260a3f7211 */ /* 0x004fe400000f0c0b */
[----:B------:R-:W-:Y:S11]  /*3190*/  ISETP.GE.AND P0, PT, R12, c[0x0][0x27c], PT ;  /* 0x00009f000c007a0c */ /* 0x000ff60003f06270 */
[----:B------:R-:W-:Y:S02]  /*31a0*/  @!UPT UIADD3 URZ, URZ, URZ, URZ ;  /* 0x0000003f3f3ff290 */ /* 0x000fe4000fffe03f */
[----:B------:R-:W-:Y:S02]  /*31b0*/  @!P0 SHF.R.U64 R32, R60, 0x10, R61 ;  /* 0x000000103c208819 */ /* 0x000fe4000000123d */
[----:B------:R-:W-:Y:S02]  /*31c0*/  @!P0 SHF.R.U64 R3, R34, 0x10, R35 ;  /* 0x0000001022038819 */ /* 0x000fe40000001223 */
[----:B------:R-:W-:Y:S02]  /*31d0*/  @!P0 PRMT R32, R58, 0x5432, R32 ;  /* 0x000054323a208816 */ /* 0x000fe40000000020 */
[----:B------:R-:W-:Y:S02]  /*31e0*/  @!P0 PRMT R3, R19, 0x5432, R3 ;  /* 0x0000543213038816 */ /* 0x000fe40000000003 */
[----:B------:R-:W-:Y:S01]  /*31f0*/  @!P0 SHF.R.U32.HI R34, RZ, 0x10, R35 ;  /* 0x00000010ff228819 */ /* 0x000fe20000011623 */
[C---:B------:R-:W-:Y:S01]  /*3200*/  @!P0 IMAD.U32 R30, R32.reuse, 0x10000, RZ ;  /* 0x00010000201e8824 */ /* 0x040fe200078e00ff */
[----:B------:R-:W-:Y:S01]  /*3210*/  @!P0 LOP3.LUT R32, R32, 0xffff0000, RZ, 0xc0, !PT ;  /* 0xffff000020208812 */ /* 0x000fe200078ec0ff */
[C---:B------:R-:W-:Y:S01]  /*3220*/  @!P0 IMAD.U32 R2, R3.reuse, 0x10000, RZ ;  /* 0x0001000003028824 */ /* 0x040fe200078e00ff */
[----:B------:R-:W-:Y:S02]  /*3230*/  @!P0 SHF.R.U32.HI R60, RZ, 0x10, R61 ;  /* 0x00000010ff3c8819 */ /* 0x000fe4000001163d */
[----:B------:R-:W-:Y:S02]  /*3240*/  @!P0 LOP3.LUT R3, R3, 0xffff0000, RZ, 0xc0, !PT ;  /* 0xffff000003038812 */ /* 0x000fe400078ec0ff */
[----:B------:R-:W-:Y:S02]  /*3250*/  @!P0 PRMT R19, R19, 0x5410, R34 ;  /* 0x0000541013138816 */ /* 0x000fe40000000022 */
        /* <DEDUP_REMOVED lines=38> */
.L_x_78:
[----:B------:R-:W-:Y:S05]  /*34c0*/  BSYNC B0 ;  /* 0x0000000000007941 */ /* 0x000fea0003800000 */
.L_x_77:
[----:B------:R-:W-:Y:S11]  /*34d0*/  ISETP.GE.AND P0, PT, R138, c[0x0][0x1d4], PT ;  /* 0x000075008a007a0c */ /* 0x000ff60003f06270 */
[----:B------:R-:W-:Y:S02]  /*34e0*/  @!UPT UIADD3 URZ, URZ, URZ, URZ ;  /* 0x0000003f3f3ff290 */ /* 0x000fe4000fffe03f */
[----:B------:R-:W-:-:S05]  /*34f0*/  @P0 BRA `(.L_x_76) ;  /* 0x0000036000000947 */ /* 0x000fca0003800000 */
[C---:B---3--:R-:W-:Y:S01]  /*3500*/  LEA R36, P0, R131.reuse, R37, 0x1 ;  /* 0x0000002583247211 */ /* 0x048fe200078008ff */
[----:B-1----:R-:W1:Y:S03]  /*3510*/  LDS.128 R20, [R134+0xd100] ;  /* 0x00d1000086147984 */ /* 0x002e660000000c00 */
[----:B--2---:R-:W-:Y:S02]  /*3520*/  LEA.HI.X R37, R131, R38, R111, 0x1, P0 ;  /* 0x0000002683257211 */ /* 0x004fe400000f0c6f */
[----:B------:R-:W-:Y:S11]  /*3530*/  ISETP.GE.AND P0, PT, R9, c[0x0][0x27c], PT ;  /* 0x00009f0009007a0c */ /* 0x000ff60003f06270 */
[----:B------:R-:W-:Y:S02]  /*3540*/  @!UPT UIADD3 URZ, URZ, URZ, URZ ;  /* 0x0000003f3f3ff290 */ /* 0x000fe4000fffe03f */
[----:B------:R-:W-:Y:S02]  /*3550*/  @!P0 SHF.R.U64 R0, R56, 0x10, R57 ;  /* 0x0000001038008819 */ /* 0x000fe40000001239 */
[--C-:B------:R-:W-:Y:S02]  /*3560*/  @!P0 SHF.R.U64 R3, R28, 0x10, R29.reuse ;  /* 0x000000101c038819 */ /* 0x100fe4000000121d */
[----:B------:R-:W-:Y:S02]  /*3570*/  @!P0 SHF.R.U32.HI R28, RZ, 0x10, R29 ;  /* 0x00000010ff1c8819 */ /* 0x000fe4000001161d */
[----:B------:R-:W-:Y:S02]  /*3580*/  @!P0 PRMT R29, R53, 0x5432, R0 ;  /* 0x00005432351d8816 */ /* 0x000fe40000000000 */
[C---:B------:R-:W-:Y:S02]  /*3590*/  @!P0 PRMT R3, R18.reuse, 0x5432, R3 ;  /* 0x0000543212038816 */ /* 0x040fe40000000003 */
[----:B------:R-:W-:Y:S01]  /*35a0*/  @!P0 PRMT R18, R18, 0x5410, R28 ;  /* 0x0000541012128816 */ /* 0x000fe2000000001c */
[C---:B------:R-:W-:Y:S01]  /*35b0*/  @!P0 IMAD.U32 R19, R29.reuse, 0x10000, RZ ;  /* 0x000100001d138824 */ /* 0x040fe200078e00ff */
[----:B------:R-:W-:Y:S01]  /*35c0*/  @!P0 LOP3.LUT R29, R29, 0xffff0000, RZ, 0xc0, !PT ;  /* 0xffff00001d1d8812 */ /* 0x000fe200078ec0ff */
[C---:B------:R-:W-:Y:S01]  /*35d0*/  @!P0 IMAD.U32 R2, R3.reuse, 0x10000, RZ ;  /* 0x0001000003028824 */ /* 0x040fe200078e00ff */
[----:B------:R-:W-:Y:S02]  /*35e0*/  @!P0 SHF.R.U32.HI R56, RZ, 0x10, R57 ;  /* 0x00000010ff388819 */ /* 0x000fe40000011639 */
        /* <DEDUP_REMOVED lines=39> */
.L_x_76:
[----:B------:R-:W-:Y:S05]  /*3860*/  BSYNC B1 ;  /* 0x0000000000017941 */ /* 0x000fea0003800000 */
.L_x_75:
[----:B------:R4:W3:Y:S01]  /*3870*/  SHFL.IDX PT, R32, R143, 0x2, 0x181f ;  /* 0x00581f008f207f89 */ /* 0x0008e200000e0000 */
[----:B------:R-:W-:Y:S03]  /*3880*/  BSSY B1, `(.L_x_79) ;  /* 0x0000075000017945 */ /* 0x000fe60003800000 */
[----:B------:R4:W2:Y:S01]  /*3890*/  SHFL.IDX PT, R31, R164, 0x2, 0x181f ;  /* 0x00581f00a41f7f89 */ /* 0x0008a200000e0000 */
[----:B------:R-:W-:-:S05]  /*38a0*/  @P4 BRA `(.L_x_80) ;  /* 0x0000072000004947 */ /* 0x000fca0003800000 */
[----:B------:R-:W-:Y:S01]  /*38b0*/  BSSY B0, `(.L_x_81) ;  /* 0x0000038000007945 */ /* 0x000fe20003800000 */
[----:B------:R-:W-:-:S05]  /*38c0*/  @P5 BRA `(.L_x_82) ;  /* 0x0000036000005947 */ /* 0x000fca0003800000 */
[C---:B-12---:R-:W-:Y:S01]  /*38d0*/  LEA R36, P0, R10.reuse, R31, 0x1 ;  /* 0x0000001f0a247211 */ /* 0x046fe200078008ff */
[----:B------:R-:W1:Y:S03]  /*38e0*/  LDS.128 R20, [R134+0xa100] ;  /* 0x00a1000086147984 */ /* 0x000e660000000c00 */
[----:B---3--:R-:W-:Y:S02]  /*38f0*/  LEA.HI.X R37, R10, R32, R11, 0x1, P0 ;  /* 0x000000200a257211 */ /* 0x008fe400000f0c0b */
[----:B------:R-:W-:Y:S11]  /*3900*/  ISETP.GE.AND P0, PT, R12, c[0x0][0x27c], PT ;  /* 0x00009f000c007a0c */ /* 0x000ff60003f06270 */
[----:B------:R-:W-:Y:S02]  /*3910*/  @!UPT UIADD3 URZ, URZ, URZ, URZ ;  /* 0x0000003f3f3ff290 */ /* 0x000fe4000fffe03f */
[----:B------:R-:W-:Y:S02]  /*3920*/  @!P0 SHF.R.U64 R0, R54, 0x10, R55 ;  /* 0x0000001036008819 */ /* 0x000fe40000001237 */
[--C-:B------:R-:W-:Y:S02]  /*3930*/  @!P0 SHF.R.U64 R3, R26, 0x10, R27.reuse ;  /* 0x000000101a038819 */ /* 0x100fe4000000121b */
[----:B------:R-:W-:Y:S02]  /*3940*/  @!P0 SHF.R.U32.HI R26, RZ, 0x10, R27 ;  /* 0x00000010ff1a8819 */ /* 0x000fe4000001161b */
[C---:B------:R-:W-:Y:S02]  /*3950*/  @!P0 PRMT R27, R52.reuse, 0x5432, R0 ;  /* 0x00005432341b8816 */ /* 0x040fe40000000000 */
        /* <DEDUP_REMOVED lines=45> */
.L_x_82:
[----:B------:R-:W-:Y:S05]  /*3c30*/  BSYNC B0 ;  /* 0x0000000000007941 */ /* 0x000fea0003800000 */
.L_x_81:
[----:B------:R-:W-:Y:S11]  /*3c40*/  ISETP.GE.AND P0, PT, R138, c[0x0][0x1d4], PT ;  /* 0x000075008a007a0c */ /* 0x000ff60003f06270 */
[----:B------:R-:W-:Y:S02]  /*3c50*/  @!UPT UIADD3 URZ, URZ, URZ, URZ ;  /* 0x0000003f3f3ff290 */ /* 0x000fe4000fffe03f */
[----:B------:R-:W-:-:S05]  /*3c60*/  @P0 BRA `(.L_x_80) ;  /* 0x0000036000000947 */ /* 0x000fca0003800000 */
[C---:B--2---:R-:W-:Y:S01]  /*3c70*/  LEA R30, P0, R131.reuse, R31, 0x1 ;  /* 0x0000001f831e7211 */ /* 0x044fe200078008ff */
[----:B-1----:R-:W1:Y:S03]  /*3c80*/  LDS.128 R20, [R134+0xe100] ;  /* 0x00e1000086147984 */ /* 0x002e660000000c00 */
        /* <DEDUP_REMOVED lines=52> */
.L_x_80:
[----:B------:R-:W-:Y:S05]  /*3fd0*/  BSYNC B1 ;  /* 0x0000000000017941 */ /* 0x000fea0003800000 */
.L_x_79:
[----:B--2-4-:R-:W2:Y:S04]  /*3fe0*/  SHFL.IDX PT, R143, R143, 0x3, 0x181f ;  /* 0x00781f008f8f7f89 */ /* 0x014ea800000e0000 */
[----:B------:R-:W4:Y:S01]  /*3ff0*/  SHFL.IDX PT, R164, R164, 0x3, 0x181f ;  /* 0x00781f00a4a47f89 */ /* 0x000f2200000e0000 */
[----:B------:R-:W-:-:S05]  /*4000*/  @P2 BRA `(.L_x_83) ;  /* 0x0000316000002947 */ /* 0x000fca0003800000 */
[----:B------:R-:W-:Y:S01]  /*4010*/  BSSY B0, `(.L_x_84) ;  /* 0x0000038000007945 */ /* 0x000fe20003800000 */
[----:B------:R-:W-:-:S05]  /*4020*/  @P5 BRA `(.L_x_85) ;  /* 0x0000036000005947 */ /* 0x000fca0003800000 */
[C---:B----4-:R-:W-:Y:S01]  /*4030*/  LEA R26, P0, R10.reuse, R164, 0x1 ;  /* 0x000000a40a1a7211 */ /* 0x050fe200078008ff */
        /* <DEDUP_REMOVED lines=43> */
[----:B------:R-:W-:Y:S02]  /*42f0*/  @!P0 FMUL.FTZ R4, R14, R8 ;  /* 0x000000080e048220 */ /* 0x000fe40000410000 */
        /* <DEDUP_REMOVED lines=9> */
.L_x_85:
[----:B------:R-:W-:Y:S05]  /*4390*/  BSYNC B0 ;  /* 0x0000000000007941 */ /* 0x000fea0003800000 */
.L_x_84:
[----:B------:R-:W-:Y:S11]  /*43a0*/  ISETP.GE.AND P0, PT, R138, c[0x0][0x1d4], PT ;  /* 0x000075008a007a0c */ /* 0x000ff60003f06270 */
[----:B------:R-:W-:Y:S02]  /*43b0*/  @!UPT UIADD3 URZ, URZ, URZ, URZ ;  /* 0x0000003f3f3ff290 */ /* 0x000fe4000fffe03f */
[----:B------:R-:W-:-:S05]  /*43c0*/  @P0 BRA `(.L_x_83) ;  /* 0x00002da000000947 */ /* 0x000fca0003800000 */
[C---:B----4-:R-:W-:Y:S01]  /*43d0*/  LEA R164, P0, R131.reuse, R164, 0x1 ;  /* 0x000000a483a47211 */ /* 0x050fe200078008ff */
[----:B------:R-:W4:Y:S03]  /*43e0*/  LDS.128 R16, [R134+0xf100] ;  /* 0x00f1000086107984 */ /* 0x000f260000000c00 */
[----:B--2---:R-:W-:Y:S02]  /*43f0*/  LEA.HI.X R165, R131, R143, R111, 0x1, P0 ;  /* 0x0000008f83a57211 */ /* 0x004fe400000f0c6f */
[----:B------:R-:W-:Y:S11]  /*4400*/  ISETP.GE.AND P0, PT, R9, c[0x0][0x27c], PT ;  /* 0x00009f0009007a0c */ /* 0x000ff60003f06270 */
[----:B------:R-:W-:Y:S02]  /*4410*/  @!UPT UIADD3 URZ, URZ, URZ, URZ ;  /* 0x0000003f3f3ff290 */ /* 0x000fe4000fffe03f */
[----:B------:R-:W-:Y:S02]  /*4420*/  @!P0 SHF.R.U64 R8, R44, 0x10, R45 ;  /* 0x000000102c088819 */ /* 0x000fe4000000122d */
[--C-:B------:R-:W-:Y:S02]  /*4430*/  @!P0 SHF.R.U64 R3, R6, 0x10, R7.reuse ;  /* 0x0000001006038819 */ /* 0x100fe40000001207 */
[----:B------:R-:W-:Y:S02]  /*4440*/  @!P0 PRMT R8, R43, 0x5432, R8 ;  /* 0x000054322b088816 */ /* 0x000fe40000000008 */
[----:B------:R-:W-:Y:S02]  /*4450*/  @!P0 SHF.R.U32.HI R6, RZ, 0x10, R7 ;  /* 0x00000010ff068819 */ /* 0x000fe40000011607 */
        /* <DEDUP_REMOVED lines=8> */
[C---:B----4-:R-:W-:Y:S01]  /*44e0*/  @!P0 IMAD.U32 R7, R16.reuse, 0x10000, RZ ;  /* 0x0001000010078824 */ /* 0x050fe200078e00ff */
[----:B------:R-:W-:Y:S01]  /*44f0*/  @!P0 LOP3.LUT R0, R16, 0xffff0000, RZ, 0xc0, !PT ;  /* 0xffff000010008812 */ /* 0x000fe200078ec0ff */
[----:B------:R-:W-:Y:S01]  /*4500*/  @!P0 IMAD.U32 R15, R18, 0x10000, RZ ;  /* 0x00010000120f8824 */ /* 0x000fe200078e00ff */
[----:B------:R-:W-:Y:S01]  /*4510*/  @!P0 LOP3.LUT R4, R17, 0xffff0000, RZ, 0xc0, !PT ;  /* 0xffff000011048812 */ /* 0x000fe200078ec0ff */
[----:B-1----:R-:W-:Y:S01]  /*4520*/  @!P0 IMAD.U32 R21, R19, 0x10000, RZ ;  /* 0x0001000013158824 */ /* 0x002fe200078e00ff */
        /* <DEDUP_REMOVED lines=19> */
[C---:B------:R-:W-:Y:S02]  /*4660*/  @!P0 FMUL.FTZ R25, R6.reuse, R20 ;  /* 0x0000001406198220 */ /* 0x040fe40000410000 */
        /* <DEDUP_REMOVED lines=11> */
[----:B------:R1:W-:Y:S01]  /*4720*/  ST.E.128 [R164.64], R16 ;  /* 0x00000010a4007985 */ /* 0x0003e2000c101d14 */
[----:B------:R-:W-:-:S05]  /*4730*/  BRA `(.L_x_83) ;  /* 0x00002a3000007947 */ /* 0x000fca0003800000 */
.L_x_62:
[-C--:B------:R-:W-:Y:S01]  /*4740*/  ISETP.GE.AND P0, PT, R128, R77.reuse, PT ;  /* 0x0000004d8000720c */ /* 0x080fe20003f06270 */
[----:B------:R-:W-:Y:S01]  /*4750*/  CS2R R30, SRZ ;  /* 0x00000000001e7805 */ /* 0x000fe2000001ff00 */
[----:B------:R-:W-:Y:S01]  /*4760*/  ISETP.NE.AND P6, PT, R140, RZ, PT ;  /* 0x000000ff8c00720c */ /* 0x000fe20003fc5270 */
[----:B------:R-:W-:Y:S01]  /*4770*/  CS2R R28, SRZ ;  /* 0x00000000001c7805 */ /* 0x000fe2000001ff00 */
[----:B------:R-:W-:Y:S01]  /*4780*/  ISETP.GE.OR P4, PT, R10, c[0x0][0x27c], P0 ;  /* 0x00009f000a007a0c */ /* 0x000fe20000786670 */
        /* <DEDUP_REMOVED lines=8> */
[----:B------:R1:W2:Y:S01]  /*4810*/  SHFL.IDX PT, R175, R143, RZ, 0x181f ;  /* 0x00181fff8faf7589 */ /* 0x0002a200000e0000 */
[----:B------:R-:W-:Y:S03]  /*4820*/  BSSY B0, `(.L_x_86) ;  /* 0x00000dd000007945 */ /* 0x000fe60003800000 */
[----:B------:R-:W-:Y:S04]  /*4830*/  @!P4 IADD3 R2, P1, P0, R146, R68, R107 ;  /* 0x000000449202c210 */ /* 0x000fe8000783e06b */
[C---:B------:R-:W-:Y:S01]  /*4840*/  @!P4 IADD3.X R0, R83.reuse, R40, R106, P1, P0 ;  /* 0x000000285300c210 */ /* 0x040fe20000fe046a */
[----:B------:R1:W3:Y:S01]  /*4850*/  SHFL.IDX PT, R174, R164, RZ, 0x181f ;  /* 0x00181fffa4ae7589 */ /* 0x0002e200000e0000 */
[----:B------:R-:W-:Y:S04]  /*4860*/  @!P4 IADD3 R4, P1, P0, R144, R42, R109 ;  /* 0x0000002a9004c210 */ /* 0x000fe8000783e06d */
[----:B------:R-:W-:Y:S02]  /*4870*/  @!P4 IADD3.X R3, R82, R8, R108, P1, P0 ;  /* 0x000000085203c210 */ /* 0x000fe40000fe046c */
[----:B------:R-:W-:Y:S04]  /*4880*/  ISETP.GE.AND P0, PT, R124, R77, PT ;  /* 0x0000004d7c00720c */ /* 0x000fe80003f06270 */
[----:B------:R-:W-:Y:S11]  /*4890*/  ISETP.GE.OR P2, PT, R10, c[0x0][0x27c], P0 ;  /* 0x00009f000a007a0c */ /* 0x000ff60000746670 */
[----:B------:R-:W-:Y:S02]  /*48a0*/  @!UPT UIADD3 URZ, URZ, URZ, URZ ;  /* 0x0000003f3f3ff290 */ /* 0x000fe4000fffe03f */
[----:B------:R-:W-:Y:S04]  /*48b0*/  @!P2 IADD3 R6, P1, P0, R146, R93, R68 ;  /* 0x0000005d9206a210 */ /* 0x000fe8000783e044 */
[C---:B------:R-:W-:Y:S02]  /*48c0*/  @!P2 IADD3.X R5, R83.reuse, R92, R40, P1, P0 ;  /* 0x0000005c5305a210 */ /* 0x040fe40000fe0428 */
[----:B------:R-:W-:Y:S04]  /*48d0*/  @!P2 IADD3 R14, P1, P0, R144, R95, R42 ;  /* 0x0000005f900ea210 */ /* 0x000fe8000783e02a */
[----:B------:R-:W-:Y:S02]  /*48e0*/  @!P2 IADD3.X R7, R82, R94, R8, P1, P0 ;  /* 0x0000005e5207a210 */ /* 0x000fe40000fe0408 */
[----:B------:R-:W-:Y:S04]  /*48f0*/  ISETP.GE.AND P0, PT, R120, R77, PT ;  /* 0x0000004d7800720c */ /* 0x000fe80003f06270 */
[----:B------:R-:W-:Y:S11]  /*4900*/  ISETP.GE.OR P1, PT, R10, c[0x0][0x27c], P0 ;  /* 0x00009f000a007a0c */ /* 0x000ff60000726670 */
[----:B------:R-:W-:Y:S02]  /*4910*/  @!UPT UIADD3 URZ, URZ, URZ, URZ ;  /* 0x0000003f3f3ff290 */ /* 0x000fe4000fffe03f */
[----:B------:R-:W-:Y:S04]  /*4920*/  @!P1 IADD3 R16, P3, P0, R146, R160, R68 ;  /* 0x000000a092109210 */ /* 0x000fe8000787e044 */
[----:B------:R-:W-:Y:S02]  /*4930*/  @!P1 IADD3.X R15, R83, R96, R40, P3, P0 ;  /* 0x00000060530f9210 */ /* 0x000fe40001fe0428 */
[----:B------:R-:W-:Y:S04]  /*4940*/  @!P1 IADD3 R18, P3, P0, R144, R158, R42 ;  /* 0x0000009e90129210 */ /* 0x000fe8000787e02a */
[----:B------:R-:W-:Y:S02]  /*4950*/  @!P1 IADD3.X R17, R82, R97, R8, P3, P0 ;  /* 0x0000006152119210 */ /* 0x000fe40001fe0408 */
[C---:B------:R-:W-:Y:S04]  /*4960*/  @!P4 LEA R20, P0, R2.reuse, c[0x0][0x270], 0x1 ;  /* 0x00009c000214ca11 */ /* 0x040fe800078008ff */
[----:B------:R-:W-:Y:S02]  /*4970*/  @!P4 LEA.HI.X R21, R2, c[0x0][0x274], R0, 0x1, P0 ;  /* 0x00009d000215ca11 */ /* 0x000fe400000f0c00 */
[C---:B------:R-:W-:Y:S03]  /*4980*/  @!P4 LEA R22, P0, R4.reuse, c[0x0][0x288], 0x1 ;  /* 0x0000a2000416ca11 */ /* 0x040fe600078008ff */
[----:B------:R4:W2:Y:S01]  /*4990*/  @!P4 LDG.E.128 R28, [R20.64] ;  /* 0x00000014141cc981 */ /* 0x0008a2000c1e1d00 */
[----:B------:R-:W-:Y:S02]  /*49a0*/  @!P4 LEA.HI.X R23, R4, c[0x0][0x28c], R3, 0x1, P0 ;  /* 0x0000a3000417ca11 */ /* 0x000fe400000f0c03 */
[C---:B------:R-:W-:Y:S04]  /*49b0*/  @!P2 LEA R4, P0, R6.reuse, c[0x0][0x270], 0x1 ;  /* 0x00009c000604aa11 */ /* 0x040fe800078008ff */
[----:B------:R-:W-:Y:S01]  /*49c0*/  @!P2 LEA.HI.X R5, R6, c[0x0][0x274], R5, 0x1, P0 ;  /* 0x00009d000605aa11 */ /* 0x000fe200000f0c05 */
[----:B------:R1:W3:Y:S01]  /*49d0*/  @!P4 LDG.E.128 R64, [R22.64] ;  /* 0x000000141640c981 */ /* 0x0002e2000c1e1d00 */
[C---:B------:R-:W-:Y:S04]  /*49e0*/  @!P2 LEA R24, P0, R14.reuse, c[0x0][0x288], 0x1 ;  /* 0x0000a2000e18aa11 */ /* 0x040fe800078008ff */
[----:B------:R-:W-:Y:S02]  /*49f0*/  @!P2 LEA.HI.X R25, R14, c[0x0][0x28c], R7, 0x1, P0 ;  /* 0x0000a3000e19aa11 */ /* 0x000fe400000f0c07 */
[C---:B------:R-:W-:Y:S03]  /*4a00*/  @!P1 LEA R2, P0, R16.reuse, c[0x0][0x270], 0x1 ;  /* 0x00009c0010029a11 */ /* 0x040fe600078008ff */
[----:B------:R-:W3:Y:S01]  /*4a10*/  @!P2 LDG.E.128 R60, [R24.64] ;  /* 0x00000014183ca981 */ /* 0x000ee2000c1e1d00 */
[----:B------:R-:W-:Y:S02]  /*4a20*/  @!P1 LEA.HI.X R3, R16, c[0x0][0x274], R15, 0x1, P0 ;  /* 0x00009d0010039a11 */ /* 0x000fe400000f0c0f */
[C---:B------:R-:W-:Y:S04]  /*4a30*/  @!P1 LEA R6, P0, R18.reuse, c[0x0][0x288], 0x1 ;  /* 0x0000a20012069a11 */ /* 0x040fe800078008ff */
[----:B------:R-:W-:Y:S01]  /*4a40*/  @!P1 LEA.HI.X R7, R18, c[0x0][0x28c], R17, 0x1, P0 ;  /* 0x0000a30012079a11 */ /* 0x000fe200000f0c11 */
[----:B----4-:R-:W-:Y:S01]  /*4a50*/  CS2R R20, SRZ ;  /* 0x0000000000147805 */ /* 0x010fe2000001ff00 */
[----:B------:R-:W-:Y:S01]  /*4a60*/  CS2R R18, SRZ ;  /* 0x0000000000127805 */ /* 0x000fe2000001ff00 */
[----:B------:R-:W-:Y:S01]  /*4a70*/  CS2R R16, SRZ ;  /* 0x0000000000107805 */ /* 0x000fe2000001ff00 */
[-C--:B------:R-:W-:Y:S01]  /*4a80*/  ISETP.GE.AND P0, PT, R139, R77.reuse, PT ;  /* 0x0000004d8b00720c */ /* 0x080fe20003f06270 */
[----:B------:R4:W3:Y:S01]  /*4a90*/  @!P1 LDG.E.128 R56, [R6.64] ;  /* 0x0000001406389981 */ /* 0x0008e2000c1e1d00 */
[----:B-1----:R-:W-:Y:S02]  /*4aa0*/  CS2R R22, SRZ ;  /* 0x0000000000167805 */ /* 0x002fe4000001ff00 */
[----:B------:R-:W-:Y:S05]  /*4ab0*/  ISETP.GE.OR P0, PT, R10, c[0x0][0x27c], P0 ;  /* 0x00009f000a007a0c */ /* 0x000fea0000706670 */
[----:B------:R1:W3:Y:S08]  /*4ac0*/  @!P1 LDG.E.128 R16, [R2.64] ;  /* 0x0000001402109981 */ /* 0x0002f0000c1e1d00 */
[----:B------:R1:W3:Y:S01]  /*4ad0*/  @!P2 LDG.E.128 R20, [R4.64] ;  /* 0x000000140414a981 */ /* 0x0002e2000c1e1d00 */
[----:B------:R-:W-:Y:S05]  /*4ae0*/  @!P0 IADD3 R68, P1, R146, R68, RZ ;  /* 0x0000004492448210 */ /* 0x000fea0007f3e0ff */
[----:B------:R-:W-:Y:S01]  /*4af0*/  @!P0 IMAD.X R40, R83, 0x1, R40, P1 ;  /* 0x0000000153288824 */ /* 0x000fe200008e0628 */
[----:B----4-:R-:W-:Y:S01]  /*4b00*/  CS2R R6, SRZ ;  /* 0x0000000000067805 */ /* 0x010fe2000001ff00 */
[C---:B-1----:R-:W-:Y:S04]  /*4b10*/  @!P0 LEA R2, P1, R68.reuse, c[0x0][0x270], 0x1 ;  /* 0x00009c0044028a11 */ /* 0x042fe800078208ff */
[----:B------:R-:W-:Y:S02]  /*4b20*/  @!P0 LEA.HI.X R3, R68, c[0x0][0x274], R40, 0x1, P1 ;  /* 0x00009d0044038a11 */ /* 0x000fe400008f0c28 */
[----:B------:R-:W-:Y:S01]  /*4b30*/  @!P0 IADD3 R42, P1, R144, R42, RZ ;  /* 0x0000002a902a8210 */ /* 0x000fe20007f3e0ff */
[----:B------:R-:W-:Y:S04]  /*4b40*/  CS2R R4, SRZ ;  /* 0x0000000000047805 */ /* 0x000fe8000001ff00 */
[----:B------:R-:W-:Y:S01]  /*4b50*/  @!P0 IMAD.X R8, R82, 0x1, R8, P1 ;  /* 0x0000000152088824 */ /* 0x000fe200008e0608 */
[C---:B------:R-:W-:Y:S01]  /*4b60*/  @!P0 LEA R14, P1, R42.reuse, c[0x0][0x288], 0x1 ;  /* 0x0000a2002a0e8a11 */ /* 0x040fe200078208ff */
[----:B------:R2:W5:Y:S03]  /*4b70*/  @!P0 LDG.E.128 R4, [R2.64] ;  /* 0x0000001402048981 */ /* 0x000566000c1e1d00 */
[----:B------:R-:W-:Y:S02]  /*4b80*/  @!P0 LEA.HI.X R15, R42, c[0x0][0x28c], R8, 0x1, P1 ;  /* 0x0000a3002a0f8a11 */ /* 0x000fe400008f0c08 */
[----:B------:R-:W-:Y:S03]  /*4b90*/  ISETP.GE.AND P1, PT, R10, c[0x0][0x27c], PT ;  /* 0x00009f000a007a0c */ /* 0x000fe60003f26270 */
[----:B------:R1:W5:Y:S01]  /*4ba0*/  @!P0 LDG.E.128 R36, [R14.64] ;  /* 0x000000140e248981 */ /* 0x000362000c1e1d00 */
[----:B------:R-:W-:Y:S01]  /*4bb0*/  ISETP.GE.OR P0, PT, R139, R77, P5 ;  /* 0x0000004d8b00720c */ /* 0x000fe20002f06670 */
[----:B--2---:R-:W-:Y:S02]  /*4bc0*/  IMAD.MOV.U32 R3, RZ, RZ, R30 ;  /* 0x000000ffff037224 */ /* 0x004fe400078e001e */
[----:B------:R-:W-:Y:S02]  /*4bd0*/  IMAD.MOV.U32 R0, RZ, RZ, R31 ;  /* 0x000000ffff007224 */ /* 0x000fe400078e001f */
[----:B------:R-:W-:Y:S03]  /*4be0*/  IMAD.MOV.U32 R2, RZ, RZ, R28 ;  /* 0x000000ffff027224 */ /* 0x000fe600078e001c */
[----:B------:R-:W-:Y:S01]  /*4bf0*/  PRMT R35, R0, 0x5410, R3 ;  /* 0x0000541000237816 */ /* 0x000fe20000000003 */
[----:B------:R-:W-:Y:S02]  /*4c00*/  IMAD.MOV.U32 R0, RZ, RZ, R29 ;  /* 0x000000ffff007224 */ /* 0x000fe400078e001d */
[----:B---3--:R-:W-:Y:S03]  /*4c10*/  IMAD.MOV.U32 R3, RZ, RZ, R66 ;  /* 0x000000ffff037224 */ /* 0x008fe600078e0042 */
[----:B------:R-:W-:Y:S01]  /*4c20*/  PRMT R34, R0, 0x5410, R2 ;  /* 0x0000541000227816 */ /* 0x000fe20000000002 */
[----:B------:R-:W-:Y:S02]  /*4c30*/  IMAD.MOV.U32 R2, RZ, RZ, R67 ;  /* 0x000000ffff027224 */ /* 0x000fe400078e0043 */
[----:B------:R-:W-:Y:S03]  /*4c40*/  IMAD.MOV.U32 R0, RZ, RZ, R64 ;  /* 0x000000ffff007224 */ /* 0x000fe600078e0040 */
[----:B------:R-:W-:Y:S01]  /*4c50*/  PRMT R73, R3, 0x5410, R2 ;  /* 0x0000541003497816 */ /* 0x000fe20000000002 */
[----:B------:R-:W-:Y:S05]  /*4c60*/  IMAD.MOV.U32 R2, RZ, RZ, R65 ;  /* 0x000000ffff027224 */ /* 0x000fea00078e0041 */
[----:B------:R-:W-:Y:S01]  /*4c70*/  PRMT R74, R2, 0x5410, R0 ;  /* 0x00005410024a7816 */ /* 0x000fe20000000000 */
[----:B------:R-:W-:Y:S02]  /*4c80*/  IMAD.MOV.U32 R8, RZ, RZ, R58 ;  /* 0x000000ffff087224 */ /* 0x000fe400078e003a */
[----:B------:R-:W-:Y:S02]  /*4c90*/  IMAD.MOV.U32 R3, RZ, RZ, R22 ;  /* 0x000000ffff037224 */ /* 0x000fe400078e0016 */
[----:B------:R-:W-:Y:S02]  /*4ca0*/  IMAD.MOV.U32 R0, RZ, RZ, R23 ;  /* 0x000000ffff007224 */ /* 0x000fe400078e0017 */
[----:B------:R-:W-:Y:S03]  /*4cb0*/  IMAD.MOV.U32 R2, RZ, RZ, R20 ;  /* 0x000000ffff027224 */ /* 0x000fe600078e0014 */
[----:B------:R-:W-:Y:S01]  /*4cc0*/  PRMT R33, R0, 0x5410, R3 ;  /* 0x0000541000217816 */ /* 0x000fe20000000003 */
        /* <DEDUP_REMOVED lines=11> */
[----:B-1----:R-:W-:Y:S01]  /*4d80*/  PRMT R15, R0, 0x5410, R3 ;  /* 0x00005410000f7816 */ /* 0x002fe20000000003 */
[----:B------:R-:W-:Y:S02]  /*4d90*/  IMAD.MOV.U32 R0, RZ, RZ, R17 ;  /* 0x000000ffff007224 */ /* 0x000fe400078e0011 */
[----:B------:R-:W-:Y:S03]  /*4da0*/  IMAD.MOV.U32 R3, RZ, RZ, R59 ;  /* 0x000000ffff037224 */ /* 0x000fe600078e003b */
[----:B------:R-:W-:Y:S01]  /*4db0*/  PRMT R14, R0, 0x5410, R2 ;  /* 0x00005410000e7816 */ /* 0x000fe20000000002 */
[----:B------:R-:W-:Y:S01]  /*4dc0*/  IMAD.MOV.U32 R2, RZ, RZ, R56 ;  /* 0x000000ffff027224 */ /* 0x000fe200078e0038 */
[----:B------:R-:W-:Y:S01]  /*4dd0*/  PRMT R53, R3, 0x5410, R8 ;  /* 0x0000541003357816 */ /* 0x000fe20000000008 */
[----:B------:R-:W-:Y:S05]  /*4de0*/  IMAD.MOV.U32 R0, RZ, RZ, R57 ;  /* 0x000000ffff007224 */ /* 0x000fea00078e0039 */
[----:B------:R-:W-:Y:S01]  /*4df0*/  PRMT R54, R2, 0x5410, R0 ;  /* 0x0000541002367816 */ /* 0x000fe20000000000 */
[----:B------:R-:W-:-:S05]  /*4e00*/  @P0 BRA `(.L_x_87) ;  /* 0x000007e000000947 */ /* 0x000fca0003800000 */
[----:B-----5:R-:W-:Y:S01]  /*4e10*/  MOV R40, R36 ;  /* 0x0000002400287202 */ /* 0x020fe20000000f00 */
[----:B------:R-:W-:Y:S01]  /*4e20*/  IMAD.U32 R2, RZ, RZ, UR24 ;  /* 0x00000018ff027e24 */ /* 0x000fe2000f8e00ff */
[----:B------:R-:W-:Y:S01]  /*4e30*/  @!P1 SHF.R.U64 R36, R36, 0x10, R37 ;  /* 0x0000001024249819 */ /* 0x000fe20000001225 */
[----:B------:R-:W1:Y:S01]  /*4e40*/  LDS.128 R68, [R115+0x8100] ;  /* 0x0081000073447984 */ /* 0x000e620000000c00 */
[----:B------:R-:W-:Y:S01]  /*4e50*/  @!P1 SHF.R.U64 R3, R4, 0x10, R5 ;  /* 0x0000001004039819 */ /* 0x000fe20000001205 */
[----:B------:R-:W-:Y:S01]  /*4e60*/  IMAD.MOV.U32 R51, RZ, RZ, R39 ;  /* 0x000000ffff337224 */ /* 0x000fe200078e0027 */
[----:B------:R-:W-:Y:S01]  /*4e70*/  SEL R2, R2, UR17, !P6 ;  /* 0x0000001102027c07 */ /* 0x000fe2000f000000 */
[----:B------:R-:W-:Y:S01]  /*4e80*/  IMAD.MOV.U32 R43, RZ, RZ, R37 ;  /* 0x000000ffff2b7224 */ /* 0x000fe200078e0025 */
[C---:B------:R-:W-:Y:S02]  /*4e90*/  LEA R166, P0, R129.reuse, R174, 0x1 ;  /* 0x000000ae81a67211 */ /* 0x040fe400078008ff */
[----:B------:R-:W-:Y:S02]  /*4ea0*/  SHF.R.S32.HI R0, RZ, 0x1f, R2 ;  /* 0x0000001fff007819 */ /* 0x000fe40000011402 */
[----:B------:R-:W-:Y:S02]  /*4eb0*/  LEA.HI.X R167, R129, R175, R110, 0x1, P0 ;  /* 0x000000af81a77211 */ /* 0x000fe400000f0c6e */
[----:B------:R-:W-:Y:S02]  /*4ec0*/  LEA.HI R0, R0, R2, RZ, 0x4 ;  /* 0x0000000200007211 */ /* 0x000fe400078f20ff */
[----:B------:R-:W-:Y:S02]  /*4ed0*/  @!P1 SHF.R.U32.HI R8, RZ, 0x10, R5 ;  /* 0x00000010ff089819 */ /* 0x000fe40000011605 */
[----:B------:R-:W-:Y:S02]  /*4ee0*/  LEA.HI.SX32 R0, R0, R130, 0x1c ;  /* 0x0000008200007211 */ /* 0x000fe400078fe2ff */
[----:B------:R-:W-:Y:S02]  /*4ef0*/  @!P1 SHF.R.U32.HI R37, RZ, 0x10, R37 ;  /* 0x00000010ff259819 */ /* 0x000fe40000011625 */
[----:B------:R-:W-:Y:S01]  /*4f00*/  SHF.R.S32.HI R2, RZ, 0x1f, R0 ;  /* 0x0000001fff027819 */ /* 0x000fe20000011400 */
[----:B------:R-:W-:Y:S01]  /*4f10*/  IMAD.SHL.U32 R42, R0, 0x8, RZ ;  /* 0x00000008002a7824 */ /* 0x000fe200078e00ff */
[----:B------:R-:W-:Y:S02]  /*4f20*/  @!P1 PRMT R43, R43, 0x5410, R37 ;  /* 0x000054102b2b9816 */ /* 0x000fe40000000025 */
[----:B------:R-:W-:Y:S02]  /*4f30*/  LEA.HI R2, R2, R0, RZ, 0x3 ;  /* 0x0000000002027211 */ /* 0x000fe400078f18ff */
[----:B------:R-:W-:Y:S02]  /*4f40*/  ISETP.GE.AND P0, PT, R42, c[0x0][0x1d4], PT ;  /* 0x000075002a007a0c */ /* 0x000fe40003f06270 */
[----:B------:R-:W-:Y:S01]  /*4f50*/  LOP3.LUT R0, R137, 0x38, R42, 0xf8, !PT ;  /* 0x0000003889007812 */ /* 0x000fe200078ef82a */
[----:B------:R-:W-:Y:S01]  /*4f60*/  IMAD.SHL.U32 R2, R2, 0x400, RZ ;  /* 0x0000040002027824 */ /* 0x000fe200078e00ff */
[----:B------:R-:W-:Y:S02]  /*4f70*/  MOV R47, R38 ;  /* 0x00000026002f7202 */ /* 0x000fe40000000f00 */
[----:B------:R-:W-:Y:S02]  /*4f80*/  LOP3.LUT R0, R0, R135, RZ, 0x3c, !PT ;  /* 0x0000008700007212 */ /* 0x000fe400078e3cff */
[----:B------:R-:W-:Y:S02]  /*4f90*/  LOP3.LUT R2, R2, 0x7fffe000, RZ, 0xc0, !PT ;  /* 0x7fffe00002027812 */ /* 0x000fe400078ec0ff */
[----:B------:R-:W-:Y:S02]  /*4fa0*/  @!P1 SHF.R.U64 R38, R38, 0x10, R39 ;  /* 0x0000001026269819 */ /* 0x000fe40000001227 */
[----:B------:R-:W-:Y:S01]  /*4fb0*/  IADD3 R0, R0, R2, R136 ;  /* 0x0000000200007210 */ /* 0x000fe20007ffe088 */
[----:B------:R-:W-:Y:S01]  /*4fc0*/  IMAD.MOV.U32 R2, RZ, RZ, R4 ;  /* 0x000000ffff027224 */ /* 0x000fe200078e0004 */
[----:B------:R-:W-:Y:S01]  /*4fd0*/  @!P1 PRMT R47, R47, 0x5410, R38 ;  /* 0x000054102f2f9816 */ /* 0x000fe20000000026 */
[----:B------:R-:W-:Y:S01]  /*4fe0*/  IMAD.MOV.U32 R4, RZ, RZ, R7 ;  /* 0x000000ffff047224 */ /* 0x000fe200078e0007 */
[----:B-1----:R-:W-:Y:S01]  /*4ff0*/  @!P1 SHF.L.U32 R37, R68, 0x10, RZ ;  /* 0x0000001044259819 */ /* 0x002fe200000006ff */
[----:B------:R-:W-:Y:S01]  /*5000*/  IMAD.SHL.U32 R24, R0, 0x2, RZ ;  /* 0x0000000200187824 */ /* 0x000fe200078e00ff */
[C---:B------:R-:W-:Y:S01]  /*5010*/  @!P1 LOP3.LUT R44, R69.reuse, 0xffff0000, RZ, 0xc0, !PT ;  /* 0xffff0000452c9812 */ /* 0x040fe200078ec0ff */
[----:B------:R-:W-:Y:S01]  /*5020*/  IMAD.MOV.U32 R0, RZ, RZ, R5 ;  /* 0x000000ffff007224 */ /* 0x000fe200078e0005 */
[C---:B------:R-:W-:Y:S01]  /*5030*/  @!P1 SHF.L.U32 R46, R70.reuse, 0x10, RZ ;  /* 0x00000010462e9819 */ /* 0x040fe200000006ff */
[----:B------:R-:W-:Y:S01]  /*5040*/  IMAD.MOV.U32 R5, RZ, RZ, R6 ;  /* 0x000000ffff057224 */ /* 0x000fe200078e0006 */
[----:B------:R-:W-:Y:S01]  /*5050*/  @!P1 LOP3.LUT R48, R70, 0xffff0000, RZ, 0xc0, !PT ;  /* 0xffff000046309812 */ /* 0x000fe200078ec0ff */
[----:B------:R-:W-:Y:S01]  /*5060*/  @!P0 IMAD.WIDE R174, R42, 0x2, R174 ;  /* 0x000000022aae8825 */ /* 0x000fe200078e02ae */
[----:B------:R-:W1:Y:S01]  /*5070*/  LDS.128 R24, [R24+0x8100] ;  /* 0x0081000018187984 */ /* 0x000e620000000c00 */
[----:B------:R-:W-:Y:S02]  /*5080*/  @!P1 SHF.L.U32 R42, R69, 0x10, RZ ;  /* 0x00000010452a9819 */ /* 0x000fe400000006ff */
[----:B------:R-:W-:Y:S01]  /*5090*/  @!P1 IMAD.U32 R45, R47, 0x10000, RZ ;  /* 0x000100002f2d9824 */ /* 0x000fe200078e00ff */
[C---:B------:R-:W-:Y:S02]  /*50a0*/  @!P1 SHF.L.U32 R50, R71.reuse, 0x10, RZ ;  /* 0x0000001047329819 */ /* 0x040fe400000006ff */
[----:B------:R-:W-:Y:S02]  /*50b0*/  @!P1 LOP3.LUT R52, R71, 0xffff0000, RZ, 0xc0, !PT ;  /* 0xffff000047349812 */ /* 0x000fe400078ec0ff */
[----:B------:R-:W-:Y:S02]  /*50c0*/  @!P1 SHF.R.U32.HI R41, RZ, 0x10, R39 ;  /* 0x00000010ff299819 */ /* 0x000fe40000011627 */
[----:B------:R-:W-:Y:S02]  /*50d0*/  @!P1 PRMT R39, R40, 0x5410, R36 ;  /* 0x0000541028279816 */ /* 0x000fe40000000024 */
[----:B------:R-:W-:Y:S02]  /*50e0*/  @!P1 LOP3.LUT R40, R68, 0xffff0000, RZ, 0xc0, !PT ;  /* 0xffff000044289812 */ /* 0x000fe400078ec0ff */
[----:B------:R-:W-:Y:S01]  /*50f0*/  @!P1 PRMT R2, R2, 0x5410, R3 ;  /* 0x0000541002029816 */ /* 0x000fe20000000003 */
[C---:B------:R-:W-:Y:S01]  /*5100*/  @!P1 IMAD.U32 R36, R39.reuse, 0x10000, RZ ;  /* 0x0001000027249824 */ /* 0x040fe200078e00ff */
[----:B------:R-:W-:Y:S02]  /*5110*/  @!P1 PRMT R3, R0, 0x5410, R8 ;  /* 0x0000541000039816 */ /* 0x000fe40000000008 */
[----:B------:R-:W-:Y:S02]  /*5120*/  @!P1 LOP3.LUT R39, R39, 0xffff0000, RZ, 0xc0, !PT ;  /* 0xffff000027279812 */ /* 0x000fe400078ec0ff */
[----:B------:R-:W-:Y:S02]  /*5130*/  @!P1 LOP3.LUT R47, R47, 0xffff0000, RZ, 0xc0, !PT ;  /* 0xffff00002f2f9812 */ /* 0x000fe400078ec0ff */
[----:B------:R-:W-:Y:S02]  /*5140*/  @!P1 SHF.R.U64 R6, R6, 0x10, R7 ;  /* 0x0000001006069819 */ /* 0x000fe40000001207 */
[----:B------:R-:W-:Y:S01]  /*5150*/  @!P1 PRMT R51, R51, 0x5410, R41 ;  /* 0x0000541033339816 */ /* 0x000fe20000000029 */
[----:B------:R-:W-:Y:S01]  /*5160*/  @!P1 IMAD.U32 R41, R43, 0x10000, RZ ;  /* 0x000100002b299824 */ /* 0x000fe200078e00ff */
[----:B------:R-:W-:Y:S01]  /*5170*/  @!P1 PRMT R5, R5, 0x5410, R6 ;  /* 0x0000541005059816 */ /* 0x000fe20000000006 */
[----:B------:R-:W-:Y:S01]  /*5180*/  @!P1 IMAD.U32 R6, R2, 0x10000, RZ ;  /* 0x0001000002069824 */ /* 0x000fe200078e00ff */
[----:B------:R-:W-:Y:S01]  /*5190*/  @!P1 LOP3.LUT R43, R43, 0xffff0000, RZ, 0xc0, !PT ;  /* 0xffff00002b2b9812 */ /* 0x000fe200078ec0ff */
[C---:B------:R-:W-:Y:S01]  /*51a0*/  @!P1 IMAD.U32 R49, R51.reuse, 0x10000, RZ ;  /* 0x0001000033319824 */ /* 0x040fe200078e00ff */
[----:B------:R-:W-:Y:S02]  /*51b0*/  @!P1 LOP3.LUT R51, R51, 0xffff0000, RZ, 0xc0, !PT ;  /* 0xffff000033339812 */ /* 0x000fe400078ec0ff */
[----:B------:R-:W-:Y:S04]  /*51c0*/  @!P1 SHF.R.U32.HI R7, RZ, 0x10, R7 ;  /* 0x00000010ff079819 */ /* 0x000fe80000011607 */
[----:B------:R-:W-:Y:S02]  /*51d0*/  @!P1 PRMT R7, R4, 0x5410, R7 ;  /* 0x0000541004079816 */ /* 0x000fe40000000007 */
[----:B------:R-:W-:Y:S01]  /*51e0*/  @!P1 LOP3.LUT R4, R2, 0xffff0000, RZ, 0xc0, !PT ;  /* 0xffff000002049812 */ /* 0x000fe200078ec0ff */
[C---:B-1----:R-:W-:Y:S01]  /*51f0*/  @!P1 IMAD.U32 R0, R24.reuse, 0x10000, RZ ;  /* 0x0001000018009824 */ /* 0x042fe200078e00ff */
[----:B------:R-:W-:Y:S01]  /*5200*/  @!P1 LOP3.LUT R8, R24, 0xffff0000, RZ, 0xc0, !PT ;  /* 0xffff000018089812 */ /* 0x000fe200078ec0ff */
[----:B------:R-:W-:Y:S02]  /*5210*/  @!P1 IMAD.U32 R38, R27, 0x10000, RZ ;  /* 0x000100001b269824 */ /* 0x000fe400078e00ff */
[C---:B------:R-:W-:Y:S02]  /*5220*/  @!P1 FMUL.FTZ R165, R0.reuse, R36 ;  /* 0x0000002400a59220 */ /* 0x040fe40000410000 */
[----:B------:R-:W-:Y:S02]  /*5230*/  @!P1 FMUL.FTZ R0, R0, R6 ;  /* 0x0000000600009220 */ /* 0x000fe40000410000 */
[C---:B------:R-:W-:Y:S02]  /*5240*/  @!P1 FMUL.FTZ R168, R8.reuse, R39 ;  /* 0x0000002708a89220 */ /* 0x040fe40000410000 */
[----:B------:R-:W-:Y:S01]  /*5250*/  @!P1 FMUL.FTZ R2, R8, R4 ;  /* 0x0000000408029220 */ /* 0x000fe20000410000 */
[C---:B------:R-:W-:Y:S01]  /*5260*/  @!P1 LOP3.LUT R8, R25.reuse, 0xffff0000, RZ, 0xc0, !PT ;  /* 0xffff000019089812 */ /* 0x040fe200078ec0ff */
[----:B------:R-:W-:Y:S02]  /*5270*/  @!P1 FFMA.FTZ R0, R36, R37, R0 ;  /* 0x0000002524009223 */ /* 0x000fe40000010000 */
[----:B------:R-:W-:Y:S02]  /*5280*/  @!P1 IMAD.U32 R36, R25, 0x10000, RZ ;  /* 0x0001000019249824 */ /* 0x000fe400078e00ff */
[----:B------:R-:W-:Y:S01]  /*5290*/  @!P1 FFMA.FTZ R165, R37, R6, -R165 ;  /* 0x0000000625a59223 */ /* 0x000fe200000108a5 */
[C---:B------:R-:W-:Y:S01]  /*52a0*/  @!P1 LOP3.LUT R6, R3.reuse, 0xffff0000, RZ, 0xc0, !PT ;  /* 0xffff000003069812 */ /* 0x040fe200078ec0ff */
[----:B------:R-:W-:Y:S02]  /*52b0*/  @!P1 FFMA.FTZ R168, R40, R4, -R168 ;  /* 0x0000000428a89223 */ /* 0x000fe400000108a8 */
[----:B------:R-:W-:Y:S02]  /*52c0*/  @!P1 IMAD.U32 R4, R3, 0x10000, RZ ;  /* 0x0001000003049824 */ /* 0x000fe400078e00ff */
[----:B------:R-:W-:Y:S01]  /*52d0*/  @!P1 FMUL.FTZ R169, R36, R41 ;  /* 0x0000002924a99220 */ /* 0x000fe20000410000 */
[----:B------:R-:W-:Y:S01]  /*52e0*/  @!P1 F2FP.BF16.PACK_AB R165, R168, R165 ;  /* 0x000000a5a8a5923e */ /* 0x000fe200000010ff */
[----:B------:R-:W-:Y:S02]  /*52f0*/  @!P1 FMUL.FTZ R170, R8, R43 ;  /* 0x0000002b08aa9220 */ /* 0x000fe40000410000 */
[-C--:B------:R-:W-:Y:S01]  /*5300*/  @!P1 FMUL.FTZ R3, R36, R4.reuse ;  /* 0x0000000424039220 */ /* 0x080fe20000410000 */
[----:B------:R-:W-:Y:S01]  /*5310*/  @!P1 MOV R68, R165 ;  /* 0x000000a500449202 */ /* 0x000fe20000000f00 */
[----:B------:R-:W-:Y:S01]  /*5320*/  @!P1 FFMA.FTZ R169, R42, R4, -R169 ;  /* 0x000000042aa99223 */ /* 0x000fe200000108a9 */
[----:B------:R-:W-:Y:S01]  /*5330*/  @!P1 LOP3.LUT R36, R26, 0xffff0000, RZ, 0xc0, !PT ;  /* 0xffff00001a249812 */ /* 0x000fe200078ec0ff */
[-C--:B------:R-:W-:Y:S01]  /*5340*/  @!P1 FMUL.FTZ R4, R8, R6.reuse ;  /* 0x0000000608049220 */ /* 0x080fe20000410000 */
[C---:B------:R-:W-:Y:S01]  /*5350*/  @!P1 LOP3.LUT R8, R5.reuse, 0xffff0000, RZ, 0xc0, !PT ;  /* 0xffff000005089812 */ /* 0x040fe200078ec0ff */
[----:B------:R-:W-:Y:S02]  /*5360*/  @!P1 FFMA.FTZ R170, R44, R6, -R170 ;  /* 0x000000062caa9223 */ /* 0x000fe400000108aa */
[----:B------:R-:W-:Y:S02]  /*5370*/  @!P1 IMAD.U32 R37, R26, 0x10000, RZ ;  /* 0x000100001a259824 */ /* 0x000fe400078e00ff */
[----:B------:R-:W-:Y:S01]  /*5380*/  @!P1 IMAD.U32 R6, R5, 0x10000, RZ ;  /* 0x0001000005069824 */ /* 0x000fe200078e00ff */
[----:B------:R-:W-:Y:S01]  /*5390*/  @!P1 F2FP.BF16.PACK_AB R169, R170, R169 ;  /* 0x000000a9aaa9923e */ /* 0x000fe200000010ff */
[C---:B------:R-:W-:Y:S02]  /*53a0*/  @!P1 FMUL.FTZ R171, R37.reuse, R45 ;  /* 0x0000002d25ab9220 */ /* 0x040fe40000410000 */
[-C--:B------:R-:W-:Y:S01]  /*53b0*/  @!P1 FMUL.FTZ R5, R37, R6.reuse ;  /* 0x0000000625059220 */ /* 0x080fe20000410000 */
[----:B------:R-:W-:Y:S01]  /*53c0*/  @!P1 LOP3.LUT R37, R27, 0xffff0000, RZ, 0xc0, !PT ;  /* 0xffff00001b259812 */ /* 0x000fe200078ec0ff */
[----:B------:R-:W-:Y:S02]  /*53d0*/  @!P1 FMUL.FTZ R172, R36, R47 ;  /* 0x0000002f24ac9220 */ /* 0x000fe40000410000 */
[----:B------:R-:W-:Y:S02]  /*53e0*/  @!P1 FFMA.FTZ R171, R46, R6, -R171 ;  /* 0x000000062eab9223 */ /* 0x000fe400000108ab */
[----:B------:R-:W-:Y:S01]  /*53f0*/  @!P1 FMUL.FTZ R6, R36, R8 ;  /* 0x0000000824069220 */ /* 0x000fe20000410000 */
[----:B------:R-:W-:Y:S01]  /*5400*/  @!P1 LOP3.LUT R36, R7, 0xffff0000, RZ, 0xc0, !PT ;  /* 0xffff000007249812 */ /* 0x000fe200078ec0ff */
[----:B------:R-:W-:Y:S02]  /*5410*/  @!P1 FFMA.FTZ R2, R39, R40, R2 ;  /* 0x0000002827029223 */ /* 0x000fe40000010002 */
[----:B------:R-:W-:Y:S02]  /*5420*/  @!P1 FFMA.FTZ R172, R48, R8, -R172 ;  /* 0x0000000830ac9223 */ /* 0x000fe400000108ac */
[----:B------:R-:W-:Y:S01]  /*5430*/  @!P1 IMAD.U32 R8, R7, 0x10000, RZ ;  /* 0x0001000007089824 */ /* 0x000fe200078e00ff */
[----:B------:R-:W-:Y:S01]  /*5440*/  @!P1 F2FP.BF16.PACK_AB R0, R2, R0 ;  /* 0x000000000200923e */ /* 0x000fe200000010ff */
[----:B------:R-:W-:Y:S01]  /*5450*/  @!P1 FMUL.FTZ R176, R38, R49 ;  /* 0x0000003126b09220 */ /* 0x000fe20000410000 */
[----:B------:R-:W-:Y:S01]  /*5460*/  @!P1 F2FP.BF16.PACK_AB R171, R172, R171 ;  /* 0x000000abacab923e */ /* 0x000fe200000010ff */
[----:B------:R-:W-:Y:S02]  /*5470*/  @!P1 FMUL.FTZ R173, R37, R51 ;  /* 0x0000003325ad9220 */ /* 0x000fe40000410000 */
[----:B------:R-:W-:Y:S02]  /*5480*/  @!P1 FFMA.FTZ R3, R41, R42, R3 ;  /* 0x0000002a29039223 */ /* 0x000fe40000010003 */
[----:B------:R-:W-:Y:S02]  /*5490*/  @!P1 FFMA.FTZ R4, R43, R44, R4 ;  /* 0x0000002c2b049223 */ /* 0x000fe40000010004 */
[-C--:B------:R-:W-:Y:S02]  /*54a0*/  @!P1 FMUL.FTZ R7, R38, R8.reuse ;  /* 0x0000000826079220 */ /* 0x080fe40000410000 */
[----:B------:R-:W-:Y:S01]  /*54b0*/  @!P1 FFMA.FTZ R38, R50, R8, -R176 ;  /* 0x0000000832269223 */ /* 0x000fe200000108b0 */
[----:B------:R-:W-:Y:S01]  /*54c0*/  @!P1 F2FP.BF16.PACK_AB R3, R4, R3 ;  /* 0x000000030403923e */ /* 0x000fe200000010ff */
[----:B------:R-:W-:Y:S02]  /*54d0*/  @!P1 FFMA.FTZ R173, R52, R36, -R173 ;  /* 0x0000002434ad9223 */ /* 0x000fe400000108ad */
[----:B------:R-:W-:Y:S02]  /*54e0*/  @!P1 FFMA.FTZ R5, R45, R46, R5 ;  /* 0x0000002e2d059223 */ /* 0x000fe40000010005 */
[----:B------:R-:W-:Y:S01]  /*54f0*/  @!P1 FMUL.FTZ R8, R37, R36 ;  /* 0x0000002425089220 */ /* 0x000fe20000410000 */
[----:B------:R-:W-:Y:S01]  /*5500*/  @!P1 F2FP.BF16.PACK_AB R38, R173, R38 ;  /* 0x00000026ad26923e */ /* 0x000fe200000010ff */
[----:B------:R-:W-:Y:S02]  /*5510*/  @!P1 FFMA.FTZ R6, R47, R48, R6 ;  /* 0x000000302f069223 */ /* 0x000fe40000010006 */
[----:B------:R-:W-:Y:S01]  /*5520*/  @!P1 FFMA.FTZ R7, R49, R50, R7 ;  /* 0x0000003231079223 */ /* 0x000fe20000010007 */
[----:B------:R-:W-:Y:S01]  /*5530*/  @!P1 MOV R71, R38 ;  /* 0x0000002600479202 */ /* 0x000fe20000000f00 */
[----:B------:R-:W-:Y:S01]  /*5540*/  @!P1 FFMA.FTZ R8, R51, R52, R8 ;  /* 0x0000003433089223 */ /* 0x000fe20000010008 */
[----:B------:R-:W-:Y:S01]  /*5550*/  @!P1 F2FP.BF16.PACK_AB R5, R6, R5 ;  /* 0x000000050605923e */ /* 0x000fe200000010ff */
[----:B------:R-:W-:Y:S02]  /*5560*/  @!P1 IMAD.MOV.U32 R69, RZ, RZ, R169 ;  /* 0x000000ffff459224 */ /* 0x000fe400078e00a9 */
[----:B------:R-:W-:Y:S01]  /*5570*/  @!P1 IMAD.MOV.U32 R70, RZ, RZ, R171 ;  /* 0x000000ffff469224 */ /* 0x000fe200078e00ab */
[----:B------:R-:W-:Y:S01]  /*5580*/  @!P1 F2FP.BF16.PACK_AB R7, R8, R7 ;  /* 0x000000070807923e */ /* 0x000fe200000010ff */
[----:B------:R-:W-:Y:S01]  /*5590*/  @!P1 IMAD.MOV.U32 R24, RZ, RZ, R0 ;  /* 0x000000ffff189224 */ /* 0x000fe200078e0000 */
[----:B------:R-:W-:Y:S01]  /*55a0*/  @!P1 MOV R26, R5 ;  /* 0x00000005001a9202 */ /* 0x000fe20000000f00 */
[----:B------:R-:W-:Y:S01]  /*55b0*/  @!P1 IMAD.MOV.U32 R25, RZ, RZ, R3 ;  /* 0x000000ffff199224 */ /* 0x000fe200078e0003 */
[----:B------:R1:W-:Y:S01]  /*55c0*/  ST.E.128 [R166.64], R68 ;  /* 0x00000044a6007985 */ /* 0x0003e2000c101d14 */
[----:B------:R-:W-:Y:S07]  /*55d0*/  @!P1 IMAD.MOV.U32 R27, RZ, RZ, R7 ;  /* 0x000000ffff1b9224 */ /* 0x000fee00078e0007 */
[----:B------:R1:W-:Y:S02]  /*55e0*/  @!P0 ST.E.128 [R174.64], R24 ;  /* 0x00000018ae008985 */ /* 0x0003e4000c101d14 */
.L_x_87:
[----:B------:R-:W-:Y:S05]  /*55f0*/  BSYNC B0 ;  /* 0x0000000000007941 */ /* 0x000fea0003800000 */
.L_x_86:
[----:B-1----:R1:W2:Y:S01]  /*5600*/  SHFL.IDX PT, R69, R143, 0x1, 0x181f ;  /* 0x00381f008f457f89 */ /* 0x0022a200000e0000 */
[----:B------:R-:W-:Y:S01]  /*5610*/  ISETP.GE.OR P0, PT, R128, R77, P5 ;  /* 0x0000004d8000720c */ /* 0x000fe20002f06670 */
[----:B------:R-:W-:Y:S02]  /*5620*/  BSSY B0, `(.L_x_88) ;  /* 0x0000079000007945 */ /* 0x000fe40003800000 */
[----:B------:R1:W3:Y:S10]  /*5630*/  SHFL.IDX PT, R68, R164, 0x1, 0x181f ;  /* 0x00381f00a4447f89 */ /* 0x0002f400000e0000 */
[----:B------:R-:W-:-:S05]  /*5640*/  @P0 BRA `(.L_x_89) ;  /* 0x0000076000000947 */ /* 0x000fca0003800000 */
[C---:B---3--:R-:W-:Y:S01]  /*5650*/  LEA R46, P0, R129.reuse, R68, 0x1 ;  /* 0x00000044812e7211 */ /* 0x048fe200078008ff */
[----:B------:R-:W-:Y:S01]  /*5660*/  IMAD.U32 R2, RZ, RZ, UR24 ;  /* 0x00000018ff027e24 */ /* 0x000fe2000f8e00ff */
[----:B-----5:R-:W-:Y:S01]  /*5670*/  @!P1 SHF.R.U64 R5, R64, 0x10, R65 ;  /* 0x0000001040059819 */ /* 0x020fe20000001241 */
[----:B------:R-:W3:Y:S01]  /*5680*/  LDS.128 R48, [R114+0x8100] ;  /* 0x0081000072307984 */ /* 0x000ee20000000c00 */
[----:B--2---:R-:W-:Y:S02]  /*5690*/  LEA.HI.X R47, R129, R69, R110, 0x1, P0 ;  /* 0x00000045812f7211 */ /* 0x004fe400000f0c6e */
[----:B------:R-:W-:Y:S02]  /*56a0*/  SEL R2, R2, UR17, !P6 ;  /* 0x0000001102027c07 */ /* 0x000fe4000f000000 */
[--C-:B------:R-:W-:Y:S02]  /*56b0*/  @!P1 SHF.R.U64 R4, R30, 0x10, R31.reuse ;  /* 0x000000101e049819 */ /* 0x100fe4000000121f */
[----:B------:R-:W-:Y:S02]  /*56c0*/  SHF.R.S32.HI R0, RZ, 0x1f, R2 ;  /* 0x0000001fff007819 */ /* 0x000fe40000011402 */
[----:B------:R-:W-:Y:S02]  /*56d0*/  @!P1 SHF.R.U32.HI R3, RZ, 0x10, R31 ;  /* 0x00000010ff039819 */ /* 0x000fe4000001161f */
[----:B------:R-:W-:Y:S02]  /*56e0*/  LEA.HI R2, R0, R2, RZ, 0x4 ;  /* 0x0000000200027211 */ /* 0x000fe400078f20ff */
[----:B------:R-:W-:Y:S02]  /*56f0*/  @!P1 PRMT R6, R35, 0x5410, R3 ;  /* 0x0000541023069816 */ /* 0x000fe40000000003 */
        /* <DEDUP_REMOVED lines=9> */
[----:B------:R-:W-:Y:S02]  /*5790*/  @!P1 SHF.L.U32 R8, R30, 0x10, RZ ;  /* 0x000000101e089819 */ /* 0x000fe400000006ff */
[----:B------:R-:W-:Y:S02]  /*57a0*/  LOP3.LUT R2, R2, R125, RZ, 0x3c, !PT ;  /* 0x0000007d02027212 */ /* 0x000fe400078e3cff */
[----:B------:R-:W-:Y:S02]  /*57b0*/  LOP3.LUT R0, R0, 0x7fffe000, RZ, 0xc0, !PT ;  /* 0x7fffe00000007812 */ /* 0x000fe400078ec0ff */
[----:B------:R-:W-:Y:S02]  /*57c0*/  @!P1 PRMT R74, R74, 0x5410, R64 ;  /* 0x000054104a4a9816 */ /* 0x000fe40000000040 */
[----:B------:R-:W-:Y:S01]  /*57d0*/  IADD3 R0, R2, R0, R126 ;  /* 0x0000000002007210 */ /* 0x000fe20007ffe07e */
[----:B------:R-:W-:Y:S01]  /*57e0*/  @!P0 IMAD.WIDE R68, R7, 0x2, R68 ;  /* 0x0000000207448825 */ /* 0x000fe200078e0244 */
[--C-:B------:R-:W-:Y:S02]  /*57f0*/  @!P1 SHF.R.U32.HI R2, RZ, 0x10, R29.reuse ;  /* 0x00000010ff029819 */ /* 0x100fe4000001161d */
[----:B---3--:R-:W-:Y:S01]  /*5800*/  @!P1 LOP3.LUT R37, R49, 0xffff0000, RZ, 0xc0, !PT ;  /* 0xffff000031259812 */ /* 0x008fe200078ec0ff */
[----:B------:R-:W-:Y:S01]  /*5810*/  IMAD.SHL.U32 R24, R0, 0x2, RZ ;  /* 0x0000000200187824 */ /* 0x000fe200078e00ff */
[----:B------:R-:W-:Y:S01]  /*5820*/  @!P1 LOP3.LUT R31, R48, 0xffff0000, RZ, 0xc0, !PT ;  /* 0xffff0000301f9812 */ /* 0x000fe200078ec0ff */
[C---:B------:R-:W-:Y:S01]  /*5830*/  @!P1 IMAD.U32 R43, R51.reuse, 0x10000, RZ ;  /* 0x00010000332b9824 */ /* 0x040fe200078e00ff */
[----:B------:R-:W-:Y:S01]  /*5840*/  @!P1 LOP3.LUT R45, R51, 0xffff0000, RZ, 0xc0, !PT ;  /* 0xffff0000332d9812 */ /* 0x000fe200078ec0ff */
[C---:B------:R-:W-:Y:S01]  /*5850*/  @!P1 IMAD.U32 R39, R50.reuse, 0x10000, RZ ;  /* 0x0001000032279824 */ /* 0x040fe200078e00ff */
[----:B------:R-:W-:Y:S01]  /*5860*/  @!P1 LOP3.LUT R41, R50, 0xffff0000, RZ, 0xc0, !PT ;  /* 0xffff000032299812 */ /* 0x000fe200078ec0ff */
[----:B------:R-:W2:Y:S01]  /*5870*/  LDS.128 R24, [R24+0x8100] ;  /* 0x0081000018187984 */ /* 0x000ea20000000c00 */
[----:B------:R-:W-:Y:S01]  /*5880*/  @!P1 SHF.R.U64 R0, R28, 0x10, R29 ;  /* 0x000000101c009819 */ /* 0x000fe2000000121d */
[----:B------:R-:W-:Y:S01]  /*5890*/  @!P1 IMAD.U32 R29, R48, 0x10000, RZ ;  /* 0x00010000301d9824 */ /* 0x000fe200078e00ff */
[----:B------:R-:W-:Y:S01]  /*58a0*/  @!P1 PRMT R28, R35, 0x5432, R4 ;  /* 0x00005432231c9816 */ /* 0x000fe20000000004 */
[----:B------:R-:W-:Y:S01]  /*58b0*/  @!P1 IMAD.U32 R35, R49, 0x10000, RZ ;  /* 0x0001000031239824 */ /* 0x000fe200078e00ff */
[C---:B------:R-:W-:Y:S02]  /*58c0*/  @!P1 PRMT R5, R34.reuse, 0x5432, R0 ;  /* 0x0000543222059816 */ /* 0x040fe40000000000 */
[----:B------:R-:W-:Y:S01]  /*58d0*/  @!P1 PRMT R2, R34, 0x5410, R2 ;  /* 0x0000541022029816 */ /* 0x000fe20000000002 */
[C---:B------:R-:W-:Y:S01]  /*58e0*/  @!P1 IMAD.U32 R34, R74.reuse, 0x10000, RZ ;  /* 0x000100004a229824 */ /* 0x040fe200078e00ff */
[----:B------:R-:W-:Y:S01]  /*58f0*/  @!P1 LOP3.LUT R36, R74, 0xffff0000, RZ, 0xc0, !PT ;  /* 0xffff00004a249812 */ /* 0x000fe200078ec0ff */
[C---:B------:R-:W-:Y:S01]  /*5900*/  @!P1 IMAD.U32 R3, R5.reuse, 0x10000, RZ ;  /* 0x0001000005039824 */ /* 0x040fe200078e00ff */
[----:B------:R-:W-:Y:S02]  /*5910*/  @!P1 SHF.L.U32 R4, R2, 0x10, RZ ;  /* 0x0000001002049819 */ /* 0x000fe400000006ff */
[----:B------:R-:W-:Y:S02]  /*5920*/  @!P1 LOP3.LUT R30, R30, 0xffff0000, RZ, 0xc0, !PT ;  /* 0xffff00001e1e9812 */ /* 0x000fe400078ec0ff */
[--C-:B------:R-:W-:Y:S02]  /*5930*/  @!P1 SHF.R.U64 R66, R66, 0x10, R67.reuse ;  /* 0x0000001042429819 */ /* 0x100fe40000001243 */
[----:B------:R-:W-:Y:S02]  /*5940*/  @!P1 LOP3.LUT R2, R2, 0xffff0000, RZ, 0xc0, !PT ;  /* 0xffff000002029812 */ /* 0x000fe400078ec0ff */
[----:B------:R-:W-:Y:S02]  /*5950*/  @!P1 LOP3.LUT R5, R5, 0xffff0000, RZ, 0xc0, !PT ;  /* 0xffff000005059812 */ /* 0x000fe400078ec0ff */
[----:B------:R-:W-:Y:S04]  /*5960*/  @!P1 SHF.R.U32.HI R44, RZ, 0x10, R67 ;  /* 0x00000010ff2c9819 */ /* 0x000fe80000011643 */
[C---:B------:R-:W-:Y:S02]  /*5970*/  @!P1 PRMT R44, R73.reuse, 0x5432, R44 ;  /* 0x00005432492c9816 */ /* 0x040fe4000000002c */
[----:B------:R-:W-:Y:S03]  /*5980*/  @!P1 PRMT R73, R73, 0x5410, R66 ;  /* 0x0000541049499816 */ /* 0x000fe60000000042 */
[C---:B------:R-:W-:Y:S01]  /*5990*/  @!P1 IMAD.U32 R42, R44.reuse, 0x10000, RZ ;  /* 0x000100002c2a9824 */ /* 0x040fe200078e00ff */
[----:B------:R-:W-:Y:S01]  /*59a0*/  @!P1 LOP3.LUT R44, R44, 0xffff0000, RZ, 0xc0, !PT ;  /* 0xffff00002c2c9812 */ /* 0x000fe200078ec0ff */
[C---:B------:R-:W-:Y:S01]  /*59b0*/  @!P1 IMAD.U32 R38, R73.reuse, 0x10000, RZ ;  /* 0x0001000049269824 */ /* 0x040fe200078e00ff */
[----:B------:R-:W-:Y:S01]  /*59c0*/  @!P1 LOP3.LUT R40, R73, 0xffff0000, RZ, 0xc0, !PT ;  /* 0xffff000049289812 */ /* 0x000fe200078ec0ff */
[----:B--2---:R-:W-:Y:S02]  /*59d0*/  @!P1 IMAD.U32 R0, R24, 0x10000, RZ ;  /* 0x0001000018009824 */ /* 0x004fe400078e00ff */
[----:B------:R-:W-:Y:S02]  /*59e0*/  @!P1 IMAD.U32 R7, R25, 0x10000, RZ ;  /* 0x0001000019079824 */ /* 0x000fe400078e00ff */
[C---:B------:R-:W-:Y:S02]  /*59f0*/  @!P1 FMUL.FTZ R52, R0.reuse, R8 ;  /* 0x0000000800349220 */ /* 0x040fe40000410000 */
[----:B------:R-:W-:Y:S02]  /*5a00*/  @!P1 FMUL.FTZ R64, R7, R34 ;  /* 0x0000002207409220 */ /* 0x000fe40000410000 */
[-C--:B------:R-:W-:Y:S02]  /*5a10*/  @!P1 FMUL.FTZ R0, R0, R3.reuse ;  /* 0x0000000300009220 */ /* 0x080fe40000410000 */
[----:B------:R-:W-:Y:S02]  /*5a20*/  @!P1 FFMA.FTZ R52, R29, R3, -R52 ;  /* 0x000000031d349223 */ /* 0x000fe40000010834 */
[-C--:B------:R-:W-:Y:S01]  /*5a30*/  @!P1 FMUL.FTZ R3, R7, R4.reuse ;  /* 0x0000000407039220 */ /* 0x080fe20000410000 */
[----:B------:R-:W-:Y:S01]  /*5a40*/  @!P1 LOP3.LUT R7, R24, 0xffff0000, RZ, 0xc0, !PT ;  /* 0xffff000018079812 */ /* 0x000fe200078ec0ff */
[----:B------:R-:W-:Y:S01]  /*5a50*/  @!P1 FFMA.FTZ R64, R35, R4, -R64 ;  /* 0x0000000423409223 */ /* 0x000fe20000010840 */
[----:B------:R-:W-:Y:S01]  /*5a60*/  @!P1 LOP3.LUT R4, R25, 0xffff0000, RZ, 0xc0, !PT ;  /* 0xffff000019049812 */ /* 0x000fe200078ec0ff */
[----:B------:R-:W-:Y:S01]  /*5a70*/  @!P1 FFMA.FTZ R0, R8, R29, R0 ;  /* 0x0000001d08009223 */ /* 0x000fe20000010000 */
[----:B------:R-:W-:Y:S01]  /*5a80*/  @!P1 LOP3.LUT R8, R27, 0xffff0000, RZ, 0xc0, !PT ;  /* 0xffff00001b089812 */ /* 0x000fe200078ec0ff */
[----:B------:R-:W-:Y:S01]  /*5a90*/  @!P1 FMUL.FTZ R66, R7, R30 ;  /* 0x0000001e07429220 */ /* 0x000fe20000410000 */
[----:B------:R-:W-:Y:S01]  /*5aa0*/  @!P1 LOP3.LUT R29, R26, 0xffff0000, RZ, 0xc0, !PT ;  /* 0xffff00001a1d9812 */ /* 0x000fe200078ec0ff */
[C---:B------:R-:W-:Y:S02]  /*5ab0*/  @!P1 FMUL.FTZ R65, R4.reuse, R36 ;  /* 0x0000002404419220 */ /* 0x040fe40000410000 */
[-C--:B------:R-:W-:Y:S02]  /*5ac0*/  @!P1 FMUL.FTZ R4, R4, R2.reuse ;  /* 0x0000000204049220 */ /* 0x080fe40000410000 */
[----:B------:R-:W-:Y:S02]  /*5ad0*/  @!P1 FFMA.FTZ R65, R37, R2, -R65 ;  /* 0x0000000225419223 */ /* 0x000fe40000010841 */
[-C--:B------:R-:W-:Y:S02]  /*5ae0*/  @!P1 FMUL.FTZ R2, R7, R5.reuse ;  /* 0x0000000507029220 */ /* 0x080fe40000410000 */
[----:B------:R-:W-:Y:S01]  /*5af0*/  @!P1 IMAD.U32 R7, R27, 0x10000, RZ ;  /* 0x000100001b079824 */ /* 0x000fe200078e00ff */
[----:B------:R-:W-:Y:S01]  /*5b00*/  @!P1 F2FP.BF16.PACK_AB R64, R65, R64 ;  /* 0x000000404140923e */ /* 0x000fe200000010ff */
[----:B------:R-:W-:Y:S01]  /*5b10*/  @!P1 FFMA.FTZ R66, R31, R5, -R66 ;  /* 0x000000051f429223 */ /* 0x000fe20000010842 */
[C---:B------:R-:W-:Y:S01]  /*5b20*/  @!P1 SHF.L.U32 R5, R6.reuse, 0x10, RZ ;  /* 0x0000001006059819 */ /* 0x040fe200000006ff */
[C---:B------:R-:W-:Y:S01]  /*5b30*/  @!P1 FMUL.FTZ R67, R7.reuse, R42 ;  /* 0x0000002a07439220 */ /* 0x040fe20000410000 */
[----:B------:R-:W-:Y:S01]  /*5b40*/  @!P1 LOP3.LUT R6, R6, 0xffff0000, RZ, 0xc0, !PT ;  /* 0xffff000006069812 */ /* 0x000fe200078ec0ff */
[----:B------:R-:W-:Y:S01]  /*5b50*/  @!P1 FMUL.FTZ R70, R8, R44 ;  /* 0x0000002c08469220 */ /* 0x000fe20000410000 */
[----:B------:R-:W-:Y:S01]  /*5b60*/  @!P1 F2FP.BF16.PACK_AB R52, R66, R52 ;  /* 0x000000344234923e */ /* 0x000fe200000010ff */
[-C--:B------:R-:W-:Y:S02]  /*5b70*/  @!P1 FMUL.FTZ R7, R7, R5.reuse ;  /* 0x0000000507079220 */ /* 0x080fe40000410000 */
[----:B------:R-:W-:Y:S01]  /*5b80*/  @!P1 FFMA.FTZ R67, R43, R5, -R67 ;  /* 0x000000052b439223 */ /* 0x000fe20000010843 */
[----:B------:R-:W-:Y:S01]  /*5b90*/  @!P1 MOV R48, R52 ;  /* 0x0000003400309202 */ /* 0x000fe20000000f00 */
[----:B------:R-:W-:Y:S02]  /*5ba0*/  @!P1 IMAD.U32 R5, R26, 0x10000, RZ ;  /* 0x000100001a059824 */ /* 0x000fe400078e00ff */
[-C--:B------:R-:W-:Y:S02]  /*5bb0*/  @!P1 FMUL.FTZ R8, R8, R6.reuse ;  /* 0x0000000608089220 */ /* 0x080fe40000410000 */
[----:B------:R-:W-:Y:S02]  /*5bc0*/  @!P1 FFMA.FTZ R70, R45, R6, -R70 ;  /* 0x000000062d469223 */ /* 0x000fe40000010846 */
[C---:B------:R-:W-:Y:S01]  /*5bd0*/  @!P1 IMAD.U32 R6, R28.reuse, 0x10000, RZ ;  /* 0x000100001c069824 */ /* 0x040fe200078e00ff */
[----:B------:R-:W-:Y:S01]  /*5be0*/  @!P1 LOP3.LUT R28, R28, 0xffff0000, RZ, 0xc0, !PT ;  /* 0xffff00001c1c9812 */ /* 0x000fe200078ec0ff */
[----:B------:R-:W-:Y:S01]  /*5bf0*/  @!P1 FMUL.FTZ R73, R5, R38 ;  /* 0x0000002605499220 */ /* 0x000fe20000410000 */
[----:B------:R-:W-:Y:S01]  /*5c00*/  @!P1 F2FP.BF16.PACK_AB R67, R70, R67 ;  /* 0x000000434643923e */ /* 0x000fe200000010ff */
[----:B------:R-:W-:Y:S02]  /*5c10*/  @!P1 FMUL.FTZ R71, R29, R40 ;  /* 0x000000281d479220 */ /* 0x000fe40000410000 */
[----:B------:R-:W-:Y:S02]  /*5c20*/  @!P1 FFMA.FTZ R2, R30, R31, R2 ;  /* 0x0000001f1e029223 */ /* 0x000fe40000010002 */
[----:B------:R-:W-:Y:S02]  /*5c30*/  @!P1 FMUL.FTZ R5, R5, R6 ;  /* 0x0000000605059220 */ /* 0x000fe40000410000 */
[----:B------:R-:W-:Y:S01]  /*5c40*/  @!P1 FFMA.FTZ R3, R34, R35, R3 ;  /* 0x0000002322039223 */ /* 0x000fe20000010003 */
[----:B------:R-:W-:Y:S01]  /*5c50*/  @!P1 F2FP.BF16.PACK_AB R0, R2, R0 ;  /* 0x000000000200923e */ /* 0x000fe200000010ff */
[----:B------:R-:W-:Y:S02]  /*5c60*/  @!P1 FFMA.FTZ R73, R39, R6, -R73 ;  /* 0x0000000627499223 */ /* 0x000fe40000010849 */
[-C--:B------:R-:W-:Y:S02]  /*5c70*/  @!P1 FMUL.FTZ R6, R29, R28.reuse ;  /* 0x0000001c1d069220 */ /* 0x080fe40000410000 */
[----:B------:R-:W-:Y:S02]  /*5c80*/  @!P1 FFMA.FTZ R71, R41, R28, -R71 ;  /* 0x0000001c29479223 */ /* 0x000fe40000010847 */
[----:B------:R-:W-:Y:S02]  /*5c90*/  @!P1 FFMA.FTZ R4, R36, R37, R4 ;  /* 0x0000002524049223 */ /* 0x000fe40000010004 */
[----:B------:R-:W-:Y:S01]  /*5ca0*/  @!P1 FFMA.FTZ R5, R38, R39, R5 ;  /* 0x0000002726059223 */ /* 0x000fe20000010005 */
[----:B------:R-:W-:Y:S01]  /*5cb0*/  @!P1 F2FP.BF16.PACK_AB R71, R71, R73 ;  /* 0x000000494747923e */ /* 0x000fe200000010ff */
[----:B------:R-:W-:Y:S01]  /*5cc0*/  @!P1 FFMA.FTZ R6, R40, R41, R6 ;  /* 0x0000002928069223 */ /* 0x000fe20000010006 */
[----:B------:R-:W-:Y:S01]  /*5cd0*/  @!P1 F2FP.BF16.PACK_AB R3, R4, R3 ;  /* 0x000000030403923e */ /* 0x000fe200000010ff */
[----:B------:R-:W-:Y:S02]  /*5ce0*/  @!P1 FFMA.FTZ R7, R42, R43, R7 ;  /* 0x0000002b2a079223 */ /* 0x000fe40000010007 */
[----:B------:R-:W-:Y:S01]  /*5cf0*/  @!P1 FFMA.FTZ R8, R44, R45, R8 ;  /* 0x0000002d2c089223 */ /* 0x000fe20000010008 */
[----:B------:R-:W-:Y:S01]  /*5d00*/  @!P1 F2FP.BF16.PACK_AB R5, R6, R5 ;  /* 0x000000050605923e */ /* 0x000fe200000010ff */
[----:B------:R-:W-:Y:S01]  /*5d10*/  @!P1 IMAD.MOV.U32 R49, RZ, RZ, R64 ;  /* 0x000000ffff319224 */ /* 0x000fe200078e0040 */
[----:B------:R-:W-:Y:S01]  /*5d20*/  @!P1 MOV R25, R3 ;  /* 0x0000000300199202 */ /* 0x000fe20000000f00 */
[----:B------:R-:W-:Y:S01]  /*5d30*/  @!P1 IMAD.MOV.U32 R50, RZ, RZ, R71 ;  /* 0x000000ffff329224 */ /* 0x000fe200078e0047 */
[----:B------:R-:W-:Y:S01]  /*5d40*/  @!P1 F2FP.BF16.PACK_AB R7, R8, R7 ;  /* 0x000000070807923e */ /* 0x000fe200000010ff */
[----:B------:R-:W-:Y:S02]  /*5d50*/  @!P1 IMAD.MOV.U32 R51, RZ, RZ, R67 ;  /* 0x000000ffff339224 */ /* 0x000fe400078e0043 */
[----:B------:R-:W-:Y:S02]  /*5d60*/  @!P1 IMAD.MOV.U32 R24, RZ, RZ, R0 ;  /* 0x000000ffff189224 */ /* 0x000fe400078e0000 */
[----:B------:R-:W-:Y:S01]  /*5d70*/  @!P1 IMAD.MOV.U32 R26, RZ, RZ, R5 ;  /* 0x000000ffff1a9224 */ /* 0x000fe200078e0005 */
[----:B------:R2:W-:Y:S01]  /*5d80*/  ST.E.128 [R46.64], R48 ;  /* 0x000000302e007985 */ /* 0x0005e2000c101d14 */
[----:B------:R-:W-:Y:S07]  /*5d90*/  @!P1 IMAD.MOV.U32 R27, RZ, RZ, R7 ;  /* 0x000000ffff1b9224 */ /* 0x000fee00078e0007 */
[----:B------:R2:W-:Y:S02]  /*5da0*/  @!P0 ST.E.128 [R68.64], R24 ;  /* 0x0000001844008985 */ /* 0x0005e4000c101d14 */
.L_x_89:
[----:B------:R-:W-:Y:S05]  /*5db0*/  BSYNC B0 ;  /* 0x0000000000007941 */ /* 0x000fea0003800000 */
.L_x_88:
[----:B--2---:R2:W4:Y:S01]  /*5dc0*/  SHFL.IDX PT, R51, R143, 0x2, 0x181f ;  /* 0x00581f008f337f89 */ /* 0x00452200000e0000 */
[----:B------:R-:W-:Y:S01]  /*5dd0*/  ISETP.GE.OR P0, PT, R124, R77, P5 ;  /* 0x0000004d7c00720c */ /* 0x000fe20002f06670 */
[----:B------:R-:W-:Y:S02]  /*5de0*/  BSSY B0, `(.L_x_90) ;  /* 0x0000079000007945 */ /* 0x000fe40003800000 */
[----:B------:R2:W1:Y:S10]  /*5df0*/  SHFL.IDX PT, R50, R164, 0x2, 0x181f ;  /* 0x00581f00a4327f89 */ /* 0x00047400000e0000 */
[----:B------:R-:W-:-:S05]  /*5e00*/  @P0 BRA `(.L_x_91) ;  /* 0x0000076000000947 */ /* 0x000fca0003800000 */
[C---:B-1----:R-:W-:Y:S01]  /*5e10*/  LEA R44, P0, R129.reuse, R50, 0x1 ;  /* 0x00000032812c7211 */ /* 0x042fe200078008ff */
[----:B------:R-:W-:Y:S01]  /*5e20*/  IMAD.U32 R2, RZ, RZ, UR24 ;  /* 0x00000018ff027e24 */ /* 0x000fe2000f8e00ff */
[----:B-----5:R-:W-:Y:S01]  /*5e30*/  @!P1 SHF.R.U64 R5, R60, 0x10, R61 ;  /* 0x000000103c059819 */ /* 0x020fe2000000123d */
[----:B------:R-:W1:Y:S01]  /*5e40*/  LDS.128 R40, [R113+0x8100] ;  /* 0x0081000071287984 */ /* 0x000e620000000c00 */
[----:B----4-:R-:W-:Y:S02]  /*5e50*/  LEA.HI.X R45, R129, R51, R110, 0x1, P0 ;  /* 0x00000033812d7211 */ /* 0x010fe400000f0c6e */
[----:B------:R-:W-:Y:S02]  /*5e60*/  SEL R2, R2, UR17, !P6 ;  /* 0x0000001102027c07 */ /* 0x000fe4000f000000 */
[--C-:B------:R-:W-:Y:S02]  /*5e70*/  @!P1 SHF.R.U64 R4, R22, 0x10, R23.reuse ;  /* 0x0000001016049819 */ /* 0x100fe40000001217 */
[----:B------:R-:W-:Y:S02]  /*5e80*/  SHF.R.S32.HI R0, RZ, 0x1f, R2 ;  /* 0x0000001fff007819 */ /* 0x000fe40000011402 */
[----:B------:R-:W-:Y:S02]  /*5e90*/  @!P1 SHF.R.U32.HI R3, RZ, 0x10, R23 ;  /* 0x00000010ff039819 */ /* 0x000fe40000011617 */
[----:B------:R-:W-:Y:S02]  /*5ea0*/  LEA.HI R2, R0, R2, RZ, 0x4 ;  /* 0x0000000200027211 */ /* 0x000fe400078f20ff */
[----:B------:R-:W-:Y:S02]  /*5eb0*/  @!P1 PRMT R6, R33, 0x5410, R3 ;  /* 0x0000541021069816 */ /* 0x000fe40000000003 */
[----:B------:R-:W-:Y:S02]  /*5ec0*/  LEA.HI.SX32 R2, R2, R130, 0x1c ;  /* 0x0000008202027211 */ /* 0x000fe400078fe2ff */
[----:B------:R-:W-:Y:S02]  /*5ed0*/  @!P1 PRMT R22, R72, 0x5432, R5 ;  /* 0x0000543248169816 */ /* 0x000fe40000000005 */
[----:B------:R-:W-:Y:S01]  /*5ee0*/  SHF.R.S32.HI R0, RZ, 0x1f, R2 ;  /* 0x0000001fff007819 */ /* 0x000fe20000011402 */
[----:B------:R-:W-:Y:S01]  /*5ef0*/  IMAD.SHL.U32 R7, R2, 0x8, RZ ;  /* 0x0000000802077824 */ /* 0x000fe200078e00ff */
[----:B------:R-:W-:Y:S02]  /*5f00*/  @!P1 SHF.L.U32 R8, R22, 0x10, RZ ;  /* 0x0000001016089819 */ /* 0x000fe400000006ff */
[----:B------:R-:W-:Y:S02]  /*5f10*/  LEA.HI R0, R0, R2, RZ, 0x3 ;  /* 0x0000000200007211 */ /* 0x000fe400078f18ff */
[----:B------:R-:W-:Y:S02]  /*5f20*/  ISETP.GE.AND P0, PT, R7, c[0x0][0x1d4], PT ;  /* 0x0000750007007a0c */ /* 0x000fe40003f06270 */
[----:B------:R-:W-:Y:S01]  /*5f30*/  LOP3.LUT R2, R123, 0x38, R7, 0xf8, !PT ;  /* 0x000000387b027812 */ /* 0x000fe200078ef807 */
[----:B------:R-:W-:Y:S01]  /*5f40*/  IMAD.SHL.U32 R0, R0, 0x400, RZ ;  /* 0x0000040000007824 */ /* 0x000fe200078e00ff */
[----:B------:R-:W-:Y:S02]  /*5f50*/  @!P1 LOP3.LUT R22, R22, 0xffff0000, RZ, 0xc0, !PT ;  /* 0xffff000016169812 */ /* 0x000fe400078ec0ff */
[----:B------:R-:W-:Y:S02]  /*5f60*/  LOP3.LUT R2, R2, R121, RZ, 0x3c, !PT ;  /* 0x0000007902027212 */ /* 0x000fe400078e3cff */
[----:B------:R-:W-:Y:S02]  /*5f70*/  LOP3.LUT R0, R0, 0x7fffe000, RZ, 0xc0, !PT ;  /* 0x7fffe00000007812 */ /* 0x000fe400078ec0ff */
[----:B------:R-:W-:Y:S02]  /*5f80*/  @!P1 SHF.R.U32.HI R60, RZ, 0x10, R61 ;  /* 0x00000010ff3c9819 */ /* 0x000fe4000001163d */
[----:B------:R-:W-:Y:S01]  /*5f90*/  IADD3 R0, R2, R0, R122 ;  /* 0x0000000002007210 */ /* 0x000fe20007ffe07a */
[----:B------:R-:W-:Y:S01]  /*5fa0*/  @!P0 IMAD.WIDE R50, R7, 0x2, R50 ;  /* 0x0000000207328825 */ /* 0x000fe200078e0232 */
[--C-:B------:R-:W-:Y:S02]  /*5fb0*/  @!P1 SHF.R.U32.HI R2, RZ, 0x10, R21.reuse ;  /* 0x00000010ff029819 */ /* 0x100fe40000011615 */
[C---:B-1----:R-:W-:Y:S01]  /*5fc0*/  @!P1 LOP3.LUT R31, R41.reuse, 0xffff0000, RZ, 0xc0, !PT ;  /* 0xffff0000291f9812 */ /* 0x042fe200078ec0ff */
[----:B------:R-:W-:Y:S01]  /*5fd0*/  IMAD.SHL.U32 R24, R0, 0x2, RZ ;  /* 0x0000000200187824 */ /* 0x000fe200078e00ff */
[----:B------:R-:W-:Y:S01]  /*5fe0*/  @!P1 LOP3.LUT R23, R40, 0xffff0000, RZ, 0xc0, !PT ;  /* 0xffff000028179812 */ /* 0x000fe200078ec0ff */
[----:B------:R-:W-:Y:S01]  /*5ff0*/  @!P1 IMAD.U32 R29, R41, 0x10000, RZ ;  /* 0x00010000291d9824 */ /* 0x000fe200078e00ff */
[C---:B------:R-:W-:Y:S01]  /*6000*/  @!P1 LOP3.LUT R39, R43.reuse, 0xffff0000, RZ, 0xc0, !PT ;  /* 0xffff00002b279812 */ /* 0x040fe200078ec0ff */
[----:B------:R-:W-:Y:S01]  /*6010*/  @!P1 IMAD.U32 R37, R43, 0x10000, RZ ;  /* 0x000100002b259824 */ /* 0x000fe200078e00ff */
[----:B------:R-:W-:Y:S01]  /*6020*/  @!P1 LOP3.LUT R35, R42, 0xffff0000, RZ, 0xc0, !PT ;  /* 0xffff00002a239812 */ /* 0x000fe200078ec0ff */
[----:B------:R-:W1:Y:S01]  /*6030*/  LDS.128 R24, [R24+0x8100] ;  /* 0x0081000018187984 */ /* 0x000e620000000c00 */
[----:B------:R-:W-:Y:S01]  /*6040*/  @!P1 SHF.R.U64 R0, R20, 0x10, R21 ;  /* 0x0000001014009819 */ /* 0x000fe20000001215 */
[----:B------:R-:W-:Y:S01]  /*6050*/  @!P1 IMAD.U32 R21, R40, 0x10000, RZ ;  /* 0x0001000028159824 */ /* 0x000fe200078e00ff */
[----:B------:R-:W-:Y:S01]  /*6060*/  @!P1 PRMT R20, R33, 0x5432, R4 ;  /* 0x0000543221149816 */ /* 0x000fe20000000004 */
[----:B------:R-:W-:Y:S01]  /*6070*/  @!P1 IMAD.U32 R33, R42, 0x10000, RZ ;  /* 0x000100002a219824 */ /* 0x000fe200078e00ff */
[C---:B------:R-:W-:Y:S02]  /*6080*/  @!P1 PRMT R5, R32.reuse, 0x5432, R0 ;  /* 0x0000543220059816 */ /* 0x040fe40000000000 */
[----:B------:R-:W-:Y:S02]  /*6090*/  @!P1 PRMT R2, R32, 0x5410, R2 ;  /* 0x0000541020029816 */ /* 0x000fe40000000002 */
[----:B------:R-:W-:Y:S01]  /*60a0*/  @!P1 PRMT R72, R72, 0x5410, R60 ;  /* 0x0000541048489816 */ /* 0x000fe2000000003c */
[C---:B------:R-:W-:Y:S01]  /*60b0*/  @!P1 IMAD.U32 R3, R5.reuse, 0x10000, RZ ;  /* 0x0001000005039824 */ /* 0x040fe200078e00ff */
[----:B------:R-:W-:Y:S02]  /*60c0*/  @!P1 SHF.L.U32 R4, R2, 0x10, RZ ;  /* 0x0000001002049819 */ /* 0x000fe400000006ff */
[C---:B------:R-:W-:Y:S01]  /*60d0*/  @!P1 LOP3.LUT R30, R72.reuse, 0xffff0000, RZ, 0xc0, !PT ;  /* 0xffff0000481e9812 */ /* 0x040fe200078ec0ff */
[----:B------:R-:W-:Y:S01]  /*60e0*/  @!P1 IMAD.U32 R28, R72, 0x10000, RZ ;  /* 0x00010000481c9824 */ /* 0x000fe200078e00ff */
[----:B------:R-:W-:Y:S02]  /*60f0*/  @!P1 LOP3.LUT R2, R2, 0xffff0000, RZ, 0xc0, !PT ;  /* 0xffff000002029812 */ /* 0x000fe400078ec0ff */
[----:B------:R-:W-:Y:S02]  /*6100*/  @!P1 LOP3.LUT R5, R5, 0xffff0000, RZ, 0xc0, !PT ;  /* 0xffff000005059812 */ /* 0x000fe400078ec0ff */
[--C-:B------:R-:W-:Y:S02]  /*6110*/  @!P1 SHF.R.U32.HI R38, RZ, 0x10, R63.reuse ;  /* 0x00000010ff269819 */ /* 0x100fe4000001163f */
[----:B------:R-:W-:Y:S02]  /*6120*/  @!P1 SHF.R.U64 R62, R62, 0x10, R63 ;  /* 0x000000103e3e9819 */ /* 0x000fe4000000123f */
[C---:B------:R-:W-:Y:S02]  /*6130*/  @!P1 PRMT R38, R55.reuse, 0x5432, R38 ;  /* 0x0000543237269816 */ /* 0x040fe40000000026 */
[----:B------:R-:W-:Y:S03]  /*6140*/  @!P1 PRMT R55, R55, 0x5410, R62 ;  /* 0x0000541037379816 */ /* 0x000fe6000000003e */
[C---:B------:R-:W-:Y:S01]  /*6150*/  @!P1 IMAD.U32 R36, R38.reuse, 0x10000, RZ ;  /* 0x0001000026249824 */ /* 0x040fe200078e00ff */
[----:B------:R-:W-:Y:S01]  /*6160*/  @!P1 LOP3.LUT R38, R38, 0xffff0000, RZ, 0xc0, !PT ;  /* 0xffff000026269812 */ /* 0x000fe200078ec0ff */
[C---:B------:R-:W-:Y:S01]  /*6170*/  @!P1 IMAD.U32 R32, R55.reuse, 0x10000, RZ ;  /* 0x0001000037209824 */ /* 0x040fe200078e00ff */
[----:B------:R-:W-:Y:S01]  /*6180*/  @!P1 LOP3.LUT R34, R55, 0xffff0000, RZ, 0xc0, !PT ;  /* 0xffff000037229812 */ /* 0x000fe200078ec0ff */
[----:B-1----:R-:W-:Y:S02]  /*6190*/  @!P1 IMAD.U32 R0, R24, 0x10000, RZ ;  /* 0x0001000018009824 */ /* 0x002fe400078e00ff */
        /* <DEDUP_REMOVED lines=16> */
[----:B------:R-:W-:Y:S02]  /*62a0*/  @!P1 FMUL.FTZ R2, R7, R5 ;  /* 0x0000000507029220 */ /* 0x000fe40000410000 */
[----:B------:R-:W-:Y:S01]  /*62b0*/  @!P1 IMAD.U32 R7, R27, 0x10000, RZ ;  /* 0x000100001b079824 */ /* 0x000fe200078e00ff */
[----:B------:R-:W-:Y:S01]  /*62c0*/  @!P1 F2FP.BF16.PACK_AB R47, R48, R47 ;  /* 0x0000002f302f923e */ /* 0x000fe200000010ff */
[----:B------:R-:W-:Y:S01]  /*62d0*/  @!P1 FFMA.FTZ R49, R23, R5, -R49 ;  /* 0x0000000517319223 */ /* 0x000fe20000010831 */
[C---:B------:R-:W-:Y:S01]  /*62e0*/  @!P1 SHF.L.U32 R5, R6.reuse, 0x10, RZ ;  /* 0x0000001006059819 */ /* 0x040fe200000006ff */
[----:B------:R-:W-:Y:S01]  /*62f0*/  @!P1 FMUL.FTZ R52, R7, R36 ;  /* 0x0000002407349220 */ /* 0x000fe20000410000 */
        /* <DEDUP_REMOVED lines=39> */
.L_x_91:
[----:B------:R-:W-:Y:S05]  /*6570*/  BSYNC B0 ;  /* 0x0000000000007941 */ /* 0x000fea0003800000 */
.L_x_90:
[----:B-----5:R2:W4:Y:S01]  /*6580*/  SHFL.IDX PT, R39, R143, 0x3, 0x181f ;  /* 0x00781f008f277f89 */ /* 0x02052200000e0000 */
[----:B------:R-:W-:Y:S03]  /*6590*/  ISETP.GE.OR P0, PT, R120, R77, P5 ;  /* 0x0000004d7800720c */ /* 0x000fe60002f06670 */
[----:B------:R2:W3:Y:S10]  /*65a0*/  SHFL.IDX PT, R38, R164, 0x3, 0x181f ;  /* 0x00781f00a4267f89 */ /* 0x0004f400000e0000 */
[----:B------:R-:W-:-:S05]  /*65b0*/  @P0 BRA `(.L_x_83) ;  /* 0x00000bb000000947 */ /* 0x000fca0003800000 */
[--C-:B-1----:R-:W-:Y:S01]  /*65c0*/  @!P1 SHF.R.U32.HI R27, RZ, 0x10, R57.reuse ;  /* 0x00000010ff1b9819 */ /* 0x102fe20000011639 */
[----:B------:R-:W-:Y:S01]  /*65d0*/  IMAD.U32 R2, RZ, RZ, UR24 ;  /* 0x00000018ff027e24 */ /* 0x000fe2000f8e00ff */
[----:B------:R-:W-:Y:S01]  /*65e0*/  @!P1 SHF.R.U64 R56, R56, 0x10, R57 ;  /* 0x0000001038389819 */ /* 0x000fe20000001239 */
[----:B------:R-:W1:Y:S01]  /*65f0*/  LDS.128 R40, [R112+0x8100] ;  /* 0x0081000070287984 */ /* 0x000e620000000c00 */
[----:B------:R-:W-:Y:S02]  /*6600*/  @!P1 PRMT R27, R54, 0x5432, R27 ;  /* 0x00005432361b9816 */ /* 0x000fe4000000001b */
[----:B------:R-:W-:Y:S02]  /*6610*/  SEL R2, R2, UR17, !P6 ;  /* 0x0000001102027c07 */ /* 0x000fe4000f000000 */
[--C-:B------:R-:W-:Y:S01]  /*6620*/  @!P1 SHF.R.U32.HI R4, RZ, 0x10, R19.reuse ;  /* 0x00000010ff049819 */ /* 0x100fe20000011613 */
[----:B------:R-:W-:Y:S01]  /*6630*/  @!P1 IMAD.U32 R25, R27, 0x10000, RZ ;  /* 0x000100001b199824 */ /* 0x000fe200078e00ff */
[----:B------:R-:W-:Y:S02]  /*6640*/  SHF.R.S32.HI R0, RZ, 0x1f, R2 ;  /* 0x0000001fff007819 */ /* 0x000fe40000011402 */
[C---:B---3--:R-:W-:Y:S02]  /*6650*/  LEA R44, P0, R129.reuse, R38, 0x1 ;  /* 0x00000026812c7211 */ /* 0x048fe400078008ff */
[----:B------:R-:W-:Y:S02]  /*6660*/  LEA.HI R2, R0, R2, RZ, 0x4 ;  /* 0x0000000200027211 */ /* 0x000fe400078f20ff */
[----:B----4-:R-:W-:Y:S02]  /*6670*/  LEA.HI.X R45, R129, R39, R110, 0x1, P0 ;  /* 0x00000027812d7211 */ /* 0x010fe400000f0c6e */
[----:B------:R-:W-:Y:S02]  /*6680*/  LEA.HI.SX32 R2, R2, R130, 0x1c ;  /* 0x0000008202027211 */ /* 0x000fe400078fe2ff */
[----:B------:R-:W-:Y:S02]  /*6690*/  @!P1 SHF.R.U64 R3, R18, 0x10, R19 ;  /* 0x0000001012039819 */ /* 0x000fe40000001213 */
[----:B------:R-:W-:Y:S01]  /*66a0*/  SHF.R.S32.HI R0, RZ, 0x1f, R2 ;  /* 0x0000001fff007819 */ /* 0x000fe20000011402 */
[----:B------:R-:W-:Y:S01]  /*66b0*/  IMAD.SHL.U32 R37, R2, 0x8, RZ ;  /* 0x0000000802257824 */ /* 0x000fe200078e00ff */
[----:B------:R-:W-:Y:S02]  /*66c0*/  @!P1 PRMT R8, R15, 0x5410, R4 ;  /* 0x000054100f089816 */ /* 0x000fe40000000004 */
[----:B------:R-:W-:Y:S02]  /*66d0*/  LEA.HI R0, R0, R2, RZ, 0x3 ;  /* 0x0000000200007211 */ /* 0x000fe400078f18ff */
[----:B------:R-:W-:Y:S02]  /*66e0*/  LOP3.LUT R2, R119, 0x38, R37, 0xf8, !PT ;  /* 0x0000003877027812 */ /* 0x000fe400078ef825 */
[----:B------:R-:W-:Y:S01]  /*66f0*/  @!P1 LOP3.LUT R27, R27, 0xffff0000, RZ, 0xc0, !PT ;  /* 0xffff00001b1b9812 */ /* 0x000fe200078ec0ff */
[----:B------:R-:W-:Y:S01]  /*6700*/  IMAD.SHL.U32 R0, R0, 0x400, RZ ;  /* 0x0000040000007824 */ /* 0x000fe200078e00ff */
[----:B------:R-:W-:Y:S02]  /*6710*/  LOP3.LUT R2, R2, R117, RZ, 0x3c, !PT ;  /* 0x0000007502027212 */ /* 0x000fe400078e3cff */
[----:B------:R-:W-:Y:S02]  /*6720*/  @!P1 PRMT R6, R15, 0x5432, R3 ;  /* 0x000054320f069816 */ /* 0x000fe40000000003 */
[----:B------:R-:W-:Y:S02]  /*6730*/  LOP3.LUT R0, R0, 0x7fffe000, RZ, 0xc0, !PT ;  /* 0x7fffe00000007812 */ /* 0x000fe400078ec0ff */
[----:B------:R-:W-:Y:S02]  /*6740*/  @!P1 PRMT R54, R54, 0x5410, R56 ;  /* 0x0000541036369816 */ /* 0x000fe40000000038 */
[----:B------:R-:W-:Y:S02]  /*6750*/  IADD3 R0, R2, R0, R118 ;  /* 0x0000000002007210 */ /* 0x000fe40007ffe076 */
[----:B------:R-:W-:Y:S01]  /*6760*/  @!P1 LOP3.LUT R19, R54, 0xffff0000, RZ, 0xc0, !PT ;  /* 0xffff000036139812 */ /* 0x000fe200078ec0ff */
[C---:B-1----:R-:W-:Y:S01]  /*6770*/  @!P1 IMAD.U32 R26, R41.reuse, 0x10000, RZ ;  /* 0x00010000291a9824 */ /* 0x042fe200078e00ff */
[----:B------:R-:W-:Y:S01]  /*6780*/  @!P1 LOP3.LUT R28, R41, 0xffff0000, RZ, 0xc0, !PT ;  /* 0xffff0000291c9812 */ /* 0x000fe200078ec0ff */
[----:B------:R-:W-:Y:S01]  /*6790*/  IMAD.SHL.U32 R20, R0, 0x2, RZ ;  /* 0x0000000200147824 */ /* 0x000fe200078e00ff */
[C---:B------:R-:W-:Y:S01]  /*67a0*/  @!P1 LOP3.LUT R24, R40.reuse, 0xffff0000, RZ, 0xc0, !PT ;  /* 0xffff000028189812 */ /* 0x040fe200078ec0ff */
[----:B------:R-:W-:Y:S01]  /*67b0*/  @!P1 IMAD.U32 R18, R40, 0x10000, RZ ;  /* 0x0001000028129824 */ /* 0x000fe200078e00ff */
[C---:B------:R-:W-:Y:S01]  /*67c0*/  @!P1 SHF.L.U32 R30, R42.reuse, 0x10, RZ ;  /* 0x000000102a1e9819 */ /* 0x040fe200000006ff */
[C---:B------:R-:W-:Y:S01]  /*67d0*/  @!P1 IMAD.U32 R34, R43.reuse, 0x10000, RZ ;  /* 0x000100002b229824 */ /* 0x040fe200078e00ff */
[----:B------:R-:W-:Y:S01]  /*67e0*/  @!P1 LOP3.LUT R36, R43, 0xffff0000, RZ, 0xc0, !PT ;  /* 0xffff00002b249812 */ /* 0x000fe200078ec0ff */
[----:B------:R-:W1:Y:S01]  /*67f0*/  LDS.128 R20, [R20+0x8100] ;  /* 0x0081000014147984 */ /* 0x000e620000000c00 */
[----:B------:R-:W-:Y:S02]  /*6800*/  @!P1 LOP3.LUT R32, R42, 0xffff0000, RZ, 0xc0, !PT ;  /* 0xffff00002a209812 */ /* 0x000fe400078ec0ff */
[--C-:B------:R-:W-:Y:S02]  /*6810*/  @!P1 SHF.R.U32.HI R0, RZ, 0x10, R17.reuse ;  /* 0x00000010ff009819 */ /* 0x100fe40000011611 */
[----:B------:R-:W-:Y:S01]  /*6820*/  @!P1 SHF.R.U64 R2, R16, 0x10, R17 ;  /* 0x0000001010029819 */ /* 0x000fe20000001211 */
[----:B------:R-:W-:Y:S01]  /*6830*/  @!P1 IMAD.U32 R17, R54, 0x10000, RZ ;  /* 0x0001000036119824 */ /* 0x000fe200078e00ff */
[C---:B------:R-:W-:Y:S02]  /*6840*/  @!P1 PRMT R0, R14.reuse, 0x5410, R0 ;  /* 0x000054100e009816 */ /* 0x040fe40000000000 */
[----:B------:R-:W-:Y:S02]  /*6850*/  @!P1 PRMT R2, R14, 0x5432, R2 ;  /* 0x000054320e029816 */ /* 0x000fe40000000002 */
[----:B------:R-:W-:Y:S01]  /*6860*/  @!P1 SHF.R.U64 R31, R58, 0x10, R59 ;  /* 0x000000103a1f9819 */ /* 0x000fe2000000123b */
[C---:B------:R-:W-:Y:S01]  /*6870*/  @!P1 IMAD.U32 R7, R0.reuse, 0x10000, RZ ;  /* 0x0001000000079824 */ /* 0x040fe200078e00ff */
[----:B------:R-:W-:Y:S02]  /*6880*/  @!P1 LOP3.LUT R0, R0, 0xffff0000, RZ, 0xc0, !PT ;  /* 0xffff000000009812 */ /* 0x000fe400078ec0ff */
[----:B------:R-:W-:Y:S02]  /*6890*/  @!P1 LOP3.LUT R14, R2, 0xffff0000, RZ, 0xc0, !PT ;  /* 0xffff0000020e9812 */ /* 0x000fe400078ec0ff */
[----:B------:R-:W-:Y:S02]  /*68a0*/  @!P1 PRMT R31, R53, 0x5432, R31 ;  /* 0x00005432351f9816 */ /* 0x000fe4000000001f */
[----:B------:R-:W-:Y:S02]  /*68b0*/  @!P1 SHF.R.U32.HI R58, RZ, 0x10, R59 ;  /* 0x00000010ff3a9819 */ /* 0x000fe4000001163b */
[----:B------:R-:W-:Y:S01]  /*68c0*/  ISETP.GE.AND P0, PT, R37, c[0x0][0x1d4], PT ;  /* 0x0000750025007a0c */ /* 0x000fe20003f06270 */
[----:B------:R-:W-:Y:S01]  /*68d0*/  @!P1 IMAD.U32 R29, R31, 0x10000, RZ ;  /* 0x000100001f1d9824 */ /* 0x000fe200078e00ff */
[----:B------:R-:W-:Y:S02]  /*68e0*/  @!P1 PRMT R53, R53, 0x5410, R58 ;  /* 0x0000541035359816 */ /* 0x000fe4000000003a */
[----:B------:R-:W-:Y:S02]  /*68f0*/  @!P1 LOP3.LUT R31, R31, 0xffff0000, RZ, 0xc0, !PT ;  /* 0xffff00001f1f9812 */ /* 0x000fe400078ec0ff */
[C---:B------:R-:W-:Y:S01]  /*6900*/  @!P1 LOP3.LUT R35, R53.reuse, 0xffff0000, RZ, 0xc0, !PT ;  /* 0xffff000035239812 */ /* 0x040fe200078ec0ff */
[----:B------:R-:W-:Y:S02]  /*6910*/  @!P1 IMAD.U32 R33, R53, 0x10000, RZ ;  /* 0x0001000035219824 */ /* 0x000fe400078e00ff */
[----:B-1----:R-:W-:Y:S01]  /*6920*/  @!P1 IMAD.U32 R16, R23, 0x10000, RZ ;  /* 0x0001000017109824 */ /* 0x002fe200078e00ff */
[C---:B------:R-:W-:Y:S02]  /*6930*/  @!P1 SHF.L.U32 R5, R21.reuse, 0x10, RZ ;  /* 0x0000001015059819 */ /* 0x040fe400000006ff */
[----:B------:R-:W-:Y:S01]  /*6940*/  @!P1 LOP3.LUT R4, R21, 0xffff0000, RZ, 0xc0, !PT ;  /* 0xffff000015049812 */ /* 0x000fe200078ec0ff */
[----:B------:R-:W-:Y:S01]  /*6950*/  @!P1 FMUL.FTZ R52, R16, R33 ;  /* 0x0000002110349220 */ /* 0x000fe20000410000 */
[----:B------:R-:W-:Y:S01]  /*6960*/  @!P1 LOP3.LUT R15, R20, 0xffff0000, RZ, 0xc0, !PT ;  /* 0xffff0000140f9812 */ /* 0x000fe200078ec0ff */
[C---:B------:R-:W-:Y:S02]  /*6970*/  @!P1 FMUL.FTZ R46, R5.reuse, R25 ;  /* 0x00000019052e9220 */ /* 0x040fe40000410000 */
[-C--:B------:R-:W-:Y:S01]  /*6980*/  @!P1 FMUL.FTZ R3, R5, R7.reuse ;  /* 0x0000000705039220 */ /* 0x080fe20000410000 */
[----:B------:R-:W-:Y:S01]  /*6990*/  @!P1 SHF.L.U32 R5, R2, 0x10, RZ ;  /* 0x0000001002059819 */ /* 0x000fe200000006ff */
[----:B------:R-:W-:Y:S02]  /*69a0*/  @!P1 FFMA.FTZ R46, R26, R7, -R46 ;  /* 0x000000071a2e9223 */ /* 0x000fe4000001082e */
[----:B------:R-:W-:Y:S02]  /*69b0*/  @!P1 IMAD.U32 R7, R20, 0x10000, RZ ;  /* 0x0001000014079824 */ /* 0x000fe400078e00ff */
[C---:B------:R-:W-:Y:S02]  /*69c0*/  @!P1 FMUL.FTZ R47, R4.reuse, R27 ;  /* 0x0000001b042f9220 */ /* 0x040fe40000410000 */
[C---:B------:R-:W-:Y:S02]  /*69d0*/  @!P1 FMUL.FTZ R48, R7.reuse, R17 ;  /* 0x0000001107309220 */ /* 0x040fe40000410000 */
[-C--:B------:R-:W-:Y:S02]  /*69e0*/  @!P1 FMUL.FTZ R4, R4, R0.reuse ;  /* 0x0000000004049220 */ /* 0x080fe40000410000 */
[----:B------:R-:W-:Y:S02]  /*69f0*/  @!P1 FFMA.FTZ R47, R28, R0, -R47 ;  /* 0x000000001c2f9223 */ /* 0x000fe4000001082f */
[-C--:B------:R-:W-:Y:S02]  /*6a00*/  @!P1 FMUL.FTZ R0, R7, R5.reuse ;  /* 0x0000000507009220 */ /* 0x080fe40000410000 */
[----:B------:R-:W-:Y:S01]  /*6a10*/  @!P1 FFMA.FTZ R48, R18, R5, -R48 ;  /* 0x0000000512309223 */ /* 0x000fe20000010830 */
[----:B------:R-:W-:Y:S01]  /*6a20*/  @!P1 F2FP.BF16.PACK_AB R46, R47, R46 ;  /* 0x0000002e2f2e923e */ /* 0x000fe200000010ff */
[----:B------:R-:W-:Y:S02]  /*6a30*/  @!P1 IMAD.U32 R5, R22, 0x10000, RZ ;  /* 0x0001000016059824 */ /* 0x000fe400078e00ff */
[----:B------:R-:W-:Y:S02]  /*6a40*/  @!P1 FMUL.FTZ R49, R15, R19 ;  /* 0x000000130f319220 */ /* 0x000fe40000410000 */
[C---:B------:R-:W-:Y:S02]  /*6a50*/  @!P1 IMAD.U32 R7, R6.reuse, 0x10000, RZ ;  /* 0x0001000006079824 */ /* 0x040fe400078e00ff */
[----:B------:R-:W-:Y:S02]  /*6a60*/  @!P1 FMUL.FTZ R50, R5, R29 ;  /* 0x0000001d05329220 */ /* 0x000fe40000410000 */
[-C--:B------:R-:W-:Y:S01]  /*6a70*/  @!P1 FMUL.FTZ R2, R15, R14.reuse ;  /* 0x0000000e0f029220 */ /* 0x080fe20000410000 */
[----:B------:R-:W-:Y:S01]  /*6a80*/  @!P1 LOP3.LUT R15, R6, 0xffff0000, RZ, 0xc0, !PT ;  /* 0xffff0000060f9812 */ /* 0x000fe200078ec0ff */
[----:B------:R-:W-:Y:S01]  /*6a90*/  @!P1 FFMA.FTZ R49, R24, R14, -R49 ;  /* 0x0000000e18319223 */ /* 0x000fe20000010831 */
[----:B------:R-:W-:Y:S01]  /*6aa0*/  @!P1 LOP3.LUT R14, R23, 0xffff0000, RZ, 0xc0, !PT ;  /* 0xffff0000170e9812 */ /* 0x000fe200078ec0ff */
[-C--:B------:R-:W-:Y:S01]  /*6ab0*/  @!P1 FMUL.FTZ R5, R5, R7.reuse ;  /* 0x0000000705059220 */ /* 0x080fe20000410000 */
[----:B------:R-:W-:Y:S01]  /*6ac0*/  @!P1 LOP3.LUT R6, R22, 0xffff0000, RZ, 0xc0, !PT ;  /* 0xffff000016069812 */ /* 0x000fe200078ec0ff */
[----:B------:R-:W-:Y:S01]  /*6ad0*/  @!P1 FFMA.FTZ R50, R30, R7, -R50 ;  /* 0x000000071e329223 */ /* 0x000fe20000010832 */
[----:B------:R-:W-:Y:S01]  /*6ae0*/  @!P1 F2FP.BF16.PACK_AB R48, R49, R48 ;  /* 0x000000303130923e */ /* 0x000fe200000010ff */
[C---:B------:R-:W-:Y:S01]  /*6af0*/  @!P1 IMAD.U32 R7, R8.reuse, 0x10000, RZ ;  /* 0x0001000008079824 */ /* 0x040fe200078e00ff */
[----:B------:R-:W-:Y:S01]  /*6b00*/  @!P1 LOP3.LUT R8, R8, 0xffff0000, RZ, 0xc0, !PT ;  /* 0xffff000008089812 */ /* 0x000fe200078ec0ff */
[----:B------:R-:W-:Y:S01]  /*6b10*/  @!P1 FMUL.FTZ R51, R14, R35 ;  /* 0x000000230e339220 */ /* 0x000fe20000410000 */
[----:B------:R-:W-:Y:S01]  /*6b20*/  @!P1 MOV R40, R48 ;  /* 0x0000003000289202 */ /* 0x000fe20000000f00 */
[----:B------:R-:W-:Y:S02]  /*6b30*/  @!P1 FMUL.FTZ R53, R6, R31 ;  /* 0x0000001f06359220 */ /* 0x000fe40000410000 */
[----:B------:R-:W-:Y:S02]  /*6b40*/  @!P1 FFMA.FTZ R52, R34, R7, -R52 ;  /* 0x0000000722349223 */ /* 0x000fe40000010834 */
[----:B------:R-:W-:Y:S02]  /*6b50*/  @!P1 FFMA.FTZ R51, R36, R8, -R51 ;  /* 0x0000000824339223 */ /* 0x000fe40000010833 */
[-C--:B------:R-:W-:Y:S02]  /*6b60*/  @!P1 FFMA.FTZ R53, R32, R15.reuse, -R53 ;  /* 0x0000000f20359223 */ /* 0x080fe40000010835 */
[----:B------:R-:W-:Y:S01]  /*6b70*/  @!P1 IMAD.MOV.U32 R41, RZ, RZ, R46 ;  /* 0x000000ffff299224 */ /* 0x000fe200078e002e */
[----:B------:R-:W-:Y:S01]  /*6b80*/  @!P1 F2FP.BF16.PACK_AB R51, R51, R52 ;  /* 0x000000343333923e */ /* 0x000fe200000010ff */
[----:B------:R-:W-:Y:S01]  /*6b90*/  @!P1 FFMA.FTZ R0, R17, R18, R0 ;  /* 0x0000001211009223 */ /* 0x000fe20000010000 */
[----:B------:R-:W-:Y:S01]  /*6ba0*/  @!P1 F2FP.BF16.PACK_AB R50, R53, R50 ;  /* 0x000000323532923e */ /* 0x000fe200000010ff */
[----:B------:R-:W-:Y:S02]  /*6bb0*/  @!P1 FFMA.FTZ R2, R19, R24, R2 ;  /* 0x0000001813029223 */ /* 0x000fe40000010002 */
[----:B------:R-:W-:Y:S02]  /*6bc0*/  @!P1 IMAD.MOV.U32 R43, RZ, RZ, R51 ;  /* 0x000000ffff2b9224 */ /* 0x000fe400078e0033 */
[----:B------:R-:W-:Y:S01]  /*6bd0*/  @!P1 IMAD.MOV.U32 R42, RZ, RZ, R50 ;  /* 0x000000ffff2a9224 */ /* 0x000fe200078e0032 */
[----:B------:R-:W-:Y:S01]  /*6be0*/  @!P1 F2FP.BF16.PACK_AB R0, R2, R0 ;  /* 0x000000000200923e */ /* 0x000fe200000010ff */
[----:B------:R-:W-:Y:S02]  /*6bf0*/  @!P1 FFMA.FTZ R3, R25, R26, R3 ;  /* 0x0000001a19039223 */ /* 0x000fe40000010003 */
[----:B------:R-:W-:Y:S01]  /*6c00*/  @!P1 FMUL.FTZ R6, R6, R15 ;  /* 0x0000000f06069220 */ /* 0x000fe20000410000 */
[----:B------:R1:W-:Y:S01]  /*6c10*/  ST.E.128 [R44.64], R40 ;  /* 0x000000282c007985 */ /* 0x0003e2000c101d14 */
[----:B------:R-:W-:Y:S02]  /*6c20*/  @!P1 FFMA.FTZ R4, R27, R28, R4 ;  /* 0x0000001c1b049223 */ /* 0x000fe40000010004 */
[----:B------:R-:W-:Y:S02]  /*6c30*/  @!P1 FMUL.FTZ R7, R16, R7 ;  /* 0x0000000710079220 */ /* 0x000fe40000410000 */
[----:B------:R-:W-:Y:S01]  /*6c40*/  @!P1 FFMA.FTZ R5, R29, R30, R5 ;  /* 0x0000001e1d059223 */ /* 0x000fe20000010005 */
[----:B------:R-:W-:Y:S01]  /*6c50*/  @!P1 F2FP.BF16.PACK_AB R3, R4, R3 ;  /* 0x000000030403923e */ /* 0x000fe200000010ff */
[----:B------:R-:W-:Y:S02]  /*6c60*/  @!P1 FMUL.FTZ R8, R14, R8 ;  /* 0x000000080e089220 */ /* 0x000fe40000410000 */
[----:B------:R-:W-:Y:S01]  /*6c70*/  @!P1 FFMA.FTZ R6, R31, R32, R6 ;  /* 0x000000201f069223 */ /* 0x000fe20000010006 */
[----:B------:R-:W-:Y:S01]  /*6c80*/  @!P1 MOV R21, R3 ;  /* 0x0000000300159202 */ /* 0x000fe20000000f00 */
[----:B------:R-:W-:Y:S02]  /*6c90*/  @!P1 FFMA.FTZ R7, R33, R34, R7 ;  /* 0x0000002221079223 */ /* 0x000fe40000010007 */
[----:B------:R-:W-:Y:S01]  /*6ca0*/  @!P1 FFMA.FTZ R8, R35, R36, R8 ;  /* 0x0000002423089223 */ /* 0x000fe20000010008 */
[----:B------:R-:W-:Y:S01]  /*6cb0*/  @!P1 F2FP.BF16.PACK_AB R5, R6, R5 ;  /* 0x000000050605923e */ /* 0x000fe200000010ff */
[----:B------:R-:W-:Y:S03]  /*6cc0*/  @!P1 IMAD.MOV.U32 R20, RZ, RZ, R0 ;  /* 0x000000ffff149224 */ /* 0x000fe600078e0000 */
[----:B------:R-:W-:Y:S01]  /*6cd0*/  @!P1 F2FP.BF16.PACK_AB R7, R8, R7 ;  /* 0x000000070807923e */ /* 0x000fe200000010ff */
[----:B------:R-:W-:Y:S04]  /*6ce0*/  @!P1 IMAD.MOV.U32 R22, RZ, RZ, R5 ;  /* 0x000000ffff169224 */ /* 0x000fe800078e0005 */
[----:B------:R-:W-:Y:S01]  /*6cf0*/  @!P1 IMAD.MOV.U32 R23, RZ, RZ, R7 ;  /* 0x000000ffff179224 */ /* 0x000fe200078e0007 */
[----:B------:R-:W-:-:S05]  /*6d00*/  @P0 BRA `(.L_x_83) ;  /* 0x0000046000000947 */ /* 0x000fca0003800000 */
[C---:B------:R-:W-:Y:S04]  /*6d10*/  LEA R2, P0, R37.reuse, R38, 0x1 ;  /* 0x0000002625027211 */ /* 0x040fe800078008ff */
[----:B------:R-:W-:Y:S05]  /*6d20*/  LEA.HI.X.SX32 R3, R37, R39, 0x1, P0 ;  /* 0x0000002725037211 */ /* 0x000fea00000f0eff */
[----:B------:R3:W-:Y:S01]  /*6d30*/  ST.E.128 [R2.64], R20 ;  /* 0x0000001402007985 */ /* 0x0007e2000c101d14 */
[----:B------:R-:W-:-:S05]  /*6d40*/  BRA `(.L_x_83) ;  /* 0x0000042000007947 */ /* 0x000fca0003800000 */
.L_x_61:
[----:B------:R1:W2:Y:S01]  /*6d50*/  SHFL.IDX PT, R3, R143, RZ, 0x181f ;  /* 0x00181fff8f037589 */ /* 0x0002a200000e0000 */
[----:B------:R-:W-:Y:S01]  /*6d60*/  IADD3 R77, -R81, UR16, RZ ;  /* 0x00000010514d7c10 */ /* 0x000fe2000fffe1ff */
[----:B------:R-:W-:Y:S02]  /*6d70*/  BSSY B0, `(.L_x_92) ;  /* 0x0000011000007945 */ /* 0x000fe40003800000 */
[----:B------:R1:W3:Y:S01]  /*6d80*/  SHFL.IDX PT, R2, R164, RZ, 0x181f ;  /* 0x00181fffa4027589 */ /* 0x0002e200000e0000 */
[----:B------:R-:W-:Y:S05]  /*6d90*/  IMNMX R77, R77, 0x80, PT ;  /* 0x000000804d4d7817 */ /* 0x000fea0003800200 */
[----:B------:R-:W-:Y:S05]  /*6da0*/  IMAD.IADD R0, R77, 0x1, -R139 ;  /* 0x000000014d007824 */ /* 0x000fea00078e0a8b */
[----:B------:R-:W-:Y:S11]  /*6db0*/  ISETP.GE.AND P0, PT, R0, 0x1, PT ;  /* 0x000000010000780c */ /* 0x000ff60003f06270 */
[----:B------:R-:W-:Y:S02]  /*6dc0*/  @!UPT UIADD3 URZ, URZ, URZ, URZ ;  /* 0x0000003f3f3ff290 */ /* 0x000fe4000fffe03f */
[----:B------:R-:W-:-:S05]  /*6dd0*/  @!P0 BRA `(.L_x_93) ;  /* 0x000000a000008947 */ /* 0x000fca0003800000 */
[----:B-123--:R-:W1:Y:S01]  /*6de0*/  @!P5 LDS.128 R4, [R134+0x8100] ;  /* 0x008100008604d984 */ /* 0x00ee620000000c00 */
[CC--:B------:R-:W-:Y:S04]  /*6df0*/  @!P5 LEA R14, P0, R10.reuse, R2.reuse, 0x1 ;  /* 0x000000020a0ed211 */ /* 0x0c0fe800078008ff */
[-C--:B------:R-:W-:Y:S02]  /*6e00*/  @!P5 LEA.HI.X R15, R10, R3.reuse, R11, 0x1, P0 ;  /* 0x000000030a0fd211 */ /* 0x080fe400000f0c0b */
[----:B------:R-:W-:Y:S11]  /*6e10*/  ISETP.GE.AND P0, PT, R138, c[0x0][0x1d4], PT ;  /* 0x000075008a007a0c */ /* 0x000ff60003f06270 */
[----:B------:R-:W-:Y:S02]  /*6e20*/  @!UPT UIADD3 URZ, URZ, URZ, URZ ;  /* 0x0000003f3f3ff290 */ /* 0x000fe4000fffe03f */
[C---:B------:R-:W-:Y:S04]  /*6e30*/  @!P0 LEA R2, P1, R131.reuse, R2, 0x1 ;  /* 0x0000000283028211 */ /* 0x040fe800078208ff */
[----:B------:R-:W-:Y:S01]  /*6e40*/  @!P0 LEA.HI.X R3, R131, R3, R111, 0x1, P1 ;  /* 0x0000000383038211 */ /* 0x000fe200008f0c6f */
[----:B-1----:R-:W-:Y:S04]  /*6e50*/  @!P5 ST.E.128 [R14.64], R4 ;  /* 0x000000040e00d985 */ /* 0x002fe8000c101d14 */
[----:B------:R-:W1:Y:S04]  /*6e60*/  @!P0 LDS.128 R4, [R134+0xc100] ;  /* 0x00c1000086048984 */ /* 0x000e680000000c00 */
[----:B-1----:R1:W-:Y:S02]  /*6e70*/  @!P0 ST.E.128 [R2.64], R4 ;  /* 0x0000000402008985 */ /* 0x0023e4000c101d14 */
.L_x_93:
[----:B-123--:R-:W-:Y:S05]  /*6e80*/  BSYNC B0 ;  /* 0x0000000000007941 */ /* 0x00efea0003800000 */
.L_x_92:
[----:B------:R1:W2:Y:S01]  /*6e90*/  SHFL.IDX PT, R3, R143, 0x1, 0x181f ;  /* 0x00381f008f037f89 */ /* 0x0002a200000e0000 */
[----:B------:R-:W-:Y:S01]  /*6ea0*/  ISETP.GE.AND P0, PT, R0, 0x21, PT ;  /* 0x000000210000780c */ /* 0x000fe20003f06270 */
[----:B------:R-:W-:Y:S02]  /*6eb0*/  BSSY B0, `(.L_x_94) ;  /* 0x000000d000007945 */ /* 0x000fe40003800000 */
[----:B------:R1:W3:Y:S10]  /*6ec0*/  SHFL.IDX PT, R2, R164, 0x1, 0x181f ;  /* 0x00381f00a4027f89 */ /* 0x0002f400000e0000 */
[----:B------:R-:W-:-:S05]  /*6ed0*/  @!P0 BRA `(.L_x_95) ;  /* 0x000000a000008947 */ /* 0x000fca0003800000 */
[----:B------:R-:W4:Y:S01]  /*6ee0*/  @!P5 LDS.128 R4, [R134+0x9100] ;  /* 0x009100008604d984 */ /* 0x000f220000000c00 */
[CC--:B---3--:R-:W-:Y:S04]  /*6ef0*/  @!P5 LEA R14, P0, R10.reuse, R2.reuse, 0x1 ;  /* 0x000000020a0ed211 */ /* 0x0c8fe800078008ff */
[-C--:B--2---:R-:W-:Y:S02]  /*6f00*/  @!P5 LEA.HI.X R15, R10, R3.reuse, R11, 0x1, P0 ;  /* 0x000000030a0fd211 */ /* 0x084fe400000f0c0b */
[----:B------:R-:W-:Y:S11]  /*6f10*/  ISETP.GE.AND P0, PT, R138, c[0x0][0x1d4], PT ;  /* 0x000075008a007a0c */ /* 0x000ff60003f06270 */
[----:B------:R-:W-:Y:S02]  /*6f20*/  @!UPT UIADD3 URZ, URZ, URZ, URZ ;  /* 0x0000003f3f3ff290 */ /* 0x000fe4000fffe03f */
[C---:B------:R-:W-:Y:S04]  /*6f30*/  @!P0 LEA R2, P1, R131.reuse, R2, 0x1 ;  /* 0x0000000283028211 */ /* 0x040fe800078208ff */
[----:B------:R-:W-:Y:S01]  /*6f40*/  @!P0 LEA.HI.X R3, R131, R3, R111, 0x1, P1 ;  /* 0x0000000383038211 */ /* 0x000fe200008f0c6f */
[----:B----4-:R-:W-:Y:S04]  /*6f50*/  @!P5 ST.E.128 [R14.64], R4 ;  /* 0x000000040e00d985 */ /* 0x010fe8000c101d14 */
[----:B------:R-:W2:Y:S04]  /*6f60*/  @!P0 LDS.128 R4, [R134+0xd100] ;  /* 0x00d1000086048984 */ /* 0x000ea80000000c00 */
[----:B--2---:R2:W-:Y:S02]  /*6f70*/  @!P0 ST.E.128 [R2.64], R4 ;  /* 0x0000000402008985 */ /* 0x0045e4000c101d14 */
.L_x_95:
[----:B------:R-:W-:Y:S05]  /*6f80*/  BSYNC B0 ;  /* 0x0000000000007941 */ /* 0x000fea0003800000 */
.L_x_94:
[----:B--2---:R2:W4:Y:S01]  /*6f90*/  SHFL.IDX PT, R3, R143, 0x2, 0x181f ;  /* 0x00581f008f037f89 */ /* 0x00452200000e0000 */
[----:B------:R-:W-:Y:S01]  /*6fa0*/  ISETP.GE.AND P0, PT, R0, 0x41, PT ;  /* 0x000000410000780c */ /* 0x000fe20003f06270 */
[----:B------:R-:W-:Y:S02]  /*6fb0*/  BSSY B0, `(.L_x_96) ;  /* 0x000000d000007945 */ /* 0x000fe40003800000 */
[----:B---3--:R2:W3:Y:S10]  /*6fc0*/  SHFL.IDX PT, R2, R164, 0x2, 0x181f ;  /* 0x00581f00a4027f89 */ /* 0x0084f400000e0000 */
[----:B------:R-:W-:-:S05]  /*6fd0*/  @!P0 BRA `(.L_x_97) ;  /* 0x000000a000008947 */ /* 0x000fca0003800000 */
[----:B------:R-:W5:Y:S01]  /*6fe0*/  @!P5 LDS.128 R4, [R134+0xa100] ;  /* 0x00a100008604d984 */ /* 0x000f620000000c00 */
[CC--:B---3--:R-:W-:Y:S04]  /*6ff0*/  @!P5 LEA R14, P0, R10.reuse, R2.reuse, 0x1 ;  /* 0x000000020a0ed211 */ /* 0x0c8fe800078008ff */
[-C--:B----4-:R-:W-:Y:S02]  /*7000*/  @!P5 LEA.HI.X R15, R10, R3.reuse, R11, 0x1, P0 ;  /* 0x000000030a0fd211 */ /* 0x090fe400000f0c0b */
[----:B------:R-:W-:Y:S11]  /*7010*/  ISETP.GE.AND P0, PT, R138, c[0x0][0x1d4], PT ;  /* 0x000075008a007a0c */ /* 0x000ff60003f06270 */
[----:B------:R-:W-:Y:S02]  /*7020*/  @!UPT UIADD3 URZ, URZ, URZ, URZ ;  /* 0x0000003f3f3ff290 */ /* 0x000fe4000fffe03f */
[C---:B------:R-:W-:Y:S04]  /*7030*/  @!P0 LEA R2, P1, R131.reuse, R2, 0x1 ;  /* 0x0000000283028211 */ /* 0x040fe800078208ff */
[----:B------:R-:W-:Y:S01]  /*7040*/  @!P0 LEA.HI.X R3, R131, R3, R111, 0x1, P1 ;  /* 0x0000000383038211 */ /* 0x000fe200008f0c6f */
[----:B-----5:R-:W-:Y:S04]  /*7050*/  @!P5 ST.E.128 [R14.64], R4 ;  /* 0x000000040e00d985 */ /* 0x020fe8000c101d14 */
[----:B------:R-:W3:Y:S04]  /*7060*/  @!P0 LDS.128 R4, [R134+0xe100] ;  /* 0x00e1000086048984 */ /* 0x000ee80000000c00 */
[----:B---3--:R3:W-:Y:S02]  /*7070*/  @!P0 ST.E.128 [R2.64], R4 ;  /* 0x0000000402008985 */ /* 0x0087e4000c101d14 */
.L_x_97:
[----:B------:R-:W-:Y:S05]  /*7080*/  BSYNC B0 ;  /* 0x0000000000007941 */ /* 0x000fea0003800000 */
.L_x_96:
[----:B-12---:R-:W1:Y:S01]  /*7090*/  SHFL.IDX PT, R143, R143, 0x3, 0x181f ;  /* 0x00781f008f8f7f89 */ /* 0x006e6200000e0000 */
[----:B------:R-:W-:Y:S03]  /*70a0*/  ISETP.GE.AND P0, PT, R0, 0x61, PT ;  /* 0x000000610000780c */ /* 0x000fe60003f06270 */
[----:B------:R-:W2:Y:S10]  /*70b0*/  SHFL.IDX PT, R164, R164, 0x3, 0x181f ;  /* 0x00781f00a4a47f89 */ /* 0x000eb400000e0000 */
[----:B------:R-:W-:-:S05]  /*70c0*/  @!P0 BRA `(.L_x_83) ;  /* 0x000000a000008947 */ /* 0x000fca0003800000 */
[----:B---3--:R-:W3:Y:S01]  /*70d0*/  @!P5 LDS.128 R4, [R134+0xb100] ;  /* 0x00b100008604d984 */ /* 0x008ee20000000c00 */
[CC--:B--2---:R-:W-:Y:S04]  /*70e0*/  @!P5 LEA R2, P0, R10.reuse, R164.reuse, 0x1 ;  /* 0x000000a40a02d211 */ /* 0x0c4fe800078008ff */
[-C--:B-1--4-:R-:W-:Y:S02]  /*70f0*/  @!P5 LEA.HI.X R3, R10, R143.reuse, R11, 0x1, P0 ;  /* 0x0000008f0a03d211 */ /* 0x092fe400000f0c0b */
[----:B------:R-:W-:Y:S11]  /*7100*/  ISETP.GE.AND P0, PT, R138, c[0x0][0x1d4], PT ;  /* 0x000075008a007a0c */ /* 0x000ff60003f06270 */
[----:B------:R-:W-:Y:S02]  /*7110*/  @!UPT UIADD3 URZ, URZ, URZ, URZ ;  /* 0x0000003f3f3ff290 */ /* 0x000fe4000fffe03f */
[C---:B------:R-:W-:Y:S04]  /*7120*/  @!P0 LEA R164, P1, R131.reuse, R164, 0x1 ;  /* 0x000000a483a48211 */ /* 0x040fe800078208ff */
[----:B------:R-:W-:Y:S01]  /*7130*/  @!P0 LEA.HI.X R165, R131, R143, R111, 0x1, P1 ;  /* 0x0000008f83a58211 */ /* 0x000fe200008f0c6f */
[----:B---3--:R-:W-:Y:S04]  /*7140*/  @!P5 ST.E.128 [R2.64], R4 ;  /* 0x000000040200d985 */ /* 0x008fe8000c101d14 */
[----:B------:R-:W1:Y:S04]  /*7150*/  @!P0 LDS.128 R4, [R134+0xf100] ;  /* 0x00f1000086048984 */ /* 0x000e680000000c00 */
[----:B-1----:R1:W-:Y:S02]  /*7160*/  @!P0 ST.E.128 [R164.64], R4 ;  /* 0x00000004a4008985 */ /* 0x0023e4000c101d14 */
.L_x_83:
[----:B------:R-:W-:Y:S05]  /*7170*/  BSYNC B2 ;  /* 0x0000000000027941 */ /* 0x000fea0003800000 */
.L_x_60:
[----:B------:R-:W-:Y:S01]  /*7180*/  IMAD.IADD R81, R85, 0x1, -R81 ;  /* 0x0000000155517824 */ /* 0x000fe200078e0a51 */
[----:B------:R-:W-:Y:S01]  /*7190*/  LEA R14, P0, R133, R156, 0x7 ;  /* 0x0000009c850e7211 */ /* 0x000fe200078038ff */
[----:B------:R-:W-:Y:S01]  /*71a0*/  BSSY B0, `(.L_x_98) ;  /* 0x0000057000007945 */ /* 0x000fe20003800000 */
[----:B------:R-:W-:Y:S02]  /*71b0*/  ISETP.NE.AND P6, PT, R141, RZ, PT ;  /* 0x000000ff8d00720c */ /* 0x000fe40003fc5270 */
[C---:B------:R-:W-:Y:S02]  /*71c0*/  ISETP.GE.AND P2, PT, R81.reuse, 0x21, PT ;  /* 0x000000215100780c */ /* 0x040fe40003f46270 */
[----:B------:R-:W-:Y:S02]  /*71d0*/  ISETP.GE.AND P1, PT, R81, 0x41, PT ;  /* 0x000000415100780c */ /* 0x000fe40003f26270 */
[----:B------:R-:W-:Y:S02]  /*71e0*/  LEA.HI.X.SX32 R15, R133, R157, 0x7, P0 ;  /* 0x0000009d850f7211 */ /* 0x000fe400000f3eff */
[----:B------:R-:W-:Y:S07]  /*71f0*/  IADD3 R77, -R139, R77, RZ ;  /* 0x0000004d8b4d7210 */ /* 0x000fee0007ffe1ff */
[----:B-1----:R-:W-:Y:S01]  /*7200*/  @P2 IMAD.MOV.U32 R18, RZ, RZ, R148 ;  /* 0x000000ffff122224 */ /* 0x002fe200078e0094 */
[C---:B---3--:R-:W-:Y:S02]  /*7210*/  @P2 IADD3 R2, P0, R14.reuse, 0x20, RZ ;  /* 0x000000200e022810 */ /* 0x048fe40007f1e0ff */
[-C--:B------:R-:W-:Y:S03]  /*7220*/  @P2 MOV R19, R84.reuse ;  /* 0x0000005400132202 */ /* 0x080fe60000000f00 */
[----:B------:R-:W-:Y:S01]  /*7230*/  @P2 IMAD.X R0, RZ, RZ, R15, P0 ;  /* 0x000000ffff002224 */ /* 0x000fe200000e060f */
[----:B------:R-:W-:Y:S01]  /*7240*/  @P1 IADD3 R4, P0, R14, 0x40, RZ ;  /* 0x000000400e041810 */ /* 0x000fe20007f1e0ff */
[----:B------:R-:W-:Y:S03]  /*7250*/  @P2 IMAD.WIDE.U32 R18, R2, c[0x0][0x258], R18 ;  /* 0x0000960002122a25 */ /* 0x000fe600078e0012 */
[----:B----4-:R-:W-:Y:S01]  /*7260*/  @P1 IADD3.X R3, RZ, R15, RZ, P0, !PT ;  /* 0x0000000fff031210 */ /* 0x010fe200007fe4ff */
[----:B------:R-:W-:Y:S01]  /*7270*/  @P2 IMAD R0, R0, c[0x0][0x258], RZ ;  /* 0x0000960000002a24 */ /* 0x000fe200078e02ff */
[----:B------:R-:W-:Y:S03]  /*7280*/  ISETP.GE.AND P0, PT, R81, 0x61, PT ;  /* 0x000000615100780c */ /* 0x000fe60003f06270 */
[----:B------:R-:W-:Y:S02]  /*7290*/  @P2 IMAD R0, R2, c[0x0][0x25c], R0 ;  /* 0x0000970002002a24 */ /* 0x000fe400078e0200 */
[----:B------:R-:W-:Y:S02]  /*72a0*/  @P1 IMAD R3, R3, c[0x0][0x258], RZ ;  /* 0x0000960003031a24 */ /* 0x000fe400078e02ff */
[----:B------:R-:W-:Y:S01]  /*72b0*/  @P2 IMAD.IADD R0, R19, 0x1, R0 ;  /* 0x0000000113002824 */ /* 0x000fe200078e0200 */
[-C--:B------:R-:W-:Y:S01]  /*72c0*/  @P1 MOV R19, R84.reuse ;  /* 0x0000005400131202 */ /* 0x080fe20000000f00 */
[----:B------:R-:W-:Y:S04]  /*72d0*/  @P1 IMAD R3, R4, c[0x0][0x25c], R3 ;  /* 0x0000970004031a24 */ /* 0x000fe800078e0203 */
[----:B------:R-:W-:Y:S05]  /*72e0*/  @P0 IADD3 R6, P3, R14, 0x60, RZ ;  /* 0x000000600e060810 */ /* 0x000fea0007f7e0ff */
[----:B------:R-:W-:Y:S01]  /*72f0*/  @P0 IMAD.X R5, RZ, RZ, R15, P3 ;  /* 0x000000ffff050224 */ /* 0x000fe200018e060f */
[----:B------:R-:W-:Y:S03]  /*7300*/  ISETP.GE.AND P3, PT, R81, 0x1, PT ;  /* 0x000000015100780c */ /* 0x000fe60003f66270 */
[----:B------:R-:W-:Y:S04]  /*7310*/  @P0 IMAD R5, R5, c[0x0][0x258], RZ ;  /* 0x0000960005050a24 */ /* 0x000fe800078e02ff */
[----:B------:R-:W-:Y:S06]  /*7320*/  @P0 IMAD R5, R6, c[0x0][0x25c], R5 ;  /* 0x0000970006050a24 */ /* 0x000fec00078e0205 */
[----:B------:R-:W-:Y:S01]  /*7330*/  @P3 MOV R17, R84 ;  /* 0x0000005400113202 */ /* 0x000fe20000000f00 */
[----:B------:R-:W-:Y:S02]  /*7340*/  @P3 IMAD R7, R15, c[0x0][0x258], RZ ;  /* 0x000096000f073a24 */ /* 0x000fe400078e02ff */
[----:B------:R-:W-:Y:S02]  /*7350*/  @P3 IMAD.MOV.U32 R16, RZ, RZ, R148 ;  /* 0x000000ffff103224 */ /* 0x000fe400078e0094 */
[C---:B------:R-:W-:Y:S02]  /*7360*/  @P3 IMAD R7, R14.reuse, c[0x0][0x25c], R7 ;  /* 0x000097000e073a24 */ /* 0x040fe400078e0207 */
[----:B------:R-:W-:Y:S04]  /*7370*/  @P3 IMAD.WIDE.U32 R16, R14, c[0x0][0x258], R16 ;  /* 0x000096000e103a25 */ /* 0x000fe800078e0010 */
[----:B------:R-:W-:Y:S01]  /*7380*/  @P3 IMAD.IADD R7, R17, 0x1, R7 ;  /* 0x0000000111073824 */ /* 0x000fe200078e0207 */
[C---:B------:R-:W-:Y:S04]  /*7390*/  @P3 LEA R14, P4, R16.reuse, c[0x0][0x250], 0x1 ;  /* 0x00009400100e3a11 */ /* 0x040fe800078808ff */
[----:B------:R-:W-:Y:S02]  /*73a0*/  @P3 LEA.HI.X R15, R16, c[0x0][0x254], R7, 0x1, P4 ;  /* 0x00009500100f3a11 */ /* 0x000fe400020f0c07 */
[C---:B------:R-:W-:Y:S04]  /*73b0*/  @P2 LEA R16, P4, R18.reuse, c[0x0][0x250], 0x1 ;  /* 0x0000940012102a11 */ /* 0x040fe800078808ff */
[----:B------:R-:W-:Y:S01]  /*73c0*/  @P2 LEA.HI.X R17, R18, c[0x0][0x254], R0, 0x1, P4 ;  /* 0x0000950012112a11 */ /* 0x000fe200020f0c00 */
[----:B------:R-:W-:Y:S02]  /*73d0*/  @P1 IMAD.MOV.U32 R18, RZ, RZ, R148 ;  /* 0x000000ffff121224 */ /* 0x000fe400078e0094 */
[----:B------:R-:W-:Y:S02]  /*73e0*/  IMAD R0, R79, c[0x0][0x208], RZ ;  /* 0x000082004f007a24 */ /* 0x000fe400078e02ff */
[----:B------:R-:W-:Y:S04]  /*73f0*/  @P1 IMAD.WIDE.U32 R18, R4, c[0x0][0x258], R18 ;  /* 0x0000960004121a25 */ /* 0x000fe800078e0012 */
[----:B------:R-:W-:Y:S01]  /*7400*/  @P1 IMAD.IADD R3, R19, 0x1, R3 ;  /* 0x0000000113031824 */ /* 0x000fe200078e0203 */
[----:B------:R-:W-:Y:S01]  /*7410*/  @P1 LEA R2, P4, R18, c[0x0][0x250], 0x1 ;  /* 0x0000940012021a11 */ /* 0x000fe200078808ff */
[----:B------:R-:W-:Y:S02]  /*7420*/  @P0 IMAD.MOV.U32 R19, RZ, RZ, R84 ;  /* 0x000000ffff130224 */ /* 0x000fe400078e0054 */
[----:B------:R-:W-:Y:S01]  /*7430*/  IMAD R0, R80, c[0x0][0x20c], R0 ;  /* 0x0000830050007a24 */ /* 0x000fe200078e0200 */
[----:B------:R-:W-:Y:S02]  /*7440*/  @P1 LEA.HI.X R3, R18, c[0x0][0x254], R3, 0x1, P4 ;  /* 0x0000950012031a11 */ /* 0x000fe400020f0c03 */
[----:B------:R-:W-:Y:S05]  /*7450*/  @P0 MOV R18, R148 ;  /* 0x0000009400120202 */ /* 0x000fea0000000f00 */
[----:B------:R-:W-:Y:S05]  /*7460*/  @P0 IMAD.WIDE.U32 R18, R6, c[0x0][0x258], R18 ;  /* 0x0000960006120a25 */ /* 0x000fea00078e0012 */
[C---:B------:R-:W-:Y:S02]  /*7470*/  @P0 LEA R4, P4, R18.reuse, c[0x0][0x250], 0x1 ;  /* 0x0000940012040a11 */ /* 0x040fe400078808ff */
[----:B------:R-:W-:Y:S04]  /*7480*/  @P0 IADD3 R5, R19, R5, RZ ;  /* 0x0000000513050210 */ /* 0x000fe80007ffe0ff */
[----:B------:R-:W-:Y:S02]  /*7490*/  @P0 LEA.HI.X R5, R18, c[0x0][0x254], R5, 0x1, P4 ;  /* 0x0000950012050a11 */ /* 0x000fe400020f0c05 */
[----:B------:R-:W-:Y:S11]  /*74a0*/  ISETP.NE.AND P4, PT, R142, RZ, PT ;  /* 0x000000ff8e00720c */ /* 0x000ff60003f85270 */
[----:B------:R-:W-:Y:S02]  /*74b0*/  @!UPT UIADD3 URZ, URZ, URZ, URZ ;  /* 0x0000003f3f3ff290 */ /* 0x000fe4000fffe03f */
[----:B------:R-:W-:Y:S01]  /*74c0*/  @!PT LDS RZ, [RZ] ;  /* 0x00000000fffff984 */ /* 0x000fe20000000800 */
[----:B------:R-:W-:Y:S01]  /*74d0*/  @!PT LDS RZ, [RZ] ;  /* 0x00000000fffff984 */ /* 0x000fe20000000800 */
[----:B------:R-:W-:Y:S01]  /*74e0*/  @!PT LDS RZ, [RZ] ;  /* 0x00000000fffff984 */ /* 0x000fe20000000800 */
[----:B------:R1:W-:Y:S04]  /*74f0*/  @P3 LDGSTS.E.BYPASS.LTC128B.128 [R134+0x100], [R14.64], !P4 ;  /* 0x001000000e863fae */ /* 0x0003e8000e101d54 */
[----:B------:R1:W-:Y:S04]  /*7500*/  @P3 LDGSTS.E.BYPASS.LTC128B.128 [R134+0x4100], [R14.64+0x80], !P6 ;  /* 0x041000800e863fae */ /* 0x0003e8000f101d54 */
[----:B------:R1:W-:Y:S04]  /*7510*/  @P2 LDGSTS.E.BYPASS.LTC128B.128 [R134+0x1100], [R16.64], !P4 ;  /* 0x0110000010862fae */ /* 0x0003e8000e101d54 */
[----:B------:R1:W-:Y:S04]  /*7520*/  @P2 LDGSTS.E.BYPASS.LTC128B.128 [R134+0x5100], [R16.64+0x80], !P6 ;  /* 0x0510008010862fae */ /* 0x0003e8000f101d54 */
[----:B------:R3:W-:Y:S04]  /*7530*/  @P1 LDGSTS.E.BYPASS.LTC128B.128 [R134+0x2100], [R2.64], !P4 ;  /* 0x0210000002861fae */ /* 0x0007e8000e101d54 */
[----:B------:R3:W-:Y:S04]  /*7540*/  @P1 LDGSTS.E.BYPASS.LTC128B.128 [R134+0x6100], [R2.64+0x80], !P6 ;  /* 0x0610008002861fae */ /* 0x0007e8000f101d54 */
[----:B------:R4:W-:Y:S04]  /*7550*/  @P0 LDGSTS.E.BYPASS.LTC128B.128 [R134+0x3100], [R4.64], !P4 ;  /* 0x0310000004860fae */ /* 0x0009e8000e101d54 */
[----:B------:R4:W-:Y:S04]  /*7560*/  @P0 LDGSTS.E.BYPASS.LTC128B.128 [R134+0x7100], [R4.64+0x80], !P6 ;  /* 0x0710008004860fae */ /* 0x0009e8000f101d54 */
[----:B------:R-:W0:Y:S01]  /*7570*/  LDGDEPBAR ;  /* 0x00000000000079af */ /* 0x000e220000000000 */
[----:B---3--:R-:W-:Y:S04]  /*7580*/  IMAD.WIDE.U32 R2, R80, c[0x0][0x208], RZ ;  /* 0x0000820050027a25 */ /* 0x008fe800078e00ff */
[----:B------:R-:W-:Y:S02]  /*7590*/  IMAD.IADD R3, R3, 0x1, R0 ;  /* 0x0000000103037824 */ /* 0x000fe400078e0200 */
[----:B------:R-:W-:Y:S02]  /*75a0*/  IMAD R0, R78, c[0x0][0x218], RZ ;  /* 0x000086004e007a24 */ /* 0x000fe400078e02ff */
[----:B----4-:R-:W-:Y:S01]  /*75b0*/  IMAD.WIDE.U32 R4, R116, c[0x0][0x218], R2 ;  /* 0x0000860074047a25 */ /* 0x010fe200078e0002 */
[----:B------:R-:W-:Y:S04]  /*75c0*/  DEPBAR.LE SB0, 0x0 ;  /* 0x000080000000791a */ /* 0x000fe80000000000 */
[----:B------:R-:W-:Y:S01]  /*75d0*/  BAR.SYNC.DEFER_BLOCKING 0x0 ;  /* 0x0000000000007b1d */ /* 0x000fe20000010000 */
[----:B------:R-:W-:Y:S01]  /*75e0*/  IADD3 R3, P0, R4, UR34, RZ ;  /* 0x0000002204037c10 */ /* 0x000fe2000ff1e0ff */
[----:B------:R-:W-:Y:S05]  /*75f0*/  IMAD R0, R116, c[0x0][0x21c], R0 ;  /* 0x0000870074007a24 */ /* 0x000fea00078e0200 */
[----:B------:R-:W-:Y:S02]  /*7600*/  IADD3.X R0, R5, UR32, R0, P0, !PT ;  /* 0x0000002005007c10 */ /* 0x000fe400087fe400 */
[C---:B------:R-:W-:Y:S04]  /*7610*/  LEA R2, P0, R3.reuse, c[0x0][0x1f8], 0x1 ;  /* 0x00007e0003027a11 */ /* 0x040fe800078008ff */
[----:B------:R-:W-:Y:S02]  /*7620*/  LEA.HI.X R0, R3, c[0x0][0x1fc], R0, 0x1, P0 ;  /* 0x00007f0003007a11 */ /* 0x000fe400000f0c00 */
[----:B------:R1:W3:Y:S01]  /*7630*/  SHFL.IDX PT, R3, R2, RZ, 0x181f ;  /* 0x00181fff02037589 */ /* 0x0002e200000e0000 */
[----:B------:R-:W-:Y:S03]  /*7640*/  ISETP.GE.AND P0, PT, R77, 0x1, PT ;  /* 0x000000014d00780c */ /* 0x000fe60003f06270 */
[----:B------:R1:W4:Y:S10]  /*7650*/  SHFL.IDX PT, R4, R0, RZ, 0x181f ;  /* 0x00181fff00047589 */ /* 0x00033400000e0000 */
[----:B------:R-:W-:-:S05]  /*7660*/  @!P0 BRA `(.L_x_99) ;  /* 0x000000a000008947 */ /* 0x000fca0003800000 */
[CC--:B-1-3--:R-:W-:Y:S04]  /*7670*/  @!P5 LEA R16, P0, R10.reuse, R3.reuse, 0x1 ;  /* 0x000000030a10d211 */ /* 0x0cafe800078008ff */
[-C--:B----4-:R-:W-:Y:S02]  /*7680*/  @!P5 LEA.HI.X R17, R10, R4.reuse, R11, 0x1, P0 ;  /* 0x000000040a11d211 */ /* 0x090fe400000f0c0b */
[----:B------:R-:W-:Y:S11]  /*7690*/  ISETP.GE.AND P0, PT, R138, c[0x0][0x1d4], PT ;  /* 0x000075008a007a0c */ /* 0x000ff60003f06270 */
[----:B------:R-:W-:Y:S02]  /*76a0*/  @!UPT UIADD3 URZ, URZ, URZ, URZ ;  /* 0x0000003f3f3ff290 */ /* 0x000fe4000fffe03f */
[C---:B------:R-:W-:Y:S04]  /*76b0*/  @!P0 LEA R14, P1, R131.reuse, R3, 0x1 ;  /* 0x00000003830e8211 */ /* 0x040fe800078208ff */
[----:B------:R-:W-:Y:S02]  /*76c0*/  @!P0 LEA.HI.X R15, R131, R4, R111, 0x1, P1 ;  /* 0x00000004830f8211 */ /* 0x000fe400008f0c6f */
[----:B------:R-:W1:Y:S04]  /*76d0*/  @!P5 LDS.128 R4, [R134+0x100] ;  /* 0x000100008604d984 */ /* 0x000e680000000c00 */
[----:B-1----:R-:W-:Y:S04]  /*76e0*/  @!P5 ST.E.128 [R16.64], R4 ;  /* 0x000000041000d985 */ /* 0x002fe8000c101d14 */
[----:B------:R-:W1:Y:S04]  /*76f0*/  @!P0 LDS.128 R4, [R134+0x4100] ;  /* 0x0041000086048984 */ /* 0x000e680000000c00 */
[----:B-1----:R1:W-:Y:S02]  /*7700*/  @!P0 ST.E.128 [R14.64], R4 ;  /* 0x000000040e008985 */ /* 0x0023e4000c101d14 */
.L_x_99:
[----:B------:R-:W-:Y:S05]  /*7710*/  BSYNC B0 ;  /* 0x0000000000007941 */ /* 0x000fea0003800000 */
.L_x_98:
[----:B-1--4-:R1:W4:Y:S01]  /*7720*/  SHFL.IDX PT, R4, R0, 0x1, 0x181f ;  /* 0x00381f0000047f89 */ /* 0x01232200000e0000 */
[----:B------:R-:W-:Y:S01]  /*7730*/  ISETP.GE.AND P0, PT, R77, 0x21, PT ;  /* 0x000000214d00780c */ /* 0x000fe20003f06270 */
[----:B------:R-:W-:Y:S02]  /*7740*/  BSSY B0, `(.L_x_100) ;  /* 0x000000d000007945 */ /* 0x000fe40003800000 */
[----:B---3--:R1:W3:Y:S10]  /*7750*/  SHFL.IDX PT, R3, R2, 0x1, 0x181f ;  /* 0x00381f0002037f89 */ /* 0x0082f400000e0000 */
[----:B------:R-:W-:-:S05]  /*7760*/  @!P0 BRA `(.L_x_101) ;  /* 0x000000a000008947 */ /* 0x000fca0003800000 */
[CC--:B---3--:R-:W-:Y:S04]  /*7770*/  @!P5 LEA R16, P0, R10.reuse, R3.reuse, 0x1 ;  /* 0x000000030a10d211 */ /* 0x0c8fe800078008ff */
[-C--:B----4-:R-:W-:Y:S02]  /*7780*/  @!P5 LEA.HI.X R17, R10, R4.reuse, R11, 0x1, P0 ;  /* 0x000000040a11d211 */ /* 0x090fe400000f0c0b */
[----:B------:R-:W-:Y:S11]  /*7790*/  ISETP.GE.AND P0, PT, R138, c[0x0][0x1d4], PT ;  /* 0x000075008a007a0c */ /* 0x000ff60003f06270 */
[----:B------:R-:W-:Y:S02]  /*77a0*/  @!UPT UIADD3 URZ, URZ, URZ, URZ ;  /* 0x0000003f3f3ff290 */ /* 0x000fe4000fffe03f */
[C---:B------:R-:W-:Y:S04]  /*77b0*/  @!P0 LEA R14, P1, R131.reuse, R3, 0x1 ;  /* 0x00000003830e8211 */ /* 0x040fe800078208ff */
[----:B------:R-:W-:Y:S02]  /*77c0*/  @!P0 LEA.HI.X R15, R131, R4, R111, 0x1, P1 ;  /* 0x00000004830f8211 */ /* 0x000fe400008f0c6f */
[----:B------:R-:W3:Y:S04]  /*77d0*/  @!P5 LDS.128 R4, [R134+0x1100] ;  /* 0x001100008604d984 */ /* 0x000ee80000000c00 */
[----:B---3--:R-:W-:Y:S04]  /*77e0*/  @!P5 ST.E.128 [R16.64], R4 ;  /* 0x000000041000d985 */ /* 0x008fe8000c101d14 */
[----:B------:R-:W3:Y:S04]  /*77f0*/  @!P0 LDS.128 R4, [R134+0x5100] ;  /* 0x0051000086048984 */ /* 0x000ee80000000c00 */
[----:B---3--:R3:W-:Y:S02]  /*7800*/  @!P0 ST.E.128 [R14.64], R4 ;  /* 0x000000040e008985 */ /* 0x0087e4000c101d14 */
.L_x_101:
[----:B------:R-:W-:Y:S05]  /*7810*/  BSYNC B0 ;  /* 0x0000000000007941 */ /* 0x000fea0003800000 */
.L_x_100:
[----:B---34-:R3:W4:Y:S01]  /*7820*/  SHFL.IDX PT, R4, R0, 0x2, 0x181f ;  /* 0x00581f0000047f89 */ /* 0x01872200000e0000 */
[----:B------:R-:W-:Y:S01]  /*7830*/  ISETP.GE.AND P0, PT, R77, 0x41, PT ;  /* 0x000000414d00780c */ /* 0x000fe20003f06270 */
[----:B------:R-:W-:Y:S02]  /*7840*/  BSSY B0, `(.L_x_102) ;  /* 0x000000d000007945 */ /* 0x000fe40003800000 */
[----:B------:R3:W1:Y:S10]  /*7850*/  SHFL.IDX PT, R3, R2, 0x2, 0x181f ;  /* 0x00581f0002037f89 */ /* 0x00067400000e0000 */
[----:B------:R-:W-:-:S05]  /*7860*/  @!P0 BRA `(.L_x_103) ;  /* 0x000000a000008947 */ /* 0x000fca0003800000 */
[CC--:B-1----:R-:W-:Y:S04]  /*7870*/  @!P5 LEA R16, P0, R10.reuse, R3.reuse, 0x1 ;  /* 0x000000030a10d211 */ /* 0x0c2fe800078008ff */
        /* <DEDUP_REMOVED lines=9> */
.L_x_103:
[----:B------:R-:W-:Y:S05]  /*7910*/  BSYNC B0 ;  /* 0x0000000000007941 */ /* 0x000fea0003800000 */
.L_x_102:
[----:B-1-3--:R-:W1:Y:S01]  /*7920*/  SHFL.IDX PT, R0, R0, 0x3, 0x181f ;  /* 0x00781f0000007f89 */ /* 0x00ae6200000e0000 */
[----:B------:R-:W-:Y:S01]  /*7930*/  ISETP.GE.AND P0, PT, R77, 0x61, PT ;  /* 0x000000614d00780c */ /* 0x000fe20003f06270 */
[----:B------:R-:W-:Y:S02]  /*7940*/  BSSY B0, `(.L_x_104) ;  /* 0x000000d000007945 */ /* 0x000fe40003800000 */
[----:B------:R-:W3:Y:S10]  /*7950*/  SHFL.IDX PT, R2, R2, 0x3, 0x181f ;  /* 0x00781f0002027f89 */ /* 0x000ef400000e0000 */
[----:B------:R-:W-:-:S05]  /*7960*/  @!P0 BRA `(.L_x_105) ;  /* 0x000000a000008947 */ /* 0x000fca0003800000 */
[----:B----4-:R-:W4:Y:S01]  /*7970*/  @!P5 LDS.128 R4, [R134+0x3100] ;  /* 0x003100008604d984 */ /* 0x010f220000000c00 */
[C---:B---3--:R-:W-:Y:S04]  /*7980*/  @!P5 LEA R14, P0, R10.reuse, R2, 0x1 ;  /* 0x000000020a0ed211 */ /* 0x048fe800078008ff */
[----:B-1----:R-:W-:Y:S02]  /*7990*/  @!P5 LEA.HI.X R15, R10, R0, R11, 0x1, P0 ;  /* 0x000000000a0fd211 */ /* 0x002fe400000f0c0b */
[----:B------:R-:W-:Y:S11]  /*79a0*/  ISETP.GE.AND P0, PT, R138, c[0x0][0x1d4], PT ;  /* 0x000075008a007a0c */ /* 0x000ff60003f06270 */
[----:B------:R-:W-:Y:S02]  /*79b0*/  @!UPT UIADD3 URZ, URZ, URZ, URZ ;  /* 0x0000003f3f3ff290 */ /* 0x000fe4000fffe03f */
[C---:B------:R-:W-:Y:S04]  /*79c0*/  @!P0 LEA R2, P1, R131.reuse, R2, 0x1 ;  /* 0x0000000283028211 */ /* 0x040fe800078208ff */
[----:B------:R-:W-:Y:S01]  /*79d0*/  @!P0 LEA.HI.X R3, R131, R0, R111, 0x1, P1 ;  /* 0x0000000083038211 */ /* 0x000fe200008f0c6f */
[----:B----4-:R-:W-:Y:S04]  /*79e0*/  @!P5 ST.E.128 [R14.64], R4 ;  /* 0x000000040e00d985 */ /* 0x010fe8000c101d14 */
[----:B------:R-:W1:Y:S04]  /*79f0*/  @!P0 LDS.128 R4, [R134+0x7100] ;  /* 0x0071000086048984 */ /* 0x000e680000000c00 */
[----:B-1----:R1:W-:Y:S02]  /*7a00*/  @!P0 ST.E.128 [R2.64], R4 ;  /* 0x0000000402008985 */ /* 0x0023e4000c101d14 */
.L_x_105:
[----:B------:R-:W-:Y:S05]  /*7a10*/  BSYNC B0 ;  /* 0x0000000000007941 */ /* 0x000fea0003800000 */
.L_x_104:
[C---:B------:R-:W-:Y:S02]  /*7a20*/  ISETP.GT.AND P0, PT, R133.reuse, UR6, PT ;  /* 0x0000000685007c0c */ /* 0x040fe4000bf04270 */
[----:B------:R-:W-:Y:S11]  /*7a30*/  IADD3 R133, R133, -0x1, RZ ;  /* 0xffffffff85857810 */ /* 0x000ff60007ffe0ff */
[----:B-1-3--:R-:W-:Y:S01]  /*7a40*/  @P0 SHF.R.S32.HI R2, RZ, 0x1f, R133 ;  /* 0x0000001fff020819 */ /* 0x00afe20000011485 */
[----:B------:R-:W-:Y:S02]  /*7a50*/  @P0 IMAD R0, R90, R133, RZ ;  /* 0x000000855a000224 */ /* 0x000fe400078e02ff */
[----:B----4-:R-:W-:Y:S02]  /*7a60*/  @P0 IMAD.MOV.U32 R4, RZ, RZ, R150 ;  /* 0x000000ffff040224 */ /* 0x010fe400078e0096 */
[----:B------:R-:W-:Y:S02]  /*7a70*/  @P0 IMAD.MOV.U32 R5, RZ, RZ, R163 ;  /* 0x000000ffff050224 */ /* 0x000fe400078e00a3 */
[-C--:B------:R-:W-:Y:S02]  /*7a80*/  @P0 IMAD R0, R2, R91.reuse, R0 ;  /* 0x0000005b02000224 */ /* 0x080fe400078e0200 */
[----:B------:R-:W-:Y:S04]  /*7a90*/  @P0 IMAD.WIDE.U32 R4, R133, R91, R4 ;  /* 0x0000005b85040225 */ /* 0x000fe800078e0004 */
[----:B------:R-:W-:Y:S01]  /*7aa0*/  @P0 IMAD.IADD R0, R5, 0x1, R0 ;  /* 0x0000000105000824 */ /* 0x000fe200078e0200 */
[C---:B------:R-:W-:Y:S04]  /*7ab0*/  @P0 LEA R2, P1, R4.reuse, c[0x0][0x220], 0x1 ;  /* 0x0000880004020a11 */ /* 0x040fe800078208ff */
[----:B------:R-:W-:Y:S02]  /*7ac0*/  @P0 LEA.HI.X R3, R4, c[0x0][0x224], R0, 0x1, P1 ;  /* 0x0000890004030a11 */ /* 0x000fe400008f0c00 */
[----:B------:R-:W-:Y:S03]  /*7ad0*/  @P0 IADD3 R18, P2, P1, R99, 0x80, R2 ;  /* 0x0000008063120810 */ /* 0x000fe6000795e002 */
[----:B------:R-:W-:Y:S01]  /*7ae0*/  @!PT LDS RZ, [RZ] ;  /* 0x00000000fffff984 */ /* 0x000fe20000000800 */
[----:B------:R-:W-:Y:S01]  /*7af0*/  @!PT LDS RZ, [RZ] ;  /* 0x00000000fffff984 */ /* 0x000fe20000000800 */
[----:B------:R-:W-:Y:S01]  /*7b00*/  @!PT LDS RZ, [RZ] ;  /* 0x00000000fffff984 */ /* 0x000fe20000000800 */
[----:B------:R1:W-:Y:S01]  /*7b10*/  @P0 LDGSTS.E.BYPASS.LTC128B.128 [R134+0x8100], [R2.64], !P4 ;  /* 0x0810000002860fae */ /* 0x0003e2000e101d54 */
[----:B------:R-:W-:Y:S02]  /*7b20*/  @P0 IADD3.X R19, R98, RZ, R3, P2, P1 ;  /* 0x000000ff62130210 */ /* 0x000fe400017e2403 */
[-C--:B------:R-:W-:Y:S01]  /*7b30*/  @P0 IADD3 R20, P1, R2, R99.reuse, RZ ;  /* 0x0000006302140210 */ /* 0x080fe20007f3e0ff */
[----:B------:R1:W-:Y:S04]  /*7b40*/  @P0 LDGSTS.E.BYPASS.LTC128B.128 [R134+0xc100], [R2.64+0x80], !P6 ;  /* 0x0c10008002860fae */ /* 0x0003e8000f101d54 */
[--C-:B------:R-:W-:Y:S01]  /*7b50*/  @P0 IMAD.X R21, R3, 0x1, R98.reuse, P1 ;  /* 0x0000000103150824 */ /* 0x100fe200008e0662 */
[C---:B------:R-:W-:Y:S04]  /*7b60*/  @P0 IADD3 R16, P1, R20.reuse, R99, RZ ;  /* 0x0000006314100210 */ /* 0x040fe80007f3e0ff */
[----:B------:R1:W-:Y:S01]  /*7b70*/  @P0 LDGSTS.E.BYPASS.LTC128B.128 [R134+0x9100], [R20.64], !P4 ;  /* 0x0910000014860fae */ /* 0x0003e2000e101d54 */
[C---:B------:R-:W-:Y:S01]  /*7b80*/  @P0 IMAD.X R17, R21.reuse, 0x1, R98, P1 ;  /* 0x0000000115110824 */ /* 0x040fe200008e0662 */
[----:B------:R-:W-:Y:S02]  /*7b90*/  @P0 IADD3 R14, P1, R20, R101, RZ ;  /* 0x00000065140e0210 */ /* 0x000fe40007f3e0ff */
[----:B------:R1:W-:Y:S03]  /*7ba0*/  @P0 LDGSTS.E.BYPASS.LTC128B.128 [R134+0xd100], [R18.64], !P6 ;  /* 0x0d10000012860fae */ /* 0x0003e6000f101d54 */
[----:B------:R-:W-:Y:S01]  /*7bb0*/  @P0 IMAD.X R15, R21, 0x1, R100, P1 ;  /* 0x00000001150f0824 */ /* 0x000fe200008e0664 */
[----:B------:R1:W-:Y:S01]  /*7bc0*/  @P0 LDGSTS.E.BYPASS.LTC128B.128 [R134+0xa100], [R16.64], !P4 ;  /* 0x0a10000010860fae */ /* 0x0003e2000e101d54 */
[C---:B------:R-:W-:Y:S03]  /*7bd0*/  @P0 IADD3 R6, P1, R16.reuse, R99, RZ ;  /* 0x0000006310060210 */ /* 0x040fe60007f3e0ff */
[----:B------:R1:W-:Y:S02]  /*7be0*/  @P0 LDGSTS.E.BYPASS.LTC128B.128 [R134+0xe100], [R14.64], !P6 ;  /* 0x0e1000000e860fae */ /* 0x0003e4000f101d54 */
[C---:B------:R-:W-:Y:S01]  /*7bf0*/  @P0 IMAD.X R7, R17.reuse, 0x1, R98, P1 ;  /* 0x0000000111070824 */ /* 0x040fe200008e0662 */
[----:B------:R-:W-:Y:S04]  /*7c00*/  @P0 IADD3 R4, P1, R16, R101, RZ ;  /* 0x0000006510040210 */ /* 0x000fe80007f3e0ff */
[----:B------:R1:W-:Y:S01]  /*7c10*/  @P0 LDGSTS.E.BYPASS.LTC128B.128 [R134+0xb100], [R6.64], !P4 ;  /* 0x0b10000006860fae */ /* 0x0003e2000e101d54 */
[----:B------:R-:W-:Y:S05]  /*7c20*/  @P0 IMAD.X R5, R17, 0x1, R100, P1 ;  /* 0x0000000111050824 */ /* 0x000fea00008e0664 */
[----:B------:R1:W-:Y:S04]  /*7c30*/  @P0 LDGSTS.E.BYPASS.LTC128B.128 [R134+0xf100], [R4.64], !P6 ;  /* 0x0f10000004860fae */ /* 0x0003e8000f101d54 */
[----:B------:R-:W0:Y:S01]  /*7c40*/  LDGDEPBAR ;  /* 0x00000000000079af */ /* 0x000e220000000000 */
[----:B------:R-:W-:-:S05]  /*7c50*/  @P0 BRA `(.L_x_106) ;  /* 0xffffa01000000947 */ /* 0x000fca000383ffff */
[----:B------:R-:W-:Y:S06]  /*7c60*/  BAR.SYNC.DEFER_BLOCKING 0x0 ;  /* 0x0000000000007b1d */ /* 0x000fec0000010000 */
.L_x_59:
[----:B-12---:R-:W-:Y:S01]  /*7c70*/  UISETP.GE.AND UP0, UPT, UR9, 0x1, UPT ;  /* 0x000000010900788c */ /* 0x006fe2000bf06270 */
[----:B------:R-:W-:Y:S01]  /*7c80*/  PLOP3.LUT P2, PT, PT, PT, PT, 0x80, 0x0 ;  /* 0x000000000000781c */ /* 0x000fe20003f4f070 */
[----:B-----5:R-:W-:Y:S01]  /*7c90*/  IMAD.MOV.U32 R2, RZ, RZ, RZ ;  /* 0x000000ffff027224 */ /* 0x020fe200078e00ff */
[----:B------:R-:W-:Y:S01]  /*7ca0*/  MOV R4, RZ ;  /* 0x000000ff00047202 */ /* 0x000fe20000000f00 */
[----:B------:R-:W-:Y:S01]  /*7cb0*/  IMAD.MOV.U32 R70, RZ, RZ, RZ ;  /* 0x000000ffff467224 */ /* 0x000fe200078e00ff */
[----:B------:R-:W-:Y:S01]  /*7cc0*/  MOV R8, RZ ;  /* 0x000000ff00087202 */ /* 0x000fe20000000f00 */
[----:B------:R-:W-:Y:S01]  /*7cd0*/  IMAD.MOV.U32 R68, RZ, RZ, RZ ;  /* 0x000000ffff447224 */ /* 0x000fe200078e00ff */
[----:B------:R-:W-:Y:S01]  /*7ce0*/  PLOP3.LUT P0, PT, PT, PT, UP0, 0x80, 0x0 ;  /* 0x000000000000781c */ /* 0x000fe20003f0f008 */
[----:B------:R-:W-:Y:S01]  /*7cf0*/  IMAD.MOV.U32 R74, RZ, RZ, RZ ;  /* 0x000000ffff4a7224 */ /* 0x000fe200078e00ff */
        /* <DEDUP_REMOVED lines=32> */
[----:B------:R-:W-:-:S02]  /*7f00*/  UISETP.NE.U32.AND UP0, UPT, URZ, UR4, UPT ;  /* 0x000000043f00728c */ /* 0x000fc4000bf05070 */
[----:B------:R-:W-:Y:S02]  /*7f10*/  ULDC.64 UR16, c[0x0][0x340] ;  /* 0x0000d00000107ab9 */ /* 0x000fe40000000a00 */
[----:B------:R-:W-:-:S06]  /*7f20*/  UISETP.NE.AND.EX UP0, UPT, URZ, UR5, UPT, UP0 ;  /* 0x000000053f00728c */ /* 0x000fcc000bf05300 */
[----:B------:R-:W-:-:S05]  /*7f30*/  PLOP3.LUT P0, PT, PT, PT, UP0, 0x80, 0x0 ;  /* 0x000000000000781c */ /* 0x000fca0003f0f008 */
[----:B------:R-:W-:Y:S02]  /*7f40*/  @UP0 UMOV UR4, 0x4 ;  /* 0x0000000400040882 */ /* 0x000fe40000000000 */
[----:B------:R-:W-:-:S06]  /*7f50*/  @UP0 UIMAD.WIDE UR4, UR19, UR4, UR16 ;  /* 0x00000004130402a5 */ /* 0x000fcc000f8e0210 */
[----:B------:R-:W-:Y:S02]  /*7f60*/  IMAD.U32 R2, RZ, RZ, UR4 ;  /* 0x00000004ff027e24 */ /* 0x000fe4000f8e00ff */
[----:B------:R-:W-:Y:S01]  /*7f70*/  IMAD.U32 R3, RZ, RZ, UR5 ;  /* 0x00000005ff037e24 */ /* 0x000fe2000f8e00ff */
[----:B------:R-:W-:Y:S01]  /*7f80*/  SHF.R.S32.HI R5, RZ, 0x1f, R75 ;  /* 0x0000001fff057819 */ /* 0x000fe2000001144b */
[----:B------:R-:W-:Y:S01]  /*7f90*/  UIADD3 UR24, UR7, -0x80, URZ ;  /* 0xffffff8007187890 */ /* 0x000fe2000fffe03f */
[----:B------:R-:W-:Y:S01]  /*7fa0*/  IMAD.MOV.U32 R239, RZ, RZ, c[0x0][0x2b8] ;  /* 0x0000ae00ffef7624 */ /* 0x000fe200078e00ff */
[----:B------:R-:W-:Y:S01]  /*7fb0*/  ULDC.64 UR4, c[0x0][0x2b0] ;  /* 0x0000ac0000047ab9 */ /* 0x000fe20000000a00 */
[----:B------:R-:W-:Y:S01]  /*7fc0*/  LEA.HI R10, R5, R75, RZ, 0x3 ;  /* 0x0000004b050a7211 */ /* 0x000fe200078f18ff */
[----:B------:R1:W2:Y:S01]  /*7fd0*/  @P0 LDG.E R2, [R2.64] ;  /* 0x0000001402020981 */ /* 0x0002a2000c1e1900 */
[----:B------:R-:W-:-:S03]  /*7fe0*/  IMAD.MOV.U32 R241, RZ, RZ, RZ ;  /* 0x000000fffff17224 */ /* 0x000fc600078e00ff */
[----:B------:R-:W-:Y:S01]  /*7ff0*/  BAR.SYNC.DEFER_BLOCKING 0x0 ;  /* 0x0000000000007b1d */ /* 0x000fe20000010000 */
[----:B------:R-:W-:Y:S02]  /*8000*/  ISETP.NE.AND P1, PT, R239, 0x1, PT ;  /* 0x00000001ef00780c */ /* 0x000fe40003f25270 */
[----:B-1----:R-:W-:Y:S02]  /*8010*/  LOP3.LUT R3, R10, 0xfffffff8, RZ, 0xc0, !PT ;  /* 0xfffffff80a037812 */ /* 0x002fe400078ec0ff */
[----:B------:R-:W-:-:S03]  /*8020*/  SHF.R.S32.HI R10, RZ, 0x3, R10 ;  /* 0x00000003ff0a7819 */ /* 0x000fc6000001140a */
[----:B------:R-:W-:-:S04]  /*8030*/  IMAD.IADD R3, R75, 0x1, -R3 ;  /* 0x000000014b037824 */ /* 0x000fc800078e0a03 */
[----:B------:R-:W-:-:S05]  /*8040*/  IMAD R240, R3, 0x20, R10 ;  /* 0x0000002003f07824 */ /* 0x000fca00078e020a */
[----:B------:R-:W-:Y:S01]  /*8050*/  IADD3 R242, R240, UR24, RZ ;  /* 0x00000018f0f27c10 */ /* 0x000fe2000fffe0ff */
[----:B------:R-:W-:Y:S01]  /*8060*/  USHF.R.S32.HI UR25, URZ, 0x1f, UR15 ;  /* 0x0000001f3f197899 */ /* 0x000fe2000801140f */
[----:B------:R-:W-:-:S04]  /*8070*/  IMAD.U32 R8, RZ, RZ, UR12 ;  /* 0x0000000cff087e24 */ /* 0x000fc8000f8e00ff */
[----:B------:R-:W-:Y:S01]  /*8080*/  IMAD R8, R8, 0x80, R240 ;  /* 0x0000008008087824 */ /* 0x000fe200078e02f0 */
[----:B--2---:R1:W2:Y:S01]  /*8090*/  @P0 R2UR UR16, R2 ;  /* 0x00000000021003c2 */ /* 0x0042a200000e0000 */
[C---:B------:R-:W-:Y:S01]  /*80a0*/  ISETP.GE.AND P0, PT, R242.reuse, UR9, PT ;  /* 0x00000009f2007c0c */ /* 0x040fe2000bf06270 */
[----:B--2---:R-:W-:Y:S01]  /*80b0*/  @!UP0 UMOV UR16, UR19 ;  /* 0x0000001300108c82 */ /* 0x004fe20008000000 */
[----:B------:R-:W-:Y:S01]  /*80c0*/  IADD3 R242, R242, UR14, RZ ;  /* 0x0000000ef2f27c10 */ /* 0x000fe2000fffe0ff */
[----:B------:R-:W-:Y:S01]  /*80d0*/  USHF.R.S32.HI UR6, URZ, 0x1f, UR16 ;  /* 0x0000001f3f067899 */ /* 0x000fe20008011410 */
[----:B------:R-:W-:Y:S01]  /*80e0*/  ISETP.GT.OR P0, PT, R240, 0x7f, P0 ;  /* 0x0000007ff000780c */ /* 0x000fe20000704670 */
[----:B------:R-:W-:Y:S02]  /*80f0*/  UIMAD.WIDE.U32 UR22, UR16, UR4, URZ ;  /* 0x00000004101672a5 */ /* 0x000fe4000f8e003f */
[----:B------:R-:W-:Y:S01]  /*8100*/  UIMAD UR6, UR6, UR4, URZ ;  /* 0x00000004060672a4 */ /* 0x000fe2000f8e023f */
[----:B------:R-:W-:-:S03]  /*8110*/  @P1 IMAD.HI.U32 R0, R242, c[0x0][0x2bc], RZ ;  /* 0x0000af00f2001a27 */ /* 0x000fc600078e00ff */
[----:B------:R-:W-:-:S03]  /*8120*/  UIMAD UR6, UR16, UR5, UR6 ;  /* 0x00000005100672a4 */ /* 0x000fc6000f8e0206 */
[----:B------:R-:W-:Y:S02]  /*8130*/  ULDC.64 UR4, c[0x0][0x178] ;  /* 0x00005e0000047ab9 */ /* 0x000fe40000000a00 */
[----:B------:R-:W-:Y:S01]  /*8140*/  UIADD3 UR6, UR23, UR6, URZ ;  /* 0x0000000617067290 */ /* 0x000fe2000fffe03f */
[----:B-1----:R-:W-:Y:S01]  /*8150*/  IMAD.MOV.U32 R2, RZ, RZ, R242 ;  /* 0x000000ffff027224 */ /* 0x002fe200078e00f2 */
[----:B------:R-:W-:Y:S01]  /*8160*/  @P1 SHF.R.U32.HI R2, RZ, c[0x0][0x2c0], R0 ;  /* 0x0000b000ff021a19 */ /* 0x000fe20000011600 */
[----:B------:R-:W-:-:S03]  /*8170*/  ULDC.64 UR16, c[0x0][0x348] ;  /* 0x0000d20000107ab9 */ /* 0x000fc60000000a00 */
[----:B------:R-:W-:-:S04]  /*8180*/  @!P0 IADD3 R4, P2, R2, UR22, RZ ;  /* 0x0000001602048c10 */ /* 0x000fc8000ff5e0ff */
[----:B------:R-:W-:Y:S02]  /*8190*/  @!P0 LEA R6, P1, R4, c[0x0][0x2a0], 0x2 ;  /* 0x0000a80004068a11 */ /* 0x000fe400078210ff */
[----:B------:R-:W-:-:S04]  /*81a0*/  @!P0 LEA.HI.X.SX32 R0, R2, UR6, 0x1, P2 ;  /* 0x0000000602008c11 */ /* 0x000fc800090f0eff */
[----:B------:R-:W-:-:S05]  /*81b0*/  @!P0 LEA.HI.X R7, R4, c[0x0][0x2a4], R0, 0x2, P1 ;  /* 0x0000a90004078a11 */ /* 0x000fca00008f1400 */
[----:B------:R1:W2:Y:S01]  /*81c0*/  @!P0 LDG.E R241, [R6.64] ;  /* 0x0000001406f18981 */ /* 0x0002a2000c1e1900 */
[----:B------:R-:W-:Y:S01]  /*81d0*/  IMAD.MOV.U32 R0, RZ, RZ, c[0x0][0x2c4] ;  /* 0x0000b100ff007624 */ /* 0x000fe200078e00ff */
[----:B------:R-:W-:Y:S01]  /*81e0*/  UIMAD UR25, UR25, UR4, URZ ;  /* 0x00000004191972a4 */ /* 0x000fe2000f8e023f */
[----:B------:R-:W-:Y:S01]  /*81f0*/  IMAD.MOV.U32 R4, RZ, RZ, R8 ;  /* 0x000000ffff047224 */ /* 0x000fe200078e0008 */
[----:B------:R-:W-:Y:S01]  /*8200*/  UISETP.NE.U32.AND UP0, UPT, URZ, UR16, UPT ;  /* 0x000000103f00728c */ /* 0x000fe2000bf05070 */
[----:B------:R-:W-:Y:S01]  /*8210*/  IMAD.MOV R2, RZ, RZ, -R2 ;  /* 0x000000ffff027224 */ /* 0x000fe200078e0a02 */
[----:B------:R-:W-:Y:S01]  /*8220*/  ISETP.NE.AND P0, PT, R0, 0x1, PT ;  /* 0x000000010000780c */ /* 0x000fe20003f05270 */
[----:B------:R-:W-:Y:S01]  /*8230*/  UIMAD.WIDE.U32 UR26, UR15, UR4, URZ ;  /* 0x000000040f1a72a5 */ /* 0x000fe2000f8e003f */
[----:B------:R-:W-:Y:S01]  /*8240*/  IMAD.SHL.U32 R34, R10, 0x40, RZ ;  /* 0x000000400a227824 */ /* 0x000fe200078e00ff */
[----:B------:R-:W-:Y:S01]  /*8250*/  UIMAD UR25, UR15, UR5, UR25 ;  /* 0x000000050f1972a4 */ /* 0x000fe2000f8e0219 */
[----:B------:R-:W-:Y:S01]  /*8260*/  IMAD R242, R2, c[0x0][0x2b8], R242 ;  /* 0x0000ae0002f27a24 */ /* 0x000fe200078e02f2 */
[----:B------:R-:W-:Y:S01]  /*8270*/  UISETP.NE.AND.EX UP0, UPT, URZ, UR17, UPT, UP0 ;  /* 0x000000113f00728c */ /* 0x000fe2000bf05300 */
[----:B------:R-:W-:Y:S01]  /*8280*/  IMAD.U32 R2, RZ, RZ, UR12 ;  /* 0x0000000cff027e24 */ /* 0x000fe2000f8e00ff */
[----:B------:R-:W-:Y:S01]  /*8290*/  ULDC.64 UR4, c[0x0][0x1b8] ;  /* 0x00006e0000047ab9 */ /* 0x000fe20000000a00 */
[----:B------:R-:W-:Y:S01]  /*82a0*/  IMAD.SHL.U32 R32, R3, 0x8, RZ ;  /* 0x0000000803207824 */ /* 0x000fe200078e00ff */
[----:B------:R-:W-:Y:S01]  /*82b0*/  UIADD3 UR27, UR27, UR25, URZ ;  /* 0x000000191b1b7290 */ /* 0x000fe2000fffe03f */
[----:B------:R-:W-:Y:S01]  /*82c0*/  IMAD R2, R2, 0x80, R10 ;  /* 0x0000008002027824 */ /* 0x000fe200078e020a */
[----:B------:R-:W-:Y:S01]  /*82d0*/  UIMAD UR15, UR10, UR4, URZ ;  /* 0x000000040a0f72a4 */ /* 0x000fe2000f8e023f */
[----:B------:R-:W-:Y:S01]  /*82e0*/  SHF.R.S32.HI R21, RZ, 0x1f, R242 ;  /* 0x0000001fff157819 */ /* 0x000fe200000114f2 */
[----:B------:R-:W-:Y:S01]  /*82f0*/  USHF.R.S32.HI UR16, URZ, 0x1f, UR19 ;  /* 0x0000001f3f107899 */ /* 0x000fe20008011413 */
[----:B------:R-:W-:Y:S01]  /*8300*/  @P0 IMAD.HI.U32 R0, R8, c[0x0][0x2c8], RZ ;  /* 0x0000b20008000a27 */ /* 0x000fe200078e00ff */
[----:B------:R-:W-:Y:S01]  /*8310*/  UIMAD UR15, UR11, UR5, UR15 ;  /* 0x000000050b0f72a4 */ /* 0x000fe2000f8e020f */
[----:B------:R-:W-:Y:S01]  /*8320*/  LEA.HI R33, R5, R75, RZ, 0x6 ;  /* 0x0000004b05217211 */ /* 0x000fe200078f30ff */
[----:B------:R-:W-:Y:S01]  /*8330*/  UIMAD.WIDE.U32 UR26, UR11, UR4, UR26 ;  /* 0x000000040b1a72a5 */ /* 0x000fe2000f8e001a */
[----:B------:R-:W-:Y:S01]  /*8340*/  LOP3.LUT R34, R34, 0x1c0, RZ, 0xc0, !PT ;  /* 0x000001c022227812 */ /* 0x000fe200078ec0ff */
[----:B------:R-:W-:Y:S01]  /*8350*/  USEL UR16, UR16, URZ, !UP0 ;  /* 0x0000003f10107287 */ /* 0x000fe2000c000000 */
[----:B------:R-:W-:Y:S01]  /*8360*/  @P0 SHF.R.U32.HI R4, RZ, c[0x0][0x2cc], R0 ;  /* 0x0000b300ff040a19 */ /* 0x000fe20000011600 */
[----:B------:R-:W-:Y:S01]  /*8370*/  ULDC.64 UR4, c[0x0][0x1c0] ;  /* 0x0000700000047ab9 */ /* 0x000fe20000000a00 */
[----:B------:R-:W-:Y:S01]  /*8380*/  IMAD.SHL.U32 R33, R33, 0x8, RZ ;  /* 0x0000000821217824 */ /* 0x000fe200078e00ff */
[----:B------:R-:W-:Y:S01]  /*8390*/  USEL UR17, UR19, URZ, !UP0 ;  /* 0x0000003f13117287 */ /* 0x000fe2000c000000 */
[--C-:B------:R-:W-:Y:S01]  /*83a0*/  SHF.R.S32.HI R0, RZ, 0x1f, R4.reuse ;  /* 0x0000001fff007819 */ /* 0x100fe20000011404 */
[----:B------:R-:W-:Y:S01]  /*83b0*/  UIMAD UR16, UR16, UR4, URZ ;  /* 0x00000004101072a4 */ /* 0x000fe2000f8e023f */
[----:B------:R-:W-:Y:S01]  /*83c0*/  IMAD.MOV R14, RZ, RZ, -R4 ;  /* 0x000000ffff0e7224 */ /* 0x000fe200078e0a04 */
[----:B------:R-:W-:Y:S01]  /*83d0*/  UIADD3 UR27, UR27, UR15, URZ ;  /* 0x0000000f1b1b7290 */ /* 0x000fe2000fffe03f */
[----:B------:R-:W-:Y:S01]  /*83e0*/  SHF.R.U32.HI R31, RZ, 0x3, R34 ;  /* 0x00000003ff1f7819 */ /* 0x000fe20000011622 */
[----:B------:R-:W-:Y:S01]  /*83f0*/  UIMAD UR5, UR17, UR5, UR16 ;  /* 0x00000005110572a4 */ /* 0x000fe2000f8e0210 */
[----:B------:R-:W-:Y:S01]  /*8400*/  IMAD R0, R0, c[0x0][0x1b0], RZ ;  /* 0x00006c0000007a24 */ /* 0x000fe200078e02ff */
[----:B------:R-:W-:Y:S01]  /*8410*/  UIMAD.WIDE.U32 UR26, UR17, UR4, UR26 ;  /* 0x00000004111a72a5 */ /* 0x000fe2000f8e001a */
[----:B------:R-:W-:Y:S01]  /*8420*/  IMAD R14, R14, c[0x0][0x2c4], R8 ;  /* 0x0000b1000e0e7a24 */ /* 0x000fe200078e0208 */
[----:B------:R-:W-:Y:S01]  /*8430*/  LOP3.LUT R33, R33, 0xfffffe00, RZ, 0xc0, !PT ;  /* 0xfffffe0021217812 */ /* 0x000fe200078ec0ff */
[----:B------:R-:W-:Y:S01]  /*8440*/  IMAD R0, R4, c[0x0][0x1b4], R0 ;  /* 0x00006d0004007a24 */ /* 0x000fe200078e0200 */
[----:B------:R-:W-:Y:S01]  /*8450*/  UIADD3 UR5, UR27, UR5, URZ ;  /* 0x000000051b057290 */ /* 0x000fe2000fffe03f */
[----:B------:R-:W-:Y:S01]  /*8460*/  IMAD.WIDE.U32 R8, R242, c[0x0][0x1e0], RZ ;  /* 0x00007800f2087a25 */ /* 0x000fe200078e00ff */
[----:B------:R-:W-:Y:S01]  /*8470*/  ULDC UR4, c[0x0][0x2c4] ;  /* 0x0000b10000047ab9 */ /* 0x000fe20000000800 */
[----:B------:R-:W-:Y:S01]  /*8480*/  ISETP.GE.AND P3, PT, R32, c[0x0][0x198], PT ;  /* 0x0000660020007a0c */ /* 0x000fe20003f66270 */
[----:B------:R-:W-:Y:S01]  /*8490*/  UIMAD UR18, UR18, UR4, URZ ;  /* 0x00000004121272a4 */ /* 0x000fe2000f8e023f */
[----:B-1----:R-:W-:Y:S01]  /*84a0*/  IMAD.U32 R7, RZ, RZ, UR27 ;  /* 0x0000001bff077e24 */ /* 0x002fe2000f8e00ff */
[----:B------:R-:W-:Y:S01]  /*84b0*/  UIADD3 UR24, UR9, -UR24, URZ ;  /* 0x8000001809187290 */ /* 0x000fe2000fffe03f */
[----:B------:R-:W-:-:S02]  /*84c0*/  IMAD.U32 R6, RZ, RZ, UR26 ;  /* 0x0000001aff067e24 */ /* 0x000fc4000f8e00ff */
[----:B------:R-:W-:Y:S01]  /*84d0*/  IMAD.U32 R7, RZ, RZ, UR5 ;  /* 0x00000005ff077e24 */ /* 0x000fe2000f8e00ff */
[----:B------:R-:W-:Y:S01]  /*84e0*/  ISETP.GE.AND P5, PT, R2, UR18, PT ;  /* 0x0000001202007c0c */ /* 0x000fe2000bfa6270 */
[----:B------:R-:W-:Y:S02]  /*84f0*/  ULDC.64 UR4, c[0x0][0x1e8] ;  /* 0x00007a0000047ab9 */ /* 0x000fe40000000a00 */
[----:B------:R-:W-:Y:S01]  /*8500*/  IMAD.WIDE.U32 R6, R4, c[0x0][0x1b0], R6 ;  /* 0x00006c0004067a25 */ /* 0x000fe200078e0006 */
[----:B------:R-:W-:Y:S01]  /*8510*/  SHF.R.S32.HI R4, RZ, 0x1f, R14 ;  /* 0x0000001fff047819 */ /* 0x000fe2000001140e */
[----:B------:R-:W-:Y:S01]  /*8520*/  UIMAD UR15, UR10, UR4, URZ ;  /* 0x000000040a0f72a4 */ /* 0x000fe2000f8e023f */
[----:B------:R-:W-:Y:S01]  /*8530*/  P2R R12, PR, RZ, 0x20 ;  /* 0x00000020ff0c7803 */ /* 0x000fe20000000000 */
[----:B------:R-:W-:Y:S01]  /*8540*/  IMAD.IADD R7, R7, 0x1, R0 ;  /* 0x0000000107077824 */ /* 0x000fe200078e0200 */
[----:B------:R-:W-:Y:S01]  /*8550*/  UIMAD.WIDE.U32 UR26, UR11, UR4, URZ ;  /* 0x000000040b1a72a5 */ /* 0x000fe2000f8e003f */
[----:B------:R-:W-:Y:S01]  /*8560*/  IMAD R0, R4, c[0x0][0x1a8], RZ ;  /* 0x00006a0004007a24 */ /* 0x000fe200078e02ff */
[----:B------:R-:W-:Y:S01]  /*8570*/  IADD3 R4, R2, 0x40, RZ ;  /* 0x0000004002047810 */ /* 0x000fe20007ffe0ff */
[----:B------:R-:W-:-:S02]  /*8580*/  UIMAD UR15, UR11, UR5, UR15 ;  /* 0x000000050b0f72a4 */ /* 0x000fc4000f8e020f */
[----:B------:R-:W-:Y:S01]  /*8590*/  IMAD R0, R14, c[0x0][0x1ac], R0 ;  /* 0x00006b000e007a24 */ /* 0x000fe200078e0200 */
[----:B------:R-:W-:Y:S01]  /*85a0*/  ISETP.GE.AND P0, PT, R4, UR18, PT ;  /* 0x0000001204007c0c */ /* 0x000fe2000bf06270 */
[----:B------:R-:W-:Y:S01]  /*85b0*/  IMAD.WIDE.U32 R14, R14, c[0x0][0x1a8], R6 ;  /* 0x00006a000e0e7a25 */ /* 0x000fe200078e0006 */
[C---:B------:R-:W-:Y:S01]  /*85c0*/  IADD3 R6, R2.reuse, 0x20, RZ ;  /* 0x0000002002067810 */ /* 0x040fe20007ffe0ff */
[----:B------:R-:W-:Y:S01]  /*85d0*/  UIADD3 UR15, UR27, UR15, URZ ;  /* 0x0000000f1b0f7290 */ /* 0x000fe2000fffe03f */
[----:B------:R-:W-:Y:S01]  /*85e0*/  IADD3 R2, R2, 0x60, RZ ;  /* 0x0000006002027810 */ /* 0x000fe20007ffe0ff */
[----:B------:R-:W-:Y:S01]  /*85f0*/  IMAD.IADD R0, R15, 0x1, R0 ;  /* 0x000000010f007824 */ /* 0x000fe200078e0200 */
[----:B------:R-:W-:Y:S01]  /*8600*/  LEA R26, P2, R14, c[0x0][0x160], 0x1 ;  /* 0x000058000e1a7a11 */ /* 0x000fe200078408ff */
[----:B------:R-:W-:Y:S01]  /*8610*/  IMAD R7, R21, c[0x0][0x1e0], RZ ;  /* 0x0000780015077a24 */ /* 0x000fe200078e02ff */
[----:B------:R-:W-:Y:S01]  /*8620*/  ISETP.GE.AND P1, PT, R6, UR18, PT ;  /* 0x0000001206007c0c */ /* 0x000fe2000bf26270 */
[----:B------:R-:W-:Y:S01]  /*8630*/  IMAD.MOV.U32 R6, RZ, RZ, R8 ;  /* 0x000000ffff067224 */ /* 0x000fe200078e0008 */
[----:B------:R-:W-:Y:S01]  /*8640*/  LEA.HI.X R0, R14, c[0x0][0x164], R0, 0x1, P2 ;  /* 0x000059000e007a11 */ /* 0x000fe200010f0c00 */
[----:B------:R-:W-:Y:S01]  /*8650*/  SHFL.IDX PT, R16, R26, RZ, 0x181f ;  /* 0x00181fff1a107589 */ /* 0x000fe200000e0000 */
[----:B------:R-:W-:Y:S01]  /*8660*/  IMAD R7, R242, c[0x0][0x1e4], R7 ;  /* 0x00007900f2077a24 */ /* 0x000fe200078e0207 */
[----:B------:R-:W-:Y:S01]  /*8670*/  IADD3 R8, R32, 0x40, RZ ;  /* 0x0000004020087810 */ /* 0x000fe20007ffe0ff */
[----:B------:R-:W-:Y:S01]  /*8680*/  ULDC.64 UR4, c[0x0][0x210] ;  /* 0x0000840000047ab9 */ /* 0x000fe20000000a00 */
[----:B------:R-:W1:Y:S01]  /*8690*/  SHFL.IDX PT, R17, R0, RZ, 0x181f ;  /* 0x00181fff00117589 */ /* 0x000e6200000e0000 */
[----:B------:R-:W-:Y:S01]  /*86a0*/  IMAD.IADD R7, R9, 0x1, R7 ;  /* 0x0000000109077824 */ /* 0x000fe200078e0207 */
[----:B------:R-:W-:Y:S01]  /*86b0*/  LOP3.LUT R9, R34, 0x38, R32, 0xf8, !PT ;  /* 0x0000003822097812 */ /* 0x000fe200078ef820 */
[----:B------:R-:W-:Y:S01]  /*86c0*/  UIMAD UR10, UR10, UR4, URZ ;  /* 0x000000040a0a72a4 */ /* 0x000fe2000f8e023f */
[----:B------:R-:W-:Y:S01]  /*86d0*/  SHFL.IDX PT, R14, R26, 0x1, 0x181f ;  /* 0x00381f001a0e7f89 */ /* 0x000fe200000e0000 */
[--C-:B------:R-:W-:Y:S01]  /*86e0*/  @!P5 SHF.R.S32.HI R4, RZ, 0x1f, R8.reuse ;  /* 0x0000001fff04d819 */ /* 0x100fe20000011408 */
[----:B------:R-:W-:Y:S01]  /*86f0*/  UIMAD.WIDE.U32 UR28, UR11, UR4, URZ ;  /* 0x000000040b1c72a5 */ /* 0x000fe2000f8e003f */
[----:B------:R-:W-:Y:S01]  /*8700*/  LOP3.LUT R9, R9, R31, RZ, 0x3c, !PT ;  /* 0x0000001f09097212 */ /* 0x000fe200078e3cff */
[----:B------:R-:W3:Y:S01]  /*8710*/  SHFL.IDX PT, R15, R0, 0x1, 0x181f ;  /* 0x00381f00000f7f89 */ /* 0x000ee200000e0000 */
[-C--:B------:R-:W-:Y:S01]  /*8720*/  @!P5 LEA.HI R4, R4, R8.reuse, RZ, 0x3 ;  /* 0x000000080404d211 */ /* 0x080fe200078f18ff */
[----:B------:R-:W-:Y:S01]  /*8730*/  UIMAD UR10, UR11, UR5, UR10 ;  /* 0x000000050b0a72a4 */ /* 0x000fe2000f8e020a */
[----:B------:R-:W-:Y:S01]  /*8740*/  ISETP.GE.AND P4, PT, R8, c[0x0][0x198], PT ;  /* 0x0000660008007a0c */ /* 0x000fe20003f86270 */
[----:B------:R-:W-:Y:S01]  /*8750*/  IMAD.IADD R9, R33, 0x1, R9 ;  /* 0x0000000121097824 */ /* 0x000fe200078e0209 */
[----:B------:R-:W-:Y:S01]  /*8760*/  ISETP.GE.AND P2, PT, R2, UR18, PT ;  /* 0x0000001202007c0c */ /* 0x000fe2000bf46270 */
[----:B------:R-:W-:Y:S01]  /*8770*/  SHFL.IDX PT, R24, R26, 0x2, 0x181f ;  /* 0x00581f001a187f89 */ /* 0x000fe200000e0000 */
[----:B------:R-:W-:Y:S01]  /*8780*/  @!P1 SHF.R.S32.HI R2, RZ, 0x1f, R8 ;  /* 0x0000001fff029819 */ /* 0x000fe20000011408 */
[----:B------:R-:W-:Y:S01]  /*8790*/  @!P5 IMAD.SHL.U32 R11, R9, 0x2, RZ ;  /* 0x00000002090bd824 */ /* 0x000fe200078e00ff */
[----:B------:R-:W-:Y:S01]  /*87a0*/  @!P5 LOP3.LUT R4, R4, 0xfffffff8, RZ, 0xc0, !PT ;  /* 0xfffffff80404d812 */ /* 0x000fe200078ec0ff */
[----:B------:R-:W-:Y:S01]  /*87b0*/  SHFL.IDX PT, R25, R0, 0x2, 0x181f ;  /* 0x00581f0000197f89 */ /* 0x000fe200000e0000 */
[----:B------:R-:W-:Y:S01]  /*87c0*/  @!P1 LEA.HI R2, R2, R8, RZ, 0x3 ;  /* 0x0000000802029211 */ /* 0x000fe200078f18ff */
[----:B------:R-:W-:-:S02]  /*87d0*/  UIADD3 UR10, UR29, UR10, URZ ;  /* 0x0000000a1d0a7290 */ /* 0x000fc4000fffe03f */
[----:B------:R-:W-:Y:S01]  /*87e0*/  SHFL.IDX PT, R26, R26, 0x3, 0x181f ;  /* 0x00781f001a1a7f89 */ /* 0x000fe200000e0000 */
[----:B------:R-:W-:Y:S01]  /*87f0*/  @!P1 LOP3.LUT R2, R2, 0xfffffff8, RZ, 0xc0, !PT ;  /* 0xfffffff802029812 */ /* 0x000fe200078ec0ff */
[--C-:B-1----:R-:W-:Y:S02]  /*8800*/  @!P5 IMAD.WIDE R22, R32, 0x2, R16.reuse ;  /* 0x000000022016d825 */ /* 0x102fe400078e0210 */
[----:B------:R1:W4:Y:S02]  /*8810*/  SHFL.IDX PT, R27, R0, 0x3, 0x181f ;  /* 0x00781f00001b7f89 */ /* 0x00032400000e0000 */
[----:B------:R-:W-:Y:S02]  /*8820*/  @!P5 IMAD.WIDE R18, R4, 0x2, R16 ;  /* 0x000000020412d825 */ /* 0x000fe400078e0210 */
[----:B------:R5:W-:Y:S02]  /*8830*/  @!P5 LDGSTS.E.BYPASS.LTC128B.128 [R11+0x100], [R22.64], !P3 ;  /* 0x00100000160bdfae */ /* 0x000be4000d901d54 */
[----:B---3--:R-:W-:-:S02]  /*8840*/  @!P1 IMAD.WIDE R16, R2, 0x2, R14 ;  /* 0x0000000202109825 */ /* 0x008fc400078e020e */
[----:B------:R4:W-:Y:S01]  /*8850*/  @!P5 LDGSTS.E.BYPASS.LTC128B.128 [R11+0x4100], [R18.64], !P4 ;  /* 0x04100000120bdfae */ /* 0x0009e2000e101d54 */
[C---:B------:R-:W-:Y:S01]  /*8860*/  ISETP.GE.AND P5, PT, R32.reuse, c[0x0][0x1d4], PT ;  /* 0x0000750020007a0c */ /* 0x040fe20003fa6270 */
[----:B------:R-:W-:Y:S02]  /*8870*/  @!P1 IMAD.SHL.U32 R4, R9, 0x2, RZ ;  /* 0x0000000209049824 */ /* 0x000fe400078e00ff */
[----:B------:R-:W-:-:S05]  /*8880*/  @!P1 IMAD.WIDE R14, R32, 0x2, R14 ;  /* 0x00000002200e9825 */ /* 0x000fca00078e020e */
[----:B------:R3:W-:Y:S04]  /*8890*/  @!P1 LDGSTS.E.BYPASS.LTC128B.128 [R4+0x1100], [R14.64], !P3 ;  /* 0x011000000e049fae */ /* 0x0007e8000d901d54 */
[----:B------:R3:W-:Y:S01]  /*88a0*/  @!P1 LDGSTS.E.BYPASS.LTC128B.128 [R4+0x5100], [R16.64], !P4 ;  /* 0x0510000010049fae */ /* 0x0007e2000e101d54 */
[----:B------:R-:W-:Y:S02]  /*88b0*/  ISETP.GE.AND P4, PT, R8, c[0x0][0x1d4], PT ;  /* 0x0000750008007a0c */ /* 0x000fe40003f86270 */
[----:B-1----:R-:W-:-:S04]  /*88c0*/  @!P2 SHF.R.S32.HI R0, RZ, 0x1f, R8 ;  /* 0x0000001fff00a819 */ /* 0x002fc80000011408 */
[-C--:B------:R-:W-:Y:S02]  /*88d0*/  @!P2 LEA.HI R0, R0, R8.reuse, RZ, 0x3 ;  /* 0x000000080000a211 */ /* 0x080fe400078f18ff */
[----:B-----5:R-:W-:Y:S02]  /*88e0*/  @!P0 SHF.R.S32.HI R22, RZ, 0x1f, R8 ;  /* 0x0000001fff168819 */ /* 0x020fe40000011408 */
[----:B------:R-:W-:Y:S02]  /*88f0*/  @!P2 LOP3.LUT R0, R0, 0xfffffff8, RZ, 0xc0, !PT ;  /* 0xfffffff80000a812 */ /* 0x000fe400078ec0ff */
[----:B------:R-:W-:Y:S01]  /*8900*/  @!P0 LEA.HI R22, R22, R8, RZ, 0x3 ;  /* 0x0000000816168211 */ /* 0x000fe200078f18ff */
[----:B----4-:R-:W-:-:S03]  /*8910*/  @!P2 IMAD.WIDE R18, R32, 0x2, R26 ;  /* 0x000000022012a825 */ /* 0x010fc600078e021a */
[----:B------:R-:W-:Y:S01]  /*8920*/  @!P0 LOP3.LUT R22, R22, 0xfffffff8, RZ, 0xc0, !PT ;  /* 0xfffffff816168812 */ /* 0x000fe200078ec0ff */
[----:B------:R-:W-:-:S04]  /*8930*/  @!P2 IMAD.WIDE R26, R0, 0x2, R26 ;  /* 0x00000002001aa825 */ /* 0x000fc800078e021a */
[----:B------:R-:W-:-:S04]  /*8940*/  @!P0 IMAD.WIDE R22, R22, 0x2, R24 ;  /* 0x0000000216168825 */ /* 0x000fc800078e0218 */
[----:B------:R-:W-:Y:S01]  /*8950*/  @!P0 IMAD.WIDE R24, R32, 0x2, R24 ;  /* 0x0000000220188825 */ /* 0x000fe200078e0218 */
[----:B--2---:R-:W-:-:S03]  /*8960*/  SHF.R.S32.HI R11, RZ, 0x1f, R241 ;  /* 0x0000001fff0b7819 */ /* 0x004fc600000114f1 */
[----:B------:R-:W-:-:S04]  /*8970*/  IMAD.WIDE.U32 R6, R241, c[0x0][0x1f0], R6 ;  /* 0x00007c00f1067a25 */ /* 0x000fc800078e0006 */
[----:B------:R-:W-:Y:S01]  /*8980*/  IMAD R2, R11, c[0x0][0x1f0], RZ ;  /* 0x00007c000b027a24 */ /* 0x000fe200078e02ff */
[----:B---3--:R-:W-:Y:S01]  /*8990*/  IADD3 R4, P1, R6, UR26, RZ ;  /* 0x0000001a06047c10 */ /* 0x008fe2000ff3e0ff */
[----:B------:R-:W-:Y:S02]  /*89a0*/  @!P0 IMAD.SHL.U32 R6, R9, 0x2, RZ ;  /* 0x0000000209068824 */ /* 0x000fe400078e00ff */
[----:B------:R-:W-:-:S03]  /*89b0*/  IMAD R2, R241, c[0x0][0x1f4], R2 ;  /* 0x00007d00f1027a24 */ /* 0x000fc600078e0202 */
[----:B------:R1:W-:Y:S02]  /*89c0*/  @!P0 LDGSTS.E.BYPASS.LTC128B.128 [R6+0x2100], [R24.64], !P3 ;  /* 0x0210000018068fae */ /* 0x0003e4000d901d54 */
[----:B------:R-:W-:Y:S02]  /*89d0*/  IADD3.X R2, R7, UR15, R2, P1, !PT ;  /* 0x0000000f07027c10 */ /* 0x000fe40008ffe402 */
[----:B------:R-:W-:Y:S02]  /*89e0*/  LEA R16, P1, R4, c[0x0][0x1c8], 0x1 ;  /* 0x0000720004107a11 */ /* 0x000fe400078208ff */
[----:B------:R-:W-:Y:S02]  /*89f0*/  IADD3 R7, -R10, UR24, RZ ;  /* 0x000000180a077c10 */ /* 0x000fe4000fffe1ff */
[----:B------:R-:W-:Y:S01]  /*8a00*/  LEA.HI.X R2, R4, c[0x0][0x1cc], R2, 0x1, P1 ;  /* 0x0000730004027a11 */ /* 0x000fe200008f0c02 */
[----:B------:R-:W-:Y:S01]  /*8a10*/  SHFL.IDX PT, R14, R16, RZ, 0x181f ;  /* 0x00181fff100e7589 */ /* 0x000fe200000e0000 */
[----:B------:R-:W-:Y:S01]  /*8a20*/  ISETP.GE.AND P6, PT, R7, 0x1, PT ;  /* 0x000000010700780c */ /* 0x000fe20003fc6270 */
[C---:B------:R-:W-:Y:S01]  /*8a30*/  @!P2 IMAD.SHL.U32 R4, R9.reuse, 0x2, RZ ;  /* 0x000000020904a824 */ /* 0x040fe200078e00ff */
[----:B------:R-:W-:Y:S01]  /*8a40*/  ISETP.GE.AND P1, PT, R8, c[0x0][0x198], PT ;  /* 0x0000660008007a0c */ /* 0x000fe20003f26270 */
[----:B------:R-:W2:Y:S04]  /*8a50*/  SHFL.IDX PT, R15, R2, RZ, 0x181f ;  /* 0x00181fff020f7589 */ /* 0x000ea800000e0000 */
[----:B------:R-:W-:Y:S06]  /*8a60*/  SHFL.IDX PT, R17, R2, 0x3, 0x181f ;  /* 0x00781f0002117f89 */ /* 0x000fec00000e0000 */
[----:B------:R-:W-:Y:S01]  /*8a70*/  @P6 SHF.R.S32.HI R0, RZ, 0x1f, R8 ;  /* 0x0000001fff006819 */ /* 0x000fe20000011408 */
[----:B------:R-:W-:Y:S01]  /*8a80*/  @P6 IMAD.SHL.U32 R13, R9, 0x2, RZ ;  /* 0x00000002090d6824 */ /* 0x000fe200078e00ff */
[----:B------:R3:W-:Y:S01]  /*8a90*/  @!P0 LDGSTS.E.BYPASS.LTC128B.128 [R6+0x6100], [R22.64], !P1 ;  /* 0x0610000016068fae */ /* 0x0007e2000c901d54 */
[----:B------:R-:W-:-:S03]  /*8aa0*/  ISETP.GE.AND P0, PT, R7, 0x41, PT ;  /* 0x000000410700780c */ /* 0x000fc60003f06270 */
[----:B------:R4:W-:Y:S01]  /*8ab0*/  @!P2 LDGSTS.E.BYPASS.LTC128B.128 [R4+0x3100], [R18.64], !P3 ;  /* 0x031000001204afae */ /* 0x0009e2000d901d54 */
[----:B------:R-:W-:-:S03]  /*8ac0*/  ISETP.GE.AND P3, PT, R7, 0x61, PT ;  /* 0x000000610700780c */ /* 0x000fc60003f66270 */
[----:B------:R4:W-:Y:S01]  /*8ad0*/  @!P2 LDGSTS.E.BYPASS.LTC128B.128 [R4+0x7100], [R26.64], !P1 ;  /* 0x071000001a04afae */ /* 0x0009e2000c901d54 */
[----:B------:R-:W-:-:S03]  /*8ae0*/  ISETP.GE.AND P1, PT, R7, 0x21, PT ;  /* 0x000000210700780c */ /* 0x000fc60003f26270 */
[----:B-1----:R-:W-:Y:S04]  /*8af0*/  SHFL.IDX PT, R24, R16, 0x1, 0x181f ;  /* 0x00381f0010187f89 */ /* 0x002fe800000e0000 */
[----:B------:R-:W1:Y:S04]  /*8b00*/  SHFL.IDX PT, R25, R2, 0x1, 0x181f ;  /* 0x00381f0002197f89 */ /* 0x000e6800000e0000 */
[----:B------:R-:W0:Y:S01]  /*8b10*/  LDGDEPBAR ;  /* 0x00000000000079af */ /* 0x000e220000000000 */
[----:B---3--:R-:W-:Y:S02]  /*8b20*/  @P6 LEA.HI R6, R0, R8, RZ, 0x3 ;  /* 0x0000000800066211 */ /* 0x008fe400078f18ff */
[----:B------:R-:W-:-:S02]  /*8b30*/  LEA.HI R0, R5, R75, RZ, 0x4 ;  /* 0x0000004b05007211 */ /* 0x000fc400078f20ff */
[----:B------:R-:W-:Y:S02]  /*8b40*/  @P6 LOP3.LUT R6, R6, 0xfffffff8, RZ, 0xc0, !PT ;  /* 0xfffffff806066812 */ /* 0x000fe400078ec0ff */
[----:B----4-:R-:W-:-:S03]  /*8b50*/  SHF.R.S32.HI R4, RZ, 0x4, R0 ;  /* 0x00000004ff047819 */ /* 0x010fc60000011400 */
[----:B--2---:R-:W-:Y:S01]  /*8b60*/  @P6 IMAD.WIDE R18, R6, 0x2, R14 ;  /* 0x0000000206126825 */ /* 0x004fe200078e020e */
[----:B------:R-:W-:Y:S02]  /*8b70*/  @P1 SHF.R.S32.HI R6, RZ, 0x1f, R8 ;  /* 0x0000001fff061819 */ /* 0x000fe40000011408 */
[----:B------:R-:W-:Y:S01]  /*8b80*/  LEA.HI R20, R0, R4, RZ, 0x1 ;  /* 0x0000000400147211 */ /* 0x000fe200078f08ff */
[----:B------:R-:W-:Y:S01]  /*8b90*/  @P6 IMAD.WIDE R14, R32, 0x2, R14 ;  /* 0x00000002200e6825 */ /* 0x000fe200078e020e */
[----:B------:R-:W-:Y:S02]  /*8ba0*/  @P1 LEA.HI R6, R6, R8, RZ, 0x3 ;  /* 0x0000000806061211 */ /* 0x000fe400078f18ff */
[----:B------:R-:W-:Y:S01]  /*8bb0*/  LOP3.LUT R20, R20, 0xfffffffe, RZ, 0xc0, !PT ;  /* 0xfffffffe14147812 */ /* 0x000fe200078ec0ff */
[----:B-1----:R-:W-:Y:S01]  /*8bc0*/  @P1 IMAD.WIDE R22, R32, 0x2, R24 ;  /* 0x0000000220161825 */ /* 0x002fe200078e0218 */
[----:B------:R1:W-:Y:S01]  /*8bd0*/  @P6 LDGSTS.E.BYPASS.LTC128B.128 [R13+0x8100], [R14.64], !P5 ;  /* 0x081000000e0d6fae */ /* 0x0003e2000e901d54 */
[----:B------:R-:W-:-:S02]  /*8be0*/  @P1 LOP3.LUT R6, R6, 0xfffffff8, RZ, 0xc0, !PT ;  /* 0xfffffff806061812 */ /* 0x000fc400078ec0ff */
[----:B------:R-:W-:Y:S01]  /*8bf0*/  IMAD.IADD R20, R4, 0x1, -R20 ;  /* 0x0000000104147824 */ /* 0x000fe200078e0a14 */
[----:B------:R2:W-:Y:S01]  /*8c00*/  @P6 LDGSTS.E.BYPASS.LTC128B.128 [R13+0xc100], [R18.64], !P4 ;  /* 0x0c100000120d6fae */ /* 0x0005e2000e101d54 */
[----:B------:R-:W-:Y:S01]  /*8c10*/  @P0 SHF.R.S32.HI R4, RZ, 0x1f, R8 ;  /* 0x0000001fff040819 */ /* 0x000fe20000011408 */
[----:B------:R-:W-:-:S03]  /*8c20*/  @P1 IMAD.WIDE R24, R6, 0x2, R24 ;  /* 0x0000000206181825 */ /* 0x000fc600078e0218 */
[----:B------:R-:W-:Y:S01]  /*8c30*/  @P0 LEA.HI R4, R4, R8, RZ, 0x3 ;  /* 0x0000000804040211 */ /* 0x000fe200078f18ff */
[----:B------:R-:W-:-:S03]  /*8c40*/  @P0 IMAD.SHL.U32 R6, R9, 0x2, RZ ;  /* 0x0000000209060824 */ /* 0x000fc600078e00ff */
[----:B------:R-:W-:Y:S02]  /*8c50*/  @P0 LOP3.LUT R4, R4, 0xfffffff8, RZ, 0xc0, !PT ;  /* 0xfffffff804040812 */ /* 0x000fe400078ec0ff */
[----:B-1----:R-:W-:Y:S01]  /*8c60*/  LOP3.LUT R15, R0, 0xfffffff0, RZ, 0xc0, !PT ;  /* 0xfffffff0000f7812 */ /* 0x002fe200078ec0ff */
[----:B--2---:R-:W-:Y:S04]  /*8c70*/  SHFL.IDX PT, R18, R16, 0x2, 0x181f ;  /* 0x00581f0010127f89 */ /* 0x004fe800000e0000 */
[----:B------:R-:W-:Y:S02]  /*8c80*/  IMAD.IADD R15, R75, 0x1, -R15 ;  /* 0x000000014b0f7824 */ /* 0x000fe400078e0a0f */
[----:B------:R-:W-:Y:S01]  /*8c90*/  @P1 IMAD.SHL.U32 R13, R9, 0x2, RZ ;  /* 0x00000002090d1824 */ /* 0x000fe200078e00ff */
[----:B------:R1:W2:Y:S02]  /*8ca0*/  SHFL.IDX PT, R19, R2, 0x2, 0x181f ;  /* 0x00581f0002137f89 */ /* 0x0002a400000e0000 */
[----:B------:R-:W-:-:S02]  /*8cb0*/  SHF.R.S32.HI R0, RZ, 0x1f, R15 ;  /* 0x0000001fff007819 */ /* 0x000fc4000001140f */
[----:B------:R-:W3:Y:S02]  /*8cc0*/  SHFL.IDX PT, R16, R16, 0x3, 0x181f ;  /* 0x00781f0010107f89 */ /* 0x000ee400000e0000 */
[----:B------:R-:W-:Y:S02]  /*8cd0*/  LEA.HI R0, R0, R15, RZ, 0x3 ;  /* 0x0000000f00007211 */ /* 0x000fe400078f18ff */
[----:B------:R2:W-:Y:S02]  /*8ce0*/  @P1 LDGSTS.E.BYPASS.LTC128B.128 [R13+0x9100], [R22.64], !P5 ;  /* 0x09100000160d1fae */ /* 0x0005e4000e901d54 */
[----:B------:R-:W-:Y:S02]  /*8cf0*/  LOP3.LUT R14, R0, 0xfffffff8, RZ, 0xc0, !PT ;  /* 0xfffffff8000e7812 */ /* 0x000fe400078ec0ff */
[----:B------:R3:W-:Y:S03]  /*8d00*/  @P1 LDGSTS.E.BYPASS.LTC128B.128 [R13+0xd100], [R24.64], !P4 ;  /* 0x0d100000180d1fae */ /* 0x0007e6000e101d54 */
[----:B------:R-:W-:-:S05]  /*8d10*/  IMAD.IADD R14, R15, 0x1, -R14 ;  /* 0x000000010f0e7824 */ /* 0x000fca00078e0a0e */
[----:B------:R-:W-:Y:S02]  /*8d20*/  R2P PR, R14, 0x6 ;  /* 0x000000060e007804 */ /* 0x000fe40000000000 */
[----:B------:R-:W-:Y:S02]  /*8d30*/  ISETP.GT.AND P6, PT, R240, 0x7f, PT ;  /* 0x0000007ff000780c */ /* 0x000fe40003fc4270 */
[----:B-1----:R-:W-:-:S04]  /*8d40*/  @P3 SHF.R.S32.HI R2, RZ, 0x1f, R8 ;  /* 0x0000001fff023819 */ /* 0x002fc80000011408 */
[----:B------:R-:W-:-:S04]  /*8d50*/  @P3 LEA.HI R2, R2, R8, RZ, 0x3 ;  /* 0x0000000802023211 */ /* 0x000fc800078f18ff */
[----:B------:R-:W-:Y:S01]  /*8d60*/  @P3 LOP3.LUT R2, R2, 0xfffffff8, RZ, 0xc0, !PT ;  /* 0xfffffff802023812 */ /* 0x000fe200078ec0ff */
[----:B--2---:R-:W-:-:S04]  /*8d70*/  @P0 IMAD.WIDE R22, R4, 0x2, R18 ;  /* 0x0000000204160825 */ /* 0x004fc800078e0212 */
[----:B------:R-:W-:-:S04]  /*8d80*/  @P0 IMAD.WIDE R18, R32, 0x2, R18 ;  /* 0x0000000220120825 */ /* 0x000fc800078e0212 */
[--C-:B---3--:R-:W-:Y:S01]  /*8d90*/  @P3 IMAD.WIDE R24, R2, 0x2, R16.reuse ;  /* 0x0000000202183825 */ /* 0x108fe200078e0210 */
[----:B------:R1:W-:Y:S03]  /*8da0*/  @P0 LDGSTS.E.BYPASS.LTC128B.128 [R6+0xa100], [R18.64], !P5 ;  /* 0x0a10000012060fae */ /* 0x0003e6000e901d54 */
[----:B------:R-:W-:Y:S01]  /*8db0*/  IMAD.SHL.U32 R2, R14, 0x40, RZ ;  /* 0x000000400e027824 */ /* 0x000fe200078e00ff */
[----:B------:R1:W-:Y:S01]  /*8dc0*/  @P0 LDGSTS.E.BYPASS.LTC128B.128 [R6+0xe100], [R22.64], !P4 ;  /* 0x0e10000016060fae */ /* 0x0003e2000e101d54 */
[----:B------:R-:W-:Y:S01]  /*8dd0*/  @P3 IMAD.SHL.U32 R4, R9, 0x2, RZ ;  /* 0x0000000209043824 */ /* 0x000fe200078e00ff */
[----:B------:R-:W-:Y:S01]  /*8de0*/  ISETP.LT.AND P0, PT, RZ, c[0x0][0x27c], PT ;  /* 0x00009f00ff007a0c */ /* 0x000fe20003f01270 */
[----:B------:R-:W-:Y:S01]  /*8df0*/  @P3 IMAD.WIDE R16, R32, 0x2, R16 ;  /* 0x0000000220103825 */ /* 0x000fe200078e0210 */
[----:B------:R-:W-:-:S04]  /*8e00*/  LOP3.LUT R2, R2, 0x1c0, RZ, 0xc0, !PT ;  /* 0x000001c002027812 */ /* 0x000fc800078ec0ff */
[----:B------:R2:W-:Y:S04]  /*8e10*/  @P3 LDGSTS.E.BYPASS.LTC128B.128 [R4+0xb100], [R16.64], !P5 ;  /* 0x0b10000010043fae */ /* 0x0005e8000e901d54 */
[----:B------:R2:W-:Y:S04]  /*8e20*/  @P3 LDGSTS.E.BYPASS.LTC128B.128 [R4+0xf100], [R24.64], !P4 ;  /* 0x0f10000018043fae */ /* 0x0005e8000e101d54 */
[----:B------:R-:W0:Y:S01]  /*8e30*/  LDGDEPBAR ;  /* 0x00000000000079af */ /* 0x000e220000000000 */
[----:B-1----:R-:W-:-:S05]  /*8e40*/  IMAD.SHL.U32 R6, R20, 0x8, RZ ;  /* 0x0000000814067824 */ /* 0x002fca00078e00ff */
[----:B--2---:R-:W-:Y:S02]  /*8e50*/  LOP3.LUT R4, R2, 0x8, R6, 0xf8, !PT ;  /* 0x0000000802047812 */ /* 0x004fe400078ef806 */
[----:B------:R-:W-:Y:S01]  /*8e60*/  SHF.R.U32.HI R6, RZ, 0x3, R2 ;  /* 0x00000003ff067819 */ /* 0x000fe20000011602 */
[----:B------:R-:W-:-:S03]  /*8e70*/  IMAD.MOV.U32 R2, RZ, RZ, 0x10 ;  /* 0x00000010ff027424 */ /* 0x000fc600078e00ff */
[----:B------:R-:W-:Y:S01]  /*8e80*/  LOP3.LUT R4, R4, R6, RZ, 0x3c, !PT ;  /* 0x0000000604047212 */ /* 0x000fe200078e3cff */
[----:B------:R-:W-:Y:S01]  /*8e90*/  IMAD.SHL.U32 R6, R0, 0x40, RZ ;  /* 0x0000004000067824 */ /* 0x000fe200078e00ff */
[----:B------:R-:W-:Y:S01]  /*8ea0*/  SEL R2, R2, 0xfffffff0, !P1 ;  /* 0xfffffff002027807 */ /* 0x000fe20004800000 */
[----:B------:R-:W-:-:S03]  /*8eb0*/  IMAD.MOV.U32 R0, RZ, RZ, 0x20 ;  /* 0x00000020ff007424 */ /* 0x000fc600078e00ff */
[----:B------:R-:W-:Y:S02]  /*8ec0*/  LOP3.LUT R4, R4, 0xfffffe00, R6, 0xf8, !PT ;  /* 0xfffffe0004047812 */ /* 0x000fe400078ef806 */
[----:B------:R-:W-:Y:S02]  /*8ed0*/  SEL R6, RZ, 0x10, P4 ;  /* 0x00000010ff067807 */ /* 0x000fe40002000000 */
[----:B------:R-:W-:Y:S01]  /*8ee0*/  SEL R0, R0, 0xffffffe0, !P2 ;  /* 0xffffffe000007807 */ /* 0x000fe20005000000 */
[----:B------:R-:W-:Y:S05]  /*8ef0*/  @P0 BRA `(.L_x_108) ;  /* 0x0000002000000947 */ /* 0x000fea0003800000 */
[----:B------:R-:W-:-:S04]  /*8f00*/  DEPBAR.LE SB0, 0x1 ;  /* 0x000080400000791a */ /* 0x000fc80000000000 */
[----:B------:R-:W-:Y:S05]  /*8f10*/  BRA `(.L_x_109) ;  /* 0x000036b000007947 */ /* 0x000fea0003800000 */
.L_x_108:
[----:B------:R-:W-:Y:S01]  /*8f20*/  USHF.R.S32.HI UR30, URZ, 0x1f, UR13 ;  /* 0x0000001f3f1e7899 */ /* 0x000fe2000801140d */
[----:B------:R-:W-:Y:S01]  /*8f30*/  BSSY B2, `(.L_x_109) ;  /* 0x0000369000027945 */ /* 0x000fe20003800000 */
[----:B------:R-:W-:Y:S01]  /*8f40*/  ULDC.64 UR16, c[0x0][0x280] ;  /* 0x0000a00000107ab9 */ /* 0x000fe20000000a00 */
[----:B------:R-:W-:Y:S01]  /*8f50*/  SHF.L.U32 R22, R9, 0x1, RZ ;  /* 0x0000000109167819 */ /* 0x000fe200000006ff */
[----:B------:R-:W-:Y:S02]  /*8f60*/  ULDC.64 UR4, c[0x0][0x290] ;  /* 0x0000a40000047ab9 */ /* 0x000fe40000000a00 */
[----:B------:R-:W-:Y:S02]  /*8f70*/  UIMAD UR25, UR30, UR16, URZ ;  /* 0x000000101e1972a4 */ /* 0x000fe4000f8e023f */
[----:B------:R-:W-:Y:S02]  /*8f80*/  UIMAD UR30, UR30, UR4, URZ ;  /* 0x000000041e1e72a4 */ /* 0x000fe4000f8e023f */
[----:B------:R-:W-:-:S02]  /*8f90*/  UIMAD.WIDE.U32 UR32, UR13, UR16, URZ ;  /* 0x000000100d2072a5 */ /* 0x000fc4000f8e003f */
[----:B------:R-:W-:Y:S02]  /*8fa0*/  UIMAD UR25, UR13, UR17, UR25 ;  /* 0x000000110d1972a4 */ /* 0x000fe4000f8e0219 */
[----:B------:R-:W-:Y:S02]  /*8fb0*/  UIMAD.WIDE.U32 UR34, UR13, UR4, URZ ;  /* 0x000000040d2272a5 */ /* 0x000fe4000f8e003f */
[----:B------:R-:W-:Y:S02]  /*8fc0*/  UIMAD UR30, UR13, UR5, UR30 ;  /* 0x000000050d1e72a4 */ /* 0x000fe4000f8e021e */
[----:B------:R-:W-:Y:S02]  /*8fd0*/  ULDC.64 UR16, c[0x0][0x270] ;  /* 0x00009c0000107ab9 */ /* 0x000fe40000000a00 */
[----:B------:R-:W-:Y:S02]  /*8fe0*/  ULDC.U8 UR13, c[0x0][0x298] ;  /* 0x0000a600000d7ab9 */ /* 0x000fe40000000000 */
[----:B------:R-:W-:Y:S01]  /*8ff0*/  ISETP.NE.AND P0, PT, RZ, UR13, PT ;  /* 0x0000000dff007c0c */ /* 0x000fe2000bf05270 */
[----:B------:R-:W-:-:S02]  /*9000*/  ULDC.64 UR4, c[0x0][0x288] ;  /* 0x0000a20000047ab9 */ /* 0x000fc40000000a00 */
[----:B------:R-:W-:Y:S02]  /*9010*/  ULEA UR16, UP1, UR32, UR16, 0x1 ;  /* 0x0000001020107291 */ /* 0x000fe4000f82083f */
[----:B------:R-:W-:Y:S02]  /*9020*/  ULEA UR4, UP0, UR34, UR4, 0x1 ;  /* 0x0000000422047291 */ /* 0x000fe4000f80083f */
[----:B------:R-:W-:Y:S02]  /*9030*/  UIADD3 UR25, UR25, UR33, URZ ;  /* 0x0000002119197290 */ /* 0x000fe4000fffe03f */
[----:B------:R-:W-:Y:S02]  /*9040*/  UIADD3 UR30, UR30, UR35, URZ ;  /* 0x000000231e1e7290 */ /* 0x000fe4000fffe03f */
[----:B------:R-:W-:Y:S02]  /*9050*/  ULEA.HI.X UR17, UR32, UR17, UR25, 0x1, UP1 ;  /* 0x0000001120117291 */ /* 0x000fe400088f0c19 */
[----:B------:R-:W-:Y:S01]  /*9060*/  ULEA.HI.X UR5, UR34, UR5, UR30, 0x1, UP0 ;  /* 0x0000000522057291 */ /* 0x000fe200080f0c1e */
[----:B------:R-:W-:Y:S05]  /*9070*/  @!P0 BRA `(.L_x_110) ;  /* 0x0000198000008947 */ /* 0x000fea0003800000 */
[----:B------:R-:W-:Y:S01]  /*9080*/  ISETP.NE.AND P1, PT, R12, RZ, PT ;  /* 0x000000ff0c00720c */ /* 0x000fe20003f25270 */
[----:B------:R-:W-:Y:S01]  /*9090*/  IMAD.U32 R26, RZ, RZ, UR16 ;  /* 0x00000010ff1a7e24 */ /* 0x000fe2000f8e00ff */
[----:B------:R-:W-:Y:S01]  /*90a0*/  MOV R27, UR17 ;  /* 0x00000011001b7c02 */ /* 0x000fe20008000f00 */
[----:B------:R-:W-:Y:S01]  /*90b0*/  IMAD.U32 R24, RZ, RZ, UR4 ;  /* 0x00000004ff187e24 */ /* 0x000fe2000f8e00ff */
[----:B------:R-:W-:Y:S01]  /*90c0*/  MOV R25, UR5 ;  /* 0x0000000500197c02 */ /* 0x000fe20008000f00 */
[----:B------:R-:W-:Y:S01]  /*90d0*/  BSSY B0, `(.L_x_111) ;  /* 0x0000017000007945 */ /* 0x000fe20003800000 */
[----:B------:R-:W-:Y:S01]  /*90e0*/  IMAD.SHL.U32 R16, R3, 0x4, RZ ;  /* 0x0000000403107824 */ /* 0x000fe200078e00ff */
[----:B------:R-:W-:Y:S01]  /*90f0*/  CS2R R14, SRZ ;  /* 0x00000000000e7805 */ /* 0x000fe2000001ff00 */
[----:B------:R-:W-:Y:S01]  /*9100*/  CS2R R18, SRZ ;  /* 0x0000000000127805 */ /* 0x000fe2000001ff00 */
[----:B------:R-:W-:Y:S01]  /*9110*/  CS2R R34, SRZ ;  /* 0x0000000000227805 */ /* 0x000fe2000001ff00 */
[----:B------:R-:W-:-:S03]  /*9120*/  CS2R R12, SRZ ;  /* 0x00000000000c7805 */ /* 0x000fc6000001ff00 */
[----:B------:R-:W-:Y:S05]  /*9130*/  @P1 BRA `(.L_x_112) ;  /* 0x0000010000001947 */ /* 0x000fea0003800000 */
[C---:B------:R-:W-:Y:S01]  /*9140*/  IADD3 R14, R16.reuse, 0x20, RZ ;  /* 0x00000020100e7810 */ /* 0x040fe20007ffe0ff */
[----:B------:R-:W-:Y:S01]  /*9150*/  CS2R R34, SRZ ;  /* 0x0000000000227805 */ /* 0x000fe2000001ff00 */
[----:B------:R-:W-:Y:S02]  /*9160*/  ISETP.GE.AND P1, PT, R16, c[0x0][0x27c], PT ;  /* 0x00009f0010007a0c */ /* 0x000fe40003f26270 */
[----:B------:R-:W-:-:S11]  /*9170*/  ISETP.GE.AND P0, PT, R14, c[0x0][0x27c], PT ;  /* 0x00009f000e007a0c */ /* 0x000fd60003f06270 */
[----:B------:R-:W-:Y:S02]  /*9180*/  @!P1 IMAD.WIDE R28, R16, 0x2, R26 ;  /* 0x00000002101c9825 */ /* 0x000fe400078e021a */
[----:B------:R-:W-:-:S03]  /*9190*/  @!P0 SHF.R.S32.HI R15, RZ, 0x1f, R14 ;  /* 0x0000001fff0f8819 */ /* 0x000fc6000001140e */
[----:B------:R1:W5:Y:S01]  /*91a0*/  @!P1 LD.E.64 R18, [R28.64] ;  /* 0x000000141c129980 */ /* 0x000362000c101b00 */
[----:B------:R-:W-:-:S04]  /*91b0*/  @!P0 LEA.HI R14, R15, R14, RZ, 0x2 ;  /* 0x0000000e0f0e8211 */ /* 0x000fc800078f10ff */
[----:B------:R-:W-:-:S05]  /*91c0*/  @!P0 LOP3.LUT R14, R14, 0xfffffffc, RZ, 0xc0, !PT ;  /* 0xfffffffc0e0e8812 */ /* 0x000fca00078ec0ff */
[----:B------:R-:W-:-:S04]  /*91d0*/  @!P0 IMAD.WIDE R26, R14, 0x2, R26 ;  /* 0x000000020e1a8825 */ /* 0x000fc800078e021a */
[--C-:B------:R-:W-:Y:S02]  /*91e0*/  @!P0 IMAD.WIDE R30, R14, 0x2, R24.reuse ;  /* 0x000000020e1e8825 */ /* 0x100fe400078e0218 */
[----:B------:R-:W-:Y:S02]  /*91f0*/  CS2R R14, SRZ ;  /* 0x00000000000e7805 */ /* 0x000fe4000001ff00 */
[----:B------:R-:W-:Y:S01]  /*9200*/  @!P1 IMAD.WIDE R24, R16, 0x2, R24 ;  /* 0x0000000210189825 */ /* 0x000fe200078e0218 */
[----:B------:R1:W5:Y:S04]  /*9210*/  @!P0 LD.E.64 R34, [R30.64] ;  /* 0x000000141e228980 */ /* 0x000368000c101b00 */
[----:B------:R1:W5:Y:S04]  /*9220*/  @!P1 LD.E.64 R12, [R24.64] ;  /* 0x00000014180c9980 */ /* 0x000368000c101b00 */
[----:B------:R1:W5:Y:S02]  /*9230*/  @!P0 LD.E.64 R14, [R26.64] ;  /* 0x000000141a0e8980 */ /* 0x000364000c101b00 */
.L_x_112:
[----:B------:R-:W-:Y:S05]  /*9240*/  BSYNC B0 ;  /* 0x0000000000007941 */ /* 0x000fea0003800000 */
.L_x_111:
[----:B------:R-:W-:Y:S01]  /*9250*/  UIMAD UR4, UR12, -0x80, UR18 ;  /* 0xffffff800c0478a4 */ /* 0x000fe2000f8e0212 */
[--C-:B-1---5:R-:W-:Y:S01]  /*9260*/  SHF.R.U64 R27, R18, 0x10, R19.reuse ;  /* 0x00000010121b7819 */ /* 0x122fe20000001213 */
[--C-:B------:R-:W-:Y:S01]  /*9270*/  IMAD.MOV.U32 R30, RZ, RZ, R19.reuse ;  /* 0x000000ffff1e7224 */ /* 0x100fe200078e0013 */
[----:B------:R-:W-:Y:S01]  /*9280*/  SHF.R.U32.HI R26, RZ, 0x10, R19 ;  /* 0x00000010ff1a7819 */ /* 0x000fe20000011613 */
[----:B------:R-:W-:Y:S01]  /*9290*/  UISETP.LT.AND UP0, UPT, UR4, 0x80, UPT ;  /* 0x000000800400788c */ /* 0x000fe2000bf01270 */
[----:B------:R-:W-:Y:S01]  /*92a0*/  IMAD.MOV.U32 R29, RZ, RZ, R14 ;  /* 0x000000ffff1d7224 */ /* 0x000fe200078e000e */
[--C-:B------:R-:W-:Y:S01]  /*92b0*/  SHF.R.U64 R23, R14, 0x10, R15.reuse ;  /* 0x000000100e177819 */ /* 0x100fe2000000120f */
[--C-:B------:R-:W-:Y:S01]  /*92c0*/  IMAD.MOV.U32 R28, RZ, RZ, R15.reuse ;  /* 0x000000ffff1c7224 */ /* 0x100fe200078e000f */
[----:B------:R-:W-:Y:S01]  /*92d0*/  USEL UR4, UR4, 0x80, UP0 ;  /* 0x0000008004047887 */ /* 0x000fe20008000000 */
[----:B------:R-:W-:Y:S01]  /*92e0*/  SHF.R.U32.HI R19, RZ, 0x10, R15 ;  /* 0x00000010ff137819 */ /* 0x000fe2000001160f */
[----:B------:R-:W-:Y:S01]  /*92f0*/  IMAD.MOV.U32 R15, RZ, RZ, R12 ;  /* 0x000000ffff0f7224 */ /* 0x000fe200078e000c */
[--C-:B------:R-:W-:Y:S01]  /*9300*/  SHF.R.U64 R25, R12, 0x10, R13.reuse ;  /* 0x000000100c197819 */ /* 0x100fe2000000120d */
[--C-:B------:R-:W-:Y:S01]  /*9310*/  IMAD.MOV.U32 R14, RZ, RZ, R13.reuse ;  /* 0x000000ffff0e7224 */ /* 0x100fe200078e000d */
[----:B------:R-:W-:Y:S01]  /*9320*/  SHF.R.U32.HI R24, RZ, 0x10, R13 ;  /* 0x00000010ff187819 */ /* 0x000fe2000001160d */
[----:B------:R-:W-:Y:S01]  /*9330*/  IMAD.MOV.U32 R31, RZ, RZ, R18 ;  /* 0x000000ffff1f7224 */ /* 0x000fe200078e0012 */
[----:B------:R-:W-:Y:S01]  /*9340*/  ISETP.GE.AND P0, PT, R10, UR4, PT ;  /* 0x000000040a007c0c */ /* 0x000fe2000bf06270 */
[----:B------:R-:W-:Y:S01]  /*9350*/  IMAD.MOV.U32 R13, RZ, RZ, R34 ;  /* 0x000000ffff0d7224 */ /* 0x000fe200078e0022 */
[----:B------:R-:W-:-:S04]  /*9360*/  DEPBAR.LE SB0, 0x1 ;  /* 0x000080400000791a */ /* 0x000fc80000000000 */
[--C-:B------:R-:W-:Y:S01]  /*9370*/  IMAD.MOV.U32 R12, RZ, RZ, R35.reuse ;  /* 0x000000ffff0c7224 */ /* 0x100fe200078e0023 */
[--C-:B------:R-:W-:Y:S01]  /*9380*/  SHF.R.U64 R18, R34, 0x10, R35.reuse ;  /* 0x0000001022127819 */ /* 0x100fe20000001223 */
[----:B------:R-:W-:Y:S01]  /*9390*/  BSSY B1, `(.L_x_113) ;  /* 0x000005f000017945 */ /* 0x000fe20003800000 */
[----:B------:R-:W-:Y:S02]  /*93a0*/  SHF.R.U32.HI R17, RZ, 0x10, R35 ;  /* 0x00000010ff117819 */ /* 0x000fe40000011623 */
[----:B------:R-:W-:Y:S02]  /*93b0*/  PRMT R27, R31, 0x5410, R27 ;  /* 0x000054101f1b7816 */ /* 0x000fe4000000001b */
[----:B------:R-:W-:Y:S02]  /*93c0*/  PRMT R26, R30, 0x5410, R26 ;  /* 0x000054101e1a7816 */ /* 0x000fe4000000001a */
[----:B------:R-:W-:Y:S02]  /*93d0*/  PRMT R23, R29, 0x5410, R23 ;  /* 0x000054101d177816 */ /* 0x000fe40000000017 */
[----:B------:R-:W-:-:S02]  /*93e0*/  PRMT R19, R28, 0x5410, R19 ;  /* 0x000054101c137816 */ /* 0x000fc40000000013 */
[----:B------:R-:W-:Y:S02]  /*93f0*/  PRMT R25, R15, 0x5410, R25 ;  /* 0x000054100f197816 */ /* 0x000fe40000000019 */
[----:B------:R-:W-:Y:S02]  /*9400*/  PRMT R24, R14, 0x5410, R24 ;  /* 0x000054100e187816 */ /* 0x000fe40000000018 */
[----:B------:R-:W-:Y:S02]  /*9410*/  PRMT R18, R13, 0x5410, R18 ;  /* 0x000054100d127816 */ /* 0x000fe40000000012 */
[----:B------:R-:W-:Y:S01]  /*9420*/  PRMT R17, R12, 0x5410, R17 ;  /* 0x000054100c117816 */ /* 0x000fe20000000011 */
[----:B------:R-:W-:Y:S06]  /*9430*/  BAR.SYNC.DEFER_BLOCKING 0x0 ;  /* 0x0000000000007b1d */ /* 0x000fec0000010000 */
[----:B------:R-:W-:Y:S05]  /*9440*/  @P0 BRA `(.L_x_114) ;  /* 0x0000053000000947 */ /* 0x000fea0003800000 */
[----:B------:R-:W-:Y:S01]  /*9450*/  ISETP.GE.AND P0, PT, R16, c[0x0][0x27c], PT ;  /* 0x00009f0010007a0c */ /* 0x000fe20003f06270 */
[----:B------:R-:W-:-:S12]  /*9460*/  BSSY B0, `(.L_x_115) ;  /* 0x0000028000007945 */ /* 0x000fd80003800000 */
[----:B------:R-:W-:Y:S05]  /*9470*/  @P0 BRA `(.L_x_116) ;  /* 0x0000026000000947 */ /* 0x000fea0003800000 */
[----:B------:R-:W1:Y:S01]  /*9480*/  LDS.128 R12, [R22+0x100] ;  /* 0x00010000160c7984 */ /* 0x000e620000000c00 */
[----:B------:R-:W-:Y:S01]  /*9490*/  SHF.L.U32 R34, R27, 0x10, RZ ;  /* 0x000000101b227819 */ /* 0x000fe200000006ff */
[C---:B------:R-:W-:Y:S01]  /*94a0*/  IMAD.U32 R31, R25.reuse, 0x10000, RZ ;  /* 0x00010000191f7824 */ /* 0x040fe200078e00ff */
[----:B------:R-:W-:Y:S02]  /*94b0*/  LOP3.LUT R30, R25, 0xffff0000, RZ, 0xc0, !PT ;  /* 0xffff0000191e7812 */ /* 0x000fe400078ec0ff */
[----:B------:R-:W-:Y:S02]  /*94c0*/  LOP3.LUT R33, R27, 0xffff0000, RZ, 0xc0, !PT ;  /* 0xffff00001b217812 */ /* 0x000fe400078ec0ff */
[C---:B-1----:R-:W-:Y:S02]  /*94d0*/  LOP3.LUT R28, R12.reuse, 0xffff0000, RZ, 0xc0, !PT ;  /* 0xffff00000c1c7812 */ /* 0x042fe400078ec0ff */
[----:B------:R-:W-:Y:S02]  /*94e0*/  LOP3.LUT R37, R13, 0xffff0000, RZ, 0xc0, !PT ;  /* 0xffff00000d257812 */ /* 0x000fe400078ec0ff */
[----:B------:R-:W-:-:S02]  /*94f0*/  SHF.L.U32 R29, R12, 0x10, RZ ;  /* 0x000000100c1d7819 */ /* 0x000fc400000006ff */
[----:B------:R-:W-:Y:S01]  /*9500*/  SHF.L.U32 R12, R13, 0x10, RZ ;  /* 0x000000100d0c7819 */ /* 0x000fe200000006ff */
[-C--:B------:R-:W-:Y:S01]  /*9510*/  FMUL.FTZ R13, R28, R31.reuse ;  /* 0x0000001f1c0d7220 */ /* 0x080fe20000410000 */
[----:B------:R-:W-:Y:S01]  /*9520*/  SHF.L.U32 R36, R14, 0x10, RZ ;  /* 0x000000100e247819 */ /* 0x000fe200000006ff */
[----:B------:R-:W-:Y:S01]  /*9530*/  FMUL.FTZ R28, R28, R34 ;  /* 0x000000221c1c7220 */ /* 0x000fe20000410000 */
[----:B------:R-:W-:Y:S01]  /*9540*/  LOP3.LUT R35, R14, 0xffff0000, RZ, 0xc0, !PT ;  /* 0xffff00000e237812 */ /* 0x000fe200078ec0ff */
[C---:B------:R-:W-:Y:S01]  /*9550*/  IMAD.U32 R14, R15.reuse, 0x10000, RZ ;  /* 0x000100000f0e7824 */ /* 0x040fe200078e00ff */
[----:B------:R-:W-:Y:S01]  /*9560*/  LOP3.LUT R38, R15, 0xffff0000, RZ, 0xc0, !PT ;  /* 0xffff00000f267812 */ /* 0x000fe200078ec0ff */
[----:B------:R-:W-:Y:S02]  /*9570*/  FMUL.FTZ R15, R37, R30 ;  /* 0x0000001e250f7220 */ /* 0x000fe40000410000 */
[C---:B------:R-:W-:Y:S01]  /*9580*/  FFMA.FTZ R13, R29.reuse, R34, -R13 ;  /* 0x000000221d0d7223 */ /* 0x040fe2000001080d */
[----:B------:R-:W-:Y:S01]  /*9590*/  SHF.L.U32 R34, R26, 0x10, RZ ;  /* 0x000000101a227819 */ /* 0x000fe200000006ff */
[----:B------:R-:W-:Y:S01]  /*95a0*/  FFMA.FTZ R28, R29, R31, R28 ;  /* 0x0000001f1d1c7223 */ /* 0x000fe2000001001c */
[C---:B------:R-:W-:Y:S01]  /*95b0*/  SHF.L.U32 R31, R24.reuse, 0x10, RZ ;  /* 0x00000010181f7819 */ /* 0x040fe200000006ff */
[-C--:B------:R-:W-:Y:S01]  /*95c0*/  FMUL.FTZ R37, R37, R33.reuse ;  /* 0x0000002125257220 */ /* 0x080fe20000410000 */
[----:B------:R-:W-:Y:S01]  /*95d0*/  LOP3.LUT R29, R24, 0xffff0000, RZ, 0xc0, !PT ;  /* 0xffff0000181d7812 */ /* 0x000fe200078ec0ff */
[----:B------:R-:W-:Y:S01]  /*95e0*/  FFMA.FTZ R15, R12, R33, -R15 ;  /* 0x000000210c0f7223 */ /* 0x000fe2000001080f */
[----:B------:R-:W-:Y:S01]  /*95f0*/  LOP3.LUT R33, R26, 0xffff0000, RZ, 0xc0, !PT ;  /* 0xffff00001a217812 */ /* 0x000fe200078ec0ff */
[----:B------:R-:W-:-:S02]  /*9600*/  FFMA.FTZ R37, R12, R30, R37 ;  /* 0x0000001e0c257223 */ /* 0x000fc40000010025 */
[C---:B------:R-:W-:Y:S02]  /*9610*/  FMUL.FTZ R12, R35.reuse, R31 ;  /* 0x0000001f230c7220 */ /* 0x040fe40000410000 */
[C---:B------:R-:W-:Y:S02]  /*9620*/  FMUL.FTZ R30, R38.reuse, R29 ;  /* 0x0000001d261e7220 */ /* 0x040fe40000410000 */
[-C--:B------:R-:W-:Y:S02]  /*9630*/  FMUL.FTZ R35, R35, R34.reuse ;  /* 0x0000002223237220 */ /* 0x080fe40000410000 */
[----:B------:R-:W-:Y:S02]  /*9640*/  FMUL.FTZ R38, R38, R33 ;  /* 0x0000002126267220 */ /* 0x000fe40000410000 */
[----:B------:R-:W-:Y:S01]  /*9650*/  FFMA.FTZ R34, R36, R34, -R12 ;  /* 0x0000002224227223 */ /* 0x000fe2000001080c */
[----:B------:R-:W-:Y:S01]  /*9660*/  F2FP.BF16.PACK_AB R12, R28, R13 ;  /* 0x0000000d1c0c723e */ /* 0x000fe200000010ff */
[----:B------:R-:W-:Y:S01]  /*9670*/  FFMA.FTZ R35, R36, R31, R35 ;  /* 0x0000001f24237223 */ /* 0x000fe20000010023 */
[----:B------:R-:W-:Y:S01]  /*9680*/  F2FP.BF16.PACK_AB R13, R37, R15 ;  /* 0x0000000f250d723e */ /* 0x000fe200000010ff */
[----:B------:R-:W-:-:S02]  /*9690*/  FFMA.FTZ R30, R14, R33, -R30 ;  /* 0x000000210e1e7223 */ /* 0x000fc4000001081e */
[----:B------:R-:W-:Y:S01]  /*96a0*/  FFMA.FTZ R38, R14, R29, R38 ;  /* 0x0000001d0e267223 */ /* 0x000fe20000010026 */
[----:B------:R-:W-:-:S04]  /*96b0*/  F2FP.BF16.PACK_AB R14, R35, R34 ;  /* 0x00000022230e723e */ /* 0x000fc800000010ff */
[----:B------:R-:W-:-:S05]  /*96c0*/  F2FP.BF16.PACK_AB R15, R38, R30 ;  /* 0x0000001e260f723e */ /* 0x000fca00000010ff */
[----:B------:R1:W-:Y:S02]  /*96d0*/  STS.128 [R22+0x100], R12 ;  /* 0x0001000c16007388 */ /* 0x0003e40000000c00 */
.L_x_116:
[----:B------:R-:W-:Y:S05]  /*96e0*/  BSYNC B0 ;  /* 0x0000000000007941 */ /* 0x000fea0003800000 */
.L_x_115:
[----:B-1----:R-:W-:-:S04]  /*96f0*/  IADD3 R12, R16, 0x20, RZ ;  /* 0x00000020100c7810 */ /* 0x002fc80007ffe0ff */
[----:B------:R-:W-:-:S13]  /*9700*/  ISETP.GE.AND P0, PT, R12, c[0x0][0x27c], PT ;  /* 0x00009f000c007a0c */ /* 0x000fda0003f06270 */
[----:B------:R-:W-:Y:S05]  /*9710*/  @P0 BRA `(.L_x_114) ;  /* 0x0000026000000947 */ /* 0x000fea0003800000 */
[----:B------:R-:W1:Y:S01]  /*9720*/  LDS.128 R12, [R22+0x4100] ;  /* 0x00410000160c7984 */ /* 0x000e620000000c00 */
[C---:B------:R-:W-:Y:S01]  /*9730*/  SHF.L.U32 R34, R23.reuse, 0x10, RZ ;  /* 0x0000001017227819 */ /* 0x040fe200000006ff */
        /* <DEDUP_REMOVED lines=14> */
[----:B------:R-:W-:Y:S01]  /*9820*/  FFMA.FTZ R13, R29, R34, -R13 ;  /* 0x000000221d0d7223 */ /* 0x000fe2000001080d */
[----:B------:R-:W-:Y:S01]  /*9830*/  SHF.L.U32 R34, R19, 0x10, RZ ;  /* 0x0000001013227819 */ /* 0x000fe200000006ff */
[----:B------:R-:W-:Y:S01]  /*9840*/  FFMA.FTZ R28, R29, R31, R28 ;  /* 0x0000001f1d1c7223 */ /* 0x000fe2000001001c */
[----:B------:R-:W-:Y:S01]  /*9850*/  SHF.L.U32 R31, R17, 0x10, RZ ;  /* 0x00000010111f7819 */ /* 0x000fe200000006ff */
[-C--:B------:R-:W-:Y:S01]  /*9860*/  FMUL.FTZ R37, R37, R33.reuse ;  /* 0x0000002125257220 */ /* 0x080fe20000410000 */
[----:B------:R-:W-:Y:S01]  /*9870*/  LOP3.LUT R29, R17, 0xffff0000, RZ, 0xc0, !PT ;  /* 0xffff0000111d7812 */ /* 0x000fe200078ec0ff */
[C---:B------:R-:W-:Y:S01]  /*9880*/  FFMA.FTZ R15, R12.reuse, R33, -R15 ;  /* 0x000000210c0f7223 */ /* 0x040fe2000001080f */
        /* <DEDUP_REMOVED lines=15> */
.L_x_114:
[----:B------:R-:W-:Y:S05]  /*9980*/  BSYNC B1 ;  /* 0x0000000000017941 */ /* 0x000fea0003800000 */
.L_x_113:
[----:B-1----:R-:W-:Y:S01]  /*9990*/  IADD3 R12, R10, 0x20, RZ ;  /* 0x000000200a0c7810 */ /* 0x002fe20007ffe0ff */
[----:B------:R-:W-:Y:S03]  /*99a0*/  BSSY B1, `(.L_x_117) ;  /* 0x0000056000017945 */ /* 0x000fe60003800000 */
[----:B------:R-:W-:-:S13]  /*99b0*/  ISETP.GE.AND P0, PT, R12, UR4, PT ;  /* 0x000000040c007c0c */ /* 0x000fda000bf06270 */
[----:B------:R-:W-:Y:S05]  /*99c0*/  @P0 BRA `(.L_x_118) ;  /* 0x0000053000000947 */ /* 0x000fea0003800000 */
[----:B------:R-:W-:Y:S01]  /*99d0*/  ISETP.GE.AND P0, PT, R16, c[0x0][0x27c], PT ;  /* 0x00009f0010007a0c */ /* 0x000fe20003f06270 */
[----:B------:R-:W-:-:S12]  /*99e0*/  BSSY B0, `(.L_x_119) ;  /* 0x0000028000007945 */ /* 0x000fd80003800000 */
[----:B------:R-:W-:Y:S05]  /*99f0*/  @P0 BRA `(.L_x_120) ;  /* 0x0000026000000947 */ /* 0x000fea0003800000 */
[----:B------:R-:W1:Y:S01]  /*9a00*/  LDS.128 R12, [R22+0x1100] ;  /* 0x00110000160c7984 */ /* 0x000e620000000c00 */
[----:B------:R-:W-:Y:S01]  /*9a10*/  SHF.L.U32 R33, R27, 0x10, RZ ;  /* 0x000000101b217819 */ /* 0x000fe200000006ff */
[----:B------:R-:W-:Y:S01]  /*9a20*/  IMAD.U32 R30, R25, 0x10000, RZ ;  /* 0x00010000191e7824 */ /* 0x000fe200078e00ff */
[----:B------:R-:W-:Y:S02]  /*9a30*/  LOP3.LUT R31, R27, 0xffff0000, RZ, 0xc0, !PT ;  /* 0xffff00001b1f7812 */ /* 0x000fe400078ec0ff */
[C---:B-1----:R-:W-:Y:S01]  /*9a40*/  LOP3.LUT R28, R12.reuse, 0xffff0000, RZ, 0xc0, !PT ;  /* 0xffff00000c1c7812 */ /* 0x042fe200078ec0ff */
[----:B------:R-:W-:Y:S01]  /*9a50*/  IMAD.U32 R34, R15, 0x10000, RZ ;  /* 0x000100000f227824 */ /* 0x000fe200078e00ff */
[----:B------:R-:W-:Y:S02]  /*9a60*/  SHF.L.U32 R29, R12, 0x10, RZ ;  /* 0x000000100c1d7819 */ /* 0x000fe400000006ff */
[C---:B------:R-:W-:Y:S02]  /*9a70*/  SHF.L.U32 R12, R13.reuse, 0x10, RZ ;  /* 0x000000100d0c7819 */ /* 0x040fe400000006ff */
[----:B------:R-:W-:-:S02]  /*9a80*/  LOP3.LUT R37, R13, 0xffff0000, RZ, 0xc0, !PT ;  /* 0xffff00000d257812 */ /* 0x000fc400078ec0ff */
[----:B------:R-:W-:Y:S02]  /*9a90*/  LOP3.LUT R13, R25, 0xffff0000, RZ, 0xc0, !PT ;  /* 0xffff0000190d7812 */ /* 0x000fe400078ec0ff */
[C---:B------:R-:W-:Y:S02]  /*9aa0*/  SHF.L.U32 R36, R14.reuse, 0x10, RZ ;  /* 0x000000100e247819 */ /* 0x040fe400000006ff */
[----:B------:R-:W-:Y:S01]  /*9ab0*/  LOP3.LUT R35, R14, 0xffff0000, RZ, 0xc0, !PT ;  /* 0xffff00000e237812 */ /* 0x000fe200078ec0ff */
[-C--:B------:R-:W-:Y:S01]  /*9ac0*/  FMUL.FTZ R14, R30, R28.reuse ;  /* 0x0000001c1e0e7220 */ /* 0x080fe20000410000 */
[----:B------:R-:W-:Y:S01]  /*9ad0*/  LOP3.LUT R38, R15, 0xffff0000, RZ, 0xc0, !PT ;  /* 0xffff00000f267812 */ /* 0x000fe200078ec0ff */
[----:B------:R-:W-:Y:S02]  /*9ae0*/  FMUL.FTZ R28, R33, R28 ;  /* 0x0000001c211c7220 */ /* 0x000fe40000410000 */
[----:B------:R-:W-:Y:S02]  /*9af0*/  FMUL.FTZ R15, R13, R37 ;  /* 0x000000250d0f7220 */ /* 0x000fe40000410000 */
[-C--:B------:R-:W-:Y:S01]  /*9b00*/  FFMA.FTZ R14, R33, R29.reuse, -R14 ;  /* 0x0000001d210e7223 */ /* 0x080fe2000001080e */
[----:B------:R-:W-:Y:S01]  /*9b10*/  SHF.L.U32 R33, R26, 0x10, RZ ;  /* 0x000000101a217819 */ /* 0x000fe200000006ff */
[----:B------:R-:W-:Y:S01]  /*9b20*/  FFMA.FTZ R28, R30, R29, R28 ;  /* 0x0000001d1e1c7223 */ /* 0x000fe2000001001c */
[C---:B------:R-:W-:Y:S01]  /*9b30*/  SHF.L.U32 R30, R24.reuse, 0x10, RZ ;  /* 0x00000010181e7819 */ /* 0x040fe200000006ff */
[C---:B------:R-:W-:Y:S01]  /*9b40*/  FMUL.FTZ R37, R31.reuse, R37 ;  /* 0x000000251f257220 */ /* 0x040fe20000410000 */
[----:B------:R-:W-:Y:S01]  /*9b50*/  LOP3.LUT R29, R24, 0xffff0000, RZ, 0xc0, !PT ;  /* 0xffff0000181d7812 */ /* 0x000fe200078ec0ff */
[-C--:B------:R-:W-:Y:S01]  /*9b60*/  FFMA.FTZ R15, R31, R12.reuse, -R15 ;  /* 0x0000000c1f0f7223 */ /* 0x080fe2000001080f */
[----:B------:R-:W-:Y:S01]  /*9b70*/  LOP3.LUT R31, R26, 0xffff0000, RZ, 0xc0, !PT ;  /* 0xffff00001a1f7812 */ /* 0x000fe200078ec0ff */
[----:B------:R-:W-:-:S02]  /*9b80*/  FFMA.FTZ R13, R13, R12, R37 ;  /* 0x0000000c0d0d7223 */ /* 0x000fc40000010025 */
[-C--:B------:R-:W-:Y:S02]  /*9b90*/  FMUL.FTZ R12, R30, R35.reuse ;  /* 0x000000231e0c7220 */ /* 0x080fe40000410000 */
[----:B------:R-:W-:Y:S01]  /*9ba0*/  FMUL.FTZ R37, R33, R35 ;  /* 0x0000002321257220 */ /* 0x000fe20000410000 */
[----:B------:R-:W-:Y:S01]  /*9bb0*/  F2FP.BF16.PACK_AB R13, R13, R15 ;  /* 0x0000000f0d0d723e */ /* 0x000fe200000010ff */
[-C--:B------:R-:W-:Y:S02]  /*9bc0*/  FMUL.FTZ R35, R29, R38.reuse ;  /* 0x000000261d237220 */ /* 0x080fe40000410000 */
[----:B------:R-:W-:Y:S02]  /*9bd0*/  FMUL.FTZ R38, R31, R38 ;  /* 0x000000261f267220 */ /* 0x000fe40000410000 */
[----:B------:R-:W-:Y:S01]  /*9be0*/  FFMA.FTZ R33, R33, R36, -R12 ;  /* 0x0000002421217223 */ /* 0x000fe2000001080c */
[----:B------:R-:W-:Y:S01]  /*9bf0*/  F2FP.BF16.PACK_AB R12, R28, R14 ;  /* 0x0000000e1c0c723e */ /* 0x000fe200000010ff */
[----:B------:R-:W-:-:S02]  /*9c00*/  FFMA.FTZ R37, R30, R36, R37 ;  /* 0x000000241e257223 */ /* 0x000fc40000010025 */
[-C--:B------:R-:W-:Y:S02]  /*9c10*/  FFMA.FTZ R35, R31, R34.reuse, -R35 ;  /* 0x000000221f237223 */ /* 0x080fe40000010823 */
[----:B------:R-:W-:Y:S01]  /*9c20*/  FFMA.FTZ R38, R29, R34, R38 ;  /* 0x000000221d267223 */ /* 0x000fe20000010026 */
[----:B------:R-:W-:-:S04]  /*9c30*/  F2FP.BF16.PACK_AB R14, R37, R33 ;  /* 0x00000021250e723e */ /* 0x000fc800000010ff */
[----:B------:R-:W-:-:S05]  /*9c40*/  F2FP.BF16.PACK_AB R15, R38, R35 ;  /* 0x00000023260f723e */ /* 0x000fca00000010ff */
[----:B------:R1:W-:Y:S02]  /*9c50*/  STS.128 [R22+0x1100], R12 ;  /* 0x0011000c16007388 */ /* 0x0003e40000000c00 */
.L_x_120:
[----:B------:R-:W-:Y:S05]  /*9c60*/  BSYNC B0 ;  /* 0x0000000000007941 */ /* 0x000fea0003800000 */
.L_x_119:
[----:B-1----:R-:W-:-:S04]  /*9c70*/  IADD3 R12, R16, 0x20, RZ ;  /* 0x00000020100c7810 */ /* 0x002fc80007ffe0ff */
[----:B------:R-:W-:-:S13]  /*9c80*/  ISETP.GE.AND P0, PT, R12, c[0x0][0x27c], PT ;  /* 0x00009f000c007a0c */ /* 0x000fda0003f06270 */
[----:B------:R-:W-:Y:S05]  /*9c90*/  @P0 BRA `(.L_x_118) ;  /* 0x0000026000000947 */ /* 0x000fea0003800000 */
[----:B------:R-:W1:Y:S01]  /*9ca0*/  LDS.128 R12, [R22+0x5100] ;  /* 0x00510000160c7984 */ /* 0x000e620000000c00 */
[C---:B------:R-:W-:Y:S01]  /*9cb0*/  SHF.L.U32 R33, R23.reuse, 0x10, RZ ;  /* 0x0000001017217819 */ /* 0x040fe200000006ff */
        /* <DEDUP_REMOVED lines=10> */
[CC--:B------:R-:W-:Y:S01]  /*9d60*/  FMUL.FTZ R14, R30.reuse, R28.reuse ;  /* 0x0000001c1e0e7220 */ /* 0x0c0fe20000410000 */
[----:B------:R-:W-:Y:S01]  /*9d70*/  LOP3.LUT R38, R15, 0xffff0000, RZ, 0xc0, !PT ;  /* 0xffff00000f267812 */ /* 0x000fe200078ec0ff */
[----:B------:R-:W-:Y:S02]  /*9d80*/  FMUL.FTZ R28, R33, R28 ;  /* 0x0000001c211c7220 */ /* 0x000fe40000410000 */
[----:B------:R-:W-:Y:S02]  /*9d90*/  FMUL.FTZ R15, R13, R37 ;  /* 0x000000250d0f7220 */ /* 0x000fe40000410000 */
[-C--:B------:R-:W-:Y:S01]  /*9da0*/  FFMA.FTZ R14, R33, R29.reuse, -R14 ;  /* 0x0000001d210e7223 */ /* 0x080fe2000001080e */
[----:B------:R-:W-:Y:S01]  /*9db0*/  SHF.L.U32 R33, R19, 0x10, RZ ;  /* 0x0000001013217819 */ /* 0x000fe200000006ff */
[----:B------:R-:W-:Y:S01]  /*9dc0*/  FFMA.FTZ R28, R30, R29, R28 ;  /* 0x0000001d1e1c7223 */ /* 0x000fe2000001001c */
[----:B------:R-:W-:Y:S01]  /*9dd0*/  SHF.L.U32 R30, R17, 0x10, RZ ;  /* 0x00000010111e7819 */ /* 0x000fe200000006ff */
[----:B------:R-:W-:Y:S01]  /*9de0*/  FMUL.FTZ R37, R31, R37 ;  /* 0x000000251f257220 */ /* 0x000fe20000410000 */
        /* <DEDUP_REMOVED lines=17> */
.L_x_118:
[----:B------:R-:W-:Y:S05]  /*9f00*/  BSYNC B1 ;  /* 0x0000000000017941 */ /* 0x000fea0003800000 */
.L_x_117:
        /* <DEDUP_REMOVED lines=45> */
.L_x_124:
[----:B------:R-:W-:Y:S05]  /*a1e0*/  BSYNC B0 ;  /* 0x0000000000007941 */ /* 0x000fea0003800000 */
.L_x_123:
        /* <DEDUP_REMOVED lines=41> */
.L_x_122:
[----:B------:R-:W-:Y:S05]  /*a480*/  BSYNC B1 ;  /* 0x0000000000017941 */ /* 0x000fea0003800000 */
.L_x_121:
[----:B-1----:R-:W-:-:S04]  /*a490*/  IADD3 R12, R10, 0x60, RZ ;  /* 0x000000600a0c7810 */ /* 0x002fc80007ffe0ff */
[----:B------:R-:W-:-:S13]  /*a4a0*/  ISETP.GE.AND P0, PT, R12, UR4, PT ;  /* 0x000000040c007c0c */ /* 0x000fda000bf06270 */
[----:B------:R-:W-:Y:S05]  /*a4b0*/  @P0 BRA `(.L_x_125) ;  /* 0x0000210000000947 */ /* 0x000fea0003800000 */
[----:B------:R-:W-:Y:S01]  /*a4c0*/  ISETP.GE.AND P0, PT, R16, c[0x0][0x27c], PT ;  /* 0x00009f0010007a0c */ /* 0x000fe20003f06270 */
[----:B------:R-:W-:-:S12]  /*a4d0*/  BSSY B0, `(.L_x_126) ;  /* 0x0000028000007945 */ /* 0x000fd80003800000 */
[----:B------:R-:W-:Y:S05]  /*a4e0*/  @P0 BRA `(.L_x_127) ;  /* 0x0000026000000947 */ /* 0x000fea0003800000 */
[----:B------:R-:W1:Y:S01]  /*a4f0*/  LDS.128 R12, [R22+0x3100] ;  /* 0x00310000160c7984 */ /* 0x000e620000000c00 */
[----:B------:R-:W-:Y:S02]  /*a500*/  LOP3.LUT R31, R27, 0xffff0000, RZ, 0xc0, !PT ;  /* 0xffff00001b1f7812 */ /* 0x000fe400078ec0ff */
[C---:B-1----:R-:W-:Y:S01]  /*a510*/  SHF.L.U32 R29, R12.reuse, 0x10, RZ ;  /* 0x000000100c1d7819 */ /* 0x042fe200000006ff */
[----:B------:R-:W-:Y:S01]  /*a520*/  IMAD.U32 R33, R15, 0x10000, RZ ;  /* 0x000100000f217824 */ /* 0x000fe200078e00ff */
[----:B------:R-:W-:Y:S02]  /*a530*/  LOP3.LUT R28, R12, 0xffff0000, RZ, 0xc0, !PT ;  /* 0xffff00000c1c7812 */ /* 0x000fe400078ec0ff */
[C---:B------:R-:W-:Y:S02]  /*a540*/  SHF.L.U32 R12, R13.reuse, 0x10, RZ ;  /* 0x000000100d0c7819 */ /* 0x040fe400000006ff */
[----:B------:R-:W-:Y:S02]  /*a550*/  LOP3.LUT R30, R13, 0xffff0000, RZ, 0xc0, !PT ;  /* 0xffff00000d1e7812 */ /* 0x000fe400078ec0ff */
[----:B------:R-:W-:Y:S01]  /*a560*/  SHF.L.U32 R13, R27, 0x10, RZ ;  /* 0x000000101b0d7819 */ /* 0x000fe200000006ff */
[C---:B------:R-:W-:Y:S01]  /*a570*/  IMAD.U32 R27, R25.reuse, 0x10000, RZ ;  /* 0x00010000191b7824 */ /* 0x040fe200078e00ff */
[----:B------:R-:W-:-:S02]  /*a580*/  LOP3.LUT R25, R25, 0xffff0000, RZ, 0xc0, !PT ;  /* 0xffff000019197812 */ /* 0x000fc400078ec0ff */
[C---:B------:R-:W-:Y:S02]  /*a590*/  SHF.L.U32 R35, R14.reuse, 0x10, RZ ;  /* 0x000000100e237819 */ /* 0x040fe400000006ff */
[----:B------:R-:W-:Y:S01]  /*a5a0*/  LOP3.LUT R34, R14, 0xffff0000, RZ, 0xc0, !PT ;  /* 0xffff00000e227812 */ /* 0x000fe200078ec0ff */
[----:B------:R-:W-:Y:S01]  /*a5b0*/  FMUL.FTZ R14, R27, R28 ;  /* 0x0000001c1b0e7220 */ /* 0x000fe20000410000 */
[----:B------:R-:W-:Y:S01]  /*a5c0*/  LOP3.LUT R36, R15, 0xffff0000, RZ, 0xc0, !PT ;  /* 0xffff00000f247812 */ /* 0x000fe200078ec0ff */
[----:B------:R-:W-:Y:S02]  /*a5d0*/  FMUL.FTZ R15, R25, R30 ;  /* 0x0000001e190f7220 */ /* 0x000fe40000410000 */
[C---:B------:R-:W-:Y:S02]  /*a5e0*/  FMUL.FTZ R28, R13.reuse, R28 ;  /* 0x0000001c0d1c7220 */ /* 0x040fe40000410000 */
[-C--:B------:R-:W-:Y:S02]  /*a5f0*/  FFMA.FTZ R14, R13, R29.reuse, -R14 ;  /* 0x0000001d0d0e7223 */ /* 0x080fe4000001080e */
[----:B------:R-:W-:Y:S01]  /*a600*/  FFMA.FTZ R13, R31, R12, -R15 ;  /* 0x0000000c1f0d7223 */ /* 0x000fe2000001080f */
[----:B------:R-:W-:Y:S01]  /*a610*/  SHF.L.U32 R15, R24, 0x10, RZ ;  /* 0x00000010180f7819 */ /* 0x000fe200000006ff */
[----:B------:R-:W-:Y:S01]  /*a620*/  FFMA.FTZ R28, R27, R29, R28 ;  /* 0x0000001d1b1c7223 */ /* 0x000fe2000001001c */
[----:B------:R-:W-:Y:S01]  /*a630*/  SHF.L.U32 R27, R26, 0x10, RZ ;  /* 0x000000101a1b7819 */ /* 0x000fe200000006ff */
[----:B------:R-:W-:Y:S01]  /*a640*/  FMUL.FTZ R30, R31, R30 ;  /* 0x0000001e1f1e7220 */ /* 0x000fe20000410000 */
[----:B------:R-:W-:-:S02]  /*a650*/  LOP3.LUT R24, R24, 0xffff0000, RZ, 0xc0, !PT ;  /* 0xffff000018187812 */ /* 0x000fc400078ec0ff */
[----:B------:R-:W-:Y:S01]  /*a660*/  LOP3.LUT R26, R26, 0xffff0000, RZ, 0xc0, !PT ;  /* 0xffff00001a1a7812 */ /* 0x000fe200078ec0ff */
[----:B------:R-:W-:Y:S02]  /*a670*/  FFMA.FTZ R30, R25, R12, R30 ;  /* 0x0000000c191e7223 */ /* 0x000fe4000001001e */
[-C--:B------:R-:W-:Y:S02]  /*a680*/  FMUL.FTZ R12, R15, R34.reuse ;  /* 0x000000220f0c7220 */ /* 0x080fe40000410000 */
[----:B------:R-:W-:Y:S01]  /*a690*/  FMUL.FTZ R34, R27, R34 ;  /* 0x000000221b227220 */ /* 0x000fe20000410000 */
[----:B------:R-:W-:Y:S01]  /*a6a0*/  F2FP.BF16.PACK_AB R13, R30, R13 ;  /* 0x0000000d1e0d723e */ /* 0x000fe200000010ff */
[-C--:B------:R-:W-:Y:S02]  /*a6b0*/  FMUL.FTZ R25, R24, R36.reuse ;  /* 0x0000002418197220 */ /* 0x080fe40000410000 */
[----:B------:R-:W-:Y:S02]  /*a6c0*/  FMUL.FTZ R36, R26, R36 ;  /* 0x000000241a247220 */ /* 0x000fe40000410000 */
[----:B------:R-:W-:-:S02]  /*a6d0*/  FFMA.FTZ R34, R15, R35, R34 ;  /* 0x000000230f227223 */ /* 0x000fc40000010022 */
[----:B------:R-:W-:Y:S01]  /*a6e0*/  FFMA.FTZ R27, R27, R35, -R12 ;  /* 0x000000231b1b7223 */ /* 0x000fe2000001080c */
[----:B------:R-:W-:Y:S01]  /*a6f0*/  F2FP.BF16.PACK_AB R12, R28, R14 ;  /* 0x0000000e1c0c723e */ /* 0x000fe200000010ff */
[-C--:B------:R-:W-:Y:S02]  /*a700*/  FFMA.FTZ R15, R26, R33.reuse, -R25 ;  /* 0x000000211a0f7223 */ /* 0x080fe40000010819 */
[----:B------:R-:W-:Y:S01]  /*a710*/  FFMA.FTZ R36, R24, R33, R36 ;  /* 0x0000002118247223 */ /* 0x000fe20000010024 */
[----:B------:R-:W-:-:S04]  /*a720*/  F2FP.BF16.PACK_AB R14, R34, R27 ;  /* 0x0000001b220e723e */ /* 0x000fc800000010ff */
[----:B------:R-:W-:-:S05]  /*a730*/  F2FP.BF16.PACK_AB R15, R36, R15 ;  /* 0x0000000f240f723e */ /* 0x000fca00000010ff */
[----:B------:R1:W-:Y:S02]  /*a740*/  STS.128 [R22+0x3100], R12 ;  /* 0x0031000c16007388 */ /* 0x0003e40000000c00 */
.L_x_127:
[----:B------:R-:W-:Y:S05]  /*a750*/  BSYNC B0 ;  /* 0x0000000000007941 */ /* 0x000fea0003800000 */
.L_x_126:
[----:B------:R-:W-:-:S04]  /*a760*/  IADD3 R16, R16, 0x20, RZ ;  /* 0x0000002010107810 */ /* 0x000fc80007ffe0ff */
[----:B------:R-:W-:-:S13]  /*a770*/  ISETP.GE.AND P0, PT, R16, c[0x0][0x27c], PT ;  /* 0x00009f0010007a0c */ /* 0x000fda0003f06270 */
[----:B------:R-:W-:Y:S05]  /*a780*/  @P0 BRA `(.L_x_125) ;  /* 0x00001e3000000947 */ /* 0x000fea0003800000 */
[----:B-1----:R-:W1:Y:S01]  /*a790*/  LDS.128 R12, [R22+0x7100] ;  /* 0x00710000160c7984 */ /* 0x002e620000000c00 */
        /* <DEDUP_REMOVED lines=11> */
[-C--:B------:R-:W-:Y:S01]  /*a850*/  FMUL.FTZ R14, R23, R16.reuse ;  /* 0x00000010170e7220 */ /* 0x080fe20000410000 */
[----:B------:R-:W-:Y:S01]  /*a860*/  LOP3.LUT R30, R15, 0xffff0000, RZ, 0xc0, !PT ;  /* 0xffff00000f1e7812 */ /* 0x000fe200078ec0ff */
[-C--:B------:R-:W-:Y:S02]  /*a870*/  FMUL.FTZ R15, R18, R25.reuse ;  /* 0x00000019120f7220 */ /* 0x080fe40000410000 */
[C---:B------:R-:W-:Y:S02]  /*a880*/  FMUL.FTZ R16, R13.reuse, R16 ;  /* 0x000000100d107220 */ /* 0x040fe40000410000 */
[----:B------:R-:W-:Y:S02]  /*a890*/  FFMA.FTZ R14, R13, R24, -R14 ;  /* 0x000000180d0e7223 */ /* 0x000fe4000001080e */
[C---:B------:R-:W-:Y:S01]  /*a8a0*/  FFMA.FTZ R13, R26.reuse, R12, -R15 ;  /* 0x0000000c1a0d7223 */ /* 0x040fe2000001080f */
        /* <DEDUP_REMOVED lines=19> */
[----:B------:R1:W-:Y:S01]  /*a9e0*/  STS.128 [R22+0x7100], R12 ;  /* 0x0071000c16007388 */ /* 0x0003e20000000c00 */
[----:B------:R-:W-:Y:S05]  /*a9f0*/  BRA `(.L_x_125) ;  /* 0x00001bc000007947 */ /* 0x000fea0003800000 */
.L_x_110:
[----:B------:R-:W-:Y:S01]  /*aa00*/  ISETP.NE.AND P0, PT, R12, RZ, PT ;  /* 0x000000ff0c00720c */ /* 0x000fe20003f05270 */
[----:B------:R-:W-:Y:S01]  /*aa10*/  IMAD.U32 R26, RZ, RZ, UR16 ;  /* 0x00000010ff1a7e24 */ /* 0x000fe2000f8e00ff */
[----:B------:R-:W-:Y:S01]  /*aa20*/  MOV R24, UR4 ;  /* 0x0000000400187c02 */ /* 0x000fe20008000f00 */
[----:B------:R-:W-:Y:S01]  /*aa30*/  IMAD.U32 R27, RZ, RZ, UR17 ;  /* 0x00000011ff1b7e24 */ /* 0x000fe2000f8e00ff */
[----:B------:R-:W-:Y:S01]  /*aa40*/  MOV R25, UR5 ;  /* 0x0000000500197c02 */ /* 0x000fe20008000f00 */
[----:B------:R-:W-:Y:S01]  /*aa50*/  BSSY B0, `(.L_x_128) ;  /* 0x000000d000007945 */ /* 0x000fe20003800000 */
[----:B------:R-:W-:Y:S01]  /*aa60*/  CS2R R18, SRZ ;  /* 0x0000000000127805 */ /* 0x000fe2000001ff00 */
[----:B------:R-:W-:Y:S01]  /*aa70*/  CS2R R16, SRZ ;  /* 0x0000000000107805 */ /* 0x000fe2000001ff00 */
[----:B------:R-:W-:Y:S01]  /*aa80*/  CS2R R14, SRZ ;  /* 0x00000000000e7805 */ /* 0x000fe2000001ff00 */
[----:B------:R-:W-:-:S04]  /*aa90*/  CS2R R12, SRZ ;  /* 0x00000000000c7805 */ /* 0x000fc8000001ff00 */
[----:B------:R-:W-:Y:S05]  /*aaa0*/  @P0 BRA `(.L_x_129) ;  /* 0x0000007000000947 */ /* 0x000fea0003800000 */
[----:B------:R-:W-:Y:S01]  /*aab0*/  ISETP.GE.AND P0, PT, R32, c[0x0][0x27c], PT ;  /* 0x00009f0020007a0c */ /* 0x000fe20003f06270 */
[----:B------:R-:W-:-:S12]  /*aac0*/  CS2R R18, SRZ ;  /* 0x0000000000127805 */ /* 0x000fd8000001ff00 */
[----:B------:R-:W-:Y:S05]  /*aad0*/  @P0 BRA `(.L_x_129) ;  /* 0x0000004000000947 */ /* 0x000fea0003800000 */
[----:B------:R-:W-:-:S04]  /*aae0*/  IMAD.WIDE R26, R32, 0x2, R26 ;  /* 0x00000002201a7825 */ /* 0x000fc800078e021a */
[----:B------:R-:W-:Y:S01]  /*aaf0*/  IMAD.WIDE R24, R32, 0x2, R24 ;  /* 0x0000000220187825 */ /* 0x000fe200078e0218 */
[----:B------:R1:W5:Y:S04]  /*ab00*/  LD.E.128 R12, [R26.64] ;  /* 0x000000141a0c7980 */ /* 0x000368000c101d00 */
[----:B------:R1:W5:Y:S02]  /*ab10*/  LD.E.128 R16, [R24.64] ;  /* 0x0000001418107980 */ /* 0x000364000c101d00 */
.L_x_129:
[----:B------:R-:W-:Y:S05]  /*ab20*/  BSYNC B0 ;  /* 0x0000000000007941 */ /* 0x000fea0003800000 */
.L_x_128:
[----:B------:R-:W-:Y:S01]  /*ab30*/  UIMAD UR4, UR12, -0x80, UR18 ;  /* 0xffffff800c0478a4 */ /* 0x000fe2000f8e0212 */
[----:B------:R-:W-:Y:S01]  /*ab40*/  ISETP.GE.AND P0, PT, R32, c[0x0][0x27c], PT ;  /* 0x00009f0020007a0c */ /* 0x000fe20003f06270 */
[----:B-----5:R-:W-:Y:S01]  /*ab50*/  IMAD.MOV.U32 R35, RZ, RZ, R12 ;  /* 0x000000ffff237224 */ /* 0x020fe200078e000c */
[--C-:B------:R-:W-:Y:S01]  /*ab60*/  SHF.R.U64 R30, R12, 0x10, R13.reuse ;  /* 0x000000100c1e7819 */ /* 0x100fe2000000120d */
[----:B------:R-:W-:Y:S01]  /*ab70*/  UISETP.LT.AND UP0, UPT, UR4, 0x80, UPT ;  /* 0x000000800400788c */ /* 0x000fe2000bf01270 */
[--C-:B------:R-:W-:Y:S01]  /*ab80*/  IMAD.MOV.U32 R29, RZ, RZ, R13.reuse ;  /* 0x000000ffff1d7224 */ /* 0x100fe200078e000d */
[----:B------:R-:W-:Y:S01]  /*ab90*/  SHF.R.U32.HI R36, RZ, 0x10, R13 ;  /* 0x00000010ff247819 */ /* 0x000fe2000001160d */
[----:B------:R-:W-:Y:S01]  /*aba0*/  IMAD.MOV.U32 R12, RZ, RZ, R14 ;  /* 0x000000ffff0c7224 */ /* 0x000fe200078e000e */
[----:B------:R-:W-:Y:S01]  /*abb0*/  USEL UR4, UR4, 0x80, UP0 ;  /* 0x0000008004047887 */ /* 0x000fe20008000000 */
[----:B------:R-:W-:Y:S01]  /*abc0*/  SHF.R.U64 R28, R14, 0x10, R15 ;  /* 0x000000100e1c7819 */ /* 0x000fe2000000120f */
[----:B------:R-:W-:Y:S01]  /*abd0*/  IMAD.MOV.U32 R13, RZ, RZ, R16 ;  /* 0x000000ffff0d7224 */ /* 0x000fe200078e0010 */
[----:B-1----:R-:W-:Y:S01]  /*abe0*/  SHF.R.U64 R26, R16, 0x10, R17 ;  /* 0x00000010101a7819 */ /* 0x002fe20000001211 */
[----:B------:R-:W-:Y:S01]  /*abf0*/  IMAD.MOV.U32 R27, RZ, RZ, R15 ;  /* 0x000000ffff1b7224 */ /* 0x000fe200078e000f */
[--C-:B------:R-:W-:Y:S01]  /*ac00*/  SHF.R.U32.HI R16, RZ, 0x10, R17.reuse ;  /* 0x00000010ff107819 */ /* 0x100fe20000011611 */
[----:B------:R-:W-:Y:S01]  /*ac10*/  IMAD.MOV.U32 R25, RZ, RZ, R17 ;  /* 0x000000ffff197224 */ /* 0x000fe200078e0011 */
[----:B------:R-:W-:Y:S01]  /*ac20*/  ISETP.GE.OR P1, PT, R10, UR4, P0 ;  /* 0x000000040a007c0c */ /* 0x000fe20008726670 */
[----:B------:R-:W-:Y:S01]  /*ac30*/  IMAD.MOV.U32 R14, RZ, RZ, R18 ;  /* 0x000000ffff0e7224 */ /* 0x000fe200078e0012 */
[----:B------:R-:W-:Y:S01]  /*ac40*/  SHF.R.U32.HI R15, RZ, 0x10, R15 ;  /* 0x00000010ff0f7819 */ /* 0x000fe2000001160f */
[----:B------:R-:W-:Y:S01]  /*ac50*/  IMAD.MOV.U32 R23, RZ, RZ, R19 ;  /* 0x000000ffff177224 */ /* 0x000fe200078e0013 */
[----:B------:R-:W-:-:S04]  /*ac60*/  DEPBAR.LE SB0, 0x1 ;  /* 0x000080400000791a */ /* 0x000fc80000000000 */
        /* <DEDUP_REMOVED lines=13> */
[----:B------:R-:W-:Y:S01]  /*ad40*/  MOV R14, c[0x0][0x27c] ;  /* 0x00009f00000e7a02 */ /* 0x000fe20000000f00 */
[----:B------:R-:W1:Y:S01]  /*ad50*/  LDS.128 R16, [R22+0x100] ;  /* 0x0001000016107984 */ /* 0x000e620000000c00 */
[----:B------:R-:W-:Y:S01]  /*ad60*/  SHF.L.U32 R41, R26, 0x10, RZ ;  /* 0x000000101a297819 */ /* 0x000fe200000006ff */
[----:B------:R-:W-:Y:S01]  /*ad70*/  IMAD.U32 R38, R30, 0x10000, RZ ;  /* 0x000100001e267824 */ /* 0x000fe200078e00ff */
[----:B------:R-:W-:-:S02]  /*ad80*/  LEA.HI R14, R14, R3, RZ, 0x1d ;  /* 0x000000030e0e7211 */ /* 0x000fc400078fe8ff */
[----:B------:R-:W-:Y:S02]  /*ad90*/  LOP3.LUT R40, R26, 0xffff0000, RZ, 0xc0, !PT ;  /* 0xffff00001a287812 */ /* 0x000fe400078ec0ff */
[----:B------:R-:W-:Y:S01]  /*ada0*/  SHF.R.S32.HI R12, RZ, 0x1f, R14 ;  /* 0x0000001fff0c7819 */ /* 0x000fe2000001140e */
[----:B------:R-:W-:Y:S01]  /*adb0*/  IMAD.SHL.U32 R13, R14, 0x8, RZ ;  /* 0x000000080e0d7824 */ /* 0x000fe200078e00ff */
[----:B------:R-:W-:Y:S02]  /*adc0*/  LOP3.LUT R44, R30, 0xffff0000, RZ, 0xc0, !PT ;  /* 0xffff00001e2c7812 */ /* 0x000fe400078ec0ff */
[----:B------:R-:W-:Y:S02]  /*add0*/  LEA.HI R12, R12, R14, RZ, 0x3 ;  /* 0x0000000e0c0c7211 */ /* 0x000fe400078f18ff */
[----:B------:R-:W-:Y:S02]  /*ade0*/  LOP3.LUT R13, R34, 0x38, R13, 0xf8, !PT ;  /* 0x00000038220d7812 */ /* 0x000fe400078ef80d */
[----:B------:R-:W-:-:S02]  /*adf0*/  SHF.L.U32 R12, R12, 0xa, RZ ;  /* 0x0000000a0c0c7819 */ /* 0x000fc400000006ff */
[----:B------:R-:W-:Y:S02]  /*ae00*/  LOP3.LUT R31, R13, R31, RZ, 0x3c, !PT ;  /* 0x0000001f0d1f7212 */ /* 0x000fe400078e3cff */
[----:B------:R-:W-:Y:S02]  /*ae10*/  LOP3.LUT R12, R12, 0x7fffe000, RZ, 0xc0, !PT ;  /* 0x7fffe0000c0c7812 */ /* 0x000fe400078ec0ff */
[----:B------:R-:W-:Y:S02]  /*ae20*/  SHF.L.U32 R47, R24, 0x10, RZ ;  /* 0x00000010182f7819 */ /* 0x000fe400000006ff */
[----:B------:R-:W-:-:S05]  /*ae30*/  IADD3 R31, R31, R12, R33 ;  /* 0x0000000c1f1f7210 */ /* 0x000fca0007ffe021 */
[----:B------:R-:W-:-:S05]  /*ae40*/  IMAD.SHL.U32 R31, R31, 0x2, RZ ;  /* 0x000000021f1f7824 */ /* 0x000fca00078e00ff */
[----:B------:R-:W2:Y:S01]  /*ae50*/  LDS.128 R12, [R31+0x100] ;  /* 0x000100001f0c7984 */ /* 0x000ea20000000c00 */
[C---:B-1----:R-:W-:Y:S01]  /*ae60*/  SHF.L.U32 R36, R16.reuse, 0x10, RZ ;  /* 0x0000001010247819 */ /* 0x042fe200000006ff */
[C---:B------:R-:W-:Y:S01]  /*ae70*/  IMAD.U32 R34, R17.reuse, 0x10000, RZ ;  /* 0x0001000011227824 */ /* 0x040fe200078e00ff */
[----:B------:R-:W-:Y:S02]  /*ae80*/  LOP3.LUT R35, R16, 0xffff0000, RZ, 0xc0, !PT ;  /* 0xffff000010237812 */ /* 0x000fe400078ec0ff */
[----:B------:R-:W-:Y:S01]  /*ae90*/  LOP3.LUT R16, R17, 0xffff0000, RZ, 0xc0, !PT ;  /* 0xffff000011107812 */ /* 0x000fe200078ec0ff */
[C---:B------:R-:W-:Y:S01]  /*aea0*/  IMAD.U32 R17, R19.reuse, 0x10000, RZ ;  /* 0x0001000013117824 */ /* 0x040fe200078e00ff */
[C---:B------:R-:W-:Y:S02]  /*aeb0*/  SHF.L.U32 R37, R18.reuse, 0x10, RZ ;  /* 0x0000001012257819 */ /* 0x040fe400000006ff */
[----:B------:R-:W-:Y:S02]  /*aec0*/  LOP3.LUT R33, R18, 0xffff0000, RZ, 0xc0, !PT ;  /* 0xffff000012217812 */ /* 0x000fe400078ec0ff */
[----:B------:R-:W-:-:S02]  /*aed0*/  LOP3.LUT R18, R19, 0xffff0000, RZ, 0xc0, !PT ;  /* 0xffff000013127812 */ /* 0x000fc400078ec0ff */
[C---:B--2---:R-:W-:Y:S02]  /*aee0*/  SHF.L.U32 R46, R12.reuse, 0x10, RZ ;  /* 0x000000100c2e7819 */ /* 0x044fe400000006ff */
[----:B------:R-:W-:Y:S01]  /*aef0*/  LOP3.LUT R19, R12, 0xffff0000, RZ, 0xc0, !PT ;  /* 0xffff00000c137812 */ /* 0x000fe200078ec0ff */
[C---:B------:R-:W-:Y:S01]  /*af00*/  IMAD.U32 R12, R13.reuse, 0x10000, RZ ;  /* 0x000100000d0c7824 */ /* 0x040fe200078e00ff */
[----:B------:R-:W-:Y:S01]  /*af10*/  LOP3.LUT R45, R13, 0xffff0000, RZ, 0xc0, !PT ;  /* 0xffff00000d2d7812 */ /* 0x000fe200078ec0ff */
[C---:B------:R-:W-:Y:S01]  /*af20*/  FMUL.FTZ R39, R46.reuse, R41 ;  /* 0x000000292e277220 */ /* 0x040fe20000410000 */
[C---:B------:R-:W-:Y:S01]  /*af30*/  LOP3.LUT R43, R15.reuse, 0xffff0000, RZ, 0xc0, !PT ;  /* 0xffff00000f2b7812 */ /* 0x040fe200078ec0ff */
[-C--:B------:R-:W-:Y:S01]  /*af40*/  FMUL.FTZ R46, R46, R38.reuse ;  /* 0x000000262e2e7220 */ /* 0x080fe20000410000 */
[----:B------:R-:W-:Y:S01]  /*af50*/  SHF.L.U32 R42, R14, 0x10, RZ ;  /* 0x000000100e2a7819 */ /* 0x000fe200000006ff */
[----:B------:R-:W-:Y:S01]  /*af60*/  IMAD.U32 R13, R15, 0x10000, RZ ;  /* 0x000100000f0d7824 */ /* 0x000fe200078e00ff */
[----:B------:R-:W-:Y:S01]  /*af70*/  SHF.L.U32 R15, R25, 0x10, RZ ;  /* 0x00000010190f7819 */ /* 0x000fe200000006ff */
[----:B------:R-:W-:Y:S01]  /*af80*/  FFMA.FTZ R39, R36, R38, -R39 ;  /* 0x0000002624277223 */ /* 0x000fe20000010827 */
[----:B------:R-:W-:Y:S01]  /*af90*/  LOP3.LUT R14, R14, 0xffff0000, RZ, 0xc0, !PT ;  /* 0xffff00000e0e7812 */ /* 0x000fe200078ec0ff */
[----:B------:R-:W-:-:S02]  /*afa0*/  FMUL.FTZ R38, R19, R40 ;  /* 0x0000002813267220 */ /* 0x000fc40000410000 */
[----:B------:R-:W-:Y:S02]  /*afb0*/  FFMA.FTZ R36, R36, R41, R46 ;  /* 0x0000002924247223 */ /* 0x000fe4000001002e */
[----:B------:R-:W-:Y:S02]  /*afc0*/  IMAD.U32 R41, R29, 0x10000, RZ ;  /* 0x000100001d297824 */ /* 0x000fe400078e00ff */
[-C--:B------:R-:W-:Y:S02]  /*afd0*/  FMUL.FTZ R46, R19, R44.reuse ;  /* 0x0000002c132e7220 */ /* 0x080fe40000410000 */
[----:B------:R-:W-:Y:S02]  /*afe0*/  FFMA.FTZ R38, R35, R44, -R38 ;  /* 0x0000002c23267223 */ /* 0x000fe40000010826 */
[C---:B------:R-:W-:Y:S02]  /*aff0*/  FMUL.FTZ R44, R12.reuse, R15 ;  /* 0x0000000f0c2c7220 */ /* 0x040fe40000410000 */
[----:B------:R-:W-:-:S02]  /*b000*/  FMUL.FTZ R19, R12, R41 ;  /* 0x000000290c137220 */ /* 0x000fc40000410000 */
[----:B------:R-:W-:Y:S01]  /*b010*/  FFMA.FTZ R12, R35, R40, R46 ;  /* 0x00000028230c7223 */ /* 0x000fe2000001002e */
[----:B------:R-:W-:Y:S01]  /*b020*/  LOP3.LUT R46, R28, 0xffff0000, RZ, 0xc0, !PT ;  /* 0xffff00001c2e7812 */ /* 0x000fe200078ec0ff */
[----:B------:R-:W-:Y:S01]  /*b030*/  FFMA.FTZ R35, R34, R41, -R44 ;  /* 0x0000002922237223 */ /* 0x000fe2000001082c */
[----:B------:R-:W-:Y:S01]  /*b040*/  SHF.L.U32 R44, R23, 0x10, RZ ;  /* 0x00000010172c7819 */ /* 0x000fe200000006ff */
[----:B------:R-:W-:Y:S01]  /*b050*/  IMAD.U32 R41, R28, 0x10000, RZ ;  /* 0x000100001c297824 */ /* 0x000fe200078e00ff */
[----:B------:R-:W-:Y:S01]  /*b060*/  F2FP.BF16.PACK_AB R12, R12, R36 ;  /* 0x000000240c0c723e */ /* 0x000fe200000010ff */
[----:B------:R-:W-:Y:S01]  /*b070*/  FFMA.FTZ R34, R34, R15, R19 ;  /* 0x0000000f22227223 */ /* 0x000fe20000010013 */
[----:B------:R-:W-:Y:S01]  /*b080*/  LOP3.LUT R15, R24, 0xffff0000, RZ, 0xc0, !PT ;  /* 0xffff0000180f7812 */ /* 0x000fe200078ec0ff */
[C---:B------:R-:W-:Y:S02]  /*b090*/  FMUL.FTZ R19, R42.reuse, R47 ;  /* 0x0000002f2a137220 */ /* 0x040fe40000410000 */
[----:B------:R-:W-:-:S02]  /*b0a0*/  FMUL.FTZ R42, R42, R41 ;  /* 0x000000292a2a7220 */ /* 0x000fc40000410000 */
[----:B------:R-:W-:Y:S01]  /*b0b0*/  FFMA.FTZ R41, R37, R41, -R19 ;  /* 0x0000002925297223 */ /* 0x000fe20000010813 */
[----:B------:R-:W-:Y:S01]  /*b0c0*/  SHF.L.U32 R19, R27, 0x10, RZ ;  /* 0x000000101b137819 */ /* 0x000fe200000006ff */
[C---:B------:R-:W-:Y:S02]  /*b0d0*/  FMUL.FTZ R40, R14.reuse, R15 ;  /* 0x0000000f0e287220 */ /* 0x040fe40000410000 */
[----:B------:R-:W-:Y:S02]  /*b0e0*/  FMUL.FTZ R14, R14, R46 ;  /* 0x0000002e0e0e7220 */ /* 0x000fe40000410000 */
[----:B------:R-:W-:Y:S02]  /*b0f0*/  FFMA.FTZ R37, R37, R47, R42 ;  /* 0x0000002f25257223 */ /* 0x000fe4000001002a */
[----:B------:R-:W-:Y:S02]  /*b100*/  FMUL.FTZ R42, R13, R44 ;  /* 0x0000002c0d2a7220 */ /* 0x000fe40000410000 */
[----:B------:R-:W-:Y:S01]  /*b110*/  FFMA.FTZ R40, R33, R46, -R40 ;  /* 0x0000002e21287223 */ /* 0x000fe20000010828 */
[----:B------:R-:W-:Y:S01]  /*b120*/  LOP3.LUT R46, R29, 0xffff0000, RZ, 0xc0, !PT ;  /* 0xffff00001d2e7812 */ /* 0x000fe200078ec0ff */
[----:B------:R-:W-:-:S02]  /*b130*/  FFMA.FTZ R14, R33, R15, R14 ;  /* 0x0000000f210e7223 */ /* 0x000fc4000001000e */
[-C--:B------:R-:W-:Y:S01]  /*b140*/  FMUL.FTZ R15, R13, R19.reuse ;  /* 0x000000130d0f7220 */ /* 0x080fe20000410000 */
[----:B------:R-:W-:Y:S01]  /*b150*/  LOP3.LUT R13, R25, 0xffff0000, RZ, 0xc0, !PT ;  /* 0xffff0000190d7812 */ /* 0x000fe200078ec0ff */
[----:B------:R-:W-:Y:S01]  /*b160*/  FFMA.FTZ R33, R17, R19, -R42 ;  /* 0x0000001311217223 */ /* 0x000fe2000001082a */
[----:B------:R-:W-:Y:S01]  /*b170*/  LOP3.LUT R42, R23, 0xffff0000, RZ, 0xc0, !PT ;  /* 0xffff0000172a7812 */ /* 0x000fe200078ec0ff */
[----:B------:R-:W-:Y:S01]  /*b180*/  FFMA.FTZ R15, R17, R44, R15 ;  /* 0x0000002c110f7223 */ /* 0x000fe2000001000f */
[----:B------:R-:W-:Y:S01]  /*b190*/  LOP3.LUT R19, R27, 0xffff0000, RZ, 0xc0, !PT ;  /* 0xffff00001b137812 */ /* 0x000fe200078ec0ff */
[----:B------:R-:W-:Y:S01]  /*b1a0*/  FMUL.FTZ R17, R45, R13 ;  /* 0x0000000d2d117220 */ /* 0x000fe20000410000 */
[----:B------:R-:W-:Y:S01]  /*b1b0*/  F2FP.BF16.PACK_AB R14, R14, R37 ;  /* 0x000000250e0e723e */ /* 0x000fe200000010ff */
[----:B------:R-:W-:Y:S02]  /*b1c0*/  FMUL.FTZ R44, R43, R42 ;  /* 0x0000002a2b2c7220 */ /* 0x000fe40000410000 */
[----:B------:R-:W-:-:S02]  /*b1d0*/  FMUL.FTZ R45, R45, R46 ;  /* 0x0000002e2d2d7220 */ /* 0x000fc40000410000 */
[-C--:B------:R-:W-:Y:S02]  /*b1e0*/  FMUL.FTZ R43, R43, R19.reuse ;  /* 0x000000132b2b7220 */ /* 0x080fe40000410000 */
[----:B------:R-:W-:Y:S02]  /*b1f0*/  FFMA.FTZ R17, R16, R46, -R17 ;  /* 0x0000002e10117223 */ /* 0x000fe40000010811 */
[----:B------:R-:W-:Y:S02]  /*b200*/  FFMA.FTZ R19, R18, R19, -R44 ;  /* 0x0000001312137223 */ /* 0x000fe4000001082c */
[----:B------:R-:W-:Y:S01]  /*b210*/  FFMA.FTZ R13, R16, R13, R45 ;  /* 0x0000000d100d7223 */ /* 0x000fe2000001002d */
[----:B------:R-:W-:Y:S01]  /*b220*/  F2FP.BF16.PACK_AB R16, R38, R39 ;  /* 0x000000272610723e */ /* 0x000fe200000010ff */
[----:B------:R-:W-:Y:S01]  /*b230*/  FFMA.FTZ R43, R18, R42, R43 ;  /* 0x0000002a122b7223 */ /* 0x000fe2000001002b */
[----:B------:R-:W-:Y:S02]  /*b240*/  F2FP.BF16.PACK_AB R18, R40, R41 ;  /* 0x000000292812723e */ /* 0x000fe400000010ff */
[----:B------:R-:W-:-:S02]  /*b250*/  F2FP.BF16.PACK_AB R17, R17, R35 ;  /* 0x000000231111723e */ /* 0x000fc400000010ff */
[----:B------:R-:W-:Y:S02]  /*b260*/  F2FP.BF16.PACK_AB R19, R19, R33 ;  /* 0x000000211313723e */ /* 0x000fe400000010ff */
[----:B------:R-:W-:Y:S02]  /*b270*/  F2FP.BF16.PACK_AB R13, R13, R34 ;  /* 0x000000220d0d723e */ /* 0x000fe400000010ff */
[----:B------:R-:W-:Y:S01]  /*b280*/  F2FP.BF16.PACK_AB R15, R43, R15 ;  /* 0x0000000f2b0f723e */ /* 0x000fe200000010ff */
[----:B------:R1:W-:Y:S04]  /*b290*/  STS.128 [R22+0x100], R16 ;  /* 0x0001001016007388 */ /* 0x0003e80000000c00 */
[----:B------:R1:W-:Y:S02]  /*b2a0*/  STS.128 [R31+0x100], R12 ;  /* 0x0001000c1f007388 */ /* 0x0003e40000000c00 */
.L_x_131:
[----:B------:R-:W-:Y:S05]  /*b2b0*/  BSYNC B0 ;  /* 0x0000000000007941 */ /* 0x000fea0003800000 */
.L_x_130:
[----:B-1----:R-:W-:Y:S01]  /*b2c0*/  IADD3 R13, R10, 0x20, RZ ;  /* 0x000000200a0d7810 */ /* 0x002fe20007ffe0ff */
[----:B------:R-:W-:Y:S03]  /*b2d0*/  BSSY B0, `(.L_x_132) ;  /* 0x0000064000007945 */ /* 0x000fe60003800000 */
[----:B------:R-:W-:-:S13]  /*b2e0*/  ISETP.GE.OR P1, PT, R13, UR4, P0 ;  /* 0x000000040d007c0c */ /* 0x000fda0008726670 */
[----:B------:R-:W-:Y:S05]  /*b2f0*/  @P1 BRA `(.L_x_133) ;  /* 0x0000061000001947 */ /* 0x000fea0003800000 */
[----:B------:R-:W-:Y:S01]  /*b300*/  IMAD.MOV.U32 R15, RZ, RZ, c[0x0][0x27c] ;  /* 0x00009f00ff0f7624 */ /* 0x000fe200078e00ff */
[----:B------:R-:W-:Y:S01]  /*b310*/  SHF.R.S32.HI R12, RZ, 0x1f, R13 ;  /* 0x0000001fff0c7819 */ /* 0x000fe2000001140d */
[----:B------:R-:W-:Y:S01]  /*b320*/  IMAD.SHL.U32 R17, R13, 0x40, RZ ;  /* 0x000000400d117824 */ /* 0x000fe200078e00ff */
[----:B------:R-:W-:Y:S01]  /*b330*/  SHF.L.U32 R46, R30, 0x10, RZ ;  /* 0x000000101e2e7819 */ /* 0x000fe200000006ff */
[----:B------:R-:W-:Y:S01]  /*b340*/  IMAD.U32 R42, R26, 0x10000, RZ ;  /* 0x000100001a2a7824 */ /* 0x000fe200078e00ff */
[----:B------:R-:W-:Y:S02]  /*b350*/  LEA.HI R15, R15, R3, RZ, 0x1d ;  /* 0x000000030f0f7211 */ /* 0x000fe400078fe8ff */
[----:B------:R-:W-:Y:S02]  /*b360*/  LEA.HI R12, R12, R13, RZ, 0x3 ;  /* 0x0000000d0c0c7211 */ /* 0x000fe400078f18ff */
[----:B------:R-:W-:Y:S01]  /*b370*/  SHF.R.S32.HI R13, RZ, 0x1f, R15 ;  /* 0x0000001fff0d7819 */ /* 0x000fe2000001140f */
[----:B------:R-:W-:Y:S01]  /*b380*/  IMAD.SHL.U32 R14, R15, 0x8, RZ ;  /* 0x000000080f0e7824 */ /* 0x000fe200078e00ff */
[----:B------:R-:W-:-:S02]  /*b390*/  LOP3.LUT R17, R17, 0x1c0, RZ, 0xc0, !PT ;  /* 0x000001c011117812 */ /* 0x000fc400078ec0ff */
[----:B------:R-:W-:Y:S02]  /*b3a0*/  LEA.HI R13, R13, R15, RZ, 0x3 ;  /* 0x0000000f0d0d7211 */ /* 0x000fe400078f18ff */
[----:B------:R-:W-:Y:S02]  /*b3b0*/  SHF.L.U32 R12, R12, 0x6, RZ ;  /* 0x000000060c0c7819 */ /* 0x000fe400000006ff */
[----:B------:R-:W-:Y:S01]  /*b3c0*/  SHF.R.U32.HI R16, RZ, 0x3, R17 ;  /* 0x00000003ff107819 */ /* 0x000fe20000011611 */
[----:B------:R-:W-:Y:S01]  /*b3d0*/  IMAD.SHL.U32 R13, R13, 0x400, RZ ;  /* 0x000004000d0d7824 */ /* 0x000fe200078e00ff */
[----:B------:R-:W-:Y:S02]  /*b3e0*/  LOP3.LUT R14, R17, 0x38, R14, 0xf8, !PT ;  /* 0x00000038110e7812 */ /* 0x000fe400078ef80e */
[----:B------:R-:W-:Y:S02]  /*b3f0*/  LOP3.LUT R12, R12, 0xfffffe00, RZ, 0xc0, !PT ;  /* 0xfffffe000c0c7812 */ /* 0x000fe400078ec0ff */
[----:B------:R-:W-:-:S02]  /*b400*/  LOP3.LUT R14, R14, R16, RZ, 0x3c, !PT ;  /* 0x000000100e0e7212 */ /* 0x000fc400078e3cff */
[----:B------:R-:W-:Y:S02]  /*b410*/  LOP3.LUT R13, R13, 0x7fffe000, RZ, 0xc0, !PT ;  /* 0x7fffe0000d0d7812 */ /* 0x000fe400078ec0ff */
[----:B------:R-:W-:Y:S02]  /*b420*/  LOP3.LUT R18, R17, 0x38, R32, 0xf8, !PT ;  /* 0x0000003811127812 */ /* 0x000fe400078ef820 */
[----:B------:R-:W-:Y:S02]  /*b430*/  IADD3 R22, R14, R13, R12 ;  /* 0x0000000d0e167210 */ /* 0x000fe40007ffe00c */
[----:B------:R-:W-:Y:S02]  /*b440*/  LOP3.LUT R18, R12, R18, R16, 0xf6, !PT ;  /* 0x000000120c127212 */ /* 0x000fe400078ef610 */
[----:B------:R-:W-:Y:S01]  /*b450*/  LOP3.LUT R40, R26, 0xffff0000, RZ, 0xc0, !PT ;  /* 0xffff00001a287812 */ /* 0x000fe200078ec0ff */
[----:B------:R-:W-:Y:S01]  /*b460*/  IMAD.SHL.U32 R22, R22, 0x2, RZ ;  /* 0x0000000216167824 */ /* 0x000fe200078e00ff */
[----:B------:R-:W-:-:S02]  /*b470*/  SHF.L.U32 R31, R18, 0x1, RZ ;  /* 0x00000001121f7819 */ /* 0x000fc400000006ff */
[----:B------:R-:W-:Y:S02]  /*b480*/  LOP3.LUT R45, R30, 0xffff0000, RZ, 0xc0, !PT ;  /* 0xffff00001e2d7812 */ /* 0x000fe400078ec0ff */
[----:B------:R-:W1:Y:S04]  /*b490*/  LDS.128 R12, [R22+0x100] ;  /* 0x00010000160c7984 */ /* 0x000e680000000c00 */
[----:B------:R-:W2:Y:S01]  /*b4a0*/  LDS.128 R16, [R31+0x100] ;  /* 0x000100001f107984 */ /* 0x000ea20000000c00 */
[C---:B-1----:R-:W-:Y:S01]  /*b4b0*/  IMAD.U32 R41, R12.reuse, 0x10000, RZ ;  /* 0x000100000c297824 */ /* 0x042fe200078e00ff */
[----:B------:R-:W-:Y:S02]  /*b4c0*/  LOP3.LUT R39, R12, 0xffff0000, RZ, 0xc0, !PT ;  /* 0xffff00000c277812 */ /* 0x000fe400078ec0ff */
[C---:B------:R-:W-:Y:S01]  /*b4d0*/  SHF.L.U32 R12, R13.reuse, 0x10, RZ ;  /* 0x000000100d0c7819 */ /* 0x040fe200000006ff */
[----:B--2---:R-:W-:Y:S01]  /*b4e0*/  IMAD.U32 R38, R16, 0x10000, RZ ;  /* 0x0001000010267824 */ /* 0x004fe200078e00ff */
[----:B------:R-:W-:Y:S01]  /*b4f0*/  LOP3.LUT R35, R13, 0xffff0000, RZ, 0xc0, !PT ;  /* 0xffff00000d237812 */ /* 0x000fe200078ec0ff */
[C---:B------:R-:W-:Y:S01]  /*b500*/  IMAD.U32 R13, R14.reuse, 0x10000, RZ ;  /* 0x000100000e0d7824 */ /* 0x040fe200078e00ff */
[----:B------:R-:W-:Y:S01]  /*b510*/  LOP3.LUT R43, R14, 0xffff0000, RZ, 0xc0, !PT ;  /* 0xffff00000e2b7812 */ /* 0x000fe200078ec0ff */
[----:B------:R-:W-:Y:S01]  /*b520*/  FMUL.FTZ R14, R42, R41 ;  /* 0x000000292a0e7220 */ /* 0x000fe20000410000 */
[----:B------:R-:W-:Y:S01]  /*b530*/  SHF.L.U32 R34, R15, 0x10, RZ ;  /* 0x000000100f227819 */ /* 0x000fe200000006ff */
[----:B------:R-:W-:Y:S01]  /*b540*/  FMUL.FTZ R44, R45, R39 ;  /* 0x000000272d2c7220 */ /* 0x000fe20000410000 */
[----:B------:R-:W-:Y:S01]  /*b550*/  LOP3.LUT R47, R15, 0xffff0000, RZ, 0xc0, !PT ;  /* 0xffff00000f2f7812 */ /* 0x000fe200078ec0ff */
[----:B------:R-:W-:Y:S01]  /*b560*/  FMUL.FTZ R15, R46, R41 ;  /* 0x000000292e0f7220 */ /* 0x000fe20000410000 */
[----:B------:R-:W-:Y:S01]  /*b570*/  LOP3.LUT R37, R16, 0xffff0000, RZ, 0xc0, !PT ;  /* 0xffff000010257812 */ /* 0x000fe200078ec0ff */
[-C--:B------:R-:W-:Y:S01]  /*b580*/  FFMA.FTZ R46, R46, R38.reuse, -R14 ;  /* 0x000000262e2e7223 */ /* 0x080fe2000001080e */
[C---:B------:R-:W-:Y:S01]  /*b590*/  SHF.L.U32 R16, R17.reuse, 0x10, RZ ;  /* 0x0000001011107819 */ /* 0x040fe200000006ff */
[----:B------:R-:W-:Y:S01]  /*b5a0*/  FFMA.FTZ R15, R42, R38, R15 ;  /* 0x000000262a0f7223 */ /* 0x000fe2000001000f */
[----:B------:R-:W-:Y:S01]  /*b5b0*/  SHF.L.U32 R38, R28, 0x10, RZ ;  /* 0x000000101c267819 */ /* 0x000fe200000006ff */
[----:B------:R-:W-:Y:S01]  /*b5c0*/  IMAD.U32 R14, R24, 0x10000, RZ ;  /* 0x00010000180e7824 */ /* 0x000fe200078e00ff */
[----:B------:R-:W-:Y:S01]  /*b5d0*/  LOP3.LUT R33, R17, 0xffff0000, RZ, 0xc0, !PT ;  /* 0xffff000011217812 */ /* 0x000fe200078ec0ff */
[----:B------:R-:W-:Y:S01]  /*b5e0*/  FMUL.FTZ R41, R40, R39 ;  /* 0x0000002728297220 */ /* 0x000fe20000410000 */
[----:B------:R-:W-:Y:S01]  /*b5f0*/  LOP3.LUT R39, R24, 0xffff0000, RZ, 0xc0, !PT ;  /* 0xffff000018277812 */ /* 0x000fe200078ec0ff */
[C---:B------:R-:W-:Y:S01]  /*b600*/  IMAD.U32 R36, R18.reuse, 0x10000, RZ ;  /* 0x0001000012247824 */ /* 0x040fe200078e00ff */
[----:B------:R-:W-:Y:S01]  /*b610*/  LOP3.LUT R18, R18, 0xffff0000, RZ, 0xc0, !PT ;  /* 0xffff000012127812 */ /* 0x000fe200078ec0ff */
[----:B------:R-:W-:Y:S01]  /*b620*/  FFMA.FTZ R45, R45, R37, -R41 ;  /* 0x000000252d2d7223 */ /* 0x000fe20000010829 */
[C---:B------:R-:W-:Y:S01]  /*b630*/  SHF.L.U32 R17, R19.reuse, 0x10, RZ ;  /* 0x0000001013117819 */ /* 0x040fe200000006ff */
[-C--:B------:R-:W-:Y:S01]  /*b640*/  FMUL.FTZ R42, R14, R13.reuse ;  /* 0x0000000d0e2a7220 */ /* 0x080fe20000410000 */
[----:B------:R-:W-:Y:S01]  /*b650*/  LOP3.LUT R19, R19, 0xffff0000, RZ, 0xc0, !PT ;  /* 0xffff000013137812 */ /* 0x000fe200078ec0ff */
[----:B------:R-:W-:-:S02]  /*b660*/  FMUL.FTZ R41, R38, R13 ;  /* 0x0000000d26297220 */ /* 0x000fc40000410000 */
[----:B------:R-:W-:Y:S01]  /*b670*/  FFMA.FTZ R13, R40, R37, R44 ;  /* 0x00000025280d7223 */ /* 0x000fe2000001002c */
[----:B------:R-:W-:Y:S01]  /*b680*/  SHF.L.U32 R40, R25, 0x10, RZ ;  /* 0x0000001019287819 */ /* 0x000fe200000006ff */
[-C--:B------:R-:W-:Y:S01]  /*b690*/  FFMA.FTZ R37, R38, R36.reuse, -R42 ;  /* 0x0000002426257223 */ /* 0x080fe2000001082a */
[----:B------:R-:W-:Y:S01]  /*b6a0*/  LOP3.LUT R38, R28, 0xffff0000, RZ, 0xc0, !PT ;  /* 0xffff00001c267812 */ /* 0x000fe200078ec0ff */
[----:B------:R-:W-:Y:S01]  /*b6b0*/  FFMA.FTZ R14, R14, R36, R41 ;  /* 0x000000240e0e7223 */ /* 0x000fe20000010029 */
[----:B------:R-:W-:Y:S01]  /*b6c0*/  SHF.L.U32 R41, R27, 0x10, RZ ;  /* 0x000000101b297819 */ /* 0x000fe200000006ff */
[-C--:B------:R-:W-:Y:S02]  /*b6d0*/  FMUL.FTZ R36, R39, R43.reuse ;  /* 0x0000002b27247220 */ /* 0x080fe40000410000 */
[----:B------:R-:W-:Y:S02]  /*b6e0*/  IMAD.U32 R42, R29, 0x10000, RZ ;  /* 0x000100001d2a7824 */ /* 0x000fe400078e00ff */
[----:B------:R-:W-:-:S02]  /*b6f0*/  FMUL.FTZ R43, R38, R43 ;  /* 0x0000002b262b7220 */ /* 0x000fc40000410000 */
[----:B------:R-:W-:Y:S02]  /*b700*/  FFMA.FTZ R36, R38, R18, -R36 ;  /* 0x0000001226247223 */ /* 0x000fe40000010824 */
[----:B------:R-:W-:Y:S02]  /*b710*/  IMAD.U32 R38, R23, 0x10000, RZ ;  /* 0x0001000017267824 */ /* 0x000fe400078e00ff */
[-C--:B------:R-:W-:Y:S02]  /*b720*/  FMUL.FTZ R44, R40, R12.reuse ;  /* 0x0000000c282c7220 */ /* 0x080fe40000410000 */
[----:B------:R-:W-:Y:S02]  /*b730*/  FMUL.FTZ R12, R42, R12 ;  /* 0x0000000c2a0c7220 */ /* 0x000fe40000410000 */
[----:B------:R-:W-:Y:S01]  /*b740*/  FFMA.FTZ R43, R39, R18, R43 ;  /* 0x00000012272b7223 */ /* 0x000fe2000001002b */
[----:B------:R-:W-:Y:S01]  /*b750*/  LOP3.LUT R39, R29, 0xffff0000, RZ, 0xc0, !PT ;  /* 0xffff00001d277812 */ /* 0x000fe200078ec0ff */
[----:B------:R-:W-:-:S02]  /*b760*/  FMUL.FTZ R18, R38, R34 ;  /* 0x0000002226127220 */ /* 0x000fc40000410000 */
[----:B------:R-:W-:Y:S01]  /*b770*/  FFMA.FTZ R44, R42, R16, -R44 ;  /* 0x000000102a2c7223 */ /* 0x000fe2000001082c */
[----:B------:R-:W-:Y:S01]  /*b780*/  F2FP.BF16.PACK_AB R14, R43, R14 ;  /* 0x0000000e2b0e723e */ /* 0x000fe200000010ff */
[----:B------:R-:W-:Y:S01]  /*b790*/  FFMA.FTZ R40, R40, R16, R12 ;  /* 0x0000001028287223 */ /* 0x000fe2000001000c */
[----:B------:R-:W-:Y:S01]  /*b7a0*/  LOP3.LUT R16, R25, 0xffff0000, RZ, 0xc0, !PT ;  /* 0xffff000019107812 */ /* 0x000fe200078ec0ff */
[----:B------:R-:W-:Y:S01]  /*b7b0*/  FMUL.FTZ R34, R41, R34 ;  /* 0x0000002229227220 */ /* 0x000fe20000410000 */
[----:B------:R-:W-:Y:S01]  /*b7c0*/  LOP3.LUT R12, R23, 0xffff0000, RZ, 0xc0, !PT ;  /* 0xffff0000170c7812 */ /* 0x000fe200078ec0ff */
[-C--:B------:R-:W-:Y:S01]  /*b7d0*/  FFMA.FTZ R41, R41, R17.reuse, -R18 ;  /* 0x0000001129297223 */ /* 0x080fe20000010812 */
[----:B------:R-:W-:Y:S01]  /*b7e0*/  LOP3.LUT R18, R27, 0xffff0000, RZ, 0xc0, !PT ;  /* 0xffff00001b127812 */ /* 0x000fe200078ec0ff */
[----:B------:R-:W-:Y:S02]  /*b7f0*/  FFMA.FTZ R38, R38, R17, R34 ;  /* 0x0000001126267223 */ /* 0x000fe40000010022 */
[----:B------:R-:W-:-:S02]  /*b800*/  FMUL.FTZ R17, R16, R35 ;  /* 0x0000002310117220 */ /* 0x000fc40000410000 */
[C---:B------:R-:W-:Y:S02]  /*b810*/  FMUL.FTZ R34, R39.reuse, R35 ;  /* 0x0000002327227220 */ /* 0x040fe40000410000 */
[-C--:B------:R-:W-:Y:S02]  /*b820*/  FMUL.FTZ R35, R12, R47.reuse ;  /* 0x0000002f0c237220 */ /* 0x080fe40000410000 */
[----:B------:R-:W-:Y:S02]  /*b830*/  FMUL.FTZ R47, R18, R47 ;  /* 0x0000002f122f7220 */ /* 0x000fe40000410000 */
[-C--:B------:R-:W-:Y:S02]  /*b840*/  FFMA.FTZ R17, R39, R33.reuse, -R17 ;  /* 0x0000002127117223 */ /* 0x080fe40000010811 */
[----:B------:R-:W-:Y:S01]  /*b850*/  FFMA.FTZ R34, R16, R33, R34 ;  /* 0x0000002110227223 */ /* 0x000fe20000010022 */
[----:B------:R-:W-:Y:S01]  /*b860*/  F2FP.BF16.PACK_AB R16, R45, R46 ;  /* 0x0000002e2d10723e */ /* 0x000fe200000010ff */
[----:B------:R-:W-:Y:S01]  /*b870*/  FFMA.FTZ R33, R18, R19, -R35 ;  /* 0x0000001312217223 */ /* 0x000fe20000010823 */
[----:B------:R-:W-:Y:S01]  /*b880*/  F2FP.BF16.PACK_AB R18, R36, R37 ;  /* 0x000000252412723e */ /* 0x000fe200000010ff */
[----:B------:R-:W-:Y:S01]  /*b890*/  FFMA.FTZ R47, R12, R19, R47 ;  /* 0x000000130c2f7223 */ /* 0x000fe2000001002f */
[----:B------:R-:W-:-:S02]  /*b8a0*/  F2FP.BF16.PACK_AB R12, R13, R15 ;  /* 0x0000000f0d0c723e */ /* 0x000fc400000010ff */
[----:B------:R-:W-:Y:S02]  /*b8b0*/  F2FP.BF16.PACK_AB R17, R17, R44 ;  /* 0x0000002c1111723e */ /* 0x000fe400000010ff */
[----:B------:R-:W-:Y:S02]  /*b8c0*/  F2FP.BF16.PACK_AB R19, R33, R41 ;  /* 0x000000292113723e */ /* 0x000fe400000010ff */
[----:B------:R-:W-:Y:S02]  /*b8d0*/  F2FP.BF16.PACK_AB R13, R34, R40 ;  /* 0x00000028220d723e */ /* 0x000fe400000010ff */
[----:B------:R-:W-:Y:S01]  /*b8e0*/  F2FP.BF16.PACK_AB R15, R47, R38 ;  /* 0x000000262f0f723e */ /* 0x000fe200000010ff */
[----:B------:R1:W-:Y:S04]  /*b8f0*/  STS.128 [R31+0x100], R16 ;  /* 0x000100101f007388 */ /* 0x0003e80000000c00 */
[----:B------:R1:W-:Y:S02]  /*b900*/  STS.128 [R22+0x100], R12 ;  /* 0x0001000c16007388 */ /* 0x0003e40000000c00 */
.L_x_133:
[----:B------:R-:W-:Y:S05]  /*b910*/  BSYNC B0 ;  /* 0x0000000000007941 */ /* 0x000fea0003800000 */
.L_x_132:
        /* <DEDUP_REMOVED lines=101> */
.L_x_135:
[----:B------:R-:W-:Y:S05]  /*bf70*/  BSYNC B0 ;  /* 0x0000000000007941 */ /* 0x000fea0003800000 */
.L_x_134:
[----:B-1----:R-:W-:-:S04]  /*bf80*/  IADD3 R13, R10, 0x60, RZ ;  /* 0x000000600a0d7810 */ /* 0x002fc80007ffe0ff */
[----:B------:R-:W-:-:S13]  /*bf90*/  ISETP.GE.OR P0, PT, R13, UR4, P0 ;  /* 0x000000040d007c0c */ /* 0x000fda0008706670 */
[----:B------:R-:W-:Y:S05]  /*bfa0*/  @P0 BRA `(.L_x_125) ;  /* 0x0000061000000947 */ /* 0x000fea0003800000 */
[----:B------:R-:W-:Y:S01]  /*bfb0*/  IMAD.MOV.U32 R15, RZ, RZ, c[0x0][0x27c] ;  /* 0x00009f00ff0f7624 */ /* 0x000fe200078e00ff */
[----:B------:R-:W-:Y:S01]  /*bfc0*/  SHF.R.S32.HI R12, RZ, 0x1f, R13 ;  /* 0x0000001fff0c7819 */ /* 0x000fe2000001140d */
[----:B------:R-:W-:Y:S01]  /*bfd0*/  IMAD.SHL.U32 R17, R13, 0x40, RZ ;  /* 0x000000400d117824 */ /* 0x000fe200078e00ff */
[----:B------:R-:W-:Y:S02]  /*bfe0*/  SHF.L.U32 R39, R30, 0x10, RZ ;  /* 0x000000101e277819 */ /* 0x000fe400000006ff */
        /* <DEDUP_REMOVED lines=9> */
[C---:B------:R-:W-:Y:S02]  /*c080*/  LOP3.LUT R14, R17.reuse, 0x38, R14, 0xf8, !PT ;  /* 0x00000038110e7812 */ /* 0x040fe400078ef80e */
[----:B------:R-:W-:Y:S02]  /*c090*/  LOP3.LUT R18, R17, 0x38, R32, 0xf8, !PT ;  /* 0x0000003811127812 */ /* 0x000fe400078ef820 */
[----:B------:R-:W-:-:S02]  /*c0a0*/  LOP3.LUT R12, R12, 0xfffffe00, RZ, 0xc0, !PT ;  /* 0xfffffe000c0c7812 */ /* 0x000fc400078ec0ff */
[----:B------:R-:W-:Y:S02]  /*c0b0*/  LOP3.LUT R14, R14, R16, RZ, 0x3c, !PT ;  /* 0x000000100e0e7212 */ /* 0x000fe400078e3cff */
[----:B------:R-:W-:Y:S02]  /*c0c0*/  LOP3.LUT R13, R13, 0x7fffe000, RZ, 0xc0, !PT ;  /* 0x7fffe0000d0d7812 */ /* 0x000fe400078ec0ff */
[----:B------:R-:W-:Y:S02]  /*c0d0*/  LOP3.LUT R18, R12, R18, R16, 0xf6, !PT ;  /* 0x000000120c127212 */ /* 0x000fe400078ef610 */
[----:B------:R-:W-:Y:S02]  /*c0e0*/  IADD3 R22, R14, R13, R12 ;  /* 0x0000000d0e167210 */ /* 0x000fe40007ffe00c */
[----:B------:R-:W-:-:S03]  /*c0f0*/  SHF.L.U32 R31, R18, 0x1, RZ ;  /* 0x00000001121f7819 */ /* 0x000fc600000006ff */
[----:B------:R-:W-:Y:S02]  /*c100*/  IMAD.SHL.U32 R22, R22, 0x2, RZ ;  /* 0x0000000216167824 */ /* 0x000fe400078e00ff */
[----:B------:R-:W1:Y:S04]  /*c110*/  LDS.128 R16, [R31+0x100] ;  /* 0x000100001f107984 */ /* 0x000e680000000c00 */
[----:B------:R-:W2:Y:S01]  /*c120*/  LDS.128 R12, [R22+0x100] ;  /* 0x00010000160c7984 */ /* 0x000ea20000000c00 */
[C---:B-1----:R-:W-:Y:S01]  /*c130*/  IMAD.U32 R34, R16.reuse, 0x10000, RZ ;  /* 0x0001000010227824 */ /* 0x042fe200078e00ff */
[----:B------:R-:W-:Y:S01]  /*c140*/  LOP3.LUT R33, R16, 0xffff0000, RZ, 0xc0, !PT ;  /* 0xffff000010217812 */ /* 0x000fe200078ec0ff */
[----:B------:R-:W-:Y:S01]  /*c150*/  IMAD.U32 R35, R18, 0x10000, RZ ;  /* 0x0001000012237824 */ /* 0x000fe200078e00ff */
[C---:B------:R-:W-:Y:S01]  /*c160*/  SHF.L.U32 R16, R17.reuse, 0x10, RZ ;  /* 0x0000001011107819 */ /* 0x040fe200000006ff */
[----:B--2---:R-:W-:Y:S01]  /*c170*/  IMAD.U32 R37, R12, 0x10000, RZ ;  /* 0x000100000c257824 */ /* 0x004fe200078e00ff */
[----:B------:R-:W-:Y:S01]  /*c180*/  LOP3.LUT R36, R17, 0xffff0000, RZ, 0xc0, !PT ;  /* 0xffff000011247812 */ /* 0x000fe200078ec0ff */
[----:B------:R-:W-:Y:S01]  /*c190*/  IMAD.U32 R42, R14, 0x10000, RZ ;  /* 0x000100000e2a7824 */ /* 0x000fe200078e00ff */
[----:B------:R-:W-:-:S02]  /*c1a0*/  SHF.L.U32 R17, R19, 0x10, RZ ;  /* 0x0000001013117819 */ /* 0x000fc400000006ff */
[----:B------:R-:W-:Y:S02]  /*c1b0*/  LOP3.LUT R38, R19, 0xffff0000, RZ, 0xc0, !PT ;  /* 0xffff000013267812 */ /* 0x000fe400078ec0ff */
[----:B------:R-:W-:Y:S02]  /*c1c0*/  LOP3.LUT R19, R12, 0xffff0000, RZ, 0xc0, !PT ;  /* 0xffff00000c137812 */ /* 0x000fe400078ec0ff */
[C---:B------:R-:W-:Y:S02]  /*c1d0*/  SHF.L.U32 R12, R13.reuse, 0x10, RZ ;  /* 0x000000100d0c7819 */ /* 0x040fe400000006ff */
[----:B------:R-:W-:Y:S01]  /*c1e0*/  LOP3.LUT R43, R13, 0xffff0000, RZ, 0xc0, !PT ;  /* 0xffff00000d2b7812 */ /* 0x000fe200078ec0ff */
[----:B------:R-:W-:Y:S01]  /*c1f0*/  IMAD.U32 R13, R26, 0x10000, RZ ;  /* 0x000100001a0d7824 */ /* 0x000fe200078e00ff */
[----:B------:R-:W-:Y:S02]  /*c200*/  LOP3.LUT R41, R14, 0xffff0000, RZ, 0xc0, !PT ;  /* 0xffff00000e297812 */ /* 0x000fe400078ec0ff */
[----:B------:R-:W-:Y:S01]  /*c210*/  LOP3.LUT R26, R26, 0xffff0000, RZ, 0xc0, !PT ;  /* 0xffff00001a1a7812 */ /* 0x000fe200078ec0ff */
[-C--:B------:R-:W-:Y:S01]  /*c220*/  FMUL.FTZ R14, R13, R37.reuse ;  /* 0x000000250d0e7220 */ /* 0x080fe20000410000 */
[----:B------:R-:W-:Y:S01]  /*c230*/  LOP3.LUT R18, R18, 0xffff0000, RZ, 0xc0, !PT ;  /* 0xffff000012127812 */ /* 0x000fe200078ec0ff */
[----:B------:R-:W-:Y:S01]  /*c240*/  FMUL.FTZ R37, R39, R37 ;  /* 0x0000002527257220 */ /* 0x000fe20000410000 */
[----:B------:R-:W-:Y:S01]  /*c250*/  SHF.L.U32 R40, R15, 0x10, RZ ;  /* 0x000000100f287819 */ /* 0x000fe200000006ff */
[-C--:B------:R-:W-:Y:S01]  /*c260*/  FFMA.FTZ R14, R39, R34.reuse, -R14 ;  /* 0x00000022270e7223 */ /* 0x080fe2000001080e */
[----:B------:R-:W-:Y:S01]  /*c270*/  LOP3.LUT R39, R30, 0xffff0000, RZ, 0xc0, !PT ;  /* 0xffff00001e277812 */ /* 0x000fe200078ec0ff */
[----:B------:R-:W-:Y:S01]  /*c280*/  FFMA.FTZ R37, R13, R34, R37 ;  /* 0x000000220d257223 */ /* 0x000fe20000010025 */
[----:B------:R-:W-:Y:S01]  /*c290*/  SHF.L.U32 R13, R28, 0x10, RZ ;  /* 0x000000101c0d7819 */ /* 0x000fe200000006ff */
[C---:B------:R-:W-:Y:S01]  /*c2a0*/  IMAD.U32 R30, R24.reuse, 0x10000, RZ ;  /* 0x00010000181e7824 */ /* 0x040fe200078e00ff */
[----:B------:R-:W-:Y:S01]  /*c2b0*/  LOP3.LUT R24, R24, 0xffff0000, RZ, 0xc0, !PT ;  /* 0xffff000018187812 */ /* 0x000fe200078ec0ff */
[----:B------:R-:W-:Y:S01]  /*c2c0*/  FMUL.FTZ R44, R26, R19 ;  /* 0x000000131a2c7220 */ /* 0x000fe20000410000 */
[----:B------:R-:W-:Y:S01]  /*c2d0*/  LOP3.LUT R28, R28, 0xffff0000, RZ, 0xc0, !PT ;  /* 0xffff00001c1c7812 */ /* 0x000fe200078ec0ff */
[-C--:B------:R-:W-:Y:S01]  /*c2e0*/  FMUL.FTZ R34, R30, R42.reuse ;  /* 0x0000002a1e227220 */ /* 0x080fe20000410000 */
[----:B------:R-:W-:Y:S01]  /*c2f0*/  LOP3.LUT R15, R15, 0xffff0000, RZ, 0xc0, !PT ;  /* 0xffff00000f0f7812 */ /* 0x000fe200078ec0ff */
[----:B------:R-:W-:-:S02]  /*c300*/  FMUL.FTZ R42, R13, R42 ;  /* 0x0000002a0d2a7220 */ /* 0x000fc40000410000 */
[----:B------:R-:W-:Y:S02]  /*c310*/  FMUL.FTZ R19, R39, R19 ;  /* 0x0000001327137220 */ /* 0x000fe40000410000 */
[----:B------:R-:W-:Y:S02]  /*c320*/  FFMA.FTZ R42, R30, R35, R42 ;  /* 0x000000231e2a7223 */ /* 0x000fe4000001002a */
[----:B------:R-:W-:Y:S02]  /*c330*/  FMUL.FTZ R30, R24, R41 ;  /* 0x00000029181e7220 */ /* 0x000fe40000410000 */
[----:B------:R-:W-:Y:S01]  /*c340*/  FFMA.FTZ R34, R13, R35, -R34 ;  /* 0x000000230d227223 */ /* 0x000fe20000010822 */
[C---:B------:R-:W-:Y:S01]  /*c350*/  SHF.L.U32 R13, R25.reuse, 0x10, RZ ;  /* 0x00000010190d7819 */ /* 0x040fe200000006ff */
[----:B------:R-:W-:Y:S01]  /*c360*/  FMUL.FTZ R41, R28, R41 ;  /* 0x000000291c297220 */ /* 0x000fe20000410000 */
[----:B------:R-:W-:Y:S01]  /*c370*/  LOP3.LUT R25, R25, 0xffff0000, RZ, 0xc0, !PT ;  /* 0xffff000019197812 */ /* 0x000fe200078ec0ff */
[----:B------:R-:W-:-:S02]  /*c380*/  FFMA.FTZ R44, R39, R33, -R44 ;  /* 0x00000021272c7223 */ /* 0x000fc4000001082c */
[----:B------:R-:W-:Y:S01]  /*c390*/  FFMA.FTZ R19, R26, R33, R19 ;  /* 0x000000211a137223 */ /* 0x000fe20000010013 */
[C---:B------:R-:W-:Y:S01]  /*c3a0*/  SHF.L.U32 R33, R27.reuse, 0x10, RZ ;  /* 0x000000101b217819 */ /* 0x040fe200000006ff */
[-C--:B------:R-:W-:Y:S01]  /*c3b0*/  FFMA.FTZ R28, R28, R18.reuse, -R30 ;  /* 0x000000121c1c7223 */ /* 0x080fe2000001081e */
[----:B------:R-:W-:Y:S01]  /*c3c0*/  LOP3.LUT R27, R27, 0xffff0000, RZ, 0xc0, !PT ;  /* 0xffff00001b1b7812 */ /* 0x000fe200078ec0ff */
[C---:B------:R-:W-:Y:S01]  /*c3d0*/  IMAD.U32 R30, R23.reuse, 0x10000, RZ ;  /* 0x00010000171e7824 */ /* 0x040fe200078e00ff */
[----:B------:R-:W-:Y:S01]  /*c3e0*/  LOP3.LUT R23, R23, 0xffff0000, RZ, 0xc0, !PT ;  /* 0xffff000017177812 */ /* 0x000fe200078ec0ff */
[C---:B------:R-:W-:Y:S01]  /*c3f0*/  IMAD.U32 R26, R29.reuse, 0x10000, RZ ;  /* 0x000100001d1a7824 */ /* 0x040fe200078e00ff */
[----:B------:R-:W-:Y:S01]  /*c400*/  LOP3.LUT R29, R29, 0xffff0000, RZ, 0xc0, !PT ;  /* 0xffff00001d1d7812 */ /* 0x000fe200078ec0ff */
[----:B------:R-:W-:Y:S02]  /*c410*/  FFMA.FTZ R41, R24, R18, R41 ;  /* 0x0000001218297223 */ /* 0x000fe40000010029 */
[----:B------:R-:W-:-:S02]  /*c420*/  FMUL.FTZ R35, R13, R12 ;  /* 0x0000000c0d237220 */ /* 0x000fc40000410000 */
[----:B------:R-:W-:Y:S02]  /*c430*/  FMUL.FTZ R18, R30, R40 ;  /* 0x000000281e127220 */ /* 0x000fe40000410000 */
[----:B------:R-:W-:Y:S02]  /*c440*/  FMUL.FTZ R12, R26, R12 ;  /* 0x0000000c1a0c7220 */ /* 0x000fe40000410000 */
[----:B------:R-:W-:Y:S02]  /*c450*/  FMUL.FTZ R40, R33, R40 ;  /* 0x0000002821287220 */ /* 0x000fe40000410000 */
[----:B------:R-:W-:Y:S02]  /*c460*/  FFMA.FTZ R13, R13, R16, R12 ;  /* 0x000000100d0d7223 */ /* 0x000fe4000001000c */
[-C--:B------:R-:W-:Y:S01]  /*c470*/  FFMA.FTZ R33, R33, R17.reuse, -R18 ;  /* 0x0000001121217223 */ /* 0x080fe20000010812 */
[----:B------:R-:W-:Y:S01]  /*c480*/  F2FP.BF16.PACK_AB R18, R28, R34 ;  /* 0x000000221c12723e */ /* 0x000fe200000010ff */
[----:B------:R-:W-:-:S02]  /*c490*/  FFMA.FTZ R40, R30, R17, R40 ;  /* 0x000000111e287223 */ /* 0x000fc40000010028 */
[----:B------:R-:W-:Y:S02]  /*c4a0*/  FMUL.FTZ R17, R25, R43 ;  /* 0x0000002b19117220 */ /* 0x000fe40000410000 */
[----:B------:R-:W-:Y:S02]  /*c4b0*/  FMUL.FTZ R12, R23, R15 ;  /* 0x0000000f170c7220 */ /* 0x000fe40000410000 */
[----:B------:R-:W-:Y:S02]  /*c4c0*/  FMUL.FTZ R43, R29, R43 ;  /* 0x0000002b1d2b7220 */ /* 0x000fe40000410000 */
[----:B------:R-:W-:Y:S02]  /*c4d0*/  FMUL.FTZ R15, R27, R15 ;  /* 0x0000000f1b0f7220 */ /* 0x000fe40000410000 */
[----:B------:R-:W-:Y:S01]  /*c4e0*/  FFMA.FTZ R35, R26, R16, -R35 ;  /* 0x000000101a237223 */ /* 0x000fe20000010823 */
[----:B------:R-:W-:Y:S01]  /*c4f0*/  F2FP.BF16.PACK_AB R16, R44, R14 ;  /* 0x0000000e2c10723e */ /* 0x000fe200000010ff */
[----:B------:R-:W-:Y:S01]  /*c500*/  FFMA.FTZ R17, R29, R36, -R17 ;  /* 0x000000241d117223 */ /* 0x000fe20000010811 */
[----:B------:R-:W-:Y:S01]  /*c510*/  F2FP.BF16.PACK_AB R14, R41, R42 ;  /* 0x0000002a290e723e */ /* 0x000fe200000010ff */
[----:B------:R-:W-:Y:S01]  /*c520*/  FFMA.FTZ R27, R27, R38, -R12 ;  /* 0x000000261b1b7223 */ /* 0x000fe2000001080c */
[----:B------:R-:W-:Y:S01]  /*c530*/  F2FP.BF16.PACK_AB R12, R19, R37 ;  /* 0x00000025130c723e */ /* 0x000fe200000010ff */
[----:B------:R-:W-:Y:S01]  /*c540*/  FFMA.FTZ R25, R25, R36, R43 ;  /* 0x0000002419197223 */ /* 0x000fe2000001002b */
[----:B------:R-:W-:Y:S01]  /*c550*/  F2FP.BF16.PACK_AB R17, R17, R35 ;  /* 0x000000231111723e */ /* 0x000fe200000010ff */
[----:B------:R-:W-:Y:S01]  /*c560*/  FFMA.FTZ R15, R23, R38, R15 ;  /* 0x00000026170f7223 */ /* 0x000fe2000001000f */
[----:B------:R-:W-:-:S02]  /*c570*/  F2FP.BF16.PACK_AB R19, R27, R33 ;  /* 0x000000211b13723e */ /* 0x000fc400000010ff */
[----:B------:R-:W-:Y:S02]  /*c580*/  F2FP.BF16.PACK_AB R13, R25, R13 ;  /* 0x0000000d190d723e */ /* 0x000fe400000010ff */
[----:B------:R-:W-:Y:S01]  /*c590*/  F2FP.BF16.PACK_AB R15, R15, R40 ;  /* 0x000000280f0f723e */ /* 0x000fe200000010ff */
[----:B------:R1:W-:Y:S04]  /*c5a0*/  STS.128 [R31+0x100], R16 ;  /* 0x000100101f007388 */ /* 0x0003e80000000c00 */
[----:B------:R1:W-:Y:S02]  /*c5b0*/  STS.128 [R22+0x100], R12 ;  /* 0x0001000c16007388 */ /* 0x0003e40000000c00 */
.L_x_125:
[----:B------:R-:W-:Y:S05]  /*c5c0*/  BSYNC B2 ;  /* 0x0000000000027941 */ /* 0x000fea0003800000 */
.L_x_109:
[----:B-1----:R-:W-:Y:S01]  /*c5d0*/  IMAD R14, R21, c[0x0][0x208], RZ ;  /* 0x00008200150e7a24 */ /* 0x002fe200078e02ff */
[----:B------:R-:W-:Y:S01]  /*c5e0*/  LEA.HI R5, R5, R75, RZ, 0x5 ;  /* 0x0000004b05057211 */ /* 0x000fe200078f28ff */
[C---:B------:R-:W-:Y:S01]  /*c5f0*/  IMAD.WIDE.U32 R12, R242.reuse, c[0x0][0x208], RZ ;  /* 0x00008200f20c7a25 */ /* 0x040fe200078e00ff */
[----:B------:R-:W-:Y:S01]  /*c600*/  BAR.SYNC.DEFER_BLOCKING 0x0 ;  /* 0x0000000000007b1d */ /* 0x000fe20000010000 */
[----:B------:R-:W-:Y:S01]  /*c610*/  SHF.L.U32 R15, R3, 0x6, RZ ;  /* 0x00000006030f7819 */ /* 0x000fe200000006ff */
[----:B------:R-:W-:Y:S01]  /*c620*/  UISETP.GE.AND UP0, UPT, UR9, 0x81, UPT ;  /* 0x000000810900788c */ /* 0x000fe2000bf06270 */
[----:B------:R-:W-:Y:S01]  /*c630*/  IMAD R14, R242, c[0x0][0x20c], R14 ;  /* 0x00008300f20e7a24 */ /* 0x000fe200078e020e */
[----:B------:R-:W-:Y:S01]  /*c640*/  SHF.L.U32 R10, R10, 0x3, RZ ;  /* 0x000000030a0a7819 */ /* 0x000fe200000006ff */
[----:B------:R-:W-:Y:S01]  /*c650*/  IMAD R11, R11, c[0x0][0x218], RZ ;  /* 0x000086000b0b7a24 */ /* 0x000fe200078e02ff */
[----:B------:R-:W-:Y:S01]  /*c660*/  LOP3.LUT R15, R15, 0x1c0, RZ, 0xc0, !PT ;  /* 0x000001c00f0f7812 */ /* 0x000fe200078ec0ff */
[----:B------:R-:W-:Y:S01]  /*c670*/  IMAD.WIDE R18, R32, 0x2, RZ ;  /* 0x0000000220127825 */ /* 0x000fe200078e02ff */
[----:B------:R-:W-:-:S02]  /*c680*/  IADD3 R13, R13, R14, RZ ;  /* 0x0000000e0d0d7210 */ /* 0x000fc40007ffe0ff */
[----:B------:R-:W-:Y:S01]  /*c690*/  SHF.L.U32 R14, R5, 0x5, RZ ;  /* 0x00000005050e7819 */ /* 0x000fe200000006ff */
[----:B------:R-:W-:Y:S01]  /*c6a0*/  IMAD R11, R241, c[0x0][0x21c], R11 ;  /* 0x00008700f10b7a24 */ /* 0x000fe200078e020b */
[----:B------:R-:W-:Y:S01]  /*c6b0*/  LOP3.LUT R238, R15, 0x8, R10, 0xf8, !PT ;  /* 0x000000080fee7812 */ /* 0x000fe200078ef80a */
[----:B------:R-:W-:Y:S01]  /*c6c0*/  IMAD.WIDE.U32 R12, R241, c[0x0][0x218], R12 ;  /* 0x00008600f10c7a25 */ /* 0x000fe200078e000c */
[----:B------:R-:W-:Y:S02]  /*c6d0*/  LOP3.LUT R14, R14, 0x7ffffc00, RZ, 0xc0, !PT ;  /* 0x7ffffc000e0e7812 */ /* 0x000fe400078ec0ff */
[----:B------:R-:W-:Y:S02]  /*c6e0*/  SHF.R.U32.HI R15, RZ, 0x3, R15 ;  /* 0x00000003ff0f7819 */ /* 0x000fe4000001160f */
[----:B------:R-:W-:Y:S02]  /*c6f0*/  IADD3 R188, R4, R14, RZ ;  /* 0x0000000e04bc7210 */ /* 0x000fe40007ffe0ff */
[----:B------:R-:W-:-:S02]  /*c700*/  IADD3 R10, P0, R12, UR28, RZ ;  /* 0x0000001c0c0a7c10 */ /* 0x000fc4000ff1e0ff */
[C---:B------:R-:W-:Y:S01]  /*c710*/  LEA R196, R188.reuse, 0x100, 0x1 ;  /* 0x00000100bcc47811 */ /* 0x040fe200078e08ff */
[----:B------:R-:W-:Y:S01]  /*c720*/  IMAD.SHL.U32 R188, R188, 0x2, RZ ;  /* 0x00000002bcbc7824 */ /* 0x000fe200078e00ff */
[----:B------:R-:W-:Y:S02]  /*c730*/  IADD3.X R11, R13, UR10, R11, P0, !PT ;  /* 0x0000000a0d0b7c10 */ /* 0x000fe400087fe40b */
[-C--:B------:R-:W-:Y:S02]  /*c740*/  LEA R192, R2, R196.reuse, 0x1 ;  /* 0x000000c402c07211 */ /* 0x080fe400078e08ff */
[----:B------:R-:W-:Y:S01]  /*c750*/  LEA R34, P0, R10, c[0x0][0x1f8], 0x1 ;  /* 0x00007e000a227a11 */ /* 0x000fe200078008ff */
[----:B------:R-:W-:Y:S01]  /*c760*/  LDSM.16.M88.4 R136, [R188+0x100] ;  /* 0x00010000bc88783b */ /* 0x000fe20000000200 */
[C---:B------:R-:W-:Y:S02]  /*c770*/  LEA R196, R0.reuse, R196, 0x1 ;  /* 0x000000c400c47211 */ /* 0x040fe400078e08ff */
[----:B------:R-:W-:Y:S01]  /*c780*/  LEA R212, R0, R192, 0x1 ;  /* 0x000000c000d47211 */ /* 0x000fe200078e08ff */
[----:B------:R-:W-:Y:S01]  /*c790*/  LDSM.16.M88.4 R140, [R192] ;  /* 0x00000000c08c783b */ /* 0x000fe20000000200 */
[----:B------:R-:W-:-:S02]  /*c7a0*/  LEA.HI.X R10, R10, c[0x0][0x1fc], R11, 0x1, P0 ;  /* 0x00007f000a0a7a11 */ /* 0x000fc400000f0c0b */
[----:B------:R-:W-:Y:S01]  /*c7b0*/  SHF.R.S32.HI R14, RZ, 0x1f, R8 ;  /* 0x0000001fff0e7819 */ /* 0x000fe20000011408 */
[----:B------:R-:W-:Y:S01]  /*c7c0*/  LDSM.16.M88.4 R172, [R196] ;  /* 0x00000000c4ac783b */ /* 0x000fe20000000200 */
[----:B------:R-:W-:Y:S02]  /*c7d0*/  LOP3.LUT R238, R238, R15, RZ, 0x3c, !PT ;  /* 0x0000000feeee7212 */ /* 0x000fe400078e3cff */
[----:B------:R-:W-:Y:S01]  /*c7e0*/  LEA.HI R14, R14, R8, RZ, 0x3 ;  /* 0x000000080e0e7211 */ /* 0x000fe200078f18ff */
[----:B------:R-:W1:Y:S01]  /*c7f0*/  SHFL.IDX PT, R96, R34, 0x1, 0x181f ;  /* 0x00381f0022607f89 */ /* 0x000e6200000e0000 */
[----:B------:R-:W-:Y:S02]  /*c800*/  LOP3.LUT P3, RZ, R3, 0x2, RZ, 0xc0, !PT ;  /* 0x0000000203ff7812 */ /* 0x000fe4000786c0ff */
[----:B------:R-:W-:Y:S01]  /*c810*/  LOP3.LUT R33, R14, 0xfffffff8, RZ, 0xc0, !PT ;  /* 0xfffffff80e217812 */ /* 0x000fe200078ec0ff */
[----:B------:R-:W-:Y:S01]  /*c820*/  LDSM.16.M88.4 R184, [R212] ;  /* 0x00000000d4b8783b */ /* 0x000fe20000000200 */
[----:B------:R-:W-:-:S02]  /*c830*/  LEA R238, R20, R238, 0x9 ;  /* 0x000000ee14ee7211 */ /* 0x000fc400078e48ff */
[----:B------:R-:W-:Y:S01]  /*c840*/  SHF.L.U32 R243, R9, 0x1, RZ ;  /* 0x0000000109f37819 */ /* 0x000fe200000006ff */
[----:B------:R-:W-:Y:S01]  /*c850*/  LDSM.16.M88.4 R188, [R188+0x4100] ;  /* 0x00410000bcbc783b */ /* 0x000fe20000000200 */
[----:B------:R-:W-:Y:S01]  /*c860*/  IMAD.WIDE R16, R33, 0x2, RZ ;  /* 0x0000000221107825 */ /* 0x000fe200078e02ff */
[----:B------:R-:W-:Y:S02]  /*c870*/  SHF.L.U32 R238, R238, 0x1, RZ ;  /* 0x00000001eeee7819 */ /* 0x000fe400000006ff */
[----:B------:R-:W-:Y:S02]  /*c880*/  LDSM.16.M88.4 R192, [R192+0x4000] ;  /* 0x00400000c0c0783b */ /* 0x000fe40000000200 */
[C---:B------:R-:W-:Y:S02]  /*c890*/  IADD3 R14, R238.reuse, 0x8100, RZ ;  /* 0x00008100ee0e7810 */ /* 0x040fe40007ffe0ff */
[----:B------:R-:W-:Y:S01]  /*c8a0*/  LDSM.16.M88.4 R196, [R196+0x4000] ;  /* 0x00400000c4c4783b */ /* 0x000fe20000000200 */
[----:B------:R-:W-:-:S02]  /*c8b0*/  IADD3 R237, R238, 0x8120, RZ ;  /* 0x00008120eeed7810 */ /* 0x000fc40007ffe0ff */
[----:B------:R-:W-:Y:S01]  /*c8c0*/  @P3 IADD3 R237, R14, -0x20, RZ ;  /* 0xffffffe00eed3810 */ /* 0x000fe20007ffe0ff */
[----:B------:R-:W-:Y:S03]  /*c8d0*/  LDSM.16.M88.4 R212, [R212+0x4000] ;  /* 0x00400000d4d4783b */ /* 0x000fe60000000200 */
[C---:B------:R-:W-:Y:S01]  /*c8e0*/  IADD3 R231, R237.reuse, 0x800, RZ ;  /* 0x00000800ede77810 */ /* 0x040fe20007ffe0ff */
[----:B------:R-:W-:Y:S01]  /*c8f0*/  BAR.SYNC.DEFER_BLOCKING 0x0 ;  /* 0x0000000000007b1d */ /* 0x000fe20000010000 */
[----:B-1----:R-:W-:Y:S02]  /*c900*/  IADD3 R48, P2, R18, R96, RZ ;  /* 0x0000006012307210 */ /* 0x002fe40007f5e0ff */
[C---:B------:R-:W-:Y:S02]  /*c910*/  IADD3 R230, R237.reuse, 0x1000, RZ ;  /* 0x00001000ede67810 */ /* 0x040fe40007ffe0ff */
[C---:B------:R-:W-:Y:S01]  /*c920*/  IADD3 R229, R237.reuse, 0x1800, RZ ;  /* 0x00001800ede57810 */ /* 0x040fe20007ffe0ff */
[----:B------:R-:W1:Y:S01]  /*c930*/  SHFL.IDX PT, R50, R34, RZ, 0x181f ;  /* 0x00181fff22327589 */ /* 0x000e6200000e0000 */
[----:B------:R-:W-:-:S02]  /*c940*/  IADD3 R228, R237, 0x2000, RZ ;  /* 0x00002000ede47810 */ /* 0x000fc40007ffe0ff */
[C---:B------:R-:W-:Y:S01]  /*c950*/  IADD3 R227, R237.reuse, 0x2800, RZ ;  /* 0x00002800ede37810 */ /* 0x040fe20007ffe0ff */
[----:B------:R-:W2:Y:S01]  /*c960*/  SHFL.IDX PT, R12, R10, 0x1, 0x181f ;  /* 0x00381f000a0c7f89 */ /* 0x000ea200000e0000 */
[C---:B------:R-:W-:Y:S02]  /*c970*/  IADD3 R226, R237.reuse, 0x3000, RZ ;  /* 0x00003000ede27810 */ /* 0x040fe40007ffe0ff */
[C---:B------:R-:W-:Y:S01]  /*c980*/  IADD3 R225, R237.reuse, 0x3800, RZ ;  /* 0x00003800ede17810 */ /* 0x040fe20007ffe0ff */
[----:B------:R-:W3:Y:S01]  /*c990*/  SHFL.IDX PT, R88, R34, 0x2, 0x181f ;  /* 0x00581f0022587f89 */ /* 0x000ee200000e0000 */
[C---:B------:R-:W-:Y:S02]  /*c9a0*/  IADD3 R223, R237.reuse, 0x4000, RZ ;  /* 0x00004000eddf7810 */ /* 0x040fe40007ffe0ff */
[C---:B------:R-:W-:Y:S01]  /*c9b0*/  IADD3 R222, R237.reuse, 0x4800, RZ ;  /* 0x00004800edde7810 */ /* 0x040fe20007ffe0ff */
[----:B------:R-:W4:Y:S01]  /*c9c0*/  SHFL.IDX PT, R13, R10, RZ, 0x181f ;  /* 0x00181fff0a0d7589 */ /* 0x000f2200000e0000 */
[----:B------:R-:W-:-:S02]  /*c9d0*/  IADD3 R221, R237, 0x5000, RZ ;  /* 0x00005000eddd7810 */ /* 0x000fc40007ffe0ff */
[C---:B------:R-:W-:Y:S01]  /*c9e0*/  IADD3 R220, R237.reuse, 0x5800, RZ ;  /* 0x00005800eddc7810 */ /* 0x040fe20007ffe0ff */
[----:B------:R-:W5:Y:S01]  /*c9f0*/  SHFL.IDX PT, R34, R34, 0x3, 0x181f ;  /* 0x00781f0022227f89 */ /* 0x000f6200000e0000 */
[----:B------:R-:W-:Y:S01]  /*ca00*/  IADD3 R219, R237, 0x6000, RZ ;  /* 0x00006000eddb7810 */ /* 0x000fe20007ffe0ff */
[----:B------:R-:W-:-:S04]  /*ca10*/  DEPBAR.LE SB0, 0x0 ;  /* 0x000080000000791a */ /* 0x000fc80000000000 */
[----:B------:R-:W5:Y:S01]  /*ca20*/  SHFL.IDX PT, R11, R10, 0x2, 0x181f ;  /* 0x00581f000a0b7f89 */ /* 0x000f6200000e0000 */
[----:B------:R-:W-:-:S03]  /*ca30*/  IADD3 R218, R237, 0x6800, RZ ;  /* 0x00006800edda7810 */ /* 0x000fc60007ffe0ff */
[----:B------:R-:W-:Y:S01]  /*ca40*/  BAR.SYNC.DEFER_BLOCKING 0x0 ;  /* 0x0000000000007b1d */ /* 0x000fe20000010000 */
[----:B-1----:R-:W-:Y:S02]  /*ca50*/  IADD3 R56, P0, R50, R18, RZ ;  /* 0x0000001232387210 */ /* 0x002fe40007f1e0ff */
[----:B--2---:R-:W-:Y:S02]  /*ca60*/  IADD3.X R49, R19, R12, RZ, P2, !PT ;  /* 0x0000000c13317210 */ /* 0x004fe400017fe4ff */
[----:B------:R-:W-:Y:S01]  /*ca70*/  IADD3 R96, P2, R16, R96, RZ ;  /* 0x0000006010607210 */ /* 0x000fe20007f5e0ff */
[----:B------:R-:W1:Y:S01]  /*ca80*/  SHFL.IDX PT, R10, R10, 0x3, 0x181f ;  /* 0x00781f000a0a7f89 */ /* 0x000e6200000e0000 */
[----:B---3--:R-:W-:Y:S02]  /*ca90*/  IADD3 R90, P1, R18, R88, RZ ;  /* 0x00000058125a7210 */ /* 0x008fe40007f3e0ff */
[----:B------:R-:W-:Y:S01]  /*caa0*/  IADD3.X R97, R17, R12, RZ, P2, !PT ;  /* 0x0000000c11617210 */ /* 0x000fe200017fe4ff */
[----:B----4-:R-:W-:Y:S01]  /*cab0*/  IMAD.X R57, R13, 0x1, R19, P0 ;  /* 0x000000010d397824 */ /* 0x010fe200000e0613 */
[----:B------:R-:W-:-:S02]  /*cac0*/  IADD3 R217, R237, 0x7000, RZ ;  /* 0x00007000edd97810 */ /* 0x000fc40007ffe0ff */
[----:B------:R-:W-:Y:S02]  /*cad0*/  IADD3 R216, R237, 0x7800, RZ ;  /* 0x00007800edd87810 */ /* 0x000fe40007ffe0ff */
[-C--:B-----5:R-:W-:Y:S02]  /*cae0*/  IADD3 R72, P0, R18, R34.reuse, RZ ;  /* 0x0000002212487210 */ /* 0x0a0fe40007f1e0ff */
[----:B------:R-:W-:Y:S02]  /*caf0*/  IADD3 R34, P2, R16, R34, RZ ;  /* 0x0000002210227210 */ /* 0x000fe40007f5e0ff */
[C---:B------:R-:W-:Y:S02]  /*cb00*/  IADD3.X R91, R19.reuse, R11, RZ, P1, !PT ;  /* 0x0000000b135b7210 */ /* 0x040fe40000ffe4ff */
[----:B------:R-:W-:Y:S01]  /*cb10*/  ISETP.GE.AND P1, PT, R32, c[0x0][0x1d4], PT ;  /* 0x0000750020007a0c */ /* 0x000fe20003f26270 */
[----:B------:R-:W2:Y:S04]  /*cb20*/  LDSM.16.M88.4 R20, [R238+0x8100] ;  /* 0x00810000ee14783b */ /* 0x000ea80000000200 */
[----:B------:R-:W3:Y:S01]  /*cb30*/  LDSM.16.M88.4 R60, [R238+0x8900] ;  /* 0x00890000ee3c783b */ /* 0x000ee20000000200 */
[----:B-1----:R-:W-:-:S02]  /*cb40*/  IADD3.X R73, R19, R10, RZ, P0, !PT ;  /* 0x0000000a13497210 */ /* 0x002fc400007fe4ff */
[----:B------:R-:W-:Y:S01]  /*cb50*/  IADD3 R50, P0, R50, R16, RZ ;  /* 0x0000001032327210 */ /* 0x000fe20007f1e0ff */
[----:B------:R-:W1:Y:S01]  /*cb60*/  LDSM.16.M88.4 R40, [R237] ;  /* 0x00000000ed28783b */ /* 0x000e620000000200 */
[----:B------:R-:W-:Y:S02]  /*cb70*/  IADD3.X R35, R17, R10, RZ, P2, !PT ;  /* 0x0000000a11237210 */ /* 0x000fe400017fe4ff */
[----:B------:R-:W-:Y:S01]  /*cb80*/  ISETP.LT.OR P2, PT, R7, 0x1, P1 ;  /* 0x000000010700780c */ /* 0x000fe20000f41670 */
[----:B------:R-:W-:Y:S01]  /*cb90*/  LDSM.16.M88.4 R28, [R237+0x800] ;  /* 0x00080000ed1c783b */ /* 0x000fe20000000200 */
[----:B------:R-:W-:Y:S02]  /*cba0*/  IADD3.X R51, R13, R17, RZ, P0, !PT ;  /* 0x000000110d337210 */ /* 0x000fe400007fe4ff */
[----:B------:R-:W-:Y:S01]  /*cbb0*/  IADD3 R88, P0, R16, R88, RZ ;  /* 0x0000005810587210 */ /* 0x000fe20007f1e0ff */
[----:B------:R-:W-:Y:S04]  /*cbc0*/  LDSM.16.M88.4 R52, [R238+0x9100] ;  /* 0x00910000ee34783b */ /* 0x000fe80000000200 */
[----:B------:R-:W-:Y:S01]  /*cbd0*/  IMAD.X R89, R17, 0x1, R11, P0 ;  /* 0x0000000111597824 */ /* 0x000fe200000e060b */
[----:B------:R-:W-:Y:S01]  /*cbe0*/  ISETP.GE.AND P0, PT, R8, c[0x0][0x1d4], PT ;  /* 0x0000750008007a0c */ /* 0x000fe20003f06270 */
[----:B------:R-:W-:Y:S04]  /*cbf0*/  LDSM.16.M88.4 R44, [R238+0x9900] ;  /* 0x00990000ee2c783b */ /* 0x000fe80000000200 */
[----:B------:R-:W4:Y:S04]  /*cc00*/  LDSM.16.M88.4 R36, [R238+0xa100] ;  /* 0x00a10000ee24783b */ /* 0x000f280000000200 */
[----:B------:R-:W-:Y:S04]  /*cc10*/  LDSM.16.M88.4 R92, [R238+0xa900] ;  /* 0x00a90000ee5c783b */ /* 0x000fe80000000200 */
[----:B------:R-:W-:Y:S04]  /*cc20*/  LDSM.16.M88.4 R84, [R238+0xb100] ;  /* 0x00b10000ee54783b */ /* 0x000fe80000000200 */
[----:B------:R-:W-:Y:S01]  /*cc30*/  LDSM.16.M88.4 R76, [R238+0xb900] ;  /* 0x00b90000ee4c783b */ /* 0x000fe20000000200 */
[C---:B--2---:R-:W-:Y:S03]  /*cc40*/  HMMA.16816.F32.BF16 R12, R136.reuse, R20, RZ ;  /* 0x00000014880c723c */ /* 0x044fe600000418ff */
[----:B------:R-:W-:Y:S04]  /*cc50*/  LDSM.16.M88.4 R80, [R237+0x1000] ;  /* 0x00100000ed50783b */ /* 0x000fe80000000200 */
[----:B------:R-:W2:Y:S01]  /*cc60*/  LDSM.16.M88.4 R16, [R237+0x1800] ;  /* 0x00180000ed10783b */ /* 0x000ea20000000200 */
[C---:B------:R-:W-:Y:S03]  /*cc70*/  HMMA.16816.F32.BF16 R20, R136.reuse, R22, RZ ;  /* 0x000000168814723c */ /* 0x040fe600000418ff */
[----:B------:R-:W5:Y:S04]  /*cc80*/  LDSM.16.M88.4 R8, [R237+0x2000] ;  /* 0x00200000ed08783b */ /* 0x000f680000000200 */
[----:B------:R-:W-:Y:S01]  /*cc90*/  LDSM.16.M88.4 R68, [R237+0x2800] ;  /* 0x00280000ed44783b */ /* 0x000fe20000000200 */
[C---:B---3--:R-:W-:Y:S03]  /*cca0*/  HMMA.16816.F32.BF16 R64, R136.reuse, R60, RZ ;  /* 0x0000003c8840723c */ /* 0x048fe600000418ff */
[----:B------:R-:W3:Y:S04]  /*ccb0*/  LDSM.16.M88.4 R24, [R237+0x3000] ;  /* 0x00300000ed18783b */ /* 0x000ee80000000200 */
[----:B------:R-:W-:Y:S01]  /*ccc0*/  LDSM.16.M88.4 R104, [R237+0x3800] ;  /* 0x00380000ed68783b */ /* 0x000fe20000000200 */
[----:B------:R-:W-:Y:S03]  /*ccd0*/  HMMA.16816.F32.BF16 R60, R136, R62, RZ ;  /* 0x0000003e883c723c */ /* 0x000fe600000418ff */
[----:B------:R-:W-:Y:S01]  /*cce0*/  @!PT LDS RZ, [RZ] ;  /* 0x00000000fffff984 */ /* 0x000fe20000000800 */
[----:B------:R-:W-:Y:S01]  /*ccf0*/  @!PT LDS RZ, [RZ] ;  /* 0x00000000fffff984 */ /* 0x000fe20000000800 */
[----:B------:R-:W-:Y:S01]  /*cd00*/  @!PT LDS RZ, [RZ] ;  /* 0x00000000fffff984 */ /* 0x000fe20000000800 */
[----:B------:R2:W-:Y:S01]  /*cd10*/  LDGSTS.E.BYPASS.LTC128B.128 [R243+0x100], [R56.64], !P2 ;  /* 0x0010000038f37fae */ /* 0x0005e2000d101d54 */
[----:B------:R-:W-:-:S04]  /*cd20*/  ISETP.LT.OR P2, PT, R7, 0x1, P0 ;  /* 0x000000010700780c */ /* 0x000fc80000741670 */
[C---:B-1----:R-:W-:Y:S08]  /*cd30*/  HMMA.16816.F32.BF16 R12, R140.reuse, R40, R12 ;  /* 0x000000288c0c723c */ /* 0x042ff0000004180c */
[----:B------:R-:W-:Y:S01]  /*cd40*/  HMMA.16816.F32.BF16 R20, R140, R42, R20 ;  /* 0x0000002a8c14723c */ /* 0x000fe20000041814 */
[----:B------:R1:W-:Y:S01]  /*cd50*/  LDGSTS.E.BYPASS.LTC128B.128 [R243+0x4100], [R50.64], !P2 ;  /* 0x0410000032f37fae */ /* 0x0003e2000d101d54 */
[----:B------:R-:W-:-:S06]  /*cd60*/  ISETP.LT.OR P2, PT, R7, 0x21, P1 ;  /* 0x000000210700780c */ /* 0x000fcc0000f41670 */
[C---:B----4-:R-:W-:Y:S07]  /*cd70*/  HMMA.16816.F32.BF16 R40, R136.reuse, R36, RZ ;  /* 0x000000248828723c */ /* 0x050fee00000418ff */
[----:B------:R1:W-:Y:S01]  /*cd80*/  LDGSTS.E.BYPASS.LTC128B.128 [R243+0x1100], [R48.64], !P2 ;  /* 0x0110000030f37fae */ /* 0x0003e2000d101d54 */
[C---:B------:R-:W-:Y:S01]  /*cd90*/  ISETP.LT.OR P2, PT, R7.reuse, 0x21, P0 ;  /* 0x000000210700780c */ /* 0x040fe20000741670 */
[C---:B------:R-:W-:Y:S08]  /*cda0*/  HMMA.16816.F32.BF16 R36, R136.reuse, R38, RZ ;  /* 0x000000268824723c */ /* 0x040ff000000418ff */
[----:B--2---:R-:W-:Y:S04]  /*cdb0*/  HMMA.16816.F32.BF16 R56, R136, R52, RZ ;  /* 0x000000348838723c */ /* 0x004fe800000418ff */
[----:B------:R2:W-:Y:S01]  /*cdc0*/  LDGSTS.E.BYPASS.LTC128B.128 [R243+0x5100], [R96.64], !P2 ;  /* 0x0510000060f37fae */ /* 0x0005e2000d101d54 */
[----:B------:R-:W-:-:S03]  /*cdd0*/  ISETP.LT.OR P2, PT, R7, 0x41, P1 ;  /* 0x000000410700780c */ /* 0x000fc60000f41670 */
[C---:B------:R-:W-:Y:S08]  /*cde0*/  HMMA.16816.F32.BF16 R64, R140.reuse, R28, R64 ;  /* 0x0000001c8c40723c */ /* 0x040ff00000041840 */
[----:B------:R-:W-:Y:S02]  /*cdf0*/  HMMA.16816.F32.BF16 R60, R140, R30, R60 ;  /* 0x0000001e8c3c723c */ /* 0x000fe4000004183c */
[----:B------:R4:W-:Y:S01]  /*ce00*/  LDGSTS.E.BYPASS.LTC128B.128 [R243+0x2100], [R90.64], !P2 ;  /* 0x021000005af37fae */ /* 0x0009e2000d101d54 */
[----:B------:R-:W-:-:S02]  /*ce10*/  ISETP.LT.OR P2, PT, R7, 0x41, P0 ;  /* 0x000000410700780c */ /* 0x000fc40000741670 */
[----:B------:R-:W-:-:S03]  /*ce20*/  ISETP.LT.OR P0, PT, R7, 0x61, P0 ;  /* 0x000000610700780c */ /* 0x000fc60000701670 */
[C---:B-1----:R-:W-:Y:S08]  /*ce30*/  HMMA.16816.F32.BF16 R48, R136.reuse, R44, RZ ;  /* 0x0000002c8830723c */ /* 0x042ff000000418ff */
[----:B------:R-:W-:Y:S01]  /*ce40*/  HMMA.16816.F32.BF16 R44, R136, R46, RZ ;  /* 0x0000002e882c723c */ /* 0x000fe200000418ff */
[----:B------:R4:W-:Y:S01]  /*ce50*/  LDGSTS.E.BYPASS.LTC128B.128 [R243+0x6100], [R88.64], !P2 ;  /* 0x0610000058f37fae */ /* 0x0009e2000d101d54 */
[----:B------:R-:W-:-:S02]  /*ce60*/  ISETP.LT.OR P2, PT, R7, 0x61, P1 ;  /* 0x000000610700780c */ /* 0x000fc40000f41670 */
[----:B------:R-:W-:Y:S02]  /*ce70*/  LOP3.LUT P1, RZ, R3, 0x4, RZ, 0xc0, !PT ;  /* 0x0000000403ff7812 */ /* 0x000fe4000782c0ff */
[----:B------:R-:W-:Y:S02]  /*ce80*/  MOV R3, 0x40 ;  /* 0x0000004000037802 */ /* 0x000fe40000000f00 */
[----:B------:R-:W-:Y:S02]  /*ce90*/  HMMA.16816.F32.BF16 R52, R136, R54, RZ ;  /* 0x000000368834723c */ /* 0x000fe400000418ff */
[----:B------:R-:W-:-:S04]  /*cea0*/  SEL R3, R3, 0xffffffc0, !P1 ;  /* 0xffffffc003037807 */ /* 0x000fc80004800000 */
[----:B------:R-:W-:Y:S01]  /*ceb0*/  IADD3 R235, R238, R3, RZ ;  /* 0x00000003eeeb7210 */ /* 0x000fe20007ffe0ff */
[----:B------:R1:W-:Y:S01]  /*cec0*/  LDGSTS.E.BYPASS.LTC128B.128 [R243+0x3100], [R72.64], !P2 ;  /* 0x0310000048f37fae */ /* 0x0003e2000d101d54 */
[----:B------:R-:W-:Y:S01]  /*ced0*/  HMMA.16816.F32.BF16 R48, R140, R16, R48 ;  /* 0x000000108c30723c */ /* 0x000fe20000041830 */
[----:B------:R-:W-:Y:S02]  /*cee0*/  IADD3 R224, R3, R237, RZ ;  /* 0x000000ed03e07210 */ /* 0x000fe40007ffe0ff */
[----:B------:R1:W-:Y:S01]  /*cef0*/  LDGSTS.E.BYPASS.LTC128B.128 [R243+0x7100], [R34.64], !P0 ;  /* 0x0710000022f37fae */ /* 0x0003e2000c101d54 */
[----:B------:R-:W-:-:S03]  /*cf00*/  PLOP3.LUT P0, PT, PT, PT, UP0, 0x40, 0x0 ;  /* 0x000000000000781c */ /* 0x000fc60003f0e808 */
[----:B------:R-:W-:Y:S01]  /*cf10*/  LDSM.16.M88.4 R100, [R235+0x8100] ;  /* 0x00810000eb64783b */ /* 0x000fe20000000200 */
[----:B------:R-:W-:Y:S03]  /*cf20*/  HMMA.16816.F32.BF16 R44, R140, R18, R44 ;  /* 0x000000128c2c723c */ /* 0x000fe6000004182c */
[----:B------:R-:W3:Y:S04]  /*cf30*/  LDSM.16.M88.4 R16, [R235+0x8900] ;  /* 0x00890000eb10783b */ /* 0x000ee80000000200 */
[----:B--2---:R-:W-:Y:S01]  /*cf40*/  LDSM.16.M88.4 R96, [R235+0x9900] ;  /* 0x00990000eb60783b */ /* 0x004fe20000000200 */
[C---:B----4-:R-:W-:Y:S03]  /*cf50*/  HMMA.16816.F32.BF16 R88, R136.reuse, R84, RZ ;  /* 0x000000548858723c */ /* 0x050fe600000418ff */
[----:B------:R-:W-:Y:S04]  /*cf60*/  LDSM.16.M88.4 R108, [R237+0x4000] ;  /* 0x00400000ed6c783b */ /* 0x000fe80000000200 */
[----:B------:R-:W0:Y:S01]  /*cf70*/  LDGDEPBAR ;  /* 0x00000000000079af */ /* 0x000e220000000000 */
[----:B------:R-:W-:Y:S01]  /*cf80*/  HMMA.16816.F32.BF16 R84, R136, R86, RZ ;  /* 0x000000568854723c */ /* 0x000fe200000418ff */
[----:B-1----:R-:W-:-:S07]  /*cf90*/  SHF.R.S32.HI R35, RZ, 0x1f, R32 ;  /* 0x0000001fff237819 */ /* 0x002fce0000011420 */
[----:B-----5:R-:W-:Y:S01]  /*cfa0*/  HMMA.16816.F32.BF16 R40, R140, R8, R40 ;  /* 0x000000088c28723c */ /* 0x020fe20000041828 */
[----:B------:R-:W-:-:S07]  /*cfb0*/  SHF.R.S32.HI R34, RZ, 0x1f, R33 ;  /* 0x0000001fff227819 */ /* 0x000fce0000011421 */
[----:B------:R-:W-:Y:S01]  /*cfc0*/  HMMA.16816.F32.BF16 R36, R140, R10, R36 ;  /* 0x0000000a8c24723c */ /* 0x000fe20000041824 */
[----:B------:R-:W1:Y:S07]  /*cfd0*/  LDSM.16.M88.4 R8, [R235+0x9100] ;  /* 0x00910000eb08783b */ /* 0x000e6e0000000200 */
[C---:B------:R-:W-:Y:S08]  /*cfe0*/  HMMA.16816.F32.BF16 R28, R136.reuse, R92, RZ ;  /* 0x0000005c881c723c */ /* 0x040ff000000418ff */
[----:B------:R-:W-:Y:S08]  /*cff0*/  HMMA.16816.F32.BF16 R92, R136, R94, RZ ;  /* 0x0000005e885c723c */ /* 0x000ff000000418ff */
[C---:B---3--:R-:W-:Y:S08]  /*d000*/  HMMA.16816.F32.BF16 R88, R140.reuse, R24, R88 ;  /* 0x000000188c58723c */ /* 0x048ff00000041858 */
[C---:B------:R-:W-:Y:S01]  /*d010*/  HMMA.16816.F32.BF16 R84, R140.reuse, R26, R84 ;  /* 0x0000001a8c54723c */ /* 0x040fe20000041854 */
[----:B------:R-:W2:Y:S07]  /*d020*/  LDSM.16.M88.4 R24, [R235+0xa900] ;  /* 0x00a90000eb18783b */ /* 0x000eae0000000200 */
[C---:B------:R-:W-:Y:S08]  /*d030*/  HMMA.16816.F32.BF16 R56, R140.reuse, R80, R56 ;  /* 0x000000508c38723c */ /* 0x040ff00000041838 */
[----:B------:R-:W-:Y:S08]  /*d040*/  HMMA.16816.F32.BF16 R52, R140, R82, R52 ;  /* 0x000000528c34723c */ /* 0x000ff00000041834 */
[C---:B------:R-:W-:Y:S08]  /*d050*/  HMMA.16816.F32.BF16 R64, R172.reuse, R16, R64 ;  /* 0x00000010ac40723c */ /* 0x040ff00000041840 */
[----:B------:R-:W-:Y:S01]  /*d060*/  HMMA.16816.F32.BF16 R60, R172, R18, R60 ;  /* 0x00000012ac3c723c */ /* 0x000fe2000004183c */
[----:B------:R-:W3:Y:S07]  /*d070*/  LDSM.16.M88.4 R16, [R235+0xb100] ;  /* 0x00b10000eb10783b */ /* 0x000eee0000000200 */
[C---:B------:R-:W-:Y:S08]  /*d080*/  HMMA.16816.F32.BF16 R28, R140.reuse, R68, R28 ;  /* 0x000000448c1c723c */ /* 0x040ff0000004181c */
[----:B------:R-:W-:Y:S01]  /*d090*/  HMMA.16816.F32.BF16 R92, R140, R70, R92 ;  /* 0x000000468c5c723c */ /* 0x000fe2000004185c */
[----:B------:R-:W-:Y:S07]  /*d0a0*/  LDSM.16.M88.4 R68, [R235+0xa100] ;  /* 0x00a10000eb44783b */ /* 0x000fee0000000200 */
[C---:B------:R-:W-:Y:S08]  /*d0b0*/  HMMA.16816.F32.BF16 R12, R172.reuse, R100, R12 ;  /* 0x00000064ac0c723c */ /* 0x040ff0000004180c */
[----:B------:R-:W-:Y:S01]  /*d0c0*/  HMMA.16816.F32.BF16 R20, R172, R102, R20 ;  /* 0x00000066ac14723c */ /* 0x000fe20000041814 */
[----:B------:R-:W4:Y:S07]  /*d0d0*/  LDSM.16.M88.4 R100, [R224] ;  /* 0x00000000e064783b */ /* 0x000f2e0000000200 */
[C---:B------:R-:W-:Y:S08]  /*d0e0*/  HMMA.16816.F32.BF16 R80, R136.reuse, R76, RZ ;  /* 0x0000004c8850723c */ /* 0x040ff000000418ff */
[----:B------:R-:W-:Y:S08]  /*d0f0*/  HMMA.16816.F32.BF16 R76, R136, R78, RZ ;  /* 0x0000004e884c723c */ /* 0x000ff000000418ff */
[C---:B-1----:R-:W-:Y:S08]  /*d100*/  HMMA.16816.F32.BF16 R56, R172.reuse, R8, R56 ;  /* 0x00000008ac38723c */ /* 0x042ff00000041838 */
[C---:B------:R-:W-:Y:S01]  /*d110*/  HMMA.16816.F32.BF16 R52, R172.reuse, R10, R52 ;  /* 0x0000000aac34723c */ /* 0x040fe20000041834 */
[----:B------:R-:W1:Y:S07]  /*d120*/  LDSM.16.M88.4 R8, [R235+0xb900] ;  /* 0x00b90000eb08783b */ /* 0x000e6e0000000200 */
[C---:B--2---:R-:W-:Y:S08]  /*d130*/  HMMA.16816.F32.BF16 R28, R172.reuse, R24, R28 ;  /* 0x00000018ac1c723c */ /* 0x044ff0000004181c */
[----:B------:R-:W-:Y:S01]  /*d140*/  HMMA.16816.F32.BF16 R92, R172, R26, R92 ;  /* 0x0000001aac5c723c */ /* 0x000fe2000004185c */
[----:B------:R-:W2:Y:S07]  /*d150*/  LDSM.16.M88.4 R24, [R238+0xc100] ;  /* 0x00c10000ee18783b */ /* 0x000eae0000000200 */
[C---:B------:R-:W-:Y:S08]  /*d160*/  HMMA.16816.F32.BF16 R80, R140.reuse, R104, R80 ;  /* 0x000000688c50723c */ /* 0x040ff00000041850 */
[----:B------:R-:W-:Y:S01]  /*d170*/  HMMA.16816.F32.BF16 R76, R140, R106, R76 ;  /* 0x0000006a8c4c723c */ /* 0x000fe2000004184c */
[----:B------:R-:W-:Y:S07]  /*d180*/  LDSM.16.M88.4 R104, [R224+0x2800] ;  /* 0x00280000e068783b */ /* 0x000fee0000000200 */
[C---:B---3--:R-:W-:Y:S08]  /*d190*/  HMMA.16816.F32.BF16 R88, R172.reuse, R16, R88 ;  /* 0x00000010ac58723c */ /* 0x048ff00000041858 */
[----:B------:R-:W-:Y:S01]  /*d1a0*/  HMMA.16816.F32.BF16 R84, R172, R18, R84 ;  /* 0x00000012ac54723c */ /* 0x000fe20000041854 */
[----:B------:R-:W3:Y:S07]  /*d1b0*/  LDSM.16.M88.4 R16, [R224+0x1800] ;  /* 0x00180000e010783b */ /* 0x000eee0000000200 */
[----:B----4-:R-:W-:Y:S08]  /*d1c0*/  HMMA.16816.F32.BF16 R12, R184, R100, R12 ;  /* 0x00000064b80c723c */ /* 0x010ff0000004180c */
[C---:B------:R-:W-:Y:S08]  /*d1d0*/  HMMA.16816.F32.BF16 R48, R172.reuse, R96, R48 ;  /* 0x00000060ac30723c */ /* 0x040ff00000041830 */
[C---:B------:R-:W-:Y:S01]  /*d1e0*/  HMMA.16816.F32.BF16 R44, R172.reuse, R98, R44 ;  /* 0x00000062ac2c723c */ /* 0x040fe2000004182c */
[----:B------:R-:W-:Y:S07]  /*d1f0*/  LDSM.16.M88.4 R96, [R224+0x800] ;  /* 0x00080000e060783b */ /* 0x000fee0000000200 */
[C---:B-1----:R-:W-:Y:S08]  /*d200*/  HMMA.16816.F32.BF16 R80, R172.reuse, R8, R80 ;  /* 0x00000008ac50723c */ /* 0x042ff00000041850 */
[----:B------:R-:W-:Y:S01]  /*d210*/  HMMA.16816.F32.BF16 R76, R172, R10, R76 ;  /* 0x0000000aac4c723c */ /* 0x000fe2000004184c */
[----:B------:R-:W1:Y:S07]  /*d220*/  LDSM.16.M88.4 R8, [R224+0x2000] ;  /* 0x00200000e008783b */ /* 0x000e6e0000000200 */
[----:B--2---:R-:W-:Y:S08]  /*d230*/  HMMA.16816.F32.BF16 R12, R188, R24, R12 ;  /* 0x00000018bc0c723c */ /* 0x004ff0000004180c */
[C---:B------:R-:W-:Y:S08]  /*d240*/  HMMA.16816.F32.BF16 R40, R172.reuse, R68, R40 ;  /* 0x00000044ac28723c */ /* 0x040ff00000041828 */
[----:B------:R-:W-:Y:S01]  /*d250*/  HMMA.16816.F32.BF16 R36, R172, R70, R36 ;  /* 0x00000046ac24723c */ /* 0x000fe20000041824 */
[----:B------:R-:W-:Y:S07]  /*d260*/  LDSM.16.M88.4 R68, [R224+0x1000] ;  /* 0x00100000e044783b */ /* 0x000fee0000000200 */
[C---:B---3--:R-:W-:Y:S08]  /*d270*/  HMMA.16816.F32.BF16 R48, R184.reuse, R16, R48 ;  /* 0x00000010b830723c */ /* 0x048ff00000041830 */
[C---:B------:R-:W-:Y:S01]  /*d280*/  HMMA.16816.F32.BF16 R44, R184.reuse, R18, R44 ;  /* 0x00000012b82c723c */ /* 0x040fe2000004182c */
[----:B------:R-:W2:Y:S07]  /*d290*/  LDSM.16.M88.4 R16, [R235+0xc100] ;  /* 0x00c10000eb10783b */ /* 0x000eae0000000200 */
[----:B------:R-:W-:Y:S01]  /*d2a0*/  HMMA.16816.F32.BF16 R20, R184, R102, R20 ;  /* 0x00000066b814723c */ /* 0x000fe20000041814 */
[----:B------:R-:W-:Y:S07]  /*d2b0*/  LDSM.16.M88.4 R100, [R224+0x3000] ;  /* 0x00300000e064783b */ /* 0x000fee0000000200 */
[----:B------:R-:W-:Y:S08]  /*d2c0*/  HMMA.16816.F32.BF16 R12, R192, R108, R12 ;  /* 0x0000006cc00c723c */ /* 0x000ff0000004180c */
[C---:B-1----:R-:W-:Y:S08]  /*d2d0*/  HMMA.16816.F32.BF16 R40, R184.reuse, R8, R40 ;  /* 0x00000008b828723c */ /* 0x042ff00000041828 */
[C---:B------:R-:W-:Y:S01]  /*d2e0*/  HMMA.16816.F32.BF16 R36, R184.reuse, R10, R36 ;  /* 0x0000000ab824723c */ /* 0x040fe20000041824 */
[----:B------:R-:W1:Y:S07]  /*d2f0*/  LDSM.16.M88.4 R8, [R224+0x4000] ;  /* 0x00400000e008783b */ /* 0x000e6e0000000200 */
[C---:B------:R-:W-:Y:S08]  /*d300*/  HMMA.16816.F32.BF16 R64, R184.reuse, R96, R64 ;  /* 0x00000060b840723c */ /* 0x040ff00000041840 */
[----:B------:R-:W-:Y:S01]  /*d310*/  HMMA.16816.F32.BF16 R60, R184, R98, R60 ;  /* 0x00000062b83c723c */ /* 0x000fe2000004183c */
[----:B------:R-:W3:Y:S07]  /*d320*/  LDSM.16.M88.4 R96, [R224+0x3800] ;  /* 0x00380000e060783b */ /* 0x000eee0000000200 */
[----:B------:R-:W-:Y:S01]  /*d330*/  HMMA.16816.F32.BF16 R20, R188, R26, R20 ;  /* 0x0000001abc14723c */ /* 0x000fe20000041814 */
[----:B------:R-:W-:Y:S07]  /*d340*/  LDSM.16.M88.4 R24, [R237+0x4800] ;  /* 0x00480000ed18783b */ /* 0x000fee0000000200 */
[----:B--2---:R-:W-:Y:S08]  /*d350*/  HMMA.16816.F32.BF16 R12, R196, R16, R12 ;  /* 0x00000010c40c723c */ /* 0x004ff0000004180c */
[C---:B------:R-:W-:Y:S08]  /*d360*/  HMMA.16816.F32.BF16 R56, R184.reuse, R68, R56 ;  /* 0x00000044b838723c */ /* 0x040ff00000041838 */
[C---:B------:R-:W-:Y:S01]  /*d370*/  HMMA.16816.F32.BF16 R52, R184.reuse, R70, R52 ;  /* 0x00000046b834723c */ /* 0x040fe20000041834 */
[----:B------:R-:W2:Y:S07]  /*d380*/  LDSM.16.M88.4 R68, [R238+0xc900] ;  /* 0x00c90000ee44783b */ /* 0x000eae0000000200 */
[C---:B------:R-:W-:Y:S08]  /*d390*/  HMMA.16816.F32.BF16 R28, R184.reuse, R104, R28 ;  /* 0x00000068b81c723c */ /* 0x040ff0000004181c */
[----:B------:R-:W-:Y:S01]  /*d3a0*/  HMMA.16816.F32.BF16 R92, R184, R106, R92 ;  /* 0x0000006ab85c723c */ /* 0x000fe2000004185c */
[----:B------:R-:W4:Y:S07]  /*d3b0*/  LDSM.16.M88.4 R104, [R238+0xd100] ;  /* 0x00d10000ee68783b */ /* 0x000f2e0000000200 */
[----:B------:R-:W-:Y:S08]  /*d3c0*/  HMMA.16816.F32.BF16 R20, R192, R110, R20 ;  /* 0x0000006ec014723c */ /* 0x000ff00000041814 */
[----:B-1----:R-:W-:Y:S08]  /*d3d0*/  HMMA.16816.F32.BF16 R12, R212, R8, R12 ;  /* 0x00000008d40c723c */ /* 0x002ff0000004180c */
[C---:B---3--:R-:W-:Y:S08]  /*d3e0*/  HMMA.16816.F32.BF16 R80, R184.reuse, R96, R80 ;  /* 0x00000060b850723c */ /* 0x048ff00000041850 */
[----:B------:R-:W-:Y:S01]  /*d3f0*/  HMMA.16816.F32.BF16 R76, R184, R98, R76 ;  /* 0x00000062b84c723c */ /* 0x000fe2000004184c */
[----:B------:R-:W1:Y:S07]  /*d400*/  LDSM.16.M88.4 R96, [R238+0xd900] ;  /* 0x00d90000ee60783b */ /* 0x000e6e0000000200 */
[----:B------:R-:W-:Y:S01]  /*d410*/  HMMA.16816.F32.BF16 R20, R196, R18, R20 ;  /* 0x00000012c414723c */ /* 0x000fe20000041814 */
[----:B------:R-:W3:Y:S01]  /*d420*/  LDSM.16.M88.4 R16, [R237+0x5000] ;  /* 0x00500000ed10783b */ /* 0x000ee20000000200 */
[----:B------:R-:W-:-:S02]  /*d430*/  FMUL.FTZ R14, R14, c[0x0][0x320] ;  /* 0x0000c8000e0e7a20 */ /* 0x000fc40000410000 */
[----:B------:R-:W-:Y:S02]  /*d440*/  FMUL.FTZ R3, R12, c[0x0][0x320] ;  /* 0x0000c8000c037a20 */ /* 0x000fe40000410000 */
[----:B------:R-:W-:Y:S01]  /*d450*/  FMUL.FTZ R7, R13, c[0x0][0x320] ;  /* 0x0000c8000d077a20 */ /* 0x000fe20000410000 */
[----:B------:R5:W1:Y:S01]  /*d460*/  MUFU.TANH R72, R14 ;  /* 0x0000000e00487308 */ /* 0x000a620000002400 */
[----:B--2---:R-:W-:Y:S01]  /*d470*/  HMMA.16816.F32.BF16 R64, R188, R68, R64 ;  /* 0x00000044bc40723c */ /* 0x004fe20000041840 */
[----:B------:R-:W-:-:S06]  /*d480*/  FMUL.FTZ R73, R15, c[0x0][0x320] ;  /* 0x0000c8000f497a20 */ /* 0x000fcc0000410000 */
[----:B------:R-:W2:Y:S01]  /*d490*/  MUFU.TANH R3, R3 ;  /* 0x0000000300037308 */ /* 0x000ea20000002400 */
[C---:B----4-:R-:W-:Y:S01]  /*d4a0*/  HMMA.16816.F32.BF16 R56, R188.reuse, R104, R56 ;  /* 0x00000068bc38723c */ /* 0x050fe20000041838 */
[----:B-----5:R-:W4:Y:S07]  /*d4b0*/  LDSM.16.M88.4 R12, [R237+0x5800] ;  /* 0x00580000ed0c783b */ /* 0x020f2e0000000200 */
[----:B------:R-:W-:Y:S01]  /*d4c0*/  HMMA.16816.F32.BF16 R52, R188, R106, R52 ;  /* 0x0000006abc34723c */ /* 0x000fe20000041834 */
[----:B------:R-:W1:Y:S07]  /*d4d0*/  MUFU.TANH R7, R7 ;  /* 0x0000000700077308 */ /* 0x000e6e0000002400 */
[----:B------:R-:W-:Y:S01]  /*d4e0*/  HMMA.16816.F32.BF16 R108, R184, R100, R88 ;  /* 0x00000064b86c723c */ /* 0x000fe20000041858 */
[----:B------:R-:W5:Y:S01]  /*d4f0*/  LDSM.16.M88.4 R88, [R235+0xc900] ;  /* 0x00c90000eb58783b */ /* 0x000f620000000200 */
[----:B------:R-:W2:Y:S06]  /*d500*/  MUFU.TANH R73, R73 ;  /* 0x0000004900497308 */ /* 0x000eac0000002400 */
[----:B------:R-:W-:Y:S01]  /*d510*/  HMMA.16816.F32.BF16 R20, R212, R10, R20 ;  /* 0x0000000ad414723c */ /* 0x000fe20000041814 */
[----:B------:R-:W2:Y:S07]  /*d520*/  LDSM.16.M88.4 R8, [R235+0xd100] ;  /* 0x00d10000eb08783b */ /* 0x000eae0000000200 */
[C---:B-1----:R-:W-:Y:S08]  /*d530*/  HMMA.16816.F32.BF16 R48, R188.reuse, R96, R48 ;  /* 0x00000060bc30723c */ /* 0x042ff00000041830 */
[----:B------:R-:W-:Y:S08]  /*d540*/  HMMA.16816.F32.BF16 R44, R188, R98, R44 ;  /* 0x00000062bc2c723c */ /* 0x000ff0000004182c */
[----:B------:R-:W-:Y:S01]  /*d550*/  HMMA.16816.F32.BF16 R64, R192, R24, R64 ;  /* 0x00000018c040723c */ /* 0x000fe20000041840 */
[----:B------:R-:W-:-:S02]  /*d560*/  FMUL.FTZ R20, R20, c[0x0][0x320] ;  /* 0x0000c80014147a20 */ /* 0x000fc40000410000 */
[----:B------:R-:W-:Y:S02]  /*d570*/  FMUL.FTZ R21, R21, c[0x0][0x320] ;  /* 0x0000c80015157a20 */ /* 0x000fe40000410000 */
[----:B------:R-:W-:Y:S02]  /*d580*/  FMUL.FTZ R22, R22, c[0x0][0x320] ;  /* 0x0000c80016167a20 */ /* 0x000fe40000410000 */
[----:B------:R-:W-:Y:S01]  /*d590*/  FMUL.FTZ R23, R23, c[0x0][0x320] ;  /* 0x0000c80017177a20 */ /* 0x000fe20000410000 */
[----:B------:R-:W-:Y:S01]  /*d5a0*/  HMMA.16816.F32.BF16 R60, R188, R70, R60 ;  /* 0x00000046bc3c723c */ /* 0x000fe2000004183c */
[----:B------:R-:W-:Y:S01]  /*d5b0*/  LDSM.16.M88.4 R68, [R224+0x4800] ;  /* 0x00480000e044783b */ /* 0x000fe20000000200 */
[----:B------:R-:W1:Y:S06]  /*d5c0*/  MUFU.TANH R74, R22 ;  /* 0x00000016004a7308 */ /* 0x000e6c0000002400 */
[C---:B---3--:R-:W-:Y:S08]  /*d5d0*/  HMMA.16816.F32.BF16 R56, R192.reuse, R16, R56 ;  /* 0x00000010c038723c */ /* 0x048ff00000041838 */
[C---:B------:R-:W-:Y:S01]  /*d5e0*/  HMMA.16816.F32.BF16 R52, R192.reuse, R18, R52 ;  /* 0x00000012c034723c */ /* 0x040fe20000041834 */
[----:B------:R-:W3:Y:S07]  /*d5f0*/  LDSM.16.M88.4 R16, [R238+0xe100] ;  /* 0x00e10000ee10783b */ /* 0x000eee0000000200 */
[C---:B----4-:R-:W-:Y:S08]  /*d600*/  HMMA.16816.F32.BF16 R48, R192.reuse, R12, R48 ;  /* 0x0000000cc030723c */ /* 0x050ff00000041830 */
[----:B------:R-:W-:Y:S01]  /*d610*/  HMMA.16816.F32.BF16 R44, R192, R14, R44 ;  /* 0x0000000ec02c723c */ /* 0x000fe2000004182c */
[----:B------:R-:W4:Y:S07]  /*d620*/  LDSM.16.M88.4 R12, [R238+0xe900] ;  /* 0x00e90000ee0c783b */ /* 0x000f2e0000000200 */
[----:B-----5:R-:W-:Y:S01]  /*d630*/  HMMA.16816.F32.BF16 R64, R196, R88, R64 ;  /* 0x00000058c440723c */ /* 0x020fe20000041840 */
[----:B------:R-:W1:Y:S07]  /*d640*/  MUFU.TANH R88, R23 ;  /* 0x0000001700587308 */ /* 0x000e6e0000002400 */
[----:B------:R-:W-:Y:S01]  /*d650*/  HMMA.16816.F32.BF16 R60, R192, R26, R60 ;  /* 0x0000001ac03c723c */ /* 0x000fe2000004183c */
[----:B------:R-:W5:Y:S07]  /*d660*/  LDSM.16.M88.4 R24, [R224+0x5000] ;  /* 0x00500000e018783b */ /* 0x000f6e0000000200 */
[C---:B--2---:R-:W-:Y:S08]  /*d670*/  HMMA.16816.F32.BF16 R56, R196.reuse, R8, R56 ;  /* 0x00000008c438723c */ /* 0x044ff00000041838 */
[----:B------:R-:W-:Y:S01]  /*d680*/  HMMA.16816.F32.BF16 R52, R196, R10, R52 ;  /* 0x0000000ac434723c */ /* 0x000fe20000041834 */
[----:B------:R-:W2:Y:S07]  /*d690*/  LDSM.16.M88.4 R8, [R237+0x6000] ;  /* 0x00600000ed08783b */ /* 0x000eae0000000200 */
[C---:B---3--:R-:W-:Y:S08]  /*d6a0*/  HMMA.16816.F32.BF16 R40, R188.reuse, R16, R40 ;  /* 0x00000010bc28723c */ /* 0x048ff00000041828 */
[----:B------:R-:W-:Y:S01]  /*d6b0*/  HMMA.16816.F32.BF16 R36, R188, R18, R36 ;  /* 0x00000012bc24723c */ /* 0x000fe20000041824 */
[----:B------:R-:W3:Y:S07]  /*d6c0*/  LDSM.16.M88.4 R16, [R237+0x6800] ;  /* 0x00680000ed10783b */ /* 0x000eee0000000200 */
[----:B------:R-:W-:Y:S01]  /*d6d0*/  HMMA.16816.F32.BF16 R64, R212, R68, R64 ;  /* 0x00000044d440723c */ /* 0x000fe20000041840 */
[----:B------:R-:W1:Y:S07]  /*d6e0*/  MUFU.TANH R68, R20 ;  /* 0x0000001400447308 */ /* 0x000e6e0000002400 */
[C---:B----4-:R-:W-:Y:S01]  /*d6f0*/  HMMA.16816.F32.BF16 R28, R188.reuse, R12, R28 ;  /* 0x0000000cbc1c723c */ /* 0x050fe2000004181c */
[----:B------:R4:W1:Y:S07]  /*d700*/  MUFU.TANH R69, R21 ;  /* 0x0000001500457308 */ /* 0x00086e0000002400 */
[----:B------:R-:W-:Y:S01]  /*d710*/  HMMA.16816.F32.BF16 R92, R188, R14, R92 ;  /* 0x0000000ebc5c723c */ /* 0x000fe2000004185c */
[----:B------:R-:W-:Y:S07]  /*d720*/  LDSM.16.M88.4 R12, [R237+0x7000] ;  /* 0x00700000ed0c783b */ /* 0x000fee0000000200 */
[----:B-----5:R-:W-:Y:S01]  /*d730*/  HMMA.16816.F32.BF16 R56, R212, R24, R56 ;  /* 0x00000018d438723c */ /* 0x020fe20000041838 */
[----:B----4-:R-:W4:Y:S01]  /*d740*/  LDSM.16.M88.4 R20, [R235+0xd900] ;  /* 0x00d90000eb14783b */ /* 0x010f220000000200 */
[----:B------:R-:W-:-:S02]  /*d750*/  FMUL.FTZ R64, R64, c[0x0][0x320] ;  /* 0x0000c80040407a20 */ /* 0x000fc40000410000 */
[----:B------:R-:W-:Y:S02]  /*d760*/  FMUL.FTZ R65, R65, c[0x0][0x320] ;  /* 0x0000c80041417a20 */ /* 0x000fe40000410000 */
[----:B------:R-:W-:Y:S02]  /*d770*/  FMUL.FTZ R66, R66, c[0x0][0x320] ;  /* 0x0000c80042427a20 */ /* 0x000fe40000410000 */
[----:B------:R-:W-:Y:S01]  /*d780*/  HMMA.16816.F32.BF16 R52, R212, R26, R52 ;  /* 0x0000001ad434723c */ /* 0x000fe20000041834 */
[----:B------:R-:W5:Y:S01]  /*d790*/  LDSM.16.M88.4 R24, [R235+0xe100] ;  /* 0x00e10000eb18783b */ /* 0x000f620000000200 */
[----:B------:R-:W-:Y:S01]  /*d7a0*/  FMUL.FTZ R67, R67, c[0x0][0x320] ;  /* 0x0000c80043437a20 */ /* 0x000fe20000410000 */
[----:B------:R-:W1:Y:S05]  /*d7b0*/  MUFU.TANH R89, R66 ;  /* 0x0000004200597308 */ /* 0x000e6a0000002400 */
[----:B------:R-:W-:Y:S03]  /*d7c0*/  HMMA.16816.F32.BF16 R60, R196, R90, R60 ;  /* 0x0000005ac43c723c */ /* 0x000fe6000004183c */
[----:B------:R-:W1:Y:S05]  /*d7d0*/  MUFU.TANH R90, R67 ;  /* 0x00000043005a7308 */ /* 0x000e6a0000002400 */
[----:B--2---:R-:W-:Y:S01]  /*d7e0*/  HMMA.16816.F32.BF16 R40, R192, R8, R40 ;  /* 0x00000008c028723c */ /* 0x004fe20000041828 */
[----:B------:R-:W-:-:S02]  /*d7f0*/  FMUL.FTZ R56, R56, c[0x0][0x320] ;  /* 0x0000c80038387a20 */ /* 0x000fc40000410000 */
[----:B------:R-:W-:Y:S02]  /*d800*/  FMUL.FTZ R57, R57, c[0x0][0x320] ;  /* 0x0000c80039397a20 */ /* 0x000fe40000410000 */
[----:B------:R-:W-:Y:S02]  /*d810*/  FMUL.FTZ R58, R58, c[0x0][0x320] ;  /* 0x0000c8003a3a7a20 */ /* 0x000fe40000410000 */
[----:B------:R-:W-:Y:S01]  /*d820*/  FMUL.FTZ R59, R59, c[0x0][0x320] ;  /* 0x0000c8003b3b7a20 */ /* 0x000fe20000410000 */
[----:B------:R-:W-:Y:S01]  /*d830*/  HMMA.16816.F32.BF16 R36, R192, R10, R36 ;  /* 0x0000000ac024723c */ /* 0x000fe20000041824 */
[----:B------:R-:W2:Y:S01]  /*d840*/  LDSM.16.M88.4 R8, [R238+0xf100] ;  /* 0x00f10000ee08783b */ /* 0x000ea20000000200 */
[----:B------:R-:W-:Y:S01]  /*d850*/  FMUL.FTZ R52, R52, c[0x0][0x320] ;  /* 0x0000c80034347a20 */ /* 0x000fe20000410000 */
[----:B------:R-:W1:Y:S01]  /*d860*/  MUFU.TANH R56, R56 ;  /* 0x0000003800387308 */ /* 0x000e620000002400 */
[----:B------:R-:W-:Y:S02]  /*d870*/  FMUL.FTZ R53, R53, c[0x0][0x320] ;  /* 0x0000c80035357a20 */ /* 0x000fe40000410000 */
[----:B------:R-:W-:-:S02]  /*d880*/  FMUL.FTZ R54, R54, c[0x0][0x320] ;  /* 0x0000c80036367a20 */ /* 0x000fc40000410000 */
[----:B------:R-:W-:Y:S01]  /*d890*/  HMMA.16816.F32.BF16 R84, R184, R102, R84 ;  /* 0x00000066b854723c */ /* 0x000fe20000041854 */
[----:B------:R-:W-:Y:S02]  /*d8a0*/  FMUL.FTZ R55, R55, c[0x0][0x320] ;  /* 0x0000c80037377a20 */ /* 0x000fe40000410000 */
[----:B------:R-:W1:Y:S05]  /*d8b0*/  MUFU.TANH R182, R54 ;  /* 0x0000003600b67308 */ /* 0x000e6a0000002400 */
[C---:B---3--:R-:W-:Y:S03]  /*d8c0*/  HMMA.16816.F32.BF16 R28, R192.reuse, R16, R28 ;  /* 0x00000010c01c723c */ /* 0x048fe6000004181c */
[----:B------:R-:W3:Y:S05]  /*d8d0*/  MUFU.TANH R181, R55 ;  /* 0x0000003700b57308 */ /* 0x000eea0000002400 */
[----:B------:R-:W-:Y:S01]  /*d8e0*/  HMMA.16816.F32.BF16 R92, R192, R18, R92 ;  /* 0x00000012c05c723c */ /* 0x000fe2000004185c */
[----:B------:R-:W1:Y:S02]  /*d8f0*/  LDSM.16.M88.4 R16, [R238+0xf900] ;  /* 0x00f90000ee10783b */ /* 0x000e640000000200 */
[----:B------:R-:W1:Y:S05]  /*d900*/  MUFU.TANH R57, R57 ;  /* 0x0000003900397308 */ /* 0x000e6a0000002400 */
[C---:B----4-:R-:W-:Y:S03]  /*d910*/  HMMA.16816.F32.BF16 R48, R196.reuse, R20, R48 ;  /* 0x00000014c430723c */ /* 0x050fe60000041830 */
[----:B------:R-:W4:Y:S05]  /*d920*/  MUFU.TANH R58, R58 ;  /* 0x0000003a003a7308 */ /* 0x000f2a0000002400 */
[----:B------:R-:W-:Y:S01]  /*d930*/  HMMA.16816.F32.BF16 R44, R196, R22, R44 ;  /* 0x00000016c42c723c */ /* 0x000fe2000004182c */
[----:B------:R-:W1:Y:S02]  /*d940*/  LDSM.16.M88.4 R20, [R224+0x6000] ;  /* 0x00600000e014783b */ /* 0x000e640000000200 */
[----:B------:R-:W1:Y:S05]  /*d950*/  MUFU.TANH R59, R59 ;  /* 0x0000003b003b7308 */ /* 0x000e6a0000002400 */
[----:B------:R-:W-:Y:S03]  /*d960*/  HMMA.16816.F32.BF16 R60, R212, R70, R60 ;  /* 0x00000046d43c723c */ /* 0x000fe6000004183c */
[----:B------:R-:W1:Y:S05]  /*d970*/  MUFU.TANH R70, R64 ;  /* 0x0000004000467308 */ /* 0x000e6a0000002400 */
[----:B-----5:R-:W-:Y:S03]  /*d980*/  HMMA.16816.F32.BF16 R40, R196, R24, R40 ;  /* 0x00000018c428723c */ /* 0x020fe60000041828 */
[----:B------:R5:W1:Y:S05]  /*d990*/  MUFU.TANH R71, R65 ;  /* 0x0000004100477308 */ /* 0x000a6a0000002400 */
[C---:B--2---:R-:W-:Y:S08]  /*d9a0*/  HMMA.16816.F32.BF16 R108, R188.reuse, R8, R108 ;  /* 0x00000008bc6c723c */ /* 0x044ff0000004186c */
[----:B------:R-:W-:Y:S01]  /*d9b0*/  HMMA.16816.F32.BF16 R84, R188, R10, R84 ;  /* 0x0000000abc54723c */ /* 0x000fe20000041854 */
[----:B------:R-:W-:Y:S01]  /*d9c0*/  LDSM.16.M88.4 R8, [R237+0x7800] ;  /* 0x00780000ed08783b */ /* 0x000fe20000000200 */
[----:B------:R-:W-:-:S02]  /*d9d0*/  FMUL.FTZ R60, R60, c[0x0][0x320] ;  /* 0x0000c8003c3c7a20 */ /* 0x000fc40000410000 */
[----:B------:R-:W-:Y:S01]  /*d9e0*/  FMUL.FTZ R61, R61, c[0x0][0x320] ;  /* 0x0000c8003d3d7a20 */ /* 0x000fe20000410000 */
[----:B-----5:R-:W2:Y:S01]  /*d9f0*/  LDSM.16.M88.4 R64, [R224+0x5800] ;  /* 0x00580000e040783b */ /* 0x020ea20000000200 */
[----:B------:R-:W-:Y:S02]  /*da00*/  FMUL.FTZ R62, R62, c[0x0][0x320] ;  /* 0x0000c8003e3e7a20 */ /* 0x000fe40000410000 */
[----:B------:R-:W-:Y:S01]  /*da10*/  HMMA.16816.F32.BF16 R36, R196, R26, R36 ;  /* 0x0000001ac424723c */ /* 0x000fe20000041824 */
[----:B------:R-:W-:Y:S01]  /*da20*/  LDSM.16.M88.4 R24, [R224+0x6800] ;  /* 0x00680000e018783b */ /* 0x000fe20000000200 */
[----:B------:R-:W-:Y:S01]  /*da30*/  FMUL.FTZ R63, R63, c[0x0][0x320] ;  /* 0x0000c8003f3f7a20 */ /* 0x000fe20000410000 */
[----:B------:R-:W2:Y:S05]  /*da40*/  MUFU.TANH R60, R60 ;  /* 0x0000003c003c7308 */ /* 0x000eaa0000002400 */
[C---:B-1----:R-:W-:Y:S03]  /*da50*/  HMMA.16816.F32.BF16 R80, R188.reuse, R16, R80 ;  /* 0x00000010bc50723c */ /* 0x042fe60000041850 */
[----:B------:R-:W1:Y:S05]  /*da60*/  MUFU.TANH R61, R61 ;  /* 0x0000003d003d7308 */ /* 0x000e6a0000002400 */
[----:B------:R-:W-:Y:S01]  /*da70*/  HMMA.16816.F32.BF16 R76, R188, R18, R76 ;  /* 0x00000012bc4c723c */ /* 0x000fe2000004184c */
[----:B------:R-:W-:Y:S02]  /*da80*/  LDSM.16.M88.4 R16, [R224+0x7800] ;  /* 0x00780000e010783b */ /* 0x000fe40000000200 */
[----:B------:R-:W1:Y:S05]  /*da90*/  MUFU.TANH R62, R62 ;  /* 0x0000003e003e7308 */ /* 0x000e6a0000002400 */
[----:B------:R-:W-:Y:S03]  /*daa0*/  HMMA.16816.F32.BF16 R40, R212, R20, R40 ;  /* 0x00000014d428723c */ /* 0x000fe60000041828 */
[----:B------:R-:W1:Y:S05]  /*dab0*/  MUFU.TANH R63, R63 ;  /* 0x0000003f003f7308 */ /* 0x000e6a0000002400 */
[C---:B------:R-:W-:Y:S08]  /*dac0*/  HMMA.16816.F32.BF16 R108, R192.reuse, R12, R108 ;  /* 0x0000000cc06c723c */ /* 0x040ff0000004186c */
[----:B------:R-:W-:Y:S01]  /*dad0*/  HMMA.16816.F32.BF16 R84, R192, R14, R84 ;  /* 0x0000000ec054723c */ /* 0x000fe20000041854 */
[----:B------:R-:W5:Y:S07]  /*dae0*/  LDSM.16.M88.4 R12, [R235+0xf900] ;  /* 0x00f90000eb0c783b */ /* 0x000f6e0000000200 */
[----:B--2---:R-:W-:Y:S01]  /*daf0*/  HMMA.16816.F32.BF16 R48, R212, R64, R48 ;  /* 0x00000040d430723c */ /* 0x004fe20000041830 */
[----:B------:R-:W2:Y:S01]  /*db00*/  MUFU.TANH R64, R52 ;  /* 0x0000003400407308 */ /* 0x000ea20000002400 */
[----:B------:R-:W-:-:S02]  /*db10*/  FMUL.FTZ R40, R40, c[0x0][0x320] ;  /* 0x0000c80028287a20 */ /* 0x000fc40000410000 */
[----:B------:R-:W-:Y:S02]  /*db20*/  FMUL.FTZ R41, R41, c[0x0][0x320] ;  /* 0x0000c80029297a20 */ /* 0x000fe40000410000 */
[----:B------:R-:W-:Y:S02]  /*db30*/  FMUL.FTZ R42, R42, c[0x0][0x320] ;  /* 0x0000c8002a2a7a20 */ /* 0x000fe40000410000 */
[----:B------:R-:W-:Y:S01]  /*db40*/  HMMA.16816.F32.BF16 R36, R212, R22, R36 ;  /* 0x00000016d424723c */ /* 0x000fe20000041824 */
[----:B------:R1:W1:Y:S01]  /*db50*/  MUFU.TANH R65, R53 ;  /* 0x0000003500417308 */ /* 0x0002620000002400 */
[----:B------:R-:W2:Y:S01]  /*db60*/  LDSM.16.M88.4 R20, [R235+0xf100] ;  /* 0x00f10000eb14783b */ /* 0x000ea20000000200 */
[----:B------:R-:W-:-:S05]  /*db70*/  FMUL.FTZ R43, R43, c[0x0][0x320] ;  /* 0x0000c8002b2b7a20 */ /* 0x000fca0000410000 */
[C---:B------:R-:W-:Y:S01]  /*db80*/  HMMA.16816.F32.BF16 R80, R192.reuse, R8, R80 ;  /* 0x00000008c050723c */ /* 0x040fe20000041850 */
[----:B------:R-:W2:Y:S07]  /*db90*/  MUFU.TANH R178, R40 ;  /* 0x0000002800b27308 */ /* 0x000eae0000002400 */
[----:B------:R-:W-:Y:S01]  /*dba0*/  HMMA.16816.F32.BF16 R76, R192, R10, R76 ;  /* 0x0000000ac04c723c */ /* 0x000fe2000004184c */
[----:B-1----:R-:W1:Y:S01]  /*dbb0*/  LDSM.16.M88.4 R52, [R235+0xe900] ;  /* 0x00e90000eb34783b */ /* 0x002e620000000200 */
[----:B------:R-:W1:Y:S01]  /*dbc0*/  MUFU.TANH R177, R41 ;  /* 0x0000002900b17308 */ /* 0x000e620000002400 */
[----:B------:R-:W-:-:S02]  /*dbd0*/  FMUL.FTZ R48, R48, c[0x0][0x320] ;  /* 0x0000c80030307a20 */ /* 0x000fc40000410000 */
[----:B------:R-:W-:Y:S02]  /*dbe0*/  FMUL.FTZ R49, R49, c[0x0][0x320] ;  /* 0x0000c80031317a20 */ /* 0x000fe40000410000 */
[----:B------:R-:W-:Y:S01]  /*dbf0*/  FMUL.FTZ R50, R50, c[0x0][0x320] ;  /* 0x0000c80032327a20 */ /* 0x000fe20000410000 */
[----:B------:R-:W-:Y:S01]  /*dc00*/  HMMA.16816.F32.BF16 R44, R212, R66, R44 ;  /* 0x00000042d42c723c */ /* 0x000fe2000004182c */
[----:B------:R-:W-:Y:S01]  /*dc10*/  FMUL.FTZ R51, R51, c[0x0][0x320] ;  /* 0x0000c80033337a20 */ /* 0x000fe20000410000 */
[----:B------:R-:W1:Y:S01]  /*dc20*/  MUFU.TANH R161, R42 ;  /* 0x0000002a00a17308 */ /* 0x000e620000002400 */
[----:B------:R-:W-:Y:S02]  /*dc30*/  FMUL.FTZ R36, R36, c[0x0][0x320] ;  /* 0x0000c80024247a20 */ /* 0x000fe40000410000 */
[----:B------:R-:W-:Y:S02]  /*dc40*/  FMUL.FTZ R37, R37, c[0x0][0x320] ;  /* 0x0000c80025257a20 */ /* 0x000fe40000410000 */
[----:B------:R-:W-:Y:S01]  /*dc50*/  FMUL.FTZ R38, R38, c[0x0][0x320] ;  /* 0x0000c80026267a20 */ /* 0x000fe20000410000 */
[C---:B-----5:R-:W-:Y:S01]  /*dc60*/  HMMA.16816.F32.BF16 R80, R196.reuse, R12, R80 ;  /* 0x0000000cc450723c */ /* 0x060fe20000041850 */
[----:B------:R-:W-:Y:S01]  /*dc70*/  FMUL.FTZ R39, R39, c[0x0][0x320] ;  /* 0x0000c80027277a20 */ /* 0x000fe20000410000 */
[----:B------:R5:W1:Y:S06]  /*dc80*/  MUFU.TANH R162, R43 ;  /* 0x0000002b00a27308 */ /* 0x000a6c0000002400 */
[C---:B------:R-:W-:Y:S02]  /*dc90*/  HMMA.16816.F32.BF16 R76, R196.reuse, R14, R76 ;  /* 0x0000000ec44c723c */ /* 0x040fe4000004184c */
[----:B------:R1:W1:Y:S06]  /*dca0*/  MUFU.TANH R145, R48 ;  /* 0x0000003000917308 */ /* 0x00026c0000002400 */
[----:B--2---:R-:W-:Y:S01]  /*dcb0*/  HMMA.16816.F32.BF16 R108, R196, R20, R108 ;  /* 0x00000014c46c723c */ /* 0x004fe2000004186c */
[----:B------:R-:W-:Y:S01]  /*dcc0*/  FMUL.FTZ R44, R44, c[0x0][0x320] ;  /* 0x0000c8002c2c7a20 */ /* 0x000fe20000410000 */
[----:B-----5:R-:W2:Y:S01]  /*dcd0*/  LDSM.16.M88.4 R40, [R224+0x7000] ;  /* 0x00700000e028783b */ /* 0x020ea20000000200 */
[----:B------:R-:W-:Y:S01]  /*dce0*/  FMUL.FTZ R45, R45, c[0x0][0x320] ;  /* 0x0000c8002d2d7a20 */ /* 0x000fe20000410000 */
[----:B------:R2:W2:Y:S01]  /*dcf0*/  MUFU.TANH R146, R49 ;  /* 0x0000003100927308 */ /* 0x0004a20000002400 */
[----:B------:R-:W-:Y:S01]  /*dd00*/  FMUL.FTZ R46, R46, c[0x0][0x320] ;  /* 0x0000c8002e2e7a20 */ /* 0x000fe20000410000 */
[----:B------:R-:W-:-:S04]  /*dd10*/  DEPBAR.LE SB0, 0x0 ;  /* 0x000080000000791a */ /* 0x000fc80000000000 */
[C---:B-1----:R-:W-:Y:S01]  /*dd20*/  HMMA.16816.F32.BF16 R28, R196.reuse, R52, R28 ;  /* 0x00000034c41c723c */ /* 0x042fe2000004181c */
[----:B------:R-:W-:Y:S01]  /*dd30*/  FMUL.FTZ R47, R47, c[0x0][0x320] ;  /* 0x0000c8002f2f7a20 */ /* 0x000fe20000410000 */
[----:B------:R1:W1:Y:S06]  /*dd40*/  MUFU.TANH R150, R50 ;  /* 0x0000003200967308 */ /* 0x00026c0000002400 */
        /* <DEDUP_REMOVED lines=9> */
[----:B------:R1:W1:Y:S06]  /*dde0*/  MUFU.TANH R179, R47 ;  /* 0x0000002f00b37308 */ /* 0x00026c0000002400 */
[----:B------:R-:W-:Y:S01]  /*ddf0*/  HMMA.16816.F32.BF16 R92, R212, R26, R92 ;  /* 0x0000001ad45c723c */ /* 0x000fe2000004185c */
[----:B------:R-:W-:Y:S01]  /*de00*/  FMUL.FTZ R66, R82, c[0x0][0x320] ;  /* 0x0000c80052427a20 */ /* 0x000fe20000410000 */
[----:B------:R1:W1:Y:S01]  /*de10*/  MUFU.TANH R160, R36 ;  /* 0x0000002400a07308 */ /* 0x0002620000002400 */
[----:B------:R-:W-:-:S02]  /*de20*/  FMUL.FTZ R11, R83, c[0x0][0x320] ;  /* 0x0000c800530b7a20 */ /* 0x000fc40000410000 */
[----:B------:R-:W-:Y:S02]  /*de30*/  FMUL.FTZ R80, R80, c[0x0][0x320] ;  /* 0x0000c80050507a20 */ /* 0x000fe40000410000 */
[----:B------:R-:W-:Y:S01]  /*de40*/  FMUL.FTZ R81, R81, c[0x0][0x320] ;  /* 0x0000c80051517a20 */ /* 0x000fe20000410000 */
[C---:B--2---:R-:W-:Y:S01]  /*de50*/  HMMA.16816.F32.BF16 R108, R212.reuse, R40, R108 ;  /* 0x00000028d46c723c */ /* 0x044fe2000004186c */
        /* <DEDUP_REMOVED lines=50> */
[----:B--234-:R-:W-:Y:S01]  /*e180*/  IMAD.U32 R8, RZ, RZ, UR14 ;  /* 0x0000000eff087e24 */ /* 0x01cfe2000f8e00ff */
[----:B------:R-:W-:Y:S01]  /*e190*/  ISETP.NE.AND P3, PT, R239, 0x1, PT ;  /* 0x00000001ef00780c */ /* 0x000fe20003f65270 */
[----:B------:R-:W-:-:S03]  /*e1a0*/  IMAD.MOV.U32 R241, RZ, RZ, RZ ;  /* 0x000000fffff17224 */ /* 0x000fc600078e00ff */
[----:B------:R-:W-:-:S04]  /*e1b0*/  IADD3 R8, R240, UR7, R8 ;  /* 0x00000007f0087c10 */ /* 0x000fc8000fffe008 */
[----:B------:R-:W-:-:S05]  /*e1c0*/  IADD3 R242, R8, -0x100, RZ ;  /* 0xffffff0008f27810 */ /* 0x000fca0007ffe0ff */
        /* <DEDUP_REMOVED lines=10> */
[----:B------:R-:W-:Y:S01]  /*e270*/  IADD3 R24, -R6, 0x10, RZ ;  /* 0x0000001006187810 */ /* 0x000fe20007ffe1ff */
[----:B------:R-:W-:Y:S01]  /*e280*/  IMAD R242, R8, c[0x0][0x2b8], R242 ;  /* 0x0000ae0008f27a24 */ /* 0x000fe200078e02f2 */
[----:B------:R-:W-:Y:S02]  /*e290*/  IADD3 R26, -R10, 0x10, RZ ;  /* 0x000000100a1a7810 */ /* 0x000fe40007ffe1ff */
[----:B------:R-:W-:Y:S02]  /*e2a0*/  LOP3.LUT R24, R24, 0xf, RZ, 0xc0, !PT ;  /* 0x0000000f18187812 */ /* 0x000fe400078ec0ff */
[----:B------:R-:W-:-:S02]  /*e2b0*/  SHF.R.S32.HI R8, RZ, 0x1f, R242 ;  /* 0x0000001fff087819 */ /* 0x000fc400000114f2 */
[----:B------:R-:W-:Y:S02]  /*e2c0*/  LOP3.LUT R26, R26, 0xf, RZ, 0xc0, !PT ;  /* 0x0000000f1a1a7812 */ /* 0x000fe400078ec0ff */
[----:B------:R-:W-:Y:S01]  /*e2d0*/  SHF.L.U64.HI R9, R33, 0x1, R34 ;  /* 0x0000000121097819 */ /* 0x000fe20000010222 */
[----:B------:R-:W-:-:S04]  /*e2e0*/  IMAD R8, R8, c[0x0][0x1e0], RZ ;  /* 0x0000780008087a24 */ /* 0x000fc800078e02ff */
[C---:B------:R-:W-:Y:S02]  /*e2f0*/  IMAD R8, R242.reuse, c[0x0][0x1e4], R8 ;  /* 0x00007900f2087a24 */ /* 0x040fe400078e0208 */
[----:B--2---:R-:W-:-:S04]  /*e300*/  IMAD.WIDE.U32 R14, R242, c[0x0][0x1e0], RZ ;  /* 0x00007800f20e7a25 */ /* 0x004fc800078e00ff */
[----:B------:R-:W-:Y:S01]  /*e310*/  IMAD.IADD R15, R15, 0x1, R8 ;  /* 0x000000010f0f7824 */ /* 0x000fe200078e0208 */
[----:B---3--:R-:W-:-:S03]  /*e320*/  SHF.R.S32.HI R8, RZ, 0x1f, R241 ;  /* 0x0000001fff087819 */ /* 0x008fc600000114f1 */
[----:B------:R-:W-:-:S04]  /*e330*/  IMAD.WIDE.U32 R14, R241, c[0x0][0x1f0], R14 ;  /* 0x00007c00f10e7a25 */ /* 0x000fc800078e000e */
[----:B------:R-:W-:Y:S01]  /*e340*/  IMAD R8, R8, c[0x0][0x1f0], RZ ;  /* 0x00007c0008087a24 */ /* 0x000fe200078e02ff */
[----:B------:R-:W-:Y:S01]  /*e350*/  IADD3 R18, P0, R14, UR26, RZ ;  /* 0x0000001a0e127c10 */ /* 0x000fe2000ff1e0ff */
[----:B------:R-:W-:Y:S02]  /*e360*/  IMAD.SHL.U32 R14, R32, 0x2, RZ ;  /* 0x00000002200e7824 */ /* 0x000fe400078e00ff */
[----:B------:R-:W-:-:S05]  /*e370*/  IMAD R8, R241, c[0x0][0x1f4], R8 ;  /* 0x00007d00f1087a24 */ /* 0x000fca00078e0208 */
[----:B------:R-:W-:Y:S02]  /*e380*/  IADD3.X R8, R15, UR15, R8, P0, !PT ;  /* 0x0000000f0f087c10 */ /* 0x000fe400087fe408 */
[----:B------:R-:W-:Y:S02]  /*e390*/  LEA R17, P0, R18, c[0x0][0x1c8], 0x1 ;  /* 0x0000720012117a11 */ /* 0x000fe400078008ff */
[----:B------:R-:W-:Y:S02]  /*e3a0*/  SHF.L.U64.HI R15, R32, 0x1, R35 ;  /* 0x00000001200f7819 */ /* 0x000fe40000010223 */
        /* <DEDUP_REMOVED lines=11> */
[----:B---3--:R-:W-:Y:S02]  /*e460*/  IADD3.X R27, RZ, R16, R15, P1, P0 ;  /* 0x00000010ff1b7210 */ /* 0x008fe40000fe040f */
[----:B------:R-:W-:Y:S02]  /*e470*/  IADD3 R24, P1, P0, R24, R25, R8 ;  /* 0x0000001918187210 */ /* 0x000fe4000783e008 */
[C---:B----4-:R-:W-:Y:S02]  /*e480*/  IADD3 R28, P2, R21.reuse, R14, RZ ;  /* 0x0000000e151c7210 */ /* 0x050fe40007f5e0ff */
[----:B------:R-:W-:Y:S02]  /*e490*/  IADD3.X R25, RZ, R16, R9, P1, P0 ;  /* 0x00000010ff197210 */ /* 0x000fe40000fe0409 */
[----:B-1----:R-:W-:Y:S02]  /*e4a0*/  IADD3 R36, P0, R21, R8, RZ ;  /* 0x0000000815247210 */ /* 0x002fe40007f1e0ff */
[C---:B-----5:R-:W-:Y:S01]  /*e4b0*/  IADD3 R30, P1, R19.reuse, R14, RZ ;  /* 0x0000000e131e7210 */ /* 0x060fe20007f3e0ff */
[C---:B------:R-:W-:Y:S01]  /*e4c0*/  IMAD.X R29, R22.reuse, 0x1, R15, P2 ;  /* 0x00000001161d7824 */ /* 0x040fe200010e060f */
[----:B------:R-:W-:Y:S01]  /*e4d0*/  IADD3 R16, P2, R19, R8, RZ ;  /* 0x0000000813107210 */ /* 0x000fe20007f5e0ff */
[----:B------:R-:W-:Y:S01]  /*e4e0*/  IMAD.X R37, R22, 0x1, R9, P0 ;  /* 0x0000000116257824 */ /* 0x000fe200000e0609 */
[----:B------:R-:W-:-:S02]  /*e4f0*/  IADD3 R14, P0, R17, R14, RZ ;  /* 0x0000000e110e7210 */ /* 0x000fc40007f1e0ff */
[----:B------:R1:W-:Y:S01]  /*e500*/  LDGSTS.E.BYPASS.LTC128B.128 [R243+0x8100], [R28.64], !P5 ;  /* 0x081000001cf37fae */ /* 0x0003e2000e901d54 */
[C---:B------:R-:W-:Y:S01]  /*e510*/  IMAD.X R31, R20.reuse, 0x1, R15, P1 ;  /* 0x00000001141f7824 */ /* 0x040fe200008e060f */
[----:B------:R-:W-:Y:S01]  /*e520*/  IADD3 R8, P1, R17, R8, RZ ;  /* 0x0000000811087210 */ /* 0x000fe20007f3e0ff */
[----:B------:R-:W-:Y:S01]  /*e530*/  IMAD.X R17, R20, 0x1, R9, P2 ;  /* 0x0000000114117824 */ /* 0x000fe200010e0609 */
[----:B------:R-:W-:Y:S01]  /*e540*/  ISETP.NE.U32.AND P2, PT, R6, RZ, PT ;  /* 0x000000ff0600720c */ /* 0x000fe20003f45070 */
[----:B--2---:R-:W-:Y:S01]  /*e550*/  IMAD.X R15, R18, 0x1, R15, P0 ;  /* 0x00000001120f7824 */ /* 0x004fe200000e060f */
        /* <DEDUP_REMOVED lines=9> */
.L_x_136:
        /* <DEDUP_REMOVED lines=25> */
[----:B------:R-:W-:Y:S01]  /*e780*/  FSEL R14, R7, -INF , P1 ;  /* 0xff800000070e7808 */ /* 0x000fe20000800000 */
[----:B------:R-:W-:Y:S01]  /*e790*/  LDSM.16.MT88.4 R20, [R234+0x900] ;  /* 0x00090000ea14783b */ /* 0x000fe20000004200 */
[----:B------:R-:W-:Y:S02]  /*e7a0*/  FSEL R72, R72, -INF , P0 ;  /* 0xff80000048487808 */ /* 0x000fe40000000000 */
[----:B------:R-:W-:Y:S01]  /*e7b0*/  ISETP.GT.AND P0, PT, R15, 0x9, PT ;  /* 0x000000090f00780c */ /* 0x000fe20003f04270 */
[----:B------:R-:W-:Y:S01]  /*e7c0*/  LDSM.16.MT88.4 R36, [R234+0x4900] ;  /* 0x00490000ea24783b */ /* 0x000fe20000004200 */
        /* <DEDUP_REMOVED lines=157> */
[----:B-1----:R-:W-:-:S03]  /*f1a0*/  FMNMX.FTZ R132, R16, R132, !PT ;  /* 0x0000008410847209 */ /* 0x002fc60007810000 */
[----:B------:R-:W-:Y:S01]  /*f1b0*/  LDSM.16.MT88.4 R16, [R233+0x900] ;  /* 0x00090000e910783b */ /* 0x000fe20000004200 */
        /* <DEDUP_REMOVED lines=17> */
[----:B------:R-:W1:Y:S01]  /*f2d0*/  LDSM.16.MT88.4 R4, [R232+0x4100] ;  /* 0x00410000e804783b */ /* 0x000e620000004200 */
[----:B------:R-:W2:Y:S01]  /*f2e0*/  MUFU.EX2 R58, R58 ;  /* 0x0000003a003a7308 */ /* 0x000ea20000000800 */
[--C-:B------:R-:W-:Y:S02]  /*f2f0*/  FFMA.FTZ R61, R72, c[0x0][0x2d0], -R63.reuse ;  /* 0x0000b400483d7a23 */ /* 0x100fe4000001083f */
[--C-:B------:R-:W-:Y:S02]  /*f300*/  FFMA.FTZ R60, R73, c[0x0][0x2d0], -R63.reuse ;  /* 0x0000b400493c7a23 */ /* 0x100fe4000001083f */
[----:B------:R-:W-:-:S02]  /*f310*/  FFMA.FTZ R55, R74, c[0x0][0x2d0], -R63 ;  /* 0x0000b4004a377a23 */ /* 0x000fc4000001083f */
[----:B------:R-:W-:Y:S01]  /*f320*/  FFMA.FTZ R54, R88, c[0x0][0x2d0], -R63 ;  /* 0x0000b40058367a23 */ /* 0x000fe2000001083f */
[----:B------:R-:W-:Y:S01]  /*f330*/  MUFU.EX2 R57, R57 ;  /* 0x0000003900397308 */ /* 0x000fe20000000800 */
[----:B------:R-:W-:Y:S02]  /*f340*/  FFMA.FTZ R48, R10, c[0x0][0x2d0], -R133 ;  /* 0x0000b4000a307a23 */ /* 0x000fe40000010885 */
[--C-:B------:R-:W-:Y:S02]  /*f350*/  FFMA.FTZ R46, R9, c[0x0][0x2d0], -R63.reuse ;  /* 0x0000b400092e7a23 */ /* 0x100fe4000001083f */
[--C-:B------:R-:W-:Y:S02]  /*f360*/  FFMA.FTZ R45, R8, c[0x0][0x2d0], -R63.reuse ;  /* 0x0000b400082d7a23 */ /* 0x100fe4000001083f */
[----:B------:R-:W3:Y:S01]  /*f370*/  LDSM.16.MT88.4 R8, [R236+0x4900] ;  /* 0x00490000ec08783b */ /* 0x000ee20000004200 */
[----:B------:R-:W4:Y:S01]  /*f380*/  MUFU.EX2 R53, R53 ;  /* 0x0000003500357308 */ /* 0x000f220000000800 */
[----:B--2---:R-:W-:Y:S01]  /*f390*/  F2FP.BF16.PACK_AB R68, R58, R59 ;  /* 0x0000003b3a44723e */ /* 0x004fe200000010ff */
[----:B------:R-:W-:-:S02]  /*f3a0*/  FFMA.FTZ R50, R89, c[0x0][0x2d0], -R63 ;  /* 0x0000b40059327a23 */ /* 0x000fc4000001083f */
[----:B------:R-:W-:Y:S02]  /*f3b0*/  FFMA.FTZ R49, R90, c[0x0][0x2d0], -R63 ;  /* 0x0000b4005a317a23 */ /* 0x000fe4000001083f */
[--C-:B------:R-:W-:Y:S02]  /*f3c0*/  FFMA.FTZ R47, R30, c[0x0][0x2d0], -R133.reuse ;  /* 0x0000b4001e2f7a23 */ /* 0x100fe40000010885 */
[----:B------:R-:W-:Y:S01]  /*f3d0*/  MUFU.EX2 R61, R61 ;  /* 0x0000003d003d7308 */ /* 0x000fe20000000800 */
[--C-:B------:R-:W-:Y:S02]  /*f3e0*/  FFMA.FTZ R44, R28, c[0x0][0x2d0], -R133.reuse ;  /* 0x0000b4001c2c7a23 */ /* 0x100fe40000010885 */
[----:B------:R-:W-:Y:S02]  /*f3f0*/  FFMA.FTZ R43, R29, c[0x0][0x2d0], -R133 ;  /* 0x0000b4001d2b7a23 */ /* 0x000fe40000010885 */
[----:B------:R-:W2:Y:S01]  /*f400*/  LDSM.16.MT88.4 R28, [R233+0x4900] ;  /* 0x00490000e91c783b */ /* 0x000ea20000004200 */
[----:B------:R-:W-:-:S02]  /*f410*/  FFMA.FTZ R42, R41, c[0x0][0x2d0], -R63 ;  /* 0x0000b400292a7a23 */ /* 0x000fc4000001083f */
[----:B------:R-:W5:Y:S01]  /*f420*/  MUFU.EX2 R60, R60 ;  /* 0x0000003c003c7308 */ /* 0x000f620000000800 */
[----:B----4-:R-:W-:Y:S01]  /*f430*/  F2FP.BF16.PACK_AB R70, R53, R57 ;  /* 0x000000393546723e */ /* 0x010fe200000010ff */
[----:B------:R-:W-:Y:S02]  /*f440*/  FFMA.FTZ R40, R40, c[0x0][0x2d0], -R133 ;  /* 0x0000b40028287a23 */ /* 0x000fe40000010885 */
[--C-:B------:R-:W-:Y:S02]  /*f450*/  FFMA.FTZ R41, R183, c[0x0][0x2d0], -R63.reuse ;  /* 0x0000b400b7297a23 */ /* 0x100fe4000001083f */
[--C-:B------:R-:W-:Y:S02]  /*f460*/  FFMA.FTZ R2, R182, c[0x0][0x2d0], -R63.reuse ;  /* 0x0000b400b6027a23 */ /* 0x100fe4000001083f */
[----:B------:R-:W-:Y:S01]  /*f470*/  MUFU.EX2 R55, R55 ;  /* 0x0000003700377308 */ /* 0x000fe20000000800 */
[----:B------:R-:W-:Y:S02]  /*f480*/  FFMA.FTZ R0, R181, c[0x0][0x2d0], -R63 ;  /* 0x0000b400b5007a23 */ /* 0x000fe4000001083f */
[----:B------:R-:W-:-:S02]  /*f490*/  FFMA.FTZ R145, R145, c[0x0][0x2d0], -R133 ;  /* 0x0000b40091917a23 */ /* 0x000fc40000010885 */
[--C-:B------:R-:W-:Y:S02]  /*f4a0*/  FFMA.FTZ R146, R146, c[0x0][0x2d0], -R133.reuse ;  /* 0x0000b40092927a23 */ /* 0x100fe40000010885 */
[--C-:B------:R-:W-:Y:S01]  /*f4b0*/  FFMA.FTZ R148, R148, c[0x0][0x2d0], -R133.reuse ;  /* 0x0000b40094947a23 */ /* 0x100fe20000010885 */
[----:B------:R-:W4:Y:S01]  /*f4c0*/  MUFU.EX2 R54, R54 ;  /* 0x0000003600367308 */ /* 0x000f220000000800 */
[----:B-----5:R-:W-:Y:S01]  /*f4d0*/  F2FP.BF16.PACK_AB R69, R60, R61 ;  /* 0x0000003d3c45723e */ /* 0x020fe200000010ff */
[----:B------:R-:W-:Y:S02]  /*f4e0*/  FFMA.FTZ R147, R147, c[0x0][0x2d0], -R133 ;  /* 0x0000b40093937a23 */ /* 0x000fe40000010885 */
[--C-:B------:R-:W-:Y:S02]  /*f4f0*/  FFMA.FTZ R150, R150, c[0x0][0x2d0], -R63.reuse ;  /* 0x0000b40096967a23 */ /* 0x100fe4000001083f */
[--C-:B------:R-:W-:Y:S02]  /*f500*/  FFMA.FTZ R151, R151, c[0x0][0x2d0], -R63.reuse ;  /* 0x0000b40097977a23 */ /* 0x100fe4000001083f */
[----:B------:R-:W-:Y:S01]  /*f510*/  MUFU.EX2 R56, R56 ;  /* 0x0000003800387308 */ /* 0x000fe20000000800 */
[----:B------:R-:W-:-:S02]  /*f520*/  FFMA.FTZ R180, R180, c[0x0][0x2d0], -R63 ;  /* 0x0000b400b4b47a23 */ /* 0x000fc4000001083f */
[--C-:B------:R-:W-:Y:S02]  /*f530*/  FFMA.FTZ R160, R160, c[0x0][0x2d0], -R133.reuse ;  /* 0x0000b400a0a07a23 */ /* 0x100fe40000010885 */
[----:B------:R-:W-:Y:S02]  /*f540*/  FFMA.FTZ R159, R159, c[0x0][0x2d0], -R133 ;  /* 0x0000b4009f9f7a23 */ /* 0x000fe40000010885 */
[--C-:B------:R-:W-:Y:S01]  /*f550*/  FFMA.FTZ R161, R161, c[0x0][0x2d0], -R63.reuse ;  /* 0x0000b400a1a17a23 */ /* 0x100fe2000001083f */
[----:B----4-:R-:W-:Y:S01]  /*f560*/  F2FP.BF16.PACK_AB R71, R54, R55 ;  /* 0x000000373647723e */ /* 0x010fe200000010ff */
        /* <DEDUP_REMOVED lines=23> */
[--C-:B------:R-:W-:Y:S01]  /*f6e0*/  FFMA.FTZ R154, R154, c[0x0][0x2d0], -R63.reuse ;  /* 0x0000b4009a9a7a23 */ /* 0x100fe2000001083f */
[----:B------:R-:W5:Y:S01]  /*f6f0*/  MUFU.EX2 R49, R49 ;  /* 0x0000003100317308 */ /* 0x000f620000000800 */
[--C-:B------:R-:W-:Y:S02]  /*f700*/  FFMA.FTZ R153, R153, c[0x0][0x2d0], -R63.reuse ;  /* 0x0000b40099997a23 */ /* 0x100fe4000001083f */
[--C-:B------:R-:W-:Y:S02]  /*f710*/  FFMA.FTZ R152, R152, c[0x0][0x2d0], -R63.reuse ;  /* 0x0000b40098987a23 */ /* 0x100fe4000001083f */
[----:B------:R-:W-:Y:S01]  /*f720*/  FFMA.FTZ R149, R149, c[0x0][0x2d0], -R63 ;  /* 0x0000b40095957a23 */ /* 0x000fe2000001083f */
[----:B------:R-:W-:Y:S01]  /*f730*/  HMMA.16816.F32.BF16 R128, R68, R124, RZ ;  /* 0x0000007c4480723c */ /* 0x000fe200000418ff */
[----:B------:R-:W-:Y:S01]  /*f740*/  FADD.FTZ R58, R59, R58 ;  /* 0x0000003a3b3a7221 */ /* 0x000fe20000010000 */
[----:B------:R-:W-:Y:S01]  /*f750*/  MUFU.EX2 R46, R46 ;  /* 0x0000002e002e7308 */ /* 0x000fe20000000800 */
[----:B------:R-:W-:-:S02]  /*f760*/  FADD.FTZ R60, R61, R60 ;  /* 0x0000003c3d3c7221 */ /* 0x000fc40000010000 */
[----:B------:R-:W-:Y:S02]  /*f770*/  FADD.FTZ R57, R57, R58 ;  /* 0x0000003a39397221 */ /* 0x000fe40000010000 */
[----:B------:R-:W-:Y:S01]  /*f780*/  FADD.FTZ R60, R55, R60 ;  /* 0x0000003c373c7221 */ /* 0x000fe20000010000 */
[C---:B------:R-:W-:Y:S01]  /*f790*/  HMMA.16816.F32.BF16 R120, R68.reuse, R116, RZ ;  /* 0x000000744478723c */ /* 0x040fe200000418ff */
[----:B------:R-:W-:Y:S01]  /*f7a0*/  FFMA.FTZ R250, R67, c[0x0][0x2d0], -R133 ;  /* 0x0000b40043fa7a23 */ /* 0x000fe20000010885 */
[----:B------:R-:W1:Y:S01]  /*f7b0*/  MUFU.EX2 R45, R45 ;  /* 0x0000002d002d7308 */ /* 0x000e620000000800 */
[----:B------:R-:W-:Y:S02]  /*f7c0*/  FFMA.FTZ R249, R62, c[0x0][0x2d0], -R63 ;  /* 0x0000b4003ef97a23 */ /* 0x000fe4000001083f */
[----:B------:R-:W-:Y:S02]  /*f7d0*/  FADD.FTZ R57, R53, R57 ;  /* 0x0000003935397221 */ /* 0x000fe40000010000 */
[----:B------:R-:W-:Y:S01]  /*f7e0*/  FADD.FTZ R54, R54, R60 ;  /* 0x0000003c36367221 */ /* 0x000fe20000010000 */
[----:B------:R-:W-:Y:S02]  /*f7f0*/  HMMA.16816.F32.BF16 R112, R68, R108, RZ ;  /* 0x0000006c4470723c */ /* 0x000fe400000418ff */
[----:B------:R-:W-:Y:S01]  /*f800*/  MUFU.EX2 R47, R47 ;  /* 0x0000002f002f7308 */ /* 0x000fe20000000800 */
[----:B----4-:R-:W-:-:S05]  /*f810*/  FADD.FTZ R54, R50, R54 ;  /* 0x0000003632367221 */ /* 0x010fca0000010000 */
[C---:B------:R-:W-:Y:S02]  /*f820*/  HMMA.16816.F32.BF16 R88, R68.reuse, R84, RZ ;  /* 0x000000544458723c */ /* 0x040fe400000418ff */
[----:B------:R-:W-:Y:S06]  /*f830*/  MUFU.EX2 R44, R44 ;  /* 0x0000002c002c7308 */ /* 0x000fec0000000800 */
[C---:B------:R-:W-:Y:S02]  /*f840*/  HMMA.16816.F32.BF16 R80, R68.reuse, R76, RZ ;  /* 0x0000004c4450723c */ /* 0x040fe400000418ff */
[----:B------:R-:W-:Y:S06]  /*f850*/  MUFU.EX2 R43, R43 ;  /* 0x0000002b002b7308 */ /* 0x000fec0000000800 */
[C---:B------:R-:W-:Y:S02]  /*f860*/  HMMA.16816.F32.BF16 R124, R68.reuse, R126, RZ ;  /* 0x0000007e447c723c */ /* 0x040fe400000418ff */
[----:B------:R-:W-:Y:S06]  /*f870*/  MUFU.EX2 R40, R40 ;  /* 0x0000002800287308 */ /* 0x000fec0000000800 */
[C---:B------:R-:W-:Y:S02]  /*f880*/  HMMA.16816.F32.BF16 R116, R68.reuse, R118, RZ ;  /* 0x000000764474723c */ /* 0x040fe400000418ff */
[----:B------:R-:W4:Y:S06]  /*f890*/  MUFU.EX2 R42, R42 ;  /* 0x0000002a002a7308 */ /* 0x000f2c0000000800 */
[C---:B------:R-:W-:Y:S02]  /*f8a0*/  HMMA.16816.F32.BF16 R108, R68.reuse, R110, RZ ;  /* 0x0000006e446c723c */ /* 0x040fe400000418ff */
[----:B------:R-:W1:Y:S06]  /*f8b0*/  MUFU.EX2 R41, R41 ;  /* 0x0000002900297308 */ /* 0x000e6c0000000800 */
[C---:B------:R-:W-:Y:S02]  /*f8c0*/  HMMA.16816.F32.BF16 R84, R68.reuse, R86, RZ ;  /* 0x000000564454723c */ /* 0x040fe400000418ff */
[----:B------:R-:W-:Y:S06]  /*f8d0*/  MUFU.EX2 R2, R2 ;  /* 0x0000000200027308 */ /* 0x000fec0000000800 */
[C---:B------:R-:W-:Y:S02]  /*f8e0*/  HMMA.16816.F32.BF16 R76, R68.reuse, R78, RZ ;  /* 0x0000004e444c723c */ /* 0x040fe400000418ff */
[----:B------:R-:W2:Y:S06]  /*f8f0*/  MUFU.EX2 R0, R0 ;  /* 0x0000000000007308 */ /* 0x000eac0000000800 */
[C---:B-1----:R-:W-:Y:S02]  /*f900*/  HMMA.16816.F32.BF16 R72, R68.reuse, R4, RZ ;  /* 0x000000044448723c */ /* 0x042fe400000418ff */
[----:B------:R-:W-:Y:S05]  /*f910*/  MUFU.EX2 R145, R145 ;  /* 0x0000009100917308 */ /* 0x000fea0000000800 */
[----:B------:R-:W-:Y:S01]  /*f920*/  F2FP.BF16.PACK_AB R4, R52, R56 ;  /* 0x000000383404723e */ /* 0x000fe200000010ff */
[----:B------:R-:W-:Y:S01]  /*f930*/  HMMA.16816.F32.BF16 R68, R68, R6, RZ ;  /* 0x000000064444723c */ /* 0x000fe200000418ff */
[----:B-----5:R-:W-:Y:S01]  /*f940*/  F2FP.BF16.PACK_AB R5, R49, R50 ;  /* 0x000000323105723e */ /* 0x020fe200000010ff */
[----:B------:R-:W-:Y:S01]  /*f950*/  MUFU.EX2 R146, R146 ;  /* 0x0000009200927308 */ /* 0x000fe20000000800 */
[----:B------:R-:W-:-:S02]  /*f960*/  FADD.FTZ R56, R56, R57 ;  /* 0x0000003938387221 */ /* 0x000fc40000010000 */
[----:B------:R-:W-:Y:S02]  /*f970*/  FADD.FTZ R49, R49, R54 ;  /* 0x0000003631317221 */ /* 0x000fe40000010000 */
[----:B------:R-:W-:Y:S01]  /*f980*/  F2FP.BF16.PACK_AB R6, R48, R51 ;  /* 0x000000333006723e */ /* 0x000fe200000010ff */
[----:B------:R-:W-:Y:S01]  /*f990*/  FADD.FTZ R56, R52, R56 ;  /* 0x0000003834387221 */ /* 0x000fe20000010000 */
[----:B------:R-:W-:Y:S01]  /*f9a0*/  F2FP.BF16.PACK_AB R7, R45, R46 ;  /* 0x0000002e2d07723e */ /* 0x000fe200000010ff */
[----:B------:R-:W-:Y:S01]  /*f9b0*/  MUFU.EX2 R148, R148 ;  /* 0x0000009400947308 */ /* 0x000fe20000000800 */
[----:B------:R-:W-:Y:S02]  /*f9c0*/  FADD.FTZ R49, R46, R49 ;  /* 0x000000312e317221 */ /* 0x000fe40000010000 */
[----:B------:R-:W-:Y:S02]  /*f9d0*/  FADD.FTZ R51, R51, R56 ;  /* 0x0000003833337221 */ /* 0x000fe40000010000 */
[----:B------:R-:W-:Y:S01]  /*f9e0*/  FADD.FTZ R45, R45, R49 ;  /* 0x000000312d2d7221 */ /* 0x000fe20000010000 */
[----:B------:R-:W-:Y:S01]  /*f9f0*/  HMMA.16816.F32.BF16 R104, R4, R12, R104 ;  /* 0x0000000c0468723c */ /* 0x000fe20000041868 */
[----:B------:R-:W-:Y:S01]  /*fa00*/  FADD.FTZ R51, R48, R51 ;  /* 0x0000003330337221 */ /* 0x000fe20000010000 */
[----:B------:R-:W-:Y:S01]  /*fa10*/  MUFU.EX2 R147, R147 ;  /* 0x0000009300937308 */ /* 0x000fe20000000800 */
[----:B----4-:R-:W-:-:S05]  /*fa20*/  FADD.FTZ R45, R42, R45 ;  /* 0x0000002d2a2d7221 */ /* 0x010fca0000010000 */
[C---:B------:R-:W-:Y:S01]  /*fa30*/  HMMA.16816.F32.BF16 R100, R4.reuse, R14, R100 ;  /* 0x0000000e0464723c */ /* 0x040fe20000041864 */
[----:B------:R-:W1:Y:S01]  /*fa40*/  LDSM.16.MT88.4 R12, [R232+0x4900] ;  /* 0x00490000e80c783b */ /* 0x000e620000004200 */
[----:B------:R-:W4:Y:S06]  /*fa50*/  MUFU.EX2 R150, R150 ;  /* 0x0000009600967308 */ /* 0x000f2c0000000800 */
[C---:B---3--:R-:W-:Y:S02]  /*fa60*/  HMMA.16816.F32.BF16 R96, R4.reuse, R8, R96 ;  /* 0x000000080460723c */ /* 0x048fe40000041860 */
[----:B------:R-:W3:Y:S06]  /*fa70*/  MUFU.EX2 R151, R151 ;  /* 0x0000009700977308 */ /* 0x000eec0000000800 */
[C---:B------:R-:W-:Y:S01]  /*fa80*/  HMMA.16816.F32.BF16 R92, R4.reuse, R10, R92 ;  /* 0x0000000a045c723c */ /* 0x040fe2000004185c */
[----:B------:R-:W5:Y:S01]  /*fa90*/  LDSM.16.MT88.4 R8, [R232+0x1100] ;  /* 0x00110000e808783b */ /* 0x000f620000004200 */
        /* <DEDUP_REMOVED lines=14> */
[----:B------:R-:W3:Y:S01]  /*fb80*/  LDSM.16.MT88.4 R16, [R233+0x1100] ;  /* 0x00110000e910783b */ /* 0x000ee20000004200 */
[----:B------:R-:W-:Y:S06]  /*fb90*/  MUFU.EX2 R176, R176 ;  /* 0x000000b000b07308 */ /* 0x000fec0000000800 */
[C---:B------:R-:W-:Y:S02]  /*fba0*/  HMMA.16816.F32.BF16 R88, R4.reuse, R36, R88 ;  /* 0x000000240458723c */ /* 0x040fe40000041858 */
[----:B------:R-:W-:Y:S06]  /*fbb0*/  MUFU.EX2 R171, R171 ;  /* 0x000000ab00ab7308 */ /* 0x000fec0000000800 */
[C---:B------:R-:W-:Y:S01]  /*fbc0*/  HMMA.16816.F32.BF16 R84, R4.reuse, R38, R84 ;  /* 0x000000260454723c */ /* 0x040fe20000041854 */
[----:B------:R-:W-:Y:S01]  /*fbd0*/  LDSM.16.MT88.4 R36, [R234+0x5100] ;  /* 0x00510000ea24783b */ /* 0x000fe20000004200 */
[----:B------:R-:W-:Y:S06]  /*fbe0*/  MUFU.EX2 R170, R170 ;  /* 0x000000aa00aa7308 */ /* 0x000fec0000000800 */
[C---:B--2---:R-:W-:Y:S02]  /*fbf0*/  HMMA.16816.F32.BF16 R80, R4.reuse, R28, R80 ;  /* 0x0000001c0450723c */ /* 0x044fe40000041850 */
        /* <DEDUP_REMOVED lines=20> */
[----:B-----5:R-:W-:Y:S01]  /*fd40*/  HMMA.16816.F32.BF16 R104, R4, R8, R104 ;  /* 0x000000080468723c */ /* 0x020fe20000041868 */
[----:B------:R-:W-:Y:S02]  /*fd50*/  FADD.FTZ R43, R40, R43 ;  /* 0x0000002b282b7221 */ /* 0x000fe40000010000 */
[----:B------:R-:W-:-:S03]  /*fd60*/  FADD.FTZ R0, R0, R41 ;  /* 0x0000002900007221 */ /* 0x000fc60000010000 */
[----:B------:R-:W-:Y:S01]  /*fd70*/  MUFU.EX2 R157, R157 ;  /* 0x0000009d009d7308 */ /* 0x000fe20000000800 */
[----:B----4-:R-:W-:Y:S01]  /*fd80*/  FADD.FTZ R0, R150, R0 ;  /* 0x0000000096007221 */ /* 0x010fe20000010000 */
[C---:B------:R-:W-:Y:S01]  /*fd90*/  HMMA.16816.F32.BF16 R100, R4.reuse, R10, R100 ;  /* 0x0000000a0464723c */ /* 0x040fe20000041864 */
[----:B------:R-:W2:Y:S05]  /*fda0*/  LDSM.16.MT88.4 R8, [R232+0x5100] ;  /* 0x00510000e808783b */ /* 0x000eaa0000004200 */
[----:B------:R-:W-:Y:S02]  /*fdb0*/  MUFU.EX2 R156, R156 ;  /* 0x0000009c009c7308 */ /* 0x000fe40000000800 */
[C---:B---3--:R-:W-:Y:S06]  /*fdc0*/  HMMA.16816.F32.BF16 R112, R4.reuse, R16, R112 ;  /* 0x000000100470723c */ /* 0x048fec0000041870 */
[----:B------:R-:W-:Y:S02]  /*fdd0*/  MUFU.EX2 R155, R155 ;  /* 0x0000009b009b7308 */ /* 0x000fe40000000800 */
[C---:B------:R-:W-:Y:S01]  /*fde0*/  HMMA.16816.F32.BF16 R108, R4.reuse, R18, R108 ;  /* 0x00000012046c723c */ /* 0x040fe2000004186c */
[----:B------:R-:W3:Y:S05]  /*fdf0*/  LDSM.16.MT88.4 R16, [R233+0x1900] ;  /* 0x00190000e910783b */ /* 0x000eea0000004200 */
        /* <DEDUP_REMOVED lines=12> */
[----:B------:R-:W4:Y:S05]  /*fec0*/  LDSM.16.MT88.4 R8, [R236+0x5900] ;  /* 0x00590000ec08783b */ /* 0x000f2a0000004200 */
[----:B------:R-:W-:Y:S02]  /*fed0*/  MUFU.EX2 R149, R149 ;  /* 0x0000009500957308 */ /* 0x000fe40000000800 */
[C---:B------:R-:W-:Y:S06]  /*fee0*/  HMMA.16816.F32.BF16 R120, R4.reuse, R20, R120 ;  /* 0x000000140478723c */ /* 0x040fec0000041878 */
[----:B------:R-:W-:Y:S02]  /*fef0*/  MUFU.EX2 R250, R250 ;  /* 0x000000fa00fa7308 */ /* 0x000fe40000000800 */
[C---:B------:R-:W-:Y:S01]  /*ff00*/  HMMA.16816.F32.BF16 R116, R4.reuse, R22, R116 ;  /* 0x000000160474723c */ /* 0x040fe20000041874 */
[----:B------:R-:W5:Y:S05]  /*ff10*/  LDSM.16.MT88.4 R20, [R234+0x1900] ;  /* 0x00190000ea14783b */ /* 0x000f6a0000004200 */
        /* <DEDUP_REMOVED lines=15> */
[----:B------:R-:W-:Y:S01]  /*10010*/  F2FP.BF16.PACK_AB R5, R151, R150 ;  /* 0x000000969705723e */ /* 0x000fe200000010ff */
[----:B------:R-:W-:Y:S01]  /*10020*/  FADD.FTZ R145, R146, R145 ;  /* 0x0000009192917221 */ /* 0x000fe20000010000 */
[----:B--2---:R-:W-:Y:S01]  /*10030*/  F2FP.BF16.PACK_AB R7, R37, R36 ;  /* 0x000000242507723e */ /* 0x004fe200000010ff */
[----:B------:R-:W-:Y:S02]  /*10040*/  FADD.FTZ R151, R151, R0 ;  /* 0x0000000097977221 */ /* 0x000fe40000010000 */
[----:B------:R-:W-:Y:S02]  /*10050*/  FADD.FTZ R148, R148, R145 ;  /* 0x0000009194947221 */ /* 0x000fe40000010000 */
[----:B------:R-:W-:Y:S02]  /*10060*/  FADD.FTZ R151, R36, R151 ;  /* 0x0000009724977221 */ /* 0x000fe40000010000 */
[----:B---3--:R-:W-:Y:S01]  /*10070*/  HMMA.16816.F32.BF16 R112, R4, R16, R112 ;  /* 0x000000100470723c */ /* 0x008fe20000041870 */
[----:B------:R-:W-:-:S02]  /*10080*/  FADD.FTZ R148, R147, R148 ;  /* 0x0000009493947221 */ /* 0x000fc40000010000 */
[----:B------:R-:W-:-:S05]  /*10090*/  FADD.FTZ R151, R37, R151 ;  /* 0x0000009725977221 */ /* 0x000fca0000010000 */
[C---:B------:R-:W-:Y:S01]  /*100a0*/  HMMA.16816.F32.BF16 R108, R4.reuse, R18, R108 ;  /* 0x00000012046c723c */ /* 0x040fe2000004186c */
[----:B------:R-:W2:Y:S07]  /*100b0*/  LDSM.16.MT88.4 R16, [R234+0x5900] ;  /* 0x00590000ea10783b */ /* 0x000eae0000004200 */
[C---:B-1----:R-:W-:Y:S08]  /*100c0*/  HMMA.16816.F32.BF16 R104, R4.reuse, R12, R104 ;  /* 0x0000000c0468723c */ /* 0x042ff00000041868 */
[C---:B------:R-:W-:Y:S01]  /*100d0*/  HMMA.16816.F32.BF16 R100, R4.reuse, R14, R100 ;  /* 0x0000000e0464723c */ /* 0x040fe20000041864 */
[----:B------:R-:W1:Y:S07]  /*100e0*/  LDSM.16.MT88.4 R12, [R232+0x5900] ;  /* 0x00590000e80c783b */ /* 0x000e6e0000004200 */
[C---:B----4-:R-:W-:Y:S08]  /*100f0*/  HMMA.16816.F32.BF16 R96, R4.reuse, R8, R96 ;  /* 0x000000080460723c */ /* 0x050ff00000041860 */
[C---:B------:R-:W-:Y:S01]  /*10100*/  HMMA.16816.F32.BF16 R92, R4.reuse, R10, R92 ;  /* 0x0000000a045c723c */ /* 0x040fe2000004185c */
[----:B------:R-:W3:Y:S07]  /*10110*/  LDSM.16.MT88.4 R8, [R234+0x2100] ;  /* 0x00210000ea08783b */ /* 0x000eee0000004200 */
[C---:B-----5:R-:W-:Y:S08]  /*10120*/  HMMA.16816.F32.BF16 R120, R4.reuse, R20, R120 ;  /* 0x000000140478723c */ /* 0x060ff00000041878 */
        /* <DEDUP_REMOVED lines=171> */
[----:B------:R-:W-:Y:S01]  /*10be0*/  IADD3 R244, R243, 0x100, RZ ;  /* 0x00000100f3f47810 */ /* 0x000fe20007ffe0ff */
[----:B------:R-:W-:-:S02]  /*10bf0*/  ULDC UR5, c[0x0][0x210] ;  /* 0x0000840000057ab9 */ /* 0x000fc40000000800 */
[----:B------:R-:W-:Y:S02]  /*10c00*/  ULDC UR4, c[0x0][0x1e8] ;  /* 0x00007a0000047ab9 */ /* 0x000fe40000000800 */
[----:B------:R-:W-:Y:S02]  /*10c10*/  ULEA.HI.SX32 UR8, UR8, 0xfffffffe, 0x19 ;  /* 0xfffffffe08087891 */ /* 0x000fe4000f8fca3f */
[----:B------:R-:W-:Y:S02]  /*10c20*/  UIMAD UR5, UR11, UR5, URZ ;  /* 0x000000050b0572a4 */ /* 0x000fe4000f8e023f */
[----:B------:R-:W-:Y:S02]  /*10c30*/  UIMAD UR4, UR11, UR4, URZ ;  /* 0x000000040b0472a4 */ /* 0x000fe4000f8e023f */
[----:B------:R-:W-:Y:S02]  /*10c40*/  ULDC.64 UR16, c[0x0][0x118] ;  /* 0x0000460000107ab9 */ /* 0x000fe40000000a00 */
[----:B------:R-:W-:Y:S01]  /*10c50*/  ULDC.64 UR12, c[0x0][0x118] ;  /* 0x00004600000c7ab9 */ /* 0x000fe20000000a00 */
[----:B------:R-:W-:Y:S05]  /*10c60*/  BRA `(.L_x_138) ;  /* 0x000003d000007947 */ /* 0x000fea0003800000 */
.L_x_140:
[----:B------:R-:W-:Y:S01]  /*10c70*/  ULEA UR7, UR8, UR14, 0x7 ;  /* 0x0000000e08077291 */ /* 0x000fe2000f8e383f */
[----:B------:R-:W-:Y:S01]  /*10c80*/  ISETP.NE.AND P3, PT, R239, 0x1, PT ;  /* 0x00000001ef00780c */ /* 0x000fe20003f65270 */
[----:B------:R-:W-:Y:S04]  /*10c90*/  IMAD.MOV.U32 R241, RZ, RZ, RZ ;  /* 0x000000fffff17224 */ /* 0x000fe800078e00ff */
        /* <DEDUP_REMOVED lines=35> */
[C---:B--2---:R-:W-:Y:S01]  /*10ed0*/  IMAD.X R13, R10.reuse, 0x1, R248, P2 ;  /* 0x000000010a0d7824 */ /* 0x044fe200010e06f8 */
[C---:B---3--:R-:W-:Y:S01]  /*10ee0*/  IADD3 R14, P0, R7.reuse, R247, RZ ;  /* 0x000000f7070e7210 */ /* 0x048fe20007f1e0ff */
[----:B------:R-:W-:Y:S03]  /*10ef0*/  IMAD.X R17, R10, 0x1, R246, P1 ;  /* 0x000000010a117824 */ /* 0x000fe600008e06f6 */
[----:B------:R2:W-:Y:S01]  /*10f00*/  LDGSTS.E.BYPASS.LTC128B.128 [R243+0x8100], [R12.64], !P5 ;  /* 0x081000000cf37fae */ /* 0x0005e2000e901d4c */
[C---:B----4-:R-:W-:Y:S01]  /*10f10*/  IMAD.X R15, R8.reuse, 0x1, R248, P0 ;  /* 0x00000001080f7824 */ /* 0x050fe200000e06f8 */
[----:B------:R-:W-:Y:S02]  /*10f20*/  IADD3 R10, P0, R7, R245, RZ ;  /* 0x000000f5070a7210 */ /* 0x000fe40007f1e0ff */
[----:B------:R3:W-:Y:S04]  /*10f30*/  LDGSTS.E.BYPASS.LTC128B.128 [R243+0xc100], [R16.64], !P4 ;  /* 0x0c10000010f37fae */ /* 0x0007e8000e101d4c */
[----:B------:R4:W-:Y:S01]  /*10f40*/  LDGSTS.E.BYPASS.LTC128B.128 [R243+0x9100], [R14.64], !P5 ;  /* 0x091000000ef37fae */ /* 0x0009e2000e901d4c */
[----:B------:R-:W-:Y:S01]  /*10f50*/  IMAD.X R11, R8, 0x1, R246, P0 ;  /* 0x00000001080b7824 */ /* 0x000fe200000e06f6 */
[C---:B-----5:R-:W-:Y:S04]  /*10f60*/  IADD3 R8, P1, R4.reuse, R247, RZ ;  /* 0x000000f704087210 */ /* 0x060fe80007f3e0ff */
[----:B------:R3:W-:Y:S01]  /*10f70*/  LDGSTS.E.BYPASS.LTC128B.128 [R243+0xd100], [R10.64], !P4 ;  /* 0x0d1000000af37fae */ /* 0x0007e2000e101d4c */
[----:B------:R-:W-:Y:S01]  /*10f80*/  IADD3 R4, P0, R4, R245, RZ ;  /* 0x000000f504047210 */ /* 0x000fe20007f1e0ff */
[--C-:B-1----:R-:W-:Y:S01]  /*10f90*/  IMAD.X R9, R3, 0x1, R248.reuse, P1 ;  /* 0x0000000103097824 */ /* 0x102fe200008e06f8 */
[C---:B--2---:R-:W-:Y:S05]  /*10fa0*/  IADD3 R12, P3, R5.reuse, R247, RZ ;  /* 0x000000f7050c7210 */ /* 0x044fea0007f7e0ff */
[C---:B------:R-:W-:Y:S01]  /*10fb0*/  IMAD.X R13, R6.reuse, 0x1, R248, P3 ;  /* 0x00000001060d7824 */ /* 0x040fe200018e06f8 */
[----:B----4-:R-:W-:Y:S01]  /*10fc0*/  IADD3 R14, P2, R5, R245, RZ ;  /* 0x000000f5050e7210 */ /* 0x010fe20007f5e0ff */
[--C-:B------:R-:W-:Y:S03]  /*10fd0*/  IMAD.X R5, R3, 0x1, R246.reuse, P0 ;  /* 0x0000000103057824 */ /* 0x100fe600000e06f6 */
[----:B------:R3:W-:Y:S01]  /*10fe0*/  LDGSTS.E.BYPASS.LTC128B.128 [R243+0xa100], [R12.64], !P5 ;  /* 0x0a1000000cf37fae */ /* 0x0007e2000e901d4c */
[----:B------:R-:W-:Y:S05]  /*10ff0*/  IMAD.X R15, R6, 0x1, R246, P2 ;  /* 0x00000001060f7824 */ /* 0x000fea00010e06f6 */
[----:B------:R3:W-:Y:S04]  /*11000*/  LDGSTS.E.BYPASS.LTC128B.128 [R243+0xe100], [R14.64], !P4 ;  /* 0x0e1000000ef37fae */ /* 0x0007e8000e101d4c */
[----:B------:R3:W-:Y:S04]  /*11010*/  LDGSTS.E.BYPASS.LTC128B.128 [R243+0xb100], [R8.64], !P5 ;  /* 0x0b10000008f37fae */ /* 0x0007e8000e901d4c */
[----:B------:R3:W-:Y:S01]  /*11020*/  LDGSTS.E.BYPASS.LTC128B.128 [R243+0xf100], [R4.64], !P4 ;  /* 0x0f10000004f37fae */ /* 0x0007e2000e101d4c */
[----:B------:R-:W-:-:S05]  /*11030*/  BRA `(.L_x_139) ;  /* 0x000017e000007947 */ /* 0x000fca0003800000 */
.L_x_138:
        /* <DEDUP_REMOVED lines=382> */
.L_x_139:
        /* <DEDUP_REMOVED lines=21> */
[----:B------:R-:W-:Y:S02]  /*12970*/  MOV R64, R149 ;  /* 0x0000009500407202 */ /* 0x000fe40000000f00 */
[----:B------:R-:W-:Y:S01]  /*12980*/  ISETP.LT.AND P0, PT, RZ, UR8, PT ;  /* 0x00000008ff007c0c */ /* 0x000fe2000bf01270 */
[----:B------:R-:W-:Y:S01]  /*12990*/  LDSM.16.MT88.4 R20, [R234+0x100] ;  /* 0x00010000ea14783b */ /* 0x000fe20000004200 */
[----:B------:R-:W-:Y:S07]  /*129a0*/  UIADD3 UR8, UR8, -0x1, URZ ;  /* 0xffffffff08087890 */ /* 0x000fee000fffe03f */
        /* <DEDUP_REMOVED lines=111> */
[C---:B------:R-:W-:Y:S01]  /*130a0*/  FMUL.FTZ R11, R0.reuse, R127 ;  /* 0x0000007f000b7220 */ /* 0x040fe20000410000 */
[----:B------:R-:W-:Y:S01]  /*130b0*/  MOV R126, R59 ;  /* 0x0000003b007e7202 */ /* 0x000fe20000000f00 */
[C---:B------:R-:W-:Y:S01]  /*130c0*/  FMUL.FTZ R18, R0.reuse, R118 ;  /* 0x0000007600127220 */ /* 0x040fe20000410000 */
[----:B---3--:R-:W-:Y:S01]  /*130d0*/  F2FP.BF16.PACK_AB R128, R149, R150 ;  /* 0x000000969580723e */ /* 0x008fe200000010ff */
[----:B------:R-:W-:Y:S01]  /*130e0*/  FMUL.FTZ R19, R0, R119 ;  /* 0x0000007700137220 */ /* 0x000fe20000410000 */
[----:B------:R-:W-:Y:S01]  /*130f0*/  MOV R127, R58 ;  /* 0x0000003a007f7202 */ /* 0x000fe20000000f00 */
[C---:B------:R-:W-:Y:S01]  /*13100*/  FMUL.FTZ R16, R2.reuse, R116 ;  /* 0x0000007402107220 */ /* 0x040fe20000410000 */
[----:B------:R-:W-:Y:S01]  /*13110*/  MOV R116, R48 ;  /* 0x0000003000747202 */ /* 0x000fe20000000f00 */
[C---:B------:R-:W-:Y:S01]  /*13120*/  FMUL.FTZ R24, R2.reuse, R108 ;  /* 0x0000006c02187220 */ /* 0x040fe20000410000 */
[----:B------:R-:W-:Y:S01]  /*13130*/  MUFU.EX2 R146, R146 ;  /* 0x0000009200927308 */ /* 0x000fe20000000800 */
[----:B------:R-:W-:Y:S02]  /*13140*/  FMUL.FTZ R25, R2, R109 ;  /* 0x0000006d02197220 */ /* 0x000fe40000410000 */
        /* <DEDUP_REMOVED lines=14> */
[----:B------:R-:W-:Y:S02]  /*13230*/  FMUL.FTZ R64, R2, R68 ;  /* 0x0000004402407220 */ /* 0x000fe40000410000 */
[C---:B------:R-:W-:Y:S02]  /*13240*/  FMUL.FTZ R66, R0.reuse, R70 ;  /* 0x0000004600427220 */ /* 0x040fe40000410000 */
[----:B------:R-:W-:Y:S01]  /*13250*/  FMUL.FTZ R67, R0, R71 ;  /* 0x0000004700437220 */ /* 0x000fe20000410000 */
[----:B------:R-:W1:Y:S01]  /*13260*/  MUFU.EX2 R135, R135 ;  /* 0x0000008700877308 */ /* 0x000e620000000800 */
[--C-:B------:R-:W-:Y:S02]  /*13270*/  FFMA.FTZ R205, R205, c[0x0][0x2d0], -R152.reuse ;  /* 0x0000b400cdcd7a23 */ /* 0x100fe40000010898 */
        /* <DEDUP_REMOVED lines=24> */
[C---:B------:R-:W-:Y:S01]  /*13400*/  FMUL.FTZ R13, R2.reuse, R121 ;  /* 0x00000079020d7220 */ /* 0x040fe20000410000 */
[----:B------:R-:W-:Y:S01]  /*13410*/  MOV R120, R57 ;  /* 0x0000003900787202 */ /* 0x000fe20000000f00 */
[----:B------:R-:W-:Y:S01]  /*13420*/  FMUL.FTZ R57, R2, R77 ;  /* 0x0000004d02397220 */ /* 0x000fe20000410000 */
[----:B------:R-:W-:Y:S01]  /*13430*/  MOV R121, R56 ;  /* 0x0000003800797202 */ /* 0x000fe20000000f00 */
[C---:B------:R-:W-:Y:S01]  /*13440*/  FMUL.FTZ R14, R0.reuse, R122 ;  /* 0x0000007a000e7220 */ /* 0x040fe20000410000 */
[----:B------:R-:W-:Y:S02]  /*13450*/  MOV R122, R51 ;  /* 0x00000033007a7202 */ /* 0x000fe40000000f00 */
[----:B------:R-:W-:Y:S01]  /*13460*/  MUFU.EX2 R171, R171 ;  /* 0x000000ab00ab7308 */ /* 0x000fe20000000800 */
[C---:B------:R-:W-:Y:S01]  /*13470*/  FMUL.FTZ R15, R0.reuse, R123 ;  /* 0x0000007b000f7220 */ /* 0x040fe20000410000 */
[----:B------:R-:W-:Y:S01]  /*13480*/  MOV R123, R50 ;  /* 0x00000032007b7202 */ /* 0x000fe20000000f00 */
[C---:B------:R-:W-:Y:S01]  /*13490*/  FMUL.FTZ R50, R0.reuse, R86 ;  /* 0x0000005600327220 */ /* 0x040fe20000410000 */
[----:B--2---:R-:W-:Y:S01]  /*134a0*/  F2FP.BF16.PACK_AB R70, R159, R157 ;  /* 0x0000009d9f46723e */ /* 0x004fe200000010ff */
[----:B------:R-:W-:Y:S02]  /*134b0*/  FMUL.FTZ R51, R0, R87 ;  /* 0x0000005700337220 */ /* 0x000fe40000410000 */
[----:B------:R-:W2:Y:S01]  /*134c0*/  LDSM.16.MT88.4 R84, [R232+0x4100] ;  /* 0x00410000e854783b */ /* 0x000ea20000004200 */
[C---:B------:R-:W-:Y:S02]  /*134d0*/  HMMA.16816.F32.BF16 R12, R128.reuse, R20, R12 ;  /* 0x00000014800c723c */ /* 0x040fe4000004180c */
[----:B------:R-:W-:Y:S01]  /*134e0*/  MUFU.EX2 R176, R176 ;  /* 0x000000b000b07308 */ /* 0x000fe20000000800 */
[C---:B------:R-:W-:Y:S02]  /*134f0*/  FMUL.FTZ R56, R2.reuse, R76 ;  /* 0x0000004c02387220 */ /* 0x040fe40000410000 */
[--C-:B------:R-:W-:Y:S01]  /*13500*/  FFMA.FTZ R179, R179, c[0x0][0x2d0], -R153.reuse ;  /* 0x0000b400b3b37a23 */ /* 0x100fe20000010899 */
[----:B-1----:R-:W-:Y:S01]  /*13510*/  F2FP.BF16.PACK_AB R71, R165, R162 ;  /* 0x000000a2a547723e */ /* 0x002fe200000010ff */
[----:B------:R-:W1:Y:S01]  /*13520*/  LDSM.16.MT88.4 R76, [R236+0x900] ;  /* 0x00090000ec4c783b */ /* 0x000e620000004200 */
[C---:B------:R-:W-:Y:S04]  /*13530*/  HMMA.16816.F32.BF16 R16, R128.reuse, R22, R16 ;  /* 0x000000168010723c */ /* 0x040fe80000041810 */
[C---:B------:R-:W-:Y:S01]  /*13540*/  FMUL.FTZ R20, R2.reuse, R112 ;  /* 0x0000007002147220 */ /* 0x040fe20000410000 */
[----:B------:R-:W-:Y:S01]  /*13550*/  MUFU.EX2 R177, R177 ;  /* 0x000000b100b17308 */ /* 0x000fe20000000800 */
[----:B------:R-:W-:Y:S02]  /*13560*/  FMUL.FTZ R21, R2, R113 ;  /* 0x0000007102157220 */ /* 0x000fe40000410000 */
        /* <DEDUP_REMOVED lines=26> */
[----:B------:R-:W3:Y:S01]  /*13710*/  MUFU.EX2 R105, R105 ;  /* 0x0000006900697308 */ /* 0x000ee20000000800 */
[C---:B------:R-:W-:Y:S02]  /*13720*/  FMUL.FTZ R37, R2.reuse, R97 ;  /* 0x0000006102257220 */ /* 0x040fe40000410000 */
[----:B------:R-:W-:Y:S02]  /*13730*/  FMUL.FTZ R40, R2, R92 ;  /* 0x0000005c02287220 */ /* 0x000fe40000410000 */
[C---:B------:R-:W-:Y:S01]  /*13740*/  FMUL.FTZ R38, R0.reuse, R98 ;  /* 0x0000006200267220 */ /* 0x040fe20000410000 */
[----:B------:R-:W-:Y:S03]  /*13750*/  LDSM.16.MT88.4 R92, [R233+0x5100] ;  /* 0x00510000e95c783b */ /* 0x000fe60000004200 */
[----:B------:R-:W-:Y:S01]  /*13760*/  FMUL.FTZ R39, R0, R99 ;  /* 0x0000006300277220 */ /* 0x000fe20000410000 */
[----:B------:R-:W-:Y:S01]  /*13770*/  MUFU.EX2 R106, R106 ;  /* 0x0000006a006a7308 */ /* 0x000fe20000000800 */
[----:B------:R-:W-:Y:S02]  /*13780*/  FFMA.FTZ R107, R65, c[0x0][0x2d0], -R152 ;  /* 0x0000b400416b7a23 */ /* 0x000fe40000010898 */
[----:B------:R-:W-:Y:S01]  /*13790*/  FMUL.FTZ R65, R2, R69 ;  /* 0x0000004502417220 */ /* 0x000fe20000410000 */
[----:B------:R-:W-:Y:S01]  /*137a0*/  LDSM.16.MT88.4 R96, [R232+0x5100] ;  /* 0x00510000e860783b */ /* 0x000fe20000004200 */
[--C-:B------:R-:W-:Y:S01]  /*137b0*/  FFMA.FTZ R251, R251, c[0x0][0x2d0], -R153.reuse ;  /* 0x0000b400fbfb7a23 */ /* 0x100fe20000010899 */
[C---:B------:R-:W-:Y:S03]  /*137c0*/  HMMA.16816.F32.BF16 R36, R128.reuse, R44, R36 ;  /* 0x0000002c8024723c */ /* 0x040fe60000041824 */
[--C-:B------:R-:W-:Y:S01]  /*137d0*/  FFMA.FTZ R207, R207, c[0x0][0x2d0], -R153.reuse ;  /* 0x0000b400cfcf7a23 */ /* 0x100fe20000010899 */
[----:B------:R-:W4:Y:S01]  /*137e0*/  MUFU.EX2 R107, R107 ;  /* 0x0000006b006b7308 */ /* 0x000f220000000800 */
[--C-:B------:R-:W-:Y:S02]  /*137f0*/  FFMA.FTZ R202, R202, c[0x0][0x2d0], -R153.reuse ;  /* 0x0000b400caca7a23 */ /* 0x100fe40000010899 */
[C---:B------:R-:W-:Y:S01]  /*13800*/  FMUL.FTZ R44, R2.reuse, R88 ;  /* 0x00000058022c7220 */ /* 0x040fe20000410000 */
[C---:B------:R-:W-:Y:S04]  /*13810*/  HMMA.16816.F32.BF16 R40, R128.reuse, R46, R40 ;  /* 0x0000002e8028723c */ /* 0x040fe80000041828 */
[----:B------:R-:W-:Y:S01]  /*13820*/  FMUL.FTZ R45, R2, R89 ;  /* 0x00000059022d7220 */ /* 0x000fe20000410000 */
[----:B---3--:R-:W-:Y:S01]  /*13830*/  F2FP.BF16.PACK_AB R68, R105, R104 ;  /* 0x000000686944723e */ /* 0x008fe200000010ff */
[----:B------:R-:W-:Y:S01]  /*13840*/  MUFU.EX2 R181, R181 ;  /* 0x000000b500b57308 */ /* 0x000fe20000000800 */
[C---:B------:R-:W-:Y:S02]  /*13850*/  FMUL.FTZ R46, R0.reuse, R90 ;  /* 0x0000005a002e7220 */ /* 0x040fe40000410000 */
[----:B------:R-:W-:Y:S02]  /*13860*/  FMUL.FTZ R47, R0, R91 ;  /* 0x0000005b002f7220 */ /* 0x000fe40000410000 */
[----:B------:R-:W-:Y:S01]  /*13870*/  LDSM.16.MT88.4 R88, [R232+0x900] ;  /* 0x00090000e858783b */ /* 0x000fe20000004200 */
[--C-:B------:R-:W-:Y:S02]  /*13880*/  FFMA.FTZ R170, R170, c[0x0][0x2d0], -R153.reuse ;  /* 0x0000b400aaaa7a23 */ /* 0x100fe40000010899 */
[--C-:B------:R-:W-:Y:S02]  /*13890*/  FFMA.FTZ R169, R169, c[0x0][0x2d0], -R153.reuse ;  /* 0x0000b400a9a97a23 */ /* 0x100fe40000010899 */
[C---:B------:R-:W-:Y:S01]  /*138a0*/  HMMA.16816.F32.BF16 R44, R128.reuse, R52, R44 ;  /* 0x00000034802c723c */ /* 0x040fe2000004182c */
[----:B------:R-:W3:Y:S02]  /*138b0*/  MUFU.EX2 R183, R183 ;  /* 0x000000b700b77308 */ /* 0x000ee40000000800 */
[--C-:B------:R-:W-:Y:S01]  /*138c0*/  FFMA.FTZ R166, R166, c[0x0][0x2d0], -R153.reuse ;  /* 0x0000b400a6a67a23 */ /* 0x100fe20000010899 */
[----:B----4-:R-:W-:Y:S01]  /*138d0*/  F2FP.BF16.PACK_AB R69, R107, R106 ;  /* 0x0000006a6b45723e */ /* 0x010fe200000010ff */
[--C-:B------:R-:W-:Y:S02]  /*138e0*/  FFMA.FTZ R164, R164, c[0x0][0x2d0], -R153.reuse ;  /* 0x0000b400a4a47a23 */ /* 0x100fe40000010899 */
[C---:B------:R-:W-:Y:S01]  /*138f0*/  FMUL.FTZ R52, R2.reuse, R80 ;  /* 0x0000005002347220 */ /* 0x040fe20000410000 */
[C---:B------:R-:W-:Y:S03]  /*13900*/  HMMA.16816.F32.BF16 R48, R128.reuse, R54, R48 ;  /* 0x000000368030723c */ /* 0x040fe60000041830 */
[----:B------:R-:W4:Y:S01]  /*13910*/  MUFU.EX2 R200, R200 ;  /* 0x000000c800c87308 */ /* 0x000f220000000800 */
[----:B------:R-:W-:Y:S02]  /*13920*/  FMUL.FTZ R53, R2, R81 ;  /* 0x0000005102357220 */ /* 0x000fe40000410000 */
[--C-:B------:R-:W-:Y:S02]  /*13930*/  FFMA.FTZ R158, R158, c[0x0][0x2d0], -R153.reuse ;  /* 0x0000b4009e9e7a23 */ /* 0x100fe40000010899 */
[C---:B------:R-:W-:Y:S04]  /*13940*/  FMUL.FTZ R54, R0.reuse, R82 ;  /* 0x0000005200367220 */ /* 0x040fe80000410000 */
[----:B------:R-:W-:Y:S01]  /*13950*/  FMUL.FTZ R55, R0, R83 ;  /* 0x0000005300377220 */ /* 0x000fe20000410000 */
[----:B------:R-:W-:Y:S01]  /*13960*/  MUFU.EX2 R204, R204 ;  /* 0x000000cc00cc7308 */ /* 0x000fe20000000800 */
[----:B------:R-:W5:Y:S01]  /*13970*/  LDSM.16.MT88.4 R80, [R234+0x900] ;  /* 0x00090000ea50783b */ /* 0x000f620000004200 */
[--C-:B------:R-:W-:Y:S02]  /*13980*/  FFMA.FTZ R160, R160, c[0x0][0x2d0], -R153.reuse ;  /* 0x0000b400a0a07a23 */ /* 0x100fe40000010899 */
[----:B------:R-:W-:Y:S02]  /*13990*/  FFMA.FTZ R154, R154, c[0x0][0x2d0], -R153 ;  /* 0x0000b4009a9a7a23 */ /* 0x000fe40000010899 */
[C---:B------:R-:W-:Y:S03]  /*139a0*/  HMMA.16816.F32.BF16 R52, R128.reuse, R60, R52 ;  /* 0x0000003c8034723c */ /* 0x040fe60000041834 */
[----:B------:R-:W-:Y:S01]  /*139b0*/  FFMA.FTZ R150, R2, R250, R150 ;  /* 0x000000fa02967223 */ /* 0x000fe20000010096 */
[----:B------:R-:W1:Y:S01]  /*139c0*/  MUFU.EX2 R203, R203 ;  /* 0x000000cb00cb7308 */ /* 0x000e620000000800 */
[----:B------:R-:W-:Y:S02]  /*139d0*/  FFMA.FTZ R146, R0, R249, R146 ;  /* 0x000000f900927223 */ /* 0x000fe40000010092 */
[C---:B------:R-:W-:Y:S01]  /*139e0*/  FMUL.FTZ R60, R2.reuse, R72 ;  /* 0x00000048023c7220 */ /* 0x040fe20000410000 */
[C---:B------:R-:W-:Y:S04]  /*139f0*/  HMMA.16816.F32.BF16 R56, R128.reuse, R62, R56 ;  /* 0x0000003e8038723c */ /* 0x040fe80000041838 */
[----:B------:R-:W-:Y:S02]  /*13a00*/  FMUL.FTZ R61, R2, R73 ;  /* 0x00000049023d7220 */ /* 0x000fe40000410000 */
[----:B------:R-:W1:Y:S01]  /*13a10*/  MUFU.EX2 R205, R205 ;  /* 0x000000cd00cd7308 */ /* 0x000e620000000800 */
[C---:B------:R-:W-:Y:S02]  /*13a20*/  FMUL.FTZ R62, R0.reuse, R74 ;  /* 0x0000004a003e7220 */ /* 0x040fe40000410000 */
[----:B------:R-:W-:Y:S02]  /*13a30*/  FMUL.FTZ R63, R0, R75 ;  /* 0x0000004b003f7220 */ /* 0x000fe40000410000 */
[----:B------:R-:W3:Y:S01]  /*13a40*/  LDSM.16.MT88.4 R72, [R233+0x900] ;  /* 0x00090000e948783b */ /* 0x000ee20000004200 */
        /* <DEDUP_REMOVED lines=9> */
[----:B------:R-:W2:Y:S01]  /*13ae0*/  MUFU.EX2 R208, R208 ;  /* 0x000000d000d07308 */ /* 0x000ea20000000800 */
[----:B------:R-:W-:Y:S02]  /*13af0*/  FADD.FTZ R135, R135, R146 ;  /* 0x0000009287877221 */ /* 0x000fe40000010000 */
[----:B------:R-:W-:Y:S02]  /*13b00*/  FADD.FTZ R147, R104, R147 ;  /* 0x0000009368937221 */ /* 0x000fe40000010000 */
[C---:B-1----:R-:W-:Y:S05]  /*13b10*/  HMMA.16816.F32.BF16 R4, R68.reuse, R76, R4 ;  /* 0x0000004c4404723c */ /* 0x042fea0000041804 */
[----:B------:R-:W-:Y:S01]  /*13b20*/  MUFU.EX2 R211, R211 ;  /* 0x000000d300d37308 */ /* 0x000fe20000000800 */
[----:B------:R-:W-:Y:S02]  /*13b30*/  FADD.FTZ R135, R106, R135 ;  /* 0x000000876a877221 */ /* 0x000fe40000010000 */
[C---:B------:R-:W-:Y:S01]  /*13b40*/  HMMA.16816.F32.BF16 R8, R68.reuse, R78, R8 ;  /* 0x0000004e4408723c */ /* 0x040fe20000041808 */
[----:B------:R-:W1:Y:S03]  /*13b50*/  LDSM.16.MT88.4 R76, [R234+0x4900] ;  /* 0x00490000ea4c783b */ /* 0x000e660000004200 */
[----:B------:R-:W-:Y:S02]  /*13b60*/  FADD.FTZ R105, R105, R147 ;  /* 0x0000009369697221 */ /* 0x000fe40000010000 */
[----:B------:R-:W-:Y:S01]  /*13b70*/  FADD.FTZ R107, R107, R135 ;  /* 0x000000876b6b7221 */ /* 0x000fe20000010000 */
[----:B------:R-:W1:Y:S01]  /*13b80*/  MUFU.EX2 R252, R252 ;  /* 0x000000fc00fc7308 */ /* 0x000e620000000800 */
[C---:B-----5:R-:W-:Y:S04]  /*13b90*/  HMMA.16816.F32.BF16 R12, R68.reuse, R80, R12 ;  /* 0x00000050440c723c */ /* 0x060fe8000004180c */
[----:B------:R-:W-:Y:S02]  /*13ba0*/  FADD.FTZ R105, R157, R105 ;  /* 0x000000699d697221 */ /* 0x000fe40000010000 */
[----:B------:R-:W-:Y:S02]  /*13bb0*/  FADD.FTZ R107, R162, R107 ;  /* 0x0000006ba26b7221 */ /* 0x000fe40000010000 */
[C---:B------:R-:W-:Y:S01]  /*13bc0*/  HMMA.16816.F32.BF16 R16, R68.reuse, R82, R16 ;  /* 0x000000524410723c */ /* 0x040fe20000041810 */
[----:B------:R-:W-:Y:S01]  /*13bd0*/  LDSM.16.MT88.4 R80, [R232+0x4900] ;  /* 0x00490000e850783b */ /* 0x000fe20000004200 */
[----:B------:R-:W-:Y:S02]  /*13be0*/  MUFU.EX2 R251, R251 ;  /* 0x000000fb00fb7308 */ /* 0x000fe40000000800 */
[----:B------:R-:W-:Y:S02]  /*13bf0*/  FADD.FTZ R159, R159, R105 ;  /* 0x000000699f9f7221 */ /* 0x000fe40000010000 */
[----:B------:R-:W-:Y:S02]  /*13c00*/  FADD.FTZ R165, R165, R107 ;  /* 0x0000006ba5a57221 */ /* 0x000fe40000010000 */
[C---:B---3--:R-:W-:Y:S04]  /*13c10*/  HMMA.16816.F32.BF16 R20, R68.reuse, R72, R20 ;  /* 0x000000484414723c */ /* 0x048fe80000041814 */
[----:B------:R-:W-:Y:S01]  /*13c20*/  MUFU.EX2 R210, R210 ;  /* 0x000000d200d27308 */ /* 0x000fe20000000800 */
[----:B------:R-:W-:Y:S02]  /*13c30*/  FADD.FTZ R159, R171, R159 ;  /* 0x0000009fab9f7221 */ /* 0x000fe40000010000 */
[----:B------:R-:W-:Y:S01]  /*13c40*/  FADD.FTZ R165, R177, R165 ;  /* 0x000000a5b1a57221 */ /* 0x000fe20000010000 */
[C---:B------:R-:W-:Y:S01]  /*13c50*/  HMMA.16816.F32.BF16 R24, R68.reuse, R74, R24 ;  /* 0x0000004a4418723c */ /* 0x040fe20000041818 */
[----:B------:R-:W3:Y:S05]  /*13c60*/  LDSM.16.MT88.4 R72, [R233+0x4900] ;  /* 0x00490000e948783b */ /* 0x000eea0000004200 */
        /* <DEDUP_REMOVED lines=10> */
[C---:B-1----:R-:W-:Y:S08]  /*13d10*/  HMMA.16816.F32.BF16 R44, R68.reuse, R76, R44 ;  /* 0x0000004c442c723c */ /* 0x042ff0000004182c */
[C---:B------:R-:W-:Y:S01]  /*13d20*/  HMMA.16816.F32.BF16 R48, R68.reuse, R78, R48 ;  /* 0x0000004e4430723c */ /* 0x040fe20000041830 */
[----:B------:R-:W1:Y:S01]  /*13d30*/  LDSM.16.MT88.4 R76, [R236+0x1100] ;  /* 0x00110000ec4c783b */ /* 0x000e620000004200 */
[----:B------:R-:W-:Y:S06]  /*13d40*/  MUFU.EX2 R182, R182 ;  /* 0x000000b600b67308 */ /* 0x000fec0000000800 */
[C---:B---3--:R-:W-:Y:S04]  /*13d50*/  HMMA.16816.F32.BF16 R52, R68.reuse, R72, R52 ;  /* 0x000000484434723c */ /* 0x048fe80000041834 */
[----:B------:R-:W-:Y:S04]  /*13d60*/  MUFU.EX2 R170, R170 ;  /* 0x000000aa00aa7308 */ /* 0x000fe80000000800 */
[C---:B------:R-:W-:Y:S01]  /*13d70*/  HMMA.16816.F32.BF16 R56, R68.reuse, R74, R56 ;  /* 0x0000004a4438723c */ /* 0x040fe20000041838 */
[----:B------:R-:W2:Y:S05]  /*13d80*/  LDSM.16.MT88.4 R72, [R234+0x1100] ;  /* 0x00110000ea48783b */ /* 0x000eaa0000004200 */
[----:B------:R-:W-:Y:S02]  /*13d90*/  MUFU.EX2 R169, R169 ;  /* 0x000000a900a97308 */ /* 0x000fe40000000800 */
[C---:B------:R-:W-:Y:S08]  /*13da0*/  HMMA.16816.F32.BF16 R60, R68.reuse, R80, R60 ;  /* 0x00000050443c723c */ /* 0x040ff0000004183c */
[----:B------:R-:W-:Y:S01]  /*13db0*/  HMMA.16816.F32.BF16 R64, R68, R82, R64 ;  /* 0x000000524440723c */ /* 0x000fe20000041840 */
[----:B------:R-:W3:Y:S01]  /*13dc0*/  LDSM.16.MT88.4 R80, [R233+0x1100] ;  /* 0x00110000e950783b */ /* 0x000ee20000004200 */
        /* <DEDUP_REMOVED lines=10> */
[C---:B-1----:R-:W-:Y:S02]  /*13e70*/  HMMA.16816.F32.BF16 R4, R68.reuse, R76, R4 ;  /* 0x0000004c4404723c */ /* 0x042fe40000041804 */
[----:B------:R-:W-:Y:S01]  /*13e80*/  MUFU.EX2 R166, R166 ;  /* 0x000000a600a67308 */ /* 0x000fe20000000800 */
[----:B------:R-:W-:Y:S02]  /*13e90*/  FADD.FTZ R180, R180, R176 ;  /* 0x000000b0b4b47221 */ /* 0x000fe40000010000 */
[----:B------:R-:W-:Y:S02]  /*13ea0*/  FADD.FTZ R183, R183, R178 ;  /* 0x000000b2b7b77221 */ /* 0x000fe40000010000 */
[----:B----4-:R-:W-:Y:S01]  /*13eb0*/  FADD.FTZ R180, R200, R180 ;  /* 0x000000b4c8b47221 */ /* 0x010fe20000010000 */
[C---:B------:R-:W-:Y:S01]  /*13ec0*/  HMMA.16816.F32.BF16 R8, R68.reuse, R78, R8 ;  /* 0x0000004e4408723c */ /* 0x040fe20000041808 */
[----:B------:R-:W1:Y:S03]  /*13ed0*/  LDSM.16.MT88.4 R76, [R236+0x5100] ;  /* 0x00510000ec4c783b */ /* 0x000e660000004200 */
[----:B------:R-:W-:Y:S01]  /*13ee0*/  MUFU.EX2 R164, R164 ;  /* 0x000000a400a47308 */ /* 0x000fe20000000800 */
[----:B------:R-:W-:Y:S03]  /*13ef0*/  FADD.FTZ R183, R203, R183 ;  /* 0x000000b7cbb77221 */ /* 0x000fe60000010000 */
[C---:B--2---:R-:W-:Y:S06]  /*13f00*/  HMMA.16816.F32.BF16 R12, R68.reuse, R72, R12 ;  /* 0x00000048440c723c */ /* 0x044fec000004180c */
[----:B------:R-:W-:Y:S02]  /*13f10*/  MUFU.EX2 R163, R163 ;  /* 0x000000a300a37308 */ /* 0x000fe40000000800 */
[C---:B------:R-:W-:Y:S01]  /*13f20*/  HMMA.16816.F32.BF16 R16, R68.reuse, R74, R16 ;  /* 0x0000004a4410723c */ /* 0x040fe20000041810 */
[----:B------:R-:W2:Y:S07]  /*13f30*/  LDSM.16.MT88.4 R72, [R236+0x1900] ;  /* 0x00190000ec48783b */ /* 0x000eae0000004200 */
[C---:B---3--:R-:W-:Y:S01]  /*13f40*/  HMMA.16816.F32.BF16 R20, R68.reuse, R80, R20 ;  /* 0x000000504414723c */ /* 0x048fe20000041814 */
[----:B------:R-:W-:Y:S07]  /*13f50*/  MUFU.EX2 R161, R161 ;  /* 0x000000a100a17308 */ /* 0x000fee0000000800 */
[C---:B------:R-:W-:Y:S01]  /*13f60*/  HMMA.16816.F32.BF16 R24, R68.reuse, R82, R24 ;  /* 0x000000524418723c */ /* 0x040fe20000041818 */
[----:B------:R-:W3:Y:S02]  /*13f70*/  LDSM.16.MT88.4 R80, [R233+0x1900] ;  /* 0x00190000e950783b */ /* 0x000ee40000004200 */
[----:B------:R-:W-:Y:S05]  /*13f80*/  MUFU.EX2 R158, R158 ;  /* 0x0000009e009e7308 */ /* 0x000fea0000000800 */
[C---:B------:R-:W-:Y:S05]  /*13f90*/  HMMA.16816.F32.BF16 R28, R68.reuse, R84, R28 ;  /* 0x00000054441c723c */ /* 0x040fea000004181c */
[----:B------:R-:W-:Y:S02]  /*13fa0*/  MUFU.EX2 R160, R160 ;  /* 0x000000a000a07308 */ /* 0x000fe40000000800 */
[--C-:B------:R-:W-:Y:S01]  /*13fb0*/  FFMA.FTZ R84, R116, c[0x0][0x2d0], -R153.reuse ;  /* 0x0000b40074547a23 */ /* 0x100fe20000010899 */
[C---:B------:R-:W-:Y:S01]  /*13fc0*/  HMMA.16816.F32.BF16 R32, R68.reuse, R86, R32 ;  /* 0x000000564420723c */ /* 0x040fe20000041820 */
[----:B------:R-:W-:Y:S06]  /*13fd0*/  LDSM.16.MT88.4 R116, [R234+0x3900] ;  /* 0x00390000ea74783b */ /* 0x000fec0000004200 */
[----:B------:R-:W-:Y:S01]  /*13fe0*/  MUFU.EX2 R156, R156 ;  /* 0x0000009c009c7308 */ /* 0x000fe20000000800 */
[C---:B-1----:R-:W-:Y:S08]  /*13ff0*/  HMMA.16816.F32.BF16 R36, R68.reuse, R76, R36 ;  /* 0x0000004c4424723c */ /* 0x042ff00000041824 */
[C---:B------:R-:W-:Y:S01]  /*14000*/  HMMA.16816.F32.BF16 R40, R68.reuse, R78, R40 ;  /* 0x0000004e4428723c */ /* 0x040fe20000041828 */
[----:B------:R-:W1:Y:S01]  /*14010*/  LDSM.16.MT88.4 R76, [R232+0x1900] ;  /* 0x00190000e84c783b */ /* 0x000e620000004200 */
        /* <DEDUP_REMOVED lines=10> */
[C---:B------:R-:W-:Y:S01]  /*140c0*/  HMMA.16816.F32.BF16 R60, R68.reuse, R96, R60 ;  /* 0x00000060443c723c */ /* 0x040fe2000004183c */
[----:B----4-:R-:W-:Y:S07]  /*140d0*/  LDSM.16.MT88.4 R88, [R234+0x6100] ;  /* 0x00610000ea58783b */ /* 0x010fee0000004200 */
[----:B------:R-:W-:Y:S01]  /*140e0*/  HMMA.16816.F32.BF16 R64, R68, R98, R64 ;  /* 0x000000624440723c */ /* 0x000fe20000041840 */
[----:B------:R-:W-:Y:S06]  /*140f0*/  LDSM.16.MT88.4 R96, [R234+0x2900] ;  /* 0x00290000ea60783b */ /* 0x000fec0000004200 */
        /* <DEDUP_REMOVED lines=9> */
[C---:B--2---:R-:W-:Y:S03]  /*14190*/  HMMA.16816.F32.BF16 R4, R68.reuse, R72, R4 ;  /* 0x000000484404723c */ /* 0x044fe60000041804 */
[----:B------:R-:W-:Y:S05]  /*141a0*/  FADD.FTZ R252, R252, R205 ;  /* 0x000000cdfcfc7221 */ /* 0x000fea0000010000 */
[C---:B------:R-:W-:Y:S01]  /*141b0*/  HMMA.16816.F32.BF16 R8, R68.reuse, R74, R8 ;  /* 0x0000004a4408723c */ /* 0x040fe20000041808 */
[----:B------:R-:W2:Y:S07]  /*141c0*/  LDSM.16.MT88.4 R72, [R236+0x5900] ;  /* 0x00590000ec48783b */ /* 0x000eae0000004200 */
[C---:B------:R-:W-:Y:S01]  /*141d0*/  HMMA.16816.F32.BF16 R12, R68.reuse, R100, R12 ;  /* 0x00000064440c723c */ /* 0x040fe2000004180c */
[----:B------:R4:W-:Y:S07]  /*141e0*/  MUFU.EX2 R100, R84 ;  /* 0x0000005400647308 */ /* 0x0009ee0000000800 */
[C---:B------:R-:W-:Y:S08]  /*141f0*/  HMMA.16816.F32.BF16 R16, R68.reuse, R102, R16 ;  /* 0x000000664410723c */ /* 0x040ff00000041810 */
[C---:B---3--:R-:W-:Y:S07]  /*14200*/  HMMA.16816.F32.BF16 R20, R68.reuse, R80, R20 ;  /* 0x000000504414723c */ /* 0x048fee0000041814 */
[--C-:B------:R-:W-:Y:S01]  /*14210*/  FFMA.FTZ R80, R123, c[0x0][0x2d0], -R153.reuse ;  /* 0x0000b4007b507a23 */ /* 0x100fe20000010899 */
[C---:B------:R-:W-:Y:S01]  /*14220*/  HMMA.16816.F32.BF16 R24, R68.reuse, R82, R24 ;  /* 0x000000524418723c */ /* 0x040fe20000041818 */
[----:B----4-:R-:W3:Y:S02]  /*14230*/  LDSM.16.MT88.4 R84, [R234+0x5900] ;  /* 0x00590000ea54783b */ /* 0x010ee40000004200 */
[----:B------:R4:W-:Y:S05]  /*14240*/  MUFU.EX2 R102, R80 ;  /* 0x0000005000667308 */ /* 0x0009ea0000000800 */
[C---:B-1----:R-:W-:Y:S07]  /*14250*/  HMMA.16816.F32.BF16 R28, R68.reuse, R76, R28 ;  /* 0x0000004c441c723c */ /* 0x042fee000004181c */
[--C-:B------:R-:W-:Y:S01]  /*14260*/  FFMA.FTZ R76, R121, c[0x0][0x2d0], -R152.reuse ;  /* 0x0000b400794c7a23 */ /* 0x100fe20000010898 */
[C---:B------:R-:W-:Y:S03]  /*14270*/  HMMA.16816.F32.BF16 R32, R68.reuse, R78, R32 ;  /* 0x0000004e4420723c */ /* 0x040fe60000041820 */
[----:B------:R1:W5:Y:S05]  /*14280*/  MUFU.EX2 R103, R76 ;  /* 0x0000004c00677308 */ /* 0x00036a0000000800 */
[C---:B--2---:R-:W-:Y:S04]  /*14290*/  HMMA.16816.F32.BF16 R36, R68.reuse, R72, R36 ;  /* 0x000000484424723c */ /* 0x044fe80000041824 */
[--C-:B----4-:R-:W-:Y:S03]  /*142a0*/  FFMA.FTZ R80, R122, c[0x0][0x2d0], -R152.reuse ;  /* 0x0000b4007a507a23 */ /* 0x110fe60000010898 */
[--C-:B------:R-:W-:Y:S01]  /*142b0*/  FFMA.FTZ R72, R127, c[0x0][0x2d0], -R153.reuse ;  /* 0x0000b4007f487a23 */ /* 0x100fe20000010899 */
[C---:B------:R-:W-:Y:S01]  /*142c0*/  HMMA.16816.F32.BF16 R40, R68.reuse, R74, R40 ;  /* 0x0000004a4428723c */ /* 0x040fe20000041828 */
[----:B------:R2:W4:Y:S07]  /*142d0*/  MUFU.EX2 R101, R80 ;  /* 0x0000005000657308 */ /* 0x00052e0000000800 */
[C---:B---3--:R-:W-:Y:S03]  /*142e0*/  HMMA.16816.F32.BF16 R44, R68.reuse, R84, R44 ;  /* 0x00000054442c723c */ /* 0x048fe6000004182c */
[----:B------:R3:W3:Y:S01]  /*142f0*/  MUFU.EX2 R110, R72 ;  /* 0x00000048006e7308 */ /* 0x0006e20000000800 */
[----:B-1----:R-:W-:Y:S03]  /*14300*/  LDSM.16.MT88.4 R76, [R232+0x5900] ;  /* 0x00590000e84c783b */ /* 0x002fe60000004200 */
[--C-:B------:R-:W-:Y:S01]  /*14310*/  FFMA.FTZ R84, R125, c[0x0][0x2d0], -R152.reuse ;  /* 0x0000b4007d547a23 */ /* 0x100fe20000010898 */
[C---:B------:R-:W-:Y:S05]  /*14320*/  HMMA.16816.F32.BF16 R48, R68.reuse, R86, R48 ;  /* 0x000000564430723c */ /* 0x040fea0000041830 */
[----:B------:R1:W-:Y:S01]  /*14330*/  MUFU.EX2 R111, R84 ;  /* 0x00000054006f7308 */ /* 0x0003e20000000800 */
[----:B--2---:R-:W2:Y:S01]  /*14340*/  LDSM.16.MT88.4 R80, [R233+0x5900] ;  /* 0x00590000e950783b */ /* 0x004ea20000004200 */
[--C-:B---3--:R-:W-:Y:S02]  /*14350*/  FFMA.FTZ R72, R126, c[0x0][0x2d0], -R152.reuse ;  /* 0x0000b4007e487a23 */ /* 0x108fe40000010898 */
[----:B------:R-:W-:Y:S03]  /*14360*/  FFMA.FTZ R152, R133, c[0x0][0x2d0], -R152 ;  /* 0x0000b40085987a23 */ /* 0x000fe60000010898 */
[----:B-----5:R-:W-:Y:S03]  /*14370*/  MOV R133, R103 ;  /* 0x0000006700857202 */ /* 0x020fe60000000f00 */
[----:B------:R3:W5:Y:S01]  /*14380*/  MUFU.EX2 R109, R72 ;  /* 0x00000048006d7308 */ /* 0x0007620000000800 */
[----:B-1----:R-:W-:Y:S09]  /*14390*/  LDSM.16.MT88.4 R84, [R234+0x2100] ;  /* 0x00210000ea54783b */ /* 0x002ff20000004200 */
[----:B------:R-:W-:Y:S01]  /*143a0*/  MUFU.EX2 R152, R152 ;  /* 0x0000009800987308 */ /* 0x000fe20000000800 */
[----:B---3--:R-:W1:Y:S01]  /*143b0*/  LDSM.16.MT88.4 R72, [R236+0x2100] ;  /* 0x00210000ec48783b */ /* 0x008e620000004200 */
[C---:B--2---:R-:W-:Y:S08]  /*143c0*/  HMMA.16816.F32.BF16 R52, R68.reuse, R80, R52 ;  /* 0x000000504434723c */ /* 0x044ff00000041834 */
[C---:B------:R-:W-:Y:S01]  /*143d0*/  HMMA.16816.F32.BF16 R56, R68.reuse, R82, R56 ;  /* 0x000000524438723c */ /* 0x040fe20000041838 */
[----:B------:R-:W2:Y:S07]  /*143e0*/  LDSM.16.MT88.4 R80, [R233+0x2100] ;  /* 0x00210000e950783b */ /* 0x000eae0000004200 */
[C---:B------:R-:W-:Y:S07]  /*143f0*/  HMMA.16816.F32.BF16 R60, R68.reuse, R76, R60 ;  /* 0x0000004c443c723c */ /* 0x040fee000004183c */
[--C-:B------:R-:W-:Y:S01]  /*14400*/  FFMA.FTZ R76, R124, c[0x0][0x2d0], -R153.reuse ;  /* 0x0000b4007c4c7a23 */ /* 0x100fe20000010899 */
[----:B------:R-:W-:Y:S01]  /*14410*/  HMMA.16816.F32.BF16 R64, R68, R78, R64 ;  /* 0x0000004e4440723c */ /* 0x000fe20000041840 */
[----:B------:R-:W-:Y:S02]  /*14420*/  LDSM.16.MT88.4 R124, [R236+0x3900] ;  /* 0x00390000ec7c783b */ /* 0x000fe40000004200 */
[----:B------:R3:W2:Y:S01]  /*14430*/  MUFU.EX2 R112, R76 ;  /* 0x0000004c00707308 */ /* 0x0006a20000000800 */
[----:B------:R-:W-:Y:S03]  /*14440*/  FFMA.FTZ R153, R151, c[0x0][0x2d0], -R153 ;  /* 0x0000b40097997a23 */ /* 0x000fe60000010899 */
[----:B------:R-:W-:Y:S02]  /*14450*/  F2FP.BF16.PACK_AB R68, R102, R100 ;  /* 0x000000646644723e */ /* 0x000fe400000010ff */
[----:B----4-:R-:W-:Y:S03]  /*14460*/  F2FP.BF16.PACK_AB R69, R103, R101 ;  /* 0x000000656745723e */ /* 0x010fe600000010ff */
[----:B------:R-:W-:Y:S01]  /*14470*/  F2FP.BF16.PACK_AB R70, R110, R108 ;  /* 0x0000006c6e46723e */ /* 0x000fe200000010ff */
[----:B------:R-:W4:Y:S01]  /*14480*/  MUFU.EX2 R153, R153 ;  /* 0x0000009900997308 */ /* 0x000f220000000800 */
[----:B-----5:R-:W-:Y:S07]  /*14490*/  F2FP.BF16.PACK_AB R71, R111, R109 ;  /* 0x0000006d6f47723e */ /* 0x020fee00000010ff */
[C---:B-1----:R-:W-:Y:S01]  /*144a0*/  HMMA.16816.F32.BF16 R4, R68.reuse, R72, R4 ;  /* 0x000000484404723c */ /* 0x042fe20000041804 */
[----:B---3--:R-:W1:Y:S02]  /*144b0*/  LDSM.16.MT88.4 R76, [R232+0x2100] ;  /* 0x00210000e84c783b */ /* 0x008e640000004200 */
[-C--:B--2---:R-:W-:Y:S05]  /*144c0*/  MOV R151, R112.reuse ;  /* 0x0000007000977202 */ /* 0x084fea0000000f00 */
[C---:B------:R-:W-:Y:S01]  /*144d0*/  HMMA.16816.F32.BF16 R8, R68.reuse, R74, R8 ;  /* 0x0000004a4408723c */ /* 0x040fe20000041808 */
[----:B------:R-:W2:Y:S07]  /*144e0*/  LDSM.16.MT88.4 R72, [R236+0x6100] ;  /* 0x00610000ec48783b */ /* 0x000eae0000004200 */
[C---:B------:R-:W-:Y:S08]  /*144f0*/  HMMA.16816.F32.BF16 R12, R68.reuse, R84, R12 ;  /* 0x00000054440c723c */ /* 0x040ff0000004180c */
[C---:B------:R-:W-:Y:S01]  /*14500*/  HMMA.16816.F32.BF16 R16, R68.reuse, R86, R16 ;  /* 0x000000564410723c */ /* 0x040fe20000041810 */
[----:B------:R-:W3:Y:S07]  /*14510*/  LDSM.16.MT88.4 R84, [R232+0x6100] ;  /* 0x00610000e854783b */ /* 0x000eee0000004200 */
[C---:B------:R-:W-:Y:S08]  /*14520*/  HMMA.16816.F32.BF16 R20, R68.reuse, R80, R20 ;  /* 0x000000504414723c */ /* 0x040ff00000041814 */
[C---:B------:R-:W-:Y:S01]  /*14530*/  HMMA.16816.F32.BF16 R24, R68.reuse, R82, R24 ;  /* 0x000000524418723c */ /* 0x040fe20000041818 */
[----:B------:R-:W5:Y:S07]  /*14540*/  LDSM.16.MT88.4 R80, [R236+0x2900] ;  /* 0x00290000ec50783b */ /* 0x000f6e0000004200 */
[C---:B-1----:R-:W-:Y:S08]  /*14550*/  HMMA.16816.F32.BF16 R28, R68.reuse, R76, R28 ;  /* 0x0000004c441c723c */ /* 0x042ff0000004181c */
[C---:B------:R-:W-:Y:S01]  /*14560*/  HMMA.16816.F32.BF16 R32, R68.reuse, R78, R32 ;  /* 0x0000004e4420723c */ /* 0x040fe20000041820 */
[----:B------:R-:W1:Y:S07]  /*14570*/  LDSM.16.MT88.4 R76, [R233+0x2900] ;  /* 0x00290000e94c783b */ /* 0x000e6e0000004200 */
[C---:B--2---:R-:W-:Y:S08]  /*14580*/  HMMA.16816.F32.BF16 R36, R68.reuse, R72, R36 ;  /* 0x000000484424723c */ /* 0x044ff00000041824 */
[C---:B------:R-:W-:Y:S01]  /*14590*/  HMMA.16816.F32.BF16 R40, R68.reuse, R74, R40 ;  /* 0x0000004a4428723c */ /* 0x040fe20000041828 */
[----:B------:R-:W2:Y:S07]  /*145a0*/  LDSM.16.MT88.4 R72, [R232+0x2900] ;  /* 0x00290000e848783b */ /* 0x000eae0000004200 */
[C---:B------:R-:W-:Y:S08]  /*145b0*/  HMMA.16816.F32.BF16 R44, R68.reuse, R88, R44 ;  /* 0x00000058442c723c */ /* 0x040ff0000004182c */
[C---:B------:R-:W-:Y:S01]  /*145c0*/  HMMA.16816.F32.BF16 R48, R68.reuse, R90, R48 ;  /* 0x0000005a4430723c */ /* 0x040fe20000041830 */
[----:B------:R-:W-:Y:S07]  /*145d0*/  LDSM.16.MT88.4 R88, [R234+0x7100] ;  /* 0x00710000ea58783b */ /* 0x000fee0000004200 */
[C---:B------:R-:W-:Y:S08]  /*145e0*/  HMMA.16816.F32.BF16 R52, R68.reuse, R92, R52 ;  /* 0x0000005c4434723c */ /* 0x040ff00000041834 */
[C---:B------:R-:W-:Y:S01]  /*145f0*/  HMMA.16816.F32.BF16 R56, R68.reuse, R94, R56 ;  /* 0x0000005e4438723c */ /* 0x040fe20000041838 */
[----:B------:R-:W-:Y:S07]  /*14600*/  LDSM.16.MT88.4 R92, [R233+0x7100] ;  /* 0x00710000e95c783b */ /* 0x000fee0000004200 */
[C---:B---3--:R-:W-:Y:S08]  /*14610*/  HMMA.16816.F32.BF16 R60, R68.reuse, R84, R60 ;  /* 0x00000054443c723c */ /* 0x048ff0000004183c */
[----:B------:R-:W-:Y:S01]  /*14620*/  HMMA.16816.F32.BF16 R64, R68, R86, R64 ;  /* 0x000000564440723c */ /* 0x000fe20000041840 */
[----:B------:R-:W-:Y:S06]  /*14630*/  LDSM.16.MT88.4 R84, [R234+0x6900] ;  /* 0x00690000ea54783b */ /* 0x000fec0000004200 */
[----:B------:R-:W-:Y:S02]  /*14640*/  F2FP.BF16.PACK_AB R68, R251, R112 ;  /* 0x00000070fb44723e */ /* 0x000fe400000010ff */
[----:B------:R-:W-:Y:S03]  /*14650*/  F2FP.BF16.PACK_AB R69, R209, R210 ;  /* 0x000000d2d145723e */ /* 0x000fe600000010ff */
[----:B------:R-:W-:Y:S02]  /*14660*/  F2FP.BF16.PACK_AB R70, R202, R207 ;  /* 0x000000cfca46723e */ /* 0x000fe400000010ff */
[----:B------:R-:W-:Y:S07]  /*14670*/  F2FP.BF16.PACK_AB R71, R182, R201 ;  /* 0x000000c9b647723e */ /* 0x000fee00000010ff */
[C---:B-----5:R-:W-:Y:S08]  /*14680*/  HMMA.16816.F32.BF16 R4, R68.reuse, R80, R4 ;  /* 0x000000504404723c */ /* 0x060ff00000041804 */
[C---:B------:R-:W-:Y:S01]  /*14690*/  HMMA.16816.F32.BF16 R8, R68.reuse, R82, R8 ;  /* 0x000000524408723c */ /* 0x040fe20000041808 */
[----:B------:R-:W3:Y:S07]  /*146a0*/  LDSM.16.MT88.4 R80, [R236+0x6900] ;  /* 0x00690000ec50783b */ /* 0x000eee0000004200 */
[C---:B------:R-:W-:Y:S08]  /*146b0*/  HMMA.16816.F32.BF16 R12, R68.reuse, R96, R12 ;  /* 0x00000060440c723c */ /* 0x040ff0000004180c */
[C---:B------:R-:W-:Y:S01]  /*146c0*/  HMMA.16816.F32.BF16 R16, R68.reuse, R98, R16 ;  /* 0x000000624410723c */ /* 0x040fe20000041810 */
[----:B------:R-:W-:Y:S07]  /*146d0*/  LDSM.16.MT88.4 R96, [R232+0x7100] ;  /* 0x00710000e860783b */ /* 0x000fee0000004200 */
[C---:B-1----:R-:W-:Y:S08]  /*146e0*/  HMMA.16816.F32.BF16 R20, R68.reuse, R76, R20 ;  /* 0x0000004c4414723c */ /* 0x042ff00000041814 */
[C---:B------:R-:W-:Y:S01]  /*146f0*/  HMMA.16816.F32.BF16 R24, R68.reuse, R78, R24 ;  /* 0x0000004e4418723c */ /* 0x040fe20000041818 */
[----:B------:R-:W1:Y:S07]  /*14700*/  LDSM.16.MT88.4 R76, [R233+0x6900] ;  /* 0x00690000e94c783b */ /* 0x000e6e0000004200 */
[C---:B--2---:R-:W-:Y:S08]  /*14710*/  HMMA.16816.F32.BF16 R28, R68.reuse, R72, R28 ;  /* 0x00000048441c723c */ /* 0x044ff0000004181c */
[C---:B------:R-:W-:Y:S01]  /*14720*/  HMMA.16816.F32.BF16 R32, R68.reuse, R74, R32 ;  /* 0x0000004a4420723c */ /* 0x040fe20000041820 */
[----:B------:R-:W2:Y:S07]  /*14730*/  LDSM.16.MT88.4 R72, [R232+0x6900] ;  /* 0x00690000e848783b */ /* 0x000eae0000004200 */
[C---:B---3--:R-:W-:Y:S08]  /*14740*/  HMMA.16816.F32.BF16 R36, R68.reuse, R80, R36 ;  /* 0x000000504424723c */ /* 0x048ff00000041824 */
        /* <DEDUP_REMOVED lines=9> */
[----:B------:R-:W-:Y:S01]  /*147e0*/  HMMA.16816.F32.BF16 R64, R68, R74, R64 ;  /* 0x0000004a4440723c */ /* 0x000fe20000041840 */
[----:B------:R-:W2:Y:S06]  /*147f0*/  LDSM.16.MT88.4 R72, [R233+0x3100] ;  /* 0x00310000e948783b */ /* 0x000eac0000004200 */
[----:B------:R-:W-:Y:S02]  /*14800*/  F2FP.BF16.PACK_AB R68, R169, R170 ;  /* 0x000000aaa944723e */ /* 0x000fe400000010ff */
[----:B------:R-:W-:Y:S03]  /*14810*/  F2FP.BF16.PACK_AB R69, R167, R168 ;  /* 0x000000a8a745723e */ /* 0x000fe600000010ff */
[----:B------:R-:W-:Y:S02]  /*14820*/  F2FP.BF16.PACK_AB R70, R164, R166 ;  /* 0x000000a6a446723e */ /* 0x000fe400000010ff */
[----:B------:R-:W-:Y:S07]  /*14830*/  F2FP.BF16.PACK_AB R71, R161, R163 ;  /* 0x000000a3a147723e */ /* 0x000fee00000010ff */
[C---:B---3--:R-:W-:Y:S08]  /*14840*/  HMMA.16816.F32.BF16 R4, R68.reuse, R80, R4 ;  /* 0x000000504404723c */ /* 0x048ff00000041804 */
[C---:B------:R-:W-:Y:S01]  /*14850*/  HMMA.16816.F32.BF16 R8, R68.reuse, R82, R8 ;  /* 0x000000524408723c */ /* 0x040fe20000041808 */
[----:B------:R-:W3:Y:S07]  /*14860*/  LDSM.16.MT88.4 R80, [R236+0x7100] ;  /* 0x00710000ec50783b */ /* 0x000eee0000004200 */
[C---:B-1----:R-:W-:Y:S08]  /*14870*/  HMMA.16816.F32.BF16 R12, R68.reuse, R76, R12 ;  /* 0x0000004c440c723c */ /* 0x042ff0000004180c */
[C---:B------:R-:W-:Y:S01]  /*14880*/  HMMA.16816.F32.BF16 R16, R68.reuse, R78, R16 ;  /* 0x0000004e4410723c */ /* 0x040fe20000041810 */
[----:B------:R-:W-:Y:S07]  /*14890*/  LDSM.16.MT88.4 R76, [R233+0x7900] ;  /* 0x00790000e94c783b */ /* 0x000fee0000004200 */
[C---:B--2---:R-:W-:Y:S07]  /*148a0*/  HMMA.16816.F32.BF16 R20, R68.reuse, R72, R20 ;  /* 0x000000484414723c */ /* 0x044fee0000041814 */
[----:B------:R-:W-:Y:S01]  /*148b0*/  MOV R73, R111 ;  /* 0x0000006f00497202 */ /* 0x000fe20000000f00 */
[C---:B------:R-:W-:Y:S04]  /*148c0*/  HMMA.16816.F32.BF16 R24, R68.reuse, R74, R24 ;  /* 0x0000004a4418723c */ /* 0x040fe80000041818 */
[----:B------:R-:W-:Y:S03]  /*148d0*/  MOV R72, R110 ;  /* 0x0000006e00487202 */ /* 0x000fe60000000f00 */
[----:B------:R-:W-:Y:S01]  /*148e0*/  MOV R75, R109 ;  /* 0x0000006d004b7202 */ /* 0x000fe20000000f00 */
[C---:B------:R-:W-:Y:S04]  /*148f0*/  HMMA.16816.F32.BF16 R28, R68.reuse, R84, R28 ;  /* 0x00000054441c723c */ /* 0x040fe8000004181c */
[----:B------:R-:W-:Y:S02]  /*14900*/  MOV R74, R108 ;  /* 0x0000006c004a7202 */ /* 0x000fe40000000f00 */
[----:B------:R-:W1:Y:S02]  /*14910*/  LDSM.16.MT88.4 R108, [R233+0x3900] ;  /* 0x00390000e96c783b */ /* 0x000e640000004200 */
[C---:B------:R-:W-:Y:S06]  /*14920*/  HMMA.16816.F32.BF16 R32, R68.reuse, R86, R32 ;  /* 0x000000564420723c */ /* 0x040fec0000041820 */
[----:B------:R-:W-:Y:S02]  /*14930*/  LDSM.16.MT88.4 R84, [R234+0x7900] ;  /* 0x00790000ea54783b */ /* 0x000fe40000004200 */
[C---:B---3--:R-:W-:Y:S07]  /*14940*/  HMMA.16816.F32.BF16 R36, R68.reuse, R80, R36 ;  /* 0x000000504424723c */ /* 0x048fee0000041824 */
[----:B------:R-:W-:Y:S01]  /*14950*/  MOV R81, R102 ;  /* 0x0000006600517202 */ /* 0x000fe20000000f00 */
[C---:B------:R-:W-:Y:S04]  /*14960*/  HMMA.16816.F32.BF16 R40, R68.reuse, R82, R40 ;  /* 0x000000524428723c */ /* 0x040fe80000041828 */
[----:B------:R-:W-:Y:S03]  /*14970*/  MOV R80, R101 ;  /* 0x0000006500507202 */ /* 0x000fe60000000f00 */
[----:B------:R-:W-:Y:S01]  /*14980*/  MOV R83, R100 ;  /* 0x0000006400537202 */ /* 0x000fe20000000f00 */
[C---:B------:R-:W-:Y:S01]  /*14990*/  HMMA.16816.F32.BF16 R44, R68.reuse, R88, R44 ;  /* 0x00000058442c723c */ /* 0x040fe2000004182c */
[----:B------:R-:W2:Y:S03]  /*149a0*/  LDSM.16.MT88.4 R100, [R232+0x3900] ;  /* 0x00390000e864783b */ /* 0x000ea60000004200 */
        /* <DEDUP_REMOVED lines=9> */
[----:B------:R-:W3:Y:S03]  /*14a40*/  LDSM.16.MT88.4 R92, [R236+0x7900] ;  /* 0x00790000ec5c783b */ /* 0x000ee60000004200 */
[----:B------:R-:W-:Y:S02]  /*14a50*/  FADD.FTZ R0, R72, R0 ;  /* 0x0000000048007221 */ /* 0x000fe40000010000 */
[----:B------:R-:W-:Y:S02]  /*14a60*/  FADD.FTZ R2, R73, R2 ;  /* 0x0000000249027221 */ /* 0x000fe40000010000 */
[C---:B------:R-:W-:Y:S04]  /*14a70*/  HMMA.16816.F32.BF16 R60, R68.reuse, R96, R60 ;  /* 0x00000060443c723c */ /* 0x040fe8000004183c */
[----:B------:R-:W-:Y:S02]  /*14a80*/  FADD.FTZ R0, R151, R0 ;  /* 0x0000000097007221 */ /* 0x000fe40000010000 */
[----:B------:R-:W-:Y:S02]  /*14a90*/  FADD.FTZ R2, R210, R2 ;  /* 0x00000002d2027221 */ /* 0x000fe40000010000 */
[----:B------:R-:W-:Y:S04]  /*14aa0*/  HMMA.16816.F32.BF16 R64, R68, R98, R64 ;  /* 0x000000624440723c */ /* 0x000fe80000041840 */
[----:B------:R-:W-:Y:S01]  /*14ab0*/  FADD.FTZ R251, R251, R0 ;  /* 0x00000000fbfb7221 */ /* 0x000fe20000010000 */
[----:B------:R-:W-:Y:S01]  /*14ac0*/  MOV R0, R3 ;  /* 0x0000000300007202 */ /* 0x000fe20000000f00 */
[----:B------:R-:W-:Y:S01]  /*14ad0*/  FADD.FTZ R209, R209, R2 ;  /* 0x00000002d1d17221 */ /* 0x000fe20000010000 */
[----:B------:R-:W-:Y:S01]  /*14ae0*/  F2FP.BF16.PACK_AB R68, R160, R158 ;  /* 0x0000009ea044723e */ /* 0x000fe200000010ff */
[----:B------:R-:W-:Y:S01]  /*14af0*/  FADD.FTZ R251, R207, R251 ;  /* 0x000000fbcffb7221 */ /* 0x000fe20000010000 */
[----:B------:R-:W-:Y:S03]  /*14b00*/  F2FP.BF16.PACK_AB R69, R155, R156 ;  /* 0x0000009c9b45723e */ /* 0x000fe600000010ff */
[----:B----4-:R-:W-:Y:S01]  /*14b10*/  F2FP.BF16.PACK_AB R70, R153, R154 ;  /* 0x0000009a9946723e */ /* 0x010fe200000010ff */
[----:B------:R-:W-:Y:S01]  /*14b20*/  FADD.FTZ R209, R201, R209 ;  /* 0x000000d1c9d17221 */ /* 0x000fe20000010000 */
[----:B------:R-:W-:Y:S01]  /*14b30*/  F2FP.BF16.PACK_AB R71, R152, R134 ;  /* 0x000000869847723e */ /* 0x000fe200000010ff */
[----:B------:R-:W-:Y:S01]  /*14b40*/  FADD.FTZ R202, R202, R251 ;  /* 0x000000fbcaca7221 */ /* 0x000fe20000010000 */
[----:B------:R-:W-:Y:S01]  /*14b50*/  MOV R2, R132 ;  /* 0x0000008400027202 */ /* 0x000fe20000000f00 */
[----:B------:R-:W-:Y:S02]  /*14b60*/  FADD.FTZ R182, R182, R209 ;  /* 0x000000d1b6b67221 */ /* 0x000fe40000010000 */
[----:B------:R-:W-:Y:S02]  /*14b70*/  FADD.FTZ R202, R170, R202 ;  /* 0x000000caaaca7221 */ /* 0x000fe40000010000 */
[C---:B------:R-:W-:Y:S01]  /*14b80*/  HMMA.16816.F32.BF16 R128, R68.reuse, R124, R4 ;  /* 0x0000007c4480723c */ /* 0x040fe20000041804 */
[----:B------:R-:W4:Y:S02]  /*14b90*/  LDSM.16.MT88.4 R4, [R232+0x7900] ;  /* 0x00790000e804783b */ /* 0x000f240000004200 */
        /* <DEDUP_REMOVED lines=18> */
[C---:B--2---:R-:W-:Y:S04]  /*14cc0*/  HMMA.16816.F32.BF16 R104, R68.reuse, R100, R28 ;  /* 0x000000644468723c */ /* 0x044fe8000004181c */
[----:B------:R-:W-:Y:S02]  /*14cd0*/  FADD.FTZ R250, R153, R164 ;  /* 0x000000a499fa7221 */ /* 0x000fe40000010000 */
[----:B------:R-:W-:Y:S02]  /*14ce0*/  FADD.FTZ R249, R152, R161 ;  /* 0x000000a198f97221 */ /* 0x000fe40000010000 */
[C---:B------:R-:W-:Y:S08]  /*14cf0*/  HMMA.16816.F32.BF16 R100, R68.reuse, R102, R32 ;  /* 0x000000664464723c */ /* 0x040ff00000041820 */
[C---:B---3--:R-:W-:Y:S08]  /*14d00*/  HMMA.16816.F32.BF16 R96, R68.reuse, R92, R36 ;  /* 0x0000005c4460723c */ /* 0x048ff00000041824 */
[C---:B------:R-:W-:Y:S08]  /*14d10*/  HMMA.16816.F32.BF16 R92, R68.reuse, R94, R40 ;  /* 0x0000005e445c723c */ /* 0x040ff00000041828 */
[C---:B------:R-:W-:Y:S08]  /*14d20*/  HMMA.16816.F32.BF16 R88, R68.reuse, R84, R44 ;  /* 0x000000544458723c */ /* 0x040ff0000004182c */
[C---:B------:R-:W-:Y:S08]  /*14d30*/  HMMA.16816.F32.BF16 R84, R68.reuse, R86, R48 ;  /* 0x000000564454723c */ /* 0x040ff00000041830 */
[C---:B------:R-:W-:Y:S08]  /*14d40*/  HMMA.16816.F32.BF16 R80, R68.reuse, R76, R52 ;  /* 0x0000004c4450723c */ /* 0x040ff00000041834 */
[C---:B------:R-:W-:Y:S08]  /*14d50*/  HMMA.16816.F32.BF16 R76, R68.reuse, R78, R56 ;  /* 0x0000004e444c723c */ /* 0x040ff00000041838 */
[C---:B----4-:R-:W-:Y:S08]  /*14d60*/  HMMA.16816.F32.BF16 R72, R68.reuse, R4, R60 ;  /* 0x000000044448723c */ /* 0x050ff0000004183c */
[----:B------:R-:W-:Y:S01]  /*14d70*/  HMMA.16816.F32.BF16 R68, R68, R6, R64 ;  /* 0x000000064444723c */ /* 0x000fe20000041840 */
[----:B------:R-:W-:-:S07]  /*14d80*/  @P0 BRA `(.L_x_138) ;  /* 0xffffc2b000000947 */ /* 0x000fce000383ffff */
.L_x_137:
        /* <DEDUP_REMOVED lines=91> */
.L_x_107:
[----:B------:R-:W-:Y:S02]  /*15340*/  USHF.R.S32.HI UR8, URZ, 0x1f, UR11 ;  /* 0x0000001f3f087899 */ /* 0x000fe4000801140b */
[----:B------:R-:W-:Y:S01]  /*15350*/  ULDC.64 UR12, c[0x0][0x118] ;  /* 0x00004600000c7ab9 */ /* 0x000fe20000000a00 */
[----:B------:R-:W-:Y:S05]  /*15360*/  @P2 BRA `(.L_x_141) ;  /* 0x000013c000002947 */ /* 0x000fea0003800000 */
[----:B------:R-:W1:Y:S01]  /*15370*/  S2R R0, SR_TID.X ;  /* 0x0000000000007919 */ /* 0x000e620000002100 */
        /* <DEDUP_REMOVED lines=61> */
[--C-:B------:R-:W-:Y:S01]  /*15750*/  IMAD.IADD R15, R12, 0x1, R13.reuse ;  /* 0x000000010c0f7824 */ /* 0x100fe200078e020d */
[----:B------:R-:W-:Y:S01]  /*15760*/  F2FP.BF16.PACK_AB R80, R81, R80 ;  /* 0x000000505150723e */ /* 0x000fe200000010ff */
[----:B------:R-:W-:Y:S01]  /*15770*/  IMAD.IADD R16, R13, 0x1, R4 ;  /* 0x000000010d107824 */ /* 0x000fe200078e0204 */
        /* <DEDUP_REMOVED lines=33> */
[----:B------:R-:W-:Y:S04]  /*15990*/  STS [R15+0x4080], R80 ;  /* 0x004080500f007388 */ /* 0x000fe80000000800 */
[----:B------:R2:W-:Y:S04]  /*159a0*/  STS [R15+0x4480], R82 ;  /* 0x004480520f007388 */ /* 0x0005e80000000800 */
[----:B------:R-:W-:Y:S04]  /*159b0*/  STS [R16+0x4000], R76 ;  /* 0x0040004c10007388 */ /* 0x000fe80000000800 */
[----:B------:R-:W-:Y:S01]  /*159c0*/  STS [R16+0x4400], R78 ;  /* 0x0044004e10007388 */ /* 0x000fe20000000800 */
[----:B-1----:R-:W-:-:S03]  /*159d0*/  IMAD.U32 R14, RZ, RZ, UR4 ;  /* 0x00000004ff0e7e24 */ /* 0x002fc6000f8e00ff */
[----:B------:R-:W-:Y:S04]  /*159e0*/  STS [R17+0x4080], R72 ;  /* 0x0040804811007388 */ /* 0x000fe80000000800 */
[----:B------:R-:W-:Y:S04]  /*159f0*/  STS [R17+0x4480], R8 ;  /* 0x0044800811007388 */ /* 0x000fe80000000800 */
[----:B------:R-:W-:Y:S04]  /*15a00*/  STS [R13+0x4000], R68 ;  /* 0x004000440d007388 */ /* 0x000fe80000000800 */
[----:B------:R1:W-:Y:S01]  /*15a10*/  STS [R13+0x4400], R2 ;  /* 0x004400020d007388 */ /* 0x0003e20000000800 */
[----:B--2---:R-:W-:Y:S01]  /*15a20*/  IMAD.U32 R15, RZ, RZ, UR5 ;  /* 0x00000005ff0f7e24 */ /* 0x004fe2000f8e00ff */
[----:B------:R-:W-:-:S02]  /*15a30*/  ULDC.64 UR4, c[0x0][0x508] ;  /* 0x0001420000047ab9 */ /* 0x000fc40000000a00 */
[----:B------:R-:W-:Y:S01]  /*15a40*/  BAR.SYNC.DEFER_BLOCKING 0x1, 0x100 ;  /* 0x0044000000007b1d */ /* 0x000fe20000010000 */
[----:B------:R-:W-:-:S04]  /*15a50*/  UISETP.NE.U32.AND UP0, UPT, URZ, UR4, UPT ;  /* 0x000000043f00728c */ /* 0x000fc8000bf05070 */
[----:B------:R-:W-:Y:S01]  /*15a60*/  UISETP.NE.AND.EX UP0, UPT, URZ, UR5, UPT, UP0 ;  /* 0x000000053f00728c */ /* 0x000fe2000bf05300 */
[----:B------:R-:W2:Y:S02]  /*15a70*/  @P0 LDG.E R4, [R14.64] ;  /* 0x0000000c0e040981 */ /* 0x000ea4000c1e1900 */
[----:B------:R-:W-:-:S03]  /*15a80*/  ULDC.64 UR4, c[0x0][0x508] ;  /* 0x0001420000047ab9 */ /* 0x000fc60000000a00 */
[----:B------:R-:W-:-:S05]  /*15a90*/  PLOP3.LUT P1, PT, PT, PT, UP0, 0x80, 0x0 ;  /* 0x000000000000781c */ /* 0x000fca0003f2f008 */
[----:B------:R-:W-:Y:S01]  /*15aa0*/  @UP0 UIMAD.WIDE UR4, UR19, UR6, UR4 ;  /* 0x00000006130402a5 */ /* 0x000fe2000f8e0204 */
[----:B-1----:R-:W-:-:S05]  /*15ab0*/  IMAD.MOV.U32 R2, RZ, RZ, c[0x0][0x388] ;  /* 0x0000e200ff027624 */ /* 0x002fca00078e00ff */
        /* <DEDUP_REMOVED lines=14> */
.L_x_142:
        /* <DEDUP_REMOVED lines=32> */
[----:B------:R-:W-:Y:S01]  /*15da0*/  USEL UR19, UR19, URZ, !UP1 ;  /* 0x0000003f13137287 */ /* 0x000fe2000c800000 */
[----:B------:R-:W-:Y:S01]  /*15db0*/  LOP3.LUT R11, R10, 0xfffffff8, RZ, 0xc0, !PT ;  /* 0xfffffff80a0b7812 */ /* 0x000fe200078ec0ff */
[----:B------:R-:W-:Y:S01]  /*15dc0*/  UIMAD UR10, UR9, UR6, URZ ;  /* 0x00000006090a72a4 */ /* 0x000fe2000f8e023f */
[----:B------:R-:W-:Y:S01]  /*15dd0*/  IMAD.MOV.U32 R16, RZ, RZ, R8 ;  /* 0x000000ffff107224 */ /* 0x000fe200078e0008 */
[----:B------:R-:W-:Y:S01]  /*15de0*/  UIMAD.WIDE.U32 UR20, UR19, UR6, UR20 ;  /* 0x00000006131472a5 */ /* 0x000fe2000f8e0014 */
[----:B------:R-:W-:Y:S01]  /*15df0*/  @P1 IMAD.HI.U32 R5, R8, c[0x0][0x4ec], RZ ;  /* 0x00013b0008051a27 */ /* 0x000fe200078e00ff */
[----:B------:R-:W-:Y:S01]  /*15e00*/  UIMAD UR7, UR19, UR7, UR10 ;  /* 0x00000007130772a4 */ /* 0x000fe2000f8e020a */
[----:B------:R-:W-:Y:S01]  /*15e10*/  BSSY B0, `(.L_x_143) ;  /* 0x0000061000007945 */ /* 0x000fe20003800000 */
[----:B------:R-:W-:-:S02]  /*15e20*/  ULDC.64 UR4, c[0x0][0x3a0] ;  /* 0x0000e80000047ab9 */ /* 0x000fc40000000a00 */
[----:B------:R-:W-:Y:S01]  /*15e30*/  @P1 SHF.R.U32.HI R16, RZ, c[0x0][0x4f0], R5 ;  /* 0x00013c00ff101a19 */ /* 0x000fe20000011605 */
[----:B------:R-:W-:Y:S02]  /*15e40*/  UIMAD.WIDE.U32 UR16, UR14, UR4, URZ ;  /* 0x000000040e1072a5 */ /* 0x000fe4000f8e003f */
[----:B------:R-:W-:Y:S01]  /*15e50*/  UIMAD UR4, UR15, UR4, URZ ;  /* 0x000000040f0472a4 */ /* 0x000fe2000f8e023f */
[--C-:B------:R-:W-:Y:S01]  /*15e60*/  SHF.R.S32.HI R4, RZ, 0x1f, R16.reuse ;  /* 0x0000001fff047819 */ /* 0x100fe20000011410 */
[----:B------:R-:W-:Y:S01]  /*15e70*/  IMAD.MOV R5, RZ, RZ, -R16 ;  /* 0x000000ffff057224 */ /* 0x000fe200078e0a10 */
[----:B------:R-:W-:Y:S01]  /*15e80*/  IADD3 R16, P0, R16, UR20, RZ ;  /* 0x0000001410107c10 */ /* 0x000fe2000ff1e0ff */
[----:B------:R-:W-:Y:S02]  /*15e90*/  UIMAD UR14, UR14, UR5, UR4 ;  /* 0x000000050e0e72a4 */ /* 0x000fe4000f8e0204 */
[----:B------:R-:W-:Y:S01]  /*15ea0*/  IMAD R5, R5, c[0x0][0x4e8], R8 ;  /* 0x00013a0005057a24 */ /* 0x000fe200078e0208 */
[----:B------:R-:W-:Y:S01]  /*15eb0*/  LEA.HI R8, R3, R0, RZ, 0x6 ;  /* 0x0000000003087211 */ /* 0x000fe200078f30ff */
[----:B------:R-:W-:Y:S01]  /*15ec0*/  IMAD.IADD R0, R0, 0x1, -R11 ;  /* 0x0000000100007824 */ /* 0x000fe200078e0a0b */
[----:B------:R-:W-:Y:S01]  /*15ed0*/  MOV R3, UR7 ;  /* 0x0000000700037c02 */ /* 0x000fe20008000f00 */
[----:B------:R-:W-:Y:S01]  /*15ee0*/  ULDC.64 UR4, c[0x0][0x3e8] ;  /* 0x0000fa0000047ab9 */ /* 0x000fe20000000a00 */
[----:B------:R-:W-:Y:S01]  /*15ef0*/  SHF.R.S32.HI R11, RZ, 0x1f, R5 ;  /* 0x0000001fff0b7819 */ /* 0x000fe20000011405 */
[----:B------:R-:W-:Y:S01]  /*15f00*/  UIADD3 UR15, UR17, UR14, URZ ;  /* 0x0000000e110f7290 */ /* 0x000fe2000fffe03f */
[----:B------:R-:W-:Y:S01]  /*15f10*/  IADD3.X R17, R4, UR21, R3, P0, !PT ;  /* 0x0000001504117c10 */ /* 0x000fe200087fe403 */
[----:B------:R-:W-:Y:S01]  /*15f20*/  UIMAD UR8, UR8, UR4, URZ ;  /* 0x00000004080872a4 */ /* 0x000fe2000f8e023f */
[----:B------:R-:W-:Y:S01]  /*15f30*/  SHF.R.S32.HI R3, RZ, 0x3, R10 ;  /* 0x00000003ff037819 */ /* 0x000fe2000001140a */
[----:B------:R-:W-:Y:S01]  /*15f40*/  IMAD R4, R11, c[0x0][0x488], RZ ;  /* 0x000122000b047a24 */ /* 0x000fe200078e02ff */
[----:B------:R-:W-:Y:S01]  /*15f50*/  UMOV UR14, UR16 ;  /* 0x00000010000e7c82 */ /* 0x000fe20008000000 */
[----:B------:R-:W-:Y:S01]  /*15f60*/  IMAD.WIDE.U32 R16, R5, c[0x0][0x488], R16 ;  /* 0x0001220005107a25 */ /* 0x000fe200078e0010 */
[----:B------:R-:W-:Y:S01]  /*15f70*/  UIMAD UR8, UR11, UR5, UR8 ;  /* 0x000000050b0872a4 */ /* 0x000fe2000f8e0208 */
[----:B------:R-:W-:Y:S01]  /*15f80*/  SHF.L.U32 R8, R8, 0x3, RZ ;  /* 0x0000000308087819 */ /* 0x000fe200000006ff */
[----:B------:R-:W-:Y:S01]  /*15f90*/  UIMAD.WIDE.U32 UR14, UR11, UR4, UR14 ;  /* 0x000000040b0e72a5 */ /* 0x000fe2000f8e000e */
[----:B------:R-:W-:-:S02]  /*15fa0*/  IMAD.SHL.U32 R12, R3, 0x40, RZ ;  /* 0x00000040030c7824 */ /* 0x000fc400078e00ff */
[----:B------:R-:W-:Y:S01]  /*15fb0*/  IMAD R14, R0, 0x20, R3 ;  /* 0x00000020000e7824 */ /* 0x000fe200078e0203 */
[----:B------:R-:W-:Y:S01]  /*15fc0*/  ULDC.64 UR4, c[0x0][0x3f0] ;  /* 0x0000fc0000047ab9 */ /* 0x000fe20000000a00 */
[----:B------:R-:W-:Y:S01]  /*15fd0*/  IMAD R5, R5, c[0x0][0x48c], R4 ;  /* 0x0001230005057a24 */ /* 0x000fe200078e0204 */
[----:B------:R-:W-:Y:S01]  /*15fe0*/  LOP3.LUT R12, R12, 0x1c0, RZ, 0xc0, !PT ;  /* 0x000001c00c0c7812 */ /* 0x000fe200078ec0ff */
[----:B------:R-:W-:Y:S01]  /*15ff0*/  IMAD.SHL.U32 R0, R0, 0x8, RZ ;  /* 0x0000000800007824 */ /* 0x000fe200078e00ff */
[----:B------:R-:W-:Y:S01]  /*16000*/  LEA R4, P0, R16, c[0x0][0x450], 0x2 ;  /* 0x0001140010047a11 */ /* 0x000fe200078010ff */
[----:B------:R-:W-:Y:S01]  /*16010*/  IMAD R14, R36, 0x80, R14 ;  /* 0x00000080240e7824 */ /* 0x000fe200078e020e */
[----:B------:R-:W-:Y:S01]  /*16020*/  IADD3 R5, R17, R5, RZ ;  /* 0x0000000511057210 */ /* 0x000fe20007ffe0ff */
[----:B------:R-:W-:Y:S01]  /*16030*/  UIADD3 UR15, UR15, UR8, URZ ;  /* 0x000000080f0f7290 */ /* 0x000fe2000fffe03f */
[----:B------:R-:W-:Y:S01]  /*16040*/  LOP3.LUT R10, R12, 0x38, R0, 0xf8, !PT ;  /* 0x000000380c0a7812 */ /* 0x000fe200078ef800 */
[----:B------:R-:W-:Y:S01]  /*16050*/  @P1 IMAD.HI.U32 R11, R14, c[0x0][0x4ec], RZ ;  /* 0x00013b000e0b1a27 */ /* 0x000fe200078e00ff */
[----:B------:R-:W-:Y:S01]  /*16060*/  SHF.R.U32.HI R12, RZ, 0x3, R12 ;  /* 0x00000003ff0c7819 */ /* 0x000fe2000001160c */
[----:B------:R-:W-:Y:S01]  /*16070*/  UIMAD UR9, UR9, UR4, URZ ;  /* 0x00000004090972a4 */ /* 0x000fe2000f8e023f */
[----:B------:R-:W-:Y:S01]  /*16080*/  LEA.HI.X R5, R16, c[0x0][0x454], R5, 0x2, P0 ;  /* 0x0001150010057a11 */ /* 0x000fe200000f1405 */
[--C-:B------:R-:W-:Y:S01]  /*16090*/  IMAD.MOV.U32 R13, RZ, RZ, R14.reuse ;  /* 0x000000ffff0d7224 */ /* 0x100fe200078e000e */
[----:B------:R-:W-:Y:S01]  /*160a0*/  @P1 SHF.R.U32.HI R13, RZ, c[0x0][0x4f0], R11 ;  /* 0x00013c00ff0d1a19 */ /* 0x000fe2000001160b */
[----:B------:R-:W-:Y:S01]  /*160b0*/  UIMAD UR5, UR19, UR5, UR9 ;  /* 0x00000005130572a4 */ /* 0x000fe2000f8e0209 */
[----:B------:R-:W-:Y:S01]  /*160c0*/  LOP3.LUT R12, R10, R12, RZ, 0x3c, !PT ;  /* 0x0000000c0a0c7212 */ /* 0x000fe200078e3cff */
[----:B------:R-:W-:Y:S01]  /*160d0*/  SHFL.IDX PT, R11, R5, RZ, 0x1c1f ;  /* 0x001c1fff050b7589 */ /* 0x000fe200000e0000 */
[----:B------:R-:W-:Y:S01]  /*160e0*/  UIMAD.WIDE.U32 UR14, UR19, UR4, UR14 ;  /* 0x00000004130e72a5 */ /* 0x000fe2000f8e000e */
[--C-:B------:R-:W-:Y:S01]  /*160f0*/  IMAD.MOV R15, RZ, RZ, -R13.reuse ;  /* 0x000000ffff0f7224 */ /* 0x100fe200078e0a0d */
[----:B------:R-:W-:Y:S01]  /*16100*/  SHF.R.S32.HI R16, RZ, 0x1f, R13 ;  /* 0x0000001fff107819 */ /* 0x000fe2000001140d */
[----:B------:R-:W1:Y:S01]  /*16110*/  SHFL.IDX PT, R10, R4, RZ, 0x1c1f ;  /* 0x001c1fff040a7589 */ /* 0x000e6200000e0000 */
[----:B------:R-:W-:Y:S01]  /*16120*/  UIADD3 UR5, UR15, UR5, URZ ;  /* 0x000000050f057290 */ /* 0x000fe2000fffe03f */
[----:B------:R-:W-:Y:S01]  /*16130*/  IMAD R15, R15, c[0x0][0x4e8], R14 ;  /* 0x00013a000f0f7a24 */ /* 0x000fe200078e020e */
[C---:B------:R-:W-:Y:S01]  /*16140*/  IADD3 R14, R9.reuse, 0x8, RZ ;  /* 0x00000008090e7810 */ /* 0x040fe20007ffe0ff */
[----:B------:R-:W-:Y:S01]  /*16150*/  SHFL.IDX PT, R4, R4, 0x1, 0x1c1f ;  /* 0x003c1f0004047f89 */ /* 0x000fe200000e0000 */
[----:B------:R-:W-:Y:S01]  /*16160*/  IMAD.U32 R19, RZ, RZ, UR15 ;  /* 0x0000000fff137e24 */ /* 0x000fe2000f8e00ff */
[-C--:B------:R-:W-:Y:S01]  /*16170*/  ISETP.GE.OR P1, PT, R9, R2.reuse, P2 ;  /* 0x000000020900720c */ /* 0x080fe20001726670 */
[----:B------:R-:W-:Y:S01]  /*16180*/  IMAD.U32 R18, RZ, RZ, UR14 ;  /* 0x0000000eff127e24 */ /* 0x000fe2000f8e00ff */
[----:B------:R-:W2:Y:S01]  /*16190*/  SHFL.IDX PT, R5, R5, 0x1, 0x1c1f ;  /* 0x003c1f0005057f89 */ /* 0x000ea200000e0000 */
[----:B------:R-:W-:Y:S01]  /*161a0*/  IMAD.U32 R19, RZ, RZ, UR5 ;  /* 0x00000005ff137e24 */ /* 0x000fe2000f8e00ff */
[----:B------:R-:W-:Y:S01]  /*161b0*/  ISETP.GE.OR P0, PT, R14, R2, P2 ;  /* 0x000000020e00720c */ /* 0x000fe20001706670 */
[----:B------:R-:W-:Y:S01]  /*161c0*/  IMAD R16, R16, c[0x0][0x3e0], RZ ;  /* 0x0000f80010107a24 */ /* 0x000fe200078e02ff */
[----:B------:R-:W-:Y:S01]  /*161d0*/  SHF.R.S32.HI R9, RZ, 0x1f, R15 ;  /* 0x0000001fff097819 */ /* 0x000fe2000001140f */
[----:B------:R-:W-:Y:S01]  /*161e0*/  IMAD.WIDE.U32 R18, R13, c[0x0][0x3e0], R18 ;  /* 0x0000f8000d127a25 */ /* 0x000fe200078e0012 */
[----:B------:R-:W-:-:S02]  /*161f0*/  LOP3.LUT R8, R12, 0x7ffffe00, R8, 0xf8, !PT ;  /* 0x7ffffe000c087812 */ /* 0x000fc400078ef808 */
[----:B------:R-:W-:Y:S01]  /*16200*/  IADD3 R37, R0, 0x40, RZ ;  /* 0x0000004000257810 */ /* 0x000fe20007ffe0ff */
[----:B------:R-:W-:Y:S02]  /*16210*/  IMAD R16, R13, c[0x0][0x3e4], R16 ;  /* 0x0000f9000d107a24 */ /* 0x000fe400078e0210 */
[----:B------:R-:W-:Y:S02]  /*16220*/  IMAD R9, R9, c[0x0][0x3d8], RZ ;  /* 0x0000f60009097a24 */ /* 0x000fe400078e02ff */
[----:B------:R-:W-:Y:S02]  /*16230*/  IMAD.IADD R19, R19, 0x1, R16 ;  /* 0x0000000113137824 */ /* 0x000fe400078e0210 */
[----:B------:R-:W-:Y:S01]  /*16240*/  IMAD.SHL.U32 R16, R8, 0x2, RZ ;  /* 0x0000000208107824 */ /* 0x000fe200078e00ff */
[----:B-1----:R1:W-:Y:S01]  /*16250*/  @!P1 ST.E [R10.64], R6 ;  /* 0x000000060a009985 */ /* 0x0023e2000c10190c */
[C---:B------:R-:W-:Y:S02]  /*16260*/  IMAD R17, R15.reuse, c[0x0][0x3dc], R9 ;  /* 0x0000f7000f117a24 */ /* 0x040fe400078e0209 */
[----:B------:R-:W-:-:S04]  /*16270*/  IMAD.WIDE.U32 R38, R15, c[0x0][0x3d8], R18 ;  /* 0x0000f6000f267a25 */ /* 0x000fc800078e0012 */
[----:B------:R-:W-:Y:S01]  /*16280*/  IMAD.IADD R17, R39, 0x1, R17 ;  /* 0x0000000127117824 */ /* 0x000fe200078e0211 */
[----:B--2---:R1:W-:Y:S01]  /*16290*/  @!P0 ST.E [R4.64], R7 ;  /* 0x0000000704008985 */ /* 0x0043e2000c10190c */
[----:B------:R-:W-:Y:S01]  /*162a0*/  LEA R39, P0, R38, c[0x0][0x380], 0x1 ;  /* 0x0000e00026277a11 */ /* 0x000fe200078008ff */
[----:B------:R-:W-:Y:S02]  /*162b0*/  IMAD R36, R36, 0x80, R3 ;  /* 0x0000008024247824 */ /* 0x000fe400078e0203 */
[----:B------:R1:W2:Y:S01]  /*162c0*/  LDS.128 R28, [R16+0x1080] ;  /* 0x00108000101c7984 */ /* 0x0002a20000000c00 */
[----:B------:R-:W-:Y:S02]  /*162d0*/  LEA.HI.X R38, R38, c[0x0][0x384], R17, 0x1, P0 ;  /* 0x0000e10026267a11 */ /* 0x000fe400000f0c11 */
[----:B------:R-:W-:Y:S01]  /*162e0*/  ISETP.GE.AND P0, PT, R36, R2, PT ;  /* 0x000000022400720c */ /* 0x000fe20003f06270 */
[----:B------:R1:W3:Y:S04]  /*162f0*/  LDS.128 R24, [R16+0x2080] ;  /* 0x0020800010187984 */ /* 0x0002e80000000c00 */
        /* <DEDUP_REMOVED lines=18> */
.L_x_144:
[----:B------:R-:W-:Y:S05]  /*16420*/  BSYNC B0 ;  /* 0x0000000000007941 */ /* 0x000fea0003800000 */
.L_x_143:
        /* <DEDUP_REMOVED lines=15> */
.L_x_146:
[----:B------:R-:W-:Y:S05]  /*16520*/  BSYNC B0 ;  /* 0x0000000000007941 */ /* 0x000fea0003800000 */
.L_x_145:
        /* <DEDUP_REMOVED lines=15> */
.L_x_148:
[----:B------:R-:W-:Y:S05]  /*16620*/  BSYNC B0 ;  /* 0x0000000000007941 */ /* 0x000fea0003800000 */
.L_x_147:
        /* <DEDUP_REMOVED lines=16> */
.L_x_141:
        /* <DEDUP_REMOVED lines=10> */
[----:B------:R-:W2:Y:S01]  /*167d0*/  @P0 LDG.E R0, [R4.64] ;  /* 0x0000000c04000981 */ /* 0x000ea2000c1e1900 */
        /* <DEDUP_REMOVED lines=20> */
.L_x_149:
        /* <DEDUP_REMOVED lines=43> */
.L_x_151:
[----:B------:R-:W-:Y:S05]  /*16bd0*/  BSYNC B0 ;  /* 0x0000000000007941 */ /* 0x000fea0003800000 */
.L_x_150:
        /* <DEDUP_REMOVED lines=63> */
.L_x_153:
[----:B------:R-:W-:Y:S05]  /*16fd0*/  BSYNC B0 ;  /* 0x0000000000007941 */ /* 0x000fea0003800000 */
.L_x_152:
        /* <DEDUP_REMOVED lines=15> */
.L_x_155:
[----:B------:R-:W-:Y:S05]  /*170d0*/  BSYNC B0 ;  /* 0x0000000000007941 */ /* 0x000fea0003800000 */
.L_x_154:
        /* <DEDUP_REMOVED lines=15> */
.L_x_157:
[----:B------:R-:W-:Y:S05]  /*171d0*/  BSYNC B0 ;  /* 0x0000000000007941 */ /* 0x000fea0003800000 */
.L_x_156:
        /* <DEDUP_REMOVED lines=16> */
.L_x_158:
        /* <DEDUP_REMOVED lines=10> */
.L_x_2167:


//--------------------- .text._ZN7cutlass13device_kernelIN5flash19enable_sm80_to_sm89INS1_16FlashAttnFwdSm80INS1_25CollectiveMainloopFwdSm80ILi8ELi1ELb1EN4cute5tupleIJNS5_1CILi128EEENS7_ILi96EEES8_EEELi128ENS_10bfloat16_tEfNS_4arch4Sm80ELb0ELb1ELb1ELb0ELb1ELb0ELb1ELb0EEENS1_21CollectiveEpilogueFwdINS6_IJS8_S8_S9_EEENS6_IJNS7_ILi1EEESH_SH_EEESB_SD_Li256ELb0ELb1ELb0ELb0EEENS1_19SingleTileSchedulerILb0ELb0ELb1ELi128EEEEEEEEEvNT_6ParamsE --------------------------
	.section	.text._ZN7cutlass13device_kernelIN5flash19enable_sm80_to_sm89INS1_16FlashAttnFwdSm80INS1_25CollectiveMainloopFwdSm80ILi8ELi1ELb1EN4cute5tupleIJNS5_1CILi128EEENS7_ILi96EEES8_EEELi128ENS_10bfloat16_tEfNS_4arch4Sm80ELb0ELb1ELb1ELb0ELb1ELb0ELb1ELb0EEENS1_21CollectiveEpilogueFwdINS6_IJS8_S8_S9_EEENS6_IJNS7_ILi1EEESH_SH_EEESB_SD_Li256ELb0ELb1ELb0ELb0EEENS1_19SingleTileSchedulerILb0ELb0ELb1ELi128EEEEEEEEEvNT_6ParamsE,"ax",@progbits
	.sectioninfo	@"SHI_REGISTERS=255"
	.align	128
.text._ZN7cutlass13device_kernelIN5flash19enable_sm80_to_sm89INS1_16FlashAttnFwdSm80INS1_25CollectiveMainloopFwdSm80ILi8ELi1ELb1EN4cute5tupleIJNS5_1CILi128EEENS7_ILi96EEES8_EEELi128ENS_10bfloat16_tEfNS_4arch4Sm80ELb0ELb1ELb1ELb0ELb1ELb0ELb1ELb0EEENS1_21CollectiveEpilogueFwdINS6_IJS8_S8_S9_EEENS6_IJNS7_ILi1EEESH_SH_EEESB_SD_Li256ELb0ELb1ELb0ELb0EEENS1_19SingleTileSchedulerILb0ELb0ELb1ELi128EEEEEEEEEvNT_6ParamsE:
        .type           _ZN7cutlass13device_kernelIN5flash19enable_sm80_to_sm89INS1_16FlashAttnFwdSm80INS1_25CollectiveMainloopFwdSm80ILi8ELi1ELb1EN4cute5tupleIJNS5_1CILi128EEENS7_ILi96EEES8_EEELi128ENS_10bfloat16_tEfNS_4arch4Sm80ELb0ELb1ELb1ELb0ELb1ELb0ELb1ELb0EEENS1_21CollectiveEpilogueFwdINS6_IJS8_S8_S9_EEENS6_IJNS7_ILi1EEESH_SH_EEESB_SD_Li256ELb0ELb1ELb0ELb0EEENS1_19SingleTileSchedulerILb0ELb0ELb1ELi128EEEEEEEEEvNT_6ParamsE,@function
        .size           _ZN7cutlass13device_kernelIN5flash19enable_sm80_to_sm89INS1_16FlashAttnFwdSm80INS1_25CollectiveMainloopFwdSm80ILi8ELi1ELb1EN4cute5tupleIJNS5_1CILi128EEENS7_ILi96EEES8_EEELi128ENS_10bfloat16_tEfNS_4arch4Sm80ELb0ELb1ELb1ELb0ELb1ELb0ELb1ELb0EEENS1_21CollectiveEpilogueFwdINS6_IJS8_S8_S9_EEENS6_IJNS7_ILi1EEESH_SH_EEESB_SD_Li256ELb0ELb1ELb0ELb0EEENS1_19SingleTileSchedulerILb0ELb0ELb1ELi128EEEEEEEEEvNT_6ParamsE,(.L_x_2168 - _ZN7cutlass13device_kernelIN5flash19enable_sm80_to_sm89INS1_16FlashAttnFwdSm80INS1_25CollectiveMainloopFwdSm80ILi8ELi1ELb1EN4cute5tupleIJNS5_1CILi128EEENS7_ILi96EEES8_EEELi128ENS_10bfloat16_tEfNS_4arch4Sm80ELb0ELb1ELb1ELb0ELb1ELb0ELb1ELb0EEENS1_21CollectiveEpilogueFwdINS6_IJS8_S8_S9_EEENS6_IJNS7_ILi1EEESH_SH_EEESB_SD_Li256ELb0ELb1ELb0ELb0EEENS1_19SingleTileSchedulerILb0ELb0ELb1ELi128EEEEEEEEEvNT_6ParamsE)
        .other          _ZN7cutlass13device_kernelIN5flash19enable_sm80_to_sm89INS1_16FlashAttnFwdSm80INS1_25CollectiveMainloopFwdSm80ILi8ELi1ELb1EN4cute5tupleIJNS5_1CILi128EEENS7_ILi96EEES8_EEELi128ENS_10bfloat16_tEfNS_4arch4Sm80ELb0ELb1ELb1ELb0ELb1ELb0ELb1ELb0EEENS1_21CollectiveEpilogueFwdINS6_IJS8_S8_S9_EEENS6_IJNS7_ILi1EEESH_SH_EEESB_SD_Li256ELb0ELb1ELb0ELb0EEENS1_19SingleTileSchedulerILb0ELb0ELb1ELi128EEEEEEEEEvNT_6ParamsE,@"STO_CUDA_ENTRY STV_DEFAULT"
_ZN7cutlass13device_kernelIN5flash19enable_sm80_to_sm89INS1_16FlashAttnFwdSm80INS1_25CollectiveMainloopFwdSm80ILi8ELi1ELb1EN4cute5tupleIJNS5_1CILi128EEENS7_ILi96EEES8_EEELi128ENS_10bfloat16_tEfNS_4arch4Sm80ELb0ELb1ELb1ELb0ELb1ELb0ELb1ELb0EEENS1_21CollectiveEpilogueFwdINS6_IJS8_S8_S9_EEENS6_IJNS7_ILi1EEESH_SH_EEESB_SD_Li256ELb0ELb1ELb0ELb0EEENS1_19SingleTileSchedulerILb0ELb0ELb1ELi128EEEEEEEEEvNT_6ParamsE:
[----:B------:R-:W-:Y:S02]  /*0000*/  MOV R1, c[0x0][0x28] ;  /* 0x00000a0000017a02 */ /* 0x000fe40000000f00 */
[----:B------:R-:W1:Y:S02]  /*0010*/  S2UR UR19, SR_CTAID.Z ;  /* 0x00000000001379c3 */ /* 0x000e640000002700 */
[----:B-1----:R-:W-:-:S13]  /*0020*/  ISETP.LE.AND P0, PT, RZ, UR19, PT ;  /* 0x00000013ff007c0c */ /* 0x002fda000bf03270 */
[----:B------:R-:W-:Y:S05]  /*0030*/  @!P0 EXIT ;  /* 0x000000000000894d */ /* 0x000fea0003800000 */
[----:B------:R-:W1:Y:S01]  /*0040*/  S2UR UR15, SR_CTAID.X ;  /* 0x00000000000f79c3 */ /* 0x000e620000002500 */
[----:B------:R-:W-:Y:S01]  /*0050*/  ULDC.64 UR4, c[0x0][0x370] ;  /* 0x0000dc0000047ab9 */ /* 0x000fe20000000a00 */
[----:B------:R-:W-:Y:S01]  /*0060*/  IMAD.MOV.U32 R219, RZ, RZ, RZ ;  /* 0x000000ffffdb7224 */ /* 0x000fe200078e00ff */
[----:B------:R-:W-:Y:S02]  /*0070*/  UISETP.NE.U32.AND UP0, UPT, URZ, UR4, UPT ;  /* 0x000000043f00728c */ /* 0x000fe4000bf05070 */
[----:B------:R-:W-:Y:S02]  /*0080*/  ULDC.64 UR6, c[0x0][0x370] ;  /* 0x0000dc0000067ab9 */ /* 0x000fe40000000a00 */
[----:B------:R-:W-:Y:S02]  /*0090*/  UISETP.NE.AND.EX UP0, UPT, URZ, UR5, UPT, UP0 ;  /* 0x000000053f00728c */ /* 0x000fe4000bf05300 */
[----:B------:R-:W-:Y:S02]  /*00a0*/  ULDC UR9, c[0x0][0x2c4] ;  /* 0x0000b10000097ab9 */ /* 0x000fe40000000800 */
[----:B------:R-:W-:-:S02]  /*00b0*/  UISETP.NE.AND UP1, UPT, UR9, 0x1, UPT ;  /* 0x000000010900788c */ /* 0x000fc4000bf25270 */
[----:B------:R-:W-:Y:S01]  /*00c0*/  PLOP3.LUT P0, PT, PT, PT, UP0, 0x80, 0x0 ;  /* 0x000000000000781c */ /* 0x000fe20003f0f008 */
[----:B------:R-:W-:-:S04]  /*00d0*/  ULDC.64 UR42, c[0x0][0x118] ;  /* 0x00004600002a7ab9 */ /* 0x000fc80000000a00 */
[----:B------:R-:W-:Y:S02]  /*00e0*/  @UP0 UMOV UR4, 0x4 ;  /* 0x0000000400040882 */ /* 0x000fe40000000000 */
[----:B------:R-:W-:Y:S02]  /*00f0*/  @UP0 UIMAD.WIDE UR4, UR19, UR4, UR6 ;  /* 0x00000004130402a5 */ /* 0x000fe4000f8e0206 */
[----:B-1----:R-:W-:-:S04]  /*0100*/  USHF.L.U32 UR15, UR15, 0x7, URZ ;  /* 0x000000070f0f7899 */ /* 0x002fc8000800063f */
[----:B------:R-:W-:Y:S01]  /*0110*/  MOV R2, UR4 ;  /* 0x0000000400027c02 */ /* 0x000fe20008000f00 */
[----:B------:R-:W-:Y:S01]  /*0120*/  IMAD.U32 R3, RZ, RZ, UR5 ;  /* 0x00000005ff037e24 */ /* 0x000fe2000f8e00ff */
[----:B------:R-:W-:Y:S02]  /*0130*/  @UP1 UIADD3 UR10, UR15, 0x7f, URZ ;  /* 0x0000007f0f0a1890 */ /* 0x000fe4000fffe03f */
[----:B------:R-:W-:Y:S02]  /*0140*/  ULDC.64 UR4, c[0x0][0x2c8] ;  /* 0x0000b20000047ab9 */ /* 0x000fe40000000a00 */
[----:B------:R-:W-:Y:S01]  /*0150*/  UIMAD.WIDE.U32 UR10, UR10, UR4, URZ ;  /* 0x000000040a0a72a5 */ /* 0x000fe2000f8e003f */
[----:B------:R-:W1:Y:S01]  /*0160*/  S2UR UR12, SR_CTAID.Y ;  /* 0x00000000000c79c3 */ /* 0x000e620000002600 */
[----:B------:R-:W-:Y:S01]  /*0170*/  UIADD3 UR6, UR15, 0x7f, URZ ;  /* 0x0000007f0f067890 */ /* 0x000fe2000fffe03f */
[----:B------:R-:W2:Y:S04]  /*0180*/  S2R R96, SR_TID.X ;  /* 0x0000000000607919 */ /* 0x000ea80000002100 */
[----:B------:R-:W-:Y:S01]  /*0190*/  @UP1 UMOV UR7, UR11 ;  /* 0x0000000b00071c82 */ /* 0x000fe20008000000 */
[----:B------:R3:W5:Y:S01]  /*01a0*/  @P0 LDG.E R219, [R2.64] ;  /* 0x0000002a02db0981 */ /* 0x000762000c1e1900 */
[----:B------:R-:W-:-:S02]  /*01b0*/  @UP1 USHF.R.U32.HI UR6, URZ, UR5, UR7 ;  /* 0x000000053f061299 */ /* 0x000fc40008011607 */
[----:B------:R-:W-:Y:S02]  /*01c0*/  ULDC UR8, c[0x0][0x2ac] ;  /* 0x0000ab0000087ab9 */ /* 0x000fe40000000800 */
[----:B------:R-:W-:Y:S02]  /*01d0*/  UMOV UR7, 0x1 ;  /* 0x0000000100077882 */ /* 0x000fe40000000000 */
[----:B------:R-:W-:Y:S02]  /*01e0*/  ULDC.64 UR4, c[0x0][0x328] ;  /* 0x0000ca0000047ab9 */ /* 0x000fe40000000a00 */
[----:B------:R-:W-:Y:S02]  /*01f0*/  UISETP.LE.AND UP0, UPT, UR7, UR5, UPT ;  /* 0x000000050700728c */ /* 0x000fe4000bf03270 */
[----:B------:R-:W-:Y:S02]  /*0200*/  ULDC UR11, c[0x0][0x1d0] ;  /* 0x00007400000b7ab9 */ /* 0x000fe40000000800 */
[----:B------:R-:W-:-:S02]  /*0210*/  UIMAD UR11, UR8, UR11, URZ ;  /* 0x0000000b080b72a4 */ /* 0x000fc4000f8e023f */
[----:B------:R-:W-:Y:S01]  /*0220*/  PLOP3.LUT P0, PT, PT, PT, UP0, 0x40, 0x0 ;  /* 0x000000000000781c */ /* 0x000fe20003f0e808 */
[----:B------:R-:W-:Y:S02]  /*0230*/  ULDC UR10, c[0x0][0x168] ;  /* 0x00005a00000a7ab9 */ /* 0x000fe40000000800 */
[----:B------:R-:W-:-:S04]  /*0240*/  UIADD3 UR10, UR11, -UR10, UR7 ;  /* 0x8000000a0b0a7290 */ /* 0x000fc8000fffe007 */
[----:B------:R-:W-:Y:S02]  /*0250*/  UIADD3 UR5, UR10, UR6, URZ ;  /* 0x000000060a057290 */ /* 0x000fe4000fffe03f */
[----:B-1----:R-:W-:Y:S02]  /*0260*/  USHF.R.S32.HI UR10, URZ, 0x1f, UR12 ;  /* 0x0000001f3f0a7899 */ /* 0x002fe4000801140c */
[----:B------:R-:W-:Y:S02]  /*0270*/  UIADD3 UR6, UR5, UR4, URZ ;  /* 0x0000000405067290 */ /* 0x000fe4000fffe03f */
[----:B------:R-:W-:Y:S05]  /*0280*/  @P0 BRA `(.L_x_159) ;  /* 0x0000016000000947 */ /* 0x000fea0003800000 */
[----:B--23--:R-:W-:Y:S01]  /*0290*/  ISETP.LT.AND P0, PT, RZ, UR5, PT ;  /* 0x00000005ff007c0c */ /* 0x00cfe2000bf01270 */
[----:B------:R-:W-:-:S12]  /*02a0*/  UIADD3 UR13, UR5, -0x1, URZ ;  /* 0xffffffff050d7890 */ /* 0x000fd8000fffe03f */
[----:B------:R-:W-:Y:S05]  /*02b0*/  @P0 BRA `(.L_x_160) ;  /* 0x0000009000000947 */ /* 0x000fea0003800000 */
[----:B------:R-:W-:Y:S02]  /*02c0*/  ULDC UR4, c[0x0][0x32c] ;  /* 0x0000cb0000047ab9 */ /* 0x000fe40000000800 */
[----:B------:R-:W-:Y:S02]  /*02d0*/  UISETP.NE.AND UP2, UPT, UR7, UR4, UPT ;  /* 0x000000040700728c */ /* 0x000fe4000bf45270 */
[----:B------:R-:W-:-:S03]  /*02e0*/  UIADD3 UR13, -UR5, URZ, URZ ;  /* 0x0000003f050d7290 */ /* 0x000fc6000fffe13f */
[----:B------:R-:W-:Y:S02]  /*02f0*/  ULDC.64 UR4, c[0x0][0x330] ;  /* 0x0000cc0000047ab9 */ /* 0x000fe40000000a00 */
[----:B------:R-:W-:-:S07]  /*0300*/  UIMAD.WIDE.U32 UR16, UR13, UR4, URZ ;  /* 0x000000040d1072a5 */ /* 0x000fce000f8e003f */
[----:B------:R-:W-:Y:S02]  /*0310*/  @UP2 UMOV UR7, UR17 ;  /* 0x0000001100072c82 */ /* 0x000fe40008000000 */
[----:B------:R-:W-:-:S04]  /*0320*/  @UP2 USHF.R.U32.HI UR13, URZ, UR5, UR7 ;  /* 0x000000053f0d2299 */ /* 0x000fc80008011607 */
[----:B------:R-:W-:Y:S01]  /*0330*/  ULOP3.LUT UR13, URZ, UR13, URZ, 0x33, !UPT ;  /* 0x0000000d3f0d7292 */ /* 0x000fe2000f8e333f */
[----:B------:R-:W-:Y:S05]  /*0340*/  BRA `(.L_x_161) ;  /* 0x0000006000007947 */ /* 0x000fea0003800000 */
.L_x_160:
[----:B------:R-:W-:Y:S02]  /*0350*/  ULDC UR4, c[0x0][0x32c] ;  /* 0x0000cb0000047ab9 */ /* 0x000fe40000000800 */
[----:B------:R-:W-:-:S03]  /*0360*/  UISETP.NE.AND UP2, UPT, UR7, UR4, UPT ;  /* 0x000000040700728c */ /* 0x000fc6000bf45270 */
[----:B------:R-:W-:Y:S02]  /*0370*/  ULDC.64 UR4, c[0x0][0x330] ;  /* 0x0000cc0000047ab9 */ /* 0x000fe40000000a00 */
[----:B------:R-:W-:-:S07]  /*0380*/  UIMAD.WIDE.U32 UR16, UR13, UR4, URZ ;  /* 0x000000040d1072a5 */ /* 0x000fce000f8e003f */
[----:B------:R-:W-:Y:S02]  /*0390*/  @UP2 UMOV UR7, UR17 ;  /* 0x0000001100072c82 */ /* 0x000fe40008000000 */
[----:B------:R-:W-:Y:S02]  /*03a0*/  @UP2 USHF.R.U32.HI UR13, URZ, UR5, UR7 ;  /* 0x000000053f0d2299 */ /* 0x000fe40008011607 */
.L_x_161:
[----:B------:R-:W-:Y:S02]  /*03b0*/  ULDC UR4, c[0x0][0x32c] ;  /* 0x0000cb0000047ab9 */ /* 0x000fe40000000800 */
[----:B------:R-:W-:-:S04]  /*03c0*/  UIMAD UR4, UR13, UR4, UR4 ;  /* 0x000000040d0472a4 */ /* 0x000fc8000f8e0204 */
[----:B------:R-:W-:-:S04]  /*03d0*/  UISETP.LT.AND UP2, UPT, UR6, UR4, UPT ;  /* 0x000000040600728c */ /* 0x000fc8000bf41270 */
[----:B------:R-:W-:Y:S02]  /*03e0*/  USEL UR6, UR6, UR4, UP2 ;  /* 0x0000000406067287 */ /* 0x000fe40009000000 */
.L_x_159:
[----:B--23--:R-:W-:Y:S01]  /*03f0*/  UIADD3 UR7, UR11, 0x5f, URZ ;  /* 0x0000005f0b077890 */ /* 0x00cfe2000fffe03f */
[----:B------:R-:W-:Y:S01]  /*0400*/  PLOP3.LUT P0, PT, PT, PT, UP0, 0x40, 0x0 ;  /* 0x000000000000781c */ /* 0x000fe20003f0e808 */
[----:B------:R-:W-:Y:S02]  /*0410*/  ULDC.64 UR4, c[0x0][0x2c8] ;  /* 0x0000b20000047ab9 */ /* 0x000fe40000000a00 */
[----:B------:R-:W-:Y:S02]  /*0420*/  UIMAD.WIDE.U32 UR16, UR15, UR4, URZ ;  /* 0x000000040f1072a5 */ /* 0x000fe4000f8e003f */
[----:B------:R-:W-:Y:S02]  /*0430*/  UIMAD.WIDE UR20, UR7, 0x2aaaaaab, URZ ;  /* 0x2aaaaaab071478a5 */ /* 0x000fe4000f8e023f */
[----:B------:R-:W-:Y:S02]  /*0440*/  UIADD3 UR6, UR6, 0x5f, URZ ;  /* 0x0000005f06067890 */ /* 0x000fe4000fffe03f */
[----:B------:R-:W-:-:S02]  /*0450*/  UMOV UR4, UR15 ;  /* 0x0000000f00047c82 */ /* 0x000fc40008000000 */
[----:B------:R-:W-:Y:S02]  /*0460*/  UIMAD.WIDE UR6, UR6, 0x2aaaaaab, URZ ;  /* 0x2aaaaaab060678a5 */ /* 0x000fe4000f8e023f */
[----:B------:R-:W-:Y:S02]  /*0470*/  @UP1 USHF.R.U32.HI UR4, URZ, UR5, UR17 ;  /* 0x000000053f041299 */ /* 0x000fe40008011611 */
[----:B------:R-:W-:Y:S02]  /*0480*/  USHF.R.U32.HI UR6, URZ, 0x1f, UR7 ;  /* 0x0000001f3f067899 */ /* 0x000fe40008011607 */
[----:B------:R-:W-:Y:S02]  /*0490*/  UMOV UR17, UR21 ;  /* 0x0000001500117c82 */ /* 0x000fe40008000000 */
[----:B------:R-:W-:Y:S02]  /*04a0*/  USHF.R.U32.HI UR13, URZ, 0x1f, UR17 ;  /* 0x0000001f3f0d7899 */ /* 0x000fe40008011611 */
[----:B------:R-:W-:-:S02]  /*04b0*/  ULDC UR14, c[0x0][0x168] ;  /* 0x00005a00000e7ab9 */ /* 0x000fc40000000800 */
[----:B------:R-:W-:Y:S02]  /*04c0*/  UIADD3 UR14, UR11, -UR14, URZ ;  /* 0x8000000e0b0e7290 */ /* 0x000fe4000fffe03f */
[----:B------:R-:W-:Y:S02]  /*04d0*/  ULEA.HI.SX32 UR13, UR17, UR13, 0x1c ;  /* 0x0000000d110d7291 */ /* 0x000fe4000f8fe23f */
[----:B------:R-:W-:Y:S02]  /*04e0*/  ULEA.HI.SX32 UR7, UR7, UR6, 0x1c ;  /* 0x0000000607077291 */ /* 0x000fe4000f8fe23f */
[----:B------:R-:W-:Y:S02]  /*04f0*/  UIADD3 UR4, UR14, UR4, URZ ;  /* 0x000000040e047290 */ /* 0x000fe4000fffe03f */
[----:B------:R-:W-:Y:S02]  /*0500*/  UISETP.LT.AND UP2, UPT, UR13, UR7, UPT ;  /* 0x000000070d00728c */ /* 0x000fe4000bf41270 */
[----:B------:R-:W-:-:S02]  /*0510*/  ULDC UR5, c[0x0][0x324] ;  /* 0x0000c90000057ab9 */ /* 0x000fc40000000800 */
[----:B------:R-:W-:Y:S02]  /*0520*/  UIADD3 UR6, UR4, -UR5, URZ ;  /* 0x8000000504067290 */ /* 0x000fe4000fffe03f */
[----:B------:R-:W-:Y:S01]  /*0530*/  USEL UR7, UR13, UR7, UP2 ;  /* 0x000000070d077287 */ /* 0x000fe20009000000 */
[----:B------:R-:W-:Y:S05]  /*0540*/  @P0 BRA `(.L_x_162) ;  /* 0x0000015000000947 */ /* 0x000fea0003800000 */
[----:B------:R-:W-:Y:S02]  /*0550*/  UMOV UR13, UR4 ;  /* 0x00000004000d7c82 */ /* 0x000fe40008000000 */
[----:B------:R-:W-:-:S06]  /*0560*/  UISETP.GT.AND UP2, UPT, UR13, -0x1, UPT ;  /* 0xffffffff0d00788c */ /* 0x000fcc000bf44270 */
[----:B------:R-:W-:-:S13]  /*0570*/  PLOP3.LUT P0, PT, PT, PT, UP2, 0x80, 0x0 ;  /* 0x000000000000781c */ /* 0x000fda0003f0f028 */
[----:B------:R-:W-:Y:S05]  /*0580*/  @P0 BRA `(.L_x_163) ;  /* 0x0000008000000947 */ /* 0x000fea0003800000 */
[----:B------:R-:W-:Y:S02]  /*0590*/  ULDC UR4, c[0x0][0x32c] ;  /* 0x0000cb0000047ab9 */ /* 0x000fe40000000800 */
[----:B------:R-:W-:Y:S02]  /*05a0*/  UISETP.NE.AND UP2, UPT, UR4, 0x1, UPT ;  /* 0x000000010400788c */ /* 0x000fe4000bf45270 */
[----:B------:R-:W-:Y:S02]  /*05b0*/  ULOP3.LUT UR13, URZ, UR13, URZ, 0x33, !UPT ;  /* 0x0000000d3f0d7292 */ /* 0x000fe4000f8e333f */
[----:B------:R-:W-:Y:S02]  /*05c0*/  ULDC.64 UR4, c[0x0][0x330] ;  /* 0x0000cc0000047ab9 */ /* 0x000fe40000000a00 */
[----:B------:R-:W-:-:S05]  /*05d0*/  UIMAD.WIDE.U32 UR16, UR13, UR4, URZ ;  /* 0x000000040d1072a5 */ /* 0x000fca000f8e003f */
[----:B------:R-:W-:-:S04]  /*05e0*/  @UP2 USHF.R.U32.HI UR13, URZ, UR5, UR17 ;  /* 0x000000053f0d2299 */ /* 0x000fc80008011611 */
[----:B------:R-:W-:Y:S01]  /*05f0*/  ULOP3.LUT UR13, URZ, UR13, URZ, 0x33, !UPT ;  /* 0x0000000d3f0d7292 */ /* 0x000fe2000f8e333f */
[----:B------:R-:W-:Y:S05]  /*0600*/  BRA `(.L_x_164) ;  /* 0x0000005000007947 */ /* 0x000fea0003800000 */
.L_x_163:
[----:B------:R-:W-:Y:S02]  /*0610*/  ULDC UR4, c[0x0][0x32c] ;  /* 0x0000cb0000047ab9 */ /* 0x000fe40000000800 */
[----:B------:R-:W-:-:S03]  /*0620*/  UISETP.NE.AND UP2, UPT, UR4, 0x1, UPT ;  /* 0x000000010400788c */ /* 0x000fc6000bf45270 */
[----:B------:R-:W-:Y:S02]  /*0630*/  ULDC.64 UR4, c[0x0][0x330] ;  /* 0x0000cc0000047ab9 */ /* 0x000fe40000000a00 */
[----:B------:R-:W-:-:S06]  /*0640*/  UIMAD.WIDE.U32 UR16, UR13, UR4, URZ ;  /* 0x000000040d1072a5 */ /* 0x000fcc000f8e003f */
[----:B------:R-:W-:Y:S02]  /*0650*/  @UP2 USHF.R.U32.HI UR13, URZ, UR5, UR17 ;  /* 0x000000053f0d2299 */ /* 0x000fe40008011611 */
.L_x_164:
[----:B------:R-:W-:Y:S02]  /*0660*/  ULDC UR4, c[0x0][0x32c] ;  /* 0x0000cb0000047ab9 */ /* 0x000fe40000000800 */
[----:B------:R-:W-:-:S04]  /*0670*/  UIMAD UR4, UR13, UR4, URZ ;  /* 0x000000040d0472a4 */ /* 0x000fc8000f8e023f */
[----:B------:R-:W-:-:S04]  /*0680*/  UISETP.LT.AND UP2, UPT, UR6, UR4, UPT ;  /* 0x000000040600728c */ /* 0x000fc8000bf41270 */
[----:B------:R-:W-:-:S04]  /*0690*/  USEL UR6, UR6, UR4, !UP2 ;  /* 0x0000000406067287 */ /* 0x000fc8000d000000 */
.L_x_162:
[----:B------:R-:W-:Y:S01]  /*06a0*/  UIMAD.WIDE UR4, UR6, 0x2aaaaaab, URZ ;  /* 0x2aaaaaab060478a5 */ /* 0x000fe2000f8e023f */
[----:B------:R-:W-:Y:S01]  /*06b0*/  PLOP3.LUT P2, PT, PT, PT, PT, 0x80, 0x0 ;  /* 0x000000000000781c */ /* 0x000fe20003f4f070 */
[----:B------:R-:W-:Y:S01]  /*06c0*/  CS2R R66, SRZ ;  /* 0x0000000000427805 */ /* 0x000fe2000001ff00 */
[----:B------:R-:W-:Y:S01]  /*06d0*/  IMAD.MOV.U32 R5, RZ, RZ, RZ ;  /* 0x000000ffff057224 */ /* 0x000fe200078e00ff */
[----:B------:R-:W-:Y:S01]  /*06e0*/  USHF.R.U32.HI UR4, URZ, 0x1f, UR5 ;  /* 0x0000001f3f047899 */ /* 0x000fe20008011605 */
[----:B------:R-:W-:Y:S01]  /*06f0*/  IMAD.MOV.U32 R64, RZ, RZ, RZ ;  /* 0x000000ffff407224 */ /* 0x000fe200078e00ff */
[----:B------:R-:W-:Y:S01]  /*0700*/  CS2R R62, SRZ ;  /* 0x00000000003e7805 */ /* 0x000fe2000001ff00 */
[----:B------:R-:W-:Y:S01]  /*0710*/  CS2R R60, SRZ ;  /* 0x00000000003c7805 */ /* 0x000fe2000001ff00 */
[----:B------:R-:W-:Y:S01]  /*0720*/  ULEA.HI.SX32 UR4, UR5, UR4, 0x1c ;  /* 0x0000000405047291 */ /* 0x000fe2000f8fe23f */
[----:B------:R-:W-:Y:S01]  /*0730*/  CS2R R58, SRZ ;  /* 0x00000000003a7805 */ /* 0x000fe2000001ff00 */
[----:B------:R-:W-:Y:S01]  /*0740*/  CS2R R56, SRZ ;  /* 0x0000000000387805 */ /* 0x000fe2000001ff00 */
[----:B------:R-:W-:Y:S01]  /*0750*/  CS2R R54, SRZ ;  /* 0x0000000000367805 */ /* 0x000fe2000001ff00 */
[----:B------:R-:W-:Y:S01]  /*0760*/  UISETP.LT.AND UP2, UPT, URZ, UR4, UPT ;  /* 0x000000043f00728c */ /* 0x000fe2000bf41270 */
[----:B------:R-:W-:Y:S01]  /*0770*/  CS2R R52, SRZ ;  /* 0x0000000000347805 */ /* 0x000fe2000001ff00 */
[----:B------:R-:W-:Y:S01]  /*0780*/  CS2R R70, SRZ ;  /* 0x0000000000467805 */ /* 0x000fe2000001ff00 */
[----:B------:R-:W-:Y:S01]  /*0790*/  CS2R R68, SRZ ;  /* 0x0000000000447805 */ /* 0x000fe2000001ff00 */
[----:B------:R-:W-:Y:S01]  /*07a0*/  USEL UR6, URZ, UR4, !UP2 ;  /* 0x000000043f067287 */ /* 0x000fe2000d000000 */
[----:B------:R-:W-:Y:S01]  /*07b0*/  CS2R R74, SRZ ;  /* 0x00000000004a7805 */ /* 0x000fe2000001ff00 */
[----:B------:R-:W-:Y:S01]  /*07c0*/  CS2R R72, SRZ ;  /* 0x0000000000487805 */ /* 0x000fe2000001ff00 */
[----:B------:R-:W-:Y:S01]  /*07d0*/  CS2R R78, SRZ ;  /* 0x00000000004e7805 */ /* 0x000fe2000001ff00 */
[----:B------:R-:W-:Y:S01]  /*07e0*/  UISETP.GT.AND UP2, UPT, UR7, UR6, UPT ;  /* 0x000000060700728c */ /* 0x000fe2000bf44270 */
[----:B------:R-:W-:Y:S01]  /*07f0*/  CS2R R76, SRZ ;  /* 0x00000000004c7805 */ /* 0x000fe2000001ff00 */
[----:B------:R-:W-:Y:S01]  /*0800*/  CS2R R82, SRZ ;  /* 0x0000000000527805 */ /* 0x000fe2000001ff00 */
[----:B------:R-:W-:Y:S01]  /*0810*/  CS2R R80, SRZ ;  /* 0x0000000000507805 */ /* 0x000fe2000001ff00 */
[----:B------:R-:W-:Y:S01]  /*0820*/  CS2R R86, SRZ ;  /* 0x0000000000567805 */ /* 0x000fe2000001ff00 */
[----:B------:R-:W-:Y:S01]  /*0830*/  CS2R R84, SRZ ;  /* 0x0000000000547805 */ /* 0x000fe2000001ff00 */
[----:B------:R-:W-:Y:S01]  /*0840*/  PLOP3.LUT P0, PT, PT, PT, UP2, 0x80, 0x0 ;  /* 0x000000000000781c */ /* 0x000fe20003f0f028 */
[----:B------:R-:W-:Y:S01]  /*0850*/  CS2R R90, SRZ ;  /* 0x00000000005a7805 */ /* 0x000fe2000001ff00 */
[----:B------:R-:W-:Y:S01]  /*0860*/  CS2R R88, SRZ ;  /* 0x0000000000587805 */ /* 0x000fe2000001ff00 */
[----:B------:R-:W-:Y:S01]  /*0870*/  CS2R R94, SRZ ;  /* 0x00000000005e7805 */ /* 0x000fe2000001ff00 */
[----:B------:R-:W-:Y:S01]  /*0880*/  CS2R R92, SRZ ;  /* 0x00000000005c7805 */ /* 0x000fe2000001ff00 */
[----:B------:R-:W-:Y:S01]  /*0890*/  CS2R R98, SRZ ;  /* 0x0000000000627805 */ /* 0x000fe2000001ff00 */
[----:B------:R-:W-:Y:S01]  /*08a0*/  MOV R97, RZ ;  /* 0x000000ff00617202 */ /* 0x000fe20000000f00 */
        /* <DEDUP_REMOVED lines=9> */
[----:B------:R-:W-:Y:S01]  /*0940*/  IMAD.MOV.U32 R8, RZ, RZ, RZ ;  /* 0x000000ffff087224 */ /* 0x000fe200078e00ff */
        /* <DEDUP_REMOVED lines=11> */
[----:B------:R-:W-:Y:S01]  /*0a00*/  UMOV UR18, 0x60 ;  /* 0x0000006000127882 */ /* 0x000fe20000000000 */
[----:B------:R-:W-:Y:S01]  /*0a10*/  IMAD.MOV.U32 R0, RZ, RZ, c[0x0][0x2b8] ;  /* 0x0000ae00ff007624 */ /* 0x000fe200078e00ff */
[----:B------:R-:W-:Y:S01]  /*0a20*/  ULDC.64 UR4, c[0x0][0x2b0] ;  /* 0x0000ac0000047ab9 */ /* 0x000fe20000000a00 */
[----:B------:R-:W-:Y:S01]  /*0a30*/  LEA.HI R4, R99, R96, RZ, 0x3 ;  /* 0x0000006063047211 */ /* 0x000fe200078f18ff */
[----:B------:R1:W2:Y:S01]  /*0a40*/  @P0 LDG.E R2, [R2.64] ;  /* 0x0000002a02020981 */ /* 0x0002a2000c1e1900 */
[----:B------:R-:W-:Y:S01]  /*0a50*/  UIMAD UR13, UR7, UR18, -0x60 ;  /* 0xffffffa0070d74a4 */ /* 0x000fe2000f8e0212 */
[----:B------:R-:W-:Y:S01]  /*0a60*/  ISETP.NE.AND P3, PT, R0, 0x1, PT ;  /* 0x000000010000780c */ /* 0x000fe20003f65270 */
[----:B------:R-:W-:Y:S01]  /*0a70*/  IMAD.MOV.U32 R215, RZ, RZ, RZ ;  /* 0x000000ffffd77224 */ /* 0x000fe200078e00ff */
[----:B------:R-:W-:-:S02]  /*0a80*/  LOP3.LUT R19, R4, 0xfffffff8, RZ, 0xc0, !PT ;  /* 0xfffffff804137812 */ /* 0x000fc400078ec0ff */
[----:B------:R-:W-:-:S03]  /*0a90*/  SHF.R.S32.HI R4, RZ, 0x3, R4 ;  /* 0x00000003ff047819 */ /* 0x000fc60000011404 */
[----:B------:R-:W-:-:S04]  /*0aa0*/  IMAD.IADD R19, R96, 0x1, -R19 ;  /* 0x0000000160137824 */ /* 0x000fc800078e0a13 */
[----:B------:R-:W-:-:S05]  /*0ab0*/  IMAD R218, R19, 0x20, R4 ;  /* 0x0000002013da7824 */ /* 0x000fca00078e0204 */
[----:B------:R-:W-:Y:S01]  /*0ac0*/  IADD3 R216, R218, UR13, RZ ;  /* 0x0000000ddad87c10 */ /* 0x000fe2000fffe0ff */
[----:B------:R-:W-:Y:S03]  /*0ad0*/  BAR.SYNC.DEFER_BLOCKING 0x0 ;  /* 0x0000000000007b1d */ /* 0x000fe60000010000 */
[C---:B------:R-:W-:Y:S01]  /*0ae0*/  ISETP.GE.AND P2, PT, R216.reuse, UR11, PT ;  /* 0x0000000bd8007c0c */ /* 0x040fe2000bf46270 */
[----:B-----5:R-:W-:-:S03]  /*0af0*/  IMAD.IADD R216, R216, 0x1, R219 ;  /* 0x00000001d8d87824 */ /* 0x020fc600078e02db */
[----:B------:R-:W-:Y:S01]  /*0b00*/  ISETP.GT.OR P2, PT, R218, 0x5f, P2 ;  /* 0x0000005fda00780c */ /* 0x000fe20001744670 */
[----:B------:R-:W-:-:S04]  /*0b10*/  @P3 IMAD.HI.U32 R0, R216, c[0x0][0x2bc], RZ ;  /* 0x0000af00d8003a27 */ /* 0x000fc800078e00ff */
[----:B-1----:R-:W-:Y:S01]  /*0b20*/  IMAD.MOV.U32 R3, RZ, RZ, R216 ;  /* 0x000000ffff037224 */ /* 0x002fe200078e00d8 */
[----:B------:R-:W-:Y:S01]  /*0b30*/  @P3 SHF.R.U32.HI R3, RZ, c[0x0][0x2c0], R0 ;  /* 0x0000b000ff033a19 */ /* 0x000fe20000011600 */
[----:B------:R-:W-:Y:S01]  /*0b40*/  USHF.R.S32.HI UR20, URZ, 0x1f, UR19 ;  /* 0x0000001f3f147899 */ /* 0x000fe20008011413 */
[----:B--2---:R1:W2:Y:S02]  /*0b50*/  @P0 R2UR UR17, R2 ;  /* 0x00000000021103c2 */ /* 0x0042a400000e0000 */
[----:B--2---:R-:W-:Y:S02]  /*0b60*/  @!UP2 UMOV UR17, UR19 ;  /* 0x000000130011ac82 */ /* 0x004fe40008000000 */
[----:B------:R-:W-:Y:S02]  /*0b70*/  USHF.R.S32.HI UR16, URZ, 0x1f, UR17 ;  /* 0x0000001f3f107899 */ /* 0x000fe40008011411 */
[----:B------:R-:W-:Y:S02]  /*0b80*/  UIMAD.WIDE.U32 UR36, UR17, UR4, URZ ;  /* 0x00000004112472a5 */ /* 0x000fe4000f8e003f */
[----:B------:R-:W-:-:S04]  /*0b90*/  UIMAD UR16, UR16, UR4, URZ ;  /* 0x00000004101072a4 */ /* 0x000fc8000f8e023f */
[----:B------:R-:W-:Y:S01]  /*0ba0*/  UIMAD UR5, UR17, UR5, UR16 ;  /* 0x00000005110572a4 */ /* 0x000fe2000f8e0210 */
[----:B------:R-:W-:Y:S02]  /*0bb0*/  @!P2 IADD3 R5, P1, R3, UR36, RZ ;  /* 0x000000240305ac10 */ /* 0x000fe4000ff3e0ff */
[----:B------:R-:W-:Y:S02]  /*0bc0*/  ULDC.64 UR16, c[0x0][0x1b8] ;  /* 0x00006e0000107ab9 */ /* 0x000fe40000000a00 */
[----:B------:R-:W-:Y:S01]  /*0bd0*/  UIADD3 UR5, UR37, UR5, URZ ;  /* 0x0000000525057290 */ /* 0x000fe2000fffe03f */
[----:B------:R-:W-:-:S05]  /*0be0*/  @!P2 LEA R6, P0, R5, c[0x0][0x2a0], 0x2 ;  /* 0x0000a8000506aa11 */ /* 0x000fca00078010ff */
[----:B------:R-:W-:-:S04]  /*0bf0*/  @!P2 LEA.HI.X.SX32 R0, R3, UR5, 0x1, P1 ;  /* 0x000000050300ac11 */ /* 0x000fc800088f0eff */
[----:B------:R-:W-:-:S05]  /*0c00*/  @!P2 LEA.HI.X R7, R5, c[0x0][0x2a4], R0, 0x2, P0 ;  /* 0x0000a9000507aa11 */ /* 0x000fca00000f1400 */
[----:B------:R2:W3:Y:S01]  /*0c10*/  @!P2 LDG.E R215, [R6.64] ;  /* 0x0000002a06d7a981 */ /* 0x0004e2000c1e1900 */
[----:B------:R-:W-:Y:S01]  /*0c20*/  PLOP3.LUT P1, PT, PT, PT, UP1, 0x80, 0x0 ;  /* 0x000000000000781c */ /* 0x000fe20003f2f018 */
[----:B------:R-:W-:Y:S01]  /*0c30*/  UIMAD UR4, UR10, UR16, URZ ;  /* 0x000000100a0472a4 */ /* 0x000fe2000f8e023f */
[----:B------:R-:W-:Y:S01]  /*0c40*/  PLOP3.LUT P0, PT, PT, PT, UP1, 0x80, 0x0 ;  /* 0x000000000000781c */ /* 0x000fe20003f0f018 */
[----:B------:R-:W-:Y:S01]  /*0c50*/  UIMAD.WIDE.U32 UR22, UR12, UR16, URZ ;  /* 0x000000100c1672a5 */ /* 0x000fe2000f8e003f */
[----:B------:R-:W-:Y:S01]  /*0c60*/  IADD3 R0, R218, UR15, RZ ;  /* 0x0000000fda007c10 */ /* 0x000fe2000fffe0ff */
[----:B------:R-:W-:Y:S01]  /*0c70*/  UIMAD UR4, UR12, UR17, UR4 ;  /* 0x000000110c0472a4 */ /* 0x000fe2000f8e0204 */
[----:B------:R-:W-:Y:S01]  /*0c80*/  IMAD.SHL.U32 R230, R19, 0x8, RZ ;  /* 0x0000000813e67824 */ /* 0x000fe200078e00ff */
[-C--:B------:R-:W-:Y:S01]  /*0c90*/  LEA.HI R217, R99, R96.reuse, RZ, 0x6 ;  /* 0x0000006063d97211 */ /* 0x080fe200078f30ff */
[----:B------:R-:W-:Y:S01]  /*0ca0*/  ULDC.64 UR16, c[0x0][0x1c0] ;  /* 0x0000700000107ab9 */ /* 0x000fe20000000a00 */
[----:B------:R-:W-:Y:S01]  /*0cb0*/  IMAD.MOV R3, RZ, RZ, -R3 ;  /* 0x000000ffff037224 */ /* 0x000fe200078e0a03 */
[----:B------:R-:W-:Y:S01]  /*0cc0*/  UIADD3 UR23, UR23, UR4, URZ ;  /* 0x0000000417177290 */ /* 0x000fe2000fffe03f */
[----:B------:R-:W-:Y:S01]  /*0cd0*/  IADD3 R17, R230, 0x40, RZ ;  /* 0x00000040e6117810 */ /* 0x000fe20007ffe0ff */
[----:B------:R-:W-:Y:S01]  /*0ce0*/  UIMAD UR20, UR20, UR16, URZ ;  /* 0x00000010141472a4 */ /* 0x000fe2000f8e023f */
[----:B-1----:R-:W-:Y:S01]  /*0cf0*/  @P1 IMAD.HI.U32 R2, R0, c[0x0][0x2c8], RZ ;  /* 0x0000b20000021a27 */ /* 0x002fe200078e00ff */
[----:B------:R-:W-:Y:S01]  /*0d00*/  UIMAD.WIDE.U32 UR22, UR19, UR16, UR22 ;  /* 0x00000010131672a5 */ /* 0x000fe2000f8e0016 */
[----:B------:R-:W-:Y:S01]  /*0d10*/  ISETP.GE.AND P5, PT, R230, c[0x0][0x198], PT ;  /* 0x00006600e6007a0c */ /* 0x000fe20003fa6270 */
[----:B------:R-:W-:Y:S01]  /*0d20*/  UIMAD UR17, UR19, UR17, UR20 ;  /* 0x00000011131172a4 */ /* 0x000fe2000f8e0214 */
[----:B------:R-:W-:Y:S01]  /*0d30*/  IMAD R216, R3, c[0x0][0x2b8], R216 ;  /* 0x0000ae0003d87a24 */ /* 0x000fe200078e02d8 */
[----:B------:R-:W-:Y:S01]  /*0d40*/  ULDC UR4, c[0x0][0x168] ;  /* 0x00005a0000047ab9 */ /* 0x000fe20000000800 */
[----:B------:R-:W-:Y:S01]  /*0d50*/  IMAD.SHL.U32 R217, R217, 0x8, RZ ;  /* 0x00000008d9d97824 */ /* 0x000fe200078e00ff */
[----:B------:R-:W-:Y:S01]  /*0d60*/  UIADD3 UR17, UR23, UR17, URZ ;  /* 0x0000001117117290 */ /* 0x000fe2000fffe03f */
[----:B------:R-:W-:Y:S01]  /*0d70*/  IMAD.U32 R9, RZ, RZ, UR23 ;  /* 0x00000017ff097e24 */ /* 0x000fe2000f8e00ff */
[----:B------:R-:W-:Y:S01]  /*0d80*/  UIMAD UR9, UR9, UR4, URZ ;  /* 0x00000004090972a4 */ /* 0x000fe2000f8e023f */
[----:B------:R-:W-:Y:S01]  /*0d90*/  IMAD.U32 R8, RZ, RZ, UR22 ;  /* 0x00000016ff087e24 */ /* 0x000fe2000f8e00ff */
[----:B------:R-:W-:Y:S01]  /*0da0*/  SHF.R.S32.HI R13, RZ, 0x1f, R216 ;  /* 0x0000001fff0d7819 */ /* 0x000fe200000114d8 */
[----:B--2---:R-:W-:Y:S01]  /*0db0*/  IMAD.MOV.U32 R7, RZ, RZ, R0 ;  /* 0x000000ffff077224 */ /* 0x004fe200078e0000 */
[----:B------:R-:W-:Y:S01]  /*0dc0*/  @P0 SHF.R.U32.HI R7, RZ, c[0x0][0x2cc], R2 ;  /* 0x0000b300ff070a19 */ /* 0x000fe20000011602 */
[----:B------:R-:W-:Y:S01]  /*0dd0*/  IMAD.U32 R9, RZ, RZ, UR17 ;  /* 0x00000011ff097e24 */ /* 0x000fe2000f8e00ff */
[----:B------:R-:W-:Y:S01]  /*0de0*/  ISETP.GE.AND P6, PT, R17, c[0x0][0x198], PT ;  /* 0x0000660011007a0c */ /* 0x000fe20003fc6270 */
[----:B------:R-:W-:Y:S01]  /*0df0*/  IMAD.WIDE.U32 R24, R216, c[0x0][0x1e0], RZ ;  /* 0x00007800d8187a25 */ /* 0x000fe200078e00ff */
[--C-:B------:R-:W-:Y:S01]  /*0e00*/  SHF.R.S32.HI R2, RZ, 0x1f, R7.reuse ;  /* 0x0000001fff027819 */ /* 0x100fe20000011407 */
[----:B------:R-:W-:Y:S01]  /*0e10*/  ULDC.64 UR16, c[0x0][0x1e8] ;  /* 0x00007a0000107ab9 */ /* 0x000fe20000000a00 */
[-C--:B------:R-:W-:Y:S01]  /*0e20*/  LEA.HI R214, R99, R96.reuse, RZ, 0x4 ;  /* 0x0000006063d67211 */ /* 0x080fe200078f20ff */
[----:B------:R-:W-:Y:S01]  /*0e30*/  IMAD.MOV R5, RZ, RZ, -R7 ;  /* 0x000000ffff057224 */ /* 0x000fe200078e0a07 */
[----:B------:R-:W-:Y:S01]  /*0e40*/  UIMAD UR4, UR10, UR16, URZ ;  /* 0x000000100a0472a4 */ /* 0x000fe2000f8e023f */
[----:B------:R-:W-:Y:S01]  /*0e50*/  IMAD R2, R2, c[0x0][0x1b0], RZ ;  /* 0x00006c0002027a24 */ /* 0x000fe200078e02ff */
[----:B------:R-:W-:Y:S01]  /*0e60*/  UIMAD.WIDE.U32 UR40, UR12, UR16, URZ ;  /* 0x000000100c2872a5 */ /* 0x000fe2000f8e003f */
[----:B------:R-:W-:Y:S01]  /*0e70*/  IMAD R5, R5, c[0x0][0x2c4], R0 ;  /* 0x0000b10005057a24 */ /* 0x000fe200078e0200 */
[----:B------:R-:W-:Y:S01]  /*0e80*/  UIMAD UR4, UR12, UR17, UR4 ;  /* 0x000000110c0472a4 */ /* 0x000fe2000f8e0204 */
[C---:B------:R-:W-:Y:S01]  /*0e90*/  IMAD.WIDE.U32 R8, R7.reuse, c[0x0][0x1b0], R8 ;  /* 0x00006c0007087a25 */ /* 0x040fe200078e0008 */
[----:B------:R-:W-:Y:S01]  /*0ea0*/  SHF.R.S32.HI R15, RZ, 0x4, R214 ;  /* 0x00000004ff0f7819 */ /* 0x000fe200000114d6 */
[----:B------:R-:W-:Y:S01]  /*0eb0*/  ULDC.64 UR16, c[0x0][0x210] ;  /* 0x0000840000107ab9 */ /* 0x000fe20000000a00 */
[----:B------:R-:W-:Y:S01]  /*0ec0*/  SHF.R.S32.HI R0, RZ, 0x1f, R5 ;  /* 0x0000001fff007819 */ /* 0x000fe20000011405 */
[----:B------:R-:W-:Y:S01]  /*0ed0*/  IMAD R7, R7, c[0x0][0x1b4], R2 ;  /* 0x00006d0007077a24 */ /* 0x000fe200078e0202 */
[----:B------:R-:W-:Y:S01]  /*0ee0*/  LEA.HI R98, R99, R96, RZ, 0x5 ;  /* 0x0000006063627211 */ /* 0x000fe200078f28ff */
[----:B------:R-:W-:-:S02]  /*0ef0*/  UIMAD UR10, UR10, UR16, URZ ;  /* 0x000000100a0a72a4 */ /* 0x000fc4000f8e023f */
[----:B------:R-:W-:Y:S01]  /*0f00*/  IMAD.IADD R9, R9, 0x1, R7 ;  /* 0x0000000109097824 */ /* 0x000fe200078e0207 */
[----:B------:R-:W-:Y:S01]  /*0f10*/  SHF.R.S32.HI R97, RZ, 0x5, R98 ;  /* 0x00000005ff617819 */ /* 0x000fe20000011462 */
[----:B------:R-:W-:Y:S01]  /*0f20*/  IMAD R0, R0, c[0x0][0x1a8], RZ ;  /* 0x00006a0000007a24 */ /* 0x000fe200078e02ff */
[----:B------:R-:W-:Y:S01]  /*0f30*/  UIMAD.WIDE.U32 UR38, UR12, UR16, URZ ;  /* 0x000000100c2672a5 */ /* 0x000fe2000f8e003f */
[C---:B------:R-:W-:Y:S01]  /*0f40*/  IMAD.WIDE.U32 R6, R5.reuse, c[0x0][0x1a8], R8 ;  /* 0x00006a0005067a25 */ /* 0x040fe200078e0008 */
[----:B------:R-:W-:Y:S01]  /*0f50*/  SHF.R.S32.HI R8, RZ, 0x1f, R17 ;  /* 0x0000001fff087819 */ /* 0x000fe20000011411 */
[----:B------:R-:W-:Y:S02]  /*0f60*/  UIMAD UR10, UR12, UR17, UR10 ;  /* 0x000000110c0a72a4 */ /* 0x000fe4000f8e020a */
[----:B------:R-:W-:Y:S01]  /*0f70*/  IMAD R11, R5, c[0x0][0x1ac], R0 ;  /* 0x00006b00050b7a24 */ /* 0x000fe200078e0200 */
[----:B------:R-:W-:Y:S01]  /*0f80*/  LEA R16, P0, R6, c[0x0][0x160], 0x1 ;  /* 0x0000580006107a11 */ /* 0x000fe200078008ff */
[C---:B------:R-:W-:Y:S01]  /*0f90*/  IMAD.SHL.U32 R9, R4.reuse, 0x40, RZ ;  /* 0x0000004004097824 */ /* 0x040fe200078e00ff */
[----:B------:R-:W-:Y:S01]  /*0fa0*/  IADD3 R0, R4, UR15, RZ ;  /* 0x0000000f04007c10 */ /* 0x000fe2000fffe0ff */
[----:B------:R-:W-:Y:S01]  /*0fb0*/  IMAD.IADD R14, R7, 0x1, R11 ;  /* 0x00000001070e7824 */ /* 0x000fe200078e020b */
[----:B------:R-:W-:Y:S01]  /*0fc0*/  LEA.HI R229, R8, R17, RZ, 0x3 ;  /* 0x0000001108e57211 */ /* 0x000fe200078f18ff */
[----:B------:R-:W-:Y:S01]  /*0fd0*/  SHFL.IDX PT, R20, R16, 0x1, 0x181f ;  /* 0x00381f0010147f89 */ /* 0x000fe200000e0000 */
[----:B------:R-:W-:Y:S01]  /*0fe0*/  LOP3.LUT R9, R9, 0x1c0, RZ, 0xc0, !PT ;  /* 0x000001c009097812 */ /* 0x000fe200078ec0ff */
[----:B------:R-:W-:Y:S01]  /*0ff0*/  UIADD3 UR10, UR39, UR10, URZ ;  /* 0x0000000a270a7290 */ /* 0x000fe2000fffe03f */
[----:B------:R-:W-:Y:S01]  /*1000*/  LEA.HI.X R14, R6, c[0x0][0x164], R14, 0x1, P0 ;  /* 0x00005900060e7a11 */ /* 0x000fe200000f0c0e */
[----:B------:R-:W-:Y:S01]  /*1010*/  SHFL.IDX PT, R10, R16, 0x2, 0x181f ;  /* 0x00581f00100a7f89 */ /* 0x000fe200000e0000 */
[----:B------:R-:W-:Y:S01]  /*1020*/  SHF.R.U32.HI R5, RZ, 0x3, R9 ;  /* 0x00000003ff057819 */ /* 0x000fe20000011609 */
[----:B------:R-:W-:Y:S01]  /*1030*/  UIADD3 UR16, UR7, -0x1, URZ ;  /* 0xffffffff07107890 */ /* 0x000fe2000fffe03f */
[----:B------:R-:W-:Y:S01]  /*1040*/  LOP3.LUT R2, R9, 0x38, R230, 0xf8, !PT ;  /* 0x0000003809027812 */ /* 0x000fe200078ef8e6 */
[----:B------:R-:W-:Y:S01]  /*1050*/  SHFL.IDX PT, R6, R16, RZ, 0x181f ;  /* 0x00181fff10067589 */ /* 0x000fe200000e0000 */
[----:B------:R-:W-:Y:S01]  /*1060*/  ISETP.GE.AND P0, PT, R0, UR9, PT ;  /* 0x0000000900007c0c */ /* 0x000fe2000bf06270 */
[----:B------:R-:W-:Y:S01]  /*1070*/  UISETP.GT.AND UP2, UPT, UR16, UR6, UPT ;  /* 0x000000061000728c */ /* 0x000fe2000bf44270 */
[----:B------:R-:W-:Y:S01]  /*1080*/  LOP3.LUT R2, R2, R5, RZ, 0x3c, !PT ;  /* 0x0000000502027212 */ /* 0x000fe200078e3cff */
[----:B------:R-:W1:Y:S01]  /*1090*/  SHFL.IDX PT, R7, R14, RZ, 0x181f ;  /* 0x00181fff0e077589 */ /* 0x000e6200000e0000 */
[----:B------:R-:W-:-:S02]  /*10a0*/  IADD3 R3, R0, 0x20, RZ ;  /* 0x0000002000037810 */ /* 0x000fc40007ffe0ff */
[----:B------:R-:W-:Y:S01]  /*10b0*/  LOP3.LUT R217, R2, 0xfffffe00, R217, 0xf8, !PT ;  /* 0xfffffe0002d97812 */ /* 0x000fe200078ef8d9 */
[----:B------:R-:W2:Y:S01]  /*10c0*/  SHFL.IDX PT, R21, R14, 0x1, 0x181f ;  /* 0x00381f000e157f89 */ /* 0x000ea200000e0000 */
[----:B------:R-:W-:Y:S01]  /*10d0*/  ISETP.GE.AND P4, PT, R3, UR9, PT ;  /* 0x0000000903007c0c */ /* 0x000fe2000bf86270 */
[----:B------:R-:W-:Y:S01]  /*10e0*/  IMAD R3, R13, c[0x0][0x1e0], RZ ;  /* 0x000078000d037a24 */ /* 0x000fe200078e02ff */
[----:B------:R-:W-:Y:S01]  /*10f0*/  IADD3 R2, R0, 0x40, RZ ;  /* 0x0000004000027810 */ /* 0x000fe20007ffe0ff */
[----:B------:R-:W-:Y:S01]  /*1100*/  IMAD.SHL.U32 R217, R217, 0x2, RZ ;  /* 0x00000002d9d97824 */ /* 0x000fe200078e00ff */
[----:B------:R-:W-:Y:S01]  /*1110*/  LOP3.LUT R229, R229, 0xfffffff8, RZ, 0xc0, !PT ;  /* 0xfffffff8e5e57812 */ /* 0x000fe200078ec0ff */
[----:B------:R-:W-:Y:S01]  /*1120*/  IMAD R3, R216, c[0x0][0x1e4], R3 ;  /* 0x00007900d8037a24 */ /* 0x000fe200078e0203 */
[----:B------:R-:W-:Y:S01]  /*1130*/  IADD3 R0, R0, 0x60, RZ ;  /* 0x0000006000007810 */ /* 0x000fe20007ffe0ff */
[----:B------:R-:W4:Y:S01]  /*1140*/  SHFL.IDX PT, R11, R14, 0x2, 0x181f ;  /* 0x00581f000e0b7f89 */ /* 0x000f2200000e0000 */
[----:B------:R-:W-:Y:S01]  /*1150*/  ISETP.GE.AND P2, PT, R2, UR9, PT ;  /* 0x0000000902007c0c */ /* 0x000fe2000bf46270 */
[----:B------:R-:W-:Y:S01]  /*1160*/  IMAD.IADD R25, R25, 0x1, R3 ;  /* 0x0000000119197824 */ /* 0x000fe200078e0203 */
[----:B------:R-:W-:Y:S01]  /*1170*/  ISETP.GE.AND P1, PT, R0, UR9, PT ;  /* 0x0000000900007c0c */ /* 0x000fe2000bf26270 */
[----:B------:R-:W-:Y:S01]  /*1180*/  UIADD3 UR9, UR41, UR4, URZ ;  /* 0x0000000429097290 */ /* 0x000fe2000fffe03f */
[----:B------:R-:W-:Y:S01]  /*1190*/  SHF.R.S32.HI R232, RZ, 0x1f, R229 ;  /* 0x0000001fffe87819 */ /* 0x000fe200000114e5 */
[----:B------:R-:W-:Y:S01]  /*11a0*/  UIMAD UR4, UR7, -0x60, UR18 ;  /* 0xffffffa0070478a4 */ /* 0x000fe2000f8e0212 */
[----:B------:R-:W-:-:S02]  /*11b0*/  IADD3 R225, R217, 0x100, RZ ;  /* 0x00000100d9e17810 */ /* 0x000fc40007ffe0ff */
[C---:B------:R-:W-:Y:S01]  /*11c0*/  IADD3 R224, R217.reuse, 0x3100, RZ ;  /* 0x00003100d9e07810 */ /* 0x040fe20007ffe0ff */
[----:B------:R-:W-:Y:S01]  /*11d0*/  UIADD3 UR18, UR4, UR11, URZ ;  /* 0x0000000b04127290 */ /* 0x000fe2000fffe03f */
[C---:B------:R-:W-:Y:S01]  /*11e0*/  IADD3 R223, R217.reuse, 0x1100, RZ ;  /* 0x00001100d9df7810 */ /* 0x040fe20007ffe0ff */
[----:B-1----:R-:W-:Y:S01]  /*11f0*/  @!P0 IMAD.WIDE R8, R230, 0x2, R6 ;  /* 0x00000002e6088825 */ /* 0x002fe200078e0206 */
[----:B------:R-:W-:-:S03]  /*1200*/  IADD3 R222, R217, 0x4100, RZ ;  /* 0x00004100d9de7810 */ /* 0x000fc60007ffe0ff */
[C---:B------:R-:W-:Y:S01]  /*1210*/  @!P0 IMAD.WIDE R6, R229.reuse, 0x2, R6 ;  /* 0x00000002e5068825 */ /* 0x040fe200078e0206 */
[----:B------:R1:W-:Y:S03]  /*1220*/  @!P0 LDGSTS.E.BYPASS.LTC128B.128 [R217+0x100], [R8.64], !P5 ;  /* 0x0010000008d98fae */ /* 0x0003e6000e901d6a */
[--C-:B--2---:R-:W-:Y:S01]  /*1230*/  @!P4 IMAD.WIDE R22, R230, 0x2, R20.reuse ;  /* 0x00000002e616c825 */ /* 0x104fe200078e0214 */
[----:B------:R2:W-:Y:S03]  /*1240*/  @!P0 LDGSTS.E.BYPASS.LTC128B.128 [R217+0x4100], [R6.64], !P6 ;  /* 0x0410000006d98fae */ /* 0x0005e6000f101d6a */
[C---:B------:R-:W-:Y:S01]  /*1250*/  @!P4 IMAD.WIDE R20, R229.reuse, 0x2, R20 ;  /* 0x00000002e514c825 */ /* 0x040fe200078e0214 */
[----:B------:R3:W-:Y:S03]  /*1260*/  @!P4 LDGSTS.E.BYPASS.LTC128B.128 [R217+0x1100], [R22.64], !P5 ;  /* 0x0110000016d9cfae */ /* 0x0007e6000e901d6a */
[----:B----4-:R-:W-:Y:S01]  /*1270*/  @!P2 IMAD.WIDE R26, R229, 0x2, R10 ;  /* 0x00000002e51aa825 */ /* 0x010fe200078e020a */
[----:B------:R4:W-:Y:S01]  /*1280*/  @!P4 LDGSTS.E.BYPASS.LTC128B.128 [R217+0x5100], [R20.64], !P6 ;  /* 0x0510000014d9cfae */ /* 0x0009e2000f101d6a */
[----:B------:R-:W-:-:S04]  /*1290*/  ISETP.GE.AND P4, PT, R17, c[0x0][0x1d4], PT ;  /* 0x0000750011007a0c */ /* 0x000fc80003f86270 */
[----:B------:R-:W-:Y:S02]  /*12a0*/  SEL R231, RZ, 0x10, P4 ;  /* 0x00000010ffe77807 */ /* 0x000fe40002000000 */
[C---:B-1----:R-:W-:Y:S02]  /*12b0*/  LOP3.LUT R9, R214.reuse, 0xfffffff0, RZ, 0xc0, !PT ;  /* 0xfffffff0d6097812 */ /* 0x042fe400078ec0ff */
[----:B------:R-:W-:Y:S01]  /*12c0*/  LEA.HI R214, R214, R15, RZ, 0x1 ;  /* 0x0000000fd6d67211 */ /* 0x000fe200078f08ff */
[----:B--2---:R1:W-:Y:S02]  /*12d0*/  SHFL.IDX PT, R6, R16, 0x3, 0x181f ;  /* 0x00781f0010067f89 */ /* 0x0043e400000e0000 */
[----:B------:R-:W-:Y:S01]  /*12e0*/  IMAD.IADD R9, R96, 0x1, -R9 ;  /* 0x0000000160097824 */ /* 0x000fe200078e0a09 */
[----:B------:R-:W-:Y:S01]  /*12f0*/  LOP3.LUT R214, R214, 0xfffffffe, RZ, 0xc0, !PT ;  /* 0xfffffffed6d67812 */ /* 0x000fe200078ec0ff */
[----:B------:R2:W4:Y:S03]  /*1300*/  SHFL.IDX PT, R7, R14, 0x3, 0x181f ;  /* 0x00781f000e077f89 */ /* 0x00052600000e0000 */
[----:B------:R-:W-:Y:S01]  /*1310*/  SHF.R.S32.HI R2, RZ, 0x1f, R9 ;  /* 0x0000001fff027819 */ /* 0x000fe20000011409 */
[----:B------:R-:W-:-:S03]  /*1320*/  IMAD.IADD R214, R15, 0x1, -R214 ;  /* 0x000000010fd67824 */ /* 0x000fc600078e0ad6 */
[----:B------:R-:W-:Y:S01]  /*1330*/  LEA.HI R2, R2, R9, RZ, 0x3 ;  /* 0x0000000902027211 */ /* 0x000fe200078f18ff */
[----:B-1----:R-:W-:Y:S02]  /*1340*/  IMAD.MOV.U32 R16, RZ, RZ, 0x20 ;  /* 0x00000020ff107424 */ /* 0x002fe400078e00ff */
[----:B--2---:R-:W-:-:S04]  /*1350*/  @!P2 IMAD.WIDE R14, R230, 0x2, R10 ;  /* 0x00000002e60ea825 */ /* 0x004fc800078e020a */
[C-C-:B----4-:R-:W-:Y:S01]  /*1360*/  @!P1 IMAD.WIDE R10, R230.reuse, 0x2, R6.reuse ;  /* 0x00000002e60a9825 */ /* 0x150fe200078e0206 */
[----:B------:R1:W-:Y:S04]  /*1370*/  @!P2 LDGSTS.E.BYPASS.LTC128B.128 [R217+0x2100], [R14.64], !P5 ;  /* 0x021000000ed9afae */ /* 0x0003e8000e901d6a */
[----:B------:R2:W-:Y:S04]  /*1380*/  @!P2 LDGSTS.E.BYPASS.LTC128B.128 [R217+0x6100], [R26.64], !P6 ;  /* 0x061000001ad9afae */ /* 0x0005e8000f101d6a */
[----:B------:R4:W-:Y:S01]  /*1390*/  @!P1 LDGSTS.E.BYPASS.LTC128B.128 [R217+0x3100], [R10.64], !P5 ;  /* 0x031000000ad99fae */ /* 0x0009e2000e901d6a */
[----:B------:R-:W-:Y:S01]  /*13a0*/  ISETP.GE.AND P5, PT, R230, c[0x0][0x1d4], PT ;  /* 0x00007500e6007a0c */ /* 0x000fe20003fa6270 */
[----:B-1----:R-:W-:-:S04]  /*13b0*/  @!P1 IMAD.WIDE R14, R229, 0x2, R6 ;  /* 0x00000002e50e9825 */ /* 0x002fc800078e0206 */
[----:B------:R-:W-:Y:S01]  /*13c0*/  IMAD.SHL.U32 R6, R214, 0x8, RZ ;  /* 0x00000008d6067824 */ /* 0x000fe200078e00ff */
[----:B------:R1:W-:Y:S04]  /*13d0*/  @!P1 LDGSTS.E.BYPASS.LTC128B.128 [R217+0x7100], [R14.64], !P6 ;  /* 0x071000000ed99fae */ /* 0x0003e8000f101d6a */
[----:B------:R-:W0:Y:S01]  /*13e0*/  LDGDEPBAR ;  /* 0x00000000000079af */ /* 0x000e220000000000 */
[----:B-1----:R-:W-:Y:S01]  /*13f0*/  IMAD.WIDE.U32 R14, R216, c[0x0][0x208], RZ ;  /* 0x00008200d80e7a25 */ /* 0x002fe200078e00ff */
[----:B---3--:R-:W-:-:S03]  /*1400*/  SHF.R.S32.HI R12, RZ, 0x1f, R215 ;  /* 0x0000001fff0c7819 */ /* 0x008fc600000114d7 */
[----:B------:R-:W-:-:S04]  /*1410*/  IMAD.WIDE.U32 R24, R215, c[0x0][0x1f0], R24 ;  /* 0x00007c00d7187a25 */ /* 0x000fc800078e0018 */
[----:B------:R-:W-:Y:S01]  /*1420*/  IMAD R0, R12, c[0x0][0x1f0], RZ ;  /* 0x00007c000c007a24 */ /* 0x000fe200078e02ff */
[----:B------:R-:W-:Y:S02]  /*1430*/  IADD3 R8, P0, R24, UR40, RZ ;  /* 0x0000002818087c10 */ /* 0x000fe4000ff1e0ff */
[----:B------:R-:W-:Y:S01]  /*1440*/  IADD3 R24, -R4, UR18, RZ ;  /* 0x0000001204187c10 */ /* 0x000fe2000fffe1ff */
[----:B------:R-:W-:Y:S01]  /*1450*/  IMAD R5, R215, c[0x0][0x1f4], R0 ;  /* 0x00007d00d7057a24 */ /* 0x000fe200078e0200 */
[C---:B------:R-:W-:Y:S01]  /*1460*/  LOP3.LUT R0, R2.reuse, 0xfffffff8, RZ, 0xc0, !PT ;  /* 0xfffffff802007812 */ /* 0x040fe200078ec0ff */
[----:B------:R-:W-:Y:S01]  /*1470*/  IMAD.SHL.U32 R2, R2, 0x40, RZ ;  /* 0x0000004002027824 */ /* 0x000fe200078e00ff */
[----:B------:R-:W-:Y:S01]  /*1480*/  ISETP.GE.AND P2, PT, R24, 0x21, PT ;  /* 0x000000211800780c */ /* 0x000fe20003f46270 */
[----:B------:R-:W-:Y:S01]  /*1490*/  IMAD.SHL.U32 R4, R4, 0x8, RZ ;  /* 0x0000000804047824 */ /* 0x000fe200078e00ff */
[----:B------:R-:W-:Y:S01]  /*14a0*/  IADD3.X R5, R25, UR9, R5, P0, !PT ;  /* 0x0000000919057c10 */ /* 0x000fe200087fe405 */
[----:B------:R-:W-:Y:S01]  /*14b0*/  IMAD.IADD R0, R9, 0x1, -R0 ;  /* 0x0000000109007824 */ /* 0x000fe200078e0a00 */
[----:B------:R-:W-:Y:S01]  /*14c0*/  LEA R3, P0, R8, c[0x0][0x1c8], 0x1 ;  /* 0x0000720008037a11 */ /* 0x000fe200078008ff */
[----:B------:R-:W-:Y:S01]  /*14d0*/  IMAD.U32 R9, RZ, RZ, UR12 ;  /* 0x0000000cff097e24 */ /* 0x000fe2000f8e00ff */
[----:B------:R-:W-:Y:S01]  /*14e0*/  ISETP.GT.AND P1, PT, R24, 0x40, PT ;  /* 0x000000401800780c */ /* 0x000fe20003f24270 */
[----:B------:R-:W-:Y:S01]  /*14f0*/  IMAD.SHL.U32 R7, R0, 0x40, RZ ;  /* 0x0000004000077824 */ /* 0x000fe200078e00ff */
[----:B------:R-:W-:Y:S01]  /*1500*/  LEA.HI.X R5, R8, c[0x0][0x1cc], R5, 0x1, P0 ;  /* 0x0000730008057a11 */ /* 0x000fe200000f0c05 */
[----:B------:R-:W-:Y:S01]  /*1510*/  IMAD R8, R216, c[0x0][0x1e0], RZ ;  /* 0x00007800d8087a24 */ /* 0x000fe200078e02ff */
[----:B------:R-:W-:Y:S01]  /*1520*/  SHFL.IDX PT, R22, R3, RZ, 0x181f ;  /* 0x00181fff03167589 */ /* 0x000fe200000e0000 */
[----:B------:R-:W-:-:S02]  /*1530*/  ISETP.GE.AND P0, PT, R24, 0x1, PT ;  /* 0x000000011800780c */ /* 0x000fc40003f06270 */
[----:B------:R-:W-:Y:S01]  /*1540*/  IMAD R8, R215, c[0x0][0x1f0], R8 ;  /* 0x00007c00d7087a24 */ /* 0x000fe200078e0208 */
[----:B------:R-:W1:Y:S03]  /*1550*/  SHFL.IDX PT, R23, R5, RZ, 0x181f ;  /* 0x00181fff05177589 */ /* 0x000e6600000e0000 */
[----:B------:R-:W-:Y:S01]  /*1560*/  IMAD R8, R9, c[0x0][0x1e8], R8 ;  /* 0x00007a0009087a24 */ /* 0x000fe200078e0208 */
[----:B------:R3:W-:Y:S04]  /*1570*/  SHFL.IDX PT, R28, R3, 0x1, 0x181f ;  /* 0x00381f00031c7f89 */ /* 0x0007e800000e0000 */
[----:B------:R-:W-:Y:S01]  /*1580*/  LEA R8, R8, c[0x0][0x1c8], 0x1 ;  /* 0x0000720008087a11 */ /* 0x000fe200078e08ff */
[----:B------:R-:W1:Y:S04]  /*1590*/  SHFL.IDX PT, R29, R5, 0x1, 0x181f ;  /* 0x00381f00051d7f89 */ /* 0x000e6800000e0000 */
[----:B------:R1:W-:Y:S04]  /*15a0*/  SHFL.IDX PT, R20, R8, 0x2, 0x181f ;  /* 0x00581f0008147f89 */ /* 0x0003e800000e0000 */
[----:B------:R-:W4:Y:S01]  /*15b0*/  SHFL.IDX PT, R21, R5, 0x2, 0x181f ;  /* 0x00581f0005157f89 */ /* 0x000f2200000e0000 */
[----:B---3--:R-:W-:-:S04]  /*15c0*/  LOP3.LUT R3, R7, 0x1c0, RZ, 0xc0, !PT ;  /* 0x000001c007037812 */ /* 0x008fc800078ec0ff */
[----:B------:R-:W-:Y:S02]  /*15d0*/  LOP3.LUT R6, R3, 0x8, R6, 0xf8, !PT ;  /* 0x0000000803067812 */ /* 0x000fe400078ef806 */
[----:B------:R-:W-:Y:S01]  /*15e0*/  SHF.R.U32.HI R3, RZ, 0x3, R3 ;  /* 0x00000003ff037819 */ /* 0x000fe20000011603 */
[----:B-1----:R-:W-:-:S03]  /*15f0*/  @P0 IMAD.WIDE R8, R230, 0x2, R22 ;  /* 0x00000002e6080825 */ /* 0x002fc600078e0216 */
[----:B------:R-:W-:Y:S01]  /*1600*/  LOP3.LUT R3, R6, R3, RZ, 0x3c, !PT ;  /* 0x0000000306037212 */ /* 0x000fe200078e3cff */
[----:B------:R-:W-:Y:S01]  /*1610*/  @P0 IMAD.WIDE R22, R229, 0x2, R22 ;  /* 0x00000002e5160825 */ /* 0x000fe200078e0216 */
[----:B------:R1:W-:Y:S02]  /*1620*/  @P0 LDGSTS.E.BYPASS.LTC128B.128 [R217+0x8100], [R8.64], !P5 ;  /* 0x0810000008d90fae */ /* 0x0003e4000e901d6a */
[----:B------:R-:W-:Y:S01]  /*1630*/  LOP3.LUT R2, R3, 0xfffffe00, R2, 0xf8, !PT ;  /* 0xfffffe0003027812 */ /* 0x000fe200078ef802 */
[C-C-:B------:R-:W-:Y:S01]  /*1640*/  @P2 IMAD.WIDE R6, R230.reuse, 0x2, R28.reuse ;  /* 0x00000002e6062825 */ /* 0x140fe200078e021c */
[----:B------:R3:W-:Y:S03]  /*1650*/  @P0 LDGSTS.E.BYPASS.LTC128B.128 [R217+0xb100], [R22.64], !P4 ;  /* 0x0b10000016d90fae */ /* 0x0007e6000e101d6a */
[C---:B------:R-:W-:Y:S01]  /*1660*/  @P2 IMAD.WIDE R28, R229.reuse, 0x2, R28 ;  /* 0x00000002e51c2825 */ /* 0x040fe200078e021c */
[----:B------:R1:W-:Y:S03]  /*1670*/  @P2 LDGSTS.E.BYPASS.LTC128B.128 [R217+0x9100], [R6.64], !P5 ;  /* 0x0910000006d92fae */ /* 0x0003e6000e901d6a */
[--C-:B----4-:R-:W-:Y:S01]  /*1680*/  @P1 IMAD.WIDE R10, R230, 0x2, R20.reuse ;  /* 0x00000002e60a1825 */ /* 0x110fe200078e0214 */
[----:B------:R4:W-:Y:S03]  /*1690*/  @P2 LDGSTS.E.BYPASS.LTC128B.128 [R217+0xc100], [R28.64], !P4 ;  /* 0x0c1000001cd92fae */ /* 0x0009e6000e101d6a */
[----:B------:R-:W-:Y:S01]  /*16a0*/  @P1 IMAD.WIDE R20, R229, 0x2, R20 ;  /* 0x00000002e5141825 */ /* 0x000fe200078e0214 */
[----:B------:R2:W-:Y:S03]  /*16b0*/  @P1 LDGSTS.E.BYPASS.LTC128B.128 [R217+0xa100], [R10.64], !P5 ;  /* 0x0a1000000ad91fae */ /* 0x0005e6000e901d6a */
[----:B------:R-:W-:Y:S01]  /*16c0*/  IMAD.SHL.U32 R5, R19, 0x40, RZ ;  /* 0x0000004013057824 */ /* 0x000fe200078e00ff */
[----:B------:R3:W-:Y:S01]  /*16d0*/  @P1 LDGSTS.E.BYPASS.LTC128B.128 [R217+0xd100], [R20.64], !P4 ;  /* 0x0d10000014d91fae */ /* 0x0007e2000e101d6a */
[----:B------:R-:W-:-:S02]  /*16e0*/  R2P PR, R0, 0x6 ;  /* 0x0000000600007804 */ /* 0x000fc40000000000 */
[----:B------:R-:W-:Y:S01]  /*16f0*/  LOP3.LUT P0, RZ, R19, 0x2, RZ, 0xc0, !PT ;  /* 0x0000000213ff7812 */ /* 0x000fe2000780c0ff */
[----:B------:R-:W0:Y:S01]  /*1700*/  LDGDEPBAR ;  /* 0x00000000000079af */ /* 0x000e220000000000 */
[----:B------:R-:W-:-:S04]  /*1710*/  LOP3.LUT R5, R5, 0x1c0, RZ, 0xc0, !PT ;  /* 0x000001c005057812 */ /* 0x000fc800078ec0ff */
[----:B------:R-:W-:Y:S02]  /*1720*/  LOP3.LUT R3, R5, 0x8, R4, 0xf8, !PT ;  /* 0x0000000805037812 */ /* 0x000fe400078ef804 */
[----:B------:R-:W-:Y:S01]  /*1730*/  SHF.R.U32.HI R4, RZ, 0x3, R5 ;  /* 0x00000003ff047819 */ /* 0x000fe20000011605 */
[----:B------:R-:W-:Y:S02]  /*1740*/  IMAD.MOV.U32 R5, RZ, RZ, 0x10 ;  /* 0x00000010ff057424 */ /* 0x000fe400078e00ff */
[----:B-1----:R-:W-:Y:S01]  /*1750*/  IMAD R7, R97, 0x400, R2 ;  /* 0x0000040061077824 */ /* 0x002fe200078e0202 */
[----:B------:R-:W-:Y:S02]  /*1760*/  LOP3.LUT R3, R3, R4, RZ, 0x3c, !PT ;  /* 0x0000000403037212 */ /* 0x000fe400078e3cff */
[----:B------:R-:W-:Y:S01]  /*1770*/  SEL R5, R5, 0xfffffff0, !P1 ;  /* 0xfffffff005057807 */ /* 0x000fe20004800000 */
[----:B----4-:R-:W-:Y:S01]  /*1780*/  IMAD.WIDE R28, R229, 0x2, RZ ;  /* 0x00000002e51c7825 */ /* 0x010fe200078e02ff */
[----:B------:R-:W-:-:S03]  /*1790*/  LEA R4, R7, 0x100, 0x1 ;  /* 0x0000010007047811 */ /* 0x000fc600078e08ff */
[----:B------:R-:W-:Y:S01]  /*17a0*/  IMAD R214, R214, 0x200, R3 ;  /* 0x00000200d6d67824 */ /* 0x000fe200078e0203 */
[----:B------:R-:W-:Y:S01]  /*17b0*/  SEL R3, R16, 0xffffffe0, !P2 ;  /* 0xffffffe010037807 */ /* 0x000fe20005000000 */
[----:B------:R-:W-:Y:S01]  /*17c0*/  IMAD R6, R5, 0x2, R4 ;  /* 0x0000000205067824 */ /* 0x000fe200078e0204 */
[----:B------:R-:W-:Y:S01]  /*17d0*/  LOP3.LUT P2, RZ, R19, 0x4, RZ, 0xc0, !PT ;  /* 0x0000000413ff7812 */ /* 0x000fe2000784c0ff */
[----:B------:R-:W-:Y:S01]  /*17e0*/  IMAD.SHL.U32 R7, R7, 0x2, RZ ;  /* 0x0000000207077824 */ /* 0x000fe200078e00ff */
[----:B------:R-:W-:-:S04]  /*17f0*/  DEPBAR.LE SB0, 0x1 ;  /* 0x000080400000791a */ /* 0x000fc80000000000 */
[----:B------:R-:W-:Y:S01]  /*1800*/  BAR.SYNC.DEFER_BLOCKING 0x0 ;  /* 0x0000000000007b1d */ /* 0x000fe20000010000 */
[C---:B------:R-:W-:Y:S02]  /*1810*/  IMAD R4, R3.reuse, 0x2, R4 ;  /* 0x0000000203047824 */ /* 0x040fe400078e0204 */
[----:B------:R-:W-:Y:S02]  /*1820*/  IMAD R0, R3, 0x2, R6 ;  /* 0x0000000203007824 */ /* 0x000fe400078e0206 */
[----:B------:R-:W-:-:S05]  /*1830*/  IMAD.SHL.U32 R214, R214, 0x2, RZ ;  /* 0x00000002d6d67824 */ /* 0x000fca00078e00ff */
[C---:B------:R-:W-:Y:S01]  /*1840*/  IADD3 R213, R214.reuse, 0x8120, RZ ;  /* 0x00008120d6d57810 */ /* 0x040fe20007ffe0ff */
[----:B------:R-:W-:Y:S04]  /*1850*/  LDSM.16.M88.4 R120, [R7+0x100] ;  /* 0x000100000778783b */ /* 0x000fe80000000200 */
[----:B------:R1:W-:Y:S04]  /*1860*/  LDSM.16.M88.4 R180, [R7+0x4100] ;  /* 0x0041000007b4783b */ /* 0x0003e80000000200 */
[----:B------:R-:W-:Y:S04]  /*1870*/  LDSM.16.M88.4 R144, [R6] ;  /* 0x000000000690783b */ /* 0x000fe80000000200 */
[----:B------:R-:W-:Y:S04]  /*1880*/  LDSM.16.M88.4 R184, [R6+0x4000] ;  /* 0x0040000006b8783b */ /* 0x000fe80000000200 */
[----:B------:R-:W-:Y:S04]  /*1890*/  LDSM.16.M88.4 R172, [R4] ;  /* 0x0000000004ac783b */ /* 0x000fe80000000200 */
[----:B------:R-:W-:Y:S04]  /*18a0*/  LDSM.16.M88.4 R188, [R4+0x4000] ;  /* 0x0040000004bc783b */ /* 0x000fe80000000200 */
[----:B------:R-:W-:Y:S01]  /*18b0*/  LDSM.16.M88.4 R176, [R0] ;  /* 0x0000000000b0783b */ /* 0x000fe20000000200 */
[----:B-1----:R-:W-:-:S03]  /*18c0*/  IADD3 R7, R214, 0x8100, RZ ;  /* 0x00008100d6077810 */ /* 0x002fc60007ffe0ff */
[----:B------:R1:W-:Y:S01]  /*18d0*/  LDSM.16.M88.4 R192, [R0+0x4000] ;  /* 0x0040000000c0783b */ /* 0x0003e20000000200 */
[----:B------:R-:W-:-:S03]  /*18e0*/  @P0 IADD3 R213, R7, -0x20, RZ ;  /* 0xffffffe007d50810 */ /* 0x000fc60007ffe0ff */
[----:B------:R-:W-:Y:S01]  /*18f0*/  BAR.SYNC.DEFER_BLOCKING 0x0 ;  /* 0x0000000000007b1d */ /* 0x000fe20000010000 */
[----:B------:R-:W-:Y:S01]  /*1900*/  IMAD R7, R13, c[0x0][0x208], RZ ;  /* 0x000082000d077a24 */ /* 0x000fe200078e02ff */
[C---:B------:R-:W-:Y:S02]  /*1910*/  IADD3 R207, R213.reuse, 0x800, RZ ;  /* 0x00000800d5cf7810 */ /* 0x040fe40007ffe0ff */
[C---:B------:R-:W-:Y:S02]  /*1920*/  IADD3 R206, R213.reuse, 0x1000, RZ ;  /* 0x00001000d5ce7810 */ /* 0x040fe40007ffe0ff */
[C---:B------:R-:W-:Y:S02]  /*1930*/  IADD3 R205, R213.reuse, 0x1800, RZ ;  /* 0x00001800d5cd7810 */ /* 0x040fe40007ffe0ff */
[C---:B------:R-:W-:Y:S02]  /*1940*/  IADD3 R204, R213.reuse, 0x2000, RZ ;  /* 0x00002000d5cc7810 */ /* 0x040fe40007ffe0ff */
[----:B------:R-:W-:-:S02]  /*1950*/  IADD3 R203, R213, 0x2800, RZ ;  /* 0x00002800d5cb7810 */ /* 0x000fc40007ffe0ff */
[C---:B------:R-:W-:Y:S02]  /*1960*/  IADD3 R201, R213.reuse, 0x3000, RZ ;  /* 0x00003000d5c97810 */ /* 0x040fe40007ffe0ff */
[C---:B------:R-:W-:Y:S02]  /*1970*/  IADD3 R200, R213.reuse, 0x3800, RZ ;  /* 0x00003800d5c87810 */ /* 0x040fe40007ffe0ff */
[C---:B------:R-:W-:Y:S01]  /*1980*/  IADD3 R199, R213.reuse, 0x4000, RZ ;  /* 0x00004000d5c77810 */ /* 0x040fe20007ffe0ff */
[----:B-1----:R-:W-:Y:S01]  /*1990*/  IMAD R0, R216, c[0x0][0x20c], R7 ;  /* 0x00008300d8007a24 */ /* 0x002fe200078e0207 */
[C---:B------:R-:W-:Y:S02]  /*19a0*/  IADD3 R198, R213.reuse, 0x4800, RZ ;  /* 0x00004800d5c67810 */ /* 0x040fe40007ffe0ff */
[----:B------:R-:W-:Y:S01]  /*19b0*/  IADD3 R197, R213, 0x5000, RZ ;  /* 0x00005000d5c57810 */ /* 0x000fe20007ffe0ff */
[----:B------:R-:W-:Y:S01]  /*19c0*/  IMAD.IADD R15, R15, 0x1, R0 ;  /* 0x000000010f0f7824 */ /* 0x000fe200078e0200 */
[----:B------:R-:W-:-:S04]  /*19d0*/  DEPBAR.LE SB0, 0x0 ;  /* 0x000080000000791a */ /* 0x000fc80000000000 */
[----:B------:R-:W-:Y:S01]  /*19e0*/  BAR.SYNC.DEFER_BLOCKING 0x0 ;  /* 0x0000000000007b1d */ /* 0x000fe20000010000 */
[----:B------:R-:W-:Y:S01]  /*19f0*/  IMAD.WIDE.U32 R6, R215, c[0x0][0x218], R14 ;  /* 0x00008600d7067a25 */ /* 0x000fe200078e000e */
[----:B------:R-:W-:-:S03]  /*1a00*/  IADD3 R196, R213, 0x5800, RZ ;  /* 0x00005800d5c47810 */ /* 0x000fc60007ffe0ff */
[----:B------:R-:W-:Y:S01]  /*1a10*/  IMAD R0, R12, c[0x0][0x218], RZ ;  /* 0x000086000c007a24 */ /* 0x000fe200078e02ff */
[----:B------:R-:W-:Y:S01]  /*1a20*/  IADD3 R25, P0, R6, UR38, RZ ;  /* 0x0000002606197c10 */ /* 0x000fe2000ff1e0ff */
[----:B--2---:R-:W1:Y:S04]  /*1a30*/  LDSM.16.M88.4 R8, [R214+0x8100] ;  /* 0x00810000d608783b */ /* 0x004e680000000200 */
[----:B---3--:R-:W-:Y:S04]  /*1a40*/  LDSM.16.M88.4 R20, [R213] ;  /* 0x00000000d514783b */ /* 0x008fe80000000200 */
[----:B------:R-:W2:Y:S04]  /*1a50*/  LDSM.16.M88.4 R68, [R214+0x8900] ;  /* 0x00890000d644783b */ /* 0x000ea80000000200 */
[----:B------:R-:W-:Y:S04]  /*1a60*/  LDSM.16.M88.4 R36, [R214+0xa900] ;  /* 0x00a90000d624783b */ /* 0x000fe80000000200 */
[----:B------:R-:W-:Y:S04]  /*1a70*/  LDSM.16.M88.4 R52, [R214+0x9900] ;  /* 0x00990000d634783b */ /* 0x000fe80000000200 */
[----:B------:R-:W-:Y:S04]  /*1a80*/  LDSM.16.M88.4 R60, [R214+0x9100] ;  /* 0x00910000d63c783b */ /* 0x000fe80000000200 */
[----:B------:R-:W-:Y:S04]  /*1a90*/  LDSM.16.M88.4 R44, [R214+0xa100] ;  /* 0x00a10000d62c783b */ /* 0x000fe80000000200 */
[----:B------:R-:W-:Y:S04]  /*1aa0*/  LDSM.16.M88.4 R80, [R213+0x800] ;  /* 0x00080000d550783b */ /* 0x000fe80000000200 */
[----:B------:R-:W-:Y:S04]  /*1ab0*/  LDSM.16.M88.4 R76, [R213+0x1000] ;  /* 0x00100000d54c783b */ /* 0x000fe80000000200 */
[----:B------:R-:W-:Y:S01]  /*1ac0*/  LDSM.16.M88.4 R32, [R213+0x1800] ;  /* 0x00180000d520783b */ /* 0x000fe20000000200 */
[C---:B-1----:R-:W-:Y:S07]  /*1ad0*/  HMMA.16816.F32.BF16 R12, R120.reuse, R8, RZ ;  /* 0x00000008780c723c */ /* 0x042fee00000418ff */
[----:B------:R-:W-:Y:S01]  /*1ae0*/  IMAD R9, R215, c[0x0][0x21c], R0 ;  /* 0x00008700d7097a24 */ /* 0x000fe200078e0200 */
[----:B--2---:R-:W-:Y:S04]  /*1af0*/  HMMA.16816.F32.BF16 R72, R120, R68, RZ ;  /* 0x000000447848723c */ /* 0x004fe800000418ff */
[----:B------:R-:W-:-:S02]  /*1b00*/  IADD3.X R6, R7, UR10, R9, P0, !PT ;  /* 0x0000000a07067c10 */ /* 0x000fc400087fe409 */
[C---:B------:R-:W-:Y:S02]  /*1b10*/  LEA R26, P0, R25.reuse, c[0x0][0x1f8], 0x1 ;  /* 0x00007e00191a7a11 */ /* 0x040fe400078008ff */
[----:B------:R-:W-:Y:S02]  /*1b20*/  HMMA.16816.F32.BF16 R8, R120, R10, RZ ;  /* 0x0000000a7808723c */ /* 0x000fe400000418ff */
[----:B------:R-:W-:Y:S01]  /*1b30*/  LEA.HI.X R25, R25, c[0x0][0x1fc], R6, 0x1, P0 ;  /* 0x00007f0019197a11 */ /* 0x000fe200000f0c06 */
[----:B------:R-:W1:Y:S01]  /*1b40*/  SHFL.IDX PT, R27, R26, RZ, 0x181f ;  /* 0x00181fff1a1b7589 */ /* 0x000e6200000e0000 */
[----:B------:R-:W-:-:S03]  /*1b50*/  IMAD.WIDE R6, R230, 0x2, RZ ;  /* 0x00000002e6067825 */ /* 0x000fc600078e02ff */
[----:B------:R-:W2:Y:S01]  /*1b60*/  SHFL.IDX PT, R86, R26, 0x1, 0x181f ;  /* 0x00381f001a567f89 */ /* 0x000ea200000e0000 */
[----:B------:R-:W-:Y:S03]  /*1b70*/  HMMA.16816.F32.BF16 R12, R144, R20, R12 ;  /* 0x00000014900c723c */ /* 0x000fe6000004180c */
[----:B------:R-:W3:Y:S04]  /*1b80*/  SHFL.IDX PT, R18, R25, RZ, 0x181f ;  /* 0x00181fff19127589 */ /* 0x000ee800000e0000 */
[----:B------:R4:W4:Y:S01]  /*1b90*/  SHFL.IDX PT, R84, R26, 0x2, 0x181f ;  /* 0x00581f001a547f89 */ /* 0x00092200000e0000 */
[----:B------:R-:W-:Y:S03]  /*1ba0*/  HMMA.16816.F32.BF16 R68, R120, R70, RZ ;  /* 0x000000467844723c */ /* 0x000fe600000418ff */
[----:B------:R-:W4:Y:S04]  /*1bb0*/  SHFL.IDX PT, R0, R25, 0x1, 0x181f ;  /* 0x00381f0019007f89 */ /* 0x000f2800000e0000 */
[----:B------:R-:W4:Y:S01]  /*1bc0*/  SHFL.IDX PT, R4, R25, 0x2, 0x181f ;  /* 0x00581f0019047f89 */ /* 0x000f2200000e0000 */
[----:B------:R-:W-:Y:S01]  /*1bd0*/  HMMA.16816.F32.BF16 R8, R144, R22, R8 ;  /* 0x000000169008723c */ /* 0x000fe20000041808 */
[----:B-1----:R-:W-:-:S02]  /*1be0*/  IADD3 R40, P1, R27, R6, RZ ;  /* 0x000000061b287210 */ /* 0x002fc40007f3e0ff */
[----:B--2---:R-:W-:-:S05]  /*1bf0*/  IADD3 R20, P6, R6, R86, RZ ;  /* 0x0000005606147210 */ /* 0x004fca0007fde0ff */
[----:B------:R-:W-:Y:S01]  /*1c00*/  HMMA.16816.F32.BF16 R56, R120, R52, RZ ;  /* 0x000000347838723c */ /* 0x000fe200000418ff */
[----:B---3--:R-:W-:Y:S01]  /*1c10*/  IMAD.X R41, R18, 0x1, R7, P1 ;  /* 0x0000000112297824 */ /* 0x008fe200008e0607 */
[----:B----4-:R-:W-:Y:S02]  /*1c20*/  IADD3 R26, P0, R27, R28, RZ ;  /* 0x0000001c1b1a7210 */ /* 0x010fe40007f1e0ff */
[----:B------:R-:W-:-:S04]  /*1c30*/  IADD3 R6, P1, R6, R84, RZ ;  /* 0x0000005406067210 */ /* 0x000fc80007f3e0ff */
[C---:B------:R-:W-:Y:S01]  /*1c40*/  HMMA.16816.F32.BF16 R52, R120.reuse, R54, RZ ;  /* 0x000000367834723c */ /* 0x040fe200000418ff */
[C---:B------:R-:W-:Y:S01]  /*1c50*/  IMAD.X R21, R7.reuse, 0x1, R0, P6 ;  /* 0x0000000107157824 */ /* 0x040fe200030e0600 */
[----:B------:R-:W-:Y:S01]  /*1c60*/  ISETP.GE.AND P6, PT, R230, c[0x0][0x1d4], PT ;  /* 0x00007500e6007a0c */ /* 0x000fe20003fc6270 */
[----:B------:R-:W-:Y:S01]  /*1c70*/  IMAD.X R27, R18, 0x1, R29, P0 ;  /* 0x00000001121b7824 */ /* 0x000fe200000e061d */
[C---:B------:R-:W-:Y:S01]  /*1c80*/  IADD3 R84, P0, R28.reuse, R84, RZ ;  /* 0x000000541c547210 */ /* 0x040fe20007f1e0ff */
[--C-:B------:R-:W-:Y:S01]  /*1c90*/  IMAD.X R7, R7, 0x1, R4.reuse, P1 ;  /* 0x0000000107077824 */ /* 0x100fe200008e0604 */
[----:B------:R-:W-:Y:S02]  /*1ca0*/  IADD3 R86, P1, R28, R86, RZ ;  /* 0x000000561c567210 */ /* 0x000fe40007f3e0ff */
[----:B------:R-:W-:Y:S01]  /*1cb0*/  HMMA.16816.F32.BF16 R64, R120, R60, RZ ;  /* 0x0000003c7840723c */ /* 0x000fe200000418ff */
[C---:B------:R-:W-:Y:S01]  /*1cc0*/  IMAD.X R85, R29.reuse, 0x1, R4, P0 ;  /* 0x000000011d557824 */ /* 0x040fe200000e0604 */
[----:B------:R-:W-:Y:S01]  /*1cd0*/  ISETP.LT.OR P0, PT, R24, 0x1, P6 ;  /* 0x000000011800780c */ /* 0x000fe20003701670 */
[----:B------:R-:W-:Y:S01]  /*1ce0*/  IMAD.X R87, R29, 0x1, R0, P1 ;  /* 0x000000011d577824 */ /* 0x000fe200008e0600 */
[----:B------:R-:W-:Y:S01]  /*1cf0*/  ISETP.GE.AND P1, PT, R17, c[0x0][0x1d4], PT ;  /* 0x0000750011007a0c */ /* 0x000fe20003f26270 */
[----:B------:R-:W-:Y:S01]  /*1d00*/  LDSM.16.M88.4 R28, [R213+0x2000] ;  /* 0x00200000d51c783b */ /* 0x000fe20000000200 */
[----:B------:R-:W-:-:S02]  /*1d10*/  SEL R0, R16, 0xffffffe0, !P2 ;  /* 0xffffffe010007807 */ /* 0x000fc40005000000 */
[C---:B------:R-:W-:Y:S01]  /*1d20*/  HMMA.16816.F32.BF16 R48, R120.reuse, R44, RZ ;  /* 0x0000002c7830723c */ /* 0x040fe200000418ff */
[----:B------:R-:W-:Y:S01]  /*1d30*/  ISETP.LT.OR P2, PT, R24, 0x1, P1 ;  /* 0x000000011800780c */ /* 0x000fe20000f41670 */
[----:B------:R-:W1:Y:S01]  /*1d40*/  LDSM.16.M88.4 R16, [R213+0x2800] ;  /* 0x00280000d510783b */ /* 0x000e620000000200 */
[C---:B------:R-:W-:Y:S02]  /*1d50*/  IMAD R211, R0.reuse, 0x2, R214 ;  /* 0x0000000200d37824 */ /* 0x040fe400078e02d6 */
[----:B------:R-:W-:Y:S02]  /*1d60*/  IMAD R202, R0, 0x2, R213 ;  /* 0x0000000200ca7824 */ /* 0x000fe400078e02d5 */
[----:B------:R-:W-:Y:S01]  /*1d70*/  @!PT LDS RZ, [RZ] ;  /* 0x00000000fffff984 */ /* 0x000fe20000000800 */
[----:B------:R-:W-:Y:S01]  /*1d80*/  @!PT LDS RZ, [RZ] ;  /* 0x00000000fffff984 */ /* 0x000fe20000000800 */
[----:B------:R-:W-:Y:S01]  /*1d90*/  @!PT LDS RZ, [RZ] ;  /* 0x00000000fffff984 */ /* 0x000fe20000000800 */
[----:B------:R2:W-:Y:S01]  /*1da0*/  LDGSTS.E.BYPASS.LTC128B.128 [R217+0x100], [R40.64], !P0 ;  /* 0x0010000028d97fae */ /* 0x0005e2000c101d6a */
[C---:B------:R-:W-:Y:S01]  /*1db0*/  ISETP.LT.OR P0, PT, R24.reuse, 0x21, P6 ;  /* 0x000000211800780c */ /* 0x040fe20003701670 */
[----:B------:R-:W-:Y:S01]  /*1dc0*/  HMMA.16816.F32.BF16 R60, R120, R62, RZ ;  /* 0x0000003e783c723c */ /* 0x000fe200000418ff */
[----:B------:R-:W-:-:S04]  /*1dd0*/  ISETP.LT.OR P6, PT, R24, 0x41, P6 ;  /* 0x000000411800780c */ /* 0x000fc800037c1670 */
[----:B------:R3:W-:Y:S01]  /*1de0*/  LDGSTS.E.BYPASS.LTC128B.128 [R217+0x3100], [R26.64], !P2 ;  /* 0x031000001ad97fae */ /* 0x0007e2000d101d6a */
[C---:B------:R-:W-:Y:S02]  /*1df0*/  ISETP.LT.OR P2, PT, R24.reuse, 0x21, P1 ;  /* 0x000000211800780c */ /* 0x040fe40000f41670 */
[----:B------:R-:W-:Y:S01]  /*1e00*/  ISETP.LT.OR P1, PT, R24, 0x41, P1 ;  /* 0x000000411800780c */ /* 0x000fe20000f21670 */
[----:B------:R-:W-:Y:S03]  /*1e10*/  HMMA.16816.F32.BF16 R44, R120, R46, RZ ;  /* 0x0000002e782c723c */ /* 0x000fe600000418ff */
[----:B------:R4:W-:Y:S01]  /*1e20*/  LDGSTS.E.BYPASS.LTC128B.128 [R217+0x1100], [R20.64], !P0 ;  /* 0x0110000014d97fae */ /* 0x0009e2000c101d6a */
[----:B------:R-:W-:-:S04]  /*1e30*/  PLOP3.LUT P0, PT, PT, PT, UP2, 0x80, 0x0 ;  /* 0x000000000000781c */ /* 0x000fc80003f0f028 */
[C---:B------:R-:W-:Y:S02]  /*1e40*/  HMMA.16816.F32.BF16 R72, R144.reuse, R80, R72 ;  /* 0x000000509048723c */ /* 0x040fe40000041848 */
[----:B------:R1:W-:Y:S04]  /*1e50*/  LDGSTS.E.BYPASS.LTC128B.128 [R217+0x4100], [R86.64], !P2 ;  /* 0x0410000056d97fae */ /* 0x0003e8000d101d6a */
[----:B------:R1:W-:Y:S02]  /*1e60*/  LDGSTS.E.BYPASS.LTC128B.128 [R217+0x2100], [R6.64], !P6 ;  /* 0x0210000006d97fae */ /* 0x0003e4000f101d6a */
[----:B------:R-:W-:Y:S02]  /*1e70*/  HMMA.16816.F32.BF16 R68, R144, R82, R68 ;  /* 0x000000529044723c */ /* 0x000fe40000041844 */
[----:B------:R1:W-:Y:S01]  /*1e80*/  LDGSTS.E.BYPASS.LTC128B.128 [R217+0x5100], [R84.64], !P1 ;  /* 0x0510000054d97fae */ /* 0x0003e2000c901d6a */
[----:B------:R-:W-:-:S03]  /*1e90*/  ISETP.GT.AND P1, PT, R218, 0x5f, PT ;  /* 0x0000005fda00780c */ /* 0x000fc60003f24270 */
[----:B------:R-:W-:Y:S02]  /*1ea0*/  LDSM.16.M88.4 R92, [R211+0x9900] ;  /* 0x00990000d35c783b */ /* 0x000fe40000000200 */
[C---:B--2---:R-:W-:Y:S02]  /*1eb0*/  HMMA.16816.F32.BF16 R40, R120.reuse, R36, RZ ;  /* 0x000000247828723c */ /* 0x044fe400000418ff */
[----:B---3--:R-:W-:Y:S04]  /*1ec0*/  LDSM.16.M88.4 R24, [R211+0x8100] ;  /* 0x00810000d318783b */ /* 0x008fe80000000200 */
[----:B------:R-:W-:Y:S02]  /*1ed0*/  LDSM.16.M88.4 R88, [R211+0xa100] ;  /* 0x00a10000d358783b */ /* 0x000fe40000000200 */
[----:B------:R-:W-:Y:S02]  /*1ee0*/  HMMA.16816.F32.BF16 R36, R120, R38, RZ ;  /* 0x000000267824723c */ /* 0x000fe400000418ff */
[----:B----4-:R-:W2:Y:S04]  /*1ef0*/  LDSM.16.M88.4 R20, [R211+0x8900] ;  /* 0x00890000d314783b */ /* 0x010ea80000000200 */
[----:B------:R-:W-:Y:S02]  /*1f00*/  LDSM.16.M88.4 R80, [R202] ;  /* 0x00000000ca50783b */ /* 0x000fe40000000200 */
[C---:B------:R-:W-:Y:S02]  /*1f10*/  HMMA.16816.F32.BF16 R56, R144.reuse, R32, R56 ;  /* 0x000000209038723c */ /* 0x040fe40000041838 */
[----:B------:R-:W0:Y:S04]  /*1f20*/  LDGDEPBAR ;  /* 0x00000000000079af */ /* 0x000e280000000000 */
[----:B-1----:R-:W-:Y:S02]  /*1f30*/  LDSM.16.M88.4 R84, [R211+0xa900] ;  /* 0x00a90000d354783b */ /* 0x002fe40000000200 */
[C---:B------:R-:W-:Y:S08]  /*1f40*/  HMMA.16816.F32.BF16 R40, R144.reuse, R16, R40 ;  /* 0x000000109028723c */ /* 0x040ff00000041828 */
[C---:B------:R-:W-:Y:S01]  /*1f50*/  HMMA.16816.F32.BF16 R36, R144.reuse, R18, R36 ;  /* 0x000000129024723c */ /* 0x040fe20000041824 */
[----:B------:R-:W1:Y:S07]  /*1f60*/  LDSM.16.M88.4 R16, [R211+0x9100] ;  /* 0x00910000d310783b */ /* 0x000e6e0000000200 */
[C---:B------:R-:W-:Y:S01]  /*1f70*/  HMMA.16816.F32.BF16 R52, R144.reuse, R34, R52 ;  /* 0x000000229034723c */ /* 0x040fe20000041834 */
[----:B------:R-:W-:Y:S07]  /*1f80*/  LDSM.16.M88.4 R32, [R202+0x1000] ;  /* 0x00100000ca20783b */ /* 0x000fee0000000200 */
[C---:B------:R-:W-:Y:S08]  /*1f90*/  HMMA.16816.F32.BF16 R64, R144.reuse, R76, R64 ;  /* 0x0000004c9040723c */ /* 0x040ff00000041840 */
[C---:B------:R-:W-:Y:S01]  /*1fa0*/  HMMA.16816.F32.BF16 R60, R144.reuse, R78, R60 ;  /* 0x0000004e903c723c */ /* 0x040fe2000004183c */
[----:B------:R-:W-:Y:S07]  /*1fb0*/  LDSM.16.M88.4 R76, [R202+0x800] ;  /* 0x00080000ca4c783b */ /* 0x000fee0000000200 */
[C---:B------:R-:W-:Y:S08]  /*1fc0*/  HMMA.16816.F32.BF16 R48, R144.reuse, R28, R48 ;  /* 0x0000001c9030723c */ /* 0x040ff00000041830 */
[----:B------:R-:W-:Y:S01]  /*1fd0*/  HMMA.16816.F32.BF16 R44, R144, R30, R44 ;  /* 0x0000001e902c723c */ /* 0x000fe2000004182c */
[----:B------:R-:W3:Y:S07]  /*1fe0*/  LDSM.16.M88.4 R28, [R202+0x1800] ;  /* 0x00180000ca1c783b */ /* 0x000eee0000000200 */
[C---:B--2---:R-:W-:Y:S08]  /*1ff0*/  HMMA.16816.F32.BF16 R72, R172.reuse, R20, R72 ;  /* 0x00000014ac48723c */ /* 0x044ff00000041848 */
[C---:B------:R-:W-:Y:S01]  /*2000*/  HMMA.16816.F32.BF16 R68, R172.reuse, R22, R68 ;  /* 0x00000016ac44723c */ /* 0x040fe20000041844 */
[----:B------:R-:W2:Y:S07]  /*2010*/  LDSM.16.M88.4 R20, [R202+0x2800] ;  /* 0x00280000ca14783b */ /* 0x000eae0000000200 */
[C---:B------:R-:W-:Y:S08]  /*2020*/  HMMA.16816.F32.BF16 R12, R172.reuse, R24, R12 ;  /* 0x00000018ac0c723c */ /* 0x040ff0000004180c */
[C---:B------:R-:W-:Y:S01]  /*2030*/  HMMA.16816.F32.BF16 R8, R172.reuse, R26, R8 ;  /* 0x0000001aac08723c */ /* 0x040fe20000041808 */
[----:B------:R-:W4:Y:S07]  /*2040*/  LDSM.16.M88.4 R24, [R202+0x2000] ;  /* 0x00200000ca18783b */ /* 0x000f2e0000000200 */
[C---:B------:R-:W-:Y:S08]  /*2050*/  HMMA.16816.F32.BF16 R56, R172.reuse, R92, R56 ;  /* 0x0000005cac38723c */ /* 0x040ff00000041838 */
[C---:B------:R-:W-:Y:S01]  /*2060*/  HMMA.16816.F32.BF16 R52, R172.reuse, R94, R52 ;  /* 0x0000005eac34723c */ /* 0x040fe20000041834 */
[----:B------:R-:W-:Y:S07]  /*2070*/  LDSM.16.M88.4 R92, [R214+0xb900] ;  /* 0x00b90000d65c783b */ /* 0x000fee0000000200 */
[C---:B-1----:R-:W-:Y:S08]  /*2080*/  HMMA.16816.F32.BF16 R64, R172.reuse, R16, R64 ;  /* 0x00000010ac40723c */ /* 0x042ff00000041840 */
[C---:B------:R-:W-:Y:S01]  /*2090*/  HMMA.16816.F32.BF16 R60, R172.reuse, R18, R60 ;  /* 0x00000012ac3c723c */ /* 0x040fe2000004183c */
[----:B------:R-:W1:Y:S07]  /*20a0*/  LDSM.16.M88.4 R16, [R214+0xb100] ;  /* 0x00b10000d610783b */ /* 0x000e6e0000000200 */
[C---:B------:R-:W-:Y:S08]  /*20b0*/  HMMA.16816.F32.BF16 R40, R172.reuse, R84, R40 ;  /* 0x00000054ac28723c */ /* 0x040ff00000041828 */
[C---:B------:R-:W-:Y:S01]  /*20c0*/  HMMA.16816.F32.BF16 R36, R172.reuse, R86, R36 ;  /* 0x00000056ac24723c */ /* 0x040fe20000041824 */
[----:B------:R-:W1:Y:S07]  /*20d0*/  LDSM.16.M88.4 R84, [R214+0xc900] ;  /* 0x00c90000d654783b */ /* 0x000e6e0000000200 */
[C---:B------:R-:W-:Y:S08]  /*20e0*/  HMMA.16816.F32.BF16 R48, R172.reuse, R88, R48 ;  /* 0x00000058ac30723c */ /* 0x040ff00000041830 */
[----:B------:R-:W-:Y:S01]  /*20f0*/  HMMA.16816.F32.BF16 R44, R172, R90, R44 ;  /* 0x0000005aac2c723c */ /* 0x000fe2000004182c */
[----:B------:R-:W1:Y:S07]  /*2100*/  LDSM.16.M88.4 R88, [R214+0xc100] ;  /* 0x00c10000d658783b */ /* 0x000e6e0000000200 */
[C---:B------:R-:W-:Y:S08]  /*2110*/  HMMA.16816.F32.BF16 R12, R176.reuse, R80, R12 ;  /* 0x00000050b00c723c */ /* 0x040ff0000004180c */
[C---:B------:R-:W-:Y:S01]  /*2120*/  HMMA.16816.F32.BF16 R8, R176.reuse, R82, R8 ;  /* 0x00000052b008723c */ /* 0x040fe20000041808 */
[----:B------:R-:W1:Y:S07]  /*2130*/  LDSM.16.M88.4 R80, [R214+0xd100] ;  /* 0x00d10000d650783b */ /* 0x000e6e0000000200 */
[C---:B---3--:R-:W-:Y:S08]  /*2140*/  HMMA.16816.F32.BF16 R56, R176.reuse, R28, R56 ;  /* 0x0000001cb038723c */ /* 0x048ff00000041838 */
[C---:B------:R-:W-:Y:S01]  /*2150*/  HMMA.16816.F32.BF16 R52, R176.reuse, R30, R52 ;  /* 0x0000001eb034723c */ /* 0x040fe20000041834 */
[----:B------:R-:W-:Y:S07]  /*2160*/  LDSM.16.M88.4 R28, [R213+0x3800] ;  /* 0x00380000d51c783b */ /* 0x000fee0000000200 */
[C---:B------:R-:W-:Y:S08]  /*2170*/  HMMA.16816.F32.BF16 R72, R176.reuse, R76, R72 ;  /* 0x0000004cb048723c */ /* 0x040ff00000041848 */
[C---:B------:R-:W-:Y:S01]  /*2180*/  HMMA.16816.F32.BF16 R68, R176.reuse, R78, R68 ;  /* 0x0000004eb044723c */ /* 0x040fe20000041844 */
[----:B------:R-:W3:Y:S07]  /*2190*/  LDSM.16.M88.4 R76, [R214+0xd900] ;  /* 0x00d90000d64c783b */ /* 0x000eee0000000200 */
[C---:B--2---:R-:W-:Y:S08]  /*21a0*/  HMMA.16816.F32.BF16 R40, R176.reuse, R20, R40 ;  /* 0x00000014b028723c */ /* 0x044ff00000041828 */
[C---:B------:R-:W-:Y:S01]  /*21b0*/  HMMA.16816.F32.BF16 R36, R176.reuse, R22, R36 ;  /* 0x00000016b024723c */ /* 0x040fe20000041824 */
[----:B------:R-:W2:Y:S07]  /*21c0*/  LDSM.16.M88.4 R20, [R213+0x4800] ;  /* 0x00480000d514783b */ /* 0x000eae0000000200 */
[C---:B------:R-:W-:Y:S08]  /*21d0*/  HMMA.16816.F32.BF16 R64, R176.reuse, R32, R64 ;  /* 0x00000020b040723c */ /* 0x040ff00000041840 */
[C---:B------:R-:W-:Y:S01]  /*21e0*/  HMMA.16816.F32.BF16 R60, R176.reuse, R34, R60 ;  /* 0x00000022b03c723c */ /* 0x040fe2000004183c */
[----:B------:R-:W2:Y:S07]  /*21f0*/  LDSM.16.M88.4 R32, [R213+0x3000] ;  /* 0x00300000d520783b */ /* 0x000eae0000000200 */
[C---:B----4-:R-:W-:Y:S08]  /*2200*/  HMMA.16816.F32.BF16 R48, R176.reuse, R24, R48 ;  /* 0x00000018b030723c */ /* 0x050ff00000041830 */
[----:B------:R-:W-:Y:S01]  /*2210*/  HMMA.16816.F32.BF16 R44, R176, R26, R44 ;  /* 0x0000001ab02c723c */ /* 0x000fe2000004182c */
[----:B------:R-:W4:Y:S07]  /*2220*/  LDSM.16.M88.4 R24, [R213+0x4000] ;  /* 0x00400000d518783b */ /* 0x000f2e0000000200 */
[C---:B-1----:R-:W-:Y:S08]  /*2230*/  HMMA.16816.F32.BF16 R12, R180.reuse, R16, R12 ;  /* 0x00000010b40c723c */ /* 0x042ff0000004180c */
[C---:B------:R-:W-:Y:S01]  /*2240*/  HMMA.16816.F32.BF16 R8, R180.reuse, R18, R8 ;  /* 0x00000012b408723c */ /* 0x040fe20000041808 */
[----:B------:R-:W1:Y:S07]  /*2250*/  LDSM.16.M88.4 R16, [R213+0x5000] ;  /* 0x00500000d510783b */ /* 0x000e6e0000000200 */
[C---:B------:R-:W-:Y:S08]  /*2260*/  HMMA.16816.F32.BF16 R56, R180.reuse, R84, R56 ;  /* 0x00000054b438723c */ /* 0x040ff00000041838 */
[C---:B------:R-:W-:Y:S01]  /*2270*/  HMMA.16816.F32.BF16 R52, R180.reuse, R86, R52 ;  /* 0x00000056b434723c */ /* 0x040fe20000041834 */
[----:B------:R-:W1:Y:S07]  /*2280*/  LDSM.16.M88.4 R84, [R213+0x5800] ;  /* 0x00580000d554783b */ /* 0x000e6e0000000200 */
[C---:B------:R-:W-:Y:S08]  /*2290*/  HMMA.16816.F32.BF16 R72, R180.reuse, R92, R72 ;  /* 0x0000005cb448723c */ /* 0x040ff00000041848 */
[C---:B------:R-:W-:Y:S08]  /*22a0*/  HMMA.16816.F32.BF16 R68, R180.reuse, R94, R68 ;  /* 0x0000005eb444723c */ /* 0x040ff00000041844 */
[C---:B------:R-:W-:Y:S08]  /*22b0*/  HMMA.16816.F32.BF16 R64, R180.reuse, R88, R64 ;  /* 0x00000058b440723c */ /* 0x040ff00000041840 */
[C---:B------:R-:W-:Y:S01]  /*22c0*/  HMMA.16816.F32.BF16 R60, R180.reuse, R90, R60 ;  /* 0x0000005ab43c723c */ /* 0x040fe2000004183c */
[----:B------:R-:W-:Y:S07]  /*22d0*/  LDSM.16.M88.4 R88, [R202+0x3000] ;  /* 0x00300000ca58783b */ /* 0x000fee0000000200 */
[C---:B------:R-:W-:Y:S08]  /*22e0*/  HMMA.16816.F32.BF16 R48, R180.reuse, R80, R48 ;  /* 0x00000050b430723c */ /* 0x040ff00000041830 */
[C---:B------:R-:W-:Y:S08]  /*22f0*/  HMMA.16816.F32.BF16 R44, R180.reuse, R82, R44 ;  /* 0x00000052b42c723c */ /* 0x040ff0000004182c */
[C---:B---3--:R-:W-:Y:S01]  /*2300*/  HMMA.16816.F32.BF16 R80, R180.reuse, R76, R40 ;  /* 0x0000004cb450723c */ /* 0x048fe20000041828 */
[----:B------:R-:W3:Y:S07]  /*2310*/  LDSM.16.M88.4 R40, [R211+0xb100] ;  /* 0x00b10000d328783b */ /* 0x000eee0000000200 */
[----:B------:R-:W-:Y:S01]  /*2320*/  HMMA.16816.F32.BF16 R76, R180, R78, R36 ;  /* 0x0000004eb44c723c */ /* 0x000fe20000041824 */
[----:B------:R-:W1:Y:S07]  /*2330*/  LDSM.16.M88.4 R36, [R211+0xb900] ;  /* 0x00b90000d324783b */ /* 0x000e6e0000000200 */
[C---:B--2---:R-:W-:Y:S08]  /*2340*/  HMMA.16816.F32.BF16 R56, R184.reuse, R20, R56 ;  /* 0x00000014b838723c */ /* 0x044ff00000041838 */
[C---:B------:R-:W-:Y:S01]  /*2350*/  HMMA.16816.F32.BF16 R52, R184.reuse, R22, R52 ;  /* 0x00000016b834723c */ /* 0x040fe20000041834 */
[----:B------:R-:W2:Y:S07]  /*2360*/  LDSM.16.M88.4 R20, [R211+0xc900] ;  /* 0x00c90000d314783b */ /* 0x000eae0000000200 */
[C---:B------:R-:W-:Y:S08]  /*2370*/  HMMA.16816.F32.BF16 R12, R184.reuse, R32, R12 ;  /* 0x00000020b80c723c */ /* 0x040ff0000004180c */
[C---:B------:R-:W-:Y:S01]  /*2380*/  HMMA.16816.F32.BF16 R8, R184.reuse, R34, R8 ;  /* 0x00000022b808723c */ /* 0x040fe20000041808 */
[----:B------:R-:W-:Y:S07]  /*2390*/  LDSM.16.M88.4 R32, [R202+0x4800] ;  /* 0x00480000ca20783b */ /* 0x000fee0000000200 */
[C---:B------:R-:W-:Y:S08]  /*23a0*/  HMMA.16816.F32.BF16 R72, R184.reuse, R28, R72 ;  /* 0x0000001cb848723c */ /* 0x040ff00000041848 */
[C---:B------:R-:W-:Y:S01]  /*23b0*/  HMMA.16816.F32.BF16 R68, R184.reuse, R30, R68 ;  /* 0x0000001eb844723c */ /* 0x040fe20000041844 */
[----:B------:R-:W-:Y:S07]  /*23c0*/  LDSM.16.M88.4 R28, [R211+0xd900] ;  /* 0x00d90000d31c783b */ /* 0x000fee0000000200 */
[C---:B----4-:R-:W-:Y:S08]  /*23d0*/  HMMA.16816.F32.BF16 R64, R184.reuse, R24, R64 ;  /* 0x00000018b840723c */ /* 0x050ff00000041840 */
[C---:B------:R-:W-:Y:S01]  /*23e0*/  HMMA.16816.F32.BF16 R60, R184.reuse, R26, R60 ;  /* 0x0000001ab83c723c */ /* 0x040fe2000004183c */
[----:B------:R-:W4:Y:S07]  /*23f0*/  LDSM.16.M88.4 R24, [R211+0xc100] ;  /* 0x00c10000d318783b */ /* 0x000f2e0000000200 */
[C---:B-1----:R-:W-:Y:S08]  /*2400*/  HMMA.16816.F32.BF16 R48, R184.reuse, R16, R48 ;  /* 0x00000010b830723c */ /* 0x042ff00000041830 */
[C---:B------:R-:W-:Y:S01]  /*2410*/  HMMA.16816.F32.BF16 R44, R184.reuse, R18, R44 ;  /* 0x00000012b82c723c */ /* 0x040fe2000004182c */
[----:B------:R-:W1:Y:S07]  /*2420*/  LDSM.16.M88.4 R16, [R211+0xd100] ;  /* 0x00d10000d310783b */ /* 0x000e6e0000000200 */
[C---:B------:R-:W-:Y:S08]  /*2430*/  HMMA.16816.F32.BF16 R80, R184.reuse, R84, R80 ;  /* 0x00000054b850723c */ /* 0x040ff00000041850 */
[----:B------:R-:W-:Y:S01]  /*2440*/  HMMA.16816.F32.BF16 R76, R184, R86, R76 ;  /* 0x00000056b84c723c */ /* 0x000fe2000004184c */
[----:B------:R-:W1:Y:S07]  /*2450*/  LDSM.16.M88.4 R84, [R202+0x3800] ;  /* 0x00380000ca54783b */ /* 0x000e6e0000000200 */
[C---:B---3--:R-:W-:Y:S08]  /*2460*/  HMMA.16816.F32.BF16 R12, R188.reuse, R40, R12 ;  /* 0x00000028bc0c723c */ /* 0x048ff0000004180c */
[C---:B------:R-:W-:Y:S01]  /*2470*/  HMMA.16816.F32.BF16 R8, R188.reuse, R42, R8 ;  /* 0x0000002abc08723c */ /* 0x040fe20000041808 */
[----:B------:R-:W3:Y:S07]  /*2480*/  LDSM.16.M88.4 R40, [R202+0x4000] ;  /* 0x00400000ca28783b */ /* 0x000eee0000000200 */
[C---:B------:R-:W-:Y:S08]  /*2490*/  HMMA.16816.F32.BF16 R72, R188.reuse, R36, R72 ;  /* 0x00000024bc48723c */ /* 0x040ff00000041848 */
[C---:B------:R-:W-:Y:S01]  /*24a0*/  HMMA.16816.F32.BF16 R68, R188.reuse, R38, R68 ;  /* 0x00000026bc44723c */ /* 0x040fe20000041844 */
[----:B------:R-:W3:Y:S07]  /*24b0*/  LDSM.16.M88.4 R36, [R202+0x5000] ;  /* 0x00500000ca24783b */ /* 0x000eee0000000200 */
[C---:B--2---:R-:W-:Y:S08]  /*24c0*/  HMMA.16816.F32.BF16 R56, R188.reuse, R20, R56 ;  /* 0x00000014bc38723c */ /* 0x044ff00000041838 */
[----:B------:R-:W-:Y:S01]  /*24d0*/  HMMA.16816.F32.BF16 R52, R188, R22, R52 ;  /* 0x00000016bc34723c */ /* 0x000fe20000041834 */
[----:B------:R-:W2:Y:S01]  /*24e0*/  LDSM.16.M88.4 R20, [R202+0x5800] ;  /* 0x00580000ca14783b */ /* 0x000ea20000000200 */
[----:B------:R-:W-:-:S06]  /*24f0*/  DEPBAR.LE SB0, 0x0 ;  /* 0x000080000000791a */ /* 0x000fcc0000000000 */
[C---:B----4-:R-:W-:Y:S08]  /*2500*/  HMMA.16816.F32.BF16 R64, R188.reuse, R24, R64 ;  /* 0x00000018bc40723c */ /* 0x050ff00000041840 */
[C---:B------:R-:W-:Y:S08]  /*2510*/  HMMA.16816.F32.BF16 R60, R188.reuse, R26, R60 ;  /* 0x0000001abc3c723c */ /* 0x040ff0000004183c */
        /* <DEDUP_REMOVED lines=8> */
[C---:B---3--:R-:W-:Y:S08]  /*25a0*/  HMMA.16816.F32.BF16 R64, R192.reuse, R40, R64 ;  /* 0x00000028c040723c */ /* 0x048ff00000041840 */
[C---:B------:R-:W-:Y:S08]  /*25b0*/  HMMA.16816.F32.BF16 R60, R192.reuse, R42, R60 ;  /* 0x0000002ac03c723c */ /* 0x040ff0000004183c */
[C---:B------:R-:W-:Y:S08]  /*25c0*/  HMMA.16816.F32.BF16 R56, R192.reuse, R32, R56 ;  /* 0x00000020c038723c */ /* 0x040ff00000041838 */
[C---:B------:R-:W-:Y:S08]  /*25d0*/  HMMA.16816.F32.BF16 R52, R192.reuse, R34, R52 ;  /* 0x00000022c034723c */ /* 0x040ff00000041834 */
[C---:B------:R-:W-:Y:S07]  /*25e0*/  HMMA.16816.F32.BF16 R48, R192.reuse, R36, R48 ;  /* 0x00000024c030723c */ /* 0x040fee0000041830 */
[----:B------:R-:W-:Y:S01]  /*25f0*/  SHF.R.S32.HI R37, RZ, 0x1f, R230 ;  /* 0x0000001fff257819 */ /* 0x000fe200000114e6 */
[C---:B------:R-:W-:Y:S08]  /*2600*/  HMMA.16816.F32.BF16 R44, R192.reuse, R38, R44 ;  /* 0x00000026c02c723c */ /* 0x040ff0000004182c */
[C---:B--2---:R-:W-:Y:S08]  /*2610*/  HMMA.16816.F32.BF16 R80, R192.reuse, R20, R80 ;  /* 0x00000014c050723c */ /* 0x044ff00000041850 */
[----:B------:R-:W-:Y:S01]  /*2620*/  HMMA.16816.F32.BF16 R76, R192, R22, R76 ;  /* 0x00000016c04c723c */ /* 0x000fe2000004184c */
[----:B------:R-:W-:Y:S06]  /*2630*/  BAR.SYNC.DEFER_BLOCKING 0x0 ;  /* 0x0000000000007b1d */ /* 0x000fec0000010000 */
[----:B------:R-:W-:Y:S05]  /*2640*/  @!P0 BRA `(.L_x_166) ;  /* 0x000003d000008947 */ /* 0x000fea0003800000 */
[----:B------:R-:W-:Y:S01]  /*2650*/  IADD3 R216, R218, UR13, R219 ;  /* 0x0000000ddad87c10 */ /* 0x000fe2000fffe0db */
[----:B------:R-:W-:-:S03]  /*2660*/  IMAD.MOV.U32 R215, RZ, RZ, RZ ;  /* 0x000000ffffd77224 */ /* 0x000fc600078e00ff */
        /* <DEDUP_REMOVED lines=8> */
[----:B------:R-:W2:Y:S01]  /*26f0*/  @!P1 LDG.E R215, [R6.64] ;  /* 0x0000002a06d79981 */ /* 0x000ea2000c1e1900 */
[----:B------:R-:W-:Y:S01]  /*2700*/  IMAD.MOV R17, RZ, RZ, -R0 ;  /* 0x000000ffff117224 */ /* 0x000fe200078e0a00 */
[----:B------:R-:W-:Y:S01]  /*2710*/  SEL R18, RZ, 0x10, P5 ;  /* 0x00000010ff127807 */ /* 0x000fe20002800000 */
[----:B------:R-:W-:Y:S01]  /*2720*/  IMAD.SHL.U32 R4, R230, 0x2, RZ ;  /* 0x00000002e6047824 */ /* 0x000fe200078e00ff */
[----:B------:R-:W-:Y:S01]  /*2730*/  IADD3 R22, -R231, 0x10, RZ ;  /* 0x00000010e7167810 */ /* 0x000fe20007ffe1ff */
[----:B------:R-:W-:Y:S01]  /*2740*/  IMAD R216, R17, c[0x0][0x2b8], R216 ;  /* 0x0000ae0011d87a24 */ /* 0x000fe200078e02d8 */
[----:B------:R-:W-:Y:S02]  /*2750*/  IADD3 R24, -R18, 0x10, RZ ;  /* 0x0000001012187810 */ /* 0x000fe40007ffe1ff */
[----:B------:R-:W-:Y:S01]  /*2760*/  LOP3.LUT R22, R22, 0xf, RZ, 0xc0, !PT ;  /* 0x0000000f16167812 */ /* 0x000fe200078ec0ff */
[----:B------:R-:W-:Y:S01]  /*2770*/  IMAD.WIDE.U32 R16, R216, c[0x0][0x1e0], RZ ;  /* 0x00007800d8107a25 */ /* 0x000fe200078e00ff */
[----:B------:R-:W-:-:S02]  /*2780*/  SHF.R.S32.HI R19, RZ, 0x1f, R216 ;  /* 0x0000001fff137819 */ /* 0x000fc400000114d8 */
[----:B------:R-:W-:-:S03]  /*2790*/  LOP3.LUT R24, R24, 0xf, RZ, 0xc0, !PT ;  /* 0x0000000f18187812 */ /* 0x000fc600078ec0ff */
[----:B------:R-:W-:-:S04]  /*27a0*/  IMAD R19, R19, c[0x0][0x1e0], RZ ;  /* 0x0000780013137a24 */ /* 0x000fc800078e02ff */
        /* <DEDUP_REMOVED lines=8> */
[----:B------:R-:W-:Y:S02]  /*2830*/  LEA R6, P0, R26, c[0x0][0x1c8], 0x1 ;  /* 0x000072001a067a11 */ /* 0x000fe400078008ff */
[----:B------:R-:W-:Y:S02]  /*2840*/  SHF.L.U64.HI R0, R230, 0x1, R37 ;  /* 0x00000001e6007819 */ /* 0x000fe40000010225 */
[----:B------:R-:W-:Y:S01]  /*2850*/  LEA.HI.X R26, R26, c[0x0][0x1cc], R7, 0x1, P0 ;  /* 0x000073001a1a7a11 */ /* 0x000fe200000f0c07 */
[----:B------:R-:W1:Y:S01]  /*2860*/  SHFL.IDX PT, R23, R6, 0x2, 0x181f ;  /* 0x00581f0006177f89 */ /* 0x000e6200000e0000 */
[----:B------:R-:W-:-:S03]  /*2870*/  IMAD.SHL.U32 R7, R229, 0x2, RZ ;  /* 0x00000002e5077824 */ /* 0x000fc600078e00ff */
[----:B------:R-:W2:Y:S04]  /*2880*/  SHFL.IDX PT, R17, R26, 0x2, 0x181f ;  /* 0x00581f001a117f89 */ /* 0x000ea800000e0000 */
[----:B------:R-:W-:Y:S04]  /*2890*/  SHFL.IDX PT, R20, R6, RZ, 0x181f ;  /* 0x00181fff06147589 */ /* 0x000fe800000e0000 */
[----:B------:R3:W4:Y:S04]  /*28a0*/  SHFL.IDX PT, R16, R6, 0x1, 0x181f ;  /* 0x00381f0006107f89 */ /* 0x00072800000e0000 */
[----:B------:R-:W-:Y:S04]  /*28b0*/  SHFL.IDX PT, R21, R26, RZ, 0x181f ;  /* 0x00181fff1a157589 */ /* 0x000fe800000e0000 */
[----:B------:R5:W5:Y:S01]  /*28c0*/  SHFL.IDX PT, R19, R26, 0x1, 0x181f ;  /* 0x00381f001a137f89 */ /* 0x000b6200000e0000 */
[----:B-1----:R-:W-:-:S04]  /*28d0*/  IADD3 R24, P2, P0, R24, R23, R4 ;  /* 0x0000001718187210 */ /* 0x002fc8000785e004 */
[----:B--2---:R-:W-:Y:S02]  /*28e0*/  IADD3.X R25, RZ, R17, R0, P2, P0 ;  /* 0x00000011ff197210 */ /* 0x004fe400017e0400 */
[----:B------:R-:W-:Y:S02]  /*28f0*/  IADD3 R22, P2, P0, R22, R23, R7 ;  /* 0x0000001716167210 */ /* 0x000fe4000785e007 */
[----:B---3--:R-:W-:-:S04]  /*2900*/  SHF.L.U64.HI R6, R229, 0x1, R232 ;  /* 0x00000001e5067819 */ /* 0x008fc800000102e8 */
[----:B------:R-:W-:Y:S02]  /*2910*/  IADD3.X R23, RZ, R17, R6, P2, P0 ;  /* 0x00000011ff177210 */ /* 0x000fe400017e0406 */
[-C--:B----4-:R-:W-:Y:S02]  /*2920*/  IADD3 R28, P0, R16, R4.reuse, RZ ;  /* 0x00000004101c7210 */ /* 0x090fe40007f1e0ff */
[C---:B-----5:R-:W-:Y:S02]  /*2930*/  IADD3 R26, P6, R20.reuse, R4, RZ ;  /* 0x00000004141a7210 */ /* 0x060fe40007fde0ff */
[-C--:B------:R-:W-:Y:S01]  /*2940*/  IADD3 R20, P2, R20, R7.reuse, RZ ;  /* 0x0000000714147210 */ /* 0x080fe20007f5e0ff */
[--C-:B------:R-:W-:Y:S01]  /*2950*/  IMAD.X R29, R19, 0x1, R0.reuse, P0 ;  /* 0x00000001131d7824 */ /* 0x100fe200000e0600 */
[----:B------:R-:W-:Y:S01]  /*2960*/  ISETP.NE.U32.AND P0, PT, R231, RZ, PT ;  /* 0x000000ffe700720c */ /* 0x000fe20003f05070 */
[C---:B------:R-:W-:Y:S01]  /*2970*/  IMAD.X R27, R21.reuse, 0x1, R0, P6 ;  /* 0x00000001151b7824 */ /* 0x040fe200030e0600 */
[----:B------:R-:W-:Y:S01]  /*2980*/  IADD3 R16, P6, R16, R7, RZ ;  /* 0x0000000710107210 */ /* 0x000fe20007fde0ff */
[----:B------:R-:W-:Y:S01]  /*2990*/  IMAD.X R21, R21, 0x1, R6, P2 ;  /* 0x0000000115157824 */ /* 0x000fe200010e0606 */
[----:B------:R-:W-:-:S02]  /*29a0*/  ISETP.NE.U32.AND P2, PT, R18, RZ, PT ;  /* 0x000000ff1200720c */ /* 0x000fc40003f45070 */
[----:B------:R1:W-:Y:S01]  /*29b0*/  LDGSTS.E.BYPASS.LTC128B.128 [R217+0x8100], [R26.64], !P5 ;  /* 0x081000001ad97fae */ /* 0x0003e2000e901d6a */
[----:B------:R-:W-:-:S03]  /*29c0*/  IMAD.X R17, R19, 0x1, R6, P6 ;  /* 0x0000000113117824 */ /* 0x000fc600030e0606 */
[----:B------:R1:W-:Y:S04]  /*29d0*/  LDGSTS.E.BYPASS.LTC128B.128 [R217+0xb100], [R20.64], !P4 ;  /* 0x0b10000014d97fae */ /* 0x0003e8000e101d6a */
[----:B------:R1:W-:Y:S04]  /*29e0*/  LDGSTS.E.BYPASS.LTC128B.128 [R217+0x9100], [R28.64], !P5 ;  /* 0x091000001cd97fae */ /* 0x0003e8000e901d6a */
[----:B------:R1:W-:Y:S04]  /*29f0*/  LDGSTS.E.BYPASS.LTC128B.128 [R217+0xc100], [R16.64], !P4 ;  /* 0x0c10000010d97fae */ /* 0x0003e8000e101d6a */
[----:B------:R1:W-:Y:S04]  /*2a00*/  LDGSTS.E.BYPASS.LTC128B.128.ZFILL [R217+0xa100], [R24.64], P2 ;  /* 0x0a10000018d97fae */ /* 0x0003e80009141d6a */
[----:B------:R1:W-:Y:S02]  /*2a10*/  LDGSTS.E.BYPASS.LTC128B.128.ZFILL [R217+0xd100], [R22.64], P0 ;  /* 0x0d10000016d97fae */ /* 0x0003e40008141d6a */
.L_x_166:
[----:B-1----:R-:W-:Y:S01]  /*2a20*/  SHF.R.S32.HI R16, RZ, 0x1f, R97 ;  /* 0x0000001fff107819 */ /* 0x002fe20000011461 */
[----:B------:R-:W-:Y:S01]  /*2a30*/  FMUL.FTZ R0, R8, c[0x0][0x320] ;  /* 0x0000c80008007a20 */ /* 0x000fe20000410000 */
[-C--:B------:R-:W-:Y:S01]  /*2a40*/  LEA.HI R99, R99, R96.reuse, RZ, 0x2 ;  /* 0x0000006063637211 */ /* 0x080fe200078f10ff */
[----:B------:R-:W-:Y:S01]  /*2a50*/  FMUL.FTZ R4, R9, c[0x0][0x320] ;  /* 0x0000c80009047a20 */ /* 0x000fe20000410000 */
[----:B------:R-:W-:Y:S01]  /*2a60*/  LOP3.LUT R17, R98, 0xffffffe0, RZ, 0xc0, !PT ;  /* 0xffffffe062117812 */ /* 0x000fe200078ec0ff */
[----:B------:R-:W-:Y:S01]  /*2a70*/  FMUL.FTZ R9, R72, c[0x0][0x320] ;  /* 0x0000c80048097a20 */ /* 0x000fe20000410000 */
[----:B------:R-:W-:Y:S01]  /*2a80*/  LEA.HI R16, R16, R97, RZ, 0x3 ;  /* 0x0000006110107211 */ /* 0x000fe200078f18ff */
[----:B------:R-:W-:Y:S01]  /*2a90*/  FMUL.FTZ R6, R73, c[0x0][0x320] ;  /* 0x0000c80049067a20 */ /* 0x000fe20000410000 */
[----:B------:R-:W-:Y:S01]  /*2aa0*/  LOP3.LUT R99, R99, 0xfffffffc, RZ, 0xc0, !PT ;  /* 0xfffffffc63637812 */ /* 0x000fe200078ec0ff */
[----:B------:R-:W-:Y:S01]  /*2ab0*/  FMUL.FTZ R7, R68, c[0x0][0x320] ;  /* 0x0000c80044077a20 */ /* 0x000fe20000410000 */
[----:B------:R-:W-:Y:S01]  /*2ac0*/  IADD3 R17, -R17, R96, RZ ;  /* 0x0000006011117210 */ /* 0x000fe20007ffe1ff */
[----:B------:R-:W-:Y:S01]  /*2ad0*/  FMUL.FTZ R8, R69, c[0x0][0x320] ;  /* 0x0000c80045087a20 */ /* 0x000fe20000410000 */
[----:B------:R-:W-:Y:S01]  /*2ae0*/  LOP3.LUT R16, R16, 0xffffff8, RZ, 0xc0, !PT ;  /* 0x0ffffff810107812 */ /* 0x000fe200078ec0ff */
[----:B------:R-:W-:Y:S01]  /*2af0*/  IMAD.IADD R99, R96, 0x1, -R99 ;  /* 0x0000000160637824 */ /* 0x000fe200078e0a63 */
[----:B------:R-:W-:Y:S01]  /*2b00*/  SHF.R.S32.HI R18, RZ, 0x1f, R17 ;  /* 0x0000001fff127819 */ /* 0x000fe20000011411 */
[----:B------:R-:W-:Y:S01]  /*2b10*/  FMUL.FTZ R32, R64, c[0x0][0x320] ;  /* 0x0000c80040207a20 */ /* 0x000fe20000410000 */
[----:B------:R-:W-:Y:S01]  /*2b20*/  IADD3 R97, R97, -R16, RZ ;  /* 0x8000001061617210 */ /* 0x000fe20007ffe0ff */
[----:B------:R-:W-:Y:S01]  /*2b30*/  FMUL.FTZ R30, R65, c[0x0][0x320] ;  /* 0x0000c800411e7a20 */ /* 0x000fe20000410000 */
[----:B------:R-:W-:Y:S01]  /*2b40*/  LEA.HI R16, R18, R17, RZ, 0x2 ;  /* 0x0000001112107211 */ /* 0x000fe200078f10ff */
[----:B------:R-:W-:Y:S01]  /*2b50*/  FMUL.FTZ R28, R60, c[0x0][0x320] ;  /* 0x0000c8003c1c7a20 */ /* 0x000fe20000410000 */
[----:B------:R-:W-:Y:S01]  /*2b60*/  LEA.HI R18, R99, R99, RZ, 0x1 ;  /* 0x0000006363127211 */ /* 0x000fe200078f08ff */
[----:B------:R-:W-:Y:S01]  /*2b70*/  FMUL.FTZ R12, R12, c[0x0][0x320] ;  /* 0x0000c8000c0c7a20 */ /* 0x000fe20000410000 */
[----:B------:R-:W-:Y:S01]  /*2b80*/  LEA.HI.SX32 R20, R16, UR15, 0x1e ;  /* 0x0000000f10147c11 */ /* 0x000fe2000f8ff2ff */
[----:B------:R-:W-:Y:S01]  /*2b90*/  FMUL.FTZ R61, R61, c[0x0][0x320] ;  /* 0x0000c8003d3d7a20 */ /* 0x000fe20000410000 */
[----:B------:R-:W-:Y:S01]  /*2ba0*/  LOP3.LUT R18, R18, 0x1ffffffe, RZ, 0xc0, !PT ;  /* 0x1ffffffe12127812 */ /* 0x000fe200078ec0ff */
[----:B------:R-:W-:Y:S01]  /*2bb0*/  FMUL.FTZ R56, R56, c[0x0][0x320] ;  /* 0x0000c80038387a20 */ /* 0x000fe20000410000 */
[----:B------:R-:W-:Y:S01]  /*2bc0*/  PLOP3.LUT P2, PT, PT, PT, UP1, 0x80, 0x0 ;  /* 0x000000000000781c */ /* 0x000fe20003f4f018 */
[----:B------:R-:W-:Y:S01]  /*2bd0*/  IMAD R20, R97, 0x10, R20 ;  /* 0x0000001061147824 */ /* 0x000fe200078e0214 */
[----:B------:R-:W-:Y:S01]  /*2be0*/  IADD3 R99, R99, -R18, RZ ;  /* 0x8000001263637210 */ /* 0x000fe20007ffe0ff */
[----:B------:R-:W-:Y:S01]  /*2bf0*/  FMUL.FTZ R57, R57, c[0x0][0x320] ;  /* 0x0000c80039397a20 */ /* 0x000fe20000410000 */
[----:B------:R-:W-:Y:S01]  /*2c00*/  PLOP3.LUT P0, PT, PT, PT, UP1, 0x80, 0x0 ;  /* 0x000000000000781c */ /* 0x000fe20003f0f018 */
[----:B------:R-:W-:Y:S01]  /*2c10*/  FMUL.FTZ R52, R52, c[0x0][0x320] ;  /* 0x0000c80034347a20 */ /* 0x000fe20000410000 */
[----:B------:R-:W1:Y:S01]  /*2c20*/  MUFU.TANH R0, R0 ;  /* 0x0000000000007308 */ /* 0x000e620000002400 */
[----:B------:R-:W-:Y:S01]  /*2c30*/  IMAD R220, R99, 0x8, R20 ;  /* 0x0000000863dc7824 */ /* 0x000fe200078e0214 */
[----:B------:R-:W-:Y:S01]  /*2c40*/  MOV R20, UR18 ;  /* 0x0000001200147c02 */ /* 0x000fe20008000f00 */
[----:B------:R-:W-:Y:S01]  /*2c50*/  FMUL.FTZ R53, R53, c[0x0][0x320] ;  /* 0x0000c80035357a20 */ /* 0x000fe20000410000 */
[----:B------:R-:W-:Y:S01]  /*2c60*/  ULDC UR13, c[0x0][0x324] ;  /* 0x0000c900000d7ab9 */ /* 0x000fe20000000800 */
[----:B------:R-:W-:Y:S01]  /*2c70*/  FMUL.FTZ R48, R48, c[0x0][0x320] ;  /* 0x0000c80030307a20 */ /* 0x000fe20000410000 */
[----:B------:R-:W-:Y:S01]  /*2c80*/  MOV R19, R220 ;  /* 0x000000dc00137202 */ /* 0x000fe20000000f00 */
[----:B------:R-:W-:Y:S01]  /*2c90*/  @P2 IMAD.HI.U32 R18, R220, c[0x0][0x2c8], RZ ;  /* 0x0000b200dc122a27 */ /* 0x000fe200078e00ff */
[----:B------:R-:W2:Y:S01]  /*2ca0*/  MUFU.TANH R4, R4 ;  /* 0x0000000400047308 */ /* 0x000ea20000002400 */
[----:B------:R-:W-:Y:S01]  /*2cb0*/  ULDC UR16, c[0x0][0x1d0] ;  /* 0x0000740000107ab9 */ /* 0x000fe20000000800 */
[----:B------:R-:W0:Y:S01]  /*2cc0*/  LDGDEPBAR ;  /* 0x00000000000079af */ /* 0x000e220000000000 */
[----:B------:R-:W-:Y:S01]  /*2cd0*/  FMUL.FTZ R49, R49, c[0x0][0x320] ;  /* 0x0000c80031317a20 */ /* 0x000fe20000410000 */
[----:B------:R-:W-:Y:S01]  /*2ce0*/  @P0 SHF.R.U32.HI R19, RZ, c[0x0][0x2cc], R18 ;  /* 0x0000b300ff130a19 */ /* 0x000fe20000011612 */
[----:B------:R-:W-:Y:S01]  /*2cf0*/  FMUL.FTZ R44, R44, c[0x0][0x320] ;  /* 0x0000c8002c2c7a20 */ /* 0x000fe20000410000 */
[----:B------:R-:W-:Y:S01]  /*2d00*/  LOP3.LUT R18, R16, 0x7ffffffc, RZ, 0xc0, !PT ;  /* 0x7ffffffc10127812 */ /* 0x000fe200078ec0ff */
[----:B------:R-:W-:Y:S01]  /*2d10*/  FMUL.FTZ R45, R45, c[0x0][0x320] ;  /* 0x0000c8002d2d7a20 */ /* 0x000fe20000410000 */
[----:B------:R-:W-:Y:S01]  /*2d20*/  PLOP3.LUT P0, PT, PT, PT, UP0, 0x40, 0x0 ;  /* 0x000000000000781c */ /* 0x000fe20003f0e808 */
[----:B------:R-:W3:Y:S01]  /*2d30*/  SHFL.IDX PT, R16, R19, RZ, 0x1c1f ;  /* 0x001c1fff13107589 */ /* 0x000ee200000e0000 */
[----:B------:R-:W-:Y:S01]  /*2d40*/  FMUL.FTZ R80, R80, c[0x0][0x320] ;  /* 0x0000c80050507a20 */ /* 0x000fe20000410000 */
[----:B------:R-:W4:Y:S01]  /*2d50*/  MUFU.TANH R9, R9 ;  /* 0x0000000900097308 */ /* 0x000f220000002400 */
[----:B------:R-:W-:Y:S01]  /*2d60*/  IMAD.IADD R221, R17, 0x1, -R18 ;  /* 0x0000000111dd7824 */ /* 0x000fe200078e0a12 */
[----:B------:R-:W-:Y:S01]  /*2d70*/  UIMAD UR16, UR8, UR16, UR4 ;  /* 0x00000010081072a4 */ /* 0x000fe2000f8e0204 */
[----:B------:R-:W-:Y:S01]  /*2d80*/  FMUL.FTZ R81, R81, c[0x0][0x320] ;  /* 0x0000c80051517a20 */ /* 0x000fe20000410000 */
[----:B------:R-:W-:Y:S01]  /*2d90*/  ULOP3.LUT UR13, URZ, UR13, URZ, 0x33, !UPT ;  /* 0x0000000d3f0d7292 */ /* 0x000fe2000f8e333f */
[----:B------:R-:W-:-:S02]  /*2da0*/  IMAD.SHL.U32 R221, R221, 0x2, RZ ;  /* 0x00000002dddd7824 */ /* 0x000fc400078e00ff */
[----:B------:R-:W-:Y:S01]  /*2db0*/  FMUL.FTZ R76, R76, c[0x0][0x320] ;  /* 0x0000c8004c4c7a20 */ /* 0x000fe20000410000 */
[----:B------:R-:W1:Y:S01]  /*2dc0*/  MUFU.TANH R6, R6 ;  /* 0x0000000600067308 */ /* 0x000e620000002400 */
[----:B------:R-:W-:Y:S01]  /*2dd0*/  FMUL.FTZ R77, R77, c[0x0][0x320] ;  /* 0x0000c8004d4d7a20 */ /* 0x000fe20000410000 */
[----:B------:R-:W-:Y:S01]  /*2de0*/  IADD3 R21, -R221, 0x1, R20 ;  /* 0x00000001dd157810 */ /* 0x000fe20007ffe114 */
[----:B------:R-:W-:Y:S01]  /*2df0*/  FMUL.FTZ R13, R13, c[0x0][0x320] ;  /* 0x0000c8000d0d7a20 */ /* 0x000fe20000410000 */
[----:B------:R-:W-:Y:S02]  /*2e00*/  IADD3 R20, -R221, UR16, RZ ;  /* 0x00000010dd147c10 */ /* 0x000fe4000fffe1ff */
[----:B------:R-:W-:Y:S02]  /*2e10*/  IADD3 R21, R21, -c[0x0][0x168], RZ ;  /* 0x80005a0015157a10 */ /* 0x000fe40007ffe0ff */
[----:B------:R-:W1:Y:S02]  /*2e20*/  MUFU.TANH R7, R7 ;  /* 0x0000000700077308 */ /* 0x000e640000002400 */
[----:B------:R-:W-:-:S02]  /*2e30*/  IADD3 R22, R21, c[0x0][0x328], RZ ;  /* 0x0000ca0015167a10 */ /* 0x000fc40007ffe0ff */
[----:B------:R-:W-:Y:S02]  /*2e40*/  IADD3 R21, R21, UR13, RZ ;  /* 0x0000000d15157c10 */ /* 0x000fe4000fffe0ff */
[-C--:B---3--:R-:W-:Y:S02]  /*2e50*/  IADD3 R17, R22, R16.reuse, RZ ;  /* 0x0000001016117210 */ /* 0x088fe40007ffe0ff */
[----:B------:R-:W3:Y:S01]  /*2e60*/  MUFU.TANH R8, R8 ;  /* 0x0000000800087308 */ /* 0x000ee20000002400 */
[----:B------:R-:W-:Y:S02]  /*2e70*/  IADD3 R23, R21, R16, RZ ;  /* 0x0000001015177210 */ /* 0x000fe40007ffe0ff */
[----:B------:R-:W-:-:S05]  /*2e80*/  IMNMX R24, R17, R20, PT ;  /* 0x0000001411187217 */ /* 0x000fca0003800200 */
[----:B------:R-:W1:Y:S08]  /*2e90*/  MUFU.TANH R32, R32 ;  /* 0x0000002000207308 */ /* 0x000e700000002400 */
        /* <DEDUP_REMOVED lines=16> */
[----:B------:R5:W1:Y:S02]  /*2fa0*/  MUFU.TANH R18, R13 ;  /* 0x0000000d00127308 */ /* 0x000a640000002400 */
[----:B-----5:R-:W-:Y:S01]  /*2fb0*/  IADD3 R13, -R221, UR4, RZ ;  /* 0x00000004dd0d7c10 */ /* 0x020fe2000fffe1ff */
[----:B------:R-:W-:Y:S05]  /*2fc0*/  @P0 BRA `(.L_x_167) ;  /* 0x0000015000000947 */ /* 0x000fea0003800000 */
[----:B-1234-:R-:W-:Y:S01]  /*2fd0*/  IMAD.U32 R17, RZ, RZ, UR11 ;  /* 0x0000000bff117e24 */ /* 0x01efe2000f8e00ff */
[----:B------:R-:W-:Y:S04]  /*2fe0*/  BSSY B0, `(.L_x_168) ;  /* 0x000000f000007945 */ /* 0x000fe80003800000 */
[----:B------:R-:W-:-:S04]  /*2ff0*/  IADD3 R26, R17, -c[0x0][0x168], R16 ;  /* 0x80005a00111a7a10 */ /* 0x000fc80007ffe010 */
[----:B------:R-:W-:-:S13]  /*3000*/  ISETP.GT.AND P0, PT, R26, -0x1, PT ;  /* 0xffffffff1a00780c */ /* 0x000fda0003f04270 */
[----:B------:R-:W-:Y:S05]  /*3010*/  @P0 BRA `(.L_x_169) ;  /* 0x0000007000000947 */ /* 0x000fea0003800000 */
[----:B------:R-:W-:Y:S01]  /*3020*/  IMAD.MOV.U32 R16, RZ, RZ, c[0x0][0x32c] ;  /* 0x0000cb00ff107624 */ /* 0x000fe200078e00ff */
[----:B------:R-:W-:-:S04]  /*3030*/  LOP3.LUT R26, RZ, R26, RZ, 0x33, !PT ;  /* 0x0000001aff1a7212 */ /* 0x000fc800078e33ff */
[----:B------:R-:W-:-:S13]  /*3040*/  ISETP.NE.AND P0, PT, R16, 0x1, PT ;  /* 0x000000011000780c */ /* 0x000fda0003f05270 */
[----:B------:R-:W-:-:S05]  /*3050*/  @P0 IMAD.HI.U32 R16, R26, c[0x0][0x330], RZ ;  /* 0x0000cc001a100a27 */ /* 0x000fca00078e00ff */
[----:B------:R-:W-:-:S04]  /*3060*/  @P0 SHF.R.U32.HI R26, RZ, c[0x0][0x334], R16 ;  /* 0x0000cd00ff1a0a19 */ /* 0x000fc80000011610 */
[----:B------:R-:W-:Y:S01]  /*3070*/  LOP3.LUT R26, RZ, R26, RZ, 0x33, !PT ;  /* 0x0000001aff1a7212 */ /* 0x000fe200078e33ff */
[----:B------:R-:W-:Y:S05]  /*3080*/  BRA `(.L_x_170) ;  /* 0x0000004000007947 */ /* 0x000fea0003800000 */
.L_x_169:
[----:B------:R-:W-:-:S04]  /*3090*/  MOV R16, c[0x0][0x32c] ;  /* 0x0000cb0000107a02 */ /* 0x000fc80000000f00 */
[----:B------:R-:W-:-:S13]  /*30a0*/  ISETP.NE.AND P0, PT, R16, 0x1, PT ;  /* 0x000000011000780c */ /* 0x000fda0003f05270 */
[----:B------:R-:W-:-:S05]  /*30b0*/  @P0 IMAD.HI.U32 R16, R26, c[0x0][0x330], RZ ;  /* 0x0000cc001a100a27 */ /* 0x000fca00078e00ff */
[----:B------:R-:W-:Y:S02]  /*30c0*/  @P0 SHF.R.U32.HI R26, RZ, c[0x0][0x334], R16 ;  /* 0x0000cd00ff1a0a19 */ /* 0x000fe40000011610 */
.L_x_170:
[----:B------:R-:W-:Y:S05]  /*30d0*/  BSYNC B0 ;  /* 0x0000000000007941 */ /* 0x000fea0003800000 */
.L_x_168:
[----:B------:R-:W-:-:S05]  /*30e0*/  IMAD R26, R26, c[0x0][0x32c], R13 ;  /* 0x0000cb001a1a7a24 */ /* 0x000fca00078e020d */
[----:B------:R-:W-:Y:S02]  /*30f0*/  IADD3 R17, R26, c[0x0][0x32c], RZ ;  /* 0x0000cb001a117a10 */ /* 0x000fe40007ffe0ff */
[----:B------:R-:W-:Y:S02]  /*3100*/  IMNMX R23, R23, R26, !PT ;  /* 0x0000001a17177217 */ /* 0x000fe40007800200 */
[----:B------:R-:W-:Y:S02]  /*3110*/  IMNMX R24, R24, R17, PT ;  /* 0x0000001118187217 */ /* 0x000fe40003800200 */
.L_x_167:
[----:B-1234-:R-:W-:Y:S01]  /*3120*/  UISETP.GE.AND UP2, UPT, UR4, 0x2, UPT ;  /* 0x000000020400788c */ /* 0x01efe2000bf46270 */
[----:B------:R1:W2:Y:S01]  /*3130*/  SHFL.IDX PT, R27, R19, 0x1, 0x1c1f ;  /* 0x003c1f00131b7f89 */ /* 0x0002a200000e0000 */
[----:B------:R-:W-:Y:S01]  /*3140*/  UISETP.GE.AND UP3, UPT, UR4, 0x1, UPT ;  /* 0x000000010400788c */ /* 0x000fe2000bf66270 */
[----:B------:R-:W-:Y:S01]  /*3150*/  FMUL.FTZ R14, R14, c[0x0][0x320] ;  /* 0x0000c8000e0e7a20 */ /* 0x000fe20000410000 */
[----:B------:R-:W-:Y:S01]  /*3160*/  UISETP.GE.AND UP4, UPT, UR4, 0x9, UPT ;  /* 0x000000090400788c */ /* 0x000fe2000bf86270 */
[----:B------:R-:W-:Y:S01]  /*3170*/  FMUL.FTZ R31, R10, c[0x0][0x320] ;  /* 0x0000c8000a1f7a20 */ /* 0x000fe20000410000 */
[----:B------:R-:W-:Y:S01]  /*3180*/  PLOP3.LUT P6, PT, PT, PT, UP2, 0x40, 0x0 ;  /* 0x000000000000781c */ /* 0x000fe20003fce828 */
[----:B------:R-:W-:Y:S01]  /*3190*/  UP2UR UR33, UPR, URZ, 0x4 ;  /* 0x000000043f217883 */ /* 0x000fe20008000000 */
[----:B------:R-:W-:Y:S01]  /*31a0*/  PLOP3.LUT P0, PT, PT, PT, UP3, 0x40, 0x0 ;  /* 0x000000000000781c */ /* 0x000fe20003f0e838 */
[----:B------:R-:W-:Y:S01]  /*31b0*/  UP2UR UR34, UPR, URZ, 0x8 ;  /* 0x000000083f227883 */ /* 0x000fe20008000000 */
[C---:B------:R-:W-:Y:S01]  /*31c0*/  ISETP.GT.AND P6, PT, R23.reuse, 0x1, P6 ;  /* 0x000000011700780c */ /* 0x040fe200037c4270 */
[----:B------:R-:W-:Y:S01]  /*31d0*/  UISETP.GE.AND UP2, UPT, UR4, 0x11, UPT ;  /* 0x000000110400788c */ /* 0x000fe2000bf46270 */
[C---:B------:R-:W-:Y:S01]  /*31e0*/  ISETP.GT.AND P0, PT, R23.reuse, RZ, P0 ;  /* 0x000000ff1700720c */ /* 0x040fe20000704270 */
[----:B------:R-:W-:Y:S01]  /*31f0*/  UISETP.GE.AND UP3, UPT, UR4, 0xa, UPT ;  /* 0x0000000a0400788c */ /* 0x000fe2000bf66270 */
[----:B------:R-:W-:Y:S01]  /*3200*/  PLOP3.LUT P2, PT, PT, PT, UP4, 0x40, 0x0 ;  /* 0x000000000000781c */ /* 0x000fe20003f4e848 */
[----:B------:R-:W-:Y:S01]  /*3210*/  UP2UR UR30, UPR, URZ, 0x4 ;  /* 0x000000043f1e7883 */ /* 0x000fe20008000000 */
[C---:B------:R-:W-:Y:S01]  /*3220*/  ISETP.LT.OR P6, PT, R24.reuse, 0x2, P6 ;  /* 0x000000021800780c */ /* 0x040fe200037c1670 */
[----:B------:R3:W4:Y:S01]  /*3230*/  MUFU.TANH R25, R14 ;  /* 0x0000000e00197308 */ /* 0x0007220000002400 */
[----:B------:R-:W-:Y:S01]  /*3240*/  ISETP.LT.OR P0, PT, R24, 0x1, P0 ;  /* 0x000000011800780c */ /* 0x000fe20000701670 */
[----:B------:R-:W-:Y:S01]  /*3250*/  UP2UR UR32, UPR, URZ, 0x10 ;  /* 0x000000103f207883 */ /* 0x000fe20008000000 */
[C---:B------:R-:W-:Y:S01]  /*3260*/  ISETP.GT.AND P2, PT, R23.reuse, 0x8, P2 ;  /* 0x000000081700780c */ /* 0x040fe20001744270 */
[----:B------:R-:W-:Y:S01]  /*3270*/  UISETP.GE.AND UP4, UPT, UR4, 0x52, UPT ;  /* 0x000000520400788c */ /* 0x000fe2000bf86270 */
[----:B------:R-:W-:Y:S01]  /*3280*/  FSEL R18, R18, -INF , !P6 ;  /* 0xff80000012127808 */ /* 0x000fe20007000000 */
[----:B------:R-:W-:Y:S01]  /*3290*/  UISETP.GE.AND UP6, UPT, UR4, 0x4a, UPT ;  /* 0x0000004a0400788c */ /* 0x000fe2000bfc6270 */
[----:B-1----:R-:W-:Y:S01]  /*32a0*/  FSEL R19, R12, -INF , !P0 ;  /* 0xff8000000c137808 */ /* 0x002fe20004000000 */
[----:B------:R-:W-:Y:S01]  /*32b0*/  UISETP.GE.AND UP5, UPT, UR4, 0x51, UPT ;  /* 0x000000510400788c */ /* 0x000fe2000bfa6270 */
[----:B------:R-:W-:Y:S01]  /*32c0*/  PLOP3.LUT P6, PT, PT, PT, UP2, 0x40, 0x0 ;  /* 0x000000000000781c */ /* 0x000fe20003fce828 */
[----:B------:R-:W-:Y:S01]  /*32d0*/  UISETP.GE.AND UP2, UPT, UR4, 0x12, UPT ;  /* 0x000000120400788c */ /* 0x000fe2000bf46270 */
[----:B------:R-:W-:Y:S01]  /*32e0*/  PLOP3.LUT P0, PT, PT, PT, UP3, 0x40, 0x0 ;  /* 0x000000000000781c */ /* 0x000fe20003f0e838 */
[----:B------:R-:W-:Y:S01]  /*32f0*/  UP2UR UR31, UPR, URZ, 0x8 ;  /* 0x000000083f1f7883 */ /* 0x000fe20008000000 */
[----:B------:R-:W-:Y:S01]  /*3300*/  ISETP.LT.OR P2, PT, R24, 0x9, P2 ;  /* 0x000000091800780c */ /* 0x000fe20001741670 */
[----:B------:R-:W-:Y:S01]  /*3310*/  UP2UR UR29, UPR, URZ, 0x4 ;  /* 0x000000043f1d7883 */ /* 0x000fe20008000000 */
[----:B------:R-:W-:Y:S01]  /*3320*/  ISETP.GT.AND P0, PT, R23, 0x9, P0 ;  /* 0x000000091700780c */ /* 0x000fe20000704270 */
[----:B------:R-:W-:Y:S01]  /*3330*/  FMUL.FTZ R17, R70, c[0x0][0x320] ;  /* 0x0000c80046117a20 */ /* 0x000fe20000410000 */
[----:B---3--:R-:W-:Y:S01]  /*3340*/  FSEL R14, R0, -INF , !P2 ;  /* 0xff800000000e7808 */ /* 0x008fe20005000000 */
[----:B------:R-:W-:Y:S01]  /*3350*/  FMUL.FTZ R16, R71, c[0x0][0x320] ;  /* 0x0000c80047107a20 */ /* 0x000fe20000410000 */
[----:B------:R-:W-:Y:S01]  /*3360*/  PLOP3.LUT P2, PT, PT, PT, UP2, 0x40, 0x0 ;  /* 0x000000000000781c */ /* 0x000fe20003f4e828 */
[----:B------:R-:W-:Y:S01]  /*3370*/  UISETP.GE.AND UP2, UPT, UR4, 0x19, UPT ;  /* 0x000000190400788c */ /* 0x000fe2000bf46270 */
[----:B------:R-:W-:Y:S01]  /*3380*/  ISETP.LT.OR P0, PT, R24, 0xa, P0 ;  /* 0x0000000a1800780c */ /* 0x000fe20000701670 */
[----:B------:R-:W-:Y:S01]  /*3390*/  FMUL.FTZ R15, R15, c[0x0][0x320] ;  /* 0x0000c8000f0f7a20 */ /* 0x000fe20000410000 */
[C---:B------:R-:W-:Y:S01]  /*33a0*/  ISETP.GT.AND P6, PT, R23.reuse, 0x10, P6 ;  /* 0x000000101700780c */ /* 0x040fe200037c4270 */
[----:B------:R-:W-:Y:S01]  /*33b0*/  UP2UR UR28, UPR, URZ, 0x4 ;  /* 0x000000043f1c7883 */ /* 0x000fe20008000000 */
[----:B------:R-:W-:Y:S01]  /*33c0*/  FSEL R12, R4, -INF , !P0 ;  /* 0xff800000040c7808 */ /* 0x000fe20004000000 */
[----:B------:R-:W-:Y:S01]  /*33d0*/  FMUL.FTZ R26, R74, c[0x0][0x320] ;  /* 0x0000c8004a1a7a20 */ /* 0x000fe20000410000 */
[----:B------:R-:W-:Y:S01]  /*33e0*/  PLOP3.LUT P0, PT, PT, PT, UP2, 0x40, 0x0 ;  /* 0x000000000000781c */ /* 0x000fe20003f0e828 */
[----:B------:R-:W-:Y:S01]  /*33f0*/  UISETP.GE.AND UP2, UPT, UR4, 0x1a, UPT ;  /* 0x0000001a0400788c */ /* 0x000fe2000bf46270 */
[C---:B------:R-:W-:Y:S01]  /*3400*/  ISETP.LT.OR P6, PT, R24.reuse, 0x11, P6 ;  /* 0x000000111800780c */ /* 0x040fe200037c1670 */
[----:B------:R-:W-:Y:S01]  /*3410*/  UISETP.GE.AND UP3, UPT, UR4, 0x59, UPT ;  /* 0x000000590400788c */ /* 0x000fe2000bf66270 */
[----:B------:R-:W-:Y:S01]  /*3420*/  ISETP.GT.AND P2, PT, R23, 0x11, P2 ;  /* 0x000000111700780c */ /* 0x000fe20001744270 */
[----:B------:R-:W-:Y:S01]  /*3430*/  UP2UR UR27, UPR, URZ, 0x4 ;  /* 0x000000043f1b7883 */ /* 0x000fe20008000000 */
[----:B------:R-:W-:Y:S01]  /*3440*/  FSEL R10, R9, -INF , !P6 ;  /* 0xff800000090a7808 */ /* 0x000fe20007000000 */
[----:B------:R-:W-:Y:S01]  /*3450*/  FMUL.FTZ R59, R59, c[0x0][0x320] ;  /* 0x0000c8003b3b7a20 */ /* 0x000fe20000410000 */
[----:B------:R-:W-:Y:S01]  /*3460*/  PLOP3.LUT P6, PT, PT, PT, UP2, 0x40, 0x0 ;  /* 0x000000000000781c */ /* 0x000fe20003fce828 */
[----:B------:R-:W-:Y:S01]  /*3470*/  UISETP.GE.AND UP2, UPT, UR4, 0x21, UPT ;  /* 0x000000210400788c */ /* 0x000fe2000bf46270 */
[----:B------:R-:W-:Y:S01]  /*3480*/  ISETP.LT.OR P2, PT, R24, 0x12, P2 ;  /* 0x000000121800780c */ /* 0x000fe20001741670 */
[----:B------:R-:W-:Y:S01]  /*3490*/  FMUL.FTZ R54, R54, c[0x0][0x320] ;  /* 0x0000c80036367a20 */ /* 0x000fe20000410000 */
        /* <DEDUP_REMOVED lines=67> */
[----:B------:R1:W3:Y:S01]  /*38d0*/  MUFU.TANH R149, R59 ;  /* 0x0000003b00957308 */ /* 0x0002e20000002400 */
[----:B------:R-:W-:Y:S01]  /*38e0*/  PLOP3.LUT P6, PT, PT, PT, UP2, 0x40, 0x0 ;  /* 0x000000000000781c */ /* 0x000fe20003fce828 */
[----:B------:R-:W-:Y:S01]  /*38f0*/  UISETP.GE.AND UP2, UPT, UR4, 0x42, UPT ;  /* 0x000000420400788c */ /* 0x000fe2000bf46270 */
[----:B------:R-:W-:Y:S01]  /*3900*/  ISETP.LT.OR P2, PT, R24, 0x39, P2 ;  /* 0x000000391800780c */ /* 0x000fe20001741670 */
[--C-:B--2---:R-:W-:Y:S01]  /*3910*/  IMAD.IADD R9, R22, 0x1, R27.reuse ;  /* 0x0000000116097824 */ /* 0x104fe200078e021b */
[----:B------:R-:W-:Y:S01]  /*3920*/  ISETP.GT.AND P0, PT, R23, 0x39, P0 ;  /* 0x000000391700780c */ /* 0x000fe20000704270 */
[----:B------:R-:W-:Y:S01]  /*3930*/  UP2UR UR17, UPR, URZ, 0x4 ;  /* 0x000000043f117883 */ /* 0x000fe20008000000 */
[----:B------:R-:W-:Y:S01]  /*3940*/  FSEL R142, R142, -INF , !P2 ;  /* 0xff8000008e8e7808 */ /* 0x000fe20005000000 */
[----:B------:R-:W2:Y:S01]  /*3950*/  MUFU.TANH R17, R17 ;  /* 0x0000001100117308 */ /* 0x000ea20000002400 */
[----:B------:R-:W-:Y:S01]  /*3960*/  PLOP3.LUT P2, PT, PT, PT, UP2, 0x40, 0x0 ;  /* 0x000000000000781c */ /* 0x000fe20003f4e828 */
[----:B------:R-:W-:Y:S01]  /*3970*/  UISETP.GE.AND UP2, UPT, UR4, 0x49, UPT ;  /* 0x000000490400788c */ /* 0x000fe2000bf46270 */
[----:B------:R-:W-:Y:S01]  /*3980*/  ISETP.LT.OR P0, PT, R24, 0x3a, P0 ;  /* 0x0000003a1800780c */ /* 0x000fe20000701670 */
[----:B------:R-:W-:Y:S01]  /*3990*/  IMAD.IADD R0, R21, 0x1, R27 ;  /* 0x0000000115007824 */ /* 0x000fe200078e021b */
[C---:B------:R-:W-:Y:S01]  /*39a0*/  ISETP.GT.AND P6, PT, R23.reuse, 0x40, P6 ;  /* 0x000000401700780c */ /* 0x040fe200037c4270 */
[----:B------:R-:W-:Y:S01]  /*39b0*/  UP2UR UR16, UPR, URZ, 0x4 ;  /* 0x000000043f107883 */ /* 0x000fe20008000000 */
[----:B------:R-:W-:Y:S01]  /*39c0*/  FSEL R140, R140, -INF , !P0 ;  /* 0xff8000008c8c7808 */ /* 0x000fe20004000000 */
[----:B------:R-:W1:Y:S01]  /*39d0*/  MUFU.TANH R16, R16 ;  /* 0x0000001000107308 */ /* 0x000e620000002400 */
[----:B------:R-:W-:Y:S01]  /*39e0*/  PLOP3.LUT P0, PT, PT, PT, UP2, 0x40, 0x0 ;  /* 0x000000000000781c */ /* 0x000fe20003f0e828 */
[----:B------:R-:W-:Y:S01]  /*39f0*/  UISETP.GE.AND UP2, UPT, UR4, 0x5a, UPT ;  /* 0x0000005a0400788c */ /* 0x000fe2000bf46270 */
[----:B------:R-:W-:-:S02]  /*3a00*/  ISETP.GT.AND P2, PT, R23, 0x41, P2 ;  /* 0x000000411700780c */ /* 0x000fc40001744270 */
[----:B------:R-:W-:Y:S02]  /*3a10*/  ISETP.GT.AND P0, PT, R23, 0x48, P0 ;  /* 0x000000481700780c */ /* 0x000fe40000704270 */
[C---:B------:R-:W-:Y:S01]  /*3a20*/  ISETP.LT.OR P6, PT, R24.reuse, 0x41, P6 ;  /* 0x000000411800780c */ /* 0x040fe200037c1670 */
[----:B------:R1:W1:Y:S01]  /*3a30*/  MUFU.TANH R159, R54 ;  /* 0x00000036009f7308 */ /* 0x0002620000002400 */
[C---:B------:R-:W-:Y:S02]  /*3a40*/  ISETP.LT.OR P0, PT, R24.reuse, 0x49, P0 ;  /* 0x000000491800780c */ /* 0x040fe40000701670 */
[----:B------:R-:W-:Y:S02]  /*3a50*/  ISETP.LT.OR P2, PT, R24, 0x42, P2 ;  /* 0x000000421800780c */ /* 0x000fe40001741670 */
[----:B------:R-:W-:Y:S02]  /*3a60*/  FSEL R152, R152, -INF , !P0 ;  /* 0xff80000098987808 */ /* 0x000fe40004000000 */
[----:B------:R-:W-:Y:S01]  /*3a70*/  PLOP3.LUT P0, PT, PT, PT, UP4, 0x40, 0x0 ;  /* 0x000000000000781c */ /* 0x000fe20003f0e848 */
[----:B------:R1:W1:Y:S01]  /*3a80*/  MUFU.TANH R153, R55 ;  /* 0x0000003700997308 */ /* 0x0002620000002400 */
[----:B------:R-:W-:-:S02]  /*3a90*/  FSEL R156, R156, -INF , !P6 ;  /* 0xff8000009c9c7808 */ /* 0x000fc40007000000 */
[----:B------:R-:W-:Y:S02]  /*3aa0*/  FSEL R154, R154, -INF , !P2 ;  /* 0xff8000009a9a7808 */ /* 0x000fe40005000000 */
[----:B------:R-:W-:Y:S02]  /*3ab0*/  PLOP3.LUT P6, PT, PT, PT, UP6, 0x40, 0x0 ;  /* 0x000000000000781c */ /* 0x000fe40003fce868 */
[----:B------:R-:W-:Y:S01]  /*3ac0*/  PLOP3.LUT P2, PT, PT, PT, UP5, 0x40, 0x0 ;  /* 0x000000000000781c */ /* 0x000fe20003f4e858 */
[----:B------:R-:W1:Y:S01]  /*3ad0*/  MUFU.TANH R15, R15 ;  /* 0x0000000f000f7308 */ /* 0x000e620000002400 */
[C---:B------:R-:W-:Y:S02]  /*3ae0*/  ISETP.GT.AND P0, PT, R23.reuse, 0x51, P0 ;  /* 0x000000511700780c */ /* 0x040fe40000704270 */
[C---:B------:R-:W-:Y:S02]  /*3af0*/  ISETP.GT.AND P6, PT, R23.reuse, 0x49, P6 ;  /* 0x000000491700780c */ /* 0x040fe400037c4270 */
[----:B------:R-:W-:-:S02]  /*3b00*/  ISETP.GT.AND P2, PT, R23, 0x50, P2 ;  /* 0x000000501700780c */ /* 0x000fc40001744270 */
        /* <DEDUP_REMOVED lines=11> */
[----:B------:R1:W1:Y:S01]  /*3bc0*/  MUFU.TANH R141, R66 ;  /* 0x00000042008d7308 */ /* 0x0002620000002400 */
[C---:B------:R-:W-:Y:S02]  /*3bd0*/  ISETP.GT.AND P6, PT, R23.reuse, 0x58, P6 ;  /* 0x000000581700780c */ /* 0x040fe400037c4270 */
[----:B------:R-:W-:Y:S02]  /*3be0*/  ISETP.GT.AND P2, PT, R23, 0x59, P2 ;  /* 0x000000591700780c */ /* 0x000fe40001744270 */
[----:B------:R-:W-:-:S02]  /*3bf0*/  ISETP.LT.OR P6, PT, R24, 0x59, P6 ;  /* 0x000000591800780c */ /* 0x000fc400037c1670 */
[----:B------:R-:W-:Y:S01]  /*3c00*/  ISETP.LT.OR P2, PT, R24, 0x5a, P2 ;  /* 0x0000005a1800780c */ /* 0x000fe20001741670 */
[----:B------:R1:W1:Y:S01]  /*3c10*/  MUFU.TANH R125, R67 ;  /* 0x00000043007d7308 */ /* 0x0002620000002400 */
[----:B------:R-:W-:Y:S02]  /*3c20*/  IMNMX R20, R9, R20, PT ;  /* 0x0000001409147217 */ /* 0x000fe40003800200 */
[----:B------:R-:W-:Y:S02]  /*3c30*/  FSEL R132, R132, -INF , !P6 ;  /* 0xff80000084847808 */ /* 0x000fe40007000000 */
[----:B------:R-:W-:-:S03]  /*3c40*/  FSEL R130, R130, -INF , !P2 ;  /* 0xff80000082827808 */ /* 0x000fc60005000000 */
[----:B------:R1:W1:Y:S08]  /*3c50*/  MUFU.TANH R151, R46 ;  /* 0x0000002e00977308 */ /* 0x0002700000002400 */
[----:B------:R1:W1:Y:S08]  /*3c60*/  MUFU.TANH R143, R47 ;  /* 0x0000002f008f7308 */ /* 0x0002700000002400 */
[----:B------:R-:W1:Y:S08]  /*3c70*/  MUFU.TANH R26, R26 ;  /* 0x0000001a001a7308 */ /* 0x000e700000002400 */
        /* <DEDUP_REMOVED lines=8> */
[----:B------:R1:W1:Y:S08]  /*3d00*/  MUFU.TANH R7, R29 ;  /* 0x0000001d00077308 */ /* 0x0002700000002400 */
[----:B------:R1:W1:Y:S01]  /*3d10*/  MUFU.TANH R161, R58 ;  /* 0x0000003a00a17308 */ /* 0x0002620000002400 */
[----:B------:R-:W-:Y:S05]  /*3d20*/  @P0 BRA `(.L_x_171) ;  /* 0x0000015000000947 */ /* 0x000fea0003800000 */
[----:B--234-:R-:W-:Y:S01]  /*3d30*/  IMAD.U32 R22, RZ, RZ, UR11 ;  /* 0x0000000bff167e24 */ /* 0x01cfe2000f8e00ff */
        /* <DEDUP_REMOVED lines=11> */
.L_x_173:
[----:B------:R-:W-:-:S04]  /*3df0*/  MOV R9, c[0x0][0x32c] ;  /* 0x0000cb0000097a02 */ /* 0x000fc80000000f00 */
[----:B------:R-:W-:-:S13]  /*3e00*/  ISETP.NE.AND P0, PT, R9, 0x1, PT ;  /* 0x000000010900780c */ /* 0x000fda0003f05270 */
[----:B------:R-:W-:-:S05]  /*3e10*/  @P0 IMAD.HI.U32 R9, R22, c[0x0][0x330], RZ ;  /* 0x0000cc0016090a27 */ /* 0x000fca00078e00ff */
[----:B------:R-:W-:Y:S02]  /*3e20*/  @P0 SHF.R.U32.HI R22, RZ, c[0x0][0x334], R9 ;  /* 0x0000cd00ff160a19 */ /* 0x000fe40000011609 */
.L_x_174:
[----:B------:R-:W-:Y:S05]  /*3e30*/  BSYNC B0 ;  /* 0x0000000000007941 */ /* 0x000fea0003800000 */
.L_x_172:
[----:B------:R-:W-:-:S05]  /*3e40*/  IMAD R13, R22, c[0x0][0x32c], R13 ;  /* 0x0000cb00160d7a24 */ /* 0x000fca00078e020d */
[----:B------:R-:W-:Y:S02]  /*3e50*/  IADD3 R9, R13, c[0x0][0x32c], RZ ;  /* 0x0000cb000d097a10 */ /* 0x000fe40007ffe0ff */
[----:B------:R-:W-:Y:S02]  /*3e60*/  IMNMX R0, R0, R13, !PT ;  /* 0x0000000d00007217 */ /* 0x000fe40007800200 */
[----:B------:R-:W-:Y:S02]  /*3e70*/  IMNMX R20, R20, R9, PT ;  /* 0x0000000914147217 */ /* 0x000fe40003800200 */
.L_x_171:
[----:B--234-:R-:W-:Y:S01]  /*3e80*/  UP2UR UR4, UPR, URZ, 0x10 ;  /* 0x000000103f047883 */ /* 0x01cfe20008000000 */
[----:B------:R-:W-:Y:S01]  /*3e90*/  IMAD.SHL.U32 R212, R2, 0x2, RZ ;  /* 0x0000000202d47824 */ /* 0x000fe200078e00ff */
[----:B------:R-:W-:Y:S02]  /*3ea0*/  UISETP.NE.AND UP4, UPT, UR30, URZ, UPT ;  /* 0x0000003f1e00728c */ /* 0x000fe4000bf85270 */
[----:B------:R-:W-:Y:S01]  /*3eb0*/  UP2UR UR30, UPR, URZ, 0x8 ;  /* 0x000000083f1e7883 */ /* 0x000fe20008000000 */
[----:B------:R-:W-:Y:S01]  /*3ec0*/  IMAD R210, R5, 0x2, R212 ;  /* 0x0000000205d27824 */ /* 0x000fe200078e02d4 */
[----:B------:R-:W-:Y:S01]  /*3ed0*/  UISETP.NE.AND UP3, UPT, UR32, URZ, UPT ;  /* 0x0000003f2000728c */ /* 0x000fe2000bf65270 */
[----:B-1----:R-:W-:Y:S01]  /*3ee0*/  LDSM.16.MT88.4 R76, [R212+0x3100] ;  /* 0x00310000d44c783b */ /* 0x002fe20000004200 */
[----:B------:R-:W-:Y:S01]  /*3ef0*/  UP2UR UR32, UPR, URZ, 0x4 ;  /* 0x000000043f207883 */ /* 0x000fe20008000000 */
[C---:B------:R-:W-:Y:S01]  /*3f00*/  IMAD R208, R3.reuse, 0x2, R210 ;  /* 0x0000000203d07824 */ /* 0x040fe200078e02d2 */
[----:B------:R-:W-:Y:S01]  /*3f10*/  UISETP.NE.AND UP2, UPT, UR31, URZ, UPT ;  /* 0x0000003f1f00728c */ /* 0x000fe2000bf45270 */
[----:B------:R-:W-:Y:S01]  /*3f20*/  IMAD R209, R3, 0x2, R212 ;  /* 0x0000000203d17824 */ /* 0x000fe200078e02d4 */
[----:B------:R-:W-:Y:S01]  /*3f30*/  UP2UR UR31, UPR, URZ, 0x2 ;  /* 0x000000023f1f7883 */ /* 0x000fe20008000000 */
[----:B------:R-:W-:Y:S01]  /*3f40*/  PLOP3.LUT P0, PT, PT, PT, UP3, 0x40, 0x0 ;  /* 0x000000000000781c */ /* 0x000fe20003f0e838 */
[----:B------:R-:W-:Y:S01]  /*3f50*/  UISETP.NE.AND UP1, UPT, UR33, URZ, UPT ;  /* 0x0000003f2100728c */ /* 0x000fe2000bf25270 */
[----:B------:R-:W-:Y:S01]  /*3f60*/  LDSM.16.MT88.4 R84, [R208+0x100] ;  /* 0x00010000d054783b */ /* 0x000fe20000004200 */
[----:B------:R-:W-:Y:S01]  /*3f70*/  UP2UR UR33, UPR, URZ, 0x1 ;  /* 0x000000013f217883 */ /* 0x000fe20008000000 */
[----:B------:R-:W-:Y:S01]  /*3f80*/  ISETP.GT.AND P0, PT, R0, 0x8, P0 ;  /* 0x000000080000780c */ /* 0x000fe20000704270 */
[----:B------:R-:W-:Y:S01]  /*3f90*/  UISETP.NE.AND UP0, UPT, UR34, URZ, UPT ;  /* 0x0000003f2200728c */ /* 0x000fe2000bf05270 */
[----:B------:R-:W-:Y:S01]  /*3fa0*/  LDSM.16.MT88.4 R108, [R212+0x100] ;  /* 0x00010000d46c783b */ /* 0x000fe20000004200 */
[----:B------:R-:W-:Y:S01]  /*3fb0*/  UISETP.NE.AND UP3, UPT, UR28, URZ, UPT ;  /* 0x0000003f1c00728c */ /* 0x000fe2000bf65270 */
[----:B------:R-:W-:-:S02]  /*3fc0*/  ISETP.LT.OR P0, PT, R20, 0x9, P0 ;  /* 0x000000091400780c */ /* 0x000fc40000701670 */
[----:B------:R-:W-:Y:S01]  /*3fd0*/  PLOP3.LUT P2, PT, PT, PT, UP1, 0x40, 0x0 ;  /* 0x000000000000781c */ /* 0x000fe20003f4e818 */
[----:B------:R-:W-:Y:S01]  /*3fe0*/  UISETP.NE.AND UP1, UPT, UR26, URZ, UPT ;  /* 0x0000003f1a00728c */ /* 0x000fe2000bf25270 */
[----:B------:R-:W-:Y:S01]  /*3ff0*/  PLOP3.LUT P6, PT, PT, PT, UP0, 0x40, 0x0 ;  /* 0x000000000000781c */ /* 0x000fe20003fce808 */
[----:B------:R-:W-:Y:S01]  /*4000*/  UISETP.NE.AND UP0, UPT, UR29, URZ, UPT ;  /* 0x0000003f1d00728c */ /* 0x000fe2000bf05270 */
[----:B------:R-:W-:Y:S01]  /*4010*/  FSEL R21, R31, -INF , !P0 ;  /* 0xff8000001f157808 */ /* 0x000fe20004000000 */
[----:B------:R-:W-:Y:S01]  /*4020*/  LDSM.16.MT88.4 R100, [R210+0x100] ;  /* 0x00010000d264783b */ /* 0x000fe20000004200 */
[C---:B------:R-:W-:Y:S02]  /*4030*/  ISETP.GT.AND P6, PT, R0.reuse, RZ, P6 ;  /* 0x000000ff0000720c */ /* 0x040fe400037c4270 */
[----:B------:R-:W-:Y:S01]  /*4040*/  ISETP.GT.AND P2, PT, R0, 0x1, P2 ;  /* 0x000000010000780c */ /* 0x000fe20001744270 */
[----:B------:R-:W-:Y:S01]  /*4050*/  LDSM.16.MT88.4 R92, [R209+0x100] ;  /* 0x00010000d15c783b */ /* 0x000fe20000004200 */
[----:B------:R-:W-:-:S02]  /*4060*/  ISETP.LT.OR P6, PT, R20, 0x1, P6 ;  /* 0x000000011400780c */ /* 0x000fc400037c1670 */
[----:B------:R-:W-:Y:S01]  /*4070*/  PLOP3.LUT P0, PT, PT, PT, UP0, 0x40, 0x0 ;  /* 0x000000000000781c */ /* 0x000fe20003f0e808 */
[----:B------:R-:W-:Y:S01]  /*4080*/  UISETP.NE.AND UP0, UPT, UR25, URZ, UPT ;  /* 0x0000003f1900728c */ /* 0x000fe2000bf05270 */
[----:B------:R-:W-:Y:S01]  /*4090*/  FSEL R25, R25, -INF , !P6 ;  /* 0xff80000019197808 */ /* 0x000fe20007000000 */
[----:B------:R-:W-:Y:S01]  /*40a0*/  LDSM.16.MT88.4 R68, [R210+0x3100] ;  /* 0x00310000d244783b */ /* 0x000fe20000004200 */
[----:B------:R-:W-:Y:S01]  /*40b0*/  PLOP3.LUT P6, PT, PT, PT, UP2, 0x40, 0x0 ;  /* 0x000000000000781c */ /* 0x000fe20003fce828 */
[----:B------:R-:W-:Y:S01]  /*40c0*/  UISETP.NE.AND UP2, UPT, UR27, URZ, UPT ;  /* 0x0000003f1b00728c */ /* 0x000fe2000bf45270 */
[C---:B------:R-:W-:Y:S01]  /*40d0*/  ISETP.GT.AND P0, PT, R0.reuse, 0x11, P0 ;  /* 0x000000110000780c */ /* 0x040fe20000704270 */
[----:B------:R-:W-:Y:S01]  /*40e0*/  LDSM.16.MT88.4 R56, [R209+0x3100] ;  /* 0x00310000d138783b */ /* 0x000fe20000004200 */
[----:B------:R-:W-:Y:S02]  /*40f0*/  ISETP.GT.AND P6, PT, R0, 0x9, P6 ;  /* 0x000000090000780c */ /* 0x000fe400037c4270 */
[----:B------:R-:W-:-:S02]  /*4100*/  ISETP.LT.OR P2, PT, R20, 0x2, P2 ;  /* 0x000000021400780c */ /* 0x000fc40001741670 */
[C---:B------:R-:W-:Y:S02]  /*4110*/  ISETP.LT.OR P6, PT, R20.reuse, 0xa, P6 ;  /* 0x0000000a1400780c */ /* 0x040fe400037c1670 */
[----:B------:R-:W-:Y:S02]  /*4120*/  ISETP.LT.OR P0, PT, R20, 0x12, P0 ;  /* 0x000000121400780c */ /* 0x000fe40000701670 */
[----:B------:R-:W-:Y:S02]  /*4130*/  FSEL R7, R7, -INF , !P6 ;  /* 0xff80000007077808 */ /* 0x000fe40007000000 */
[----:B------:R-:W-:Y:S01]  /*4140*/  PLOP3.LUT P6, PT, PT, PT, UP3, 0x40, 0x0 ;  /* 0x000000000000781c */ /* 0x000fe20003fce838 */
[----:B------:R-:W-:Y:S01]  /*4150*/  UISETP.NE.AND UP3, UPT, UR24, URZ, UPT ;  /* 0x0000003f1800728c */ /* 0x000fe2000bf65270 */
[----:B------:R-:W-:Y:S02]  /*4160*/  FSEL R23, R15, -INF , !P2 ;  /* 0xff8000000f177808 */ /* 0x000fe40005000000 */
[----:B------:R-:W-:-:S02]  /*4170*/  ISETP.GT.AND P6, PT, R0, 0x18, P6 ;  /* 0x000000180000780c */ /* 0x000fc400037c4270 */
[----:B------:R-:W-:Y:S02]  /*4180*/  FSEL R13, R11, -INF , !P0 ;  /* 0xff8000000b0d7808 */ /* 0x000fe40004000000 */
[----:B------:R-:W-:Y:S02]  /*4190*/  ISETP.LT.OR P6, PT, R20, 0x19, P6 ;  /* 0x000000191400780c */ /* 0x000fe400037c1670 */
[----:B------:R-:W-:Y:S01]  /*41a0*/  PLOP3.LUT P2, PT, PT, PT, UP4, 0x40, 0x0 ;  /* 0x000000000000781c */ /* 0x000fe20003f4e848 */
[----:B------:R-:W-:Y:S01]  /*41b0*/  UISETP.NE.AND UP4, UPT, UR20, URZ, UPT ;  /* 0x0000003f1400728c */ /* 0x000fe2000bf85270 */
[----:B------:R-:W-:Y:S02]  /*41c0*/  FSEL R11, R17, -INF , !P6 ;  /* 0xff800000110b7808 */ /* 0x000fe40007000000 */
[----:B------:R-:W-:Y:S02]  /*41d0*/  FMNMX.FTZ R17, R19, R18, !PT ;  /* 0x0000001213117209 */ /* 0x000fe40007810000 */
[----:B------:R-:W-:-:S02]  /*41e0*/  ISETP.GT.AND P2, PT, R0, 0x10, P2 ;  /* 0x000000100000780c */ /* 0x000fc40001744270 */
[----:B------:R-:W-:Y:S02]  /*41f0*/  FMNMX.FTZ R17, R14, R17, !PT ;  /* 0x000000110e117209 */ /* 0x000fe40007810000 */
[----:B------:R-:W-:Y:S02]  /*4200*/  ISETP.LT.OR P2, PT, R20, 0x11, P2 ;  /* 0x000000111400780c */ /* 0x000fe40001741670 */
[----:B------:R-:W-:Y:S02]  /*4210*/  FMNMX.FTZ R17, R12, R17, !PT ;  /* 0x000000110c117209 */ /* 0x000fe40007810000 */
[----:B------:R-:W-:Y:S02]  /*4220*/  FSEL R15, R26, -INF , !P2 ;  /* 0xff8000001a0f7808 */ /* 0x000fe40005000000 */
[----:B------:R-:W-:Y:S01]  /*4230*/  PLOP3.LUT P2, PT, PT, PT, UP2, 0x40, 0x0 ;  /* 0x000000000000781c */ /* 0x000fe20003f4e828 */
[----:B------:R-:W-:Y:S01]  /*4240*/  UISETP.NE.AND UP2, UPT, UR23, URZ, UPT ;  /* 0x0000003f1700728c */ /* 0x000fe2000bf45270 */
[----:B------:R-:W-:-:S02]  /*4250*/  FMNMX.FTZ R17, R10, R17, !PT ;  /* 0x000000110a117209 */ /* 0x000fc40007810000 */
[----:B------:R-:W-:Y:S02]  /*4260*/  ISETP.GT.AND P2, PT, R0, 0x19, P2 ;  /* 0x000000190000780c */ /* 0x000fe40001744270 */
[----:B------:R-:W-:Y:S02]  /*4270*/  FMNMX.FTZ R17, R6, R17, !PT ;  /* 0x0000001106117209 */ /* 0x000fe40007810000 */
[----:B------:R-:W-:Y:S02]  /*4280*/  ISETP.LT.OR P2, PT, R20, 0x1a, P2 ;  /* 0x0000001a1400780c */ /* 0x000fe40001741670 */
[----:B------:R-:W-:Y:S02]  /*4290*/  FMNMX.FTZ R17, R4, R17, !PT ;  /* 0x0000001104117209 */ /* 0x000fe40007810000 */
[----:B------:R-:W-:Y:S02]  /*42a0*/  FSEL R9, R16, -INF , !P2 ;  /* 0xff80000010097808 */ /* 0x000fe40005000000 */
[----:B------:R-:W-:-:S02]  /*42b0*/  FMNMX.FTZ R17, R8, R17, !PT ;  /* 0x0000001108117209 */ /* 0x000fc40007810000 */
[----:B------:R-:W-:Y:S02]  /*42c0*/  FMNMX.FTZ R16, R25, R23, !PT ;  /* 0x0000001719107209 */ /* 0x000fe40007810000 */
[----:B------:R-:W-:Y:S02]  /*42d0*/  FMNMX.FTZ R17, R32, R17, !PT ;  /* 0x0000001120117209 */ /* 0x000fe40007810000 */
[----:B------:R-:W-:Y:S02]  /*42e0*/  FMNMX.FTZ R16, R21, R16, !PT ;  /* 0x0000001015107209 */ /* 0x000fe40007810000 */
[----:B------:R-:W-:Y:S01]  /*42f0*/  PLOP3.LUT P0, PT, PT, PT, UP1, 0x40, 0x0 ;  /* 0x000000000000781c */ /* 0x000fe20003f0e818 */
[----:B------:R-:W-:Y:S01]  /*4300*/  UISETP.NE.AND UP1, UPT, UR22, URZ, UPT ;  /* 0x0000003f1600728c */ /* 0x000fe2000bf25270 */
[----:B------:R-:W-:Y:S02]  /*4310*/  FMNMX.FTZ R17, R30, R17, !PT ;  /* 0x000000111e117209 */ /* 0x000fe40007810000 */
[----:B------:R-:W-:-:S02]  /*4320*/  FMNMX.FTZ R16, R7, R16, !PT ;  /* 0x0000001007107209 */ /* 0x000fc40007810000 */
[----:B------:R-:W-:Y:S02]  /*4330*/  ISETP.GT.AND P0, PT, R0, 0x20, P0 ;  /* 0x000000200000780c */ /* 0x000fe40000704270 */
[----:B------:R-:W-:Y:S02]  /*4340*/  FMNMX.FTZ R17, R28, R17, !PT ;  /* 0x000000111c117209 */ /* 0x000fe40007810000 */
[----:B------:R-:W-:Y:S01]  /*4350*/  PLOP3.LUT P6, PT, PT, PT, UP0, 0x40, 0x0 ;  /* 0x000000000000781c */ /* 0x000fe20003fce808 */
[----:B------:R-:W-:Y:S01]  /*4360*/  UISETP.NE.AND UP0, UPT, UR21, URZ, UPT ;  /* 0x0000003f1500728c */ /* 0x000fe2000bf05270 */
[----:B------:R-:W-:Y:S02]  /*4370*/  FMNMX.FTZ R16, R15, R16, !PT ;  /* 0x000000100f107209 */ /* 0x000fe40007810000 */
[----:B------:R-:W-:Y:S02]  /*4380*/  ISETP.LT.OR P0, PT, R20, 0x21, P0 ;  /* 0x000000211400780c */ /* 0x000fe40000701670 */
[----:B------:R-:W-:-:S02]  /*4390*/  FMNMX.FTZ R17, R124, R17, !PT ;  /* 0x000000117c117209 */ /* 0x000fc40007810000 */
[----:B------:R-:W-:Y:S01]  /*43a0*/  PLOP3.LUT P2, PT, PT, PT, UP3, 0x40, 0x0 ;  /* 0x000000000000781c */ /* 0x000fe20003f4e838 */
[----:B------:R-:W-:Y:S01]  /*43b0*/  UISETP.NE.AND UP3, UPT, UR19, URZ, UPT ;  /* 0x0000003f1300728c */ /* 0x000fe2000bf65270 */
[----:B------:R-:W-:Y:S02]  /*43c0*/  ISETP.GT.AND P6, PT, R0, 0x21, P6 ;  /* 0x000000210000780c */ /* 0x000fe400037c4270 */
[----:B------:R-:W-:Y:S02]  /*43d0*/  FMNMX.FTZ R16, R13, R16, !PT ;  /* 0x000000100d107209 */ /* 0x000fe40007810000 */
[----:B------:R-:W-:Y:S02]  /*43e0*/  FSEL R141, R141, -INF , !P0 ;  /* 0xff8000008d8d7808 */ /* 0x000fe40004000000 */
[----:B------:R-:W-:Y:S02]  /*43f0*/  FMNMX.FTZ R17, R138, R17, !PT ;  /* 0x000000118a117209 */ /* 0x000fe40007810000 */
[----:B------:R-:W-:Y:S01]  /*4400*/  PLOP3.LUT P0, PT, PT, PT, UP2, 0x40, 0x0 ;  /* 0x000000000000781c */ /* 0x000fe20003f0e828 */
[----:B------:R-:W-:Y:S01]  /*4410*/  UISETP.NE.AND UP2, UPT, UR18, URZ, UPT ;  /* 0x0000003f1200728c */ /* 0x000fe2000bf45270 */
[----:B------:R-:W-:-:S02]  /*4420*/  ISETP.LT.OR P6, PT, R20, 0x22, P6 ;  /* 0x000000221400780c */ /* 0x000fc400037c1670 */
[----:B------:R-:W-:Y:S02]  /*4430*/  ISETP.GT.AND P2, PT, R0, 0x28, P2 ;  /* 0x000000280000780c */ /* 0x000fe40001744270 */
[----:B------:R-:W-:Y:S02]  /*4440*/  FMNMX.FTZ R16, R11, R16, !PT ;  /* 0x000000100b107209 */ /* 0x000fe40007810000 */
[----:B------:R-:W-:Y:S02]  /*4450*/  FMNMX.FTZ R17, R148, R17, !PT ;  /* 0x0000001194117209 */ /* 0x000fe40007810000 */
[----:B------:R-:W-:Y:S02]  /*4460*/  FSEL R125, R125, -INF , !P6 ;  /* 0xff8000007d7d7808 */ /* 0x000fe40007000000 */
[----:B------:R-:W-:Y:S02]  /*4470*/  ISETP.LT.OR P2, PT, R20, 0x29, P2 ;  /* 0x000000291400780c */ /* 0x000fe40001741670 */
[----:B------:R-:W-:-:S02]  /*4480*/  ISETP.GT.AND P0, PT, R0, 0x29, P0 ;  /* 0x000000290000780c */ /* 0x000fc40000704270 */
[----:B------:R-:W-:Y:S02]  /*4490*/  FMNMX.FTZ R16, R9, R16, !PT ;  /* 0x0000001009107209 */ /* 0x000fe40007810000 */
[----:B------:R-:W-:Y:S01]  /*44a0*/  PLOP3.LUT P6, PT, PT, PT, UP1, 0x40, 0x0 ;  /* 0x000000000000781c */ /* 0x000fe20003fce818 */
[----:B------:R-:W-:Y:S01]  /*44b0*/  UISETP.NE.AND UP1, UPT, UR17, URZ, UPT ;  /* 0x0000003f1100728c */ /* 0x000fe2000bf25270 */
[----:B------:R-:W-:Y:S02]  /*44c0*/  FMNMX.FTZ R17, R142, R17, !PT ;  /* 0x000000118e117209 */ /* 0x000fe40007810000 */
[----:B------:R-:W-:Y:S02]  /*44d0*/  FSEL R139, R139, -INF , !P2 ;  /* 0xff8000008b8b7808 */ /* 0x000fe40005000000 */
[----:B------:R-:W-:Y:S02]  /*44e0*/  ISETP.LT.OR P0, PT, R20, 0x2a, P0 ;  /* 0x0000002a1400780c */ /* 0x000fe40000701670 */
[----:B------:R-:W-:-:S02]  /*44f0*/  FMNMX.FTZ R16, R141, R16, !PT ;  /* 0x000000108d107209 */ /* 0x000fc40007810000 */
[----:B------:R-:W-:Y:S01]  /*4500*/  PLOP3.LUT P2, PT, PT, PT, UP0, 0x40, 0x0 ;  /* 0x000000000000781c */ /* 0x000fe20003f4e808 */
[----:B------:R-:W-:Y:S01]  /*4510*/  UISETP.NE.AND UP0, UPT, UR16, URZ, UPT ;  /* 0x0000003f1000728c */ /* 0x000fe2000bf05270 */
[----:B------:R-:W-:Y:S02]  /*4520*/  ISETP.GT.AND P6, PT, R0, 0x30, P6 ;  /* 0x000000300000780c */ /* 0x000fe400037c4270 */
[----:B------:R-:W-:Y:S01]  /*4530*/  FMNMX.FTZ R17, R140, R17, !PT ;  /* 0x000000118c117209 */ /* 0x000fe20007810000 */
[----:B------:R-:W-:Y:S01]  /*4540*/  ULDC.64 UR16, c[0x0][0x2c8] ;  /* 0x0000b20000107ab9 */ /* 0x000fe20000000a00 */
[----:B------:R-:W-:Y:S01]  /*4550*/  FSEL R131, R131, -INF , !P0 ;  /* 0xff80000083837808 */ /* 0x000fe20004000000 */
[----:B------:R-:W-:Y:S01]  /*4560*/  UIMAD.WIDE.U32 UR18, UR15, UR16, URZ ;  /* 0x000000100f1272a5 */ /* 0x000fe2000f8e003f */
[----:B------:R-:W-:Y:S02]  /*4570*/  FMNMX.FTZ R16, R125, R16, !PT ;  /* 0x000000107d107209 */ /* 0x000fe40007810000 */
[----:B------:R-:W-:Y:S01]  /*4580*/  PLOP3.LUT P0, PT, PT, PT, UP4, 0x40, 0x0 ;  /* 0x000000000000781c */ /* 0x000fe20003f0e848 */
[----:B------:R-:W-:Y:S01]  /*4590*/  UISETP.NE.AND UP4, UPT, UR4, URZ, UPT ;  /* 0x0000003f0400728c */ /* 0x000fe2000bf85270 */
[----:B------:R-:W-:Y:S01]  /*45a0*/  ISETP.LT.OR P6, PT, R20, 0x31, P6 ;  /* 0x000000311400780c */ /* 0x000fe200037c1670 */
[----:B------:R-:W-:Y:S01]  /*45b0*/  UIADD3 UR4, UR7, -0x2, URZ ;  /* 0xfffffffe07047890 */ /* 0x000fe2000fffe03f */
[----:B------:R-:W-:-:S02]  /*45c0*/  ISETP.GT.AND P2, PT, R0, 0x31, P2 ;  /* 0x000000310000780c */ /* 0x000fc40001744270 */
[----:B------:R-:W-:Y:S01]  /*45d0*/  FMNMX.FTZ R17, R156, R17, !PT ;  /* 0x000000119c117209 */ /* 0x000fe20007810000 */
[----:B------:R-:W-:Y:S01]  /*45e0*/  ULDC UR7, c[0x0][0x328] ;  /* 0x0000ca0000077ab9 */ /* 0x000fe20000000800 */
[----:B------:R-:W-:Y:S01]  /*45f0*/  FMNMX.FTZ R16, R139, R16, !PT ;  /* 0x000000108b107209 */ /* 0x000fe20007810000 */
[----:B------:R-:W-:Y:S01]  /*4600*/  IMAD.U32 R168, RZ, RZ, UR4 ;  /* 0x00000004ffa87e24 */ /* 0x000fe2000f8e00ff */
[----:B------:R-:W-:Y:S02]  /*4610*/  FSEL R161, R161, -INF , !P6 ;  /* 0xff800000a1a17808 */ /* 0x000fe40007000000 */
[----:B------:R-:W-:Y:S02]  /*4620*/  ISETP.LT.OR P2, PT, R20, 0x32, P2 ;  /* 0x000000321400780c */ /* 0x000fe40001741670 */
[----:B------:R-:W-:Y:S02]  /*4630*/  ISETP.GT.AND P0, PT, R0, 0x38, P0 ;  /* 0x000000380000780c */ /* 0x000fe40000704270 */
[----:B------:R-:W-:Y:S01]  /*4640*/  PLOP3.LUT P6, PT, PT, PT, UP3, 0x40, 0x0 ;  /* 0x000000000000781c */ /* 0x000fe20003fce838 */
[----:B------:R-:W-:Y:S01]  /*4650*/  UISETP.NE.AND UP3, UPT, UR30, URZ, UPT ;  /* 0x0000003f1e00728c */ /* 0x000fe2000bf65270 */
[----:B------:R-:W-:-:S02]  /*4660*/  FMNMX.FTZ R17, R154, R17, !PT ;  /* 0x000000119a117209 */ /* 0x000fc40007810000 */
[----:B------:R-:W-:Y:S02]  /*4670*/  FMNMX.FTZ R16, R131, R16, !PT ;  /* 0x0000001083107209 */ /* 0x000fe40007810000 */
[----:B------:R-:W-:Y:S02]  /*4680*/  FSEL R149, R149, -INF , !P2 ;  /* 0xff80000095957808 */ /* 0x000fe40005000000 */
[----:B------:R-:W-:Y:S02]  /*4690*/  ISETP.LT.OR P0, PT, R20, 0x39, P0 ;  /* 0x000000391400780c */ /* 0x000fe40000701670 */
[----:B------:R-:W-:Y:S01]  /*46a0*/  PLOP3.LUT P2, PT, PT, PT, UP2, 0x40, 0x0 ;  /* 0x000000000000781c */ /* 0x000fe20003f4e828 */
[----:B------:R-:W-:Y:S01]  /*46b0*/  UISETP.NE.AND UP2, UPT, UR32, URZ, UPT ;  /* 0x0000003f2000728c */ /* 0x000fe2000bf45270 */
[----:B------:R-:W-:Y:S02]  /*46c0*/  ISETP.GT.AND P6, PT, R0, 0x39, P6 ;  /* 0x000000390000780c */ /* 0x000fe400037c4270 */
[----:B------:R-:W-:-:S02]  /*46d0*/  FMNMX.FTZ R17, R152, R17, !PT ;  /* 0x0000001198117209 */ /* 0x000fc40007810000 */
[----:B------:R-:W-:Y:S02]  /*46e0*/  FMNMX.FTZ R16, R161, R16, !PT ;  /* 0x00000010a1107209 */ /* 0x000fe40007810000 */
[----:B------:R-:W-:Y:S02]  /*46f0*/  FSEL R159, R159, -INF , !P0 ;  /* 0xff8000009f9f7808 */ /* 0x000fe40004000000 */
[----:B------:R-:W-:Y:S01]  /*4700*/  PLOP3.LUT P0, PT, PT, PT, UP1, 0x40, 0x0 ;  /* 0x000000000000781c */ /* 0x000fe20003f0e818 */
[----:B------:R-:W-:Y:S01]  /*4710*/  UISETP.NE.AND UP1, UPT, UR31, URZ, UPT ;  /* 0x0000003f1f00728c */ /* 0x000fe2000bf25270 */
[----:B------:R-:W-:Y:S02]  /*4720*/  ISETP.LT.OR P6, PT, R20, 0x3a, P6 ;  /* 0x0000003a1400780c */ /* 0x000fe400037c1670 */
[----:B------:R-:W-:Y:S02]  /*4730*/  ISETP.GT.AND P2, PT, R0, 0x40, P2 ;  /* 0x000000400000780c */ /* 0x000fe40001744270 */
[----:B------:R-:W-:-:S02]  /*4740*/  FMNMX.FTZ R17, R150, R17, !PT ;  /* 0x0000001196117209 */ /* 0x000fc40007810000 */
[----:B------:R-:W-:Y:S02]  /*4750*/  FMNMX.FTZ R16, R149, R16, !PT ;  /* 0x0000001095107209 */ /* 0x000fe40007810000 */
[----:B------:R-:W-:Y:S02]  /*4760*/  FSEL R153, R153, -INF , !P6 ;  /* 0xff80000099997808 */ /* 0x000fe40007000000 */
[----:B------:R-:W-:Y:S01]  /*4770*/  ISETP.LT.OR P2, PT, R20, 0x41, P2 ;  /* 0x000000411400780c */ /* 0x000fe20001741670 */
[----:B------:R-:W-:Y:S01]  /*4780*/  @UP1 USHF.R.U32.HI UR15, URZ, UR17, UR19 ;  /* 0x000000113f0f1299 */ /* 0x000fe20008011613 */
[----:B------:R-:W-:Y:S02]  /*4790*/  ISETP.GT.AND P0, PT, R0, 0x41, P0 ;  /* 0x000000410000780c */ /* 0x000fe40000704270 */
[----:B------:R-:W-:Y:S01]  /*47a0*/  PLOP3.LUT P6, PT, PT, PT, UP0, 0x40, 0x0 ;  /* 0x000000000000781c */ /* 0x000fe20003fce808 */
[----:B------:R-:W-:Y:S01]  /*47b0*/  UISETP.NE.AND UP0, UPT, UR33, URZ, UPT ;  /* 0x0000003f2100728c */ /* 0x000fe2000bf05270 */
[----:B------:R-:W-:Y:S01]  /*47c0*/  FMNMX.FTZ R17, R136, R17, !PT ;  /* 0x0000001188117209 */ /* 0x000fe20007810000 */
[----:B------:R-:W-:Y:S01]  /*47d0*/  UIADD3 UR14, UR14, UR15, URZ ;  /* 0x0000000f0e0e7290 */ /* 0x000fe2000fffe03f */
[----:B------:R-:W-:-:S02]  /*47e0*/  FMNMX.FTZ R16, R159, R16, !PT ;  /* 0x000000109f107209 */ /* 0x000fc40007810000 */
[----:B------:R-:W-:Y:S01]  /*47f0*/  FSEL R157, R157, -INF , !P2 ;  /* 0xff8000009d9d7808 */ /* 0x000fe20005000000 */
[----:B------:R-:W-:Y:S01]  /*4800*/  UIADD3 UR7, UR14, UR7, URZ ;  /* 0x000000070e077290 */ /* 0x000fe2000fffe03f */
[----:B------:R-:W-:Y:S02]  /*4810*/  ISETP.LT.OR P0, PT, R20, 0x42, P0 ;  /* 0x000000421400780c */ /* 0x000fe40000701670 */
[----:B------:R-:W-:Y:S02]  /*4820*/  PLOP3.LUT P2, PT, PT, PT, UP6, 0x40, 0x0 ;  /* 0x000000000000781c */ /* 0x000fe40003f4e868 */
[----:B------:R-:W-:Y:S02]  /*4830*/  ISETP.GT.AND P6, PT, R0, 0x48, P6 ;  /* 0x000000480000780c */ /* 0x000fe400037c4270 */
[----:B------:R-:W-:Y:S02]  /*4840*/  FMNMX.FTZ R17, R134, R17, !PT ;  /* 0x0000001186117209 */ /* 0x000fe40007810000 */
[----:B------:R-:W-:-:S02]  /*4850*/  FMNMX.FTZ R22, R153, R16, !PT ;  /* 0x0000001099167209 */ /* 0x000fc40007810000 */
[----:B------:R-:W-:Y:S02]  /*4860*/  FSEL R155, R155, -INF , !P0 ;  /* 0xff8000009b9b7808 */ /* 0x000fe40004000000 */
[----:B------:R-:W-:Y:S02]  /*4870*/  ISETP.LT.OR P6, PT, R20, 0x49, P6 ;  /* 0x000000491400780c */ /* 0x000fe400037c1670 */
[----:B------:R-:W-:Y:S02]  /*4880*/  PLOP3.LUT P0, PT, PT, PT, UP5, 0x40, 0x0 ;  /* 0x000000000000781c */ /* 0x000fe40003f0e858 */
[----:B------:R-:W-:Y:S02]  /*4890*/  ISETP.GT.AND P2, PT, R0, 0x49, P2 ;  /* 0x000000490000780c */ /* 0x000fe40001744270 */
[----:B------:R-:W-:Y:S02]  /*48a0*/  FMNMX.FTZ R17, R132, R17, !PT ;  /* 0x0000001184117209 */ /* 0x000fe40007810000 */
[----:B------:R-:W-:-:S02]  /*48b0*/  FMNMX.FTZ R22, R157, R22, !PT ;  /* 0x000000169d167209 */ /* 0x000fc40007810000 */
[----:B------:R-:W-:Y:S02]  /*48c0*/  FSEL R151, R151, -INF , !P6 ;  /* 0xff80000097977808 */ /* 0x000fe40007000000 */
[----:B------:R-:W-:Y:S02]  /*48d0*/  ISETP.GT.AND P0, PT, R0, 0x50, P0 ;  /* 0x000000500000780c */ /* 0x000fe40000704270 */
[----:B------:R-:W-:Y:S02]  /*48e0*/  ISETP.LT.OR P2, PT, R20, 0x4a, P2 ;  /* 0x0000004a1400780c */ /* 0x000fe40001741670 */
[----:B------:R-:W-:Y:S02]  /*48f0*/  FMNMX.FTZ R16, R130, R17, !PT ;  /* 0x0000001182107209 */ /* 0x000fe40007810000 */
[----:B------:R-:W-:Y:S02]  /*4900*/  PLOP3.LUT P6, PT, PT, PT, UP4, 0x40, 0x0 ;  /* 0x000000000000781c */ /* 0x000fe40003fce848 */
[----:B------:R-:W-:Y:S01]  /*4910*/  FMNMX.FTZ R22, R155, R22, !PT ;  /* 0x000000169b167209 */ /* 0x000fe20007810000 */
[----:B------:R-:W1:Y:S01]  /*4920*/  SHFL.BFLY PT, R17, R16, 0x2, 0x1f ;  /* 0x0c401f0010117f89 */ /* 0x000e6200000e0000 */
[----:B------:R-:W-:-:S02]  /*4930*/  ISETP.LT.OR P0, PT, R20, 0x51, P0 ;  /* 0x000000511400780c */ /* 0x000fc40000701670 */
[----:B------:R-:W-:Y:S02]  /*4940*/  FSEL R143, R143, -INF , !P2 ;  /* 0xff8000008f8f7808 */ /* 0x000fe40005000000 */
[----:B------:R-:W-:Y:S02]  /*4950*/  PLOP3.LUT P2, PT, PT, PT, UP3, 0x40, 0x0 ;  /* 0x000000000000781c */ /* 0x000fe40003f4e838 */
[----:B------:R-:W-:Y:S02]  /*4960*/  ISETP.GT.AND P6, PT, R0, 0x51, P6 ;  /* 0x000000510000780c */ /* 0x000fe400037c4270 */
[----:B------:R-:W-:Y:S02]  /*4970*/  FMNMX.FTZ R22, R151, R22, !PT ;  /* 0x0000001697167209 */ /* 0x000fe40007810000 */
[----:B------:R-:W-:Y:S02]  /*4980*/  FSEL R135, R135, -INF , !P0 ;  /* 0xff80000087877808 */ /* 0x000fe40004000000 */
[----:B------:R-:W-:-:S02]  /*4990*/  PLOP3.LUT P0, PT, PT, PT, UP2, 0x40, 0x0 ;  /* 0x000000000000781c */ /* 0x000fc40003f0e828 */
[----:B------:R-:W-:Y:S02]  /*49a0*/  ISETP.GT.AND P2, PT, R0, 0x58, P2 ;  /* 0x000000580000780c */ /* 0x000fe40001744270 */
[----:B------:R-:W-:Y:S02]  /*49b0*/  ISETP.LT.OR P6, PT, R20, 0x52, P6 ;  /* 0x000000521400780c */ /* 0x000fe400037c1670 */
[----:B------:R-:W-:Y:S02]  /*49c0*/  FMNMX.FTZ R22, R143, R22, !PT ;  /* 0x000000168f167209 */ /* 0x000fe40007810000 */
[----:B------:R-:W-:Y:S02]  /*49d0*/  ISETP.GT.AND P0, PT, R0, 0x59, P0 ;  /* 0x000000590000780c */ /* 0x000fe40000704270 */
[----:B------:R-:W-:Y:S02]  /*49e0*/  ISETP.LT.OR P2, PT, R20, 0x59, P2 ;  /* 0x000000591400780c */ /* 0x000fe40001741670 */
[----:B------:R-:W-:-:S02]  /*49f0*/  FSEL R133, R133, -INF , !P6 ;  /* 0xff80000085857808 */ /* 0x000fc40007000000 */
[----:B------:R-:W-:Y:S02]  /*4a00*/  FMNMX.FTZ R22, R135, R22, !PT ;  /* 0x0000001687167209 */ /* 0x000fe40007810000 */
[----:B------:R-:W-:Y:S02]  /*4a10*/  ISETP.LT.OR P0, PT, R20, 0x5a, P0 ;  /* 0x0000005a1400780c */ /* 0x000fe40000701670 */
[----:B------:R-:W-:Y:S02]  /*4a20*/  FSEL R129, R129, -INF , !P2 ;  /* 0xff80000081817808 */ /* 0x000fe40005000000 */
[----:B------:R-:W-:Y:S02]  /*4a30*/  FMNMX.FTZ R22, R133, R22, !PT ;  /* 0x0000001685167209 */ /* 0x000fe40007810000 */
[----:B------:R-:W-:Y:S02]  /*4a40*/  FSEL R127, R127, -INF , !P0 ;  /* 0xff8000007f7f7808 */ /* 0x000fe40004000000 */
[----:B------:R-:W-:-:S02]  /*4a50*/  FMNMX.FTZ R20, R129, R22, !PT ;  /* 0x0000001681147209 */ /* 0x000fc40007810000 */
[----:B-1----:R-:W-:Y:S02]  /*4a60*/  FMNMX.FTZ R27, R16, R17, !PT ;  /* 0x00000011101b7209 */ /* 0x002fe40007810000 */
[----:B------:R-:W-:-:S03]  /*4a70*/  FMNMX.FTZ R20, R127, R20, !PT ;  /* 0x000000147f147209 */ /* 0x000fc60007810000 */
[----:B------:R-:W1:Y:S04]  /*4a80*/  SHFL.BFLY PT, R0, R27, 0x1, 0x1f ;  /* 0x0c201f001b007f89 */ /* 0x000e6800000e0000 */
[----:B------:R-:W2:Y:S01]  /*4a90*/  SHFL.BFLY PT, R17, R20, 0x2, 0x1f ;  /* 0x0c401f0014117f89 */ /* 0x000ea200000e0000 */
[----:B-1----:R-:W-:Y:S02]  /*4aa0*/  FMNMX.FTZ R0, R27, R0, !PT ;  /* 0x000000001b007209 */ /* 0x002fe40007810000 */
[----:B--2---:R-:W-:-:S03]  /*4ab0*/  FMNMX.FTZ R17, R20, R17, !PT ;  /* 0x0000001114117209 */ /* 0x004fc60007810000 */
[C---:B------:R-:W-:Y:S01]  /*4ac0*/  FMUL.FTZ R137, R0.reuse, c[0x0][0x2d0] ;  /* 0x0000b40000897a20 */ /* 0x040fe20000410000 */
[----:B------:R-:W-:Y:S01]  /*4ad0*/  FSETP.NEU.FTZ.AND P0, PT, R0, -INF , PT ;  /* 0xff8000000000780b */ /* 0x000fe20003f1d000 */
[----:B------:R-:W1:Y:S03]  /*4ae0*/  SHFL.BFLY PT, R116, R17, 0x1, 0x1f ;  /* 0x0c201f0011747f89 */ /* 0x000e6600000e0000 */
[----:B------:R-:W-:-:S05]  /*4af0*/  FSEL R137, R137, RZ, P0 ;  /* 0x000000ff89897208 */ /* 0x000fca0000000000 */
[--C-:B------:R-:W-:Y:S02]  /*4b00*/  FFMA.FTZ R49, R19, c[0x0][0x2d0], -R137.reuse ;  /* 0x0000b40013317a23 */ /* 0x100fe40000010889 */
[--C-:B------:R-:W-:Y:S02]  /*4b10*/  FFMA.FTZ R46, R18, c[0x0][0x2d0], -R137.reuse ;  /* 0x0000b400122e7a23 */ /* 0x100fe40000010889 */
[--C-:B------:R-:W-:Y:S02]  /*4b20*/  FFMA.FTZ R47, R14, c[0x0][0x2d0], -R137.reuse ;  /* 0x0000b4000e2f7a23 */ /* 0x100fe40000010889 */
[--C-:B------:R-:W-:Y:S01]  /*4b30*/  FFMA.FTZ R42, R12, c[0x0][0x2d0], -R137.reuse ;  /* 0x0000b4000c2a7a23 */ /* 0x100fe20000010889 */
[----:B------:R-:W-:Y:S01]  /*4b40*/  MUFU.EX2 R49, R49 ;  /* 0x0000003100317308 */ /* 0x000fe20000000800 */
[--C-:B------:R-:W-:Y:S02]  /*4b50*/  FFMA.FTZ R40, R6, c[0x0][0x2d0], -R137.reuse ;  /* 0x0000b40006287a23 */ /* 0x100fe40000010889 */
[----:B------:R-:W-:-:S02]  /*4b60*/  FFMA.FTZ R41, R4, c[0x0][0x2d0], -R137 ;  /* 0x0000b40004297a23 */ /* 0x000fc40000010889 */
[--C-:B------:R-:W-:Y:S02]  /*4b70*/  FFMA.FTZ R45, R10, c[0x0][0x2d0], -R137.reuse ;  /* 0x0000b4000a2d7a23 */ /* 0x100fe40000010889 */
[--C-:B------:R-:W-:Y:S01]  /*4b80*/  FFMA.FTZ R36, R8, c[0x0][0x2d0], -R137.reuse ;  /* 0x0000b40008247a23 */ /* 0x100fe20000010889 */
[----:B------:R-:W2:Y:S01]  /*4b90*/  MUFU.EX2 R46, R46 ;  /* 0x0000002e002e7308 */ /* 0x000ea20000000800 */
[--C-:B------:R-:W-:Y:S01]  /*4ba0*/  FFMA.FTZ R119, R32, c[0x0][0x2d0], -R137.reuse ;  /* 0x0000b40020777a23 */ /* 0x100fe20000010889 */
[----:B-1----:R-:W-:Y:S01]  /*4bb0*/  FMNMX.FTZ R116, R17, R116, !PT ;  /* 0x0000007411747209 */ /* 0x002fe20007810000 */
[--C-:B------:R-:W-:Y:S01]  /*4bc0*/  FFMA.FTZ R50, R30, c[0x0][0x2d0], -R137.reuse ;  /* 0x0000b4001e327a23 */ /* 0x100fe20000010889 */
[----:B------:R-:W-:Y:S01]  /*4bd0*/  LDSM.16.MT88.4 R16, [R209+0x900] ;  /* 0x00090000d110783b */ /* 0x000fe20000004200 */
[--C-:B------:R-:W-:Y:S01]  /*4be0*/  FFMA.FTZ R118, R28, c[0x0][0x2d0], -R137.reuse ;  /* 0x0000b4001c767a23 */ /* 0x100fe20000010889 */
[C---:B------:R-:W-:Y:S01]  /*4bf0*/  FSETP.NEU.FTZ.AND P0, PT, R116.reuse, -INF , PT ;  /* 0xff8000007400780b */ /* 0x040fe20003f1d000 */
[----:B------:R-:W-:Y:S01]  /*4c00*/  FMUL.FTZ R126, R116, c[0x0][0x2d0] ;  /* 0x0000b400747e7a20 */ /* 0x000fe20000410000 */
[----:B------:R-:W-:Y:S01]  /*4c10*/  MUFU.EX2 R47, R47 ;  /* 0x0000002f002f7308 */ /* 0x000fe20000000800 */
[----:B------:R-:W-:Y:S01]  /*4c20*/  LDSM.16.MT88.4 R32, [R210+0x3900] ;  /* 0x00390000d220783b */ /* 0x000fe20000004200 */
[----:B------:R-:W-:-:S02]  /*4c30*/  FFMA.FTZ R117, R124, c[0x0][0x2d0], -R137 ;  /* 0x0000b4007c757a23 */ /* 0x000fc40000010889 */
[----:B------:R-:W-:Y:S01]  /*4c40*/  FSEL R126, R126, RZ, P0 ;  /* 0x000000ff7e7e7208 */ /* 0x000fe20000000000 */
[----:B------:R-:W-:Y:S01]  /*4c50*/  LDSM.16.MT88.4 R28, [R209+0x3900] ;  /* 0x00390000d11c783b */ /* 0x000fe20000004200 */
[----:B------:R-:W-:Y:S01]  /*4c60*/  FFMA.FTZ R138, R138, c[0x0][0x2d0], -R137 ;  /* 0x0000b4008a8a7a23 */ /* 0x000fe20000010889 */
[----:B--2---:R-:W-:Y:S01]  /*4c70*/  F2FP.BF16.PACK_AB R64, R46, R49 ;  /* 0x000000312e40723e */ /* 0x004fe200000010ff */
[----:B------:R-:W1:Y:S01]  /*4c80*/  MUFU.EX2 R42, R42 ;  /* 0x0000002a002a7308 */ /* 0x000e620000000800 */
[--C-:B------:R-:W-:Y:S01]  /*4c90*/  FFMA.FTZ R48, R25, c[0x0][0x2d0], -R126.reuse ;  /* 0x0000b40019307a23 */ /* 0x100fe2000001087e */
[----:B------:R-:W-:Y:S01]  /*4ca0*/  PLOP3.LUT P0, PT, PT, PT, UP0, 0x40, 0x0 ;  /* 0x000000000000781c */ /* 0x000fe20003f0e808 */
[--C-:B------:R-:W-:Y:S01]  /*4cb0*/  FFMA.FTZ R51, R23, c[0x0][0x2d0], -R126.reuse ;  /* 0x0000b40017337a23 */ /* 0x100fe2000001087e */
[----:B------:R-:W-:Y:S01]  /*4cc0*/  LDSM.16.MT88.4 R24, [R212+0x900] ;  /* 0x00090000d418783b */ /* 0x000fe20000004200 */
[--C-:B------:R-:W-:Y:S02]  /*4cd0*/  FFMA.FTZ R44, R21, c[0x0][0x2d0], -R126.reuse ;  /* 0x0000b400152c7a23 */ /* 0x100fe4000001087e */
[--C-:B------:R-:W-:Y:S01]  /*4ce0*/  FFMA.FTZ R43, R7, c[0x0][0x2d0], -R126.reuse ;  /* 0x0000b400072b7a23 */ /* 0x100fe2000001087e */
[----:B------:R-:W-:Y:S01]  /*4cf0*/  MUFU.EX2 R48, R48 ;  /* 0x0000003000307308 */ /* 0x000fe20000000800 */
[----:B------:R-:W2:Y:S01]  /*4d00*/  LDSM.16.MT88.4 R4, [R208+0x3100] ;  /* 0x00310000d004783b */ /* 0x000ea20000004200 */
[----:B------:R-:W-:-:S02]  /*4d10*/  FFMA.FTZ R39, R15, c[0x0][0x2d0], -R126 ;  /* 0x0000b4000f277a23 */ /* 0x000fc4000001087e */
[--C-:B------:R-:W-:Y:S01]  /*4d20*/  FFMA.FTZ R38, R13, c[0x0][0x2d0], -R126.reuse ;  /* 0x0000b4000d267a23 */ /* 0x100fe2000001087e */
[----:B------:R-:W-:Y:S01]  /*4d30*/  LDSM.16.MT88.4 R20, [R210+0x900] ;  /* 0x00090000d214783b */ /* 0x000fe20000004200 */
[--C-:B------:R-:W-:Y:S02]  /*4d40*/  FFMA.FTZ R3, R11, c[0x0][0x2d0], -R126.reuse ;  /* 0x0000b4000b037a23 */ /* 0x100fe4000001087e */
[----:B------:R-:W3:Y:S01]  /*4d50*/  MUFU.EX2 R51, R51 ;  /* 0x0000003300337308 */ /* 0x000ee20000000800 */
[----:B------:R-:W4:Y:S01]  /*4d60*/  LDSM.16.MT88.4 R12, [R208+0x900] ;  /* 0x00090000d00c783b */ /* 0x000f220000004200 */
[--C-:B------:R-:W-:Y:S01]  /*4d70*/  FFMA.FTZ R2, R9, c[0x0][0x2d0], -R126.reuse ;  /* 0x0000b40009027a23 */ /* 0x100fe2000001087e */
[----:B-1----:R-:W-:Y:S01]  /*4d80*/  F2FP.BF16.PACK_AB R66, R42, R47 ;  /* 0x0000002f2a42723e */ /* 0x002fe200000010ff */
[--C-:B------:R-:W-:Y:S01]  /*4d90*/  FFMA.FTZ R124, R141, c[0x0][0x2d0], -R126.reuse ;  /* 0x0000b4008d7c7a23 */ /* 0x100fe2000001087e */
[----:B------:R-:W1:Y:S01]  /*4da0*/  LDSM.16.MT88.4 R8, [R212+0x3900] ;  /* 0x00390000d408783b */ /* 0x000e620000004200 */
[----:B------:R-:W-:-:S02]  /*4db0*/  FFMA.FTZ R125, R125, c[0x0][0x2d0], -R126 ;  /* 0x0000b4007d7d7a23 */ /* 0x000fc4000001087e */
[----:B------:R-:W-:Y:S01]  /*4dc0*/  MUFU.EX2 R44, R44 ;  /* 0x0000002c002c7308 */ /* 0x000fe20000000800 */
[--C-:B------:R-:W-:Y:S02]  /*4dd0*/  FFMA.FTZ R128, R139, c[0x0][0x2d0], -R126.reuse ;  /* 0x0000b4008b807a23 */ /* 0x100fe4000001087e */
[----:B------:R-:W-:Y:S02]  /*4de0*/  FFMA.FTZ R131, R131, c[0x0][0x2d0], -R126 ;  /* 0x0000b40083837a23 */ /* 0x000fe4000001087e */
[--C-:B------:R-:W-:Y:S02]  /*4df0*/  FFMA.FTZ R139, R148, c[0x0][0x2d0], -R137.reuse ;  /* 0x0000b400948b7a23 */ /* 0x100fe40000010889 */
[--C-:B------:R-:W-:Y:S01]  /*4e00*/  FFMA.FTZ R141, R142, c[0x0][0x2d0], -R137.reuse ;  /* 0x0000b4008e8d7a23 */ /* 0x100fe20000010889 */
[----:B------:R-:W5:Y:S01]  /*4e10*/  MUFU.EX2 R43, R43 ;  /* 0x0000002b002b7308 */ /* 0x000f620000000800 */
[----:B---3--:R-:W-:Y:S01]  /*4e20*/  F2FP.BF16.PACK_AB R65, R51, R48 ;  /* 0x000000303341723e */ /* 0x008fe200000010ff */
[----:B------:R-:W-:-:S02]  /*4e30*/  FFMA.FTZ R140, R140, c[0x0][0x2d0], -R137 ;  /* 0x0000b4008c8c7a23 */ /* 0x000fc40000010889 */
[--C-:B------:R-:W-:Y:S02]  /*4e40*/  FFMA.FTZ R142, R161, c[0x0][0x2d0], -R126.reuse ;  /* 0x0000b400a18e7a23 */ /* 0x100fe4000001087e */
[--C-:B------:R-:W-:Y:S02]  /*4e50*/  FFMA.FTZ R149, R149, c[0x0][0x2d0], -R126.reuse ;  /* 0x0000b40095957a23 */ /* 0x100fe4000001087e */
[----:B------:R-:W-:Y:S01]  /*4e60*/  MUFU.EX2 R45, R45 ;  /* 0x0000002d002d7308 */ /* 0x000fe20000000800 */
[--C-:B------:R-:W-:Y:S02]  /*4e70*/  FFMA.FTZ R148, R159, c[0x0][0x2d0], -R126.reuse ;  /* 0x0000b4009f947a23 */ /* 0x100fe4000001087e */
[----:B------:R-:W-:Y:S02]  /*4e80*/  FFMA.FTZ R153, R153, c[0x0][0x2d0], -R126 ;  /* 0x0000b40099997a23 */ /* 0x000fe4000001087e */
[--C-:B------:R-:W-:Y:S02]  /*4e90*/  FFMA.FTZ R159, R154, c[0x0][0x2d0], -R137.reuse ;  /* 0x0000b4009a9f7a23 */ /* 0x100fe40000010889 */
[--C-:B------:R-:W-:Y:S01]  /*4ea0*/  FFMA.FTZ R161, R152, c[0x0][0x2d0], -R137.reuse ;  /* 0x0000b40098a17a23 */ /* 0x100fe20000010889 */
[----:B-----5:R-:W-:Y:S01]  /*4eb0*/  F2FP.BF16.PACK_AB R67, R43, R44 ;  /* 0x0000002c2b43723e */ /* 0x020fe200000010ff */
[----:B------:R-:W3:Y:S01]  /*4ec0*/  MUFU.EX2 R40, R40 ;  /* 0x0000002800287308 */ /* 0x000ee20000000800 */
[----:B------:R-:W-:-:S02]  /*4ed0*/  FFMA.FTZ R156, R156, c[0x0][0x2d0], -R137 ;  /* 0x0000b4009c9c7a23 */ /* 0x000fc40000010889 */
[--C-:B------:R-:W-:Y:S02]  /*4ee0*/  FFMA.FTZ R150, R150, c[0x0][0x2d0], -R137.reuse ;  /* 0x0000b40096967a23 */ /* 0x100fe40000010889 */
[--C-:B------:R-:W-:Y:S01]  /*4ef0*/  FFMA.FTZ R152, R157, c[0x0][0x2d0], -R126.reuse ;  /* 0x0000b4009d987a23 */ /* 0x100fe2000001087e */
[C---:B------:R-:W-:Y:S01]  /*4f00*/  HMMA.16816.F32.BF16 R88, R64.reuse, R84, RZ ;  /* 0x000000544058723c */ /* 0x040fe200000418ff */
[--C-:B------:R-:W-:Y:S01]  /*4f10*/  FFMA.FTZ R155, R155, c[0x0][0x2d0], -R126.reuse ;  /* 0x0000b4009b9b7a23 */ /* 0x100fe2000001087e */
[----:B------:R-:W-:Y:S01]  /*4f20*/  MUFU.EX2 R41, R41 ;  /* 0x0000002900297308 */ /* 0x000fe20000000800 */
[--C-:B------:R-:W-:Y:S02]  /*4f30*/  FFMA.FTZ R151, R151, c[0x0][0x2d0], -R126.reuse ;  /* 0x0000b40097977a23 */ /* 0x100fe4000001087e */
[----:B------:R-:W-:Y:S02]  /*4f40*/  FFMA.FTZ R154, R143, c[0x0][0x2d0], -R126 ;  /* 0x0000b4008f9a7a23 */ /* 0x000fe4000001087e */
[--C-:B------:R-:W-:Y:S01]  /*4f50*/  FFMA.FTZ R136, R136, c[0x0][0x2d0], -R137.reuse ;  /* 0x0000b40088887a23 */ /* 0x100fe20000010889 */
[----:B------:R-:W-:Y:S01]  /*4f60*/  HMMA.16816.F32.BF16 R84, R64, R86, RZ ;  /* 0x000000564054723c */ /* 0x000fe200000418ff */
[--C-:B------:R-:W-:Y:S01]  /*4f70*/  FFMA.FTZ R143, R134, c[0x0][0x2d0], -R137.reuse ;  /* 0x0000b400868f7a23 */ /* 0x100fe20000010889 */
[----:B------:R-:W-:Y:S01]  /*4f80*/  MUFU.EX2 R36, R36 ;  /* 0x0000002400247308 */ /* 0x000fe20000000800 */
[----:B------:R-:W-:-:S02]  /*4f90*/  FFMA.FTZ R132, R132, c[0x0][0x2d0], -R137 ;  /* 0x0000b40084847a23 */ /* 0x000fc40000010889 */
[----:B------:R-:W-:Y:S02]  /*4fa0*/  FFMA.FTZ R137, R130, c[0x0][0x2d0], -R137 ;  /* 0x0000b40082897a23 */ /* 0x000fe40000010889 */
[--C-:B------:R-:W-:Y:S01]  /*4fb0*/  FFMA.FTZ R130, R135, c[0x0][0x2d0], -R126.reuse ;  /* 0x0000b40087827a23 */ /* 0x100fe2000001087e */
[C---:B------:R-:W-:Y:S01]  /*4fc0*/  HMMA.16816.F32.BF16 R80, R64.reuse, R76, RZ ;  /* 0x0000004c4050723c */ /* 0x040fe200000418ff */
[--C-:B------:R-:W-:Y:S01]  /*4fd0*/  FFMA.FTZ R133, R133, c[0x0][0x2d0], -R126.reuse ;  /* 0x0000b40085857a23 */ /* 0x100fe2000001087e */
[----:B------:R-:W-:Y:S01]  /*4fe0*/  MUFU.EX2 R39, R39 ;  /* 0x0000002700277308 */ /* 0x000fe20000000800 */
[----:B------:R-:W-:Y:S02]  /*4ff0*/  FFMA.FTZ R227, R127, c[0x0][0x2d0], -R126 ;  /* 0x0000b4007fe37a23 */ /* 0x000fe4000001087e */
[----:B------:R-:W-:Y:S02]  /*5000*/  FADD.FTZ R46, R49, R46 ;  /* 0x0000002e312e7221 */ /* 0x000fe40000010000 */
[----:B------:R-:W-:Y:S01]  /*5010*/  FADD.FTZ R51, R48, R51 ;  /* 0x0000003330337221 */ /* 0x000fe20000010000 */
[----:B------:R-:W-:Y:S01]  /*5020*/  HMMA.16816.F32.BF16 R76, R64, R78, RZ ;  /* 0x0000004e404c723c */ /* 0x000fe200000418ff */
[----:B------:R-:W-:Y:S01]  /*5030*/  FADD.FTZ R47, R47, R46 ;  /* 0x0000002e2f2f7221 */ /* 0x000fe20000010000 */
[----:B------:R-:W5:Y:S03]  /*5040*/  MUFU.EX2 R38, R38 ;  /* 0x0000002600267308 */ /* 0x000f660000000800 */
[----:B------:R-:W-:-:S03]  /*5050*/  FADD.FTZ R42, R42, R47 ;  /* 0x0000002f2a2a7221 */ /* 0x000fc60000010000 */
[C---:B------:R-:W-:Y:S02]  /*5060*/  HMMA.16816.F32.BF16 R112, R64.reuse, R108, RZ ;  /* 0x0000006c4070723c */ /* 0x040fe400000418ff */
[----:B------:R-:W-:Y:S06]  /*5070*/  MUFU.EX2 R3, R3 ;  /* 0x0000000300037308 */ /* 0x000fec0000000800 */
[C---:B------:R-:W-:Y:S02]  /*5080*/  HMMA.16816.F32.BF16 R104, R64.reuse, R100, RZ ;  /* 0x000000644068723c */ /* 0x040fe400000418ff */
[----:B------:R-:W1:Y:S06]  /*5090*/  MUFU.EX2 R2, R2 ;  /* 0x0000000200027308 */ /* 0x000e6c0000000800 */
        /* <DEDUP_REMOVED lines=16> */
[C---:B--2---:R-:W-:Y:S02]  /*51a0*/  HMMA.16816.F32.BF16 R60, R64.reuse, R4, RZ ;  /* 0x00000004403c723c */ /* 0x044fe400000418ff */
[----:B------:R-:W-:Y:S05]  /*51b0*/  MUFU.EX2 R138, R138 ;  /* 0x0000008a008a7308 */ /* 0x000fea0000000800 */
[----:B---3--:R-:W-:Y:S01]  /*51c0*/  F2FP.BF16.PACK_AB R4, R40, R45 ;  /* 0x0000002d2804723e */ /* 0x008fe200000010ff */
[----:B------:R-:W-:Y:S01]  /*51d0*/  HMMA.16816.F32.BF16 R64, R64, R6, RZ ;  /* 0x000000064040723c */ /* 0x000fe200000418ff */
[----:B-----5:R-:W-:Y:S01]  /*51e0*/  F2FP.BF16.PACK_AB R5, R38, R39 ;  /* 0x000000272605723e */ /* 0x020fe200000010ff */
[----:B------:R-:W2:Y:S01]  /*51f0*/  MUFU.EX2 R139, R139 ;  /* 0x0000008b008b7308 */ /* 0x000ea20000000800 */
[----:B------:R-:W-:-:S04]  /*5200*/  FADD.FTZ R45, R45, R42 ;  /* 0x0000002a2d2d7221 */ /* 0x000fc80000010000 */
[----:B------:R-:W-:Y:S01]  /*5210*/  F2FP.BF16.PACK_AB R6, R36, R41 ;  /* 0x000000292406723e */ /* 0x000fe200000010ff */
[----:B------:R-:W-:Y:S01]  /*5220*/  FADD.FTZ R40, R40, R45 ;  /* 0x0000002d28287221 */ /* 0x000fe20000010000 */
[----:B-1----:R-:W-:Y:S01]  /*5230*/  F2FP.BF16.PACK_AB R7, R2, R3 ;  /* 0x000000030207723e */ /* 0x002fe200000010ff */
[----:B------:R-:W-:Y:S02]  /*5240*/  MUFU.EX2 R141, R141 ;  /* 0x0000008d008d7308 */ /* 0x000fe40000000800 */
[----:B------:R-:W-:-:S04]  /*5250*/  FADD.FTZ R41, R41, R40 ;  /* 0x0000002829297221 */ /* 0x000fc80000010000 */
[C---:B----4-:R-:W-:Y:S01]  /*5260*/  HMMA.16816.F32.BF16 R88, R4.reuse, R12, R88 ;  /* 0x0000000c0458723c */ /* 0x050fe20000041858 */
[----:B------:R-:W-:Y:S01]  /*5270*/  FADD.FTZ R36, R36, R41 ;  /* 0x0000002924247221 */ /* 0x000fe20000010000 */
[----:B------:R-:W1:Y:S06]  /*5280*/  MUFU.EX2 R140, R140 ;  /* 0x0000008c008c7308 */ /* 0x000e6c0000000800 */
[C---:B------:R-:W-:Y:S01]  /*5290*/  HMMA.16816.F32.BF16 R84, R4.reuse, R14, R84 ;  /* 0x0000000e0454723c */ /* 0x040fe20000041854 */
[----:B------:R-:W3:Y:S01]  /*52a0*/  LDSM.16.MT88.4 R12, [R208+0x3900] ;  /* 0x00390000d00c783b */ /* 0x000ee20000004200 */
[----:B------:R-:W-:Y:S06]  /*52b0*/  MUFU.EX2 R142, R142 ;  /* 0x0000008e008e7308 */ /* 0x000fec0000000800 */
[C---:B------:R-:W-:Y:S02]  /*52c0*/  HMMA.16816.F32.BF16 R80, R4.reuse, R8, R80 ;  /* 0x000000080450723c */ /* 0x040fe40000041850 */
[----:B------:R-:W4:Y:S06]  /*52d0*/  MUFU.EX2 R149, R149 ;  /* 0x0000009500957308 */ /* 0x000f2c0000000800 */
[C---:B------:R-:W-:Y:S01]  /*52e0*/  HMMA.16816.F32.BF16 R76, R4.reuse, R10, R76 ;  /* 0x0000000a044c723c */ /* 0x040fe2000004184c */
[----:B------:R-:W5:Y:S01]  /*52f0*/  LDSM.16.MT88.4 R8, [R208+0x1100] ;  /* 0x00110000d008783b */ /* 0x000f620000004200 */
[----:B------:R-:W-:Y:S06]  /*5300*/  MUFU.EX2 R148, R148 ;  /* 0x0000009400947308 */ /* 0x000fec0000000800 */
[C---:B------:R-:W-:Y:S02]  /*5310*/  HMMA.16816.F32.BF16 R112, R4.reuse, R24, R112 ;  /* 0x000000180470723c */ /* 0x040fe40000041870 */
[----:B------:R-:W1:Y:S06]  /*5320*/  MUFU.EX2 R153, R153 ;  /* 0x0000009900997308 */ /* 0x000e6c0000000800 */
[C---:B------:R-:W-:Y:S01]  /*5330*/  HMMA.16816.F32.BF16 R108, R4.reuse, R26, R108 ;  /* 0x0000001a046c723c */ /* 0x040fe2000004186c */
[----:B------:R-:W-:Y:S01]  /*5340*/  LDSM.16.MT88.4 R24, [R212+0x1100] ;  /* 0x00110000d418783b */ /* 0x000fe20000004200 */
[----:B------:R-:W-:Y:S06]  /*5350*/  MUFU.EX2 R156, R156 ;  /* 0x0000009c009c7308 */ /* 0x000fec0000000800 */
[C---:B------:R-:W-:Y:S02]  /*5360*/  HMMA.16816.F32.BF16 R104, R4.reuse, R20, R104 ;  /* 0x000000140468723c */ /* 0x040fe40000041868 */
[----:B------:R-:W1:Y:S06]  /*5370*/  MUFU.EX2 R159, R159 ;  /* 0x0000009f009f7308 */ /* 0x000e6c0000000800 */
[C---:B------:R-:W-:Y:S01]  /*5380*/  HMMA.16816.F32.BF16 R100, R4.reuse, R22, R100 ;  /* 0x000000160464723c */ /* 0x040fe20000041864 */
[----:B------:R-:W1:Y:S01]  /*5390*/  LDSM.16.MT88.4 R20, [R210+0x1100] ;  /* 0x00110000d214783b */ /* 0x000e620000004200 */
        /* <DEDUP_REMOVED lines=16> */
[C---:B---3--:R-:W-:Y:S02]  /*54a0*/  HMMA.16816.F32.BF16 R60, R4.reuse, R12, R60 ;  /* 0x0000000c043c723c */ /* 0x048fe4000004183c */
[----:B------:R-:W3:Y:S06]  /*54b0*/  MUFU.EX2 R143, R143 ;  /* 0x0000008f008f7308 */ /* 0x000eec0000000800 */
[----:B------:R-:W-:Y:S01]  /*54c0*/  HMMA.16816.F32.BF16 R64, R4, R14, R64 ;  /* 0x0000000e0440723c */ /* 0x000fe20000041840 */
[----:B------:R-:W2:Y:S01]  /*54d0*/  LDSM.16.MT88.4 R12, [R212+0x4100] ;  /* 0x00410000d40c783b */ /* 0x000ea20000004200 */
[----:B------:R-:W-:Y:S05]  /*54e0*/  MUFU.EX2 R132, R132 ;  /* 0x0000008400847308 */ /* 0x000fea0000000800 */
[C---:B------:R-:W-:Y:S01]  /*54f0*/  F2FP.BF16.PACK_AB R4, R50.reuse, R119 ;  /* 0x000000773204723e */ /* 0x040fe200000010ff */
[----:B------:R-:W-:Y:S01]  /*5500*/  FADD.FTZ R119, R119, R36 ;  /* 0x0000002477777221 */ /* 0x000fe20000010000 */
[----:B------:R-:W-:Y:S01]  /*5510*/  F2FP.BF16.PACK_AB R6, R117, R118 ;  /* 0x000000767506723e */ /* 0x000fe200000010ff */
[----:B------:R-:W1:Y:S01]  /*5520*/  MUFU.EX2 R137, R137 ;  /* 0x0000008900897308 */ /* 0x000e620000000800 */
[----:B------:R-:W-:Y:S01]  /*5530*/  F2FP.BF16.PACK_AB R5, R125, R124 ;  /* 0x0000007c7d05723e */ /* 0x000fe200000010ff */
[----:B------:R-:W-:Y:S01]  /*5540*/  FADD.FTZ R119, R50, R119 ;  /* 0x0000007732777221 */ /* 0x000fe20000010000 */
[----:B------:R-:W-:-:S03]  /*5550*/  F2FP.BF16.PACK_AB R7, R131, R128 ;  /* 0x000000808307723e */ /* 0x000fc600000010ff */
[----:B------:R-:W-:Y:S02]  /*5560*/  FADD.FTZ R118, R118, R119 ;  /* 0x0000007776767221 */ /* 0x000fe40000010000 */
[----:B------:R-:W-:Y:S02]  /*5570*/  MUFU.EX2 R130, R130 ;  /* 0x0000008200827308 */ /* 0x000fe40000000800 */
[----:B-----5:R-:W-:Y:S01]  /*5580*/  HMMA.16816.F32.BF16 R88, R4, R8, R88 ;  /* 0x000000080458723c */ /* 0x020fe20000041858 */
[----:B------:R-:W-:-:S05]  /*5590*/  FADD.FTZ R117, R117, R118 ;  /* 0x0000007675757221 */ /* 0x000fca0000010000 */
[----:B------:R-:W5:Y:S02]  /*55a0*/  MUFU.EX2 R133, R133 ;  /* 0x0000008500857308 */ /* 0x000f640000000800 */
[C---:B------:R-:W-:Y:S01]  /*55b0*/  HMMA.16816.F32.BF16 R84, R4.reuse, R10, R84 ;  /* 0x0000000a0454723c */ /* 0x040fe20000041854 */
[----:B------:R-:W3:Y:S05]  /*55c0*/  LDSM.16.MT88.4 R8, [R208+0x4100] ;  /* 0x00410000d008783b */ /* 0x000eea0000004200 */
[----:B------:R-:W-:Y:S02]  /*55d0*/  MUFU.EX2 R227, R227 ;  /* 0x000000e300e37308 */ /* 0x000fe40000000800 */
[C---:B-1----:R-:W-:Y:S08]  /*55e0*/  HMMA.16816.F32.BF16 R104, R4.reuse, R20, R104 ;  /* 0x000000140468723c */ /* 0x042ff00000041868 */
[C---:B--2---:R-:W-:Y:S08]  /*55f0*/  HMMA.16816.F32.BF16 R80, R4.reuse, R12, R80 ;  /* 0x0000000c0450723c */ /* 0x044ff00000041850 */
[C---:B------:R-:W-:Y:S01]  /*5600*/  HMMA.16816.F32.BF16 R76, R4.reuse, R14, R76 ;  /* 0x0000000e044c723c */ /* 0x040fe2000004184c */
[----:B------:R-:W1:Y:S07]  /*5610*/  LDSM.16.MT88.4 R12, [R208+0x1900] ;  /* 0x00190000d00c783b */ /* 0x000e6e0000004200 */
[C---:B------:R-:W-:Y:S01]  /*5620*/  HMMA.16816.F32.BF16 R100, R4.reuse, R22, R100 ;  /* 0x000000160464723c */ /* 0x040fe20000041864 */
[----:B------:R-:W-:Y:S07]  /*5630*/  LDSM.16.MT88.4 R20, [R210+0x1900] ;  /* 0x00190000d214783b */ /* 0x000fee0000004200 */
[C---:B------:R-:W-:Y:S08]  /*5640*/  HMMA.16816.F32.BF16 R72, R4.reuse, R32, R72 ;  /* 0x000000200448723c */ /* 0x040ff00000041848 */
[C---:B---3--:R-:W-:Y:S08]  /*5650*/  HMMA.16816.F32.BF16 R60, R4.reuse, R8, R60 ;  /* 0x00000008043c723c */ /* 0x048ff0000004183c */
[C---:B------:R-:W-:Y:S01]  /*5660*/  HMMA.16816.F32.BF16 R64, R4.reuse, R10, R64 ;  /* 0x0000000a0440723c */ /* 0x040fe20000041840 */
[----:B------:R-:W2:Y:S07]  /*5670*/  LDSM.16.MT88.4 R8, [R212+0x4900] ;  /* 0x00490000d408783b */ /* 0x000eae0000004200 */
[C---:B------:R-:W-:Y:S01]  /*5680*/  HMMA.16816.F32.BF16 R68, R4.reuse, R34, R68 ;  /* 0x000000220444723c */ /* 0x040fe20000041844 */
[----:B------:R-:W3:Y:S07]  /*5690*/  LDSM.16.MT88.4 R32, [R210+0x4900] ;  /* 0x00490000d220783b */ /* 0x000eee0000004200 */
[C---:B------:R-:W-:Y:S08]  /*56a0*/  HMMA.16816.F32.BF16 R112, R4.reuse, R24, R112 ;  /* 0x000000180470723c */ /* 0x040ff00000041870 */
[C---:B------:R-:W-:Y:S01]  /*56b0*/  HMMA.16816.F32.BF16 R108, R4.reuse, R26, R108 ;  /* 0x0000001a046c723c */ /* 0x040fe2000004186c */
[----:B------:R-:W1:Y:S07]  /*56c0*/  LDSM.16.MT88.4 R24, [R212+0x1900] ;  /* 0x00190000d418783b */ /* 0x000e6e0000004200 */
[C---:B------:R-:W-:Y:S08]  /*56d0*/  HMMA.16816.F32.BF16 R96, R4.reuse, R16, R96 ;  /* 0x000000100460723c */ /* 0x040ff00000041860 */
[C---:B------:R-:W-:Y:S01]  /*56e0*/  HMMA.16816.F32.BF16 R92, R4.reuse, R18, R92 ;  /* 0x00000012045c723c */ /* 0x040fe2000004185c */
[----:B------:R-:W2:Y:S07]  /*56f0*/  LDSM.16.MT88.4 R16, [R209+0x1900] ;  /* 0x00190000d110783b */ /* 0x000eae0000004200 */
[C---:B------:R-:W-:Y:S08]  /*5700*/  HMMA.16816.F32.BF16 R52, R4.reuse, R28, R52 ;  /* 0x0000001c0434723c */ /* 0x040ff00000041834 */
[----:B------:R-:W-:Y:S01]  /*5710*/  HMMA.16816.F32.BF16 R56, R4, R30, R56 ;  /* 0x0000001e0438723c */ /* 0x000fe20000041838 */
[----:B------:R-:W3:Y:S06]  /*5720*/  LDSM.16.MT88.4 R28, [R209+0x4900] ;  /* 0x00490000d11c783b */ /* 0x000eec0000004200 */
[----:B------:R-:W-:Y:S01]  /*5730*/  F2FP.BF16.PACK_AB R4, R139, R138 ;  /* 0x0000008a8b04723e */ /* 0x000fe200000010ff */
[----:B------:R-:W-:Y:S01]  /*5740*/  FADD.FTZ R138, R138, R117 ;  /* 0x000000758a8a7221 */ /* 0x000fe20000010000 */
[----:B------:R-:W-:-:S02]  /*5750*/  F2FP.BF16.PACK_AB R6, R140, R141 ;  /* 0x0000008d8c06723e */ /* 0x000fc400000010ff */
[----:B----4-:R-:W-:Y:S01]  /*5760*/  F2FP.BF16.PACK_AB R5, R149, R142 ;  /* 0x0000008e9505723e */ /* 0x010fe200000010ff */
[----:B------:R-:W-:Y:S01]  /*5770*/  FADD.FTZ R138, R139, R138 ;  /* 0x0000008a8b8a7221 */ /* 0x000fe20000010000 */
[----:B------:R-:W-:-:S03]  /*5780*/  F2FP.BF16.PACK_AB R7, R153, R148 ;  /* 0x000000949907723e */ /* 0x000fc600000010ff */
[----:B------:R-:W-:-:S04]  /*5790*/  FADD.FTZ R141, R141, R138 ;  /* 0x0000008a8d8d7221 */ /* 0x000fc80000010000 */
[----:B-1----:R-:W-:Y:S01]  /*57a0*/  HMMA.16816.F32.BF16 R88, R4, R12, R88 ;  /* 0x0000000c0458723c */ /* 0x002fe20000041858 */
[----:B------:R-:W-:-:S07]  /*57b0*/  FADD.FTZ R141, R140, R141 ;  /* 0x0000008d8c8d7221 */ /* 0x000fce0000010000 */
[C---:B------:R-:W-:Y:S01]  /*57c0*/  HMMA.16816.F32.BF16 R84, R4.reuse, R14, R84 ;  /* 0x0000000e0454723c */ /* 0x040fe20000041854 */
[----:B------:R-:W1:Y:S07]  /*57d0*/  LDSM.16.MT88.4 R12, [R208+0x4900] ;  /* 0x00490000d00c783b */ /* 0x000e6e0000004200 */
[C---:B--2---:R-:W-:Y:S08]  /*57e0*/  HMMA.16816.F32.BF16 R80, R4.reuse, R8, R80 ;  /* 0x000000080450723c */ /* 0x044ff00000041850 */
[C---:B------:R-:W-:Y:S01]  /*57f0*/  HMMA.16816.F32.BF16 R76, R4.reuse, R10, R76 ;  /* 0x0000000a044c723c */ /* 0x040fe2000004184c */
[----:B------:R-:W2:Y:S07]  /*5800*/  LDSM.16.MT88.4 R8, [R208+0x2100] ;  /* 0x00210000d008783b */ /* 0x000eae0000004200 */
[C---:B------:R-:W-:Y:S08]  /*5810*/  HMMA.16816.F32.BF16 R104, R4.reuse, R20, R104 ;  /* 0x000000140468723c */ /* 0x040ff00000041868 */
[C---:B------:R-:W-:Y:S01]  /*5820*/  HMMA.16816.F32.BF16 R100, R4.reuse, R22, R100 ;  /* 0x000000160464723c */ /* 0x040fe20000041864 */
[----:B------:R-:W4:Y:S07]  /*5830*/  LDSM.16.MT88.4 R20, [R210+0x2100] ;  /* 0x00210000d214783b */ /* 0x000f2e0000004200 */
[C---:B---3--:R-:W-:Y:S08]  /*5840*/  HMMA.16816.F32.BF16 R72, R4.reuse, R32, R72 ;  /* 0x000000200448723c */ /* 0x048ff00000041848 */
[C---:B------:R-:W-:Y:S01]  /*5850*/  HMMA.16816.F32.BF16 R68, R4.reuse, R34, R68 ;  /* 0x000000220444723c */ /* 0x040fe20000041844 */
[----:B------:R-:W3:Y:S07]  /*5860*/  LDSM.16.MT88.4 R32, [R210+0x5100] ;  /* 0x00510000d220783b */ /* 0x000eee0000004200 */
[C---:B------:R-:W-:Y:S08]  /*5870*/  HMMA.16816.F32.BF16 R112, R4.reuse, R24, R112 ;  /* 0x000000180470723c */ /* 0x040ff00000041870 */
[C---:B------:R-:W-:Y:S01]  /*5880*/  HMMA.16816.F32.BF16 R108, R4.reuse, R26, R108 ;  /* 0x0000001a046c723c */ /* 0x040fe2000004186c */
[----:B------:R-:W2:Y:S07]  /*5890*/  LDSM.16.MT88.4 R24, [R212+0x2100] ;  /* 0x00210000d418783b */ /* 0x000eae0000004200 */
[C---:B------:R-:W-:Y:S08]  /*58a0*/  HMMA.16816.F32.BF16 R96, R4.reuse, R16, R96 ;  /* 0x000000100460723c */ /* 0x040ff00000041860 */
        /* <DEDUP_REMOVED lines=11> */
[----:B------:R-:W-:Y:S01]  /*5960*/  F2FP.BF16.PACK_AB R5, R155, R152 ;  /* 0x000000989b05723e */ /* 0x000fe200000010ff */
[----:B------:R-:W-:Y:S01]  /*5970*/  FADD.FTZ R156, R159, R156 ;  /* 0x0000009c9f9c7221 */ /* 0x000fe20000010000 */
[----:B------:R-:W-:-:S03]  /*5980*/  F2FP.BF16.PACK_AB R7, R154, R151 ;  /* 0x000000979a07723e */ /* 0x000fc600000010ff */
[----:B------:R-:W-:-:S04]  /*5990*/  FADD.FTZ R161, R161, R156 ;  /* 0x0000009ca1a17221 */ /* 0x000fc80000010000 */
[----:B--2---:R-:W-:Y:S01]  /*59a0*/  HMMA.16816.F32.BF16 R88, R4, R8, R88 ;  /* 0x000000080458723c */ /* 0x004fe20000041858 */
[----:B------:R-:W-:-:S07]  /*59b0*/  FADD.FTZ R161, R150, R161 ;  /* 0x000000a196a17221 */ /* 0x000fce0000010000 */
[C---:B------:R-:W-:Y:S01]  /*59c0*/  HMMA.16816.F32.BF16 R84, R4.reuse, R10, R84 ;  /* 0x0000000a0454723c */ /* 0x040fe20000041854 */
[----:B------:R-:W2:Y:S07]  /*59d0*/  LDSM.16.MT88.4 R8, [R208+0x5100] ;  /* 0x00510000d008783b */ /* 0x000eae0000004200 */
[C---:B----4-:R-:W-:Y:S08]  /*59e0*/  HMMA.16816.F32.BF16 R104, R4.reuse, R20, R104 ;  /* 0x000000140468723c */ /* 0x050ff00000041868 */
[C---:B------:R-:W-:Y:S01]  /*59f0*/  HMMA.16816.F32.BF16 R100, R4.reuse, R22, R100 ;  /* 0x000000160464723c */ /* 0x040fe20000041864 */
[----:B------:R-:W4:Y:S07]  /*5a00*/  LDSM.16.MT88.4 R20, [R210+0x2900] ;  /* 0x00290000d214783b */ /* 0x000f2e0000004200 */
[C---:B---3--:R-:W-:Y:S07]  /*5a10*/  HMMA.16816.F32.BF16 R72, R4.reuse, R32, R72 ;  /* 0x000000200448723c */ /* 0x048fee0000041848 */
[----:B------:R-:W-:Y:S01]  /*5a20*/  FFMA.FTZ R32, R129, c[0x0][0x2d0], -R126 ;  /* 0x0000b40081207a23 */ /* 0x000fe2000001087e */
[C---:B------:R-:W-:Y:S05]  /*5a30*/  HMMA.16816.F32.BF16 R112, R4.reuse, R24, R112 ;  /* 0x000000180470723c */ /* 0x040fea0000041870 */
[----:B------:R-:W3:Y:S03]  /*5a40*/  MUFU.EX2 R32, R32 ;  /* 0x0000002000207308 */ /* 0x000ee60000000800 */
[C---:B------:R-:W-:Y:S01]  /*5a50*/  HMMA.16816.F32.BF16 R108, R4.reuse, R26, R108 ;  /* 0x0000001a046c723c */ /* 0x040fe2000004186c */
[----:B------:R-:W-:Y:S07]  /*5a60*/  LDSM.16.MT88.4 R24, [R212+0x2900] ;  /* 0x00290000d418783b */ /* 0x000fee0000004200 */
[C---:B------:R-:W-:Y:S08]  /*5a70*/  HMMA.16816.F32.BF16 R96, R4.reuse, R16, R96 ;  /* 0x000000100460723c */ /* 0x040ff00000041860 */
[C---:B------:R-:W-:Y:S01]  /*5a80*/  HMMA.16816.F32.BF16 R92, R4.reuse, R18, R92 ;  /* 0x00000012045c723c */ /* 0x040fe2000004185c */
[----:B------:R-:W2:Y:S07]  /*5a90*/  LDSM.16.MT88.4 R16, [R209+0x2900] ;  /* 0x00290000d110783b */ /* 0x000eae0000004200 */
[C---:B-1----:R-:W-:Y:S08]  /*5aa0*/  HMMA.16816.F32.BF16 R80, R4.reuse, R12, R80 ;  /* 0x0000000c0450723c */ /* 0x042ff00000041850 */
[C---:B------:R-:W-:Y:S01]  /*5ab0*/  HMMA.16816.F32.BF16 R76, R4.reuse, R14, R76 ;  /* 0x0000000e044c723c */ /* 0x040fe2000004184c */
[----:B------:R-:W1:Y:S07]  /*5ac0*/  LDSM.16.MT88.4 R12, [R208+0x2900] ;  /* 0x00290000d00c783b */ /* 0x000e6e0000004200 */
[C---:B------:R-:W-:Y:S08]  /*5ad0*/  HMMA.16816.F32.BF16 R68, R4.reuse, R34, R68 ;  /* 0x000000220444723c */ /* 0x040ff00000041844 */
[C---:B------:R-:W-:Y:S08]  /*5ae0*/  HMMA.16816.F32.BF16 R52, R4.reuse, R28, R52 ;  /* 0x0000001c0434723c */ /* 0x040ff00000041834 */
[C---:B------:R-:W-:Y:S08]  /*5af0*/  HMMA.16816.F32.BF16 R56, R4.reuse, R30, R56 ;  /* 0x0000001e0438723c */ /* 0x040ff00000041838 */
[C---:B--2---:R-:W-:Y:S08]  /*5b00*/  HMMA.16816.F32.BF16 R60, R4.reuse, R8, R60 ;  /* 0x00000008043c723c */ /* 0x044ff0000004183c */
[----:B------:R-:W-:Y:S01]  /*5b10*/  HMMA.16816.F32.BF16 R64, R4, R10, R64 ;  /* 0x0000000a0440723c */ /* 0x000fe20000041840 */
[----:B------:R-:W2:Y:S06]  /*5b20*/  LDSM.16.MT88.4 R8, [R212+0x5900] ;  /* 0x00590000d408783b */ /* 0x000eac0000004200 */
[----:B------:R-:W-:Y:S01]  /*5b30*/  F2FP.BF16.PACK_AB R4, R143, R136 ;  /* 0x000000888f04723e */ /* 0x000fe200000010ff */
[----:B------:R-:W-:Y:S01]  /*5b40*/  FADD.FTZ R136, R136, R161 ;  /* 0x000000a188887221 */ /* 0x000fe20000010000 */
[----:B------:R-:W-:-:S02]  /*5b50*/  F2FP.BF16.PACK_AB R6, R137, R132 ;  /* 0x000000848906723e */ /* 0x000fc400000010ff */
[----:B-----5:R-:W-:Y:S01]  /*5b60*/  F2FP.BF16.PACK_AB R5, R133, R130 ;  /* 0x000000828505723e */ /* 0x020fe200000010ff */
[----:B------:R-:W-:Y:S01]  /*5b70*/  FADD.FTZ R143, R143, R136 ;  /* 0x000000888f8f7221 */ /* 0x000fe20000010000 */
[----:B---3--:R-:W-:-:S03]  /*5b80*/  F2FP.BF16.PACK_AB R7, R227, R32 ;  /* 0x00000020e307723e */ /* 0x008fc600000010ff */
[----:B------:R-:W-:-:S04]  /*5b90*/  FADD.FTZ R132, R132, R143 ;  /* 0x0000008f84847221 */ /* 0x000fc80000010000 */
[----:B----4-:R-:W-:Y:S01]  /*5ba0*/  HMMA.16816.F32.BF16 R104, R4, R20, R104 ;  /* 0x000000140468723c */ /* 0x010fe20000041868 */
[----:B------:R-:W-:-:S06]  /*5bb0*/  FADD.FTZ R228, R137, R132 ;  /* 0x0000008489e47221 */ /* 0x000fcc0000010000 */
[----:B------:R-:W-:Y:S01]  /*5bc0*/  FADD.FTZ R20, R44, R51 ;  /* 0x000000332c147221 */ /* 0x000fe20000010000 */
[----:B------:R-:W-:Y:S03]  /*5bd0*/  HMMA.16816.F32.BF16 R96, R4, R16, R96 ;  /* 0x000000100460723c */ /* 0x000fe60000041860 */
[----:B------:R-:W-:-:S04]  /*5be0*/  FADD.FTZ R20, R43, R20 ;  /* 0x000000142b147221 */ /* 0x000fc80000010000 */
[----:B------:R-:W-:Y:S01]  /*5bf0*/  FADD.FTZ R39, R39, R20 ;  /* 0x0000001427277221 */ /* 0x000fe20000010000 */
[----:B------:R-:W-:Y:S01]  /*5c00*/  HMMA.16816.F32.BF16 R92, R4, R18, R92 ;  /* 0x00000012045c723c */ /* 0x000fe2000004185c */
[----:B------:R-:W3:Y:S02]  /*5c10*/  LDSM.16.MT88.4 R16, [R210+0x5900] ;  /* 0x00590000d210783b */ /* 0x000ee40000004200 */
[----:B------:R-:W-:-:S04]  /*5c20*/  FADD.FTZ R38, R38, R39 ;  /* 0x0000002726267221 */ /* 0x000fc80000010000 */
[----:B------:R-:W-:Y:S01]  /*5c30*/  FADD.FTZ R3, R3, R38 ;  /* 0x0000002603037221 */ /* 0x000fe20000010000 */
[----:B-1----:R-:W-:Y:S03]  /*5c40*/  HMMA.16816.F32.BF16 R88, R4, R12, R88 ;  /* 0x0000000c0458723c */ /* 0x002fe60000041858 */
[----:B------:R-:W-:-:S04]  /*5c50*/  FADD.FTZ R3, R2, R3 ;  /* 0x0000000302037221 */ /* 0x000fc80000010000 */
[----:B------:R-:W-:Y:S01]  /*5c60*/  FADD.FTZ R124, R124, R3 ;  /* 0x000000037c7c7221 */ /* 0x000fe20000010000 */
[----:B------:R-:W-:Y:S01]  /*5c70*/  HMMA.16816.F32.BF16 R84, R4, R14, R84 ;  /* 0x0000000e0454723c */ /* 0x000fe20000041854 */
[----:B------:R-:W1:Y:S02]  /*5c80*/  LDSM.16.MT88.4 R12, [R209+0x5900] ;  /* 0x00590000d10c783b */ /* 0x000e640000004200 */
[----:B------:R-:W-:-:S04]  /*5c90*/  FADD.FTZ R125, R125, R124 ;  /* 0x0000007c7d7d7221 */ /* 0x000fc80000010000 */
[----:B------:R-:W-:Y:S01]  /*5ca0*/  FADD.FTZ R128, R128, R125 ;  /* 0x0000007d80807221 */ /* 0x000fe20000010000 */
[----:B--2---:R-:W-:Y:S03]  /*5cb0*/  HMMA.16816.F32.BF16 R80, R4, R8, R80 ;  /* 0x000000080450723c */ /* 0x004fe60000041850 */
[----:B------:R-:W-:-:S04]  /*5cc0*/  FADD.FTZ R131, R131, R128 ;  /* 0x0000008083837221 */ /* 0x000fc80000010000 */
[----:B------:R-:W-:Y:S01]  /*5cd0*/  FADD.FTZ R142, R142, R131 ;  /* 0x000000838e8e7221 */ /* 0x000fe20000010000 */
[----:B------:R-:W-:Y:S01]  /*5ce0*/  HMMA.16816.F32.BF16 R76, R4, R10, R76 ;  /* 0x0000000a044c723c */ /* 0x000fe2000004184c */
[----:B------:R-:W2:Y:S02]  /*5cf0*/  LDSM.16.MT88.4 R8, [R208+0x5900] ;  /* 0x00590000d008783b */ /* 0x000ea40000004200 */
[----:B------:R-:W-:-:S04]  /*5d00*/  FADD.FTZ R149, R149, R142 ;  /* 0x0000008e95957221 */ /* 0x000fc80000010000 */
[----:B------:R-:W-:Y:S01]  /*5d10*/  FADD.FTZ R148, R148, R149 ;  /* 0x0000009594947221 */ /* 0x000fe20000010000 */
[----:B------:R-:W-:Y:S03]  /*5d20*/  HMMA.16816.F32.BF16 R112, R4, R24, R112 ;  /* 0x000000180470723c */ /* 0x000fe60000041870 */
        /* <DEDUP_REMOVED lines=8> */
[----:B---3--:R-:W-:Y:S03]  /*5db0*/  HMMA.16816.F32.BF16 R72, R4, R16, R72 ;  /* 0x000000100448723c */ /* 0x008fe60000041848 */
[----:B------:R-:W-:-:S04]  /*5dc0*/  FADD.FTZ R133, R133, R130 ;  /* 0x0000008285857221 */ /* 0x000fc80000010000 */
[----:B------:R-:W-:Y:S01]  /*5dd0*/  FADD.FTZ R32, R32, R133 ;  /* 0x0000008520207221 */ /* 0x000fe20000010000 */
[----:B------:R-:W-:Y:S03]  /*5de0*/  HMMA.16816.F32.BF16 R68, R4, R18, R68 ;  /* 0x000000120444723c */ /* 0x000fe60000041844 */
[----:B------:R-:W-:-:S05]  /*5df0*/  FADD.FTZ R227, R227, R32 ;  /* 0x00000020e3e37221 */ /* 0x000fca0000010000 */
[C---:B-1----:R-:W-:Y:S08]  /*5e00*/  HMMA.16816.F32.BF16 R52, R4.reuse, R12, R52 ;  /* 0x0000000c0434723c */ /* 0x042ff00000041834 */
[C---:B------:R-:W-:Y:S08]  /*5e10*/  HMMA.16816.F32.BF16 R56, R4.reuse, R14, R56 ;  /* 0x0000000e0438723c */ /* 0x040ff00000041838 */
[C---:B--2---:R-:W-:Y:S08]  /*5e20*/  HMMA.16816.F32.BF16 R60, R4.reuse, R8, R60 ;  /* 0x00000008043c723c */ /* 0x044ff0000004183c */
[----:B------:R-:W-:Y:S01]  /*5e30*/  HMMA.16816.F32.BF16 R64, R4, R10, R64 ;  /* 0x0000000a0440723c */ /* 0x000fe20000041840 */
[----:B------:R-:W-:Y:S07]  /*5e40*/  @P0 BRA `(.L_x_175) ;  /* 0x0000015000000947 */ /* 0x000fee0003800000 */
[----:B------:R-:W-:Y:S01]  /*5e50*/  ISETP.LT.AND P0, PT, RZ, UR14, PT ;  /* 0x0000000eff007c0c */ /* 0x000fe2000bf01270 */
[----:B------:R-:W-:-:S02]  /*5e60*/  UIADD3 UR16, UR14, -0x1, URZ ;  /* 0xffffffff0e107890 */ /* 0x000fc4000fffe03f */
[----:B------:R-:W-:-:S10]  /*5e70*/  ULDC UR4, c[0x0][0x32c] ;  /* 0x0000cb0000047ab9 */ /* 0x000fd40000000800 */
[----:B------:R-:W-:Y:S05]  /*5e80*/  @P0 BRA `(.L_x_176) ;  /* 0x0000008000000947 */ /* 0x000fea0003800000 */
[----:B------:R-:W-:Y:S02]  /*5e90*/  UISETP.NE.AND UP2, UPT, UR4, 0x1, UPT ;  /* 0x000000010400788c */ /* 0x000fe4000bf45270 */
[----:B------:R-:W-:-:S03]  /*5ea0*/  UIADD3 UR16, -UR14, URZ, URZ ;  /* 0x0000003f0e107290 */ /* 0x000fc6000fffe13f */
[----:B------:R-:W-:Y:S02]  /*5eb0*/  ULDC.64 UR14, c[0x0][0x330] ;  /* 0x0000cc00000e7ab9 */ /* 0x000fe40000000a00 */
[----:B------:R-:W-:-:S07]  /*5ec0*/  UIMAD.WIDE.U32 UR18, UR16, UR14, URZ ;  /* 0x0000000e101272a5 */ /* 0x000fce000f8e003f */
[----:B------:R-:W-:Y:S02]  /*5ed0*/  @UP2 UMOV UR17, UR19 ;  /* 0x0000001300112c82 */ /* 0x000fe40008000000 */
[----:B------:R-:W-:-:S04]  /*5ee0*/  @UP2 USHF.R.U32.HI UR16, URZ, UR15, UR17 ;  /* 0x0000000f3f102299 */ /* 0x000fc80008011611 */
[----:B------:R-:W-:Y:S01]  /*5ef0*/  ULOP3.LUT UR16, URZ, UR16, URZ, 0x33, !UPT ;  /* 0x000000103f107292 */ /* 0x000fe2000f8e333f */
[----:B------:R-:W-:Y:S05]  /*5f00*/  BRA `(.L_x_177) ;  /* 0x0000005000007947 */ /* 0x000fea0003800000 */
.L_x_176:
[----:B------:R-:W-:Y:S02]  /*5f10*/  UISETP.NE.AND UP2, UPT, UR4, 0x1, UPT ;  /* 0x000000010400788c */ /* 0x000fe4000bf45270 */
[----:B------:R-:W-:Y:S02]  /*5f20*/  ULDC.64 UR14, c[0x0][0x330] ;  /* 0x0000cc00000e7ab9 */ /* 0x000fe40000000a00 */
[----:B------:R-:W-:-:S07]  /*5f30*/  UIMAD.WIDE.U32 UR18, UR16, UR14, URZ ;  /* 0x0000000e101272a5 */ /* 0x000fce000f8e003f */
[----:B------:R-:W-:Y:S02]  /*5f40*/  @UP2 UMOV UR17, UR19 ;  /* 0x0000001300112c82 */ /* 0x000fe40008000000 */
[----:B------:R-:W-:Y:S02]  /*5f50*/  @UP2 USHF.R.U32.HI UR16, URZ, UR15, UR17 ;  /* 0x0000000f3f102299 */ /* 0x000fe40008011611 */
.L_x_177:
[----:B------:R-:W-:Y:S02]  /*5f60*/  ULDC UR14, c[0x0][0x32c] ;  /* 0x0000cb00000e7ab9 */ /* 0x000fe40000000800 */
[----:B------:R-:W-:-:S04]  /*5f70*/  UIMAD UR14, UR16, UR4, UR14 ;  /* 0x00000004100e72a4 */ /* 0x000fc8000f8e020e */
[----:B------:R-:W-:-:S04]  /*5f80*/  UISETP.LT.AND UP2, UPT, UR7, UR14, UPT ;  /* 0x0000000e0700728c */ /* 0x000fc8000bf41270 */
[----:B------:R-:W-:-:S04]  /*5f90*/  USEL UR7, UR7, UR14, UP2 ;  /* 0x0000000e07077287 */ /* 0x000fc80009000000 */
.L_x_175:
[----:B------:R-:W-:-:S07]  /*5fa0*/  UIMAD.WIDE UR14, UR7, 0x2aaaaaab, URZ ;  /* 0x2aaaaaab070e78a5 */ /* 0x000fce000f8e023f */
[----:B------:R-:W-:Y:S02]  /*5fb0*/  UMOV UR7, UR15 ;  /* 0x0000000f00077c82 */ /* 0x000fe40008000000 */
[----:B------:R-:W-:-:S04]  /*5fc0*/  USHF.R.U32.HI UR4, URZ, 0x1f, UR7 ;  /* 0x0000001f3f047899 */ /* 0x000fc80008011607 */
[----:B------:R-:W-:-:S04]  /*5fd0*/  ULEA.HI.SX32 UR4, UR7, UR4, 0x1c ;  /* 0x0000000407047291 */ /* 0x000fc8000f8fe23f */
[----:B------:R-:W-:-:S04]  /*5fe0*/  UISETP.LT.AND UP2, UPT, UR6, UR4, UPT ;  /* 0x000000040600728c */ /* 0x000fc8000bf41270 */
[----:B------:R-:W-:-:S06]  /*5ff0*/  USEL UR4, UR6, UR4, !UP2 ;  /* 0x0000000406047287 */ /* 0x000fcc000d000000 */
[----:B------:R-:W-:-:S13]  /*6000*/  ISETP.GE.AND P0, PT, R168, UR4, PT ;  /* 0x00000004a8007c0c */ /* 0x000fda000bf06270 */
[----:B------:R-:W-:Y:S05]  /*6010*/  @!P0 BRA `(.L_x_178) ;  /* 0x0000457000008947 */ /* 0x000fea0003800000 */
[C---:B------:R-:W-:Y:S01]  /*6020*/  SHF.L.U64.HI R236, R230.reuse, 0x1, R37 ;  /* 0x00000001e6ec7819 */ /* 0x040fe20000010225 */
[----:B------:R-:W-:Y:S01]  /*6030*/  IMAD.MOV.U32 R2, RZ, RZ, R116 ;  /* 0x000000ffff027224 */ /* 0x000fe200078e0074 */
[----:B------:R-:W-:Y:S01]  /*6040*/  MOV R3, R0 ;  /* 0x0000000000037202 */ /* 0x000fe20000000f00 */
[----:B------:R-:W-:Y:S01]  /*6050*/  IMAD.MOV.U32 R238, RZ, RZ, R168 ;  /* 0x000000ffffee7224 */ /* 0x000fe200078e00a8 */
[----:B------:R-:W-:Y:S01]  /*6060*/  SHF.L.U32 R235, R230, 0x1, RZ ;  /* 0x00000001e6eb7819 */ /* 0x000fe200000006ff */
[C---:B------:R-:W-:Y:S01]  /*6070*/  IMAD.SHL.U32 R233, R229.reuse, 0x2, RZ ;  /* 0x00000002e5e97824 */ /* 0x040fe200078e00ff */
[----:B------:R-:W-:Y:S02]  /*6080*/  SHF.L.U64.HI R234, R229, 0x1, R232 ;  /* 0x00000001e5ea7819 */ /* 0x000fe400000102e8 */
.L_x_189:
[----:B------:R-:W-:Y:S04]  /*6090*/  DEPBAR.LE SB0, 0x0 ;  /* 0x000080000000791a */ /* 0x000fe80000000000 */
[----:B------:R-:W-:Y:S01]  /*60a0*/  BAR.SYNC.DEFER_BLOCKING 0x0 ;  /* 0x0000000000007b1d */ /* 0x000fe20000010000 */
[----:B------:R-:W-:Y:S05]  /*60b0*/  ISETP.LT.AND P0, PT, R238, UR6, PT ;  /* 0x00000006ee007c0c */ /* 0x000fea000bf01270 */
[----:B------:R1:W2:Y:S04]  /*60c0*/  LDSM.16.M88.4 R116, [R214+0x8100] ;  /* 0x00810000d674783b */ /* 0x0002a80000000200 */
[----:B------:R1:W3:Y:S04]  /*60d0*/  LDSM.16.M88.4 R124, [R214+0x8900] ;  /* 0x00890000d67c783b */ /* 0x0002e80000000200 */
[----:B------:R1:W4:Y:S04]  /*60e0*/  LDSM.16.M88.4 R128, [R214+0x9100] ;  /* 0x00910000d680783b */ /* 0x0003280000000200 */
[----:B------:R1:W1:Y:S04]  /*60f0*/  LDSM.16.M88.4 R132, [R214+0x9900] ;  /* 0x00990000d684783b */ /* 0x0002680000000200 */
[----:B------:R1:W1:Y:S04]  /*6100*/  LDSM.16.M88.4 R136, [R214+0xa100] ;  /* 0x00a10000d688783b */ /* 0x0002680000000200 */
[----:B------:R1:W1:Y:S04]  /*6110*/  LDSM.16.M88.4 R140, [R214+0xa900] ;  /* 0x00a90000d68c783b */ /* 0x0002680000000200 */
[----:B------:R1:W1:Y:S04]  /*6120*/  LDSM.16.M88.4 R148, [R213] ;  /* 0x00000000d594783b */ /* 0x0002680000000200 */
[----:B------:R1:W1:Y:S04]  /*6130*/  LDSM.16.M88.4 R152, [R207] ;  /* 0x00000000cf98783b */ /* 0x0002680000000200 */
[----:B------:R1:W1:Y:S04]  /*6140*/  LDSM.16.M88.4 R156, [R206] ;  /* 0x00000000ce9c783b */ /* 0x0002680000000200 */
[----:B------:R1:W1:Y:S04]  /*6150*/  LDSM.16.M88.4 R160, [R205] ;  /* 0x00000000cda0783b */ /* 0x0002680000000200 */
[----:B------:R1:W1:Y:S04]  /*6160*/  LDSM.16.M88.4 R164, [R204] ;  /* 0x00000000cca4783b */ /* 0x0002680000000200 */
[----:B------:R1:W1:Y:S01]  /*6170*/  LDSM.16.M88.4 R168, [R203] ;  /* 0x00000000cba8783b */ /* 0x0002620000000200 */
[----:B------:R-:W-:-:S05]  /*6180*/  @P0 BRA `(.L_x_179) ;  /* 0x0000028000000947 */ /* 0x000fca0003800000 */
[----:B--23--:R-:W-:Y:S01]  /*6190*/  SHF.R.S32.HI R5, RZ, 0x1f, R216 ;  /* 0x0000001fff057819 */ /* 0x00cfe200000114d8 */
[----:B------:R-:W-:Y:S01]  /*61a0*/  IMAD.WIDE.U32 R6, R216, c[0x0][0x208], RZ ;  /* 0x00008200d8067a25 */ /* 0x000fe200078e00ff */
[----:B------:R-:W-:Y:S03]  /*61b0*/  SHF.R.S32.HI R4, RZ, 0x1f, R215 ;  /* 0x0000001fff047819 */ /* 0x000fe600000114d7 */
[----:B------:R-:W-:Y:S02]  /*61c0*/  IMAD R5, R5, c[0x0][0x208], RZ ;  /* 0x0000820005057a24 */ /* 0x000fe400078e02ff */
[----:B------:R-:W-:Y:S02]  /*61d0*/  IMAD R4, R4, c[0x0][0x218], RZ ;  /* 0x0000860004047a24 */ /* 0x000fe400078e02ff */
[----:B------:R-:W-:Y:S02]  /*61e0*/  IMAD R5, R216, c[0x0][0x20c], R5 ;  /* 0x00008300d8057a24 */ /* 0x000fe400078e0205 */
[----:B------:R-:W-:Y:S02]  /*61f0*/  IMAD R4, R215, c[0x0][0x21c], R4 ;  /* 0x00008700d7047a24 */ /* 0x000fe400078e0204 */
[----:B------:R-:W-:Y:S04]  /*6200*/  IMAD.IADD R7, R7, 0x1, R5 ;  /* 0x0000000107077824 */ /* 0x000fe800078e0205 */
[----:B------:R-:W-:Y:S05]  /*6210*/  IMAD.WIDE.U32 R6, R215, c[0x0][0x218], R6 ;  /* 0x00008600d7067a25 */ /* 0x000fea00078e0006 */
[----:B------:R-:W-:Y:S04]  /*6220*/  IADD3 R0, P0, R6, UR38, RZ ;  /* 0x0000002606007c10 */ /* 0x000fe8000ff1e0ff */
[----:B------:R-:W-:Y:S02]  /*6230*/  IADD3.X R7, R7, UR10, R4, P0, !PT ;  /* 0x0000000a07077c10 */ /* 0x000fe400087fe404 */
[C---:B------:R-:W-:Y:S04]  /*6240*/  LEA R14, P0, R0.reuse, c[0x0][0x1f8], 0x1 ;  /* 0x00007e00000e7a11 */ /* 0x040fe800078008ff */
[----:B------:R-:W-:Y:S01]  /*6250*/  LEA.HI.X R16, R0, c[0x0][0x1fc], R7, 0x1, P0 ;  /* 0x00007f0000107a11 */ /* 0x000fe200000f0c07 */
[----:B------:R-:W2:Y:S01]  /*6260*/  SHFL.IDX PT, R8, R14, RZ, 0x181f ;  /* 0x00181fff0e087589 */ /* 0x000ea200000e0000 */
[----:B------:R-:W-:Y:S03]  /*6270*/  IADD3 R0, -R231, 0x10, RZ ;  /* 0x00000010e7007810 */ /* 0x000fe60007ffe1ff */
[----:B------:R-:W3:Y:S01]  /*6280*/  SHFL.IDX PT, R9, R16, RZ, 0x181f ;  /* 0x00181fff10097589 */ /* 0x000ee200000e0000 */
[----:B------:R-:W-:Y:S03]  /*6290*/  LOP3.LUT R0, R0, 0xf, RZ, 0xc0, !PT ;  /* 0x0000000f00007812 */ /* 0x000fe600078ec0ff */
[----:B------:R-:W5:Y:S04]  /*62a0*/  SHFL.IDX PT, R6, R14, 0x1, 0x181f ;  /* 0x00381f000e067f89 */ /* 0x000f6800000e0000 */
[----:B------:R-:W4:Y:S04]  /*62b0*/  SHFL.IDX PT, R4, R14, 0x2, 0x181f ;  /* 0x00581f000e047f89 */ /* 0x000f2800000e0000 */
[----:B------:R-:W1:Y:S04]  /*62c0*/  SHFL.IDX PT, R7, R16, 0x1, 0x181f ;  /* 0x00381f0010077f89 */ /* 0x000e6800000e0000 */
[----:B------:R-:W1:Y:S01]  /*62d0*/  SHFL.IDX PT, R5, R16, 0x2, 0x181f ;  /* 0x00581f0010057f89 */ /* 0x000e6200000e0000 */
[C---:B--2---:R-:W-:Y:S02]  /*62e0*/  IADD3 R10, P2, R8.reuse, R235, RZ ;  /* 0x000000eb080a7210 */ /* 0x044fe40007f5e0ff */
[----:B------:R-:W-:Y:S03]  /*62f0*/  IADD3 R12, P0, R8, R233, RZ ;  /* 0x000000e9080c7210 */ /* 0x000fe60007f1e0ff */
[C---:B---3--:R-:W-:Y:S02]  /*6300*/  IMAD.X R11, R9.reuse, 0x1, R236, P2 ;  /* 0x00000001090b7824 */ /* 0x048fe400010e06ec */
[----:B------:R-:W-:Y:S01]  /*6310*/  IMAD.X R13, R9, 0x1, R234, P0 ;  /* 0x00000001090d7824 */ /* 0x000fe200000e06ea */
[C---:B-----5:R-:W-:Y:S02]  /*6320*/  IADD3 R8, P6, R6.reuse, R235, RZ ;  /* 0x000000eb06087210 */ /* 0x060fe40007fde0ff */
[----:B------:R2:W-:Y:S01]  /*6330*/  LDGSTS.E.BYPASS.LTC128B.128 [R225], [R10.64], !P5 ;  /* 0x000000000ae17fae */ /* 0x0005e2000e901d6a */
[----:B------:R-:W-:Y:S02]  /*6340*/  IADD3 R6, P2, R6, R233, RZ ;  /* 0x000000e906067210 */ /* 0x000fe40007f5e0ff */
[----:B----4-:R-:W-:Y:S01]  /*6350*/  IADD3 R14, P0, R4, R235, RZ ;  /* 0x000000eb040e7210 */ /* 0x010fe20007f1e0ff */
[----:B------:R2:W-:Y:S01]  /*6360*/  LDGSTS.E.BYPASS.LTC128B.128 [R224], [R12.64], !P4 ;  /* 0x000000000ce07fae */ /* 0x0005e2000e101d6a */
[C---:B-1----:R-:W-:Y:S02]  /*6370*/  IMAD.X R9, R7.reuse, 0x1, R236, P6 ;  /* 0x0000000107097824 */ /* 0x042fe400030e06ec */
[----:B------:R-:W-:Y:S01]  /*6380*/  IMAD.X R7, R7, 0x1, R234, P2 ;  /* 0x0000000107077824 */ /* 0x000fe200010e06ea */
[----:B------:R-:W-:Y:S01]  /*6390*/  IADD3 R4, P6, P2, R0, R4, R233 ;  /* 0x0000000400047210 */ /* 0x000fe20007ade0e9 */
[----:B------:R-:W-:Y:S01]  /*63a0*/  IMAD.X R15, R5, 0x1, R236, P0 ;  /* 0x00000001050f7824 */ /* 0x000fe200000e06ec */
[----:B------:R2:W-:Y:S01]  /*63b0*/  LDGSTS.E.BYPASS.LTC128B.128 [R223], [R8.64], !P5 ;  /* 0x0000000008df7fae */ /* 0x0005e2000e901d6a */
[----:B------:R-:W-:Y:S02]  /*63c0*/  ISETP.NE.U32.AND P0, PT, R231, RZ, PT ;  /* 0x000000ffe700720c */ /* 0x000fe40003f05070 */
[----:B------:R-:W-:Y:S01]  /*63d0*/  IADD3.X R5, RZ, R5, R234, P6, P2 ;  /* 0x00000005ff057210 */ /* 0x000fe200037e44ea */
[----:B------:R2:W-:Y:S04]  /*63e0*/  LDGSTS.E.BYPASS.LTC128B.128 [R222], [R6.64], !P4 ;  /* 0x0000000006de7fae */ /* 0x0005e8000e101d6a */
[----:B------:R2:W-:Y:S06]  /*63f0*/  LDGSTS.E.BYPASS.LTC128B.128 [R225+0x2000], [R14.64], !P5 ;  /* 0x020000000ee17fae */ /* 0x0005ec000e901d6a */
[----:B------:R2:W-:Y:S02]  /*6400*/  LDGSTS.E.BYPASS.LTC128B.128.ZFILL [R225+0x5000], [R4.64], P0 ;  /* 0x0500000004e17fae */ /* 0x0005e40008141d6a */
.L_x_179:
[C---:B--23--:R-:W-:Y:S01]  /*6410*/  HMMA.16816.F32.BF16 R4, R120.reuse, R116, RZ ;  /* 0x000000747804723c */ /* 0x04cfe200000418ff */
[----:B------:R-:W0:Y:S02]  /*6420*/  LDGDEPBAR ;  /* 0x00000000000079af */ /* 0x000e240000000000 */
[----:B------:R-:W-:Y:S05]  /*6430*/  ISETP.GT.AND P0, PT, R238, UR6, PT ;  /* 0x00000006ee007c0c */ /* 0x000fea000bf04270 */
[C---:B------:R-:W-:Y:S01]  /*6440*/  HMMA.16816.F32.BF16 R8, R120.reuse, R118, RZ ;  /* 0x000000767808723c */ /* 0x040fe200000418ff */
[----:B------:R-:W2:Y:S07]  /*6450*/  LDSM.16.M88.4 R116, [R211+0x8100] ;  /* 0x00810000d374783b */ /* 0x000eae0000000200 */
[C---:B------:R-:W-:Y:S08]  /*6460*/  HMMA.16816.F32.BF16 R12, R120.reuse, R124, RZ ;  /* 0x0000007c780c723c */ /* 0x040ff000000418ff */
[C---:B------:R-:W-:Y:S01]  /*6470*/  HMMA.16816.F32.BF16 R16, R120.reuse, R126, RZ ;  /* 0x0000007e7810723c */ /* 0x040fe200000418ff */
[----:B------:R-:W3:Y:S07]  /*6480*/  LDSM.16.M88.4 R124, [R211+0x8900] ;  /* 0x00890000d37c783b */ /* 0x000eee0000000200 */
[C---:B----4-:R-:W-:Y:S08]  /*6490*/  HMMA.16816.F32.BF16 R20, R120.reuse, R128, RZ ;  /* 0x000000807814723c */ /* 0x050ff000000418ff */
[C---:B------:R-:W-:Y:S01]  /*64a0*/  HMMA.16816.F32.BF16 R24, R120.reuse, R130, RZ ;  /* 0x000000827818723c */ /* 0x040fe200000418ff */
[----:B------:R-:W4:Y:S07]  /*64b0*/  LDSM.16.M88.4 R128, [R211+0x9100] ;  /* 0x00910000d380783b */ /* 0x000f2e0000000200 */
[C---:B-1----:R-:W-:Y:S08]  /*64c0*/  HMMA.16816.F32.BF16 R28, R120.reuse, R132, RZ ;  /* 0x00000084781c723c */ /* 0x042ff000000418ff */
[C---:B------:R-:W-:Y:S01]  /*64d0*/  HMMA.16816.F32.BF16 R32, R120.reuse, R134, RZ ;  /* 0x000000867820723c */ /* 0x040fe200000418ff */
[----:B------:R-:W1:Y:S07]  /*64e0*/  LDSM.16.M88.4 R132, [R211+0x9900] ;  /* 0x00990000d384783b */ /* 0x000e6e0000000200 */
[C---:B------:R-:W-:Y:S08]  /*64f0*/  HMMA.16816.F32.BF16 R36, R120.reuse, R136, RZ ;  /* 0x000000887824723c */ /* 0x040ff000000418ff */
[C---:B------:R-:W-:Y:S01]  /*6500*/  HMMA.16816.F32.BF16 R40, R120.reuse, R138, RZ ;  /* 0x0000008a7828723c */ /* 0x040fe200000418ff */
[----:B------:R-:W5:Y:S07]  /*6510*/  LDSM.16.M88.4 R136, [R211+0xa100] ;  /* 0x00a10000d388783b */ /* 0x000f6e0000000200 */
[C---:B------:R-:W-:Y:S08]  /*6520*/  HMMA.16816.F32.BF16 R44, R120.reuse, R140, RZ ;  /* 0x0000008c782c723c */ /* 0x040ff000000418ff */
[----:B------:R-:W-:Y:S01]  /*6530*/  HMMA.16816.F32.BF16 R48, R120, R142, RZ ;  /* 0x0000008e7830723c */ /* 0x000fe200000418ff */
[----:B------:R-:W1:Y:S07]  /*6540*/  LDSM.16.M88.4 R140, [R211+0xa900] ;  /* 0x00a90000d38c783b */ /* 0x000e6e0000000200 */
[C---:B------:R-:W-:Y:S08]  /*6550*/  HMMA.16816.F32.BF16 R4, R144.reuse, R148, R4 ;  /* 0x000000949004723c */ /* 0x040ff00000041804 */
[C---:B------:R-:W-:Y:S01]  /*6560*/  HMMA.16816.F32.BF16 R8, R144.reuse, R150, R8 ;  /* 0x000000969008723c */ /* 0x040fe20000041808 */
[----:B------:R-:W-:Y:S07]  /*6570*/  LDSM.16.M88.4 R148, [R202+0x800] ;  /* 0x00080000ca94783b */ /* 0x000fee0000000200 */
        /* <DEDUP_REMOVED lines=13> */
[----:B------:R-:W-:Y:S08]  /*6650*/  HMMA.16816.F32.BF16 R48, R144, R170, R48 ;  /* 0x000000aa9030723c */ /* 0x000ff00000041830 */
[C---:B--2---:R-:W-:Y:S08]  /*6660*/  HMMA.16816.F32.BF16 R4, R172.reuse, R116, R4 ;  /* 0x00000074ac04723c */ /* 0x044ff00000041804 */
[C---:B------:R-:W-:Y:S01]  /*6670*/  HMMA.16816.F32.BF16 R8, R172.reuse, R118, R8 ;  /* 0x00000076ac08723c */ /* 0x040fe20000041808 */
[----:B------:R-:W2:Y:S07]  /*6680*/  LDSM.16.M88.4 R116, [R202] ;  /* 0x00000000ca74783b */ /* 0x000eae0000000200 */
[C---:B---3--:R-:W-:Y:S08]  /*6690*/  HMMA.16816.F32.BF16 R12, R172.reuse, R124, R12 ;  /* 0x0000007cac0c723c */ /* 0x048ff0000004180c */
[C---:B------:R-:W-:Y:S01]  /*66a0*/  HMMA.16816.F32.BF16 R16, R172.reuse, R126, R16 ;  /* 0x0000007eac10723c */ /* 0x040fe20000041810 */
[----:B------:R-:W3:Y:S07]  /*66b0*/  LDSM.16.M88.4 R124, [R202+0x2800] ;  /* 0x00280000ca7c783b */ /* 0x000eee0000000200 */
[C---:B----4-:R-:W-:Y:S08]  /*66c0*/  HMMA.16816.F32.BF16 R20, R172.reuse, R128, R20 ;  /* 0x00000080ac14723c */ /* 0x050ff00000041814 */
[C---:B------:R-:W-:Y:S01]  /*66d0*/  HMMA.16816.F32.BF16 R24, R172.reuse, R130, R24 ;  /* 0x00000082ac18723c */ /* 0x040fe20000041818 */
[----:B------:R-:W4:Y:S07]  /*66e0*/  LDSM.16.M88.4 R128, [R214+0xb100] ;  /* 0x00b10000d680783b */ /* 0x000f2e0000000200 */
[C---:B-1----:R-:W-:Y:S08]  /*66f0*/  HMMA.16816.F32.BF16 R28, R172.reuse, R132, R28 ;  /* 0x00000084ac1c723c */ /* 0x042ff0000004181c */
[C---:B------:R-:W-:Y:S01]  /*6700*/  HMMA.16816.F32.BF16 R32, R172.reuse, R134, R32 ;  /* 0x00000086ac20723c */ /* 0x040fe20000041820 */
[----:B------:R-:W1:Y:S07]  /*6710*/  LDSM.16.M88.4 R132, [R214+0xb900] ;  /* 0x00b90000d684783b */ /* 0x000e6e0000000200 */
[C---:B-----5:R-:W-:Y:S08]  /*6720*/  HMMA.16816.F32.BF16 R36, R172.reuse, R136, R36 ;  /* 0x00000088ac24723c */ /* 0x060ff00000041824 */
[C---:B------:R-:W-:Y:S01]  /*6730*/  HMMA.16816.F32.BF16 R40, R172.reuse, R138, R40 ;  /* 0x0000008aac28723c */ /* 0x040fe20000041828 */
[----:B------:R-:W5:Y:S07]  /*6740*/  LDSM.16.M88.4 R136, [R214+0xc100] ;  /* 0x00c10000d688783b */ /* 0x000f6e0000000200 */
[C---:B------:R-:W-:Y:S08]  /*6750*/  HMMA.16816.F32.BF16 R44, R172.reuse, R140, R44 ;  /* 0x0000008cac2c723c */ /* 0x040ff0000004182c */
[----:B------:R-:W-:Y:S01]  /*6760*/  HMMA.16816.F32.BF16 R48, R172, R142, R48 ;  /* 0x0000008eac30723c */ /* 0x000fe20000041830 */
[----:B------:R-:W1:Y:S07]  /*6770*/  LDSM.16.M88.4 R140, [R214+0xc900] ;  /* 0x00c90000d68c783b */ /* 0x000e6e0000000200 */
[C---:B--2---:R-:W-:Y:S08]  /*6780*/  HMMA.16816.F32.BF16 R4, R176.reuse, R116, R4 ;  /* 0x00000074b004723c */ /* 0x044ff00000041804 */
[C---:B------:R-:W-:Y:S01]  /*6790*/  HMMA.16816.F32.BF16 R8, R176.reuse, R118, R8 ;  /* 0x00000076b008723c */ /* 0x040fe20000041808 */
[----:B------:R-:W2:Y:S07]  /*67a0*/  LDSM.16.M88.4 R116, [R214+0xd100] ;  /* 0x00d10000d674783b */ /* 0x000eae0000000200 */
[C---:B------:R-:W-:Y:S08]  /*67b0*/  HMMA.16816.F32.BF16 R12, R176.reuse, R148, R12 ;  /* 0x00000094b00c723c */ /* 0x040ff0000004180c */
[C---:B------:R-:W-:Y:S01]  /*67c0*/  HMMA.16816.F32.BF16 R16, R176.reuse, R150, R16 ;  /* 0x00000096b010723c */ /* 0x040fe20000041810 */
[----:B------:R-:W1:Y:S07]  /*67d0*/  LDSM.16.M88.4 R148, [R214+0xd900] ;  /* 0x00d90000d694783b */ /* 0x000e6e0000000200 */
[C---:B------:R-:W-:Y:S08]  /*67e0*/  HMMA.16816.F32.BF16 R20, R176.reuse, R152, R20 ;  /* 0x00000098b014723c */ /* 0x040ff00000041814 */
[C---:B------:R-:W-:Y:S01]  /*67f0*/  HMMA.16816.F32.BF16 R24, R176.reuse, R154, R24 ;  /* 0x0000009ab018723c */ /* 0x040fe20000041818 */
[----:B------:R-:W1:Y:S07]  /*6800*/  LDSM.16.M88.4 R152, [R201] ;  /* 0x00000000c998783b */ /* 0x000e6e0000000200 */
[C---:B------:R-:W-:Y:S08]  /*6810*/  HMMA.16816.F32.BF16 R28, R176.reuse, R156, R28 ;  /* 0x0000009cb01c723c */ /* 0x040ff0000004181c */
[C---:B------:R-:W-:Y:S01]  /*6820*/  HMMA.16816.F32.BF16 R32, R176.reuse, R158, R32 ;  /* 0x0000009eb020723c */ /* 0x040fe20000041820 */
[----:B------:R-:W1:Y:S07]  /*6830*/  LDSM.16.M88.4 R156, [R200] ;  /* 0x00000000c89c783b */ /* 0x000e6e0000000200 */
[C---:B------:R-:W-:Y:S08]  /*6840*/  HMMA.16816.F32.BF16 R36, R176.reuse, R160, R36 ;  /* 0x000000a0b024723c */ /* 0x040ff00000041824 */
[C---:B------:R-:W-:Y:S01]  /*6850*/  HMMA.16816.F32.BF16 R40, R176.reuse, R162, R40 ;  /* 0x000000a2b028723c */ /* 0x040fe20000041828 */
[----:B------:R-:W-:Y:S07]  /*6860*/  LDSM.16.M88.4 R160, [R211+0xd100] ;  /* 0x00d10000d3a0783b */ /* 0x000fee0000000200 */
[C---:B---3--:R-:W-:Y:S08]  /*6870*/  HMMA.16816.F32.BF16 R44, R176.reuse, R124, R44 ;  /* 0x0000007cb02c723c */ /* 0x048ff0000004182c */
[----:B------:R-:W-:Y:S01]  /*6880*/  HMMA.16816.F32.BF16 R48, R176, R126, R48 ;  /* 0x0000007eb030723c */ /* 0x000fe20000041830 */
[----:B------:R-:W3:Y:S07]  /*6890*/  LDSM.16.M88.4 R124, [R199] ;  /* 0x00000000c77c783b */ /* 0x000eee0000000200 */
[C---:B----4-:R-:W-:Y:S08]  /*68a0*/  HMMA.16816.F32.BF16 R4, R180.reuse, R128, R4 ;  /* 0x00000080b404723c */ /* 0x050ff00000041804 */
[C---:B------:R-:W-:Y:S01]  /*68b0*/  HMMA.16816.F32.BF16 R8, R180.reuse, R130, R8 ;  /* 0x00000082b408723c */ /* 0x040fe20000041808 */
[----:B------:R-:W4:Y:S07]  /*68c0*/  LDSM.16.M88.4 R128, [R198] ;  /* 0x00000000c680783b */ /* 0x000f2e0000000200 */
[C---:B-1----:R-:W-:Y:S08]  /*68d0*/  HMMA.16816.F32.BF16 R12, R180.reuse, R132, R12 ;  /* 0x00000084b40c723c */ /* 0x042ff0000004180c */
[C---:B------:R-:W-:Y:S01]  /*68e0*/  HMMA.16816.F32.BF16 R16, R180.reuse, R134, R16 ;  /* 0x00000086b410723c */ /* 0x040fe20000041810 */
[----:B------:R-:W1:Y:S07]  /*68f0*/  LDSM.16.M88.4 R132, [R197] ;  /* 0x00000000c584783b */ /* 0x000e6e0000000200 */
[C---:B-----5:R-:W-:Y:S08]  /*6900*/  HMMA.16816.F32.BF16 R20, R180.reuse, R136, R20 ;  /* 0x00000088b414723c */ /* 0x060ff00000041814 */
[C---:B------:R-:W-:Y:S01]  /*6910*/  HMMA.16816.F32.BF16 R24, R180.reuse, R138, R24 ;  /* 0x0000008ab418723c */ /* 0x040fe20000041818 */
[----:B------:R-:W5:Y:S07]  /*6920*/  LDSM.16.M88.4 R136, [R196] ;  /* 0x00000000c488783b */ /* 0x000f6e0000000200 */
[C---:B------:R-:W-:Y:S08]  /*6930*/  HMMA.16816.F32.BF16 R28, R180.reuse, R140, R28 ;  /* 0x0000008cb41c723c */ /* 0x040ff0000004181c */
[C---:B------:R-:W-:Y:S01]  /*6940*/  HMMA.16816.F32.BF16 R32, R180.reuse, R142, R32 ;  /* 0x0000008eb420723c */ /* 0x040fe20000041820 */
[----:B------:R-:W1:Y:S07]  /*6950*/  LDSM.16.M88.4 R140, [R211+0xb100] ;  /* 0x00b10000d38c783b */ /* 0x000e6e0000000200 */
[C---:B--2---:R-:W-:Y:S08]  /*6960*/  HMMA.16816.F32.BF16 R36, R180.reuse, R116, R36 ;  /* 0x00000074b424723c */ /* 0x044ff00000041824 */
[C---:B------:R-:W-:Y:S01]  /*6970*/  HMMA.16816.F32.BF16 R40, R180.reuse, R118, R40 ;  /* 0x00000076b428723c */ /* 0x040fe20000041828 */
[----:B------:R-:W2:Y:S07]  /*6980*/  LDSM.16.M88.4 R116, [R211+0xb900] ;  /* 0x00b90000d374783b */ /* 0x000eae0000000200 */
[C---:B------:R-:W-:Y:S08]  /*6990*/  HMMA.16816.F32.BF16 R44, R180.reuse, R148, R44 ;  /* 0x00000094b42c723c */ /* 0x040ff0000004182c */
[----:B------:R-:W-:Y:S01]  /*69a0*/  HMMA.16816.F32.BF16 R48, R180, R150, R48 ;  /* 0x00000096b430723c */ /* 0x000fe20000041830 */
[----:B------:R-:W1:Y:S07]  /*69b0*/  LDSM.16.M88.4 R148, [R211+0xc100] ;  /* 0x00c10000d394783b */ /* 0x000e6e0000000200 */
[C---:B------:R-:W-:Y:S08]  /*69c0*/  HMMA.16816.F32.BF16 R4, R184.reuse, R152, R4 ;  /* 0x00000098b804723c */ /* 0x040ff00000041804 */
[C---:B------:R-:W-:Y:S01]  /*69d0*/  HMMA.16816.F32.BF16 R8, R184.reuse, R154, R8 ;  /* 0x0000009ab808723c */ /* 0x040fe20000041808 */
[----:B------:R-:W1:Y:S07]  /*69e0*/  LDSM.16.M88.4 R152, [R211+0xc900] ;  /* 0x00c90000d398783b */ /* 0x000e6e0000000200 */
[C---:B------:R-:W-:Y:S08]  /*69f0*/  HMMA.16816.F32.BF16 R12, R184.reuse, R156, R12 ;  /* 0x0000009cb80c723c */ /* 0x040ff0000004180c */
[C---:B------:R-:W-:Y:S01]  /*6a00*/  HMMA.16816.F32.BF16 R16, R184.reuse, R158, R16 ;  /* 0x0000009eb810723c */ /* 0x040fe20000041810 */
[----:B------:R-:W2:Y:S07]  /*6a10*/  LDSM.16.M88.4 R156, [R202+0x3000] ;  /* 0x00300000ca9c783b */ /* 0x000eae0000000200 */
[C---:B---3--:R-:W-:Y:S08]  /*6a20*/  HMMA.16816.F32.BF16 R20, R184.reuse, R124, R20 ;  /* 0x0000007cb814723c */ /* 0x048ff00000041814 */
[C---:B------:R-:W-:Y:S01]  /*6a30*/  HMMA.16816.F32.BF16 R24, R184.reuse, R126, R24 ;  /* 0x0000007eb818723c */ /* 0x040fe20000041818 */
[----:B------:R-:W-:Y:S07]  /*6a40*/  LDSM.16.M88.4 R124, [R202+0x4000] ;  /* 0x00400000ca7c783b */ /* 0x000fee0000000200 */
[C---:B----4-:R-:W-:Y:S08]  /*6a50*/  HMMA.16816.F32.BF16 R28, R184.reuse, R128, R28 ;  /* 0x00000080b81c723c */ /* 0x050ff0000004181c */
[C---:B------:R-:W-:Y:S08]  /*6a60*/  HMMA.16816.F32.BF16 R32, R184.reuse, R130, R32 ;  /* 0x00000082b820723c */ /* 0x040ff00000041820 */
[C---:B-1----:R-:W-:Y:S08]  /*6a70*/  HMMA.16816.F32.BF16 R36, R184.reuse, R132, R36 ;  /* 0x00000084b824723c */ /* 0x042ff00000041824 */
[C---:B------:R-:W-:Y:S08]  /*6a80*/  HMMA.16816.F32.BF16 R40, R184.reuse, R134, R40 ;  /* 0x00000086b828723c */ /* 0x040ff00000041828 */
[C---:B-----5:R-:W-:Y:S08]  /*6a90*/  HMMA.16816.F32.BF16 R44, R184.reuse, R136, R44 ;  /* 0x00000088b82c723c */ /* 0x060ff0000004182c */
[----:B------:R-:W-:Y:S08]  /*6aa0*/  HMMA.16816.F32.BF16 R48, R184, R138, R48 ;  /* 0x0000008ab830723c */ /* 0x000ff00000041830 */
[C---:B------:R-:W-:Y:S08]  /*6ab0*/  HMMA.16816.F32.BF16 R4, R188.reuse, R140, R4 ;  /* 0x0000008cbc04723c */ /* 0x040ff00000041804 */
[C---:B------:R-:W-:Y:S08]  /*6ac0*/  HMMA.16816.F32.BF16 R8, R188.reuse, R142, R8 ;  /* 0x0000008ebc08723c */ /* 0x040ff00000041808 */
[C---:B--2---:R-:W-:Y:S08]  /*6ad0*/  HMMA.16816.F32.BF16 R12, R188.reuse, R116, R12 ;  /* 0x00000074bc0c723c */ /* 0x044ff0000004180c */
        /* <DEDUP_REMOVED lines=14> */
[----:B------:R-:W1:Y:S03]  /*6bc0*/  LDSM.16.M88.4 R116, [R202+0x4800] ;  /* 0x00480000ca74783b */ /* 0x000e660000000200 */
[----:B------:R-:W-:Y:S02]  /*6bd0*/  FMUL.FTZ R158, R4, c[0x0][0x320] ;  /* 0x0000c800049e7a20 */ /* 0x000fe40000410000 */
[----:B------:R-:W-:Y:S02]  /*6be0*/  FMUL.FTZ R160, R5, c[0x0][0x320] ;  /* 0x0000c80005a07a20 */ /* 0x000fe40000410000 */
[C---:B------:R-:W-:Y:S02]  /*6bf0*/  HMMA.16816.F32.BF16 R20, R192.reuse, R124, R20 ;  /* 0x0000007cc014723c */ /* 0x040fe40000041814 */
[----:B------:R-:W2:Y:S02]  /*6c00*/  MUFU.TANH R158, R158 ;  /* 0x0000009e009e7308 */ /* 0x000ea40000002400 */
[----:B------:R-:W-:Y:S02]  /*6c10*/  FMUL.FTZ R0, R6, c[0x0][0x320] ;  /* 0x0000c80006007a20 */ /* 0x000fe40000410000 */
[----:B------:R-:W-:Y:S02]  /*6c20*/  FMUL.FTZ R159, R7, c[0x0][0x320] ;  /* 0x0000c800079f7a20 */ /* 0x000fe40000410000 */
[C---:B------:R-:W-:Y:S01]  /*6c30*/  HMMA.16816.F32.BF16 R24, R192.reuse, R126, R24 ;  /* 0x0000007ec018723c */ /* 0x040fe20000041818 */
[----:B------:R-:W3:Y:S03]  /*6c40*/  LDSM.16.M88.4 R124, [R202+0x5000] ;  /* 0x00500000ca7c783b */ /* 0x000ee60000000200 */
[----:B------:R-:W4:Y:S01]  /*6c50*/  MUFU.TANH R160, R160 ;  /* 0x000000a000a07308 */ /* 0x000f220000002400 */
[----:B------:R-:W-:Y:S02]  /*6c60*/  FMUL.FTZ R162, R8, c[0x0][0x320] ;  /* 0x0000c80008a27a20 */ /* 0x000fe40000410000 */
[----:B------:R-:W-:Y:S02]  /*6c70*/  FMUL.FTZ R164, R9, c[0x0][0x320] ;  /* 0x0000c80009a47a20 */ /* 0x000fe40000410000 */
[----:B------:R-:W-:Y:S03]  /*6c80*/  FMUL.FTZ R161, R10, c[0x0][0x320] ;  /* 0x0000c8000aa17a20 */ /* 0x000fe60000410000 */
[----:B------:R-:W-:Y:S02]  /*6c90*/  FMUL.FTZ R163, R11, c[0x0][0x320] ;  /* 0x0000c8000ba37a20 */ /* 0x000fe40000410000 */
[----:B------:R-:W2:Y:S01]  /*6ca0*/  MUFU.TANH R0, R0 ;  /* 0x0000000000007308 */ /* 0x000ea20000002400 */
[----:B------:R-:W-:Y:S02]  /*6cb0*/  FMUL.FTZ R168, R12, c[0x0][0x320] ;  /* 0x0000c8000ca87a20 */ /* 0x000fe40000410000 */
[----:B------:R-:W-:Y:S02]  /*6cc0*/  FMUL.FTZ R166, R13, c[0x0][0x320] ;  /* 0x0000c8000da67a20 */ /* 0x000fe40000410000 */
[----:B------:R-:W-:Y:S02]  /*6cd0*/  FMUL.FTZ R167, R14, c[0x0][0x320] ;  /* 0x0000c8000ea77a20 */ /* 0x000fe40000410000 */
[----:B------:R-:W-:Y:S02]  /*6ce0*/  FMUL.FTZ R165, R15, c[0x0][0x320] ;  /* 0x0000c8000fa57a20 */ /* 0x000fe40000410000 */
[----:B------:R-:W-:Y:S01]  /*6cf0*/  FMUL.FTZ R170, R16, c[0x0][0x320] ;  /* 0x0000c80010aa7a20 */ /* 0x000fe20000410000 */
[----:B------:R-:W2:Y:S01]  /*6d00*/  MUFU.TANH R159, R159 ;  /* 0x0000009f009f7308 */ /* 0x000ea20000002400 */
[C---:B-1----:R-:W-:Y:S03]  /*6d10*/  HMMA.16816.F32.BF16 R28, R192.reuse, R116, R28 ;  /* 0x00000074c01c723c */ /* 0x042fe6000004181c */
[----:B------:R-:W-:Y:S02]  /*6d20*/  FMUL.FTZ R250, R25, c[0x0][0x320] ;  /* 0x0000c80019fa7a20 */ /* 0x000fe40000410000 */
[----:B------:R-:W-:Y:S02]  /*6d30*/  FMUL.FTZ R243, R26, c[0x0][0x320] ;  /* 0x0000c8001af37a20 */ /* 0x000fe40000410000 */
[----:B------:R-:W-:Y:S01]  /*6d40*/  FMUL.FTZ R241, R27, c[0x0][0x320] ;  /* 0x0000c8001bf17a20 */ /* 0x000fe20000410000 */
[C---:B------:R-:W-:Y:S01]  /*6d50*/  HMMA.16816.F32.BF16 R32, R192.reuse, R118, R32 ;  /* 0x00000076c020723c */ /* 0x040fe20000041820 */
[----:B------:R-:W1:Y:S01]  /*6d60*/  MUFU.TANH R162, R162 ;  /* 0x000000a200a27308 */ /* 0x000e620000002400 */
[----:B------:R-:W5:Y:S01]  /*6d70*/  LDSM.16.M88.4 R116, [R202+0x5800] ;  /* 0x00580000ca74783b */ /* 0x000f620000000200 */
[----:B------:R-:W-:Y:S04]  /*6d80*/  DEPBAR.LE SB0, 0x0 ;  /* 0x000080000000791a */ /* 0x000fe80000000000 */
[----:B------:R-:W-:Y:S01]  /*6d90*/  FMUL.FTZ R240, R17, c[0x0][0x320] ;  /* 0x0000c80011f07a20 */ /* 0x000fe20000410000 */
[C---:B---3--:R-:W-:Y:S03]  /*6da0*/  HMMA.16816.F32.BF16 R36, R192.reuse, R124, R36 ;  /* 0x0000007cc024723c */ /* 0x048fe60000041824 */
[----:B------:R-:W3:Y:S01]  /*6db0*/  MUFU.TANH R164, R164 ;  /* 0x000000a400a47308 */ /* 0x000ee20000002400 */
[----:B------:R-:W-:Y:S01]  /*6dc0*/  BAR.SYNC.DEFER_BLOCKING 0x0 ;  /* 0x0000000000007b1d */ /* 0x000fe20000010000 */
[----:B------:R-:W-:Y:S02]  /*6dd0*/  FMUL.FTZ R171, R18, c[0x0][0x320] ;  /* 0x0000c80012ab7a20 */ /* 0x000fe40000410000 */
[----:B------:R-:W-:Y:S01]  /*6de0*/  FMUL.FTZ R169, R19, c[0x0][0x320] ;  /* 0x0000c80013a97a20 */ /* 0x000fe20000410000 */
[C---:B------:R-:W-:Y:S04]  /*6df0*/  HMMA.16816.F32.BF16 R40, R192.reuse, R126, R40 ;  /* 0x0000007ec028723c */ /* 0x040fe80000041828 */
[----:B------:R-:W-:Y:S01]  /*6e00*/  FMUL.FTZ R249, R28, c[0x0][0x320] ;  /* 0x0000c8001cf97a20 */ /* 0x000fe20000410000 */
[----:B------:R-:W1:Y:S01]  /*6e10*/  MUFU.TANH R161, R161 ;  /* 0x000000a100a17308 */ /* 0x000e620000002400 */
[----:B------:R-:W-:Y:S02]  /*6e20*/  FMUL.FTZ R248, R29, c[0x0][0x320] ;  /* 0x0000c8001df87a20 */ /* 0x000fe40000410000 */
[----:B------:R-:W-:Y:S04]  /*6e30*/  FMUL.FTZ R251, R32, c[0x0][0x320] ;  /* 0x0000c80020fb7a20 */ /* 0x000fe80000410000 */
        /* <DEDUP_REMOVED lines=8> */
[----:B------:R2:W2:Y:S01]  /*6ec0*/  MUFU.TANH R25, R248 ;  /* 0x000000f800197308 */ /* 0x0004a20000002400 */
[C---:B-----5:R-:W-:Y:S03]  /*6ed0*/  HMMA.16816.F32.BF16 R44, R192.reuse, R116, R44 ;  /* 0x00000074c02c723c */ /* 0x060fe6000004182c */
[----:B------:R-:W-:Y:S02]  /*6ee0*/  FMUL.FTZ R245, R31, c[0x0][0x320] ;  /* 0x0000c8001ff57a20 */ /* 0x000fe40000410000 */
[----:B------:R-:W-:Y:S02]  /*6ef0*/  FMUL.FTZ R30, R36, c[0x0][0x320] ;  /* 0x0000c800241e7a20 */ /* 0x000fe40000410000 */
[----:B------:R-:W-:Y:S01]  /*6f00*/  FMUL.FTZ R42, R42, c[0x0][0x320] ;  /* 0x0000c8002a2a7a20 */ /* 0x000fe20000410000 */
[----:B------:R-:W-:Y:S01]  /*6f10*/  HMMA.16816.F32.BF16 R48, R192, R118, R48 ;  /* 0x00000076c030723c */ /* 0x000fe20000041830 */
[----:B------:R5:W3:Y:S03]  /*6f20*/  MUFU.TANH R27, R251 ;  /* 0x000000fb001b7308 */ /* 0x000ae60000002400 */
[----:B------:R-:W-:Y:S02]  /*6f30*/  FMUL.FTZ R43, R43, c[0x0][0x320] ;  /* 0x0000c8002b2b7a20 */ /* 0x000fe40000410000 */
[----:B-1----:R-:W-:Y:S05]  /*6f40*/  FMUL.FTZ R249, R34, c[0x0][0x320] ;  /* 0x0000c80022f97a20 */ /* 0x002fea0000410000 */
[----:B------:R1:W1:Y:S01]  /*6f50*/  MUFU.TANH R29, R252 ;  /* 0x000000fc001d7308 */ /* 0x0002620000002400 */
[----:B--2---:R-:W-:Y:S02]  /*6f60*/  FMUL.FTZ R248, R35, c[0x0][0x320] ;  /* 0x0000c80023f87a20 */ /* 0x004fe40000410000 */
[----:B------:R-:W-:Y:S02]  /*6f70*/  FMUL.FTZ R35, R37, c[0x0][0x320] ;  /* 0x0000c80025237a20 */ /* 0x000fe40000410000 */
[----:B------:R-:W-:Y:S05]  /*6f80*/  FMUL.FTZ R37, R41, c[0x0][0x320] ;  /* 0x0000c80029257a20 */ /* 0x000fea0000410000 */
[----:B------:R-:W2:Y:S01]  /*6f90*/  MUFU.TANH R163, R163 ;  /* 0x000000a300a37308 */ /* 0x000ea20000002400 */
[----:B------:R-:W-:Y:S02]  /*6fa0*/  FMUL.FTZ R31, R47, c[0x0][0x320] ;  /* 0x0000c8002f1f7a20 */ /* 0x000fe40000410000 */
[----:B------:R-:W-:Y:S02]  /*6fb0*/  FMUL.FTZ R142, R48, c[0x0][0x320] ;  /* 0x0000c800308e7a20 */ /* 0x000fe40000410000 */
[----:B-----5:R-:W-:Y:S02]  /*6fc0*/  FMUL.FTZ R251, R39, c[0x0][0x320] ;  /* 0x0000c80027fb7a20 */ /* 0x020fe40000410000 */
[----:B------:R-:W-:Y:S02]  /*6fd0*/  FMUL.FTZ R39, R44, c[0x0][0x320] ;  /* 0x0000c8002c277a20 */ /* 0x000fe40000410000 */
[----:B------:R-:W-:Y:S01]  /*6fe0*/  FMUL.FTZ R41, R49, c[0x0][0x320] ;  /* 0x0000c80031297a20 */ /* 0x000fe20000410000 */
[----:B------:R-:W2:Y:S01]  /*6ff0*/  MUFU.TANH R168, R168 ;  /* 0x000000a800a87308 */ /* 0x000ea20000002400 */
[----:B------:R-:W-:Y:S02]  /*7000*/  FMUL.FTZ R34, R50, c[0x0][0x320] ;  /* 0x0000c80032227a20 */ /* 0x000fe40000410000 */
[----:B------:R-:W-:Y:S02]  /*7010*/  FMUL.FTZ R33, R51, c[0x0][0x320] ;  /* 0x0000c80033217a20 */ /* 0x000fe40000410000 */
[----:B-1----:R-:W-:Y:S02]  /*7020*/  FMUL.FTZ R252, R38, c[0x0][0x320] ;  /* 0x0000c80026fc7a20 */ /* 0x002fe40000410000 */
[----:B------:R-:W-:Y:S02]  /*7030*/  FMUL.FTZ R38, R40, c[0x0][0x320] ;  /* 0x0000c80028267a20 */ /* 0x000fe40000410000 */
[----:B------:R-:W-:Y:S01]  /*7040*/  FMUL.FTZ R45, R45, c[0x0][0x320] ;  /* 0x0000c8002d2d7a20 */ /* 0x000fe20000410000 */
[----:B------:R-:W1:Y:S01]  /*7050*/  MUFU.TANH R166, R166 ;  /* 0x000000a600a67308 */ /* 0x000e620000002400 */
[----:B------:R-:W-:Y:S09]  /*7060*/  FMUL.FTZ R46, R46, c[0x0][0x320] ;  /* 0x0000c8002e2e7a20 */ /* 0x000ff20000410000 */
[----:B------:R-:W1:Y:S10]  /*7070*/  MUFU.TANH R167, R167 ;  /* 0x000000a700a77308 */ /* 0x000e740000002400 */
        /* <DEDUP_REMOVED lines=23> */
[----:B------:R1:W1:Y:S10]  /*71f0*/  MUFU.TANH R157, R42 ;  /* 0x0000002a009d7308 */ /* 0x0002740000002400 */
[----:B------:R1:W1:Y:S10]  /*7200*/  MUFU.TANH R155, R43 ;  /* 0x0000002b009b7308 */ /* 0x0002740000002400 */
[----:B------:R-:W1:Y:S10]  /*7210*/  MUFU.TANH R39, R39 ;  /* 0x0000002700277308 */ /* 0x000e740000002400 */
[----:B------:R1:W1:Y:S10]  /*7220*/  MUFU.TANH R150, R45 ;  /* 0x0000002d00967308 */ /* 0x0002740000002400 */
[----:B------:R1:W1:Y:S10]  /*7230*/  MUFU.TANH R143, R46 ;  /* 0x0000002e008f7308 */ /* 0x0002740000002400 */
[----:B------:R-:W1:Y:S10]  /*7240*/  MUFU.TANH R31, R31 ;  /* 0x0000001f001f7308 */ /* 0x000e740000002400 */
[----:B------:R-:W1:Y:S10]  /*7250*/  MUFU.TANH R142, R142 ;  /* 0x0000008e008e7308 */ /* 0x000e740000002400 */
[----:B------:R-:W1:Y:S10]  /*7260*/  MUFU.TANH R41, R41 ;  /* 0x0000002900297308 */ /* 0x000e740000002400 */
[----:B------:R-:W1:Y:S10]  /*7270*/  MUFU.TANH R34, R34 ;  /* 0x0000002200227308 */ /* 0x000e740000002400 */
[----:B------:R-:W1:Y:S01]  /*7280*/  MUFU.TANH R33, R33 ;  /* 0x0000002100217308 */ /* 0x000e620000002400 */
[----:B------:R-:W-:-:S05]  /*7290*/  @!P0 BRA `(.L_x_180) ;  /* 0x0000035000008947 */ /* 0x000fca0003800000 */
[----:B--234-:R-:W-:Y:S02]  /*72a0*/  IMAD R5, R238, 0x60, R219 ;  /* 0x00000060ee057824 */ /* 0x01cfe400078e02db */
[----:B------:R-:W-:Y:S03]  /*72b0*/  IMAD.MOV.U32 R215, RZ, RZ, RZ ;  /* 0x000000ffffd77224 */ /* 0x000fe600078e00ff */
[----:B------:R-:W-:Y:S05]  /*72c0*/  IADD3 R216, R5, -0x60, R218 ;  /* 0xffffffa005d87810 */ /* 0x000fea0007ffe0da */
[----:B------:R-:W-:Y:S04]  /*72d0*/  @P3 IMAD.HI.U32 R5, R216, c[0x0][0x2bc], RZ ;  /* 0x0000af00d8053a27 */ /* 0x000fe800078e00ff */
[----:B------:R-:W-:Y:S01]  /*72e0*/  IMAD.MOV.U32 R4, RZ, RZ, R216 ;  /* 0x000000ffff047224 */ /* 0x000fe200078e00d8 */
[----:B------:R-:W-:Y:S04]  /*72f0*/  @P3 SHF.R.U32.HI R4, RZ, c[0x0][0x2c0], R5 ;  /* 0x0000b000ff043a19 */ /* 0x000fe80000011605 */
[C---:B------:R-:W-:Y:S04]  /*7300*/  @!P1 IADD3 R8, P0, R4.reuse, UR36, RZ ;  /* 0x0000002404089c10 */ /* 0x040fe8000ff1e0ff */
[----:B------:R-:W-:Y:S02]  /*7310*/  @!P1 LEA.HI.X.SX32 R5, R4, UR5, 0x1, P0 ;  /* 0x0000000504059c11 */ /* 0x000fe400080f0eff */
[C---:B------:R-:W-:Y:S04]  /*7320*/  @!P1 LEA R6, P0, R8.reuse, c[0x0][0x2a0], 0x2 ;  /* 0x0000a80008069a11 */ /* 0x040fe800078010ff */
[----:B------:R-:W-:Y:S01]  /*7330*/  @!P1 LEA.HI.X R7, R8, c[0x0][0x2a4], R5, 0x2, P0 ;  /* 0x0000a90008079a11 */ /* 0x000fe200000f1405 */
[----:B------:R-:W-:Y:S04]  /*7340*/  IMAD.MOV R5, RZ, RZ, -R4 ;  /* 0x000000ffff057224 */ /* 0x000fe800078e0a04 */
[----:B------:R2:W3:Y:S01]  /*7350*/  @!P1 LDG.E R215, [R6.64] ;  /* 0x0000002a06d79981 */ /* 0x0004e2000c1e1900 */
[----:B------:R-:W-:Y:S05]  /*7360*/  IMAD R216, R5, c[0x0][0x2b8], R216 ;  /* 0x0000ae0005d87a24 */ /* 0x000fea00078e02d8 */
[----:B------:R-:W-:Y:S05]  /*7370*/  SHF.R.S32.HI R5, RZ, 0x1f, R216 ;  /* 0x0000001fff057819 */ /* 0x000fea00000114d8 */
[----:B------:R-:W-:Y:S04]  /*7380*/  IMAD R5, R5, c[0x0][0x1e0], RZ ;  /* 0x0000780005057a24 */ /* 0x000fe800078e02ff */
[C---:B------:R-:W-:Y:S02]  /*7390*/  IMAD R5, R216.reuse, c[0x0][0x1e4], R5 ;  /* 0x00007900d8057a24 */ /* 0x040fe400078e0205 */
[----:B--2---:R-:W-:Y:S04]  /*73a0*/  IMAD.WIDE.U32 R6, R216, c[0x0][0x1e0], RZ ;  /* 0x00007800d8067a25 */ /* 0x004fe800078e00ff */
[----:B------:R-:W-:Y:S01]  /*73b0*/  IMAD.IADD R7, R7, 0x1, R5 ;  /* 0x0000000107077824 */ /* 0x000fe200078e0205 */
[----:B---3--:R-:W-:Y:S03]  /*73c0*/  SHF.R.S32.HI R4, RZ, 0x1f, R215 ;  /* 0x0000001fff047819 */ /* 0x008fe600000114d7 */
[C---:B------:R-:W-:Y:S04]  /*73d0*/  IMAD.WIDE.U32 R6, R215.reuse, c[0x0][0x1f0], R6 ;  /* 0x00007c00d7067a25 */ /* 0x040fe800078e0006 */
[----:B------:R-:W-:Y:S01]  /*73e0*/  IMAD R4, R4, c[0x0][0x1f0], RZ ;  /* 0x00007c0004047a24 */ /* 0x000fe200078e02ff */
[----:B------:R-:W-:Y:S03]  /*73f0*/  IADD3 R5, P0, R6, UR40, RZ ;  /* 0x0000002806057c10 */ /* 0x000fe6000ff1e0ff */
[----:B------:R-:W-:Y:S05]  /*7400*/  IMAD R4, R215, c[0x0][0x1f4], R4 ;  /* 0x00007d00d7047a24 */ /* 0x000fea00078e0204 */
[----:B------:R-:W-:Y:S02]  /*7410*/  IADD3.X R4, R7, UR9, R4, P0, !PT ;  /* 0x0000000907047c10 */ /* 0x000fe400087fe404 */
[C---:B------:R-:W-:Y:S04]  /*7420*/  LEA R16, P0, R5.reuse, c[0x0][0x1c8], 0x1 ;  /* 0x0000720005107a11 */ /* 0x040fe800078008ff */
[----:B------:R-:W-:Y:S01]  /*7430*/  LEA.HI.X R18, R5, c[0x0][0x1cc], R4, 0x1, P0 ;  /* 0x0000730005127a11 */ /* 0x000fe200000f0c04 */
[----:B------:R-:W2:Y:S01]  /*7440*/  SHFL.IDX PT, R10, R16, RZ, 0x181f ;  /* 0x00181fff100a7589 */ /* 0x000ea200000e0000 */
[----:B------:R-:W-:Y:S03]  /*7450*/  IADD3 R4, -R231, 0x10, RZ ;  /* 0x00000010e7047810 */ /* 0x000fe60007ffe1ff */
[----:B------:R-:W3:Y:S01]  /*7460*/  SHFL.IDX PT, R9, R18, RZ, 0x181f ;  /* 0x00181fff12097589 */ /* 0x000ee200000e0000 */
[----:B------:R-:W-:Y:S03]  /*7470*/  LOP3.LUT R4, R4, 0xf, RZ, 0xc0, !PT ;  /* 0x0000000f04047812 */ /* 0x000fe600078ec0ff */
[----:B------:R-:W4:Y:S04]  /*7480*/  SHFL.IDX PT, R8, R16, 0x1, 0x181f ;  /* 0x00381f0010087f89 */ /* 0x000f2800000e0000 */
[----:B------:R-:W5:Y:S04]  /*7490*/  SHFL.IDX PT, R6, R16, 0x2, 0x181f ;  /* 0x00581f0010067f89 */ /* 0x000f6800000e0000 */
[----:B------:R-:W1:Y:S04]  /*74a0*/  SHFL.IDX PT, R7, R18, 0x1, 0x181f ;  /* 0x00381f0012077f89 */ /* 0x000e6800000e0000 */
[----:B------:R-:W1:Y:S01]  /*74b0*/  SHFL.IDX PT, R5, R18, 0x2, 0x181f ;  /* 0x00581f0012057f89 */ /* 0x000e6200000e0000 */
[C---:B--2---:R-:W-:Y:S02]  /*74c0*/  IADD3 R12, P2, R10.reuse, R235, RZ ;  /* 0x000000eb0a0c7210 */ /* 0x044fe40007f5e0ff */
[----:B------:R-:W-:Y:S03]  /*74d0*/  IADD3 R14, P0, R10, R233, RZ ;  /* 0x000000e90a0e7210 */ /* 0x000fe60007f1e0ff */
[C---:B---3--:R-:W-:Y:S02]  /*74e0*/  IMAD.X R13, R9.reuse, 0x1, R236, P2 ;  /* 0x00000001090d7824 */ /* 0x048fe400010e06ec */
[----:B------:R-:W-:Y:S01]  /*74f0*/  IMAD.X R15, R9, 0x1, R234, P0 ;  /* 0x00000001090f7824 */ /* 0x000fe200000e06ea */
[C---:B----4-:R-:W-:Y:S02]  /*7500*/  IADD3 R10, P6, R8.reuse, R235, RZ ;  /* 0x000000eb080a7210 */ /* 0x050fe40007fde0ff */
[----:B------:R2:W-:Y:S01]  /*7510*/  LDGSTS.E.BYPASS.LTC128B.128 [R217+0x8100], [R12.64], !P5 ;  /* 0x081000000cd97fae */ /* 0x0005e2000e901d6a */
[----:B------:R-:W-:Y:S02]  /*7520*/  IADD3 R8, P2, R8, R233, RZ ;  /* 0x000000e908087210 */ /* 0x000fe40007f5e0ff */
[----:B-----5:R-:W-:Y:S01]  /*7530*/  IADD3 R16, P0, R6, R235, RZ ;  /* 0x000000eb06107210 */ /* 0x020fe20007f1e0ff */
[----:B------:R2:W-:Y:S01]  /*7540*/  LDGSTS.E.BYPASS.LTC128B.128 [R217+0xb100], [R14.64], !P4 ;  /* 0x0b1000000ed97fae */ /* 0x0005e2000e101d6a */
[C---:B-1----:R-:W-:Y:S02]  /*7550*/  IMAD.X R11, R7.reuse, 0x1, R236, P6 ;  /* 0x00000001070b7824 */ /* 0x042fe400030e06ec */
[----:B------:R-:W-:Y:S01]  /*7560*/  IMAD.X R9, R7, 0x1, R234, P2 ;  /* 0x0000000107097824 */ /* 0x000fe200010e06ea */
[----:B------:R-:W-:Y:S01]  /*7570*/  IADD3 R4, P6, P2, R4, R6, R233 ;  /* 0x0000000604047210 */ /* 0x000fe20007ade0e9 */
[----:B------:R-:W-:Y:S01]  /*7580*/  IMAD.X R17, R5, 0x1, R236, P0 ;  /* 0x0000000105117824 */ /* 0x000fe200000e06ec */
[----:B------:R2:W-:Y:S01]  /*7590*/  LDGSTS.E.BYPASS.LTC128B.128 [R217+0x9100], [R10.64], !P5 ;  /* 0x091000000ad97fae */ /* 0x0005e2000e901d6a */
[----:B------:R-:W-:Y:S02]  /*75a0*/  ISETP.NE.U32.AND P0, PT, R231, RZ, PT ;  /* 0x000000ffe700720c */ /* 0x000fe40003f05070 */
[----:B------:R-:W-:Y:S01]  /*75b0*/  IADD3.X R5, RZ, R5, R234, P6, P2 ;  /* 0x00000005ff057210 */ /* 0x000fe200037e44ea */
[----:B------:R2:W-:Y:S04]  /*75c0*/  LDGSTS.E.BYPASS.LTC128B.128 [R217+0xc100], [R8.64], !P4 ;  /* 0x0c10000008d97fae */ /* 0x0005e8000e101d6a */
[----:B------:R2:W-:Y:S06]  /*75d0*/  LDGSTS.E.BYPASS.LTC128B.128 [R217+0xa100], [R16.64], !P5 ;  /* 0x0a10000010d97fae */ /* 0x0005ec000e901d6a */
[----:B------:R2:W-:Y:S02]  /*75e0*/  LDGSTS.E.BYPASS.LTC128B.128.ZFILL [R217+0xd100], [R4.64], P0 ;  /* 0x0d10000004d97fae */ /* 0x0005e40008141d6a */
.L_x_180:
[----:B--234-:R-:W-:Y:S01]  /*75f0*/  IMAD.MOV.U32 R7, RZ, RZ, R220 ;  /* 0x000000ffff077224 */ /* 0x01cfe200078e00dc */
[----:B------:R-:W-:Y:S01]  /*7600*/  PLOP3.LUT P2, PT, PT, PT, UP1, 0x80, 0x0 ;  /* 0x000000000000781c */ /* 0x000fe20003f4f018 */
[----:B------:R-:W0:Y:S01]  /*7610*/  LDGDEPBAR ;  /* 0x00000000000079af */ /* 0x000e220000000000 */
[----:B------:R-:W-:Y:S01]  /*7620*/  PLOP3.LUT P0, PT, PT, PT, UP1, 0x80, 0x0 ;  /* 0x000000000000781c */ /* 0x000fe20003f0f018 */
[----:B------:R-:W-:Y:S05]  /*7630*/  IMAD R14, R238, -0x60, RZ ;  /* 0xffffffa0ee0e7824 */ /* 0x000fea00078e02ff */
[----:B------:R-:W-:Y:S05]  /*7640*/  IADD3 R5, -R221, 0x1, R14 ;  /* 0x00000001dd057810 */ /* 0x000fea0007ffe10e */
[----:B------:R-:W-:Y:S05]  /*7650*/  @P2 IMAD.HI.U32 R4, R220, c[0x0][0x2c8], RZ ;  /* 0x0000b200dc042a27 */ /* 0x000fea00078e00ff */
[----:B------:R-:W-:Y:S01]  /*7660*/  @P0 SHF.R.U32.HI R7, RZ, c[0x0][0x2cc], R4 ;  /* 0x0000b300ff070a19 */ /* 0x000fe20000011604 */
[----:B------:R-:W-:Y:S01]  /*7670*/  IMAD.U32 R4, RZ, RZ, UR8 ;  /* 0x00000008ff047e24 */ /* 0x000fe2000f8e00ff */
[----:B------:R-:W-:Y:S03]  /*7680*/  PLOP3.LUT P0, PT, PT, PT, UP0, 0x40, 0x0 ;  /* 0x000000000000781c */ /* 0x000fe60003f0e808 */
[----:B------:R-:W2:Y:S01]  /*7690*/  SHFL.IDX PT, R13, R7, RZ, 0x1c1f ;  /* 0x001c1fff070d7589 */ /* 0x000ea200000e0000 */
[----:B------:R-:W-:Y:S05]  /*76a0*/  IMAD R5, R4, c[0x0][0x1d0], R5 ;  /* 0x0000740004057a24 */ /* 0x000fea00078e0205 */
[----:B------:R-:W-:Y:S04]  /*76b0*/  IADD3 R4, R5, -c[0x0][0x168], RZ ;  /* 0x80005a0005047a10 */ /* 0x000fe80007ffe0ff */
[C---:B------:R-:W-:Y:S02]  /*76c0*/  IADD3 R5, R4.reuse, c[0x0][0x328], RZ ;  /* 0x0000ca0004057a10 */ /* 0x040fe40007ffe0ff */
[----:B------:R-:W-:Y:S03]  /*76d0*/  IADD3 R4, R4, UR13, RZ ;  /* 0x0000000d04047c10 */ /* 0x000fe6000fffe0ff */
[----:B--2---:R-:W-:Y:S02]  /*76e0*/  IMAD.IADD R11, R5, 0x1, R13 ;  /* 0x00000001050b7824 */ /* 0x004fe400078e020d */
[----:B------:R-:W-:Y:S01]  /*76f0*/  IMAD.IADD R9, R13, 0x1, R4 ;  /* 0x000000010d097824 */ /* 0x000fe200078e0204 */
[----:B------:R-:W-:-:S05]  /*7700*/  @P0 BRA `(.L_x_181) ;  /* 0x000001a000000947 */ /* 0x000fca0003800000 */
[----:B------:R-:W-:Y:S01]  /*7710*/  MOV R6, UR8 ;  /* 0x0000000800067c02 */ /* 0x000fe20008000f00 */
[----:B------:R-:W-:Y:S04]  /*7720*/  BSSY B0, `(.L_x_182) ;  /* 0x0000013000007945 */ /* 0x000fe80003800000 */
[----:B------:R-:W-:Y:S05]  /*7730*/  IMAD R13, R6, c[0x0][0x1d0], R13 ;  /* 0x00007400060d7a24 */ /* 0x000fea00078e020d */
[----:B------:R-:W-:Y:S04]  /*7740*/  IADD3 R8, R13, -c[0x0][0x168], RZ ;  /* 0x80005a000d087a10 */ /* 0x000fe80007ffe0ff */
[----:B------:R-:W-:Y:S11]  /*7750*/  ISETP.GT.AND P0, PT, R8, -0x1, PT ;  /* 0xffffffff0800780c */ /* 0x000ff60003f04270 */
[----:B------:R-:W-:Y:S02]  /*7760*/  @!UPT UIADD3 URZ, URZ, URZ, URZ ;  /* 0x0000003f3f3ff290 */ /* 0x000fe4000fffe03f */
[----:B------:R-:W-:-:S05]  /*7770*/  @P0 BRA `(.L_x_183) ;  /* 0x0000008000000947 */ /* 0x000fca0003800000 */
[----:B------:R-:W-:Y:S01]  /*7780*/  LOP3.LUT R8, RZ, R8, RZ, 0x33, !PT ;  /* 0x00000008ff087212 */ /* 0x000fe200078e33ff */
[----:B------:R-:W-:Y:S05]  /*7790*/  IMAD.MOV.U32 R6, RZ, RZ, c[0x0][0x32c] ;  /* 0x0000cb00ff067624 */ /* 0x000fea00078e00ff */
[----:B------:R-:W-:Y:S11]  /*77a0*/  ISETP.NE.AND P0, PT, R6, 0x1, PT ;  /* 0x000000010600780c */ /* 0x000ff60003f05270 */
[----:B------:R-:W-:Y:S02]  /*77b0*/  @!UPT UIADD3 URZ, URZ, URZ, URZ ;  /* 0x0000003f3f3ff290 */ /* 0x000fe4000fffe03f */
[----:B------:R-:W-:Y:S05]  /*77c0*/  @P0 IMAD.HI.U32 R6, R8, c[0x0][0x330], RZ ;  /* 0x0000cc0008060a27 */ /* 0x000fea00078e00ff */
[----:B------:R-:W-:Y:S04]  /*77d0*/  @P0 SHF.R.U32.HI R8, RZ, c[0x0][0x334], R6 ;  /* 0x0000cd00ff080a19 */ /* 0x000fe80000011606 */
[----:B------:R-:W-:Y:S01]  /*77e0*/  LOP3.LUT R8, RZ, R8, RZ, 0x33, !PT ;  /* 0x00000008ff087212 */ /* 0x000fe200078e33ff */
[----:B------:R-:W-:-:S05]  /*77f0*/  BRA `(.L_x_184) ;  /* 0x0000005000007947 */ /* 0x000fca0003800000 */
.L_x_183:
[----:B------:R-:W-:Y:S04]  /*7800*/  MOV R6, c[0x0][0x32c] ;  /* 0x0000cb0000067a02 */ /* 0x000fe80000000f00 */
[----:B------:R-:W-:Y:S11]  /*7810*/  ISETP.NE.AND P0, PT, R6, 0x1, PT ;  /* 0x000000010600780c */ /* 0x000ff60003f05270 */
[----:B------:R-:W-:Y:S02]  /*7820*/  @!UPT UIADD3 URZ, URZ, URZ, URZ ;  /* 0x0000003f3f3ff290 */ /* 0x000fe4000fffe03f */
[----:B------:R-:W-:Y:S05]  /*7830*/  @P0 IMAD.HI.U32 R6, R8, c[0x0][0x330], RZ ;  /* 0x0000cc0008060a27 */ /* 0x000fea00078e00ff */
[----:B------:R-:W-:Y:S02]  /*7840*/  @P0 SHF.R.U32.HI R8, RZ, c[0x0][0x334], R6 ;  /* 0x0000cd00ff080a19 */ /* 0x000fe40000011606 */
.L_x_184:
[----:B------:R-:W-:Y:S05]  /*7850*/  BSYNC B0 ;  /* 0x0000000000007941 */ /* 0x000fea0003800000 */
.L_x_182:
[----:B------:R-:W-:Y:S04]  /*7860*/  IMAD.IADD R13, R14, 0x1, -R221 ;  /* 0x000000010e0d7824 */ /* 0x000fe800078e0add */
[----:B------:R-:W-:Y:S05]  /*7870*/  IMAD R8, R8, c[0x0][0x32c], R13 ;  /* 0x0000cb0008087a24 */ /* 0x000fea00078e020d */
[----:B------:R-:W-:Y:S02]  /*7880*/  IADD3 R6, R8, c[0x0][0x32c], RZ ;  /* 0x0000cb0008067a10 */ /* 0x000fe40007ffe0ff */
[----:B------:R-:W-:Y:S02]  /*7890*/  IMNMX R9, R9, R8, !PT ;  /* 0x0000000809097217 */ /* 0x000fe40007800200 */
[----:B------:R-:W-:Y:S02]  /*78a0*/  IMNMX R11, R11, R6, PT ;  /* 0x000000060b0b7217 */ /* 0x000fe40003800200 */
.L_x_181:
[C---:B------:R-:W-:Y:S01]  /*78b0*/  ISETP.GE.AND P0, PT, R14.reuse, 0x1, PT ;  /* 0x000000010e00780c */ /* 0x040fe20003f06270 */
[----:B------:R-:W2:Y:S01]  /*78c0*/  SHFL.IDX PT, R7, R7, 0x1, 0x1c1f ;  /* 0x003c1f0007077f89 */ /* 0x000ea200000e0000 */
[----:B------:R-:W-:Y:S02]  /*78d0*/  ISETP.GE.AND P2, PT, R14, 0x2, PT ;  /* 0x000000020e00780c */ /* 0x000fe40003f46270 */
[----:B------:R-:W-:Y:S02]  /*78e0*/  LOP3.LUT R226, R226, 0xffdfffff, RZ, 0xc0, !PT ;  /* 0xffdfffffe2e27812 */ /* 0x000fe400078ec0ff */
[----:B------:R-:W-:Y:S07]  /*78f0*/  ISETP.GE.AND P6, PT, R14, 0x59, PT ;  /* 0x000000590e00780c */ /* 0x000fee0003fc6270 */
[----:B------:R-:W-:Y:S02]  /*7900*/  @P0 LOP3.LUT R226, R226, 0x200000, RZ, 0xfc, !PT ;  /* 0x00200000e2e20812 */ /* 0x000fe400078efcff */
[----:B------:R-:W-:Y:S02]  /*7910*/  ISETP.GT.AND P0, PT, R9, RZ, !P0 ;  /* 0x000000ff0900720c */ /* 0x000fe40004704270 */
[----:B------:R-:W-:Y:S02]  /*7920*/  LOP3.LUT R226, R226, 0xffefffff, RZ, 0xc0, !PT ;  /* 0xffefffffe2e27812 */ /* 0x000fe400078ec0ff */
[----:B------:R-:W-:Y:S02]  /*7930*/  ISETP.LT.OR P0, PT, R11, 0x1, P0 ;  /* 0x000000010b00780c */ /* 0x000fe40000701670 */
[----:B------:R-:W-:Y:S02]  /*7940*/  @P2 LOP3.LUT R226, R226, 0x100000, RZ, 0xfc, !PT ;  /* 0x00100000e2e22812 */ /* 0x000fe400078efcff */
[----:B------:R-:W-:Y:S02]  /*7950*/  FSEL R12, R158, -INF , !P0 ;  /* 0xff8000009e0c7808 */ /* 0x000fe40004000000 */
[----:B------:R-:W-:Y:S01]  /*7960*/  ISETP.GT.AND P0, PT, R9, 0x1, !P2 ;  /* 0x000000010900780c */ /* 0x000fe20005704270 */
[--C-:B--2---:R-:W-:Y:S01]  /*7970*/  IMAD.IADD R5, R5, 0x1, R7.reuse ;  /* 0x0000000105057824 */ /* 0x104fe200078e0207 */
[----:B------:R-:W-:Y:S01]  /*7980*/  ISETP.GE.AND P2, PT, R14, 0x9, PT ;  /* 0x000000090e00780c */ /* 0x000fe20003f46270 */
[----:B------:R-:W-:Y:S01]  /*7990*/  IMAD.IADD R4, R4, 0x1, R7 ;  /* 0x0000000104047824 */ /* 0x000fe200078e0207 */
[----:B------:R-:W-:Y:S02]  /*79a0*/  ISETP.LT.OR P0, PT, R11, 0x2, P0 ;  /* 0x000000020b00780c */ /* 0x000fe40000701670 */
[----:B------:R-:W-:Y:S02]  /*79b0*/  LOP3.LUT R226, R226, 0xfff7ffff, RZ, 0xc0, !PT ;  /* 0xfff7ffffe2e27812 */ /* 0x000fe400078ec0ff */
[----:B------:R-:W-:Y:S02]  /*79c0*/  FSEL R10, R160, -INF , !P0 ;  /* 0xff800000a00a7808 */ /* 0x000fe40004000000 */
[----:B------:R-:W-:Y:S04]  /*79d0*/  ISETP.GT.AND P0, PT, R9, 0x8, !P2 ;  /* 0x000000080900780c */ /* 0x000fe80005704270 */
[----:B------:R-:W-:Y:S02]  /*79e0*/  ISETP.LT.OR P0, PT, R11, 0x9, P0 ;  /* 0x000000090b00780c */ /* 0x000fe40000701670 */
[----:B------:R-:W-:Y:S02]  /*79f0*/  @P2 LOP3.LUT R226, R226, 0x80000, RZ, 0xfc, !PT ;  /* 0x00080000e2e22812 */ /* 0x000fe400078efcff */
[----:B------:R-:W-:Y:S02]  /*7a00*/  ISETP.GE.AND P2, PT, R14, 0xa, PT ;  /* 0x0000000a0e00780c */ /* 0x000fe40003f46270 */
[----:B------:R-:W-:Y:S02]  /*7a10*/  LOP3.LUT R226, R226, 0xfffbffff, RZ, 0xc0, !PT ;  /* 0xfffbffffe2e27812 */ /* 0x000fe400078ec0ff */
[----:B------:R-:W-:Y:S02]  /*7a20*/  FSEL R6, R162, -INF , !P0 ;  /* 0xff800000a2067808 */ /* 0x000fe40004000000 */
[----:B------:R-:W-:Y:S04]  /*7a30*/  ISETP.GT.AND P0, PT, R9, 0x9, !P2 ;  /* 0x000000090900780c */ /* 0x000fe80005704270 */
[----:B------:R-:W-:Y:S03]  /*7a40*/  ISETP.LT.OR P0, PT, R11, 0xa, P0 ;  /* 0x0000000a0b00780c */ /* 0x000fe60000701670 */
        /* <DEDUP_REMOVED lines=9> */
[----:B-1----:R-:W-:Y:S02]  /*7ae0*/  FSEL R42, R168, -INF , !P0 ;  /* 0xff800000a82a7808 */ /* 0x002fe40004000000 */
        /* <DEDUP_REMOVED lines=88> */
[----:B------:R-:W-:Y:S02]  /*8070*/  FSEL R162, R37, -INF , !P0 ;  /* 0xff80000025a27808 */ /* 0x000fe40004000000 */
[----:B------:R-:W-:Y:S02]  /*8080*/  LOP3.LUT R226, R226, 0xfffffffd, RZ, 0xc0, !PT ;  /* 0xfffffffde2e27812 */ /* 0x000fe400078ec0ff */
[----:B------:R-:W-:Y:S04]  /*8090*/  ISETP.GT.AND P0, PT, R9, 0x50, !P2 ;  /* 0x000000500900780c */ /* 0x000fe80005704270 */
[----:B------:R-:W-:Y:S03]  /*80a0*/  ISETP.LT.OR P0, PT, R11, 0x51, P0 ;  /* 0x000000510b00780c */ /* 0x000fe60000701670 */
[----:B------:R-:W-:Y:S02]  /*80b0*/  @P2 LOP3.LUT R226, R226, 0x2, RZ, 0xfc, !PT ;  /* 0x00000002e2e22812 */ /* 0x000fe400078efcff */
[----:B------:R-:W-:Y:S02]  /*80c0*/  ISETP.GE.AND P2, PT, R14, 0x52, PT ;  /* 0x000000520e00780c */ /* 0x000fe40003f46270 */
[----:B------:R-:W-:Y:S02]  /*80d0*/  FSEL R152, R39, -INF , !P0 ;  /* 0xff80000027987808 */ /* 0x000fe40004000000 */
[----:B------:R-:W-:Y:S02]  /*80e0*/  ISETP.GT.AND P0, PT, R9, 0x51, !P2 ;  /* 0x000000510900780c */ /* 0x000fe40005704270 */
[----:B------:R-:W-:Y:S02]  /*80f0*/  LOP3.LUT R226, R226, 0xfffffffe, RZ, 0xc0, !PT ;  /* 0xfffffffee2e27812 */ /* 0x000fe400078ec0ff */
[----:B------:R-:W-:Y:S04]  /*8100*/  ISETP.LT.OR P0, PT, R11, 0x52, P0 ;  /* 0x000000520b00780c */ /* 0x000fe80000701670 */
[----:B------:R-:W-:Y:S02]  /*8110*/  FSEL R150, R150, -INF , !P0 ;  /* 0xff80000096967808 */ /* 0x000fe40004000000 */
[----:B------:R-:W-:Y:S02]  /*8120*/  ISETP.GT.AND P0, PT, R9, 0x58, !P6 ;  /* 0x000000580900780c */ /* 0x000fe40007704270 */
[----:B------:R-:W-:Y:S02]  /*8130*/  @P2 LOP3.LUT R226, R226, 0x1, RZ, 0xfc, !PT ;  /* 0x00000001e2e22812 */ /* 0x000fe400078efcff */
[----:B------:R-:W-:Y:S02]  /*8140*/  ISETP.LT.OR P0, PT, R11, 0x59, P0 ;  /* 0x000000590b00780c */ /* 0x000fe40000701670 */
[----:B------:R-:W-:Y:S02]  /*8150*/  ISETP.GE.AND P2, PT, R14, 0x5a, PT ;  /* 0x0000005a0e00780c */ /* 0x000fe40003f46270 */
[----:B------:R-:W-:Y:S02]  /*8160*/  FSEL R142, R142, -INF , !P0 ;  /* 0xff8000008e8e7808 */ /* 0x000fe40004000000 */
[----:B------:R-:W-:Y:S04]  /*8170*/  ISETP.GT.AND P0, PT, R9, 0x59, !P2 ;  /* 0x000000590900780c */ /* 0x000fe80005704270 */
[----:B------:R-:W-:Y:S04]  /*8180*/  ISETP.LT.OR P0, PT, R11, 0x5a, P0 ;  /* 0x0000005a0b00780c */ /* 0x000fe80000701670 */
[----:B------:R-:W-:Y:S02]  /*8190*/  FSEL R140, R41, -INF , !P0 ;  /* 0xff800000298c7808 */ /* 0x000fe40004000000 */
[----:B------:R-:W-:Y:S11]  /*81a0*/  PLOP3.LUT P0, PT, PT, PT, UP0, 0x40, 0x0 ;  /* 0x000000000000781c */ /* 0x000ff60003f0e808 */
[----:B------:R-:W-:Y:S02]  /*81b0*/  @!UPT UIADD3 URZ, URZ, URZ, URZ ;  /* 0x0000003f3f3ff290 */ /* 0x000fe4000fffe03f */
        /* <DEDUP_REMOVED lines=16> */
.L_x_187:
[----:B------:R-:W-:Y:S04]  /*82c0*/  MOV R7, c[0x0][0x32c] ;  /* 0x0000cb0000077a02 */ /* 0x000fe80000000f00 */
[----:B------:R-:W-:Y:S11]  /*82d0*/  ISETP.NE.AND P0, PT, R7, 0x1, PT ;  /* 0x000000010700780c */ /* 0x000ff60003f05270 */
[----:B------:R-:W-:Y:S02]  /*82e0*/  @!UPT UIADD3 URZ, URZ, URZ, URZ ;  /* 0x0000003f3f3ff290 */ /* 0x000fe4000fffe03f */
[----:B------:R-:W-:Y:S05]  /*82f0*/  @P0 IMAD.HI.U32 R7, R9, c[0x0][0x330], RZ ;  /* 0x0000cc0009070a27 */ /* 0x000fea00078e00ff */
[----:B------:R-:W-:Y:S02]  /*8300*/  @P0 SHF.R.U32.HI R9, RZ, c[0x0][0x334], R7 ;  /* 0x0000cd00ff090a19 */ /* 0x000fe40000011607 */
.L_x_188:
[----:B------:R-:W-:Y:S05]  /*8310*/  BSYNC B0 ;  /* 0x0000000000007941 */ /* 0x000fea0003800000 */
.L_x_186:
[----:B------:R-:W-:Y:S04]  /*8320*/  IMAD.IADD R14, R14, 0x1, -R221 ;  /* 0x000000010e0e7824 */ /* 0x000fe800078e0add */
[----:B------:R-:W-:Y:S05]  /*8330*/  IMAD R14, R9, c[0x0][0x32c], R14 ;  /* 0x0000cb00090e7a24 */ /* 0x000fea00078e020e */
[----:B------:R-:W-:Y:S02]  /*8340*/  IADD3 R16, R14, c[0x0][0x32c], RZ ;  /* 0x0000cb000e107a10 */ /* 0x000fe40007ffe0ff */
[----:B------:R-:W-:Y:S02]  /*8350*/  IMNMX R4, R4, R14, !PT ;  /* 0x0000000e04047217 */ /* 0x000fe40007800200 */
[----:B------:R-:W-:Y:S02]  /*8360*/  IMNMX R5, R5, R16, PT ;  /* 0x0000001005057217 */ /* 0x000fe40003800200 */
.L_x_185:
[----:B------:R-:W-:Y:S01]  /*8370*/  LOP3.LUT P0, RZ, R226, 0x200000, RZ, 0xc0, !PT ;  /* 0x00200000e2ff7812 */ /* 0x000fe2000780c0ff */
[----:B------:R-:W-:Y:S01]  /*8380*/  LDSM.16.MT88.4 R20, [R210+0x100] ;  /* 0x00010000d214783b */ /* 0x000fe20000004200 */
[----:B------:R-:W-:Y:S02]  /*8390*/  FMNMX.FTZ R17, R12, R3, !PT ;  /* 0x000000030c117209 */ /* 0x000fe40007810000 */
[----:B------:R-:W-:Y:S02]  /*83a0*/  ISETP.GT.AND P0, PT, R4, RZ, !P0 ;  /* 0x000000ff0400720c */ /* 0x000fe40004704270 */
[----:B------:R-:W-:Y:S02]  /*83b0*/  FMNMX.FTZ R17, R10, R17, !PT ;  /* 0x000000110a117209 */ /* 0x000fe40007810000 */
[C---:B------:R-:W-:Y:S01]  /*83c0*/  ISETP.LT.OR P0, PT, R5.reuse, 0x1, P0 ;  /* 0x000000010500780c */ /* 0x040fe20000701670 */
[----:B------:R-:W-:Y:S01]  /*83d0*/  LDSM.16.MT88.4 R36, [R208+0x100] ;  /* 0x00010000d024783b */ /* 0x000fe20000004200 */
[----:B------:R-:W-:Y:S02]  /*83e0*/  FMNMX.FTZ R17, R6, R17, !PT ;  /* 0x0000001106117209 */ /* 0x000fe40007810000 */
[----:B------:R-:W-:Y:S02]  /*83f0*/  FSEL R15, R0, -INF , !P0 ;  /* 0xff800000000f7808 */ /* 0x000fe40004000000 */
[----:B------:R-:W-:Y:S02]  /*8400*/  LOP3.LUT P0, RZ, R226, 0x100000, RZ, 0xc0, !PT ;  /* 0x00100000e2ff7812 */ /* 0x000fe4000780c0ff */
[----:B------:R-:W-:Y:S01]  /*8410*/  FMNMX.FTZ R17, R8, R17, !PT ;  /* 0x0000001108117209 */ /* 0x000fe20007810000 */
[----:B------:R-:W-:Y:S01]  /*8420*/  LDSM.16.MT88.4 R44, [R212+0x3100] ;  /* 0x00310000d42c783b */ /* 0x000fe20000004200 */
[----:B------:R-:W-:Y:S02]  /*8430*/  ISETP.GT.AND P0, PT, R4, 0x1, !P0 ;  /* 0x000000010400780c */ /* 0x000fe40004704270 */
[----:B------:R-:W-:Y:S02]  /*8440*/  FMNMX.FTZ R17, R42, R17, !PT ;  /* 0x000000112a117209 */ /* 0x000fe40007810000 */
[----:B------:R-:W-:Y:S02]  /*8450*/  ISETP.LT.OR P0, PT, R5, 0x2, P0 ;  /* 0x000000020500780c */ /* 0x000fe40000701670 */
[----:B------:R-:W-:Y:S02]  /*8460*/  FMNMX.FTZ R17, R40, R17, !PT ;  /* 0x0000001128117209 */ /* 0x000fe40007810000 */
[----:B------:R-:W-:Y:S02]  /*8470*/  FSEL R13, R159, -INF , !P0 ;  /* 0xff8000009f0d7808 */ /* 0x000fe40004000000 */
[----:B------:R-:W-:Y:S02]  /*8480*/  LOP3.LUT P0, RZ, R226, 0x80000, RZ, 0xc0, !PT ;  /* 0x00080000e2ff7812 */ /* 0x000fe4000780c0ff */
[----:B------:R-:W-:Y:S02]  /*8490*/  FMNMX.FTZ R17, R50, R17, !PT ;  /* 0x0000001132117209 */ /* 0x000fe40007810000 */
        /* <DEDUP_REMOVED lines=66> */
[----:B------:R-:W-:Y:S01]  /*88c0*/  ISETP.GT.AND P6, PT, R4, 0x58, !P6 ;  /* 0x000000580400780c */ /* 0x000fe200077c4270 */
[----:B------:R-:W1:Y:S01]  /*88d0*/  SHFL.BFLY PT, R14, R7, 0x2, 0x1f ;  /* 0x0c401f00070e7f89 */ /* 0x000e6200000e0000 */
[----:B------:R-:W-:Y:S02]  /*88e0*/  FSEL R169, R241, -INF , !P0 ;  /* 0xff800000f1a97808 */ /* 0x000fe40004000000 */
[----:B------:R-:W-:Y:S02]  /*88f0*/  LOP3.LUT P0, RZ, R226, 0x200, RZ, 0xc0, !PT ;  /* 0x00000200e2ff7812 */ /* 0x000fe4000780c0ff */
[----:B------:R-:W-:Y:S02]  /*8900*/  FMNMX.FTZ R0, R169, R0, !PT ;  /* 0x00000000a9007209 */ /* 0x000fe40007810000 */
[C---:B------:R-:W-:Y:S02]  /*8910*/  ISETP.GT.AND P0, PT, R4.reuse, 0x30, !P0 ;  /* 0x000000300400780c */ /* 0x040fe40004704270 */
[C---:B------:R-:W-:Y:S02]  /*8920*/  ISETP.LT.OR P6, PT, R5.reuse, 0x59, P6 ;  /* 0x000000590500780c */ /* 0x040fe400037c1670 */
[----:B------:R-:W-:Y:S02]  /*8930*/  ISETP.LT.OR P0, PT, R5, 0x31, P0 ;  /* 0x000000310500780c */ /* 0x000fe40000701670 */
[----:B------:R-:W-:Y:S02]  /*8940*/  ISETP.GT.AND P2, PT, R4, 0x59, !P2 ;  /* 0x000000590400780c */ /* 0x000fe40005744270 */
[----:B------:R-:W-:Y:S02]  /*8950*/  FSEL R241, R247, -INF , !P0 ;  /* 0xff800000f7f17808 */ /* 0x000fe40004000000 */
[----:B------:R-:W-:Y:S02]  /*8960*/  LOP3.LUT P0, RZ, R226, 0x100, RZ, 0xc0, !PT ;  /* 0x00000100e2ff7812 */ /* 0x000fe4000780c0ff */
[----:B------:R-:W-:Y:S02]  /*8970*/  FMNMX.FTZ R0, R241, R0, !PT ;  /* 0x00000000f1007209 */ /* 0x000fe40007810000 */
[----:B------:R-:W-:Y:S02]  /*8980*/  ISETP.GT.AND P0, PT, R4, 0x31, !P0 ;  /* 0x000000310400780c */ /* 0x000fe40004704270 */
[----:B------:R-:W-:Y:S02]  /*8990*/  FSEL R135, R34, -INF , !P6 ;  /* 0xff80000022877808 */ /* 0x000fe40007000000 */
[C---:B------:R-:W-:Y:S02]  /*89a0*/  ISETP.LT.OR P0, PT, R5.reuse, 0x32, P0 ;  /* 0x000000320500780c */ /* 0x040fe40000701670 */
[----:B------:R-:W-:Y:S02]  /*89b0*/  ISETP.LT.OR P2, PT, R5, 0x5a, P2 ;  /* 0x0000005a0500780c */ /* 0x000fe40001741670 */
[----:B------:R-:W-:Y:S02]  /*89c0*/  FSEL R245, R245, -INF , !P0 ;  /* 0xff800000f5f57808 */ /* 0x000fe40004000000 */
[----:B------:R-:W-:Y:S02]  /*89d0*/  LOP3.LUT P0, RZ, R226, 0x80, RZ, 0xc0, !PT ;  /* 0x00000080e2ff7812 */ /* 0x000fe4000780c0ff */
[----:B------:R-:W-:Y:S02]  /*89e0*/  FMNMX.FTZ R0, R245, R0, !PT ;  /* 0x00000000f5007209 */ /* 0x000fe40007810000 */
[----:B------:R-:W-:Y:S02]  /*89f0*/  ISETP.GT.AND P0, PT, R4, 0x38, !P0 ;  /* 0x000000380400780c */ /* 0x000fe40004704270 */
[----:B------:R-:W-:Y:S02]  /*8a00*/  FSEL R117, R33, -INF , !P2 ;  /* 0xff80000021757808 */ /* 0x000fe40005000000 */
[----:B------:R-:W-:Y:S02]  /*8a10*/  ISETP.LT.OR P0, PT, R5, 0x39, P0 ;  /* 0x000000390500780c */ /* 0x000fe40000701670 */
[----:B-1----:R-:W-:Y:S02]  /*8a20*/  FMNMX.FTZ R14, R7, R14, !PT ;  /* 0x0000000e070e7209 */ /* 0x002fe40007810000 */
[----:B------:R-:W-:Y:S02]  /*8a30*/  FSEL R243, R249, -INF , !P0 ;  /* 0xff800000f9f37808 */ /* 0x000fe40004000000 */
[----:B------:R-:W-:Y:S01]  /*8a40*/  LOP3.LUT P0, RZ, R226, 0x40, RZ, 0xc0, !PT ;  /* 0x00000040e2ff7812 */ /* 0x000fe2000780c0ff */
[----:B------:R-:W1:Y:S01]  /*8a50*/  SHFL.BFLY PT, R17, R14, 0x1, 0x1f ;  /* 0x0c201f000e117f89 */ /* 0x000e6200000e0000 */
[----:B------:R-:W-:Y:S02]  /*8a60*/  FMNMX.FTZ R0, R243, R0, !PT ;  /* 0x00000000f3007209 */ /* 0x000fe40007810000 */
[----:B------:R-:W-:Y:S04]  /*8a70*/  ISETP.GT.AND P0, PT, R4, 0x39, !P0 ;  /* 0x000000390400780c */ /* 0x000fe80004704270 */
[----:B------:R-:W-:Y:S04]  /*8a80*/  ISETP.LT.OR P0, PT, R5, 0x3a, P0 ;  /* 0x0000003a0500780c */ /* 0x000fe80000701670 */
[----:B------:R-:W-:Y:S02]  /*8a90*/  FSEL R239, R248, -INF , !P0 ;  /* 0xff800000f8ef7808 */ /* 0x000fe40004000000 */
[----:B------:R-:W-:Y:S02]  /*8aa0*/  LOP3.LUT P0, RZ, R226, 0x20, RZ, 0xc0, !PT ;  /* 0x00000020e2ff7812 */ /* 0x000fe4000780c0ff */
        /* <DEDUP_REMOVED lines=29> */
[----:B------:R-:W-:Y:S02]  /*8c80*/  LDSM.16.MT88.4 R28, [R209+0x100] ;  /* 0x00010000d11c783b */ /* 0x000fe40000004200 */
[----:B------:R-:W-:Y:S04]  /*8c90*/  FMNMX.FTZ R0, R139, R0, !PT ;  /* 0x000000008b007209 */ /* 0x000fe80007810000 */
[----:B------:R-:W-:Y:S04]  /*8ca0*/  FMNMX.FTZ R0, R135, R0, !PT ;  /* 0x0000000087007209 */ /* 0x000fe80007810000 */
[----:B------:R-:W-:Y:S02]  /*8cb0*/  FMNMX.FTZ R7, R117, R0, !PT ;  /* 0x0000000075077209 */ /* 0x000fe40007810000 */
[----:B-1----:R-:W-:Y:S03]  /*8cc0*/  FMNMX.FTZ R0, R14, R17, !PT ;  /* 0x000000110e007209 */ /* 0x002fe60007810000 */
[----:B------:R-:W1:Y:S01]  /*8cd0*/  SHFL.BFLY PT, R4, R7, 0x2, 0x1f ;  /* 0x0c401f0007047f89 */ /* 0x000e6200000e0000 */
[C---:B------:R-:W-:Y:S01]  /*8ce0*/  FSETP.NEU.FTZ.AND P0, PT, R0.reuse, -INF , PT ;  /* 0xff8000000000780b */ /* 0x040fe20003f1d000 */
[----:B------:R-:W-:Y:S05]  /*8cf0*/  FMUL.FTZ R149, R0, c[0x0][0x2d0] ;  /* 0x0000b40000957a20 */ /* 0x000fea0000410000 */
[----:B------:R-:W-:Y:S05]  /*8d00*/  FSEL R149, R149, RZ, P0 ;  /* 0x000000ff95957208 */ /* 0x000fea0000000000 */
[--C-:B------:R-:W-:Y:S01]  /*8d10*/  FFMA.FTZ R118, R6, c[0x0][0x2d0], -R149.reuse ;  /* 0x0000b40006767a23 */ /* 0x100fe20000010895 */
[----:B------:R-:W-:Y:S01]  /*8d20*/  FSEL R6, R0, RZ, P0 ;  /* 0x000000ff00067208 */ /* 0x000fe20000000000 */
[--C-:B------:R-:W-:Y:S02]  /*8d30*/  FFMA.FTZ R128, R12, c[0x0][0x2d0], -R149.reuse ;  /* 0x0000b4000c807a23 */ /* 0x100fe40000010895 */
[----:B------:R-:W-:Y:S02]  /*8d40*/  FFMA.FTZ R119, R10, c[0x0][0x2d0], -R149 ;  /* 0x0000b4000a777a23 */ /* 0x000fe40000010895 */
[----:B------:R-:W-:Y:S01]  /*8d50*/  FADD.FTZ R3, -R6, R3 ;  /* 0x0000000306037221 */ /* 0x000fe20000010100 */
[----:B------:R-:W-:Y:S01]  /*8d60*/  MUFU.EX2 R118, R118 ;  /* 0x0000007600767308 */ /* 0x000fe20000000800 */
[--C-:B------:R-:W-:Y:S02]  /*8d70*/  FFMA.FTZ R129, R8, c[0x0][0x2d0], -R149.reuse ;  /* 0x0000b40008817a23 */ /* 0x100fe40000010895 */
[--C-:B------:R-:W-:Y:S01]  /*8d80*/  FFMA.FTZ R136, R42, c[0x0][0x2d0], -R149.reuse ;  /* 0x0000b4002a887a23 */ /* 0x100fe20000010895 */
[----:B-1----:R-:W-:Y:S01]  /*8d90*/  FMNMX.FTZ R5, R7, R4, !PT ;  /* 0x0000000407057209 */ /* 0x002fe20007810000 */
[--C-:B------:R-:W-:Y:S02]  /*8da0*/  FFMA.FTZ R137, R40, c[0x0][0x2d0], -R149.reuse ;  /* 0x0000b40028897a23 */ /* 0x100fe40000010895 */
[--C-:B------:R-:W-:Y:S02]  /*8db0*/  FFMA.FTZ R138, R50, c[0x0][0x2d0], -R149.reuse ;  /* 0x0000b400328a7a23 */ /* 0x100fe40000010895 */
[----:B------:R-:W1:Y:S01]  /*8dc0*/  SHFL.BFLY PT, R4, R5, 0x1, 0x1f ;  /* 0x0c201f0005047f89 */ /* 0x000e6200000e0000 */
        /* <DEDUP_REMOVED lines=10> */
[--C-:B------:R-:W-:Y:S03]  /*8e70*/  FFMA.FTZ R142, R142, c[0x0][0x2d0], -R149.reuse ;  /* 0x0000b4008e8e7a23 */ /* 0x100fe60000010895 */
[----:B------:R-:W3:Y:S01]  /*8e80*/  MUFU.EX2 R129, R129 ;  /* 0x0000008100817308 */ /* 0x000ee20000000800 */
[----:B-1----:R-:W-:Y:S01]  /*8e90*/  FMNMX.FTZ R116, R5, R4, !PT ;  /* 0x0000000405747209 */ /* 0x002fe20007810000 */
[----:B------:R-:W-:Y:S03]  /*8ea0*/  FMUL.FTZ R4, R3, c[0x0][0x2d0] ;  /* 0x0000b40003047a20 */ /* 0x000fe60000410000 */
[C---:B------:R-:W-:Y:S01]  /*8eb0*/  FSETP.NEU.FTZ.AND P0, PT, R116.reuse, -INF , PT ;  /* 0xff8000007400780b */ /* 0x040fe20003f1d000 */
[C---:B------:R-:W-:Y:S04]  /*8ec0*/  FMUL.FTZ R134, R116.reuse, c[0x0][0x2d0] ;  /* 0x0000b40074867a20 */ /* 0x040fe80000410000 */
[----:B------:R-:W1:Y:S01]  /*8ed0*/  MUFU.EX2 R3, R4 ;  /* 0x0000000400037308 */ /* 0x000e620000000800 */
[----:B------:R-:W-:Y:S02]  /*8ee0*/  FSEL R5, R116, RZ, P0 ;  /* 0x000000ff74057208 */ /* 0x000fe40000000000 */
[----:B------:R-:W-:Y:S02]  /*8ef0*/  FSEL R134, R134, RZ, P0 ;  /* 0x000000ff86867208 */ /* 0x000fe40000000000 */
[----:B--2---:R-:W-:Y:S01]  /*8f00*/  F2FP.BF16.PACK_AB R124, R119, R128 ;  /* 0x00000080777c723e */ /* 0x004fe200000010ff */
[----:B------:R-:W-:Y:S01]  /*8f10*/  FADD.FTZ R5, -R5, R2 ;  /* 0x0000000205057221 */ /* 0x000fe20000010100 */
[----:B------:R-:W-:Y:S01]  /*8f20*/  ISETP.GT.AND P0, PT, R238, UR4, PT ;  /* 0x00000004ee007c0c */ /* 0x000fe2000bf04270 */
[--C-:B------:R-:W-:Y:S02]  /*8f30*/  FFMA.FTZ R133, R15, c[0x0][0x2d0], -R134.reuse ;  /* 0x0000b4000f857a23 */ /* 0x100fe40000010886 */
[--C-:B------:R-:W-:Y:S01]  /*8f40*/  FFMA.FTZ R132, R13, c[0x0][0x2d0], -R134.reuse ;  /* 0x0000b4000d847a23 */ /* 0x100fe20000010886 */
[----:B------:R-:W-:Y:S01]  /*8f50*/  MUFU.EX2 R170, R170 ;  /* 0x000000aa00aa7308 */ /* 0x000fe20000000800 */
[----:B------:R-:W2:Y:S01]  /*8f60*/  LDSM.16.MT88.4 R12, [R212+0x100] ;  /* 0x00010000d40c783b */ /* 0x000ea20000004200 */
[--C-:B------:R-:W-:Y:S01]  /*8f70*/  FFMA.FTZ R131, R11, c[0x0][0x2d0], -R134.reuse ;  /* 0x0000b4000b837a23 */ /* 0x100fe20000010886 */
[----:B---3--:R-:W-:Y:S01]  /*8f80*/  F2FP.BF16.PACK_AB R126, R129, R118 ;  /* 0x00000076817e723e */ /* 0x008fe200000010ff */
[--C-:B------:R-:W-:Y:S02]  /*8f90*/  FFMA.FTZ R130, R9, c[0x0][0x2d0], -R134.reuse ;  /* 0x0000b40009827a23 */ /* 0x100fe40000010886 */
[----:B------:R-:W-:Y:S02]  /*8fa0*/  FMUL.FTZ R2, R5, c[0x0][0x2d0] ;  /* 0x0000b40005027a20 */ /* 0x000fe40000410000 */
[--C-:B------:R-:W-:Y:S02]  /*8fb0*/  FFMA.FTZ R161, R161, c[0x0][0x2d0], -R134.reuse ;  /* 0x0000b400a1a17a23 */ /* 0x100fe40000010886 */
[----:B------:R-:W-:Y:S01]  /*8fc0*/  MUFU.EX2 R133, R133 ;  /* 0x0000008500857308 */ /* 0x000fe20000000800 */
[--C-:B------:R-:W-:Y:S02]  /*8fd0*/  FFMA.FTZ R157, R157, c[0x0][0x2d0], -R134.reuse ;  /* 0x0000b4009d9d7a23 */ /* 0x100fe40000010886 */
[C---:B-1----:R-:W-:Y:S02]  /*8fe0*/  FMUL.FTZ R4, R3.reuse, R112 ;  /* 0x0000007003047220 */ /* 0x042fe40000410000 */
[C---:B------:R-:W-:Y:S02]  /*8ff0*/  FMUL.FTZ R5, R3.reuse, R113 ;  /* 0x0000007103057220 */ /* 0x040fe40000410000 */
[C---:B------:R-:W-:Y:S02]  /*9000*/  FMUL.FTZ R8, R3.reuse, R108 ;  /* 0x0000006c03087220 */ /* 0x040fe40000410000 */
[C---:B------:R-:W-:Y:S01]  /*9010*/  FMUL.FTZ R9, R3.reuse, R109 ;  /* 0x0000006d03097220 */ /* 0x040fe20000410000 */
[----:B------:R-:W1:Y:S01]  /*9020*/  MUFU.EX2 R2, R2 ;  /* 0x0000000200027308 */ /* 0x000e620000000800 */
[C---:B------:R-:W-:Y:S02]  /*9030*/  FMUL.FTZ R16, R3.reuse, R100 ;  /* 0x0000006403107220 */ /* 0x040fe40000410000 */
[C---:B------:R-:W-:Y:S02]  /*9040*/  FMUL.FTZ R17, R3.reuse, R101 ;  /* 0x0000006503117220 */ /* 0x040fe40000410000 */
[C---:B------:R-:W-:Y:S02]  /*9050*/  FMUL.FTZ R24, R3.reuse, R92 ;  /* 0x0000005c03187220 */ /* 0x040fe40000410000 */
[C---:B------:R-:W-:Y:S02]  /*9060*/  FMUL.FTZ R25, R3.reuse, R93 ;  /* 0x0000005d03197220 */ /* 0x040fe40000410000 */
[C---:B------:R-:W-:Y:S01]  /*9070*/  FMUL.FTZ R32, R3.reuse, R84 ;  /* 0x0000005403207220 */ /* 0x040fe20000410000 */
[----:B------:R-:W3:Y:S01]  /*9080*/  MUFU.EX2 R132, R132 ;  /* 0x0000008400847308 */ /* 0x000ee20000000800 */
[C---:B------:R-:W-:Y:S02]  /*9090*/  FMUL.FTZ R33, R3.reuse, R85 ;  /* 0x0000005503217220 */ /* 0x040fe40000410000 */
[C---:B------:R-:W-:Y:S02]  /*90a0*/  FMUL.FTZ R40, R3.reuse, R76 ;  /* 0x0000004c03287220 */ /* 0x040fe40000410000 */
[C---:B------:R-:W-:Y:S02]  /*90b0*/  FMUL.FTZ R41, R3.reuse, R77 ;  /* 0x0000004d03297220 */ /* 0x040fe40000410000 */
[C---:B------:R-:W-:Y:S02]  /*90c0*/  FMUL.FTZ R48, R3.reuse, R68 ;  /* 0x0000004403307220 */ /* 0x040fe40000410000 */
[C---:B------:R-:W-:Y:S01]  /*90d0*/  FMUL.FTZ R49, R3.reuse, R69 ;  /* 0x0000004503317220 */ /* 0x040fe20000410000 */
[----:B------:R-:W-:Y:S01]  /*90e0*/  MUFU.EX2 R131, R131 ;  /* 0x0000008300837308 */ /* 0x000fe20000000800 */
[C---:B------:R-:W-:Y:S02]  /*90f0*/  FMUL.FTZ R52, R3.reuse, R52 ;  /* 0x0000003403347220 */ /* 0x040fe40000410000 */
[C---:B------:R-:W-:Y:S02]  /*9100*/  FMUL.FTZ R53, R3.reuse, R53 ;  /* 0x0000003503357220 */ /* 0x040fe40000410000 */
[C---:B-1----:R-:W-:Y:S02]  /*9110*/  FMUL.FTZ R6, R2.reuse, R114 ;  /* 0x0000007202067220 */ /* 0x042fe40000410000 */
[C---:B------:R-:W-:Y:S02]  /*9120*/  FMUL.FTZ R7, R2.reuse, R115 ;  /* 0x0000007302077220 */ /* 0x040fe40000410000 */
[C---:B------:R-:W-:Y:S01]  /*9130*/  FMUL.FTZ R10, R2.reuse, R110 ;  /* 0x0000006e020a7220 */ /* 0x040fe20000410000 */
[----:B------:R-:W1:Y:S01]  /*9140*/  MUFU.EX2 R130, R130 ;  /* 0x0000008200827308 */ /* 0x000e620000000800 */
[C---:B------:R-:W-:Y:S02]  /*9150*/  FMUL.FTZ R11, R2.reuse, R111 ;  /* 0x0000006f020b7220 */ /* 0x040fe40000410000 */
[----:B------:R-:W-:Y:S01]  /*9160*/  FMUL.FTZ R18, R2, R102 ;  /* 0x0000006602127220 */ /* 0x000fe20000410000 */
[----:B---3--:R-:W-:Y:S01]  /*9170*/  F2FP.BF16.PACK_AB R125, R132, R133 ;  /* 0x00000085847d723e */ /* 0x008fe200000010ff */
[C---:B------:R-:W-:Y:S01]  /*9180*/  FMUL.FTZ R19, R2.reuse, R103 ;  /* 0x0000006702137220 */ /* 0x040fe20000410000 */
[----:B------:R-:W-:Y:S01]  /*9190*/  LDSM.16.MT88.4 R108, [R212+0x2900] ;  /* 0x00290000d46c783b */ /* 0x000fe20000004200 */
[C---:B------:R-:W-:Y:S02]  /*91a0*/  FMUL.FTZ R26, R2.reuse, R94 ;  /* 0x0000005e021a7220 */ /* 0x040fe40000410000 */
[C---:B------:R-:W-:Y:S01]  /*91b0*/  FMUL.FTZ R27, R2.reuse, R95 ;  /* 0x0000005f021b7220 */ /* 0x040fe20000410000 */
[----:B------:R-:W-:Y:S01]  /*91c0*/  MUFU.EX2 R164, R164 ;  /* 0x000000a400a47308 */ /* 0x000fe20000000800 */
[C---:B------:R-:W-:Y:S02]  /*91d0*/  FMUL.FTZ R34, R2.reuse, R86 ;  /* 0x0000005602227220 */ /* 0x040fe40000410000 */
[C---:B------:R-:W-:Y:S01]  /*91e0*/  FMUL.FTZ R35, R2.reuse, R87 ;  /* 0x0000005702237220 */ /* 0x040fe20000410000 */
[----:B------:R-:W-:Y:S01]  /*91f0*/  LDSM.16.MT88.4 R92, [R208+0x4900] ;  /* 0x00490000d05c783b */ /* 0x000fe20000004200 */
[C---:B------:R-:W-:Y:S02]  /*9200*/  FMUL.FTZ R42, R2.reuse, R78 ;  /* 0x0000004e022a7220 */ /* 0x040fe40000410000 */
[C---:B------:R-:W-:Y:S02]  /*9210*/  FMUL.FTZ R43, R2.reuse, R79 ;  /* 0x0000004f022b7220 */ /* 0x040fe40000410000 */
[C---:B------:R-:W-:Y:S01]  /*9220*/  FMUL.FTZ R50, R2.reuse, R70 ;  /* 0x0000004602327220 */ /* 0x040fe20000410000 */
[----:B------:R-:W-:Y:S01]  /*9230*/  MUFU.EX2 R161, R161 ;  /* 0x000000a100a17308 */ /* 0x000fe20000000800 */
[C---:B------:R-:W-:Y:S01]  /*9240*/  FMUL.FTZ R51, R2.reuse, R71 ;  /* 0x0000004702337220 */ /* 0x040fe20000410000 */
[----:B------:R-:W3:Y:S01]  /*9250*/  LDSM.16.MT88.4 R84, [R210+0x3100] ;  /* 0x00310000d254783b */ /* 0x000ee20000004200 */
[----:B------:R-:W-:Y:S01]  /*9260*/  FMUL.FTZ R54, R2, R54 ;  /* 0x0000003602367220 */ /* 0x000fe20000410000 */
[----:B-1----:R-:W-:Y:S01]  /*9270*/  F2FP.BF16.PACK_AB R127, R130, R131 ;  /* 0x00000083827f723e */ /* 0x002fe200000010ff */
[C---:B------:R-:W-:Y:S02]  /*9280*/  FMUL.FTZ R55, R2.reuse, R55 ;  /* 0x0000003702377220 */ /* 0x040fe40000410000 */
[C---:B------:R-:W-:Y:S02]  /*9290*/  FMUL.FTZ R56, R3.reuse, R56 ;  /* 0x0000003803387220 */ /* 0x040fe40000410000 */
[C---:B------:R-:W-:Y:S01]  /*92a0*/  FMUL.FTZ R57, R3.reuse, R57 ;  /* 0x0000003903397220 */ /* 0x040fe20000410000 */
[----:B------:R-:W1:Y:S01]  /*92b0*/  LDSM.16.MT88.4 R76, [R209+0x3100] ;  /* 0x00310000d14c783b */ /* 0x000e620000004200 */
[C---:B--2---:R-:W-:Y:S01]  /*92c0*/  HMMA.16816.F32.BF16 R4, R124.reuse, R12, R4 ;  /* 0x0000000c7c04723c */ /* 0x044fe20000041804 */
[----:B------:R-:W-:Y:S04]  /*92d0*/  MUFU.EX2 R157, R157 ;  /* 0x0000009d009d7308 */ /* 0x000fe80000000800 */
[C---:B------:R-:W-:Y:S02]  /*92e0*/  FMUL.FTZ R58, R2.reuse, R58 ;  /* 0x0000003a023a7220 */ /* 0x040fe40000410000 */
[----:B------:R-:W2:Y:S01]  /*92f0*/  LDSM.16.MT88.4 R68, [R208+0x3100] ;  /* 0x00310000d044783b */ /* 0x000ea20000004200 */
[C---:B------:R-:W-:Y:S03]  /*9300*/  HMMA.16816.F32.BF16 R8, R124.reuse, R14, R8 ;  /* 0x0000000e7c08723c */ /* 0x040fe60000041808 */
[----:B------:R-:W-:Y:S01]  /*9310*/  MUFU.EX2 R136, R136 ;  /* 0x0000008800887308 */ /* 0x000fe20000000800 */
[C---:B------:R-:W-:Y:S02]  /*9320*/  FMUL.FTZ R12, R3.reuse, R104 ;  /* 0x00000068030c7220 */ /* 0x040fe40000410000 */
[C---:B------:R-:W-:Y:S01]  /*9330*/  FMUL.FTZ R13, R3.reuse, R105 ;  /* 0x00000069030d7220 */ /* 0x040fe20000410000 */
[----:B------:R-:W-:Y:S01]  /*9340*/  LDSM.16.MT88.4 R100, [R210+0x2900] ;  /* 0x00290000d264783b */ /* 0x000fe20000004200 */
[C---:B------:R-:W-:Y:S04]  /*9350*/  FMUL.FTZ R14, R2.reuse, R106 ;  /* 0x0000006a020e7220 */ /* 0x040fe80000410000 */
[C---:B------:R-:W-:Y:S01]  /*9360*/  FMUL.FTZ R15, R2.reuse, R107 ;  /* 0x0000006b020f7220 */ /* 0x040fe20000410000 */
[----:B------:R-:W4:Y:S01]  /*9370*/  MUFU.EX2 R137, R137 ;  /* 0x0000008900897308 */ /* 0x000f220000000800 */
[C---:B------:R-:W-:Y:S02]  /*9380*/  FMUL.FTZ R59, R2.reuse, R59 ;  /* 0x0000003b023b7220 */ /* 0x040fe40000410000 */
[C---:B------:R-:W-:Y:S02]  /*9390*/  FMUL.FTZ R60, R3.reuse, R60 ;  /* 0x0000003c033c7220 */ /* 0x040fe40000410000 */
[C---:B------:R-:W-:Y:S01]  /*93a0*/  FMUL.FTZ R61, R3.reuse, R61 ;  /* 0x0000003d033d7220 */ /* 0x040fe20000410000 */
[C---:B------:R-:W-:Y:S03]  /*93b0*/  HMMA.16816.F32.BF16 R12, R124.reuse, R20, R12 ;  /* 0x000000147c0c723c */ /* 0x040fe6000004180c */
[C---:B------:R-:W-:Y:S01]  /*93c0*/  FMUL.FTZ R62, R2.reuse, R62 ;  /* 0x0000003e023e7220 */ /* 0x040fe20000410000 */
[----:B------:R-:W-:Y:S01]  /*93d0*/  MUFU.EX2 R138, R138 ;  /* 0x0000008a008a7308 */ /* 0x000fe20000000800 */
[C---:B------:R-:W-:Y:S02]  /*93e0*/  FMUL.FTZ R63, R2.reuse, R63 ;  /* 0x0000003f023f7220 */ /* 0x040fe40000410000 */
[C---:B------:R-:W-:Y:S01]  /*93f0*/  FMUL.FTZ R20, R3.reuse, R96 ;  /* 0x0000006003147220 */ /* 0x040fe20000410000 */
[C---:B------:R-:W-:Y:S04]  /*9400*/  HMMA.16816.F32.BF16 R16, R124.reuse, R22, R16 ;  /* 0x000000167c10723c */ /* 0x040fe80000041810 */
[C---:B------:R-:W-:Y:S02]  /*9410*/  FMUL.FTZ R21, R3.reuse, R97 ;  /* 0x0000006103157220 */ /* 0x040fe40000410000 */
[----:B------:R-:W-:Y:S01]  /*9420*/  MUFU.EX2 R141, R141 ;  /* 0x0000008d008d7308 */ /* 0x000fe20000000800 */
[C---:B------:R-:W-:Y:S02]  /*9430*/  FMUL.FTZ R22, R2.reuse, R98 ;  /* 0x0000006202167220 */ /* 0x040fe40000410000 */
[C---:B------:R-:W-:Y:S03]  /*9440*/  FMUL.FTZ R23, R2.reuse, R99 ;  /* 0x0000006302177220 */ /* 0x040fe60000410000 */
[C---:B------:R-:W-:Y:S02]  /*9450*/  FMUL.FTZ R64, R3.reuse, R64 ;  /* 0x0000004003407220 */ /* 0x040fe40000410000 */
[C---:B------:R-:W-:Y:S02]  /*9460*/  FMUL.FTZ R65, R3.reuse, R65 ;  /* 0x0000004103417220 */ /* 0x040fe40000410000 */
[C---:B------:R-:W-:Y:S01]  /*9470*/  HMMA.16816.F32.BF16 R20, R124.reuse, R28, R20 ;  /* 0x0000001c7c14723c */ /* 0x040fe20000041814 */
[----:B------:R-:W-:Y:S02]  /*9480*/  MUFU.EX2 R156, R156 ;  /* 0x0000009c009c7308 */ /* 0x000fe40000000800 */
[C---:B------:R-:W-:Y:S02]  /*9490*/  FMUL.FTZ R66, R2.reuse, R66 ;  /* 0x0000004202427220 */ /* 0x040fe40000410000 */
[C---:B------:R-:W-:Y:S02]  /*94a0*/  FMUL.FTZ R67, R2.reuse, R67 ;  /* 0x0000004302437220 */ /* 0x040fe40000410000 */
[C---:B------:R-:W-:Y:S01]  /*94b0*/  FMUL.FTZ R28, R3.reuse, R88 ;  /* 0x00000058031c7220 */ /* 0x040fe20000410000 */
[C---:B------:R-:W-:Y:S03]  /*94c0*/  HMMA.16816.F32.BF16 R24, R124.reuse, R30, R24 ;  /* 0x0000001e7c18723c */ /* 0x040fe60000041818 */
[----:B------:R-:W-:Y:S01]  /*94d0*/  MUFU.EX2 R158, R158 ;  /* 0x0000009e009e7308 */ /* 0x000fe20000000800 */
[----:B------:R-:W-:Y:S02]  /*94e0*/  FMUL.FTZ R29, R3, R89 ;  /* 0x00000059031d7220 */ /* 0x000fe40000410000 */
[--C-:B------:R-:W-:Y:S02]  /*94f0*/  FFMA.FTZ R148, R163, c[0x0][0x2d0], -R134.reuse ;  /* 0x0000b400a3947a23 */ /* 0x100fe40000010886 */
[C---:B------:R-:W-:Y:S04]  /*9500*/  FMUL.FTZ R30, R2.reuse, R90 ;  /* 0x0000005a021e7220 */ /* 0x040fe80000410000 */
[----:B------:R-:W-:Y:S01]  /*9510*/  FMUL.FTZ R31, R2, R91 ;  /* 0x0000005b021f7220 */ /* 0x000fe20000410000 */
[----:B------:R-:W-:Y:S01]  /*9520*/  MUFU.EX2 R148, R148 ;  /* 0x0000009400947308 */ /* 0x000fe20000000800 */
[----:B------:R-:W-:Y:S01]  /*9530*/  LDSM.16.MT88.4 R88, [R212+0x3900] ;  /* 0x00390000d458783b */ /* 0x000fe20000004200 */
[--C-:B------:R-:W-:Y:S02]  /*9540*/  FFMA.FTZ R151, R151, c[0x0][0x2d0], -R134.reuse ;  /* 0x0000b40097977a23 */ /* 0x100fe40000010886 */
[--C-:B------:R-:W-:Y:S02]  /*9550*/  FFMA.FTZ R153, R153, c[0x0][0x2d0], -R134.reuse ;  /* 0x0000b40099997a23 */ /* 0x100fe40000010886 */
[C---:B------:R-:W-:Y:S03]  /*9560*/  HMMA.16816.F32.BF16 R28, R124.reuse, R36, R28 ;  /* 0x000000247c1c723c */ /* 0x040fe6000004181c */
[--C-:B------:R-:W-:Y:S01]  /*9570*/  FFMA.FTZ R154, R159, c[0x0][0x2d0], -R134.reuse ;  /* 0x0000b4009f9a7a23 */ /* 0x100fe20000010886 */
[----:B------:R-:W5:Y:S01]  /*9580*/  MUFU.EX2 R151, R151 ;  /* 0x0000009700977308 */ /* 0x000f620000000800 */
[--C-:B------:R-:W-:Y:S02]  /*9590*/  FFMA.FTZ R159, R166, c[0x0][0x2d0], -R149.reuse ;  /* 0x0000b400a69f7a23 */ /* 0x100fe40000010895 */
[C---:B------:R-:W-:Y:S01]  /*95a0*/  FMUL.FTZ R36, R3.reuse, R80 ;  /* 0x0000005003247220 */ /* 0x040fe20000410000 */
[C---:B------:R-:W-:Y:S04]  /*95b0*/  HMMA.16816.F32.BF16 R32, R124.reuse, R38, R32 ;  /* 0x000000267c20723c */ /* 0x040fe80000041820 */
[----:B------:R-:W-:Y:S02]  /*95c0*/  FMUL.FTZ R37, R3, R81 ;  /* 0x0000005103257220 */ /* 0x000fe40000410000 */
        /* <DEDUP_REMOVED lines=8> */
[--C-:B------:R-:W-:Y:S02]  /*9650*/  FFMA.FTZ R167, R167, c[0x0][0x2d0], -R134.reuse ;  /* 0x0000b400a7a77a23 */ /* 0x100fe40000010886 */
[--C-:B------:R-:W-:Y:S02]  /*9660*/  FFMA.FTZ R166, R171, c[0x0][0x2d0], -R134.reuse ;  /* 0x0000b400aba67a23 */ /* 0x100fe40000010886 */
[C---:B------:R-:W-:Y:S01]  /*9670*/  FMUL.FTZ R44, R3.reuse, R72 ;  /* 0x00000048032c7220 */ /* 0x040fe20000410000 */
[C---:B------:R-:W-:Y:S03]  /*9680*/  HMMA.16816.F32.BF16 R40, R124.reuse, R46, R40 ;  /* 0x0000002e7c28723c */ /* 0x040fe60000041828 */
[----:B------:R-:W1:Y:S01]  /*9690*/  MUFU.EX2 R159, R159 ;  /* 0x0000009f009f7308 */ /* 0x000e620000000800 */
[----:B------:R-:W-:Y:S02]  /*96a0*/  FMUL.FTZ R45, R3, R73 ;  /* 0x00000049032d7220 */ /* 0x000fe40000410000 */
[--C-:B------:R-:W-:Y:S02]  /*96b0*/  FFMA.FTZ R169, R169, c[0x0][0x2d0], -R134.reuse ;  /* 0x0000b400a9a97a23 */ /* 0x100fe40000010886 */
[C---:B------:R-:W-:Y:S04]  /*96c0*/  FMUL.FTZ R46, R2.reuse, R74 ;  /* 0x0000004a022e7220 */ /* 0x040fe80000410000 */
[----:B------:R-:W-:Y:S01]  /*96d0*/  FMUL.FTZ R47, R2, R75 ;  /* 0x0000004b022f7220 */ /* 0x000fe20000410000 */
[----:B------:R-:W2:Y:S01]  /*96e0*/  MUFU.EX2 R163, R163 ;  /* 0x000000a300a37308 */ /* 0x000ea20000000800 */
[----:B------:R-:W4:Y:S01]  /*96f0*/  LDSM.16.MT88.4 R72, [R212+0x900] ;  /* 0x00090000d448783b */ /* 0x000f220000004200 */
[--C-:B------:R-:W-:Y:S02]  /*9700*/  FFMA.FTZ R171, R246, c[0x0][0x2d0], -R149.reuse ;  /* 0x0000b400f6ab7a23 */ /* 0x100fe40000010895 */
[--C-:B------:R-:W-:Y:S02]  /*9710*/  FFMA.FTZ R237, R244, c[0x0][0x2d0], -R149.reuse ;  /* 0x0000b400f4ed7a23 */ /* 0x100fe40000010895 */
[C---:B---3--:R-:W-:Y:S03]  /*9720*/  HMMA.16816.F32.BF16 R44, R124.reuse, R84, R44 ;  /* 0x000000547c2c723c */ /* 0x048fe6000004182c */
[--C-:B------:R-:W-:Y:S01]  /*9730*/  FFMA.FTZ R241, R241, c[0x0][0x2d0], -R134.reuse ;  /* 0x0000b400f1f17a23 */ /* 0x100fe20000010886 */
[----:B------:R-:W-:Y:S01]  /*9740*/  MUFU.EX2 R160, R160 ;  /* 0x000000a000a07308 */ /* 0x000fe20000000800 */
[--C-:B------:R-:W-:Y:S02]  /*9750*/  FFMA.FTZ R244, R245, c[0x0][0x2d0], -R134.reuse ;  /* 0x0000b400f5f47a23 */ /* 0x100fe40000010886 */
[--C-:B------:R-:W-:Y:S01]  /*9760*/  FFMA.FTZ R245, R162, c[0x0][0x2d0], -R149.reuse ;  /* 0x0000b400a2f57a23 */ /* 0x100fe20000010895 */
[C---:B------:R-:W-:Y:S01]  /*9770*/  HMMA.16816.F32.BF16 R48, R124.reuse, R86, R48 ;  /* 0x000000567c30723c */ /* 0x040fe20000041830 */
[----:B------:R-:W-:Y:S03]  /*9780*/  LDSM.16.MT88.4 R84, [R208+0x900] ;  /* 0x00090000d054783b */ /* 0x000fe60000004200 */
[--C-:B------:R-:W-:Y:S02]  /*9790*/  FFMA.FTZ R162, R165, c[0x0][0x2d0], -R134.reuse ;  /* 0x0000b400a5a27a23 */ /* 0x100fe40000010886 */
[----:B------:R-:W-:Y:S01]  /*97a0*/  MUFU.EX2 R245, R245 ;  /* 0x000000f500f57308 */ /* 0x000fe20000000800 */
[--C-:B------:R-:W-:Y:S01]  /*97b0*/  FFMA.FTZ R243, R243, c[0x0][0x2d0], -R134.reuse ;  /* 0x0000b400f3f37a23 */ /* 0x100fe20000010886 */
[C---:B-1----:R-:W-:Y:S04]  /*97c0*/  HMMA.16816.F32.BF16 R52, R124.reuse, R76, R52 ;  /* 0x0000004c7c34723c */ /* 0x042fe80000041834 */
[--C-:B------:R-:W-:Y:S02]  /*97d0*/  FFMA.FTZ R246, R239, c[0x0][0x2d0], -R134.reuse ;  /* 0x0000b400eff67a23 */ /* 0x100fe40000010886 */
[--C-:B------:R-:W-:Y:S02]  /*97e0*/  FFMA.FTZ R239, R168, c[0x0][0x2d0], -R149.reuse ;  /* 0x0000b400a8ef7a23 */ /* 0x100fe40000010895 */
[C---:B------:R-:W-:Y:S01]  /*97f0*/  HMMA.16816.F32.BF16 R56, R124.reuse, R78, R56 ;  /* 0x0000004e7c38723c */ /* 0x040fe20000041838 */
[----:B------:R-:W1:Y:S01]  /*9800*/  LDSM.16.MT88.4 R76, [R210+0x900] ;  /* 0x00090000d24c783b */ /* 0x000e620000004200 */
[----:B------:R-:W-:Y:S02]  /*9810*/  MUFU.EX2 R162, R162 ;  /* 0x000000a200a27308 */ /* 0x000fe40000000800 */
[--C-:B------:R-:W-:Y:S02]  /*9820*/  FFMA.FTZ R168, R155, c[0x0][0x2d0], -R134.reuse ;  /* 0x0000b4009ba87a23 */ /* 0x100fe40000010886 */
[--C-:B------:R-:W-:Y:S02]  /*9830*/  FFMA.FTZ R155, R150, c[0x0][0x2d0], -R149.reuse ;  /* 0x0000b400969b7a23 */ /* 0x100fe40000010895 */
[C---:B--2---:R-:W-:Y:S04]  /*9840*/  HMMA.16816.F32.BF16 R60, R124.reuse, R68, R60 ;  /* 0x000000447c3c723c */ /* 0x044fe8000004183c */
[----:B------:R-:W-:Y:S01]  /*9850*/  MUFU.EX2 R239, R239 ;  /* 0x000000ef00ef7308 */ /* 0x000fe20000000800 */
[----:B------:R-:W-:Y:S02]  /*9860*/  FFMA.FTZ R149, R140, c[0x0][0x2d0], -R149 ;  /* 0x0000b4008c957a23 */ /* 0x000fe40000010895 */
[----:B----4-:R-:W-:Y:S01]  /*9870*/  F2FP.BF16.PACK_AB R68, R137, R136 ;  /* 0x000000888944723e */ /* 0x010fe200000010ff */
[----:B------:R-:W-:Y:S04]  /*9880*/  HMMA.16816.F32.BF16 R64, R124, R70, R64 ;  /* 0x000000467c40723c */ /* 0x000fe80000041840 */
[----:B-----5:R-:W-:Y:S01]  /*9890*/  F2FP.BF16.PACK_AB R69, R151, R148 ;  /* 0x000000949745723e */ /* 0x020fe200000010ff */
[--C-:B------:R-:W-:Y:S01]  /*98a0*/  FFMA.FTZ R140, R143, c[0x0][0x2d0], -R134.reuse ;  /* 0x0000b4008f8c7a23 */ /* 0x100fe20000010886 */
[----:B------:R-:W-:Y:S01]  /*98b0*/  MUFU.EX2 R168, R168 ;  /* 0x000000a800a87308 */ /* 0x000fe20000000800 */
[----:B------:R-:W-:Y:S01]  /*98c0*/  F2FP.BF16.PACK_AB R70, R141, R138 ;  /* 0x0000008a8d46723e */ /* 0x000fe200000010ff */
[--C-:B------:R-:W-:Y:S01]  /*98d0*/  FFMA.FTZ R139, R139, c[0x0][0x2d0], -R134.reuse ;  /* 0x0000b4008b8b7a23 */ /* 0x100fe20000010886 */
[----:B------:R-:W-:Y:S03]  /*98e0*/  F2FP.BF16.PACK_AB R71, R154, R153 ;  /* 0x000000999a47723e */ /* 0x000fe600000010ff */
[--C-:B------:R-:W-:Y:S02]  /*98f0*/  FFMA.FTZ R135, R135, c[0x0][0x2d0], -R134.reuse ;  /* 0x0000b40087877a23 */ /* 0x100fe40000010886 */
[----:B------:R-:W-:Y:S02]  /*9900*/  FFMA.FTZ R134, R117, c[0x0][0x2d0], -R134 ;  /* 0x0000b40075867a23 */ /* 0x000fe40000010886 */
[C---:B------:R-:W-:Y:S01]  /*9910*/  HMMA.16816.F32.BF16 R4, R68.reuse, R72, R4 ;  /* 0x000000484404723c */ /* 0x040fe20000041804 */
[----:B------:R-:W2:Y:S04]  /*9920*/  MUFU.EX2 R167, R167 ;  /* 0x000000a700a77308 */ /* 0x000ea80000000800 */
[----:B------:R-:W-:Y:S02]  /*9930*/  FFMA.FTZ R128, R3, R228, R128 ;  /* 0x000000e403807223 */ /* 0x000fe40000010080 */
[----:B------:R-:W-:Y:S01]  /*9940*/  FFMA.FTZ R133, R2, R227, R133 ;  /* 0x000000e302857223 */ /* 0x000fe20000010085 */
[C---:B------:R-:W-:Y:S01]  /*9950*/  HMMA.16816.F32.BF16 R8, R68.reuse, R74, R8 ;  /* 0x0000004a4408723c */ /* 0x040fe20000041808 */
[----:B------:R-:W3:Y:S02]  /*9960*/  LDSM.16.MT88.4 R72, [R210+0x3900] ;  /* 0x00390000d248783b */ /* 0x000ee40000004200 */
[----:B------:R-:W-:Y:S01]  /*9970*/  MUFU.EX2 R166, R166 ;  /* 0x000000a600a67308 */ /* 0x000fe20000000800 */
[----:B------:R-:W-:Y:S02]  /*9980*/  FADD.FTZ R119, R119, R128 ;  /* 0x0000008077777221 */ /* 0x000fe40000010000 */
[----:B------:R-:W-:Y:S02]  /*9990*/  FADD.FTZ R132, R132, R133 ;  /* 0x0000008584847221 */ /* 0x000fe40000010000 */
[C---:B-1----:R-:W-:Y:S04]  /*99a0*/  HMMA.16816.F32.BF16 R12, R68.reuse, R76, R12 ;  /* 0x0000004c440c723c */ /* 0x042fe8000004180c */
[----:B------:R-:W-:Y:S01]  /*99b0*/  FADD.FTZ R118, R118, R119 ;  /* 0x0000007776767221 */ /* 0x000fe20000010000 */
[----:B------:R-:W1:Y:S01]  /*99c0*/  MUFU.EX2 R169, R169 ;  /* 0x000000a900a97308 */ /* 0x000e620000000800 */
[----:B------:R-:W-:Y:S02]  /*99d0*/  FADD.FTZ R3, R131, R132 ;  /* 0x0000008483037221 */ /* 0x000fe40000010000 */
[C---:B------:R-:W-:Y:S01]  /*99e0*/  HMMA.16816.F32.BF16 R16, R68.reuse, R78, R16 ;  /* 0x0000004e4410723c */ /* 0x040fe20000041810 */
[----:B------:R-:W4:Y:S03]  /*99f0*/  LDSM.16.MT88.4 R76, [R209+0x3900] ;  /* 0x00390000d14c783b */ /* 0x000f260000004200 */
[----:B------:R-:W-:Y:S02]  /*9a00*/  FADD.FTZ R129, R129, R118 ;  /* 0x0000007681817221 */ /* 0x000fe40000010000 */
[----:B------:R-:W-:Y:S01]  /*9a10*/  FADD.FTZ R3, R130, R3 ;  /* 0x0000000382037221 */ /* 0x000fe20000010000 */
[----:B------:R-:W-:Y:S01]  /*9a20*/  MUFU.EX2 R171, R171 ;  /* 0x000000ab00ab7308 */ /* 0x000fe20000000800 */
[C---:B------:R-:W-:Y:S04]  /*9a30*/  HMMA.16816.F32.BF16 R20, R68.reuse, R80, R20 ;  /* 0x000000504414723c */ /* 0x040fe80000041814 */
[----:B------:R-:W-:Y:S02]  /*9a40*/  FADD.FTZ R136, R136, R129 ;  /* 0x0000008188887221 */ /* 0x000fe40000010000 */
[----:B------:R-:W-:Y:S02]  /*9a50*/  FADD.FTZ R2, R148, R3 ;  /* 0x0000000394027221 */ /* 0x000fe40000010000 */
[C---:B------:R-:W-:Y:S01]  /*9a60*/  HMMA.16816.F32.BF16 R24, R68.reuse, R82, R24 ;  /* 0x000000524418723c */ /* 0x040fe20000041818 */
[----:B------:R-:W5:Y:S01]  /*9a70*/  LDSM.16.MT88.4 R80, [R208+0x3900] ;  /* 0x00390000d050783b */ /* 0x000f620000004200 */
[----:B------:R-:W-:Y:S02]  /*9a80*/  MUFU.EX2 R240, R240 ;  /* 0x000000f000f07308 */ /* 0x000fe40000000800 */
[----:B------:R-:W-:Y:S02]  /*9a90*/  FADD.FTZ R137, R137, R136 ;  /* 0x0000008889897221 */ /* 0x000fe40000010000 */
[----:B------:R-:W-:Y:S02]  /*9aa0*/  FADD.FTZ R2, R151, R2 ;  /* 0x0000000297027221 */ /* 0x000fe40000010000 */
[C---:B------:R-:W-:Y:S04]  /*9ab0*/  HMMA.16816.F32.BF16 R28, R68.reuse, R84, R28 ;  /* 0x00000054441c723c */ /* 0x040fe8000004181c */
[----:B------:R-:W-:Y:S01]  /*9ac0*/  MUFU.EX2 R237, R237 ;  /* 0x000000ed00ed7308 */ /* 0x000fe20000000800 */
[----:B------:R-:W-:Y:S02]  /*9ad0*/  FADD.FTZ R138, R138, R137 ;  /* 0x000000898a8a7221 */ /* 0x000fe40000010000 */
[----:B------:R-:W-:Y:S01]  /*9ae0*/  FADD.FTZ R3, R153, R2 ;  /* 0x0000000299037221 */ /* 0x000fe20000010000 */
[C---:B------:R-:W-:Y:S01]  /*9af0*/  HMMA.16816.F32.BF16 R32, R68.reuse, R86, R32 ;  /* 0x000000564420723c */ /* 0x040fe20000041820 */
[----:B------:R-:W-:Y:S03]  /*9b00*/  LDSM.16.MT88.4 R84, [R210+0x1100] ;  /* 0x00110000d254783b */ /* 0x000fe60000004200 */
[----:B------:R-:W-:Y:S02]  /*9b10*/  FADD.FTZ R138, R141, R138 ;  /* 0x0000008a8d8a7221 */ /* 0x000fe40000010000 */
[----:B------:R-:W-:Y:S01]  /*9b20*/  MUFU.EX2 R242, R242 ;  /* 0x000000f200f27308 */ /* 0x000fe20000000800 */
[----:B------:R-:W-:Y:S01]  /*9b30*/  FADD.FTZ R3, R154, R3 ;  /* 0x000000039a037221 */ /* 0x000fe20000010000 */
[C---:B------:R-:W-:Y:S08]  /*9b40*/  HMMA.16816.F32.BF16 R36, R68.reuse, R88, R36 ;  /* 0x000000584424723c */ /* 0x040ff00000041824 */
[C---:B------:R-:W-:Y:S01]  /*9b50*/  HMMA.16816.F32.BF16 R40, R68.reuse, R90, R40 ;  /* 0x0000005a4428723c */ /* 0x040fe20000041828 */
[----:B------:R-:W-:Y:S01]  /*9b60*/  LDSM.16.MT88.4 R88, [R208+0x4100] ;  /* 0x00410000d058783b */ /* 0x000fe20000004200 */
[----:B------:R-:W-:Y:S06]  /*9b70*/  MUFU.EX2 R241, R241 ;  /* 0x000000f100f17308 */ /* 0x000fec0000000800 */
[C---:B---3--:R-:W-:Y:S04]  /*9b80*/  HMMA.16816.F32.BF16 R44, R68.reuse, R72, R44 ;  /* 0x00000048442c723c */ /* 0x048fe8000004182c */
[----:B------:R-:W-:Y:S04]  /*9b90*/  MUFU.EX2 R244, R244 ;  /* 0x000000f400f47308 */ /* 0x000fe80000000800 */
[C---:B------:R-:W-:Y:S01]  /*9ba0*/  HMMA.16816.F32.BF16 R48, R68.reuse, R74, R48 ;  /* 0x0000004a4430723c */ /* 0x040fe20000041830 */
[----:B------:R-:W3:Y:S05]  /*9bb0*/  LDSM.16.MT88.4 R72, [R212+0x1100] ;  /* 0x00110000d448783b */ /* 0x000eea0000004200 */
[----:B------:R-:W-:Y:S02]  /*9bc0*/  MUFU.EX2 R243, R243 ;  /* 0x000000f300f37308 */ /* 0x000fe40000000800 */
[C---:B----4-:R-:W-:Y:S08]  /*9bd0*/  HMMA.16816.F32.BF16 R52, R68.reuse, R76, R52 ;  /* 0x0000004c4434723c */ /* 0x050ff00000041834 */
[C---:B------:R-:W-:Y:S01]  /*9be0*/  HMMA.16816.F32.BF16 R56, R68.reuse, R78, R56 ;  /* 0x0000004e4438723c */ /* 0x040fe20000041838 */
[----:B------:R-:W4:Y:S01]  /*9bf0*/  LDSM.16.MT88.4 R76, [R209+0x1100] ;  /* 0x00110000d14c783b */ /* 0x000f220000004200 */
[----:B------:R-:W-:Y:S06]  /*9c00*/  MUFU.EX2 R246, R246 ;  /* 0x000000f600f67308 */ /* 0x000fec0000000800 */
[C---:B-----5:R-:W-:Y:S04]  /*9c10*/  HMMA.16816.F32.BF16 R60, R68.reuse, R80, R60 ;  /* 0x00000050443c723c */ /* 0x060fe8000004183c */
[----:B------:R-:W-:Y:S04]  /*9c20*/  MUFU.EX2 R152, R152 ;  /* 0x0000009800987308 */ /* 0x000fe80000000800 */
[----:B------:R-:W-:Y:S01]  /*9c30*/  HMMA.16816.F32.BF16 R64, R68, R82, R64 ;  /* 0x000000524440723c */ /* 0x000fe20000041840 */
[----:B------:R-:W5:Y:S05]  /*9c40*/  LDSM.16.MT88.4 R80, [R208+0x1100] ;  /* 0x00110000d050783b */ /* 0x000f6a0000004200 */
[----:B------:R-:W4:Y:S01]  /*9c50*/  MUFU.EX2 R155, R155 ;  /* 0x0000009b009b7308 */ /* 0x000f220000000800 */
[----:B------:R-:W-:Y:S01]  /*9c60*/  F2FP.BF16.PACK_AB R68, R156, R159 ;  /* 0x0000009f9c44723e */ /* 0x000fe200000010ff */
[----:B------:R-:W-:Y:S01]  /*9c70*/  FADD.FTZ R159, R159, R138 ;  /* 0x0000008a9f9f7221 */ /* 0x000fe20000010000 */
[----:B------:R-:W-:Y:S03]  /*9c80*/  F2FP.BF16.PACK_AB R70, R163, R158 ;  /* 0x0000009ea346723e */ /* 0x000fe600000010ff */
[----:B--2---:R-:W-:Y:S01]  /*9c90*/  F2FP.BF16.PACK_AB R69, R167, R160 ;  /* 0x000000a0a745723e */ /* 0x004fe200000010ff */
[----:B------:R-:W-:Y:S01]  /*9ca0*/  FADD.FTZ R160, R160, R3 ;  /* 0x00000003a0a07221 */ /* 0x000fe20000010000 */
[----:B-1----:R-:W-:Y:S01]  /*9cb0*/  F2FP.BF16.PACK_AB R71, R169, R166 ;  /* 0x000000a6a947723e */ /* 0x002fe200000010ff */
[----:B------:R-:W-:Y:S01]  /*9cc0*/  FADD.FTZ R159, R156, R159 ;  /* 0x0000009f9c9f7221 */ /* 0x000fe20000010000 */
[----:B------:R-:W-:Y:S01]  /*9cd0*/  MUFU.EX2 R142, R142 ;  /* 0x0000008e008e7308 */ /* 0x000fe20000000800 */
[----:B------:R-:W-:Y:S02]  /*9ce0*/  FADD.FTZ R167, R167, R160 ;  /* 0x000000a0a7a77221 */ /* 0x000fe40000010000 */
[----:B------:R-:W-:Y:S02]  /*9cf0*/  FADD.FTZ R158, R158, R159 ;  /* 0x0000009f9e9e7221 */ /* 0x000fe40000010000 */
[C---:B---3--:R-:W-:Y:S03]  /*9d00*/  HMMA.16816.F32.BF16 R4, R68.reuse, R72, R4 ;  /* 0x000000484404723c */ /* 0x048fe60000041804 */
[----:B------:R-:W-:Y:S02]  /*9d10*/  FADD.FTZ R2, R166, R167 ;  /* 0x000000a7a6027221 */ /* 0x000fe40000010000 */
[----:B------:R-:W1:Y:S01]  /*9d20*/  MUFU.EX2 R149, R149 ;  /* 0x0000009500957308 */ /* 0x000e620000000800 */
[----:B------:R-:W-:Y:S02]  /*9d30*/  FADD.FTZ R158, R163, R158 ;  /* 0x0000009ea39e7221 */ /* 0x000fe40000010000 */
[C---:B------:R-:W-:Y:S01]  /*9d40*/  HMMA.16816.F32.BF16 R8, R68.reuse, R74, R8 ;  /* 0x0000004a4408723c */ /* 0x040fe20000041808 */
[----:B------:R-:W2:Y:S03]  /*9d50*/  LDSM.16.MT88.4 R72, [R212+0x4100] ;  /* 0x00410000d448783b */ /* 0x000ea60000004200 */
[----:B----4-:R-:W-:Y:S01]  /*9d60*/  F2FP.BF16.PACK_AB R124, R155, R152 ;  /* 0x000000989b7c723e */ /* 0x010fe200000010ff */
[----:B------:R-:W-:Y:S02]  /*9d70*/  FADD.FTZ R2, R169, R2 ;  /* 0x00000002a9027221 */ /* 0x000fe40000010000 */
[----:B------:R-:W-:Y:S01]  /*9d80*/  MUFU.EX2 R140, R140 ;  /* 0x0000008c008c7308 */ /* 0x000fe20000000800 */
[C---:B------:R-:W-:Y:S08]  /*9d90*/  HMMA.16816.F32.BF16 R12, R68.reuse, R84, R12 ;  /* 0x00000054440c723c */ /* 0x040ff0000004180c */
[C---:B------:R-:W-:Y:S01]  /*9da0*/  HMMA.16816.F32.BF16 R16, R68.reuse, R86, R16 ;  /* 0x000000564410723c */ /* 0x040fe20000041810 */
[----:B------:R-:W3:Y:S01]  /*9db0*/  LDSM.16.MT88.4 R84, [R210+0x4100] ;  /* 0x00410000d254783b */ /* 0x000ee20000004200 */
[----:B------:R-:W4:Y:S02]  /*9dc0*/  MUFU.EX2 R139, R139 ;  /* 0x0000008b008b7308 */ /* 0x000f240000000800 */
[----:B-1----:R-:W-:Y:S04]  /*9dd0*/  F2FP.BF16.PACK_AB R126, R149, R142 ;  /* 0x0000008e957e723e */ /* 0x002fe800000010ff */
[C---:B------:R-:W-:Y:S04]  /*9de0*/  HMMA.16816.F32.BF16 R20, R68.reuse, R76, R20 ;  /* 0x0000004c4414723c */ /* 0x040fe80000041814 */
[----:B------:R-:W-:Y:S04]  /*9df0*/  MUFU.EX2 R135, R135 ;  /* 0x0000008700877308 */ /* 0x000fe80000000800 */
[C---:B------:R-:W-:Y:S01]  /*9e00*/  HMMA.16816.F32.BF16 R24, R68.reuse, R78, R24 ;  /* 0x0000004e4418723c */ /* 0x040fe20000041818 */
[----:B------:R-:W1:Y:S05]  /*9e10*/  LDSM.16.MT88.4 R76, [R209+0x4100] ;  /* 0x00410000d14c783b */ /* 0x000e6a0000004200 */
[----:B------:R-:W3:Y:S02]  /*9e20*/  MUFU.EX2 R134, R134 ;  /* 0x0000008600867308 */ /* 0x000ee40000000800 */
[C---:B-----5:R-:W-:Y:S04]  /*9e30*/  HMMA.16816.F32.BF16 R28, R68.reuse, R80, R28 ;  /* 0x00000050441c723c */ /* 0x060fe8000004181c */
[----:B----4-:R-:W-:Y:S04]  /*9e40*/  F2FP.BF16.PACK_AB R125, R139, R140 ;  /* 0x0000008c8b7d723e */ /* 0x010fe800000010ff */
[C---:B------:R-:W-:Y:S01]  /*9e50*/  HMMA.16816.F32.BF16 R32, R68.reuse, R82, R32 ;  /* 0x000000524420723c */ /* 0x040fe20000041820 */
[----:B------:R-:W4:Y:S07]  /*9e60*/  LDSM.16.MT88.4 R80, [R212+0x1900] ;  /* 0x00190000d450783b */ /* 0x000f2e0000004200 */
[C---:B--2---:R-:W-:Y:S04]  /*9e70*/  HMMA.16816.F32.BF16 R36, R68.reuse, R72, R36 ;  /* 0x000000484424723c */ /* 0x044fe80000041824 */
[----:B---3--:R-:W-:Y:S04]  /*9e80*/  F2FP.BF16.PACK_AB R127, R134, R135 ;  /* 0x00000087867f723e */ /* 0x008fe800000010ff */
[C---:B------:R-:W-:Y:S01]  /*9e90*/  HMMA.16816.F32.BF16 R40, R68.reuse, R74, R40 ;  /* 0x0000004a4428723c */ /* 0x040fe20000041828 */
[----:B------:R-:W2:Y:S07]  /*9ea0*/  LDSM.16.MT88.4 R72, [R210+0x1900] ;  /* 0x00190000d248783b */ /* 0x000eae0000004200 */
[C---:B------:R-:W-:Y:S08]  /*9eb0*/  HMMA.16816.F32.BF16 R44, R68.reuse, R84, R44 ;  /* 0x00000054442c723c */ /* 0x040ff0000004182c */
[C---:B------:R-:W-:Y:S01]  /*9ec0*/  HMMA.16816.F32.BF16 R48, R68.reuse, R86, R48 ;  /* 0x000000564430723c */ /* 0x040fe20000041830 */
[----:B------:R-:W-:Y:S07]  /*9ed0*/  LDSM.16.MT88.4 R84, [R208+0x1900] ;  /* 0x00190000d054783b */ /* 0x000fee0000004200 */
[C---:B-1----:R-:W-:Y:S08]  /*9ee0*/  HMMA.16816.F32.BF16 R52, R68.reuse, R76, R52 ;  /* 0x0000004c4434723c */ /* 0x042ff00000041834 */
[C---:B------:R-:W-:Y:S01]  /*9ef0*/  HMMA.16816.F32.BF16 R56, R68.reuse, R78, R56 ;  /* 0x0000004e4438723c */ /* 0x040fe20000041838 */
[----:B------:R-:W1:Y:S07]  /*9f00*/  LDSM.16.MT88.4 R76, [R209+0x1900] ;  /* 0x00190000d14c783b */ /* 0x000e6e0000004200 */
[C---:B------:R-:W-:Y:S08]  /*9f10*/  HMMA.16816.F32.BF16 R60, R68.reuse, R88, R60 ;  /* 0x00000058443c723c */ /* 0x040ff0000004183c */
[----:B------:R-:W-:Y:S01]  /*9f20*/  HMMA.16816.F32.BF16 R64, R68, R90, R64 ;  /* 0x0000005a4440723c */ /* 0x000fe20000041840 */
[----:B------:R-:W-:Y:S06]  /*9f30*/  LDSM.16.MT88.4 R88, [R209+0x4900] ;  /* 0x00490000d158783b */ /* 0x000fec0000004200 */
[----:B------:R-:W-:Y:S01]  /*9f40*/  F2FP.BF16.PACK_AB R68, R240, R171 ;  /* 0x000000abf044723e */ /* 0x000fe200000010ff */
[----:B------:R-:W-:Y:S01]  /*9f50*/  FADD.FTZ R171, R171, R158 ;  /* 0x0000009eabab7221 */ /* 0x000fe20000010000 */
[----:B------:R-:W-:Y:S03]  /*9f60*/  F2FP.BF16.PACK_AB R70, R242, R237 ;  /* 0x000000edf246723e */ /* 0x000fe600000010ff */
[----:B------:R-:W-:Y:S01]  /*9f70*/  F2FP.BF16.PACK_AB R69, R244, R241 ;  /* 0x000000f1f445723e */ /* 0x000fe200000010ff */
[----:B------:R-:W-:Y:S01]  /*9f80*/  FADD.FTZ R241, R241, R2 ;  /* 0x00000002f1f17221 */ /* 0x000fe20000010000 */
[----:B------:R-:W-:Y:S01]  /*9f90*/  F2FP.BF16.PACK_AB R71, R246, R243 ;  /* 0x000000f3f647723e */ /* 0x000fe200000010ff */
[----:B------:R-:W-:Y:S02]  /*9fa0*/  FADD.FTZ R240, R240, R171 ;  /* 0x000000abf0f07221 */ /* 0x000fe40000010000 */
[----:B------:R-:W-:Y:S02]  /*9fb0*/  FADD.FTZ R244, R244, R241 ;  /* 0x000000f1f4f47221 */ /* 0x000fe40000010000 */
[----:B------:R-:W-:Y:S02]  /*9fc0*/  FADD.FTZ R237, R237, R240 ;  /* 0x000000f0eded7221 */ /* 0x000fe40000010000 */
[C---:B----4-:R-:W-:Y:S03]  /*9fd0*/  HMMA.16816.F32.BF16 R4, R68.reuse, R80, R4 ;  /* 0x000000504404723c */ /* 0x050fe60000041804 */
[----:B------:R-:W-:Y:S02]  /*9fe0*/  FADD.FTZ R3, R243, R244 ;  /* 0x000000f4f3037221 */ /* 0x000fe40000010000 */
[----:B------:R-:W-:Y:S02]  /*9ff0*/  FADD.FTZ R237, R242, R237 ;  /* 0x000000edf2ed7221 */ /* 0x000fe40000010000 */
[----:B------:R-:W-:Y:S01]  /*a000*/  FADD.FTZ R3, R246, R3 ;  /* 0x00000003f6037221 */ /* 0x000fe20000010000 */
[C---:B------:R-:W-:Y:S01]  /*a010*/  HMMA.16816.F32.BF16 R8, R68.reuse, R82, R8 ;  /* 0x000000524408723c */ /* 0x040fe20000041808 */
[----:B------:R-:W3:Y:S03]  /*a020*/  LDSM.16.MT88.4 R80, [R212+0x4900] ;  /* 0x00490000d450783b */ /* 0x000ee60000004200 */
[----:B------:R-:W-:Y:S04]  /*a030*/  FADD.FTZ R2, R162, R3 ;  /* 0x00000003a2027221 */ /* 0x000fe80000010000 */
[C---:B--2---:R-:W-:Y:S04]  /*a040*/  HMMA.16816.F32.BF16 R12, R68.reuse, R72, R12 ;  /* 0x00000048440c723c */ /* 0x044fe8000004180c */
[----:B------:R-:W-:Y:S04]  /*a050*/  FADD.FTZ R2, R161, R2 ;  /* 0x00000002a1027221 */ /* 0x000fe80000010000 */
[C---:B------:R-:W-:Y:S01]  /*a060*/  HMMA.16816.F32.BF16 R16, R68.reuse, R74, R16 ;  /* 0x0000004a4410723c */ /* 0x040fe20000041810 */
[----:B------:R-:W2:Y:S03]  /*a070*/  LDSM.16.MT88.4 R72, [R210+0x4900] ;  /* 0x00490000d248783b */ /* 0x000ea60000004200 */
[----:B------:R-:W-:Y:S02]  /*a080*/  FADD.FTZ R3, R157, R2 ;  /* 0x000000029d037221 */ /* 0x000fe40000010000 */
[----:B------:R-:W-:Y:S02]  /*a090*/  IMAD.MOV.U32 R2, RZ, RZ, R116 ;  /* 0x000000ffff027224 */ /* 0x000fe400078e0074 */
[C---:B-1----:R-:W-:Y:S04]  /*a0a0*/  HMMA.16816.F32.BF16 R20, R68.reuse, R76, R20 ;  /* 0x0000004c4414723c */ /* 0x042fe80000041814 */
[----:B------:R-:W-:Y:S04]  /*a0b0*/  FADD.FTZ R3, R168, R3 ;  /* 0x00000003a8037221 */ /* 0x000fe80000010000 */
[C---:B------:R-:W-:Y:S01]  /*a0c0*/  HMMA.16816.F32.BF16 R24, R68.reuse, R78, R24 ;  /* 0x0000004e4418723c */ /* 0x040fe20000041818 */
[----:B------:R-:W1:Y:S03]  /*a0d0*/  LDSM.16.MT88.4 R76, [R212+0x2100] ;  /* 0x00210000d44c783b */ /* 0x000e660000004200 */
[----:B------:R-:W-:Y:S02]  /*a0e0*/  FADD.FTZ R140, R140, R3 ;  /* 0x000000038c8c7221 */ /* 0x000fe40000010000 */
[----:B------:R-:W-:Y:S02]  /*a0f0*/  IMAD.MOV.U32 R3, RZ, RZ, R0 ;  /* 0x000000ffff037224 */ /* 0x000fe400078e0000 */
[C---:B------:R-:W-:Y:S04]  /*a100*/  HMMA.16816.F32.BF16 R28, R68.reuse, R84, R28 ;  /* 0x00000054441c723c */ /* 0x040fe8000004181c */
[----:B------:R-:W-:Y:S04]  /*a110*/  FADD.FTZ R140, R139, R140 ;  /* 0x0000008c8b8c7221 */ /* 0x000fe80000010000 */
[C---:B------:R-:W-:Y:S01]  /*a120*/  HMMA.16816.F32.BF16 R32, R68.reuse, R86, R32 ;  /* 0x000000564420723c */ /* 0x040fe20000041820 */
[----:B------:R-:W-:Y:S03]  /*a130*/  LDSM.16.MT88.4 R84, [R208+0x2100] ;  /* 0x00210000d054783b */ /* 0x000fe60000004200 */
[----:B------:R-:W-:Y:S04]  /*a140*/  FADD.FTZ R135, R135, R140 ;  /* 0x0000008c87877221 */ /* 0x000fe80000010000 */
[C---:B---3--:R-:W-:Y:S04]  /*a150*/  HMMA.16816.F32.BF16 R36, R68.reuse, R80, R36 ;  /* 0x000000504424723c */ /* 0x048fe80000041824 */
[----:B------:R-:W-:Y:S04]  /*a160*/  FADD.FTZ R227, R134, R135 ;  /* 0x0000008786e37221 */ /* 0x000fe80000010000 */
[C---:B------:R-:W-:Y:S01]  /*a170*/  HMMA.16816.F32.BF16 R40, R68.reuse, R82, R40 ;  /* 0x000000524428723c */ /* 0x040fe20000041828 */
[----:B------:R-:W3:Y:S07]  /*a180*/  LDSM.16.MT88.4 R80, [R210+0x2100] ;  /* 0x00210000d250783b */ /* 0x000eee0000004200 */
[C---:B--2---:R-:W-:Y:S08]  /*a190*/  HMMA.16816.F32.BF16 R44, R68.reuse, R72, R44 ;  /* 0x00000048442c723c */ /* 0x044ff0000004182c */
[C---:B------:R-:W-:Y:S01]  /*a1a0*/  HMMA.16816.F32.BF16 R48, R68.reuse, R74, R48 ;  /* 0x0000004a4430723c */ /* 0x040fe20000041830 */
[----:B------:R-:W2:Y:S07]  /*a1b0*/  LDSM.16.MT88.4 R72, [R209+0x2100] ;  /* 0x00210000d148783b */ /* 0x000eae0000004200 */
[C---:B------:R-:W-:Y:S08]  /*a1c0*/  HMMA.16816.F32.BF16 R52, R68.reuse, R88, R52 ;  /* 0x000000584434723c */ /* 0x040ff00000041834 */
[C---:B------:R-:W-:Y:S01]  /*a1d0*/  HMMA.16816.F32.BF16 R56, R68.reuse, R90, R56 ;  /* 0x0000005a4438723c */ /* 0x040fe20000041838 */
[----:B------:R-:W-:Y:S07]  /*a1e0*/  LDSM.16.MT88.4 R88, [R209+0x5100] ;  /* 0x00510000d158783b */ /* 0x000fee0000004200 */
        /* <DEDUP_REMOVED lines=8> */
[----:B------:R-:W-:Y:S02]  /*a270*/  F2FP.BF16.PACK_AB R71, R168, R157 ;  /* 0x0000009da847723e */ /* 0x000fe400000010ff */
[----:B------:R-:W-:Y:S01]  /*a280*/  IADD3 R168, R238, -0x1, RZ ;  /* 0xffffffffeea87810 */ /* 0x000fe20007ffe0ff */
[----:B------:R-:W-:Y:S04]  /*a290*/  FADD.FTZ R164, R164, R239 ;  /* 0x000000efa4a47221 */ /* 0x000fe80000010000 */
[C---:B-1----:R-:W-:Y:S03]  /*a2a0*/  HMMA.16816.F32.BF16 R4, R68.reuse, R76, R4 ;  /* 0x0000004c4404723c */ /* 0x042fe60000041804 */
[----:B------:R-:W-:Y:S02]  /*a2b0*/  FADD.FTZ R245, R245, R164 ;  /* 0x000000a4f5f57221 */ /* 0x000fe40000010000 */
[----:B------:R-:W-:Y:S02]  /*a2c0*/  IMAD.MOV.U32 R238, RZ, RZ, R168 ;  /* 0x000000ffffee7224 */ /* 0x000fe400078e00a8 */
[----:B------:R-:W-:Y:S01]  /*a2d0*/  FADD.FTZ R152, R152, R245 ;  /* 0x000000f598987221 */ /* 0x000fe20000010000 */
[C---:B------:R-:W-:Y:S01]  /*a2e0*/  HMMA.16816.F32.BF16 R8, R68.reuse, R78, R8 ;  /* 0x0000004e4408723c */ /* 0x040fe20000041808 */
[----:B------:R-:W1:Y:S03]  /*a2f0*/  LDSM.16.MT88.4 R76, [R212+0x5100] ;  /* 0x00510000d44c783b */ /* 0x000e660000004200 */
[----:B------:R-:W-:Y:S04]  /*a300*/  FADD.FTZ R155, R155, R152 ;  /* 0x000000989b9b7221 */ /* 0x000fe80000010000 */
[C---:B---3--:R-:W-:Y:S04]  /*a310*/  HMMA.16816.F32.BF16 R12, R68.reuse, R80, R12 ;  /* 0x00000050440c723c */ /* 0x048fe8000004180c */
[----:B------:R-:W-:Y:S04]  /*a320*/  FADD.FTZ R142, R142, R155 ;  /* 0x0000009b8e8e7221 */ /* 0x000fe80000010000 */
[C---:B------:R-:W-:Y:S01]  /*a330*/  HMMA.16816.F32.BF16 R16, R68.reuse, R82, R16 ;  /* 0x000000524410723c */ /* 0x040fe20000041810 */
[----:B------:R-:W3:Y:S03]  /*a340*/  LDSM.16.MT88.4 R80, [R210+0x5100] ;  /* 0x00510000d250783b */ /* 0x000ee60000004200 */
[----:B------:R-:W-:Y:S04]  /*a350*/  FADD.FTZ R228, R149, R142 ;  /* 0x0000008e95e47221 */ /* 0x000fe80000010000 */
[C---:B--2---:R-:W-:Y:S08]  /*a360*/  HMMA.16816.F32.BF16 R20, R68.reuse, R72, R20 ;  /* 0x000000484414723c */ /* 0x044ff00000041814 */
[C---:B------:R-:W-:Y:S01]  /*a370*/  HMMA.16816.F32.BF16 R24, R68.reuse, R74, R24 ;  /* 0x0000004a4418723c */ /* 0x040fe20000041818 */
[----:B------:R-:W2:Y:S07]  /*a380*/  LDSM.16.MT88.4 R72, [R208+0x5100] ;  /* 0x00510000d048783b */ /* 0x000eae0000004200 */
[C---:B------:R-:W-:Y:S08]  /*a390*/  HMMA.16816.F32.BF16 R28, R68.reuse, R84, R28 ;  /* 0x00000054441c723c */ /* 0x040ff0000004181c */
[C---:B------:R-:W-:Y:S01]  /*a3a0*/  HMMA.16816.F32.BF16 R32, R68.reuse, R86, R32 ;  /* 0x000000564420723c */ /* 0x040fe20000041820 */
[----:B------:R-:W4:Y:S07]  /*a3b0*/  LDSM.16.MT88.4 R84, [R208+0x2900] ;  /* 0x00290000d054783b */ /* 0x000f2e0000004200 */
[C---:B-1----:R-:W-:Y:S08]  /*a3c0*/  HMMA.16816.F32.BF16 R36, R68.reuse, R76, R36 ;  /* 0x0000004c4424723c */ /* 0x042ff00000041824 */
[C---:B------:R-:W-:Y:S01]  /*a3d0*/  HMMA.16816.F32.BF16 R40, R68.reuse, R78, R40 ;  /* 0x0000004e4428723c */ /* 0x040fe20000041828 */
[----:B------:R-:W1:Y:S07]  /*a3e0*/  LDSM.16.MT88.4 R76, [R212+0x5900] ;  /* 0x00590000d44c783b */ /* 0x000e6e0000004200 */
[C---:B---3--:R-:W-:Y:S08]  /*a3f0*/  HMMA.16816.F32.BF16 R44, R68.reuse, R80, R44 ;  /* 0x00000050442c723c */ /* 0x048ff0000004182c */
[C---:B------:R-:W-:Y:S08]  /*a400*/  HMMA.16816.F32.BF16 R48, R68.reuse, R82, R48 ;  /* 0x000000524430723c */ /* 0x040ff00000041830 */
[C---:B------:R-:W-:Y:S08]  /*a410*/  HMMA.16816.F32.BF16 R52, R68.reuse, R88, R52 ;  /* 0x000000584434723c */ /* 0x040ff00000041834 */
[C---:B------:R-:W-:Y:S08]  /*a420*/  HMMA.16816.F32.BF16 R56, R68.reuse, R90, R56 ;  /* 0x0000005a4438723c */ /* 0x040ff00000041838 */
[C---:B--2---:R-:W-:Y:S08]  /*a430*/  HMMA.16816.F32.BF16 R60, R68.reuse, R72, R60 ;  /* 0x00000048443c723c */ /* 0x044ff0000004183c */
[----:B------:R-:W-:Y:S01]  /*a440*/  HMMA.16816.F32.BF16 R64, R68, R74, R64 ;  /* 0x0000004a4440723c */ /* 0x000fe20000041840 */
[----:B------:R-:W2:Y:S07]  /*a450*/  LDSM.16.MT88.4 R68, [R210+0x5900] ;  /* 0x00590000d244783b */ /* 0x000eae0000004200 */
[C---:B------:R-:W-:Y:S01]  /*a460*/  HMMA.16816.F32.BF16 R112, R124.reuse, R108, R4 ;  /* 0x0000006c7c70723c */ /* 0x040fe20000041804 */
[----:B------:R-:W3:Y:S07]  /*a470*/  LDSM.16.MT88.4 R4, [R209+0x5900] ;  /* 0x00590000d104783b */ /* 0x000eee0000004200 */
[C---:B------:R-:W-:Y:S01]  /*a480*/  HMMA.16816.F32.BF16 R108, R124.reuse, R110, R8 ;  /* 0x0000006e7c6c723c */ /* 0x040fe20000041808 */
[----:B------:R-:W5:Y:S07]  /*a490*/  LDSM.16.MT88.4 R8, [R208+0x5900] ;  /* 0x00590000d008783b */ /* 0x000f6e0000004200 */
[C---:B------:R-:W-:Y:S08]  /*a4a0*/  HMMA.16816.F32.BF16 R104, R124.reuse, R100, R12 ;  /* 0x000000647c68723c */ /* 0x040ff0000004180c */
[C---:B------:R-:W-:Y:S08]  /*a4b0*/  HMMA.16816.F32.BF16 R100, R124.reuse, R102, R16 ;  /* 0x000000667c64723c */ /* 0x040ff00000041810 */
[C---:B------:R-:W-:Y:S08]  /*a4c0*/  HMMA.16816.F32.BF16 R96, R124.reuse, R92, R20 ;  /* 0x0000005c7c60723c */ /* 0x040ff00000041814 */
[C---:B------:R-:W-:Y:S08]  /*a4d0*/  HMMA.16816.F32.BF16 R92, R124.reuse, R94, R24 ;  /* 0x0000005e7c5c723c */ /* 0x040ff00000041818 */
[C---:B----4-:R-:W-:Y:S08]  /*a4e0*/  HMMA.16816.F32.BF16 R88, R124.reuse, R84, R28 ;  /* 0x000000547c58723c */ /* 0x050ff0000004181c */
[C---:B------:R-:W-:Y:S08]  /*a4f0*/  HMMA.16816.F32.BF16 R84, R124.reuse, R86, R32 ;  /* 0x000000567c54723c */ /* 0x040ff00000041820 */
[C---:B-1----:R-:W-:Y:S08]  /*a500*/  HMMA.16816.F32.BF16 R80, R124.reuse, R76, R36 ;  /* 0x0000004c7c50723c */ /* 0x042ff00000041824 */
[C---:B------:R-:W-:Y:S08]  /*a510*/  HMMA.16816.F32.BF16 R76, R124.reuse, R78, R40 ;  /* 0x0000004e7c4c723c */ /* 0x040ff00000041828 */
[C---:B--2---:R-:W-:Y:S08]  /*a520*/  HMMA.16816.F32.BF16 R72, R124.reuse, R68, R44 ;  /* 0x000000447c48723c */ /* 0x044ff0000004182c */
[C---:B------:R-:W-:Y:S08]  /*a530*/  HMMA.16816.F32.BF16 R68, R124.reuse, R70, R48 ;  /* 0x000000467c44723c */ /* 0x040ff00000041830 */
[C---:B---3--:R-:W-:Y:S08]  /*a540*/  HMMA.16816.F32.BF16 R52, R124.reuse, R4, R52 ;  /* 0x000000047c34723c */ /* 0x048ff00000041834 */
[C---:B------:R-:W-:Y:S08]  /*a550*/  HMMA.16816.F32.BF16 R56, R124.reuse, R6, R56 ;  /* 0x000000067c38723c */ /* 0x040ff00000041838 */
[C---:B-----5:R-:W-:Y:S08]  /*a560*/  HMMA.16816.F32.BF16 R60, R124.reuse, R8, R60 ;  /* 0x000000087c3c723c */ /* 0x060ff0000004183c */
[----:B------:R-:W-:Y:S01]  /*a570*/  HMMA.16816.F32.BF16 R64, R124, R10, R64 ;  /* 0x0000000a7c40723c */ /* 0x000fe20000041840 */
[----:B------:R-:W-:-:S07]  /*a580*/  @P0 BRA `(.L_x_189) ;  /* 0xffffbb0000000947 */ /* 0x000fce000383ffff */
.L_x_178:
[----:B------:R-:W1:Y:S01]  /*a590*/  S2UR UR4, SR_CTAID.X ;  /* 0x00000000000479c3 */ /* 0x000e620000002500 */
[----:B------:R-:W-:Y:S01]  /*a5a0*/  ULDC.64 UR14, c[0x0][0x2c8] ;  /* 0x0000b200000e7ab9 */ /* 0x000fe20000000a00 */
[----:B------:R-:W-:Y:S01]  /*a5b0*/  PLOP3.LUT P0, PT, PT, PT, UP0, 0x40, 0x0 ;  /* 0x000000000000781c */ /* 0x000fe20003f0e808 */
[----:B------:R-:W-:-:S02]  /*a5c0*/  ULDC UR7, c[0x0][0x168] ;  /* 0x00005a0000077ab9 */ /* 0x000fc40000000800 */
[----:B-1----:R-:W-:-:S04]  /*a5d0*/  ULEA UR4, UR4, 0x7f, 0x7 ;  /* 0x0000007f04047891 */ /* 0x002fc8000f8e383f */
[----:B------:R-:W-:Y:S02]  /*a5e0*/  UIMAD.WIDE.U32 UR16, UR4, UR14, URZ ;  /* 0x0000000e041072a5 */ /* 0x000fe4000f8e003f */
[----:B------:R-:W-:Y:S02]  /*a5f0*/  UIADD3 UR14, -UR7, 0x1, URZ ;  /* 0x00000001070e7890 */ /* 0x000fe4000fffe13f */
[----:B------:R-:W-:Y:S02]  /*a600*/  @UP1 USHF.R.U32.HI UR4, URZ, UR15, UR17 ;  /* 0x0000000f3f041299 */ /* 0x000fe40008011611 */
[----:B------:R-:W-:Y:S02]  /*a610*/  ULDC UR7, c[0x0][0x1d0] ;  /* 0x0000740000077ab9 */ /* 0x000fe40000000800 */
[----:B------:R-:W-:-:S04]  /*a620*/  UIMAD UR7, UR8, UR7, UR14 ;  /* 0x00000007080772a4 */ /* 0x000fc8000f8e020e */
[----:B------:R-:W-:-:S03]  /*a630*/  UIADD3 UR7, UR7, UR4, URZ ;  /* 0x0000000407077290 */ /* 0x000fc6000fffe03f */
[----:B------:R-:W-:Y:S02]  /*a640*/  ULDC UR4, c[0x0][0x324] ;  /* 0x0000c90000047ab9 */ /* 0x000fe40000000800 */
[----:B------:R-:W-:Y:S01]  /*a650*/  UIADD3 UR4, UR7, -UR4, URZ ;  /* 0x8000000407047290 */ /* 0x000fe2000fffe03f */
[----:B------:R-:W-:Y:S05]  /*a660*/  @P0 BRA `(.L_x_190) ;  /* 0x0000014000000947 */ /* 0x000fea0003800000 */
        /* <DEDUP_REMOVED lines=11> */
.L_x_191:
[----:B------:R-:W-:Y:S02]  /*a720*/  ULDC UR8, c[0x0][0x32c] ;  /* 0x0000cb0000087ab9 */ /* 0x000fe40000000800 */
[----:B------:R-:W-:Y:S02]  /*a730*/  UISETP.NE.AND UP2, UPT, UR8, 0x1, UPT ;  /* 0x000000010800788c */ /* 0x000fe4000bf45270 */
[----:B------:R-:W-:Y:S02]  /*a740*/  ULDC.64 UR14, c[0x0][0x330] ;  /* 0x0000cc00000e7ab9 */ /* 0x000fe40000000a00 */
[----:B------:R-:W-:-:S07]  /*a750*/  UIMAD.WIDE.U32 UR16, UR7, UR14, URZ ;  /* 0x0000000e071072a5 */ /* 0x000fce000f8e003f */
[----:B------:R-:W-:Y:S02]  /*a760*/  @UP2 USHF.R.U32.HI UR7, URZ, UR15, UR17 ;  /* 0x0000000f3f072299 */ /* 0x000fe40008011611 */
.L_x_192:
[----:B------:R-:W-:Y:S02]  /*a770*/  ULDC UR8, c[0x0][0x32c] ;  /* 0x0000cb0000087ab9 */ /* 0x000fe40000000800 */
[----:B------:R-:W-:-:S04]  /*a780*/  UIMAD UR8, UR7, UR8, URZ ;  /* 0x00000008070872a4 */ /* 0x000fc8000f8e023f */
[----:B------:R-:W-:-:S04]  /*a790*/  UISETP.LT.AND UP2, UPT, UR4, UR8, UPT ;  /* 0x000000080400728c */ /* 0x000fc8000bf41270 */
[----:B------:R-:W-:-:S04]  /*a7a0*/  USEL UR4, UR4, UR8, !UP2 ;  /* 0x0000000804047287 */ /* 0x000fc8000d000000 */
.L_x_190:
[----:B------:R-:W-:-:S04]  /*a7b0*/  UIADD3 UR4, UR4, 0x5f, URZ ;  /* 0x0000005f04047890 */ /* 0x000fc8000fffe03f */
        /* <DEDUP_REMOVED lines=8> */
[----:B------:R-:W-:Y:S01]  /*a840*/  SHF.R.S32.HI R5, RZ, 0x1f, R230 ;  /* 0x0000001fff057819 */ /* 0x000fe200000114e6 */
[----:B------:R-:W-:Y:S01]  /*a850*/  IMAD.MOV.U32 R119, RZ, RZ, R116 ;  /* 0x000000ffff777224 */ /* 0x000fe200078e0074 */
[----:B------:R-:W-:Y:S01]  /*a860*/  MOV R238, R168 ;  /* 0x000000a800ee7202 */ /* 0x000fe20000000f00 */
[----:B------:R-:W-:Y:S01]  /*a870*/  IMAD.MOV.U32 R3, RZ, RZ, R0 ;  /* 0x000000ffff037224 */ /* 0x000fe200078e0000 */
[C---:B------:R-:W-:Y:S01]  /*a880*/  SHF.L.U64.HI R234, R229.reuse, 0x1, R232 ;  /* 0x00000001e5ea7819 */ /* 0x040fe200000102e8 */
[C---:B------:R-:W-:Y:S01]  /*a890*/  IMAD.SHL.U32 R235, R230.reuse, 0x2, RZ ;  /* 0x00000002e6eb7824 */ /* 0x040fe200078e00ff */
[----:B------:R-:W-:Y:S02]  /*a8a0*/  SHF.L.U32 R233, R229, 0x1, RZ ;  /* 0x00000001e5e97819 */ /* 0x000fe400000006ff */
[----:B------:R-:W-:Y:S02]  /*a8b0*/  SHF.L.U64.HI R236, R230, 0x1, R5 ;  /* 0x00000001e6ec7819 */ /* 0x000fe40000010205 */
.L_x_196:
        /* <DEDUP_REMOVED lines=56> */
.L_x_194:
[C---:B--23--:R-:W-:Y:S01]  /*ac40*/  HMMA.16816.F32.BF16 R4, R120.reuse, R124, RZ ;  /* 0x0000007c7804723c */ /* 0x04cfe200000418ff */
[----:B------:R-:W-:Y:S02]  /*ac50*/  LDSM.16.M88.4 R156, [R211+0x8900] ;  /* 0x00890000d39c783b */ /* 0x000fe40000000200 */
[----:B------:R-:W-:Y:S05]  /*ac60*/  ISETP.GT.AND P0, PT, R238, UR6, PT ;  /* 0x00000006ee007c0c */ /* 0x000fea000bf04270 */
[C---:B------:R-:W-:Y:S01]  /*ac70*/  HMMA.16816.F32.BF16 R8, R120.reuse, R126, RZ ;  /* 0x0000007e7808723c */ /* 0x040fe200000418ff */
[----:B------:R-:W0:Y:S07]  /*ac80*/  LDGDEPBAR ;  /* 0x00000000000079af */ /* 0x000e2e0000000000 */
[C---:B------:R-:W-:Y:S01]  /*ac90*/  HMMA.16816.F32.BF16 R12, R120.reuse, R16, RZ ;  /* 0x00000010780c723c */ /* 0x040fe200000418ff */
[----:B------:R-:W2:Y:S07]  /*aca0*/  LDSM.16.M88.4 R124, [R211+0x8100] ;  /* 0x00810000d37c783b */ /* 0x000eae0000000200 */
[C---:B------:R-:W-:Y:S01]  /*acb0*/  HMMA.16816.F32.BF16 R16, R120.reuse, R18, RZ ;  /* 0x000000127810723c */ /* 0x040fe200000418ff */
[----:B------:R-:W-:Y:S07]  /*acc0*/  LDSM.16.M88.4 R160, [R211+0xa100] ;  /* 0x00a10000d3a0783b */ /* 0x000fee0000000200 */
[C---:B----4-:R-:W-:Y:S01]  /*acd0*/  HMMA.16816.F32.BF16 R20, R120.reuse, R24, RZ ;  /* 0x000000187814723c */ /* 0x050fe200000418ff */
[----:B------:R-:W-:Y:S07]  /*ace0*/  LDSM.16.M88.4 R164, [R211+0xa900] ;  /* 0x00a90000d3a4783b */ /* 0x000fee0000000200 */
[C---:B------:R-:W-:Y:S01]  /*acf0*/  HMMA.16816.F32.BF16 R24, R120.reuse, R26, RZ ;  /* 0x0000001a7818723c */ /* 0x040fe200000418ff */
[----:B------:R-:W-:Y:S07]  /*ad00*/  LDSM.16.M88.4 R168, [R211+0xd900] ;  /* 0x00d90000d3a8783b */ /* 0x000fee0000000200 */
[C---:B-1----:R-:W-:Y:S08]  /*ad10*/  HMMA.16816.F32.BF16 R28, R120.reuse, R32, RZ ;  /* 0x00000020781c723c */ /* 0x042ff000000418ff */
[C---:B------:R-:W-:Y:S08]  /*ad20*/  HMMA.16816.F32.BF16 R32, R120.reuse, R34, RZ ;  /* 0x000000227820723c */ /* 0x040ff000000418ff */
[C---:B------:R-:W-:Y:S08]  /*ad30*/  HMMA.16816.F32.BF16 R36, R120.reuse, R40, RZ ;  /* 0x000000287824723c */ /* 0x040ff000000418ff */
[C---:B------:R-:W-:Y:S08]  /*ad40*/  HMMA.16816.F32.BF16 R40, R120.reuse, R42, RZ ;  /* 0x0000002a7828723c */ /* 0x040ff000000418ff */
[C---:B------:R-:W-:Y:S08]  /*ad50*/  HMMA.16816.F32.BF16 R44, R120.reuse, R48, RZ ;  /* 0x00000030782c723c */ /* 0x040ff000000418ff */
[----:B------:R-:W-:Y:S08]  /*ad60*/  HMMA.16816.F32.BF16 R48, R120, R50, RZ ;  /* 0x000000327830723c */ /* 0x000ff000000418ff */
[C---:B------:R-:W-:Y:S08]  /*ad70*/  HMMA.16816.F32.BF16 R4, R144.reuse, R128, R4 ;  /* 0x000000809004723c */ /* 0x040ff00000041804 */
[C---:B------:R-:W-:Y:S01]  /*ad80*/  HMMA.16816.F32.BF16 R8, R144.reuse, R130, R8 ;  /* 0x000000829008723c */ /* 0x040fe20000041808 */
[----:B------:R-:W1:Y:S07]  /*ad90*/  LDSM.16.M88.4 R128, [R211+0x9100] ;  /* 0x00910000d380783b */ /* 0x000e6e0000000200 */
[C---:B------:R-:W-:Y:S08]  /*ada0*/  HMMA.16816.F32.BF16 R12, R144.reuse, R132, R12 ;  /* 0x00000084900c723c */ /* 0x040ff0000004180c */
[C---:B------:R-:W-:Y:S01]  /*adb0*/  HMMA.16816.F32.BF16 R16, R144.reuse, R134, R16 ;  /* 0x000000869010723c */ /* 0x040fe20000041810 */
[----:B------:R-:W3:Y:S07]  /*adc0*/  LDSM.16.M88.4 R132, [R211+0x9900] ;  /* 0x00990000d384783b */ /* 0x000eee0000000200 */
        /* <DEDUP_REMOVED lines=10> */
[----:B------:R-:W-:Y:S01]  /*ae70*/  HMMA.16816.F32.BF16 R48, R144, R154, R48 ;  /* 0x0000009a9030723c */ /* 0x000fe20000041830 */
[----:B------:R-:W-:Y:S07]  /*ae80*/  LDSM.16.M88.4 R152, [R202+0x2000] ;  /* 0x00200000ca98783b */ /* 0x000fee0000000200 */
[C---:B--2---:R-:W-:Y:S08]  /*ae90*/  HMMA.16816.F32.BF16 R4, R172.reuse, R124, R4 ;  /* 0x0000007cac04723c */ /* 0x044ff00000041804 */
[C---:B------:R-:W-:Y:S01]  /*aea0*/  HMMA.16816.F32.BF16 R8, R172.reuse, R126, R8 ;  /* 0x0000007eac08723c */ /* 0x040fe20000041808 */
[----:B------:R-:W2:Y:S07]  /*aeb0*/  LDSM.16.M88.4 R124, [R202] ;  /* 0x00000000ca7c783b */ /* 0x000eae0000000200 */
[C---:B------:R-:W-:Y:S08]  /*aec0*/  HMMA.16816.F32.BF16 R12, R172.reuse, R156, R12 ;  /* 0x0000009cac0c723c */ /* 0x040ff0000004180c */
[C---:B------:R-:W-:Y:S01]  /*aed0*/  HMMA.16816.F32.BF16 R16, R172.reuse, R158, R16 ;  /* 0x0000009eac10723c */ /* 0x040fe20000041810 */
[----:B------:R-:W-:Y:S07]  /*aee0*/  LDSM.16.M88.4 R156, [R214+0xb900] ;  /* 0x00b90000d69c783b */ /* 0x000fee0000000200 */
[C---:B-1----:R-:W-:Y:S08]  /*aef0*/  HMMA.16816.F32.BF16 R20, R172.reuse, R128, R20 ;  /* 0x00000080ac14723c */ /* 0x042ff00000041814 */
[C---:B------:R-:W-:Y:S01]  /*af00*/  HMMA.16816.F32.BF16 R24, R172.reuse, R130, R24 ;  /* 0x00000082ac18723c */ /* 0x040fe20000041818 */
[----:B------:R-:W1:Y:S07]  /*af10*/  LDSM.16.M88.4 R128, [R202+0x2800] ;  /* 0x00280000ca80783b */ /* 0x000e6e0000000200 */
[C---:B---3--:R-:W-:Y:S08]  /*af20*/  HMMA.16816.F32.BF16 R28, R172.reuse, R132, R28 ;  /* 0x00000084ac1c723c */ /* 0x048ff0000004181c */
[C---:B------:R-:W-:Y:S01]  /*af30*/  HMMA.16816.F32.BF16 R32, R172.reuse, R134, R32 ;  /* 0x00000086ac20723c */ /* 0x040fe20000041820 */
[----:B------:R-:W3:Y:S07]  /*af40*/  LDSM.16.M88.4 R132, [R214+0xb100] ;  /* 0x00b10000d684783b */ /* 0x000eee0000000200 */
[C---:B------:R-:W-:Y:S08]  /*af50*/  HMMA.16816.F32.BF16 R36, R172.reuse, R160, R36 ;  /* 0x000000a0ac24723c */ /* 0x040ff00000041824 */
[C---:B------:R-:W-:Y:S01]  /*af60*/  HMMA.16816.F32.BF16 R40, R172.reuse, R162, R40 ;  /* 0x000000a2ac28723c */ /* 0x040fe20000041828 */
[----:B------:R-:W4:Y:S07]  /*af70*/  LDSM.16.M88.4 R160, [R214+0xc100] ;  /* 0x00c10000d6a0783b */ /* 0x000f2e0000000200 */
[C---:B------:R-:W-:Y:S08]  /*af80*/  HMMA.16816.F32.BF16 R44, R172.reuse, R164, R44 ;  /* 0x000000a4ac2c723c */ /* 0x040ff0000004182c */
[----:B------:R-:W-:Y:S01]  /*af90*/  HMMA.16816.F32.BF16 R48, R172, R166, R48 ;  /* 0x000000a6ac30723c */ /* 0x000fe20000041830 */
[----:B------:R-:W5:Y:S07]  /*afa0*/  LDSM.16.M88.4 R164, [R214+0xc900] ;  /* 0x00c90000d6a4783b */ /* 0x000f6e0000000200 */
        /* <DEDUP_REMOVED lines=8> */
[----:B------:R-:W2:Y:S07]  /*b030*/  LDSM.16.M88.4 R140, [R201] ;  /* 0x00000000c98c783b */ /* 0x000eae0000000200 */
[C---:B------:R-:W-:Y:S08]  /*b040*/  HMMA.16816.F32.BF16 R28, R176.reuse, R148, R28 ;  /* 0x00000094b01c723c */ /* 0x040ff0000004181c */
[C---:B------:R-:W-:Y:S01]  /*b050*/  HMMA.16816.F32.BF16 R32, R176.reuse, R150, R32 ;  /* 0x00000096b020723c */ /* 0x040fe20000041820 */
[----:B------:R-:W2:Y:S07]  /*b060*/  LDSM.16.M88.4 R148, [R200] ;  /* 0x00000000c894783b */ /* 0x000eae0000000200 */
[C---:B------:R-:W-:Y:S08]  /*b070*/  HMMA.16816.F32.BF16 R36, R176.reuse, R152, R36 ;  /* 0x00000098b024723c */ /* 0x040ff00000041824 */
[C---:B------:R-:W-:Y:S01]  /*b080*/  HMMA.16816.F32.BF16 R40, R176.reuse, R154, R40 ;  /* 0x0000009ab028723c */ /* 0x040fe20000041828 */
[----:B------:R-:W-:Y:S07]  /*b090*/  LDSM.16.M88.4 R152, [R197] ;  /* 0x00000000c598783b */ /* 0x000fee0000000200 */
[C---:B-1----:R-:W-:Y:S08]  /*b0a0*/  HMMA.16816.F32.BF16 R44, R176.reuse, R128, R44 ;  /* 0x00000080b02c723c */ /* 0x042ff0000004182c */
[----:B------:R-:W-:Y:S01]  /*b0b0*/  HMMA.16816.F32.BF16 R48, R176, R130, R48 ;  /* 0x00000082b030723c */ /* 0x000fe20000041830 */
[----:B------:R-:W1:Y:S07]  /*b0c0*/  LDSM.16.M88.4 R128, [R199] ;  /* 0x00000000c780783b */ /* 0x000e6e0000000200 */
[C---:B---3--:R-:W-:Y:S08]  /*b0d0*/  HMMA.16816.F32.BF16 R4, R180.reuse, R132, R4 ;  /* 0x00000084b404723c */ /* 0x048ff00000041804 */
[C---:B------:R-:W-:Y:S01]  /*b0e0*/  HMMA.16816.F32.BF16 R8, R180.reuse, R134, R8 ;  /* 0x00000086b408723c */ /* 0x040fe20000041808 */
[----:B------:R-:W3:Y:S07]  /*b0f0*/  LDSM.16.M88.4 R132, [R198] ;  /* 0x00000000c684783b */ /* 0x000eee0000000200 */
[C---:B------:R-:W-:Y:S08]  /*b100*/  HMMA.16816.F32.BF16 R12, R180.reuse, R156, R12 ;  /* 0x0000009cb40c723c */ /* 0x040ff0000004180c */
[C---:B------:R-:W-:Y:S01]  /*b110*/  HMMA.16816.F32.BF16 R16, R180.reuse, R158, R16 ;  /* 0x0000009eb410723c */ /* 0x040fe20000041810 */
[----:B------:R-:W1:Y:S07]  /*b120*/  LDSM.16.M88.4 R156, [R196] ;  /* 0x00000000c49c783b */ /* 0x000e6e0000000200 */
[C---:B----4-:R-:W-:Y:S08]  /*b130*/  HMMA.16816.F32.BF16 R20, R180.reuse, R160, R20 ;  /* 0x000000a0b414723c */ /* 0x050ff00000041814 */
[C---:B------:R-:W-:Y:S01]  /*b140*/  HMMA.16816.F32.BF16 R24, R180.reuse, R162, R24 ;  /* 0x000000a2b418723c */ /* 0x040fe20000041818 */
[----:B------:R-:W4:Y:S07]  /*b150*/  LDSM.16.M88.4 R160, [R211+0xb100] ;  /* 0x00b10000d3a0783b */ /* 0x000f2e0000000200 */
[C---:B-----5:R-:W-:Y:S08]  /*b160*/  HMMA.16816.F32.BF16 R28, R180.reuse, R164, R28 ;  /* 0x000000a4b41c723c */ /* 0x060ff0000004181c */
[C---:B------:R-:W-:Y:S01]  /*b170*/  HMMA.16816.F32.BF16 R32, R180.reuse, R166, R32 ;  /* 0x000000a6b420723c */ /* 0x040fe20000041820 */
[----:B------:R-:W-:Y:S07]  /*b180*/  LDSM.16.M88.4 R164, [R211+0xd100] ;  /* 0x00d10000d3a4783b */ /* 0x000fee0000000200 */
[C---:B--2---:R-:W-:Y:S08]  /*b190*/  HMMA.16816.F32.BF16 R36, R180.reuse, R124, R36 ;  /* 0x0000007cb424723c */ /* 0x044ff00000041824 */
[C---:B------:R-:W-:Y:S01]  /*b1a0*/  HMMA.16816.F32.BF16 R40, R180.reuse, R126, R40 ;  /* 0x0000007eb428723c */ /* 0x040fe20000041828 */
[----:B------:R-:W2:Y:S07]  /*b1b0*/  LDSM.16.M88.4 R124, [R211+0xb900] ;  /* 0x00b90000d37c783b */ /* 0x000eae0000000200 */
[C---:B------:R-:W-:Y:S08]  /*b1c0*/  HMMA.16816.F32.BF16 R44, R180.reuse, R136, R44 ;  /* 0x00000088b42c723c */ /* 0x040ff0000004182c */
[----:B------:R-:W-:Y:S01]  /*b1d0*/  HMMA.16816.F32.BF16 R48, R180, R138, R48 ;  /* 0x0000008ab430723c */ /* 0x000fe20000041830 */
[----:B------:R-:W5:Y:S07]  /*b1e0*/  LDSM.16.M88.4 R136, [R211+0xc100] ;  /* 0x00c10000d388783b */ /* 0x000f6e0000000200 */
[C---:B------:R-:W-:Y:S08]  /*b1f0*/  HMMA.16816.F32.BF16 R4, R184.reuse, R140, R4 ;  /* 0x0000008cb804723c */ /* 0x040ff00000041804 */
[C---:B------:R-:W-:Y:S01]  /*b200*/  HMMA.16816.F32.BF16 R8, R184.reuse, R142, R8 ;  /* 0x0000008eb808723c */ /* 0x040fe20000041808 */
[----:B------:R-:W2:Y:S07]  /*b210*/  LDSM.16.M88.4 R140, [R211+0xc900] ;  /* 0x00c90000d38c783b */ /* 0x000eae0000000200 */
[C---:B------:R-:W-:Y:S08]  /*b220*/  HMMA.16816.F32.BF16 R12, R184.reuse, R148, R12 ;  /* 0x00000094b80c723c */ /* 0x040ff0000004180c */
[C---:B------:R-:W-:Y:S01]  /*b230*/  HMMA.16816.F32.BF16 R16, R184.reuse, R150, R16 ;  /* 0x00000096b810723c */ /* 0x040fe20000041810 */
[----:B------:R-:W2:Y:S07]  /*b240*/  LDSM.16.M88.4 R148, [R202+0x3000] ;  /* 0x00300000ca94783b */ /* 0x000eae0000000200 */
[C---:B-1----:R-:W-:Y:S08]  /*b250*/  HMMA.16816.F32.BF16 R20, R184.reuse, R128, R20 ;  /* 0x00000080b814723c */ /* 0x042ff00000041814 */
[C---:B------:R-:W-:Y:S01]  /*b260*/  HMMA.16816.F32.BF16 R24, R184.reuse, R130, R24 ;  /* 0x00000082b818723c */ /* 0x040fe20000041818 */
[----:B------:R-:W-:Y:S07]  /*b270*/  LDSM.16.M88.4 R128, [R202+0x4000] ;  /* 0x00400000ca80783b */ /* 0x000fee0000000200 */
[C---:B---3--:R-:W-:Y:S08]  /*b280*/  HMMA.16816.F32.BF16 R28, R184.reuse, R132, R28 ;  /* 0x00000084b81c723c */ /* 0x048ff0000004181c */
[C---:B------:R-:W-:Y:S08]  /*b290*/  HMMA.16816.F32.BF16 R32, R184.reuse, R134, R32 ;  /* 0x00000086b820723c */ /* 0x040ff00000041820 */
[C---:B------:R-:W-:Y:S08]  /*b2a0*/  HMMA.16816.F32.BF16 R36, R184.reuse, R152, R36 ;  /* 0x00000098b824723c */ /* 0x040ff00000041824 */
[C---:B------:R-:W-:Y:S08]  /*b2b0*/  HMMA.16816.F32.BF16 R40, R184.reuse, R154, R40 ;  /* 0x0000009ab828723c */ /* 0x040ff00000041828 */
[C---:B------:R-:W-:Y:S08]  /*b2c0*/  HMMA.16816.F32.BF16 R44, R184.reuse, R156, R44 ;  /* 0x0000009cb82c723c */ /* 0x040ff0000004182c */
[----:B------:R-:W-:Y:S08]  /*b2d0*/  HMMA.16816.F32.BF16 R48, R184, R158, R48 ;  /* 0x0000009eb830723c */ /* 0x000ff00000041830 */
[C---:B----4-:R-:W-:Y:S08]  /*b2e0*/  HMMA.16816.F32.BF16 R4, R188.reuse, R160, R4 ;  /* 0x000000a0bc04723c */ /* 0x050ff00000041804 */
[C---:B------:R-:W-:Y:S08]  /*b2f0*/  HMMA.16816.F32.BF16 R8, R188.reuse, R162, R8 ;  /* 0x000000a2bc08723c */ /* 0x040ff00000041808 */
[C---:B--2---:R-:W-:Y:S08]  /*b300*/  HMMA.16816.F32.BF16 R12, R188.reuse, R124, R12 ;  /* 0x0000007cbc0c723c */ /* 0x044ff0000004180c */
[C---:B------:R-:W-:Y:S01]  /*b310*/  HMMA.16816.F32.BF16 R16, R188.reuse, R126, R16 ;  /* 0x0000007ebc10723c */ /* 0x040fe20000041810 */
[----:B------:R-:W1:Y:S07]  /*b320*/  LDSM.16.M88.4 R124, [R202+0x3800] ;  /* 0x00380000ca7c783b */ /* 0x000e6e0000000200 */
[C---:B-----5:R-:W-:Y:S08]  /*b330*/  HMMA.16816.F32.BF16 R20, R188.reuse, R136, R20 ;  /* 0x00000088bc14723c */ /* 0x060ff00000041814 */
        /* <DEDUP_REMOVED lines=10> */
[C---:B------:R-:W-:Y:S04]  /*b3e0*/  HMMA.16816.F32.BF16 R16, R192.reuse, R126, R16 ;  /* 0x0000007ec010723c */ /* 0x040fe80000041810 */
[----:B------:R-:W-:Y:S02]  /*b3f0*/  FMUL.FTZ R134, R4, c[0x0][0x320] ;  /* 0x0000c80004867a20 */ /* 0x000fe40000410000 */
[----:B------:R-:W-:Y:S02]  /*b400*/  FMUL.FTZ R132, R5, c[0x0][0x320] ;  /* 0x0000c80005847a20 */ /* 0x000fe40000410000 */
[----:B------:R-:W-:Y:S01]  /*b410*/  FMUL.FTZ R9, R9, c[0x0][0x320] ;  /* 0x0000c80009097a20 */ /* 0x000fe20000410000 */
[C---:B------:R-:W-:Y:S01]  /*b420*/  HMMA.16816.F32.BF16 R20, R192.reuse, R128, R20 ;  /* 0x00000080c014723c */ /* 0x040fe20000041814 */
[----:B------:R-:W1:Y:S02]  /*b430*/  MUFU.TANH R134, R134 ;  /* 0x0000008600867308 */ /* 0x000e640000002400 */
[----:B------:R-:W-:Y:S02]  /*b440*/  FMUL.FTZ R10, R10, c[0x0][0x320] ;  /* 0x0000c8000a0a7a20 */ /* 0x000fe40000410000 */
[----:B------:R-:W-:Y:S02]  /*b450*/  FMUL.FTZ R11, R11, c[0x0][0x320] ;  /* 0x0000c8000b0b7a20 */ /* 0x000fe40000410000 */
[----:B------:R-:W-:Y:S01]  /*b460*/  FMUL.FTZ R244, R8, c[0x0][0x320] ;  /* 0x0000c80008f47a20 */ /* 0x000fe20000410000 */
[C---:B------:R-:W-:Y:S03]  /*b470*/  HMMA.16816.F32.BF16 R24, R192.reuse, R130, R24 ;  /* 0x00000082c018723c */ /* 0x040fe60000041818 */
[----:B------:R-:W2:Y:S01]  /*b480*/  MUFU.TANH R246, R9 ;  /* 0x0000000900f67308 */ /* 0x000ea20000002400 */
[----:B------:R-:W-:Y:S02]  /*b490*/  FMUL.FTZ R13, R13, c[0x0][0x320] ;  /* 0x0000c8000d0d7a20 */ /* 0x000fe40000410000 */
[----:B------:R-:W-:Y:S02]  /*b4a0*/  FMUL.FTZ R14, R14, c[0x0][0x320] ;  /* 0x0000c8000e0e7a20 */ /* 0x000fe40000410000 */
[----:B------:R-:W-:Y:S04]  /*b4b0*/  FMUL.FTZ R15, R15, c[0x0][0x320] ;  /* 0x0000c8000f0f7a20 */ /* 0x000fe80000410000 */
        /* <DEDUP_REMOVED lines=13> */
[----:B------:R-:W1:Y:S01]  /*b590*/  MUFU.TANH R136, R13 ;  /* 0x0000000d00887308 */ /* 0x000e620000002400 */
[----:B------:R-:W-:Y:S02]  /*b5a0*/  FMUL.FTZ R23, R23, c[0x0][0x320] ;  /* 0x0000c80017177a20 */ /* 0x000fe40000410000 */
[----:B------:R-:W-:Y:S02]  /*b5b0*/  FMUL.FTZ R25, R25, c[0x0][0x320] ;  /* 0x0000c80019197a20 */ /* 0x000fe40000410000 */
[----:B------:R-:W-:Y:S02]  /*b5c0*/  FMUL.FTZ R26, R26, c[0x0][0x320] ;  /* 0x0000c8001a1a7a20 */ /* 0x000fe40000410000 */
[----:B------:R-:W-:Y:S03]  /*b5d0*/  FMUL.FTZ R27, R27, c[0x0][0x320] ;  /* 0x0000c8001b1b7a20 */ /* 0x000fe60000410000 */
[----:B------:R-:W1:Y:S01]  /*b5e0*/  MUFU.TANH R137, R14 ;  /* 0x0000000e00897308 */ /* 0x000e620000002400 */
[----:B----4-:R-:W4:Y:S09]  /*b5f0*/  LDSM.16.M88.4 R8, [R202+0x4800] ;  /* 0x00480000ca08783b */ /* 0x010f320000000200 */
[----:B------:R5:W1:Y:S10]  /*b600*/  MUFU.TANH R143, R15 ;  /* 0x0000000f008f7308 */ /* 0x000a740000002400 */
[----:B------:R-:W1:Y:S10]  /*b610*/  MUFU.TANH R132, R132 ;  /* 0x0000008400847308 */ /* 0x000e740000002400 */
[----:B------:R-:W1:Y:S01]  /*b620*/  MUFU.TANH R241, R241 ;  /* 0x000000f100f17308 */ /* 0x000e620000002400 */
[----:B-----5:R-:W5:Y:S09]  /*b630*/  LDSM.16.M88.4 R12, [R202+0x5000] ;  /* 0x00500000ca0c783b */ /* 0x020f720000000200 */
[----:B------:R-:W1:Y:S01]  /*b640*/  MUFU.TANH R135, R135 ;  /* 0x0000008700877308 */ /* 0x000e620000002400 */
[C---:B----4-:R-:W-:Y:S09]  /*b650*/  HMMA.16816.F32.BF16 R28, R192.reuse, R8, R28 ;  /* 0x00000008c01c723c */ /* 0x050ff2000004181c */
[----:B------:R-:W4:Y:S01]  /*b660*/  MUFU.TANH R244, R244 ;  /* 0x000000f400f47308 */ /* 0x000f220000002400 */
[C---:B------:R-:W-:Y:S01]  /*b670*/  HMMA.16816.F32.BF16 R32, R192.reuse, R10, R32 ;  /* 0x0000000ac020723c */ /* 0x040fe20000041820 */
[----:B------:R-:W1:Y:S01]  /*b680*/  LDSM.16.M88.4 R8, [R202+0x5800] ;  /* 0x00580000ca08783b */ /* 0x000e620000000200 */
[----:B------:R-:W-:Y:S07]  /*b690*/  DEPBAR.LE SB0, 0x0 ;  /* 0x000080000000791a */ /* 0x000fee0000000000 */
[----:B------:R-:W1:Y:S01]  /*b6a0*/  MUFU.TANH R138, R138 ;  /* 0x0000008a008a7308 */ /* 0x000e620000002400 */
[----:B------:R-:W-:Y:S04]  /*b6b0*/  BAR.SYNC.DEFER_BLOCKING 0x0 ;  /* 0x0000000000007b1d */ /* 0x000fe80000010000 */
[----:B------:R-:W-:Y:S05]  /*b6c0*/  FMUL.FTZ R168, R28, c[0x0][0x320] ;  /* 0x0000c8001ca87a20 */ /* 0x000fea0000410000 */
[----:B------:R-:W2:Y:S01]  /*b6d0*/  MUFU.TANH R140, R140 ;  /* 0x0000008c008c7308 */ /* 0x000ea20000002400 */
[----:B------:R-:W-:Y:S02]  /*b6e0*/  FMUL.FTZ R29, R29, c[0x0][0x320] ;  /* 0x0000c8001d1d7a20 */ /* 0x000fe40000410000 */
[----:B------:R-:W-:Y:S01]  /*b6f0*/  FMUL.FTZ R30, R30, c[0x0][0x320] ;  /* 0x0000c8001e1e7a20 */ /* 0x000fe20000410000 */
[C---:B-----5:R-:W-:Y:S05]  /*b700*/  HMMA.16816.F32.BF16 R36, R192.reuse, R12, R36 ;  /* 0x0000000cc024723c */ /* 0x060fea0000041824 */
[----:B------:R-:W-:Y:S01]  /*b710*/  FMUL.FTZ R240, R32, c[0x0][0x320] ;  /* 0x0000c80020f07a20 */ /* 0x000fe20000410000 */
[----:B------:R2:W2:Y:S01]  /*b720*/  MUFU.TANH R150, R17 ;  /* 0x0000001100967308 */ /* 0x0004a20000002400 */
[----:B------:R-:W-:Y:S01]  /*b730*/  FMUL.FTZ R31, R31, c[0x0][0x320] ;  /* 0x0000c8001f1f7a20 */ /* 0x000fe20000410000 */
[C---:B------:R-:W-:Y:S04]  /*b740*/  HMMA.16816.F32.BF16 R40, R192.reuse, R14, R40 ;  /* 0x0000000ec028723c */ /* 0x040fe80000041828 */
[----:B------:R-:W-:Y:S02]  /*b750*/  FMUL.FTZ R33, R33, c[0x0][0x320] ;  /* 0x0000c80021217a20 */ /* 0x000fe40000410000 */
[----:B------:R-:W-:Y:S02]  /*b760*/  FMUL.FTZ R34, R34, c[0x0][0x320] ;  /* 0x0000c80022227a20 */ /* 0x000fe40000410000 */
[----:B------:R2:W2:Y:S01]  /*b770*/  MUFU.TANH R149, R18 ;  /* 0x0000001200957308 */ /* 0x0004a20000002400 */
[----:B------:R-:W-:Y:S01]  /*b780*/  FMUL.FTZ R35, R35, c[0x0][0x320] ;  /* 0x0000c80023237a20 */ /* 0x000fe20000410000 */
[C---:B-1----:R-:W-:Y:S06]  /*b790*/  HMMA.16816.F32.BF16 R44, R192.reuse, R8, R44 ;  /* 0x00000008c02c723c */ /* 0x042fec000004182c */
[----:B------:R-:W-:Y:S02]  /*b7a0*/  FMUL.FTZ R162, R36, c[0x0][0x320] ;  /* 0x0000c80024a27a20 */ /* 0x000fe40000410000 */
[----:B------:R1:W1:Y:S01]  /*b7b0*/  MUFU.TANH R159, R19 ;  /* 0x00000013009f7308 */ /* 0x0002620000002400 */
[----:B------:R-:W-:Y:S03]  /*b7c0*/  HMMA.16816.F32.BF16 R48, R192, R10, R48 ;  /* 0x0000000ac030723c */ /* 0x000fe60000041830 */
[----:B------:R-:W-:Y:S02]  /*b7d0*/  FMUL.FTZ R37, R37, c[0x0][0x320] ;  /* 0x0000c80025257a20 */ /* 0x000fe40000410000 */
[----:B------:R-:W-:Y:S02]  /*b7e0*/  FMUL.FTZ R156, R40, c[0x0][0x320] ;  /* 0x0000c800289c7a20 */ /* 0x000fe40000410000 */
[----:B------:R-:W-:Y:S02]  /*b7f0*/  FMUL.FTZ R38, R38, c[0x0][0x320] ;  /* 0x0000c80026267a20 */ /* 0x000fe40000410000 */
[----:B------:R-:W1:Y:S03]  /*b800*/  MUFU.TANH R158, R158 ;  /* 0x0000009e009e7308 */ /* 0x000e660000002400 */
        /* <DEDUP_REMOVED lines=13> */
[----:B------:R-:W-:Y:S05]  /*b8e0*/  FMUL.FTZ R0, R51, c[0x0][0x320] ;  /* 0x0000c80033007a20 */ /* 0x000fea0000410000 */
[----:B------:R1:W1:Y:S10]  /*b8f0*/  MUFU.TANH R161, R23 ;  /* 0x0000001700a17308 */ /* 0x0002740000002400 */
[----:B------:R-:W1:Y:S10]  /*b900*/  MUFU.TANH R164, R164 ;  /* 0x000000a400a47308 */ /* 0x000e740000002400 */
[----:B------:R1:W1:Y:S10]  /*b910*/  MUFU.TANH R166, R25 ;  /* 0x0000001900a67308 */ /* 0x0002740000002400 */
[----:B------:R1:W1:Y:S10]  /*b920*/  MUFU.TANH R165, R26 ;  /* 0x0000001a00a57308 */ /* 0x0002740000002400 */
        /* <DEDUP_REMOVED lines=24> */
[----:B------:R1:W1:Y:S01]  /*bab0*/  MUFU.TANH R117, R0 ;  /* 0x0000000000757308 */ /* 0x0002620000002400 */
[----:B------:R-:W-:-:S05]  /*bac0*/  @!P0 BRA `(.L_x_195) ;  /* 0x0000035000008947 */ /* 0x000fca0003800000 */
[----:B--234-:R-:W-:Y:S02]  /*bad0*/  IMAD R7, R238, 0x60, R219 ;  /* 0x00000060ee077824 */ /* 0x01cfe400078e02db */
[----:B------:R-:W-:Y:S03]  /*bae0*/  IMAD.MOV.U32 R215, RZ, RZ, RZ ;  /* 0x000000ffffd77224 */ /* 0x000fe600078e00ff */
[----:B------:R-:W-:Y:S05]  /*baf0*/  IADD3 R216, R7, -0x60, R218 ;  /* 0xffffffa007d87810 */ /* 0x000fea0007ffe0da */
[----:B------:R-:W-:Y:S04]  /*bb00*/  @P3 IMAD.HI.U32 R2, R216, c[0x0][0x2bc], RZ ;  /* 0x0000af00d8023a27 */ /* 0x000fe800078e00ff */
[----:B-1----:R-:W-:Y:S01]  /*bb10*/  IMAD.MOV.U32 R0, RZ, RZ, R216 ;  /* 0x000000ffff007224 */ /* 0x002fe200078e00d8 */
[----:B------:R-:W-:Y:S04]  /*bb20*/  @P3 SHF.R.U32.HI R0, RZ, c[0x0][0x2c0], R2 ;  /* 0x0000b000ff003a19 */ /* 0x000fe80000011602 */
[C---:B------:R-:W-:Y:S04]  /*bb30*/  @!P1 IADD3 R7, P0, R0.reuse, UR36, RZ ;  /* 0x0000002400079c10 */ /* 0x040fe8000ff1e0ff */
[----:B------:R-:W-:Y:S02]  /*bb40*/  @!P1 LEA.HI.X.SX32 R2, R0, UR5, 0x1, P0 ;  /* 0x0000000500029c11 */ /* 0x000fe400080f0eff */
[C---:B------:R-:W-:Y:S04]  /*bb50*/  @!P1 LEA R4, P0, R7.reuse, c[0x0][0x2a0], 0x2 ;  /* 0x0000a80007049a11 */ /* 0x040fe800078010ff */
[----:B------:R-:W-:Y:S01]  /*bb60*/  @!P1 LEA.HI.X R5, R7, c[0x0][0x2a4], R2, 0x2, P0 ;  /* 0x0000a90007059a11 */ /* 0x000fe200000f1402 */
[----:B------:R-:W-:Y:S04]  /*bb70*/  IMAD.MOV R7, RZ, RZ, -R0 ;  /* 0x000000ffff077224 */ /* 0x000fe800078e0a00 */
[----:B------:R-:W2:Y:S01]  /*bb80*/  @!P1 LDG.E R215, [R4.64] ;  /* 0x0000002a04d79981 */ /* 0x000ea2000c1e1900 */
[----:B------:R-:W-:Y:S04]  /*bb90*/  IMAD R216, R7, c[0x0][0x2b8], R216 ;  /* 0x0000ae0007d87a24 */ /* 0x000fe800078e02d8 */
[C---:B------:R-:W-:Y:S01]  /*bba0*/  IMAD.WIDE.U32 R6, R216.reuse, c[0x0][0x1e0], RZ ;  /* 0x00007800d8067a25 */ /* 0x040fe200078e00ff */
[----:B------:R-:W-:Y:S05]  /*bbb0*/  SHF.R.S32.HI R9, RZ, 0x1f, R216 ;  /* 0x0000001fff097819 */ /* 0x000fea00000114d8 */
[----:B------:R-:W-:Y:S04]  /*bbc0*/  IMAD R9, R9, c[0x0][0x1e0], RZ ;  /* 0x0000780009097a24 */ /* 0x000fe800078e02ff */
[----:B------:R-:W-:Y:S04]  /*bbd0*/  IMAD R9, R216, c[0x0][0x1e4], R9 ;  /* 0x00007900d8097a24 */ /* 0x000fe800078e0209 */
[----:B------:R-:W-:Y:S01]  /*bbe0*/  IMAD.IADD R7, R7, 0x1, R9 ;  /* 0x0000000107077824 */ /* 0x000fe200078e0209 */
[----:B--2---:R-:W-:Y:S03]  /*bbf0*/  SHF.R.S32.HI R0, RZ, 0x1f, R215 ;  /* 0x0000001fff007819 */ /* 0x004fe600000114d7 */
[C---:B------:R-:W-:Y:S04]  /*bc00*/  IMAD.WIDE.U32 R6, R215.reuse, c[0x0][0x1f0], R6 ;  /* 0x00007c00d7067a25 */ /* 0x040fe800078e0006 */
[----:B------:R-:W-:Y:S01]  /*bc10*/  IMAD R0, R0, c[0x0][0x1f0], RZ ;  /* 0x00007c0000007a24 */ /* 0x000fe200078e02ff */
[----:B------:R-:W-:Y:S03]  /*bc20*/  IADD3 R5, P0, R6, UR40, RZ ;  /* 0x0000002806057c10 */ /* 0x000fe6000ff1e0ff */
[----:B------:R-:W-:Y:S05]  /*bc30*/  IMAD R0, R215, c[0x0][0x1f4], R0 ;  /* 0x00007d00d7007a24 */ /* 0x000fea00078e0200 */
[----:B------:R-:W-:Y:S02]  /*bc40*/  IADD3.X R0, R7, UR9, R0, P0, !PT ;  /* 0x0000000907007c10 */ /* 0x000fe400087fe400 */
[C---:B------:R-:W-:Y:S04]  /*bc50*/  LEA R14, P0, R5.reuse, c[0x0][0x1c8], 0x1 ;  /* 0x00007200050e7a11 */ /* 0x040fe800078008ff */
[----:B------:R-:W-:Y:S01]  /*bc60*/  LEA.HI.X R16, R5, c[0x0][0x1cc], R0, 0x1, P0 ;  /* 0x0000730005107a11 */ /* 0x000fe200000f0c00 */
[----:B------:R-:W1:Y:S01]  /*bc70*/  SHFL.IDX PT, R6, R14, RZ, 0x181f ;  /* 0x00181fff0e067589 */ /* 0x000e6200000e0000 */
[----:B------:R-:W-:Y:S03]  /*bc80*/  IADD3 R0, -R231, 0x10, RZ ;  /* 0x00000010e7007810 */ /* 0x000fe60007ffe1ff */
[----:B------:R-:W2:Y:S01]  /*bc90*/  SHFL.IDX PT, R9, R16, RZ, 0x181f ;  /* 0x00181fff10097589 */ /* 0x000ea200000e0000 */
[----:B------:R-:W-:Y:S03]  /*bca0*/  LOP3.LUT R0, R0, 0xf, RZ, 0xc0, !PT ;  /* 0x0000000f00007812 */ /* 0x000fe600078ec0ff */
[----:B------:R-:W3:Y:S04]  /*bcb0*/  SHFL.IDX PT, R4, R14, 0x1, 0x181f ;  /* 0x00381f000e047f89 */ /* 0x000ee800000e0000 */
[----:B------:R-:W4:Y:S04]  /*bcc0*/  SHFL.IDX PT, R2, R14, 0x2, 0x181f ;  /* 0x00581f000e027f89 */ /* 0x000f2800000e0000 */
[----:B------:R-:W5:Y:S04]  /*bcd0*/  SHFL.IDX PT, R7, R16, 0x1, 0x181f ;  /* 0x00381f0010077f89 */ /* 0x000f6800000e0000 */
[----:B------:R-:W5:Y:S01]  /*bce0*/  SHFL.IDX PT, R5, R16, 0x2, 0x181f ;  /* 0x00581f0010057f89 */ /* 0x000f6200000e0000 */
[C---:B-1----:R-:W-:Y:S02]  /*bcf0*/  IADD3 R10, P2, R6.reuse, R235, RZ ;  /* 0x000000eb060a7210 */ /* 0x042fe40007f5e0ff */
[----:B------:R-:W-:Y:S03]  /*bd00*/  IADD3 R12, P0, R6, R233, RZ ;  /* 0x000000e9060c7210 */ /* 0x000fe60007f1e0ff */
[C---:B--2---:R-:W-:Y:S02]  /*bd10*/  IMAD.X R11, R9.reuse, 0x1, R236, P2 ;  /* 0x00000001090b7824 */ /* 0x044fe400010e06ec */
[----:B------:R-:W-:Y:S01]  /*bd20*/  IMAD.X R13, R9, 0x1, R234, P0 ;  /* 0x00000001090d7824 */ /* 0x000fe200000e06ea */
[C---:B---3--:R-:W-:Y:S02]  /*bd30*/  IADD3 R8, P6, R4.reuse, R235, RZ ;  /* 0x000000eb04087210 */ /* 0x048fe40007fde0ff */
[----:B------:R1:W-:Y:S01]  /*bd40*/  LDGSTS.E.BYPASS.LTC128B.128 [R217+0x8100], [R10.64], !P5 ;  /* 0x081000000ad97fae */ /* 0x0003e2000e901d6a */
[----:B------:R-:W-:Y:S02]  /*bd50*/  IADD3 R6, P2, R4, R233, RZ ;  /* 0x000000e904067210 */ /* 0x000fe40007f5e0ff */
[----:B----4-:R-:W-:Y:S01]  /*bd60*/  IADD3 R14, P0, R2, R235, RZ ;  /* 0x000000eb020e7210 */ /* 0x010fe20007f1e0ff */
[----:B------:R1:W-:Y:S01]  /*bd70*/  LDGSTS.E.BYPASS.LTC128B.128 [R217+0xb100], [R12.64], !P4 ;  /* 0x0b1000000cd97fae */ /* 0x0003e2000e101d6a */
[C---:B-----5:R-:W-:Y:S02]  /*bd80*/  IMAD.X R9, R7.reuse, 0x1, R236, P6 ;  /* 0x0000000107097824 */ /* 0x060fe400030e06ec */
        /* <DEDUP_REMOVED lines=9> */
.L_x_195:
[----:B-1234-:R-:W-:Y:S01]  /*be20*/  FMNMX.FTZ R5, R134, R3, !PT ;  /* 0x0000000386057209 */ /* 0x01efe20007810000 */
        /* <DEDUP_REMOVED lines=51> */
[----:B------:R-:W-:Y:S01]  /*c160*/  FMNMX.FTZ R7, R117, R0, !PT ;  /* 0x0000000075077209 */ /* 0x000fe20007810000 */
[----:B------:R-:W-:Y:S01]  /*c170*/  LDSM.16.MT88.4 R12, [R212+0x100] ;  /* 0x00010000d40c783b */ /* 0x000fe20000004200 */
[----:B------:R-:W-:Y:S07]  /*c180*/  ISETP.GT.AND P0, PT, R238, UR4, PT ;  /* 0x00000004ee007c0c */ /* 0x000fee000bf04270 */
[----:B------:R-:W-:Y:S08]  /*c190*/  SHFL.BFLY PT, R9, R6, 0x2, 0x1f ;  /* 0x0c401f0006097f89 */ /* 0x000ff000000e0000 */
[----:B------:R-:W1:Y:S02]  /*c1a0*/  SHFL.BFLY PT, R0, R7, 0x2, 0x1f ;  /* 0x0c401f0007007f89 */ /* 0x000e6400000e0000 */
[----:B-1----:R-:W-:Y:S02]  /*c1b0*/  FMNMX.FTZ R5, R7, R0, !PT ;  /* 0x0000000007057209 */ /* 0x002fe40007810000 */
[----:B------:R-:W-:Y:S04]  /*c1c0*/  FMNMX.FTZ R11, R6, R9, !PT ;  /* 0x00000009060b7209 */ /* 0x000fe80007810000 */
[----:B------:R-:W1:Y:S08]  /*c1d0*/  SHFL.BFLY PT, R4, R5, 0x1, 0x1f ;  /* 0x0c201f0005047f89 */ /* 0x000e7000000e0000 */
[----:B------:R-:W2:Y:S01]  /*c1e0*/  SHFL.BFLY PT, R2, R11, 0x1, 0x1f ;  /* 0x0c201f000b027f89 */ /* 0x000ea200000e0000 */
[----:B-1----:R-:W-:Y:S05]  /*c1f0*/  FMNMX.FTZ R116, R5, R4, !PT ;  /* 0x0000000405747209 */ /* 0x002fea0007810000 */
[----:B------:R-:W-:Y:S01]  /*c200*/  FMUL.FTZ R124, R116, c[0x0][0x2d0] ;  /* 0x0000b400747c7a20 */ /* 0x000fe20000410000 */
[----:B--2---:R-:W-:Y:S03]  /*c210*/  FMNMX.FTZ R0, R11, R2, !PT ;  /* 0x000000020b007209 */ /* 0x004fe60007810000 */
[--C-:B------:R-:W-:Y:S02]  /*c220*/  FFMA.FTZ R130, R241, c[0x0][0x2d0], -R124.reuse ;  /* 0x0000b400f1827a23 */ /* 0x100fe4000001087c */
[--C-:B------:R-:W-:Y:S02]  /*c230*/  FFMA.FTZ R129, R135, c[0x0][0x2d0], -R124.reuse ;  /* 0x0000b40087817a23 */ /* 0x100fe4000001087c */
[C---:B------:R-:W-:Y:S02]  /*c240*/  FADD.FTZ R2, -R0.reuse, R3 ;  /* 0x0000000300027221 */ /* 0x040fe40000010100 */
[----:B------:R-:W-:Y:S01]  /*c250*/  FMUL.FTZ R125, R0, c[0x0][0x2d0] ;  /* 0x0000b400007d7a20 */ /* 0x000fe20000410000 */
[----:B------:R-:W-:Y:S01]  /*c260*/  MUFU.EX2 R130, R130 ;  /* 0x0000008200827308 */ /* 0x000fe20000000800 */
[----:B------:R-:W-:Y:S02]  /*c270*/  FMUL.FTZ R3, R2, c[0x0][0x2d0] ;  /* 0x0000b40002037a20 */ /* 0x000fe40000410000 */
[----:B------:R-:W-:Y:S02]  /*c280*/  FADD.FTZ R2, -R116, R119 ;  /* 0x0000007774027221 */ /* 0x000fe40000010100 */
[--C-:B------:R-:W-:Y:S02]  /*c290*/  FFMA.FTZ R134, R134, c[0x0][0x2d0], -R125.reuse ;  /* 0x0000b40086867a23 */ /* 0x100fe4000001087d */
[--C-:B------:R-:W-:Y:S02]  /*c2a0*/  FFMA.FTZ R133, R132, c[0x0][0x2d0], -R125.reuse ;  /* 0x0000b40084857a23 */ /* 0x100fe4000001087d */
[--C-:B------:R-:W-:Y:S01]  /*c2b0*/  FFMA.FTZ R132, R244, c[0x0][0x2d0], -R125.reuse ;  /* 0x0000b400f4847a23 */ /* 0x100fe2000001087d */
[----:B------:R-:W1:Y:S01]  /*c2c0*/  MUFU.EX2 R3, R3 ;  /* 0x0000000300037308 */ /* 0x000e620000000800 */
[--C-:B------:R-:W-:Y:S02]  /*c2d0*/  FFMA.FTZ R131, R246, c[0x0][0x2d0], -R125.reuse ;  /* 0x0000b400f6837a23 */ /* 0x100fe4000001087d */
[--C-:B------:R-:W-:Y:S02]  /*c2e0*/  FFMA.FTZ R128, R245, c[0x0][0x2d0], -R124.reuse ;  /* 0x0000b400f5807a23 */ /* 0x100fe4000001087c */
[--C-:B------:R-:W-:Y:S02]  /*c2f0*/  FFMA.FTZ R119, R243, c[0x0][0x2d0], -R124.reuse ;  /* 0x0000b400f3777a23 */ /* 0x100fe4000001087c */
[----:B------:R-:W-:Y:S02]  /*c300*/  FMUL.FTZ R6, R2, c[0x0][0x2d0] ;  /* 0x0000b40002067a20 */ /* 0x000fe40000410000 */
        /* <DEDUP_REMOVED lines=10> */
[C---:B-1----:R-:W-:Y:S02]  /*c3b0*/  FMUL.FTZ R4, R3.reuse, R112 ;  /* 0x0000007003047220 */ /* 0x042fe40000410000 */
        /* <DEDUP_REMOVED lines=8> */
[----:B------:R-:W-:Y:S01]  /*c440*/  MUFU.EX2 R132, R132 ;  /* 0x0000008400847308 */ /* 0x000fe20000000800 */
[C---:B------:R-:W-:Y:S02]  /*c450*/  FMUL.FTZ R32, R3.reuse, R84 ;  /* 0x0000005403207220 */ /* 0x040fe40000410000 */
[----:B------:R-:W-:Y:S02]  /*c460*/  FMUL.FTZ R33, R3, R85 ;  /* 0x0000005503217220 */ /* 0x000fe40000410000 */
[C---:B--2---:R-:W-:Y:S02]  /*c470*/  FMUL.FTZ R6, R2.reuse, R114 ;  /* 0x0000007202067220 */ /* 0x044fe40000410000 */
[C---:B------:R-:W-:Y:S02]  /*c480*/  FMUL.FTZ R7, R2.reuse, R115 ;  /* 0x0000007302077220 */ /* 0x040fe40000410000 */
[C---:B------:R-:W-:Y:S01]  /*c490*/  FMUL.FTZ R10, R2.reuse, R110 ;  /* 0x0000006e020a7220 */ /* 0x040fe20000410000 */
[----:B------:R-:W2:Y:S01]  /*c4a0*/  MUFU.EX2 R131, R131 ;  /* 0x0000008300837308 */ /* 0x000ea20000000800 */
[C---:B------:R-:W-:Y:S02]  /*c4b0*/  FMUL.FTZ R11, R2.reuse, R111 ;  /* 0x0000006f020b7220 */ /* 0x040fe40000410000 */
[C---:B------:R-:W-:Y:S01]  /*c4c0*/  FMUL.FTZ R18, R2.reuse, R102 ;  /* 0x0000006602127220 */ /* 0x040fe20000410000 */
[----:B-1----:R-:W-:Y:S01]  /*c4d0*/  F2FP.BF16.PACK_AB R112, R133, R134 ;  /* 0x000000868570723e */ /* 0x002fe200000010ff */
[C---:B------:R-:W-:Y:S01]  /*c4e0*/  FMUL.FTZ R19, R2.reuse, R103 ;  /* 0x0000006702137220 */ /* 0x040fe20000410000 */
[----:B------:R-:W-:Y:S01]  /*c4f0*/  LDSM.16.MT88.4 R108, [R212+0x2900] ;  /* 0x00290000d46c783b */ /* 0x000fe20000004200 */
[C---:B------:R-:W-:Y:S02]  /*c500*/  FMUL.FTZ R26, R2.reuse, R94 ;  /* 0x0000005e021a7220 */ /* 0x040fe40000410000 */
[C---:B------:R-:W-:Y:S01]  /*c510*/  FMUL.FTZ R27, R2.reuse, R95 ;  /* 0x0000005f021b7220 */ /* 0x040fe20000410000 */
[----:B------:R-:W1:Y:S01]  /*c520*/  MUFU.EX2 R129, R129 ;  /* 0x0000008100817308 */ /* 0x000e620000000800 */
        /* <DEDUP_REMOVED lines=10> */
[----:B--2---:R-:W-:Y:S01]  /*c5d0*/  F2FP.BF16.PACK_AB R114, R131, R132 ;  /* 0x000000848372723e */ /* 0x004fe200000010ff */
[C---:B------:R-:W-:Y:S02]  /*c5e0*/  FMUL.FTZ R49, R3.reuse, R69 ;  /* 0x0000004503317220 */ /* 0x040fe40000410000 */
[C---:B------:R-:W-:Y:S02]  /*c5f0*/  FMUL.FTZ R50, R2.reuse, R70 ;  /* 0x0000004602327220 */ /* 0x040fe40000410000 */
[C---:B------:R-:W-:Y:S01]  /*c600*/  FMUL.FTZ R51, R2.reuse, R71 ;  /* 0x0000004702337220 */ /* 0x040fe20000410000 */
[----:B------:R-:W2:Y:S01]  /*c610*/  MUFU.EX2 R119, R119 ;  /* 0x0000007700777308 */ /* 0x000ea20000000800 */
[----:B------:R-:W4:Y:S01]  /*c620*/  LDSM.16.MT88.4 R76, [R209+0x3100] ;  /* 0x00310000d14c783b */ /* 0x000f220000004200 */
[----:B------:R-:W-:Y:S01]  /*c630*/  FMUL.FTZ R52, R3, R52 ;  /* 0x0000003403347220 */ /* 0x000fe20000410000 */
[----:B-1----:R-:W-:Y:S01]  /*c640*/  F2FP.BF16.PACK_AB R113, R129, R130 ;  /* 0x000000828171723e */ /* 0x002fe200000010ff */
[C---:B------:R-:W-:Y:S02]  /*c650*/  FMUL.FTZ R53, R3.reuse, R53 ;  /* 0x0000003503357220 */ /* 0x040fe40000410000 */
[C---:B------:R-:W-:Y:S03]  /*c660*/  FMUL.FTZ R54, R2.reuse, R54 ;  /* 0x0000003602367220 */ /* 0x040fe60000410000 */
[----:B------:R-:W1:Y:S01]  /*c670*/  LDSM.16.MT88.4 R68, [R208+0x3100] ;  /* 0x00310000d044783b */ /* 0x000e620000004200 */
[C---:B------:R-:W-:Y:S01]  /*c680*/  FMUL.FTZ R55, R2.reuse, R55 ;  /* 0x0000003702377220 */ /* 0x040fe20000410000 */
[----:B------:R-:W-:Y:S01]  /*c690*/  MUFU.EX2 R162, R162 ;  /* 0x000000a200a27308 */ /* 0x000fe20000000800 */
[C---:B------:R-:W-:Y:S02]  /*c6a0*/  FMUL.FTZ R56, R3.reuse, R56 ;  /* 0x0000003803387220 */ /* 0x040fe40000410000 */
[C---:B------:R-:W-:Y:S02]  /*c6b0*/  FMUL.FTZ R57, R3.reuse, R57 ;  /* 0x0000003903397220 */ /* 0x040fe40000410000 */
[C---:B------:R-:W-:Y:S01]  /*c6c0*/  FMUL.FTZ R58, R2.reuse, R58 ;  /* 0x0000003a023a7220 */ /* 0x040fe20000410000 */
[----:B------:R-:W-:Y:S01]  /*c6d0*/  LDSM.16.MT88.4 R100, [R210+0x2900] ;  /* 0x00290000d264783b */ /* 0x000fe20000004200 */
[C---:B------:R-:W-:Y:S02]  /*c6e0*/  FMUL.FTZ R59, R2.reuse, R59 ;  /* 0x0000003b023b7220 */ /* 0x040fe40000410000 */
[C---:B------:R-:W-:Y:S01]  /*c6f0*/  FMUL.FTZ R60, R3.reuse, R60 ;  /* 0x0000003c033c7220 */ /* 0x040fe20000410000 */
[----:B------:R-:W-:Y:S01]  /*c700*/  MUFU.EX2 R157, R157 ;  /* 0x0000009d009d7308 */ /* 0x000fe20000000800 */
[----:B------:R-:W-:Y:S01]  /*c710*/  FMUL.FTZ R61, R3, R61 ;  /* 0x0000003d033d7220 */ /* 0x000fe20000410000 */
[----:B--2---:R-:W-:Y:S01]  /*c720*/  F2FP.BF16.PACK_AB R115, R119, R128 ;  /* 0x000000807773723e */ /* 0x004fe200000010ff */
[C---:B------:R-:W-:Y:S02]  /*c730*/  FMUL.FTZ R62, R2.reuse, R62 ;  /* 0x0000003e023e7220 */ /* 0x040fe40000410000 */
[C---:B------:R-:W-:Y:S02]  /*c740*/  FMUL.FTZ R63, R2.reuse, R63 ;  /* 0x0000003f023f7220 */ /* 0x040fe40000410000 */
[C---:B------:R-:W-:Y:S02]  /*c750*/  FMUL.FTZ R64, R3.reuse, R64 ;  /* 0x0000004003407220 */ /* 0x040fe40000410000 */
[C---:B------:R-:W-:Y:S01]  /*c760*/  HMMA.16816.F32.BF16 R4, R112.reuse, R12, R4 ;  /* 0x0000000c7004723c */ /* 0x040fe20000041804 */
[----:B------:R-:W-:Y:S04]  /*c770*/  MUFU.EX2 R152, R152 ;  /* 0x0000009800987308 */ /* 0x000fe80000000800 */
[C---:B------:R-:W-:Y:S02]  /*c780*/  FMUL.FTZ R65, R3.reuse, R65 ;  /* 0x0000004103417220 */ /* 0x040fe40000410000 */
[C---:B------:R-:W-:Y:S01]  /*c790*/  FMUL.FTZ R12, R3.reuse, R104 ;  /* 0x00000068030c7220 */ /* 0x040fe20000410000 */
[C---:B------:R-:W-:Y:S03]  /*c7a0*/  HMMA.16816.F32.BF16 R8, R112.reuse, R14, R8 ;  /* 0x0000000e7008723c */ /* 0x040fe60000041808 */
[----:B------:R-:W-:Y:S01]  /*c7b0*/  MUFU.EX2 R153, R153 ;  /* 0x0000009900997308 */ /* 0x000fe20000000800 */
[----:B------:R-:W-:Y:S02]  /*c7c0*/  FMUL.FTZ R13, R3, R105 ;  /* 0x00000069030d7220 */ /* 0x000fe40000410000 */
[C---:B------:R-:W-:Y:S02]  /*c7d0*/  FMUL.FTZ R66, R2.reuse, R66 ;  /* 0x0000004202427220 */ /* 0x040fe40000410000 */
[C---:B------:R-:W-:Y:S04]  /*c7e0*/  FMUL.FTZ R14, R2.reuse, R106 ;  /* 0x0000006a020e7220 */ /* 0x040fe80000410000 */
[C---:B------:R-:W-:Y:S01]  /*c7f0*/  FMUL.FTZ R15, R2.reuse, R107 ;  /* 0x0000006b020f7220 */ /* 0x040fe20000410000 */
[----:B------:R-:W-:Y:S01]  /*c800*/  MUFU.EX2 R135, R135 ;  /* 0x0000008700877308 */ /* 0x000fe20000000800 */
[----:B------:R-:W-:Y:S02]  /*c810*/  FMUL.FTZ R67, R2, R67 ;  /* 0x0000004302437220 */ /* 0x000fe40000410000 */
[--C-:B------:R-:W-:Y:S02]  /*c820*/  FFMA.FTZ R140, R140, c[0x0][0x2d0], -R125.reuse ;  /* 0x0000b4008c8c7a23 */ /* 0x100fe4000001087d */
[--C-:B------:R-:W-:Y:S01]  /*c830*/  FFMA.FTZ R143, R150, c[0x0][0x2d0], -R125.reuse ;  /* 0x0000b400968f7a23 */ /* 0x100fe2000001087d */
[C---:B------:R-:W-:Y:S03]  /*c840*/  HMMA.16816.F32.BF16 R12, R112.reuse, R20, R12 ;  /* 0x00000014700c723c */ /* 0x040fe6000004180c */
[--C-:B------:R-:W-:Y:S01]  /*c850*/  FFMA.FTZ R149, R149, c[0x0][0x2d0], -R124.reuse ;  /* 0x0000b40095957a23 */ /* 0x100fe2000001087c */
[----:B------:R-:W2:Y:S01]  /*c860*/  MUFU.EX2 R136, R136 ;  /* 0x0000008800887308 */ /* 0x000ea20000000800 */
[--C-:B------:R-:W-:Y:S02]  /*c870*/  FFMA.FTZ R150, R159, c[0x0][0x2d0], -R124.reuse ;  /* 0x0000b4009f967a23 */ /* 0x100fe4000001087c */
[C---:B------:R-:W-:Y:S01]  /*c880*/  FMUL.FTZ R20, R3.reuse, R96 ;  /* 0x0000006003147220 */ /* 0x040fe20000410000 */
[C---:B------:R-:W-:Y:S04]  /*c890*/  HMMA.16816.F32.BF16 R16, R112.reuse, R22, R16 ;  /* 0x000000167010723c */ /* 0x040fe80000041810 */
[----:B------:R-:W-:Y:S02]  /*c8a0*/  FMUL.FTZ R21, R3, R97 ;  /* 0x0000006103157220 */ /* 0x000fe40000410000 */
[----:B------:R-:W-:Y:S01]  /*c8b0*/  MUFU.EX2 R137, R137 ;  /* 0x0000008900897308 */ /* 0x000fe20000000800 */
[C---:B------:R-:W-:Y:S02]  /*c8c0*/  FMUL.FTZ R22, R2.reuse, R98 ;  /* 0x0000006202167220 */ /* 0x040fe40000410000 */
[----:B------:R-:W-:Y:S03]  /*c8d0*/  FMUL.FTZ R23, R2, R99 ;  /* 0x0000006302177220 */ /* 0x000fe60000410000 */
[--C-:B------:R-:W-:Y:S02]  /*c8e0*/  FFMA.FTZ R159, R158, c[0x0][0x2d0], -R125.reuse ;  /* 0x0000b4009e9f7a23 */ /* 0x100fe4000001087d */
[--C-:B------:R-:W-:Y:S02]  /*c8f0*/  FFMA.FTZ R154, R154, c[0x0][0x2d0], -R125.reuse ;  /* 0x0000b4009a9a7a23 */ /* 0x100fe4000001087d */
[C---:B------:R-:W-:Y:S01]  /*c900*/  HMMA.16816.F32.BF16 R20, R112.reuse, R28, R20 ;  /* 0x0000001c7014723c */ /* 0x040fe20000041814 */
[----:B------:R-:W5:Y:S02]  /*c910*/  MUFU.EX2 R138, R138 ;  /* 0x0000008a008a7308 */ /* 0x000f640000000800 */
[--C-:B------:R-:W-:Y:S02]  /*c920*/  FFMA.FTZ R158, R163, c[0x0][0x2d0], -R124.reuse ;  /* 0x0000b400a39e7a23 */ /* 0x100fe4000001087c */
[--C-:B------:R-:W-:Y:S02]  /*c930*/  FFMA.FTZ R161, R161, c[0x0][0x2d0], -R124.reuse ;  /* 0x0000b400a1a17a23 */ /* 0x100fe4000001087c */
[C---:B------:R-:W-:Y:S01]  /*c940*/  FMUL.FTZ R28, R3.reuse, R88 ;  /* 0x00000058031c7220 */ /* 0x040fe20000410000 */
[C---:B------:R-:W-:Y:S03]  /*c950*/  HMMA.16816.F32.BF16 R24, R112.reuse, R30, R24 ;  /* 0x0000001e7018723c */ /* 0x040fe60000041818 */
[----:B------:R-:W-:Y:S01]  /*c960*/  MUFU.EX2 R140, R140 ;  /* 0x0000008c008c7308 */ /* 0x000fe20000000800 */
[----:B------:R-:W-:Y:S02]  /*c970*/  FMUL.FTZ R29, R3, R89 ;  /* 0x00000059031d7220 */ /* 0x000fe40000410000 */
[--C-:B------:R-:W-:Y:S02]  /*c980*/  FFMA.FTZ R163, R164, c[0x0][0x2d0], -R125.reuse ;  /* 0x0000b400a4a37a23 */ /* 0x100fe4000001087d */
[C---:B------:R-:W-:Y:S04]  /*c990*/  FMUL.FTZ R30, R2.reuse, R90 ;  /* 0x0000005a021e7220 */ /* 0x040fe80000410000 */
[----:B------:R-:W-:Y:S01]  /*c9a0*/  FMUL.FTZ R31, R2, R91 ;  /* 0x0000005b021f7220 */ /* 0x000fe20000410000 */
[----:B------:R-:W1:Y:S01]  /*c9b0*/  MUFU.EX2 R143, R143 ;  /* 0x0000008f008f7308 */ /* 0x000e620000000800 */
[----:B------:R-:W-:Y:S01]  /*c9c0*/  LDSM.16.MT88.4 R88, [R212+0x3900] ;  /* 0x00390000d458783b */ /* 0x000fe20000004200 */
[--C-:B------:R-:W-:Y:S02]  /*c9d0*/  FFMA.FTZ R164, R166, c[0x0][0x2d0], -R125.reuse ;  /* 0x0000b400a6a47a23 */ /* 0x100fe4000001087d */
[--C-:B------:R-:W-:Y:S02]  /*c9e0*/  FFMA.FTZ R165, R165, c[0x0][0x2d0], -R124.reuse ;  /* 0x0000b400a5a57a23 */ /* 0x100fe4000001087c */
[C---:B------:R-:W-:Y:S03]  /*c9f0*/  HMMA.16816.F32.BF16 R28, R112.reuse, R36, R28 ;  /* 0x00000024701c723c */ /* 0x040fe6000004181c */
[--C-:B------:R-:W-:Y:S01]  /*ca00*/  FFMA.FTZ R166, R171, c[0x0][0x2d0], -R124.reuse ;  /* 0x0000b400aba67a23 */ /* 0x100fe2000001087c */
[----:B------:R-:W-:Y:S01]  /*ca10*/  MUFU.EX2 R149, R149 ;  /* 0x0000009500957308 */ /* 0x000fe20000000800 */
[--C-:B------:R-:W-:Y:S02]  /*ca20*/  FFMA.FTZ R168, R168, c[0x0][0x2d0], -R125.reuse ;  /* 0x0000b400a8a87a23 */ /* 0x100fe4000001087d */
[C---:B------:R-:W-:Y:S01]  /*ca30*/  FMUL.FTZ R36, R3.reuse, R80 ;  /* 0x0000005003247220 */ /* 0x040fe20000410000 */
[C---:B------:R-:W-:Y:S04]  /*ca40*/  HMMA.16816.F32.BF16 R32, R112.reuse, R38, R32 ;  /* 0x000000267020723c */ /* 0x040fe80000041820 */
[----:B------:R-:W-:Y:S02]  /*ca50*/  FMUL.FTZ R37, R3, R81 ;  /* 0x0000005103257220 */ /* 0x000fe40000410000 */
[----:B------:R-:W1:Y:S01]  /*ca60*/  MUFU.EX2 R150, R150 ;  /* 0x0000009600967308 */ /* 0x000e620000000800 */
[C---:B------:R-:W-:Y:S02]  /*ca70*/  FMUL.FTZ R38, R2.reuse, R82 ;  /* 0x0000005202267220 */ /* 0x040fe40000410000 */
[----:B------:R-:W-:Y:S02]  /*ca80*/  FMUL.FTZ R39, R2, R83 ;  /* 0x0000005302277220 */ /* 0x000fe40000410000 */
[----:B------:R-:W-:Y:S01]  /*ca90*/  LDSM.16.MT88.4 R80, [R209+0x900] ;  /* 0x00090000d150783b */ /* 0x000fe20000004200 */
[--C-:B------:R-:W-:Y:S02]  /*caa0*/  FFMA.FTZ R171, R242, c[0x0][0x2d0], -R125.reuse ;  /* 0x0000b400f2ab7a23 */ /* 0x100fe4000001087d */
[--C-:B------:R-:W-:Y:S02]  /*cab0*/  FFMA.FTZ R237, R237, c[0x0][0x2d0], -R124.reuse ;  /* 0x0000b400eded7a23 */ /* 0x100fe4000001087c */
[C---:B------:R-:W-:Y:S01]  /*cac0*/  HMMA.16816.F32.BF16 R36, R112.reuse, R44, R36 ;  /* 0x0000002c7024723c */ /* 0x040fe20000041824 */
[----:B------:R-:W-:Y:S02]  /*cad0*/  MUFU.EX2 R159, R159 ;  /* 0x0000009f009f7308 */ /* 0x000fe40000000800 */
        /* <DEDUP_REMOVED lines=9> */
[----:B------:R-:W-:Y:S01]  /*cb70*/  MUFU.EX2 R158, R158 ;  /* 0x0000009e009e7308 */ /* 0x000fe20000000800 */
[----:B------:R-:W2:Y:S01]  /*cb80*/  LDSM.16.MT88.4 R72, [R212+0x900] ;  /* 0x00090000d448783b */ /* 0x000ea20000004200 */
[--C-:B------:R-:W-:Y:S02]  /*cb90*/  FFMA.FTZ R169, R169, c[0x0][0x2d0], -R124.reuse ;  /* 0x0000b400a9a97a23 */ /* 0x100fe4000001087c */
[--C-:B------:R-:W-:Y:S02]  /*cba0*/  FFMA.FTZ R240, R167, c[0x0][0x2d0], -R124.reuse ;  /* 0x0000b400a7f07a23 */ /* 0x100fe4000001087c */
[C---:B---3--:R-:W-:Y:S03]  /*cbb0*/  HMMA.16816.F32.BF16 R44, R112.reuse, R84, R44 ;  /* 0x00000054702c723c */ /* 0x048fe6000004182c */
[--C-:B------:R-:W-:Y:S01]  /*cbc0*/  FFMA.FTZ R167, R160, c[0x0][0x2d0], -R125.reuse ;  /* 0x0000b400a0a77a23 */ /* 0x100fe2000001087d */
[----:B------:R-:W3:Y:S01]  /*cbd0*/  MUFU.EX2 R161, R161 ;  /* 0x000000a100a17308 */ /* 0x000ee20000000800 */
[--C-:B------:R-:W-:Y:S02]  /*cbe0*/  FFMA.FTZ R160, R155, c[0x0][0x2d0], -R124.reuse ;  /* 0x0000b4009ba07a23 */ /* 0x100fe4000001087c */
[--C-:B------:R-:W-:Y:S01]  /*cbf0*/  FFMA.FTZ R155, R156, c[0x0][0x2d0], -R125.reuse ;  /* 0x0000b4009c9b7a23 */ /* 0x100fe2000001087d */
[C---:B------:R-:W-:Y:S01]  /*cc00*/  HMMA.16816.F32.BF16 R48, R112.reuse, R86, R48 ;  /* 0x000000567030723c */ /* 0x040fe20000041830 */
[----:B------:R-:W-:Y:S03]  /*cc10*/  LDSM.16.MT88.4 R84, [R208+0x900] ;  /* 0x00090000d054783b */ /* 0x000fe60000004200 */
[--C-:B------:R-:W-:Y:S02]  /*cc20*/  FFMA.FTZ R156, R151, c[0x0][0x2d0], -R124.reuse ;  /* 0x0000b400979c7a23 */ /* 0x100fe4000001087c */
[----:B------:R-:W-:Y:S01]  /*cc30*/  MUFU.EX2 R167, R167 ;  /* 0x000000a700a77308 */ /* 0x000fe20000000800 */
[--C-:B------:R-:W-:Y:S01]  /*cc40*/  FFMA.FTZ R142, R142, c[0x0][0x2d0], -R125.reuse ;  /* 0x0000b4008e8e7a23 */ /* 0x100fe2000001087d */
[C---:B----4-:R-:W-:Y:S04]  /*cc50*/  HMMA.16816.F32.BF16 R52, R112.reuse, R76, R52 ;  /* 0x0000004c7034723c */ /* 0x050fe80000041834 */
[--C-:B------:R-:W-:Y:S02]  /*cc60*/  FFMA.FTZ R151, R148, c[0x0][0x2d0], -R125.reuse ;  /* 0x0000b40094977a23 */ /* 0x100fe4000001087d */
[--C-:B------:R-:W-:Y:S02]  /*cc70*/  FFMA.FTZ R141, R141, c[0x0][0x2d0], -R124.reuse ;  /* 0x0000b4008d8d7a23 */ /* 0x100fe4000001087c */
[C---:B------:R-:W-:Y:S01]  /*cc80*/  HMMA.16816.F32.BF16 R56, R112.reuse, R78, R56 ;  /* 0x0000004e7038723c */ /* 0x040fe20000041838 */
[----:B------:R-:W4:Y:S01]  /*cc90*/  LDSM.16.MT88.4 R76, [R210+0x900] ;  /* 0x00090000d24c783b */ /* 0x000f220000004200 */
[----:B------:R-:W-:Y:S02]  /*cca0*/  MUFU.EX2 R160, R160 ;  /* 0x000000a000a07308 */ /* 0x000fe40000000800 */
[--C-:B------:R-:W-:Y:S02]  /*ccb0*/  FFMA.FTZ R148, R139, c[0x0][0x2d0], -R124.reuse ;  /* 0x0000b4008b947a23 */ /* 0x100fe4000001087c */
[--C-:B------:R-:W-:Y:S02]  /*ccc0*/  FFMA.FTZ R139, R127, c[0x0][0x2d0], -R125.reuse ;  /* 0x0000b4007f8b7a23 */ /* 0x100fe4000001087d */
[C---:B-1----:R-:W-:Y:S04]  /*ccd0*/  HMMA.16816.F32.BF16 R60, R112.reuse, R68, R60 ;  /* 0x00000044703c723c */ /* 0x042fe8000004183c */
[----:B------:R-:W-:Y:S01]  /*cce0*/  MUFU.EX2 R155, R155 ;  /* 0x0000009b009b7308 */ /* 0x000fe20000000800 */
[----:B------:R-:W-:Y:S02]  /*ccf0*/  FFMA.FTZ R125, R126, c[0x0][0x2d0], -R125 ;  /* 0x0000b4007e7d7a23 */ /* 0x000fe4000001087d */
[----:B--2---:R-:W-:Y:S01]  /*cd00*/  F2FP.BF16.PACK_AB R68, R136, R135 ;  /* 0x000000878844723e */ /* 0x004fe200000010ff */
[----:B------:R-:W-:Y:S04]  /*cd10*/  HMMA.16816.F32.BF16 R64, R112, R70, R64 ;  /* 0x000000467040723c */ /* 0x000fe80000041840 */
[----:B-----5:R-:W-:Y:S01]  /*cd20*/  F2FP.BF16.PACK_AB R69, R138, R137 ;  /* 0x000000898a45723e */ /* 0x020fe200000010ff */
[--C-:B------:R-:W-:Y:S01]  /*cd30*/  FFMA.FTZ R118, R118, c[0x0][0x2d0], -R124.reuse ;  /* 0x0000b40076767a23 */ /* 0x100fe2000001087c */
[----:B------:R-:W-:Y:S01]  /*cd40*/  MUFU.EX2 R156, R156 ;  /* 0x0000009c009c7308 */ /* 0x000fe20000000800 */
[----:B------:R-:W-:Y:S01]  /*cd50*/  F2FP.BF16.PACK_AB R70, R143, R140 ;  /* 0x0000008c8f46723e */ /* 0x000fe200000010ff */
[----:B------:R-:W-:Y:S01]  /*cd60*/  FFMA.FTZ R124, R117, c[0x0][0x2d0], -R124 ;  /* 0x0000b400757c7a23 */ /* 0x000fe2000001087c */
[----:B------:R-:W-:Y:S03]  /*cd70*/  F2FP.BF16.PACK_AB R71, R150, R149 ;  /* 0x000000959647723e */ /* 0x000fe600000010ff */
[----:B------:R-:W-:Y:S01]  /*cd80*/  FFMA.FTZ R134, R3, R228, R134 ;  /* 0x000000e403867223 */ /* 0x000fe20000010086 */
[----:B------:R-:W-:Y:S01]  /*cd90*/  MOV R3, R0 ;  /* 0x0000000000037202 */ /* 0x000fe20000000f00 */
[----:B------:R-:W-:Y:S02]  /*cda0*/  FFMA.FTZ R130, R2, R227, R130 ;  /* 0x000000e302827223 */ /* 0x000fe40000010082 */
[C---:B------:R-:W-:Y:S01]  /*cdb0*/  HMMA.16816.F32.BF16 R4, R68.reuse, R72, R4 ;  /* 0x000000484404723c */ /* 0x040fe20000041804 */
[----:B------:R-:W-:Y:S04]  /*cdc0*/  MUFU.EX2 R163, R163 ;  /* 0x000000a300a37308 */ /* 0x000fe80000000800 */
[----:B------:R-:W-:Y:S02]  /*cdd0*/  FADD.FTZ R133, R133, R134 ;  /* 0x0000008685857221 */ /* 0x000fe40000010000 */
[----:B------:R-:W-:Y:S01]  /*cde0*/  FADD.FTZ R129, R129, R130 ;  /* 0x0000008281817221 */ /* 0x000fe20000010000 */
[C---:B------:R-:W-:Y:S01]  /*cdf0*/  HMMA.16816.F32.BF16 R8, R68.reuse, R74, R8 ;  /* 0x0000004a4408723c */ /* 0x040fe20000041808 */
[----:B------:R-:W1:Y:S02]  /*ce00*/  LDSM.16.MT88.4 R72, [R210+0x3900] ;  /* 0x00390000d248783b */ /* 0x000e640000004200 */
[----:B------:R-:W2:Y:S01]  /*ce10*/  MUFU.EX2 R164, R164 ;  /* 0x000000a400a47308 */ /* 0x000ea20000000800 */
[----:B------:R-:W-:Y:S02]  /*ce20*/  FADD.FTZ R132, R132, R133 ;  /* 0x0000008584847221 */ /* 0x000fe40000010000 */
[----:B------:R-:W-:Y:S02]  /*ce30*/  FADD.FTZ R2, R128, R129 ;  /* 0x0000008180027221 */ /* 0x000fe40000010000 */
[C---:B----4-:R-:W-:Y:S04]  /*ce40*/  HMMA.16816.F32.BF16 R12, R68.reuse, R76, R12 ;  /* 0x0000004c440c723c */ /* 0x050fe8000004180c */
[----:B------:R-:W-:Y:S01]  /*ce50*/  FADD.FTZ R132, R131, R132 ;  /* 0x0000008483847221 */ /* 0x000fe20000010000 */
[----:B------:R-:W-:Y:S01]  /*ce60*/  MUFU.EX2 R165, R165 ;  /* 0x000000a500a57308 */ /* 0x000fe20000000800 */
[----:B------:R-:W-:Y:S01]  /*ce70*/  FADD.FTZ R2, R119, R2 ;  /* 0x0000000277027221 */ /* 0x000fe20000010000 */
[----:B------:R-:W-:Y:S01]  /*ce80*/  MOV R119, R116 ;  /* 0x0000007400777202 */ /* 0x000fe20000000f00 */
[C---:B------:R-:W-:Y:S01]  /*ce90*/  HMMA.16816.F32.BF16 R16, R68.reuse, R78, R16 ;  /* 0x0000004e4410723c */ /* 0x040fe20000041810 */
[----:B------:R-:W4:Y:S03]  /*cea0*/  LDSM.16.MT88.4 R76, [R209+0x3900] ;  /* 0x00390000d14c783b */ /* 0x000f260000004200 */
[----:B------:R-:W-:Y:S02]  /*ceb0*/  FADD.FTZ R135, R135, R132 ;  /* 0x0000008487877221 */ /* 0x000fe40000010000 */
[----:B------:R-:W-:Y:S01]  /*cec0*/  FADD.FTZ R137, R137, R2 ;  /* 0x0000000289897221 */ /* 0x000fe20000010000 */
[----:B------:R-:W5:Y:S01]  /*ced0*/  MUFU.EX2 R166, R166 ;  /* 0x000000a600a67308 */ /* 0x000f620000000800 */
[C---:B------:R-:W-:Y:S04]  /*cee0*/  HMMA.16816.F32.BF16 R20, R68.reuse, R80, R20 ;  /* 0x000000504414723c */ /* 0x040fe80000041814 */
[----:B------:R-:W-:Y:S02]  /*cef0*/  FADD.FTZ R135, R136, R135 ;  /* 0x0000008788877221 */ /* 0x000fe40000010000 */
[----:B------:R-:W-:Y:S02]  /*cf00*/  FADD.FTZ R138, R138, R137 ;  /* 0x000000898a8a7221 */ /* 0x000fe40000010000 */
[C---:B------:R-:W-:Y:S01]  /*cf10*/  HMMA.16816.F32.BF16 R24, R68.reuse, R82, R24 ;  /* 0x000000524418723c */ /* 0x040fe20000041818 */
[----:B------:R-:W2:Y:S01]  /*cf20*/  LDSM.16.MT88.4 R80, [R208+0x3900] ;  /* 0x00390000d050783b */ /* 0x000ea20000004200 */
[----:B------:R-:W-:Y:S02]  /*cf30*/  MUFU.EX2 R168, R168 ;  /* 0x000000a800a87308 */ /* 0x000fe40000000800 */
[----:B------:R-:W-:Y:S04]  /*cf40*/  FADD.FTZ R140, R140, R135 ;  /* 0x000000878c8c7221 */ /* 0x000fe80000010000 */
[C---:B------:R-:W-:Y:S04]  /*cf50*/  HMMA.16816.F32.BF16 R28, R68.reuse, R84, R28 ;  /* 0x00000054441c723c */ /* 0x040fe8000004181c */
[----:B------:R-:W-:Y:S01]  /*cf60*/  MUFU.EX2 R171, R171 ;  /* 0x000000ab00ab7308 */ /* 0x000fe20000000800 */
[----:B------:R-:W-:Y:S03]  /*cf70*/  FADD.FTZ R140, R143, R140 ;  /* 0x0000008c8f8c7221 */ /* 0x000fe60000010000 */
[C---:B------:R-:W-:Y:S01]  /*cf80*/  HMMA.16816.F32.BF16 R32, R68.reuse, R86, R32 ;  /* 0x000000564420723c */ /* 0x040fe20000041820 */
[----:B------:R-:W-:Y:S05]  /*cf90*/  LDSM.16.MT88.4 R84, [R210+0x1100] ;  /* 0x00110000d254783b */ /* 0x000fea0000004200 */
[----:B------:R-:W-:Y:S02]  /*cfa0*/  MUFU.EX2 R237, R237 ;  /* 0x000000ed00ed7308 */ /* 0x000fe40000000800 */
[C---:B------:R-:W-:Y:S08]  /*cfb0*/  HMMA.16816.F32.BF16 R36, R68.reuse, R88, R36 ;  /* 0x000000584424723c */ /* 0x040ff00000041824 */
[C---:B------:R-:W-:Y:S01]  /*cfc0*/  HMMA.16816.F32.BF16 R40, R68.reuse, R90, R40 ;  /* 0x0000005a4428723c */ /* 0x040fe20000041828 */
[----:B------:R-:W-:Y:S01]  /*cfd0*/  LDSM.16.MT88.4 R88, [R208+0x4100] ;  /* 0x00410000d058783b */ /* 0x000fe20000004200 */
[----:B------:R-:W-:Y:S06]  /*cfe0*/  MUFU.EX2 R242, R242 ;  /* 0x000000f200f27308 */ /* 0x000fec0000000800 */
[C---:B-1----:R-:W-:Y:S04]  /*cff0*/  HMMA.16816.F32.BF16 R44, R68.reuse, R72, R44 ;  /* 0x00000048442c723c */ /* 0x042fe8000004182c */
[----:B------:R-:W-:Y:S04]  /*d000*/  MUFU.EX2 R239, R239 ;  /* 0x000000ef00ef7308 */ /* 0x000fe80000000800 */
[C---:B------:R-:W-:Y:S01]  /*d010*/  HMMA.16816.F32.BF16 R48, R68.reuse, R74, R48 ;  /* 0x0000004a4430723c */ /* 0x040fe20000041830 */
[----:B------:R-:W1:Y:S05]  /*d020*/  LDSM.16.MT88.4 R72, [R212+0x1100] ;  /* 0x00110000d448783b */ /* 0x000e6a0000004200 */
[----:B------:R-:W-:Y:S02]  /*d030*/  MUFU.EX2 R170, R170 ;  /* 0x000000aa00aa7308 */ /* 0x000fe40000000800 */
[C---:B----4-:R-:W-:Y:S08]  /*d040*/  HMMA.16816.F32.BF16 R52, R68.reuse, R76, R52 ;  /* 0x0000004c4434723c */ /* 0x050ff00000041834 */
[C---:B------:R-:W-:Y:S01]  /*d050*/  HMMA.16816.F32.BF16 R56, R68.reuse, R78, R56 ;  /* 0x0000004e4438723c */ /* 0x040fe20000041838 */
[----:B------:R-:W4:Y:S01]  /*d060*/  LDSM.16.MT88.4 R76, [R209+0x1100] ;  /* 0x00110000d14c783b */ /* 0x000f220000004200 */
[----:B------:R-:W-:Y:S06]  /*d070*/  MUFU.EX2 R169, R169 ;  /* 0x000000a900a97308 */ /* 0x000fec0000000800 */
[C---:B--2---:R-:W-:Y:S04]  /*d080*/  HMMA.16816.F32.BF16 R60, R68.reuse, R80, R60 ;  /* 0x00000050443c723c */ /* 0x044fe8000004183c */
[----:B------:R-:W-:Y:S04]  /*d090*/  MUFU.EX2 R240, R240 ;  /* 0x000000f000f07308 */ /* 0x000fe80000000800 */
[----:B------:R-:W-:Y:S01]  /*d0a0*/  HMMA.16816.F32.BF16 R64, R68, R82, R64 ;  /* 0x000000524440723c */ /* 0x000fe20000041840 */
[----:B------:R-:W2:Y:S05]  /*d0b0*/  LDSM.16.MT88.4 R80, [R208+0x1100] ;  /* 0x00110000d050783b */ /* 0x000eaa0000004200 */
[----:B------:R-:W-:Y:S01]  /*d0c0*/  MUFU.EX2 R142, R142 ;  /* 0x0000008e008e7308 */ /* 0x000fe20000000800 */
[----:B------:R-:W-:Y:S01]  /*d0d0*/  F2FP.BF16.PACK_AB R68, R154, R159 ;  /* 0x0000009f9a44723e */ /* 0x000fe200000010ff */
[----:B------:R-:W-:Y:S01]  /*d0e0*/  FADD.FTZ R159, R159, R140 ;  /* 0x0000008c9f9f7221 */ /* 0x000fe20000010000 */
[----:B---3--:R-:W-:Y:S03]  /*d0f0*/  F2FP.BF16.PACK_AB R69, R161, R158 ;  /* 0x0000009ea145723e */ /* 0x008fe600000010ff */
[----:B------:R-:W-:Y:S01]  /*d100*/  F2FP.BF16.PACK_AB R70, R164, R163 ;  /* 0x000000a3a446723e */ /* 0x000fe200000010ff */
[----:B------:R-:W-:Y:S01]  /*d110*/  FADD.FTZ R154, R154, R159 ;  /* 0x0000009f9a9a7221 */ /* 0x000fe20000010000 */
[----:B-----5:R-:W-:Y:S02]  /*d120*/  F2FP.BF16.PACK_AB R71, R166, R165 ;  /* 0x000000a5a647723e */ /* 0x020fe400000010ff */
[----:B------:R-:W-:Y:S01]  /*d130*/  MUFU.EX2 R151, R151 ;  /* 0x0000009700977308 */ /* 0x000fe20000000800 */
[----:B------:R-:W-:Y:S04]  /*d140*/  FADD.FTZ R163, R163, R154 ;  /* 0x0000009aa3a37221 */ /* 0x000fe80000010000 */
[C---:B-1----:R-:W-:Y:S03]  /*d150*/  HMMA.16816.F32.BF16 R4, R68.reuse, R72, R4 ;  /* 0x000000484404723c */ /* 0x042fe60000041804 */
[----:B------:R-:W-:Y:S02]  /*d160*/  FADD.FTZ R163, R164, R163 ;  /* 0x000000a3a4a37221 */ /* 0x000fe40000010000 */
[----:B------:R-:W-:Y:S03]  /*d170*/  MUFU.EX2 R141, R141 ;  /* 0x0000008d008d7308 */ /* 0x000fe60000000800 */
[C---:B------:R-:W-:Y:S01]  /*d180*/  HMMA.16816.F32.BF16 R8, R68.reuse, R74, R8 ;  /* 0x0000004a4408723c */ /* 0x040fe20000041808 */
[----:B------:R-:W1:Y:S06]  /*d190*/  LDSM.16.MT88.4 R72, [R212+0x4100] ;  /* 0x00410000d448783b */ /* 0x000e6c0000004200 */
[----:B------:R-:W3:Y:S01]  /*d1a0*/  MUFU.EX2 R148, R148 ;  /* 0x0000009400947308 */ /* 0x000ee20000000800 */
[C---:B------:R-:W-:Y:S08]  /*d1b0*/  HMMA.16816.F32.BF16 R12, R68.reuse, R84, R12 ;  /* 0x00000054440c723c */ /* 0x040ff0000004180c */
[C---:B------:R-:W-:Y:S01]  /*d1c0*/  HMMA.16816.F32.BF16 R16, R68.reuse, R86, R16 ;  /* 0x000000564410723c */ /* 0x040fe20000041810 */
[----:B------:R-:W5:Y:S01]  /*d1d0*/  LDSM.16.MT88.4 R84, [R210+0x4100] ;  /* 0x00410000d254783b */ /* 0x000f620000004200 */
[----:B------:R-:W-:Y:S06]  /*d1e0*/  MUFU.EX2 R139, R139 ;  /* 0x0000008b008b7308 */ /* 0x000fec0000000800 */
[C---:B----4-:R-:W-:Y:S04]  /*d1f0*/  HMMA.16816.F32.BF16 R20, R68.reuse, R76, R20 ;  /* 0x0000004c4414723c */ /* 0x050fe80000041814 */
[----:B------:R3:W4:Y:S04]  /*d200*/  MUFU.EX2 R244, R125 ;  /* 0x0000007d00f47308 */ /* 0x0007280000000800 */
[C---:B------:R-:W-:Y:S01]  /*d210*/  HMMA.16816.F32.BF16 R24, R68.reuse, R78, R24 ;  /* 0x0000004e4418723c */ /* 0x040fe20000041818 */
[----:B------:R-:W5:Y:S05]  /*d220*/  LDSM.16.MT88.4 R76, [R209+0x4100] ;  /* 0x00410000d14c783b */ /* 0x000f6a0000004200 */
[----:B------:R-:W-:Y:S02]  /*d230*/  MUFU.EX2 R118, R118 ;  /* 0x0000007600767308 */ /* 0x000fe40000000800 */
[C---:B--2---:R-:W-:Y:S08]  /*d240*/  HMMA.16816.F32.BF16 R28, R68.reuse, R80, R28 ;  /* 0x00000050441c723c */ /* 0x044ff0000004181c */
[C---:B------:R-:W-:Y:S01]  /*d250*/  HMMA.16816.F32.BF16 R32, R68.reuse, R82, R32 ;  /* 0x000000524420723c */ /* 0x040fe20000041820 */
[----:B------:R-:W2:Y:S01]  /*d260*/  LDSM.16.MT88.4 R80, [R212+0x1900] ;  /* 0x00190000d450783b */ /* 0x000ea20000004200 */
[----:B------:R5:W5:Y:S02]  /*d270*/  MUFU.EX2 R117, R124 ;  /* 0x0000007c00757308 */ /* 0x000b640000000800 */
[----:B---3--:R-:W-:Y:S02]  /*d280*/  F2FP.BF16.PACK_AB R125, R148, R141 ;  /* 0x0000008d947d723e */ /* 0x008fe400000010ff */
[----:B----4-:R-:W-:Y:S02]  /*d290*/  F2FP.BF16.PACK_AB R126, R244, R139 ;  /* 0x0000008bf47e723e */ /* 0x010fe400000010ff */
[C---:B-1----:R-:W-:Y:S08]  /*d2a0*/  HMMA.16816.F32.BF16 R36, R68.reuse, R72, R36 ;  /* 0x000000484424723c */ /* 0x042ff00000041824 */
[C---:B------:R-:W-:Y:S01]  /*d2b0*/  HMMA.16816.F32.BF16 R40, R68.reuse, R74, R40 ;  /* 0x0000004a4428723c */ /* 0x040fe20000041828 */
[----:B------:R-:W1:Y:S07]  /*d2c0*/  LDSM.16.MT88.4 R72, [R210+0x1900] ;  /* 0x00190000d248783b */ /* 0x000e6e0000004200 */
[C---:B-----5:R-:W-:Y:S04]  /*d2d0*/  HMMA.16816.F32.BF16 R44, R68.reuse, R84, R44 ;  /* 0x00000054442c723c */ /* 0x060fe8000004182c */
[----:B------:R-:W-:Y:S02]  /*d2e0*/  F2FP.BF16.PACK_AB R124, R151, R142 ;  /* 0x0000008e977c723e */ /* 0x000fe400000010ff */
[----:B------:R-:W-:Y:S02]  /*d2f0*/  F2FP.BF16.PACK_AB R127, R117, R118 ;  /* 0x00000076757f723e */ /* 0x000fe400000010ff */
[C---:B------:R-:W-:Y:S01]  /*d300*/  HMMA.16816.F32.BF16 R48, R68.reuse, R86, R48 ;  /* 0x000000564430723c */ /* 0x040fe20000041830 */
[----:B------:R-:W-:Y:S07]  /*d310*/  LDSM.16.MT88.4 R84, [R208+0x1900] ;  /* 0x00190000d054783b */ /* 0x000fee0000004200 */
[C---:B------:R-:W-:Y:S08]  /*d320*/  HMMA.16816.F32.BF16 R52, R68.reuse, R76, R52 ;  /* 0x0000004c4434723c */ /* 0x040ff00000041834 */
[C---:B------:R-:W-:Y:S01]  /*d330*/  HMMA.16816.F32.BF16 R56, R68.reuse, R78, R56 ;  /* 0x0000004e4438723c */ /* 0x040fe20000041838 */
[----:B------:R-:W3:Y:S07]  /*d340*/  LDSM.16.MT88.4 R76, [R209+0x1900] ;  /* 0x00190000d14c783b */ /* 0x000eee0000004200 */
[C---:B------:R-:W-:Y:S08]  /*d350*/  HMMA.16816.F32.BF16 R60, R68.reuse, R88, R60 ;  /* 0x00000058443c723c */ /* 0x040ff0000004183c */
[----:B------:R-:W-:Y:S01]  /*d360*/  HMMA.16816.F32.BF16 R64, R68, R90, R64 ;  /* 0x0000005a4440723c */ /* 0x000fe20000041840 */
[----:B------:R-:W-:Y:S06]  /*d370*/  LDSM.16.MT88.4 R88, [R209+0x4900] ;  /* 0x00490000d158783b */ /* 0x000fec0000004200 */
[C---:B------:R-:W-:Y:S01]  /*d380*/  F2FP.BF16.PACK_AB R68, R171.reuse, R168 ;  /* 0x000000a8ab44723e */ /* 0x040fe200000010ff */
[----:B------:R-:W-:Y:S01]  /*d390*/  FADD.FTZ R168, R168, R163 ;  /* 0x000000a3a8a87221 */ /* 0x000fe20000010000 */
[----:B------:R-:W-:Y:S03]  /*d3a0*/  F2FP.BF16.PACK_AB R69, R242, R237 ;  /* 0x000000edf245723e */ /* 0x000fe600000010ff */
[----:B------:R-:W-:Y:S01]  /*d3b0*/  F2FP.BF16.PACK_AB R70, R170, R239 ;  /* 0x000000efaa46723e */ /* 0x000fe200000010ff */
[----:B------:R-:W-:Y:S01]  /*d3c0*/  FADD.FTZ R168, R171, R168 ;  /* 0x000000a8aba87221 */ /* 0x000fe20000010000 */
[----:B------:R-:W-:Y:S03]  /*d3d0*/  F2FP.BF16.PACK_AB R71, R240, R169 ;  /* 0x000000a9f047723e */ /* 0x000fe600000010ff */
[----:B------:R-:W-:Y:S01]  /*d3e0*/  FADD.FTZ R239, R239, R168 ;  /* 0x000000a8efef7221 */ /* 0x000fe20000010000 */
[----:B------:R-:W-:Y:S03]  /*d3f0*/  IADD3 R168, R238, -0x1, RZ ;  /* 0xffffffffeea87810 */ /* 0x000fe60007ffe0ff */
[C---:B--2---:R-:W-:Y:S03]  /*d400*/  HMMA.16816.F32.BF16 R4, R68.reuse, R80, R4 ;  /* 0x000000504404723c */ /* 0x044fe60000041804 */
[----:B------:R-:W-:Y:S01]  /*d410*/  FADD.FTZ R239, R170, R239 ;  /* 0x000000efaaef7221 */ /* 0x000fe20000010000 */
[----:B------:R-:W-:Y:S04]  /*d420*/  MOV R238, R168 ;  /* 0x000000a800ee7202 */ /* 0x000fe80000000f00 */
        /* <DEDUP_REMOVED lines=11> */
[C---:B--2---:R-:W-:Y:S08]  /*d4e0*/  HMMA.16816.F32.BF16 R36, R68.reuse, R80, R36 ;  /* 0x000000504424723c */ /* 0x044ff00000041824 */
[C---:B------:R-:W-:Y:S01]  /*d4f0*/  HMMA.16816.F32.BF16 R40, R68.reuse, R82, R40 ;  /* 0x000000524428723c */ /* 0x040fe20000041828 */
[----:B------:R-:W2:Y:S07]  /*d500*/  LDSM.16.MT88.4 R80, [R210+0x2100] ;  /* 0x00210000d250783b */ /* 0x000eae0000004200 */
[C---:B-1----:R-:W-:Y:S08]  /*d510*/  HMMA.16816.F32.BF16 R44, R68.reuse, R72, R44 ;  /* 0x00000048442c723c */ /* 0x042ff0000004182c */
[C---:B------:R-:W-:Y:S01]  /*d520*/  HMMA.16816.F32.BF16 R48, R68.reuse, R74, R48 ;  /* 0x0000004a4430723c */ /* 0x040fe20000041830 */
[----:B------:R-:W1:Y:S07]  /*d530*/  LDSM.16.MT88.4 R72, [R209+0x2100] ;  /* 0x00210000d148783b */ /* 0x000e6e0000004200 */
[C---:B------:R-:W-:Y:S08]  /*d540*/  HMMA.16816.F32.BF16 R52, R68.reuse, R88, R52 ;  /* 0x000000584434723c */ /* 0x040ff00000041834 */
[C---:B------:R-:W-:Y:S01]  /*d550*/  HMMA.16816.F32.BF16 R56, R68.reuse, R90, R56 ;  /* 0x0000005a4438723c */ /* 0x040fe20000041838 */
[----:B------:R-:W-:Y:S07]  /*d560*/  LDSM.16.MT88.4 R88, [R209+0x5100] ;  /* 0x00510000d158783b */ /* 0x000fee0000004200 */
        /* <DEDUP_REMOVED lines=9> */
[----:B------:R-:W-:Y:S04]  /*d600*/  FADD.FTZ R155, R155, R162 ;  /* 0x000000a29b9b7221 */ /* 0x000fe80000010000 */
[C---:B---3--:R-:W-:Y:S03]  /*d610*/  HMMA.16816.F32.BF16 R4, R68.reuse, R76, R4 ;  /* 0x0000004c4404723c */ /* 0x048fe60000041804 */
[----:B------:R-:W-:Y:S04]  /*d620*/  FADD.FTZ R155, R152, R155 ;  /* 0x0000009b989b7221 */ /* 0x000fe80000010000 */
        /* <DEDUP_REMOVED lines=8> */
[----:B------:R-:W-:Y:S04]  /*d6b0*/  FADD.FTZ R228, R244, R139 ;  /* 0x0000008bf4e47221 */ /* 0x000fe80000010000 */
[C---:B-1----:R-:W-:Y:S08]  /*d6c0*/  HMMA.16816.F32.BF16 R20, R68.reuse, R72, R20 ;  /* 0x000000484414723c */ /* 0x042ff00000041814 */
[C---:B------:R-:W-:Y:S01]  /*d6d0*/  HMMA.16816.F32.BF16 R24, R68.reuse, R74, R24 ;  /* 0x0000004a4418723c */ /* 0x040fe20000041818 */
[----:B------:R-:W1:Y:S07]  /*d6e0*/  LDSM.16.MT88.4 R72, [R208+0x5100] ;  /* 0x00510000d048783b */ /* 0x000e6e0000004200 */
[C---:B------:R-:W-:Y:S08]  /*d6f0*/  HMMA.16816.F32.BF16 R28, R68.reuse, R84, R28 ;  /* 0x00000054441c723c */ /* 0x040ff0000004181c */
[C---:B------:R-:W-:Y:S01]  /*d700*/  HMMA.16816.F32.BF16 R32, R68.reuse, R86, R32 ;  /* 0x000000564420723c */ /* 0x040fe20000041820 */
[----:B------:R-:W4:Y:S07]  /*d710*/  LDSM.16.MT88.4 R84, [R208+0x2900] ;  /* 0x00290000d054783b */ /* 0x000f2e0000004200 */
[C---:B---3--:R-:W-:Y:S08]  /*d720*/  HMMA.16816.F32.BF16 R36, R68.reuse, R76, R36 ;  /* 0x0000004c4424723c */ /* 0x048ff00000041824 */
[C---:B------:R-:W-:Y:S01]  /*d730*/  HMMA.16816.F32.BF16 R40, R68.reuse, R78, R40 ;  /* 0x0000004e4428723c */ /* 0x040fe20000041828 */
[----:B------:R-:W3:Y:S07]  /*d740*/  LDSM.16.MT88.4 R76, [R212+0x5900] ;  /* 0x00590000d44c783b */ /* 0x000eee0000004200 */
[C---:B--2---:R-:W-:Y:S08]  /*d750*/  HMMA.16816.F32.BF16 R44, R68.reuse, R80, R44 ;  /* 0x00000050442c723c */ /* 0x044ff0000004182c */
[C---:B------:R-:W-:Y:S08]  /*d760*/  HMMA.16816.F32.BF16 R48, R68.reuse, R82, R48 ;  /* 0x000000524430723c */ /* 0x040ff00000041830 */
[C---:B------:R-:W-:Y:S08]  /*d770*/  HMMA.16816.F32.BF16 R52, R68.reuse, R88, R52 ;  /* 0x000000584434723c */ /* 0x040ff00000041834 */
[C---:B------:R-:W-:Y:S08]  /*d780*/  HMMA.16816.F32.BF16 R56, R68.reuse, R90, R56 ;  /* 0x0000005a4438723c */ /* 0x040ff00000041838 */
[C---:B-1----:R-:W-:Y:S08]  /*d790*/  HMMA.16816.F32.BF16 R60, R68.reuse, R72, R60 ;  /* 0x00000048443c723c */ /* 0x042ff0000004183c */
[----:B------:R-:W-:Y:S01]  /*d7a0*/  HMMA.16816.F32.BF16 R64, R68, R74, R64 ;  /* 0x0000004a4440723c */ /* 0x000fe20000041840 */
[----:B------:R-:W1:Y:S07]  /*d7b0*/  LDSM.16.MT88.4 R68, [R210+0x5900] ;  /* 0x00590000d244783b */ /* 0x000e6e0000004200 */
[C---:B------:R-:W-:Y:S01]  /*d7c0*/  HMMA.16816.F32.BF16 R112, R124.reuse, R108, R4 ;  /* 0x0000006c7c70723c */ /* 0x040fe20000041804 */
[----:B------:R-:W2:Y:S07]  /*d7d0*/  LDSM.16.MT88.4 R4, [R209+0x5900] ;  /* 0x00590000d104783b */ /* 0x000eae0000004200 */
[C---:B------:R-:W-:Y:S01]  /*d7e0*/  HMMA.16816.F32.BF16 R108, R124.reuse, R110, R8 ;  /* 0x0000006e7c6c723c */ /* 0x040fe20000041808 */
[----:B------:R-:W5:Y:S07]  /*d7f0*/  LDSM.16.MT88.4 R8, [R208+0x5900] ;  /* 0x00590000d008783b */ /* 0x000f6e0000004200 */
[C---:B------:R-:W-:Y:S07]  /*d800*/  HMMA.16816.F32.BF16 R104, R124.reuse, R100, R12 ;  /* 0x000000647c68723c */ /* 0x040fee000004180c */
[----:B------:R-:W-:Y:S01]  /*d810*/  FADD.FTZ R13, R149, R138 ;  /* 0x0000008a950d7221 */ /* 0x000fe20000010000 */
[C---:B------:R-:W-:Y:S04]  /*d820*/  HMMA.16816.F32.BF16 R100, R124.reuse, R102, R16 ;  /* 0x000000667c64723c */ /* 0x040fe80000041810 */
[----:B------:R-:W-:Y:S04]  /*d830*/  FADD.FTZ R13, R150, R13 ;  /* 0x0000000d960d7221 */ /* 0x000fe80000010000 */
[C---:B------:R-:W-:Y:S04]  /*d840*/  HMMA.16816.F32.BF16 R96, R124.reuse, R92, R20 ;  /* 0x0000005c7c60723c */ /* 0x040fe80000041814 */
[----:B------:R-:W-:Y:S04]  /*d850*/  FADD.FTZ R2, R158, R13 ;  /* 0x0000000d9e027221 */ /* 0x000fe80000010000 */
[C---:B------:R-:W-:Y:S04]  /*d860*/  HMMA.16816.F32.BF16 R92, R124.reuse, R94, R24 ;  /* 0x0000005e7c5c723c */ /* 0x040fe80000041818 */
[----:B------:R-:W-:Y:S04]  /*d870*/  FADD.FTZ R2, R161, R2 ;  /* 0x00000002a1027221 */ /* 0x000fe80000010000 */
[C---:B----4-:R-:W-:Y:S04]  /*d880*/  HMMA.16816.F32.BF16 R88, R124.reuse, R84, R28 ;  /* 0x000000547c58723c */ /* 0x050fe8000004181c */
[----:B------:R-:W-:Y:S04]  /*d890*/  FADD.FTZ R165, R165, R2 ;  /* 0x00000002a5a57221 */ /* 0x000fe80000010000 */
[C---:B------:R-:W-:Y:S04]  /*d8a0*/  HMMA.16816.F32.BF16 R84, R124.reuse, R86, R32 ;  /* 0x000000567c54723c */ /* 0x040fe80000041820 */
[----:B------:R-:W-:Y:S04]  /*d8b0*/  FADD.FTZ R166, R166, R165 ;  /* 0x000000a5a6a67221 */ /* 0x000fe80000010000 */
[C---:B---3--:R-:W-:Y:S04]  /*d8c0*/  HMMA.16816.F32.BF16 R80, R124.reuse, R76, R36 ;  /* 0x0000004c7c50723c */ /* 0x048fe80000041824 */
[----:B------:R-:W-:Y:S04]  /*d8d0*/  FADD.FTZ R237, R237, R166 ;  /* 0x000000a6eded7221 */ /* 0x000fe80000010000 */
[C---:B------:R-:W-:Y:S04]  /*d8e0*/  HMMA.16816.F32.BF16 R76, R124.reuse, R78, R40 ;  /* 0x0000004e7c4c723c */ /* 0x040fe80000041828 */
[----:B------:R-:W-:Y:S04]  /*d8f0*/  FADD.FTZ R242, R242, R237 ;  /* 0x000000edf2f27221 */ /* 0x000fe80000010000 */
[C---:B-1----:R-:W-:Y:S04]  /*d900*/  HMMA.16816.F32.BF16 R72, R124.reuse, R68, R44 ;  /* 0x000000447c48723c */ /* 0x042fe8000004182c */
[----:B------:R-:W-:Y:S04]  /*d910*/  FADD.FTZ R169, R169, R242 ;  /* 0x000000f2a9a97221 */ /* 0x000fe80000010000 */
[C---:B------:R-:W-:Y:S04]  /*d920*/  HMMA.16816.F32.BF16 R68, R124.reuse, R70, R48 ;  /* 0x000000467c44723c */ /* 0x040fe80000041830 */
[----:B------:R-:W-:Y:S04]  /*d930*/  FADD.FTZ R240, R240, R169 ;  /* 0x000000a9f0f07221 */ /* 0x000fe80000010000 */
[C---:B--2---:R-:W-:Y:S04]  /*d940*/  HMMA.16816.F32.BF16 R52, R124.reuse, R4, R52 ;  /* 0x000000047c34723c */ /* 0x044fe80000041834 */
[----:B------:R-:W-:Y:S04]  /*d950*/  FADD.FTZ R157, R157, R240 ;  /* 0x000000f09d9d7221 */ /* 0x000fe80000010000 */
[C---:B------:R-:W-:Y:S04]  /*d960*/  HMMA.16816.F32.BF16 R56, R124.reuse, R6, R56 ;  /* 0x000000067c38723c */ /* 0x040fe80000041838 */
[----:B------:R-:W-:Y:S04]  /*d970*/  FADD.FTZ R160, R160, R157 ;  /* 0x0000009da0a07221 */ /* 0x000fe80000010000 */
[C---:B-----5:R-:W-:Y:S04]  /*d980*/  HMMA.16816.F32.BF16 R60, R124.reuse, R8, R60 ;  /* 0x000000087c3c723c */ /* 0x060fe8000004183c */
[----:B------:R-:W-:Y:S04]  /*d990*/  FADD.FTZ R153, R153, R160 ;  /* 0x000000a099997221 */ /* 0x000fe80000010000 */
[----:B------:R-:W-:Y:S01]  /*d9a0*/  FADD.FTZ R156, R156, R153 ;  /* 0x000000999c9c7221 */ /* 0x000fe20000010000 */
[----:B------:R-:W-:Y:S03]  /*d9b0*/  HMMA.16816.F32.BF16 R64, R124, R10, R64 ;  /* 0x0000000a7c40723c */ /* 0x000fe60000041840 */
[----:B------:R-:W-:Y:S04]  /*d9c0*/  FADD.FTZ R141, R141, R156 ;  /* 0x0000009c8d8d7221 */ /* 0x000fe80000010000 */
[----:B------:R-:W-:Y:S05]  /*d9d0*/  FADD.FTZ R141, R148, R141 ;  /* 0x0000008d948d7221 */ /* 0x000fea0000010000 */
[----:B------:R-:W-:Y:S04]  /*d9e0*/  FADD.FTZ R118, R118, R141 ;  /* 0x0000008d76767221 */ /* 0x000fe80000010000 */
[----:B------:R-:W-:Y:S01]  /*d9f0*/  FADD.FTZ R227, R117, R118 ;  /* 0x0000007675e37221 */ /* 0x000fe20000010000 */
[----:B------:R-:W-:-:S05]  /*da00*/  @P0 BRA `(.L_x_196) ;  /* 0xffffceb000000947 */ /* 0x000fca000383ffff */
.L_x_193:
[----:B------:R-:W-:-:S13]  /*da10*/  ISETP.GE.AND P0, PT, R168, UR6, PT ;  /* 0x00000006a8007c0c */ /* 0x000fda000bf06270 */
[----:B------:R-:W-:Y:S05]  /*da20*/  @!P0 BRA `(.L_x_197) ;  /* 0x0000450000008947 */ /* 0x000fea0003800000 */
[----:B------:R-:W-:Y:S01]  /*da30*/  SHF.R.S32.HI R169, RZ, 0x1f, R230 ;  /* 0x0000001fffa97819 */ /* 0x000fe200000114e6 */
[----:B------:R-:W-:Y:S01]  /*da40*/  IMAD.MOV.U32 R2, RZ, RZ, R116 ;  /* 0x000000ffff027224 */ /* 0x000fe200078e0074 */
[C---:B------:R-:W-:Y:S01]  /*da50*/  SHF.L.U64.HI R232, R229.reuse, 0x1, R232 ;  /* 0x00000001e5e87819 */ /* 0x040fe200000102e8 */
[----:B------:R-:W-:Y:S01]  /*da60*/  IMAD.MOV.U32 R3, RZ, RZ, R0 ;  /* 0x000000ffff037224 */ /* 0x000fe200078e0000 */
[C---:B------:R-:W-:Y:S01]  /*da70*/  SHF.L.U64.HI R169, R230.reuse, 0x1, R169 ;  /* 0x00000001e6a97819 */ /* 0x040fe200000102a9 */
[----:B------:R-:W-:Y:S01]  /*da80*/  IMAD.SHL.U32 R229, R229, 0x2, RZ ;  /* 0x00000002e5e57824 */ /* 0x000fe200078e00ff */
[----:B------:R-:W-:Y:S02]  /*da90*/  SHF.L.U32 R230, R230, 0x1, RZ ;  /* 0x00000001e6e67819 */ /* 0x000fe400000006ff */
.L_x_207:
[----:B------:R-:W-:Y:S04]  /*daa0*/  DEPBAR.LE SB0, 0x0 ;  /* 0x000080000000791a */ /* 0x000fe80000000000 */
[----:B------:R-:W-:Y:S01]  /*dab0*/  BAR.SYNC.DEFER_BLOCKING 0x0 ;  /* 0x0000000000007b1d */ /* 0x000fe20000010000 */
[----:B------:R-:W-:Y:S01]  /*dac0*/  SHF.R.S32.HI R21, RZ, 0x1f, R216 ;  /* 0x0000001fff157819 */ /* 0x000fe200000114d8 */
[C---:B------:R-:W-:Y:S01]  /*dad0*/  IMAD.WIDE.U32 R30, R216.reuse, c[0x0][0x208], RZ ;  /* 0x00008200d81e7a25 */ /* 0x040fe200078e00ff */
[----:B------:R-:W-:Y:S03]  /*dae0*/  SHF.R.S32.HI R29, RZ, 0x1f, R215 ;  /* 0x0000001fff1d7819 */ /* 0x000fe600000114d7 */
[----:B------:R-:W-:Y:S02]  /*daf0*/  IMAD R21, R21, c[0x0][0x208], RZ ;  /* 0x0000820015157a24 */ /* 0x000fe400078e02ff */
[----:B------:R-:W-:Y:S02]  /*db00*/  IMAD R29, R29, c[0x0][0x218], RZ ;  /* 0x000086001d1d7a24 */ /* 0x000fe400078e02ff */
[----:B------:R-:W-:Y:S02]  /*db10*/  IMAD R21, R216, c[0x0][0x20c], R21 ;  /* 0x00008300d8157a24 */ /* 0x000fe400078e0215 */
[----:B------:R-:W-:Y:S03]  /*db20*/  IMAD R29, R215, c[0x0][0x21c], R29 ;  /* 0x00008700d71d7a24 */ /* 0x000fe600078e021d */
[----:B------:R-:W-:Y:S05]  /*db30*/  IADD3 R31, R31, R21, RZ ;  /* 0x000000151f1f7210 */ /* 0x000fea0007ffe0ff */
[----:B------:R-:W-:Y:S01]  /*db40*/  IMAD.WIDE.U32 R30, R215, c[0x0][0x218], R30 ;  /* 0x00008600d71e7a25 */ /* 0x000fe200078e001e */
[----:B------:R-:W1:Y:S04]  /*db50*/  LDSM.16.M88.4 R8, [R214+0x8100] ;  /* 0x00810000d608783b */ /* 0x000e680000000200 */
[----:B------:R-:W-:Y:S04]  /*db60*/  IADD3 R0, P0, R30, UR38, RZ ;  /* 0x000000261e007c10 */ /* 0x000fe8000ff1e0ff */
[----:B------:R-:W-:Y:S02]  /*db70*/  IADD3.X R29, R31, UR10, R29, P0, !PT ;  /* 0x0000000a1f1d7c10 */ /* 0x000fe400087fe41d */
[C---:B------:R-:W-:Y:S01]  /*db80*/  LEA R45, P0, R0.reuse, c[0x0][0x1f8], 0x1 ;  /* 0x00007e00002d7a11 */ /* 0x040fe200078008ff */
[----:B------:R-:W2:Y:S03]  /*db90*/  LDSM.16.M88.4 R16, [R214+0x8900] ;  /* 0x00890000d610783b */ /* 0x000ea60000000200 */
[----:B------:R-:W-:Y:S05]  /*dba0*/  LEA.HI.X R152, R0, c[0x0][0x1fc], R29, 0x1, P0 ;  /* 0x00007f0000987a11 */ /* 0x000fea00000f0c1d */
[----:B------:R-:W3:Y:S08]  /*dbb0*/  LDSM.16.M88.4 R24, [R214+0x9100] ;  /* 0x00910000d618783b */ /* 0x000ef00000000200 */
[----:B------:R-:W4:Y:S08]  /*dbc0*/  LDSM.16.M88.4 R32, [R214+0x9900] ;  /* 0x00990000d620783b */ /* 0x000f300000000200 */
[----:B------:R-:W5:Y:S01]  /*dbd0*/  LDSM.16.M88.4 R40, [R214+0xa100] ;  /* 0x00a10000d628783b */ /* 0x000f620000000200 */
[C---:B-1----:R-:W-:Y:S07]  /*dbe0*/  HMMA.16816.F32.BF16 R4, R120.reuse, R8, RZ ;  /* 0x000000087804723c */ /* 0x042fee00000418ff */
[----:B------:R-:W-:Y:S01]  /*dbf0*/  LDSM.16.M88.4 R48, [R214+0xa900] ;  /* 0x00a90000d630783b */ /* 0x000fe20000000200 */
[C---:B------:R-:W-:Y:S07]  /*dc00*/  HMMA.16816.F32.BF16 R8, R120.reuse, R10, RZ ;  /* 0x0000000a7808723c */ /* 0x040fee00000418ff */
[----:B------:R-:W-:Y:S01]  /*dc10*/  LDSM.16.M88.4 R116, [R213] ;  /* 0x00000000d574783b */ /* 0x000fe20000000200 */
[C---:B--2---:R-:W-:Y:S07]  /*dc20*/  HMMA.16816.F32.BF16 R12, R120.reuse, R16, RZ ;  /* 0x00000010780c723c */ /* 0x044fee00000418ff */
[----:B------:R-:W-:Y:S01]  /*dc30*/  LDSM.16.M88.4 R124, [R207] ;  /* 0x00000000cf7c783b */ /* 0x000fe20000000200 */
[C---:B------:R-:W-:Y:S07]  /*dc40*/  HMMA.16816.F32.BF16 R16, R120.reuse, R18, RZ ;  /* 0x000000127810723c */ /* 0x040fee00000418ff */
[----:B------:R-:W-:Y:S01]  /*dc50*/  LDSM.16.M88.4 R128, [R206] ;  /* 0x00000000ce80783b */ /* 0x000fe20000000200 */
[C---:B---3--:R-:W-:Y:S07]  /*dc60*/  HMMA.16816.F32.BF16 R20, R120.reuse, R24, RZ ;  /* 0x000000187814723c */ /* 0x048fee00000418ff */
[----:B------:R-:W-:Y:S01]  /*dc70*/  LDSM.16.M88.4 R132, [R205] ;  /* 0x00000000cd84783b */ /* 0x000fe20000000200 */
[C---:B------:R-:W-:Y:S07]  /*dc80*/  HMMA.16816.F32.BF16 R24, R120.reuse, R26, RZ ;  /* 0x0000001a7818723c */ /* 0x040fee00000418ff */
[----:B------:R-:W-:Y:S01]  /*dc90*/  LDSM.16.M88.4 R136, [R204] ;  /* 0x00000000cc88783b */ /* 0x000fe20000000200 */
[C---:B----4-:R-:W-:Y:S07]  /*dca0*/  HMMA.16816.F32.BF16 R28, R120.reuse, R32, RZ ;  /* 0x00000020781c723c */ /* 0x050fee00000418ff */
[----:B------:R-:W1:Y:S01]  /*dcb0*/  SHFL.IDX PT, R154, R45, RZ, 0x181f ;  /* 0x00181fff2d9a7589 */ /* 0x000e6200000e0000 */
[C---:B------:R-:W-:Y:S07]  /*dcc0*/  HMMA.16816.F32.BF16 R32, R120.reuse, R34, RZ ;  /* 0x000000227820723c */ /* 0x040fee00000418ff */
[----:B------:R-:W2:Y:S01]  /*dcd0*/  SHFL.IDX PT, R44, R152, RZ, 0x181f ;  /* 0x00181fff982c7589 */ /* 0x000ea200000e0000 */
[C---:B-----5:R-:W-:Y:S07]  /*dce0*/  HMMA.16816.F32.BF16 R36, R120.reuse, R40, RZ ;  /* 0x000000287824723c */ /* 0x060fee00000418ff */
[----:B------:R-:W3:Y:S01]  /*dcf0*/  SHFL.IDX PT, R148, R45, 0x2, 0x181f ;  /* 0x00581f002d947f89 */ /* 0x000ee200000e0000 */
[C---:B------:R-:W-:Y:S07]  /*dd00*/  HMMA.16816.F32.BF16 R40, R120.reuse, R42, RZ ;  /* 0x0000002a7828723c */ /* 0x040fee00000418ff */
[----:B------:R4:W-:Y:S01]  /*dd10*/  SHFL.IDX PT, R160, R45, 0x1, 0x181f ;  /* 0x00381f002da07f89 */ /* 0x0009e200000e0000 */
[C---:B-1----:R-:W-:Y:S04]  /*dd20*/  IADD3 R150, P2, R154.reuse, R230, RZ ;  /* 0x000000e69a967210 */ /* 0x042fe80007f5e0ff */
[----:B------:R-:W-:Y:S02]  /*dd30*/  IADD3 R154, P0, R154, R229, RZ ;  /* 0x000000e59a9a7210 */ /* 0x000fe40007f1e0ff */
[CC--:B--2---:R-:W-:Y:S01]  /*dd40*/  IADD3.X R151, R44.reuse, R169.reuse, RZ, P2, !PT ;  /* 0x000000a92c977210 */ /* 0x0c4fe200017fe4ff */
[----:B------:R-:W1:Y:S01]  /*dd50*/  SHFL.IDX PT, R149, R152, 0x2, 0x181f ;  /* 0x00581f0098957f89 */ /* 0x000e6200000e0000 */
[----:B------:R-:W-:Y:S02]  /*dd60*/  IADD3.X R155, R44, R232, RZ, P0, !PT ;  /* 0x000000e82c9b7210 */ /* 0x000fe400007fe4ff */
[-C--:B---3--:R-:W-:Y:S05]  /*dd70*/  IADD3 R162, P2, R148, R230.reuse, RZ ;  /* 0x000000e694a27210 */ /* 0x088fea0007f5e0ff */
[----:B------:R-:W-:Y:S01]  /*dd80*/  LDSM.16.M88.4 R140, [R203] ;  /* 0x00000000cb8c783b */ /* 0x000fe20000000200 */
[C---:B----4-:R-:W-:Y:S07]  /*dd90*/  HMMA.16816.F32.BF16 R44, R120.reuse, R48, RZ ;  /* 0x00000030782c723c */ /* 0x050fee00000418ff */
[----:B------:R-:W-:Y:S01]  /*dda0*/  @!PT LDS RZ, [RZ] ;  /* 0x00000000fffff984 */ /* 0x000fe20000000800 */
[----:B------:R-:W-:Y:S01]  /*ddb0*/  @!PT LDS RZ, [RZ] ;  /* 0x00000000fffff984 */ /* 0x000fe20000000800 */
[----:B------:R-:W-:Y:S01]  /*ddc0*/  @!PT LDS RZ, [RZ] ;  /* 0x00000000fffff984 */ /* 0x000fe20000000800 */
[----:B------:R2:W-:Y:S01]  /*ddd0*/  LDGSTS.E.BYPASS.LTC128B.128 [R225], [R150.64], !P5 ;  /* 0x0000000096e17fae */ /* 0x0005e2000e901d6a */
[----:B------:R-:W-:Y:S07]  /*dde0*/  HMMA.16816.F32.BF16 R48, R120, R50, RZ ;  /* 0x000000327830723c */ /* 0x000fee00000418ff */
[----:B------:R3:W4:Y:S01]  /*ddf0*/  SHFL.IDX PT, R0, R152, 0x1, 0x181f ;  /* 0x00381f0098007f89 */ /* 0x00072200000e0000 */
[C---:B-1----:R-:W-:Y:S01]  /*de00*/  IADD3.X R163, R149.reuse, R169, RZ, P2, !PT ;  /* 0x000000a995a37210 */ /* 0x042fe200017fe4ff */
[C---:B------:R-:W-:Y:S06]  /*de10*/  HMMA.16816.F32.BF16 R4, R144.reuse, R116, R4 ;  /* 0x000000749004723c */ /* 0x040fec0000041804 */
[----:B------:R1:W-:Y:S02]  /*de20*/  LDGSTS.E.BYPASS.LTC128B.128 [R224], [R154.64], !P4 ;  /* 0x000000009ae07fae */ /* 0x0003e4000e101d6a */
[C---:B------:R-:W-:Y:S08]  /*de30*/  HMMA.16816.F32.BF16 R8, R144.reuse, R118, R8 ;  /* 0x000000769008723c */ /* 0x040ff00000041808 */
[C---:B------:R-:W-:Y:S04]  /*de40*/  HMMA.16816.F32.BF16 R12, R144.reuse, R124, R12 ;  /* 0x0000007c900c723c */ /* 0x040fe8000004180c */
[C---:B---3--:R-:W-:Y:S02]  /*de50*/  IADD3 R152, P0, R160.reuse, R230, RZ ;  /* 0x000000e6a0987210 */ /* 0x048fe40007f1e0ff */
[----:B------:R-:W-:Y:S02]  /*de60*/  IADD3 R160, P6, R160, R229, RZ ;  /* 0x000000e5a0a07210 */ /* 0x000fe40007fde0ff */
[C---:B------:R-:W-:Y:S04]  /*de70*/  HMMA.16816.F32.BF16 R16, R144.reuse, R126, R16 ;  /* 0x0000007e9010723c */ /* 0x040fe80000041810 */
[C---:B----4-:R-:W-:Y:S02]  /*de80*/  IADD3.X R153, R0.reuse, R169, RZ, P0, !PT ;  /* 0x000000a900997210 */ /* 0x050fe400007fe4ff */
[-C--:B------:R-:W-:Y:S02]  /*de90*/  IADD3.X R161, R0, R232.reuse, RZ, P6, !PT ;  /* 0x000000e800a17210 */ /* 0x080fe400037fe4ff */
[C---:B------:R-:W-:Y:S01]  /*dea0*/  HMMA.16816.F32.BF16 R20, R144.reuse, R128, R20 ;  /* 0x000000809014723c */ /* 0x040fe20000041814 */
[----:B------:R1:W-:Y:S03]  /*deb0*/  LDGSTS.E.BYPASS.LTC128B.128 [R223], [R152.64], !P5 ;  /* 0x0000000098df7fae */ /* 0x0003e6000e901d6a */
[----:B------:R-:W-:Y:S04]  /*dec0*/  IADD3 R164, P0, R148, R229, RZ ;  /* 0x000000e594a47210 */ /* 0x000fe80007f1e0ff */
[C---:B------:R-:W-:Y:S01]  /*ded0*/  HMMA.16816.F32.BF16 R24, R144.reuse, R130, R24 ;  /* 0x000000829018723c */ /* 0x040fe20000041818 */
[----:B------:R3:W-:Y:S03]  /*dee0*/  LDGSTS.E.BYPASS.LTC128B.128 [R222], [R160.64], !P4 ;  /* 0x00000000a0de7fae */ /* 0x0007e6000e101d6a */
[----:B------:R-:W-:Y:S02]  /*def0*/  IADD3.X R165, R149, R232, RZ, P0, !PT ;  /* 0x000000e895a57210 */ /* 0x000fe400007fe4ff */
[----:B------:R-:W-:Y:S02]  /*df00*/  ISETP.GT.AND P0, PT, R168, UR6, PT ;  /* 0x00000006a8007c0c */ /* 0x000fe4000bf04270 */
[C---:B------:R-:W-:Y:S01]  /*df10*/  HMMA.16816.F32.BF16 R28, R144.reuse, R132, R28 ;  /* 0x00000084901c723c */ /* 0x040fe2000004181c */
[----:B------:R3:W-:Y:S07]  /*df20*/  LDGSTS.E.BYPASS.LTC128B.128 [R225+0x2000], [R162.64], !P5 ;  /* 0x02000000a2e17fae */ /* 0x0007ee000e901d6a */
[C---:B------:R-:W-:Y:S01]  /*df30*/  HMMA.16816.F32.BF16 R32, R144.reuse, R134, R32 ;  /* 0x000000869020723c */ /* 0x040fe20000041820 */
[----:B------:R4:W-:Y:S07]  /*df40*/  LDGSTS.E.BYPASS.LTC128B.128 [R225+0x5000], [R164.64], !P4 ;  /* 0x05000000a4e17fae */ /* 0x0009ee000e101d6a */
[C---:B------:R-:W-:Y:S01]  /*df50*/  HMMA.16816.F32.BF16 R36, R144.reuse, R136, R36 ;  /* 0x000000889024723c */ /* 0x040fe20000041824 */
[----:B--2---:R-:W2:Y:S07]  /*df60*/  LDSM.16.M88.4 R148, [R211+0x8100] ;  /* 0x00810000d394783b */ /* 0x004eae0000000200 */
[C---:B------:R-:W-:Y:S01]  /*df70*/  HMMA.16816.F32.BF16 R40, R144.reuse, R138, R40 ;  /* 0x0000008a9028723c */ /* 0x040fe20000041828 */
[----:B------:R-:W5:Y:S07]  /*df80*/  LDSM.16.M88.4 R116, [R211+0x8900] ;  /* 0x00890000d374783b */ /* 0x000f6e0000000200 */
[C---:B------:R-:W-:Y:S01]  /*df90*/  HMMA.16816.F32.BF16 R44, R144.reuse, R140, R44 ;  /* 0x0000008c902c723c */ /* 0x040fe2000004182c */
[----:B------:R-:W0:Y:S07]  /*dfa0*/  LDGDEPBAR ;  /* 0x00000000000079af */ /* 0x000e2e0000000000 */
[----:B------:R-:W-:Y:S01]  /*dfb0*/  HMMA.16816.F32.BF16 R48, R144, R142, R48 ;  /* 0x0000008e9030723c */ /* 0x000fe20000041830 */
[----:B------:R-:W4:Y:S08]  /*dfc0*/  LDSM.16.M88.4 R124, [R211+0x9100] ;  /* 0x00910000d37c783b */ /* 0x000f300000000200 */
[----:B-1----:R-:W1:Y:S01]  /*dfd0*/  LDSM.16.M88.4 R152, [R211+0x9900] ;  /* 0x00990000d398783b */ /* 0x002e620000000200 */
[C---:B--2---:R-:W-:Y:S07]  /*dfe0*/  HMMA.16816.F32.BF16 R4, R172.reuse, R148, R4 ;  /* 0x00000094ac04723c */ /* 0x044fee0000041804 */
[----:B------:R-:W2:Y:S01]  /*dff0*/  LDSM.16.M88.4 R156, [R211+0xa100] ;  /* 0x00a10000d39c783b */ /* 0x000ea20000000200 */
[C---:B------:R-:W-:Y:S07]  /*e000*/  HMMA.16816.F32.BF16 R8, R172.reuse, R150, R8 ;  /* 0x00000096ac08723c */ /* 0x040fee0000041808 */
[----:B---3--:R-:W3:Y:S01]  /*e010*/  LDSM.16.M88.4 R160, [R211+0xa900] ;  /* 0x00a90000d3a0783b */ /* 0x008ee20000000200 */
[C---:B-----5:R-:W-:Y:S07]  /*e020*/  HMMA.16816.F32.BF16 R12, R172.reuse, R116, R12 ;  /* 0x00000074ac0c723c */ /* 0x060fee000004180c */
[----:B------:R-:W5:Y:S01]  /*e030*/  LDSM.16.M88.4 R128, [R202] ;  /* 0x00000000ca80783b */ /* 0x000f620000000200 */
[C---:B------:R-:W-:Y:S07]  /*e040*/  HMMA.16816.F32.BF16 R16, R172.reuse, R118, R16 ;  /* 0x00000076ac10723c */ /* 0x040fee0000041810 */
[----:B------:R-:W3:Y:S01]  /*e050*/  LDSM.16.M88.4 R132, [R202+0x800] ;  /* 0x00080000ca84783b */ /* 0x000ee20000000200 */
[C---:B----4-:R-:W-:Y:S07]  /*e060*/  HMMA.16816.F32.BF16 R20, R172.reuse, R124, R20 ;  /* 0x0000007cac14723c */ /* 0x050fee0000041814 */
[----:B------:R-:W4:Y:S01]  /*e070*/  LDSM.16.M88.4 R136, [R202+0x1000] ;  /* 0x00100000ca88783b */ /* 0x000f220000000200 */
[C---:B------:R-:W-:Y:S07]  /*e080*/  HMMA.16816.F32.BF16 R24, R172.reuse, R126, R24 ;  /* 0x0000007eac18723c */ /* 0x040fee0000041818 */
[----:B------:R-:W4:Y:S01]  /*e090*/  LDSM.16.M88.4 R140, [R202+0x1800] ;  /* 0x00180000ca8c783b */ /* 0x000f220000000200 */
[C---:B-1----:R-:W-:Y:S07]  /*e0a0*/  HMMA.16816.F32.BF16 R28, R172.reuse, R152, R28 ;  /* 0x00000098ac1c723c */ /* 0x042fee000004181c */
[----:B------:R-:W1:Y:S01]  /*e0b0*/  LDSM.16.M88.4 R148, [R202+0x2000] ;  /* 0x00200000ca94783b */ /* 0x000e620000000200 */
[C---:B------:R-:W-:Y:S07]  /*e0c0*/  HMMA.16816.F32.BF16 R32, R172.reuse, R154, R32 ;  /* 0x0000009aac20723c */ /* 0x040fee0000041820 */
[----:B------:R-:W1:Y:S01]  /*e0d0*/  LDSM.16.M88.4 R116, [R202+0x2800] ;  /* 0x00280000ca74783b */ /* 0x000e620000000200 */
[C---:B--2---:R-:W-:Y:S07]  /*e0e0*/  HMMA.16816.F32.BF16 R36, R172.reuse, R156, R36 ;  /* 0x0000009cac24723c */ /* 0x044fee0000041824 */
[----:B------:R-:W2:Y:S01]  /*e0f0*/  LDSM.16.M88.4 R124, [R214+0xb100] ;  /* 0x00b10000d67c783b */ /* 0x000ea20000000200 */
[C---:B------:R-:W-:Y:S07]  /*e100*/  HMMA.16816.F32.BF16 R40, R172.reuse, R158, R40 ;  /* 0x0000009eac28723c */ /* 0x040fee0000041828 */
[----:B------:R-:W1:Y:S01]  /*e110*/  LDSM.16.M88.4 R152, [R214+0xb900] ;  /* 0x00b90000d698783b */ /* 0x000e620000000200 */
[C---:B---3--:R-:W-:Y:S07]  /*e120*/  HMMA.16816.F32.BF16 R44, R172.reuse, R160, R44 ;  /* 0x000000a0ac2c723c */ /* 0x048fee000004182c */
[----:B------:R-:W3:Y:S01]  /*e130*/  LDSM.16.M88.4 R156, [R214+0xc100] ;  /* 0x00c10000d69c783b */ /* 0x000ee20000000200 */
[----:B------:R-:W-:Y:S07]  /*e140*/  HMMA.16816.F32.BF16 R48, R172, R162, R48 ;  /* 0x000000a2ac30723c */ /* 0x000fee0000041830 */
[----:B------:R-:W1:Y:S01]  /*e150*/  LDSM.16.M88.4 R160, [R214+0xc900] ;  /* 0x00c90000d6a0783b */ /* 0x000e620000000200 */
[C---:B-----5:R-:W-:Y:S07]  /*e160*/  HMMA.16816.F32.BF16 R4, R176.reuse, R128, R4 ;  /* 0x00000080b004723c */ /* 0x060fee0000041804 */
[----:B------:R-:W-:Y:S01]  /*e170*/  LDSM.16.M88.4 R164, [R211+0xd900] ;  /* 0x00d90000d3a4783b */ /* 0x000fe20000000200 */
[C---:B------:R-:W-:Y:S07]  /*e180*/  HMMA.16816.F32.BF16 R8, R176.reuse, R130, R8 ;  /* 0x00000082b008723c */ /* 0x040fee0000041808 */
[----:B------:R-:W5:Y:S01]  /*e190*/  LDSM.16.M88.4 R128, [R214+0xd100] ;  /* 0x00d10000d680783b */ /* 0x000f620000000200 */
[C---:B------:R-:W-:Y:S08]  /*e1a0*/  HMMA.16816.F32.BF16 R12, R176.reuse, R132, R12 ;  /* 0x00000084b00c723c */ /* 0x040ff0000004180c */
[C---:B------:R-:W-:Y:S01]  /*e1b0*/  HMMA.16816.F32.BF16 R16, R176.reuse, R134, R16 ;  /* 0x00000086b010723c */ /* 0x040fe20000041810 */
[----:B------:R-:W2:Y:S07]  /*e1c0*/  LDSM.16.M88.4 R132, [R214+0xd900] ;  /* 0x00d90000d684783b */ /* 0x000eae0000000200 */
[C---:B----4-:R-:W-:Y:S08]  /*e1d0*/  HMMA.16816.F32.BF16 R20, R176.reuse, R136, R20 ;  /* 0x00000088b014723c */ /* 0x050ff00000041814 */
[C---:B------:R-:W-:Y:S01]  /*e1e0*/  HMMA.16816.F32.BF16 R24, R176.reuse, R138, R24 ;  /* 0x0000008ab018723c */ /* 0x040fe20000041818 */
[----:B------:R-:W4:Y:S07]  /*e1f0*/  LDSM.16.M88.4 R136, [R201] ;  /* 0x00000000c988783b */ /* 0x000f2e0000000200 */
[C---:B------:R-:W-:Y:S08]  /*e200*/  HMMA.16816.F32.BF16 R28, R176.reuse, R140, R28 ;  /* 0x0000008cb01c723c */ /* 0x040ff0000004181c */
[C---:B------:R-:W-:Y:S01]  /*e210*/  HMMA.16816.F32.BF16 R32, R176.reuse, R142, R32 ;  /* 0x0000008eb020723c */ /* 0x040fe20000041820 */
[----:B------:R-:W3:Y:S07]  /*e220*/  LDSM.16.M88.4 R140, [R200] ;  /* 0x00000000c88c783b */ /* 0x000eee0000000200 */
[C---:B-1----:R-:W-:Y:S08]  /*e230*/  HMMA.16816.F32.BF16 R36, R176.reuse, R148, R36 ;  /* 0x00000094b024723c */ /* 0x042ff00000041824 */
[C---:B------:R-:W-:Y:S01]  /*e240*/  HMMA.16816.F32.BF16 R40, R176.reuse, R150, R40 ;  /* 0x00000096b028723c */ /* 0x040fe20000041828 */
[----:B------:R-:W-:Y:S07]  /*e250*/  LDSM.16.M88.4 R148, [R197] ;  /* 0x00000000c594783b */ /* 0x000fee0000000200 */
[C---:B------:R-:W-:Y:S08]  /*e260*/  HMMA.16816.F32.BF16 R44, R176.reuse, R116, R44 ;  /* 0x00000074b02c723c */ /* 0x040ff0000004182c */
[----:B------:R-:W-:Y:S01]  /*e270*/  HMMA.16816.F32.BF16 R48, R176, R118, R48 ;  /* 0x00000076b030723c */ /* 0x000fe20000041830 */
[----:B------:R-:W1:Y:S07]  /*e280*/  LDSM.16.M88.4 R116, [R199] ;  /* 0x00000000c774783b */ /* 0x000e6e0000000200 */
[C---:B--2---:R-:W-:Y:S08]  /*e290*/  HMMA.16816.F32.BF16 R4, R180.reuse, R124, R4 ;  /* 0x0000007cb404723c */ /* 0x044ff00000041804 */
[C---:B------:R-:W-:Y:S01]  /*e2a0*/  HMMA.16816.F32.BF16 R8, R180.reuse, R126, R8 ;  /* 0x0000007eb408723c */ /* 0x040fe20000041808 */
[----:B------:R-:W2:Y:S07]  /*e2b0*/  LDSM.16.M88.4 R124, [R198] ;  /* 0x00000000c67c783b */ /* 0x000eae0000000200 */
[C---:B------:R-:W-:Y:S08]  /*e2c0*/  HMMA.16816.F32.BF16 R12, R180.reuse, R152, R12 ;  /* 0x00000098b40c723c */ /* 0x040ff0000004180c */
[C---:B------:R-:W-:Y:S01]  /*e2d0*/  HMMA.16816.F32.BF16 R16, R180.reuse, R154, R16 ;  /* 0x0000009ab410723c */ /* 0x040fe20000041810 */
[----:B------:R-:W1:Y:S07]  /*e2e0*/  LDSM.16.M88.4 R152, [R196] ;  /* 0x00000000c498783b */ /* 0x000e6e0000000200 */
[C---:B---3--:R-:W-:Y:S08]  /*e2f0*/  HMMA.16816.F32.BF16 R20, R180.reuse, R156, R20 ;  /* 0x0000009cb414723c */ /* 0x048ff00000041814 */
[C---:B------:R-:W-:Y:S01]  /*e300*/  HMMA.16816.F32.BF16 R24, R180.reuse, R158, R24 ;  /* 0x0000009eb418723c */ /* 0x040fe20000041818 */
[----:B------:R-:W3:Y:S07]  /*e310*/  LDSM.16.M88.4 R156, [R211+0xb100] ;  /* 0x00b10000d39c783b */ /* 0x000eee0000000200 */
[C---:B------:R-:W-:Y:S08]  /*e320*/  HMMA.16816.F32.BF16 R28, R180.reuse, R160, R28 ;  /* 0x000000a0b41c723c */ /* 0x040ff0000004181c */
[C---:B------:R-:W-:Y:S01]  /*e330*/  HMMA.16816.F32.BF16 R32, R180.reuse, R162, R32 ;  /* 0x000000a2b420723c */ /* 0x040fe20000041820 */
[----:B------:R-:W-:Y:S07]  /*e340*/  LDSM.16.M88.4 R160, [R211+0xd100] ;  /* 0x00d10000d3a0783b */ /* 0x000fee0000000200 */
[C---:B-----5:R-:W-:Y:S08]  /*e350*/  HMMA.16816.F32.BF16 R36, R180.reuse, R128, R36 ;  /* 0x00000080b424723c */ /* 0x060ff00000041824 */
[C---:B------:R-:W-:Y:S01]  /*e360*/  HMMA.16816.F32.BF16 R40, R180.reuse, R130, R40 ;  /* 0x00000082b428723c */ /* 0x040fe20000041828 */
[----:B------:R-:W5:Y:S07]  /*e370*/  LDSM.16.M88.4 R128, [R211+0xb900] ;  /* 0x00b90000d380783b */ /* 0x000f6e0000000200 */
[C---:B------:R-:W-:Y:S08]  /*e380*/  HMMA.16816.F32.BF16 R44, R180.reuse, R132, R44 ;  /* 0x00000084b42c723c */ /* 0x040ff0000004182c */
[----:B------:R-:W-:Y:S01]  /*e390*/  HMMA.16816.F32.BF16 R48, R180, R134, R48 ;  /* 0x00000086b430723c */ /* 0x000fe20000041830 */
[----:B------:R-:W2:Y:S07]  /*e3a0*/  LDSM.16.M88.4 R132, [R211+0xc100] ;  /* 0x00c10000d384783b */ /* 0x000eae0000000200 */
[C---:B----4-:R-:W-:Y:S08]  /*e3b0*/  HMMA.16816.F32.BF16 R4, R184.reuse, R136, R4 ;  /* 0x00000088b804723c */ /* 0x050ff00000041804 */
[C---:B------:R-:W-:Y:S01]  /*e3c0*/  HMMA.16816.F32.BF16 R8, R184.reuse, R138, R8 ;  /* 0x0000008ab808723c */ /* 0x040fe20000041808 */
[----:B------:R-:W4:Y:S07]  /*e3d0*/  LDSM.16.M88.4 R136, [R211+0xc900] ;  /* 0x00c90000d388783b */ /* 0x000f2e0000000200 */
[C---:B------:R-:W-:Y:S08]  /*e3e0*/  HMMA.16816.F32.BF16 R12, R184.reuse, R140, R12 ;  /* 0x0000008cb80c723c */ /* 0x040ff0000004180c */
[C---:B------:R-:W-:Y:S01]  /*e3f0*/  HMMA.16816.F32.BF16 R16, R184.reuse, R142, R16 ;  /* 0x0000008eb810723c */ /* 0x040fe20000041810 */
[----:B------:R-:W3:Y:S07]  /*e400*/  LDSM.16.M88.4 R140, [R202+0x3000] ;  /* 0x00300000ca8c783b */ /* 0x000eee0000000200 */
[C---:B-1----:R-:W-:Y:S08]  /*e410*/  HMMA.16816.F32.BF16 R20, R184.reuse, R116, R20 ;  /* 0x00000074b814723c */ /* 0x042ff00000041814 */
[C---:B------:R-:W-:Y:S01]  /*e420*/  HMMA.16816.F32.BF16 R24, R184.reuse, R118, R24 ;  /* 0x00000076b818723c */ /* 0x040fe20000041818 */
[----:B------:R-:W1:Y:S07]  /*e430*/  LDSM.16.M88.4 R116, [R202+0x3800] ;  /* 0x00380000ca74783b */ /* 0x000e6e0000000200 */
[C---:B--2---:R-:W-:Y:S08]  /*e440*/  HMMA.16816.F32.BF16 R28, R184.reuse, R124, R28 ;  /* 0x0000007cb81c723c */ /* 0x044ff0000004181c */
[C---:B------:R-:W-:Y:S08]  /*e450*/  HMMA.16816.F32.BF16 R32, R184.reuse, R126, R32 ;  /* 0x0000007eb820723c */ /* 0x040ff00000041820 */
[C---:B------:R-:W-:Y:S08]  /*e460*/  HMMA.16816.F32.BF16 R36, R184.reuse, R148, R36 ;  /* 0x00000094b824723c */ /* 0x040ff00000041824 */
[C---:B------:R-:W-:Y:S08]  /*e470*/  HMMA.16816.F32.BF16 R40, R184.reuse, R150, R40 ;  /* 0x00000096b828723c */ /* 0x040ff00000041828 */
[C---:B------:R-:W-:Y:S08]  /*e480*/  HMMA.16816.F32.BF16 R44, R184.reuse, R152, R44 ;  /* 0x00000098b82c723c */ /* 0x040ff0000004182c */
[----:B------:R-:W-:Y:S08]  /*e490*/  HMMA.16816.F32.BF16 R48, R184, R154, R48 ;  /* 0x0000009ab830723c */ /* 0x000ff00000041830 */
[C---:B---3--:R-:W-:Y:S08]  /*e4a0*/  HMMA.16816.F32.BF16 R4, R188.reuse, R156, R4 ;  /* 0x0000009cbc04723c */ /* 0x048ff00000041804 */
[C---:B------:R-:W-:Y:S08]  /*e4b0*/  HMMA.16816.F32.BF16 R8, R188.reuse, R158, R8 ;  /* 0x0000009ebc08723c */ /* 0x040ff00000041808 */
[C---:B-----5:R-:W-:Y:S08]  /*e4c0*/  HMMA.16816.F32.BF16 R12, R188.reuse, R128, R12 ;  /* 0x00000080bc0c723c */ /* 0x060ff0000004180c */
[C---:B------:R-:W-:Y:S08]  /*e4d0*/  HMMA.16816.F32.BF16 R16, R188.reuse, R130, R16 ;  /* 0x00000082bc10723c */ /* 0x040ff00000041810 */
[C---:B------:R-:W-:Y:S08]  /*e4e0*/  HMMA.16816.F32.BF16 R20, R188.reuse, R132, R20 ;  /* 0x00000084bc14723c */ /* 0x040ff00000041814 */
        /* <DEDUP_REMOVED lines=10> */
[----:B------:R-:W-:Y:S01]  /*e590*/  FMUL.FTZ R0, R4, c[0x0][0x320] ;  /* 0x0000c80004007a20 */ /* 0x000fe20000410000 */
[C---:B------:R-:W-:Y:S03]  /*e5a0*/  HMMA.16816.F32.BF16 R16, R192.reuse, R118, R16 ;  /* 0x00000076c010723c */ /* 0x040fe60000041810 */
[----:B------:R-:W-:Y:S02]  /*e5b0*/  FMUL.FTZ R126, R5, c[0x0][0x320] ;  /* 0x0000c800057e7a20 */ /* 0x000fe40000410000 */
[----:B------:R-:W1:Y:S01]  /*e5c0*/  MUFU.TANH R0, R0 ;  /* 0x0000000000007308 */ /* 0x000e620000002400 */
[----:B------:R-:W-:Y:S02]  /*e5d0*/  FMUL.FTZ R124, R6, c[0x0][0x320] ;  /* 0x0000c800067c7a20 */ /* 0x000fe40000410000 */
[----:B------:R-:W-:Y:S04]  /*e5e0*/  FMUL.FTZ R9, R9, c[0x0][0x320] ;  /* 0x0000c80009097a20 */ /* 0x000fe80000410000 */
[----:B------:R-:W-:Y:S02]  /*e5f0*/  FMUL.FTZ R10, R10, c[0x0][0x320] ;  /* 0x0000c8000a0a7a20 */ /* 0x000fe40000410000 */
[----:B------:R-:W-:Y:S01]  /*e600*/  FMUL.FTZ R11, R11, c[0x0][0x320] ;  /* 0x0000c8000b0b7a20 */ /* 0x000fe20000410000 */
[----:B------:R-:W2:Y:S01]  /*e610*/  MUFU.TANH R128, R9 ;  /* 0x0000000900807308 */ /* 0x000ea20000002400 */
[----:B------:R-:W-:Y:S02]  /*e620*/  FMUL.FTZ R125, R7, c[0x0][0x320] ;  /* 0x0000c800077d7a20 */ /* 0x000fe40000410000 */
[----:B------:R-:W3:Y:S01]  /*e630*/  LDSM.16.M88.4 R4, [R202+0x4000] ;  /* 0x00400000ca04783b */ /* 0x000ee20000000200 */
[----:B------:R-:W-:Y:S02]  /*e640*/  FMUL.FTZ R127, R8, c[0x0][0x320] ;  /* 0x0000c800087f7a20 */ /* 0x000fe40000410000 */
[----:B------:R-:W-:Y:S02]  /*e650*/  FMUL.FTZ R118, R12, c[0x0][0x320] ;  /* 0x0000c8000c767a20 */ /* 0x000fe40000410000 */
[----:B------:R-:W-:Y:S02]  /*e660*/  FMUL.FTZ R12, R13, c[0x0][0x320] ;  /* 0x0000c8000d0c7a20 */ /* 0x000fe40000410000 */
[----:B------:R-:W4:Y:S01]  /*e670*/  MUFU.TANH R116, R10 ;  /* 0x0000000a00747308 */ /* 0x000f220000002400 */
        /* <DEDUP_REMOVED lines=9> */
[C---:B---3--:R-:W-:Y:S01]  /*e710*/  HMMA.16816.F32.BF16 R20, R192.reuse, R4, R20 ;  /* 0x00000004c014723c */ /* 0x048fe20000041814 */
[----:B-----5:R-:W3:Y:S08]  /*e720*/  LDSM.16.M88.4 R8, [R202+0x4800] ;  /* 0x00480000ca08783b */ /* 0x020ef00000000200 */
[----:B------:R-:W1:Y:S01]  /*e730*/  MUFU.TANH R125, R125 ;  /* 0x0000007d007d7308 */ /* 0x000e620000002400 */
[C---:B------:R-:W-:Y:S01]  /*e740*/  HMMA.16816.F32.BF16 R24, R192.reuse, R6, R24 ;  /* 0x00000006c018723c */ /* 0x040fe20000041818 */
[----:B------:R-:W5:Y:S08]  /*e750*/  LDSM.16.M88.4 R4, [R202+0x5000] ;  /* 0x00500000ca04783b */ /* 0x000f700000000200 */
[----:B------:R-:W1:Y:S05]  /*e760*/  MUFU.TANH R127, R127 ;  /* 0x0000007f007f7308 */ /* 0x000e6a0000002400 */
[----:B------:R-:W-:Y:S02]  /*e770*/  FMUL.FTZ R166, R20, c[0x0][0x320] ;  /* 0x0000c80014a67a20 */ /* 0x000fe40000410000 */
[----:B------:R-:W-:Y:S03]  /*e780*/  FMUL.FTZ R21, R21, c[0x0][0x320] ;  /* 0x0000c80015157a20 */ /* 0x000fe60000410000 */
[----:B------:R-:W1:Y:S01]  /*e790*/  MUFU.TANH R118, R118 ;  /* 0x0000007600767308 */ /* 0x000e620000002400 */
[----:B------:R-:W-:Y:S02]  /*e7a0*/  FMUL.FTZ R22, R22, c[0x0][0x320] ;  /* 0x0000c80016167a20 */ /* 0x000fe40000410000 */
[----:B------:R-:W-:Y:S02]  /*e7b0*/  FMUL.FTZ R23, R23, c[0x0][0x320] ;  /* 0x0000c80017177a20 */ /* 0x000fe40000410000 */
[----:B------:R-:W-:Y:S02]  /*e7c0*/  FMUL.FTZ R158, R24, c[0x0][0x320] ;  /* 0x0000c800189e7a20 */ /* 0x000fe40000410000 */
[----:B------:R-:W-:Y:S02]  /*e7d0*/  FMUL.FTZ R25, R25, c[0x0][0x320] ;  /* 0x0000c80019197a20 */ /* 0x000fe40000410000 */
[----:B------:R-:W-:Y:S01]  /*e7e0*/  FMUL.FTZ R26, R26, c[0x0][0x320] ;  /* 0x0000c8001a1a7a20 */ /* 0x000fe20000410000 */
[----:B------:R-:W1:Y:S01]  /*e7f0*/  MUFU.TANH R12, R12 ;  /* 0x0000000c000c7308 */ /* 0x000e620000002400 */
[----:B------:R-:W-:Y:S01]  /*e800*/  FMUL.FTZ R27, R27, c[0x0][0x320] ;  /* 0x0000c8001b1b7a20 */ /* 0x000fe20000410000 */
[C---:B---3--:R-:W-:Y:S08]  /*e810*/  HMMA.16816.F32.BF16 R28, R192.reuse, R8, R28 ;  /* 0x00000008c01c723c */ /* 0x048ff0000004181c */
[----:B------:R-:W3:Y:S01]  /*e820*/  MUFU.TANH R163, R163 ;  /* 0x000000a300a37308 */ /* 0x000ee20000002400 */
[C---:B------:R-:W-:Y:S01]  /*e830*/  HMMA.16816.F32.BF16 R32, R192.reuse, R10, R32 ;  /* 0x0000000ac020723c */ /* 0x040fe20000041820 */
[----:B------:R-:W1:Y:S01]  /*e840*/  LDSM.16.M88.4 R8, [R202+0x5800] ;  /* 0x00580000ca08783b */ /* 0x000e620000000200 */
[----:B------:R-:W-:Y:S07]  /*e850*/  DEPBAR.LE SB0, 0x0 ;  /* 0x000080000000791a */ /* 0x000fee0000000000 */
[----:B------:R1:W1:Y:S01]  /*e860*/  MUFU.TANH R151, R15 ;  /* 0x0000000f00977308 */ /* 0x0002620000002400 */
[----:B------:R-:W-:Y:S01]  /*e870*/  BAR.SYNC.DEFER_BLOCKING 0x0 ;  /* 0x0000000000007b1d */ /* 0x000fe20000010000 */
[C---:B-----5:R-:W-:Y:S05]  /*e880*/  HMMA.16816.F32.BF16 R36, R192.reuse, R4, R36 ;  /* 0x00000004c024723c */ /* 0x060fea0000041824 */
[----:B------:R-:W-:Y:S03]  /*e890*/  FMUL.FTZ R242, R28, c[0x0][0x320] ;  /* 0x0000c8001cf27a20 */ /* 0x000fe60000410000 */
[----:B------:R-:W2:Y:S01]  /*e8a0*/  MUFU.TANH R13, R13 ;  /* 0x0000000d000d7308 */ /* 0x000ea20000002400 */
[C---:B------:R-:W-:Y:S03]  /*e8b0*/  HMMA.16816.F32.BF16 R40, R192.reuse, R6, R40 ;  /* 0x00000006c028723c */ /* 0x040fe60000041828 */
[----:B------:R-:W-:Y:S02]  /*e8c0*/  FMUL.FTZ R29, R29, c[0x0][0x320] ;  /* 0x0000c8001d1d7a20 */ /* 0x000fe40000410000 */
[----:B------:R-:W-:Y:S02]  /*e8d0*/  FMUL.FTZ R240, R32, c[0x0][0x320] ;  /* 0x0000c80020f07a20 */ /* 0x000fe40000410000 */
[----:B------:R-:W-:Y:S02]  /*e8e0*/  FMUL.FTZ R30, R30, c[0x0][0x320] ;  /* 0x0000c8001e1e7a20 */ /* 0x000fe40000410000 */
[----:B------:R-:W2:Y:S03]  /*e8f0*/  MUFU.TANH R14, R14 ;  /* 0x0000000e000e7308 */ /* 0x000ea60000002400 */
[----:B------:R-:W-:Y:S02]  /*e900*/  FMUL.FTZ R31, R31, c[0x0][0x320] ;  /* 0x0000c8001f1f7a20 */ /* 0x000fe40000410000 */
[----:B------:R-:W-:Y:S02]  /*e910*/  FMUL.FTZ R33, R33, c[0x0][0x320] ;  /* 0x0000c80021217a20 */ /* 0x000fe40000410000 */
[----:B------:R-:W-:Y:S02]  /*e920*/  FMUL.FTZ R234, R36, c[0x0][0x320] ;  /* 0x0000c80024ea7a20 */ /* 0x000fe40000410000 */
[----:B------:R-:W-:Y:S01]  /*e930*/  FMUL.FTZ R34, R34, c[0x0][0x320] ;  /* 0x0000c80022227a20 */ /* 0x000fe20000410000 */
[----:B------:R2:W2:Y:S01]  /*e940*/  MUFU.TANH R153, R18 ;  /* 0x0000001200997308 */ /* 0x0004a20000002400 */
[----:B------:R-:W-:Y:S01]  /*e950*/  FMUL.FTZ R35, R35, c[0x0][0x320] ;  /* 0x0000c80023237a20 */ /* 0x000fe20000410000 */
[C---:B-1----:R-:W-:Y:S03]  /*e960*/  HMMA.16816.F32.BF16 R44, R192.reuse, R8, R44 ;  /* 0x00000008c02c723c */ /* 0x042fe6000004182c */
[----:B------:R-:W-:Y:S02]  /*e970*/  FMUL.FTZ R164, R40, c[0x0][0x320] ;  /* 0x0000c80028a47a20 */ /* 0x000fe40000410000 */
[----:B------:R-:W-:Y:S03]  /*e980*/  FMUL.FTZ R37, R37, c[0x0][0x320] ;  /* 0x0000c80025257a20 */ /* 0x000fe60000410000 */
        /* <DEDUP_REMOVED lines=55> */
[----:B------:R-:W-:Y:S01]  /*ed00*/  @!P1 LEA.HI.X.SX32 R8, R5, UR5, 0x1, P0 ;  /* 0x0000000505089c11 */ /* 0x000fe200080f0eff */
[----:B------:R-:W-:Y:S01]  /*ed10*/  IMAD.MOV R5, RZ, RZ, -R5 ;  /* 0x000000ffff057224 */ /* 0x000fe200078e0a05 */
[----:B------:R-:W-:Y:S03]  /*ed20*/  @!P1 LEA R6, P0, R9, c[0x0][0x2a0], 0x2 ;  /* 0x0000a80009069a11 */ /* 0x000fe600078010ff */
[----:B------:R-:W-:Y:S01]  /*ed30*/  IMAD R216, R5, c[0x0][0x2b8], R216 ;  /* 0x0000ae0005d87a24 */ /* 0x000fe200078e02d8 */
[----:B------:R-:W-:Y:S04]  /*ed40*/  @!P1 LEA.HI.X R7, R9, c[0x0][0x2a4], R8, 0x2, P0 ;  /* 0x0000a90009079a11 */ /* 0x000fe800000f1408 */
[----:B------:R-:W-:Y:S01]  /*ed50*/  SHF.R.S32.HI R5, RZ, 0x1f, R216 ;  /* 0x0000001fff057819 */ /* 0x000fe200000114d8 */
[----:B------:R2:W3:Y:S04]  /*ed60*/  @!P1 LDG.E R215, [R6.64] ;  /* 0x0000002a06d79981 */ /* 0x0004e8000c1e1900 */
[----:B------:R-:W-:Y:S04]  /*ed70*/  IMAD R5, R5, c[0x0][0x1e0], RZ ;  /* 0x0000780005057a24 */ /* 0x000fe800078e02ff */
[C---:B------:R-:W-:Y:S02]  /*ed80*/  IMAD R5, R216.reuse, c[0x0][0x1e4], R5 ;  /* 0x00007900d8057a24 */ /* 0x040fe400078e0205 */
[----:B--2---:R-:W-:Y:S04]  /*ed90*/  IMAD.WIDE.U32 R6, R216, c[0x0][0x1e0], RZ ;  /* 0x00007800d8067a25 */ /* 0x004fe800078e00ff */
[----:B------:R-:W-:Y:S01]  /*eda0*/  IMAD.IADD R7, R7, 0x1, R5 ;  /* 0x0000000107077824 */ /* 0x000fe200078e0205 */
[----:B---3--:R-:W-:Y:S03]  /*edb0*/  SHF.R.S32.HI R5, RZ, 0x1f, R215 ;  /* 0x0000001fff057819 */ /* 0x008fe600000114d7 */
[----:B------:R-:W-:Y:S04]  /*edc0*/  IMAD.WIDE.U32 R6, R215, c[0x0][0x1f0], R6 ;  /* 0x00007c00d7067a25 */ /* 0x000fe800078e0006 */
[----:B------:R-:W-:Y:S01]  /*edd0*/  IMAD R5, R5, c[0x0][0x1f0], RZ ;  /* 0x00007c0005057a24 */ /* 0x000fe200078e02ff */
[----:B------:R-:W-:Y:S03]  /*ede0*/  IADD3 R6, P0, R6, UR40, RZ ;  /* 0x0000002806067c10 */ /* 0x000fe6000ff1e0ff */
[----:B------:R-:W-:Y:S05]  /*edf0*/  IMAD R5, R215, c[0x0][0x1f4], R5 ;  /* 0x00007d00d7057a24 */ /* 0x000fea00078e0205 */
[----:B------:R-:W-:Y:S02]  /*ee00*/  IADD3.X R5, R7, UR9, R5, P0, !PT ;  /* 0x0000000907057c10 */ /* 0x000fe400087fe405 */
[C---:B------:R-:W-:Y:S04]  /*ee10*/  LEA R24, P0, R6.reuse, c[0x0][0x1c8], 0x1 ;  /* 0x0000720006187a11 */ /* 0x040fe800078008ff */
[----:B------:R-:W-:Y:S01]  /*ee20*/  LEA.HI.X R15, R6, c[0x0][0x1cc], R5, 0x1, P0 ;  /* 0x00007300060f7a11 */ /* 0x000fe200000f0c05 */
[----:B------:R-:W2:Y:S04]  /*ee30*/  SHFL.IDX PT, R9, R24, RZ, 0x181f ;  /* 0x00181fff18097589 */ /* 0x000ea800000e0000 */
[----:B------:R-:W3:Y:S04]  /*ee40*/  SHFL.IDX PT, R10, R15, RZ, 0x181f ;  /* 0x00181fff0f0a7589 */ /* 0x000ee800000e0000 */
[----:B------:R-:W4:Y:S04]  /*ee50*/  SHFL.IDX PT, R7, R24, 0x1, 0x181f ;  /* 0x00381f0018077f89 */ /* 0x000f2800000e0000 */
[----:B------:R-:W5:Y:S04]  /*ee60*/  SHFL.IDX PT, R8, R15, 0x1, 0x181f ;  /* 0x00381f000f087f89 */ /* 0x000f6800000e0000 */
[----:B------:R-:W1:Y:S04]  /*ee70*/  SHFL.IDX PT, R5, R24, 0x2, 0x181f ;  /* 0x00581f0018057f89 */ /* 0x000e6800000e0000 */
[----:B------:R-:W1:Y:S01]  /*ee80*/  SHFL.IDX PT, R6, R15, 0x2, 0x181f ;  /* 0x00581f000f067f89 */ /* 0x000e6200000e0000 */
[C---:B--2---:R-:W-:Y:S02]  /*ee90*/  IADD3 R16, P0, R9.reuse, R230, RZ ;  /* 0x000000e609107210 */ /* 0x044fe40007f1e0ff */
[-C--:B------:R-:W-:Y:S03]  /*eea0*/  IADD3 R18, P2, R9, R229.reuse, RZ ;  /* 0x000000e509127210 */ /* 0x080fe60007f5e0ff */
[C-C-:B---3--:R-:W-:Y:S01]  /*eeb0*/  IMAD.X R17, R10.reuse, 0x1, R169.reuse, P0 ;  /* 0x000000010a117824 */ /* 0x148fe200000e06a9 */
[----:B-1----:R-:W-:Y:S02]  /*eec0*/  IADD3.X R19, R10, R232, RZ, P2, !PT ;  /* 0x000000e80a137210 */ /* 0x002fe400017fe4ff */
[CC--:B----4-:R-:W-:Y:S02]  /*eed0*/  IADD3 R20, P0, R7.reuse, R230.reuse, RZ ;  /* 0x000000e607147210 */ /* 0x0d0fe40007f1e0ff */
[----:B------:R1:W-:Y:S01]  /*eee0*/  LDGSTS.E.BYPASS.LTC128B.128 [R217+0x8100], [R16.64], !P5 ;  /* 0x0810000010d97fae */ /* 0x0003e2000e901d6a */
[-C--:B------:R-:W-:Y:S02]  /*eef0*/  IADD3 R22, P6, R7, R229.reuse, RZ ;  /* 0x000000e507167210 */ /* 0x080fe40007fde0ff */
[C---:B-----5:R-:W-:Y:S01]  /*ef00*/  IMAD.X R21, R8.reuse, 0x1, R169, P0 ;  /* 0x0000000108157824 */ /* 0x060fe200000e06a9 */
[----:B------:R1:W-:Y:S01]  /*ef10*/  LDGSTS.E.BYPASS.LTC128B.128 [R217+0xb100], [R18.64], !P4 ;  /* 0x0b10000012d97fae */ /* 0x0003e2000e101d6a */
[C---:B------:R-:W-:Y:S01]  /*ef20*/  IADD3 R10, P2, R5.reuse, R230, RZ ;  /* 0x000000e6050a7210 */ /* 0x040fe20007f5e0ff */
[--C-:B------:R-:W-:Y:S02]  /*ef30*/  IMAD.X R23, R8, 0x1, R232.reuse, P6 ;  /* 0x0000000108177824 */ /* 0x100fe400030e06e8 */
[----:B------:R1:W-:Y:S01]  /*ef40*/  LDGSTS.E.BYPASS.LTC128B.128 [R217+0x9100], [R20.64], !P5 ;  /* 0x0910000014d97fae */ /* 0x0003e2000e901d6a */
[----:B------:R-:W-:Y:S02]  /*ef50*/  IADD3 R24, P0, R5, R229, RZ ;  /* 0x000000e505187210 */ /* 0x000fe40007f1e0ff */
[C---:B------:R-:W-:Y:S01]  /*ef60*/  IADD3.X R11, R6.reuse, R169, RZ, P2, !PT ;  /* 0x000000a9060b7210 */ /* 0x040fe200017fe4ff */
[----:B------:R1:W-:Y:S02]  /*ef70*/  LDGSTS.E.BYPASS.LTC128B.128 [R217+0xc100], [R22.64], !P4 ;  /* 0x0c10000016d97fae */ /* 0x0003e4000e101d6a */
[----:B------:R-:W-:Y:S02]  /*ef80*/  IMAD.X R25, R6, 0x1, R232, P0 ;  /* 0x0000000106197824 */ /* 0x000fe400000e06e8 */
[----:B------:R1:W-:Y:S04]  /*ef90*/  LDGSTS.E.BYPASS.LTC128B.128 [R217+0xa100], [R10.64], !P5 ;  /* 0x0a1000000ad97fae */ /* 0x0003e8000e901d6a */
[----:B------:R1:W-:Y:S02]  /*efa0*/  LDGSTS.E.BYPASS.LTC128B.128 [R217+0xd100], [R24.64], !P4 ;  /* 0x0d10000018d97fae */ /* 0x0003e4000e101d6a */
.L_x_198:
[----:B-1234-:R-:W-:Y:S01]  /*efb0*/  IMAD.MOV.U32 R11, RZ, RZ, R220 ;  /* 0x000000ffff0b7224 */ /* 0x01efe200078e00dc */
[----:B------:R-:W-:Y:S01]  /*efc0*/  PLOP3.LUT P2, PT, PT, PT, UP1, 0x80, 0x0 ;  /* 0x000000000000781c */ /* 0x000fe20003f4f018 */
[----:B------:R-:W0:Y:S01]  /*efd0*/  LDGDEPBAR ;  /* 0x00000000000079af */ /* 0x000e220000000000 */
[----:B------:R-:W-:Y:S01]  /*efe0*/  PLOP3.LUT P0, PT, PT, PT, UP1, 0x80, 0x0 ;  /* 0x000000000000781c */ /* 0x000fe20003f0f018 */
[----:B------:R-:W-:Y:S02]  /*eff0*/  IMAD R16, R168, -0x60, RZ ;  /* 0xffffffa0a8107824 */ /* 0x000fe400078e02ff */
[----:B------:R-:W-:Y:S03]  /*f000*/  IMAD.U32 R7, RZ, RZ, UR11 ;  /* 0x0000000bff077e24 */ /* 0x000fe6000f8e00ff */
[----:B------:R-:W-:Y:S04]  /*f010*/  IADD3 R6, -R221, 0x1, R16 ;  /* 0x00000001dd067810 */ /* 0x000fe80007ffe110 */
[----:B------:R-:W-:Y:S01]  /*f020*/  IADD3 R7, R6, -c[0x0][0x168], R7 ;  /* 0x80005a0006077a10 */ /* 0x000fe20007ffe007 */
[----:B------:R-:W-:Y:S03]  /*f030*/  @P2 IMAD.HI.U32 R5, R220, c[0x0][0x2c8], RZ ;  /* 0x0000b200dc052a27 */ /* 0x000fe600078e00ff */
[C---:B------:R-:W-:Y:S02]  /*f040*/  IADD3 R9, R7.reuse, c[0x0][0x328], RZ ;  /* 0x0000ca0007097a10 */ /* 0x040fe40007ffe0ff */
[----:B------:R-:W-:Y:S01]  /*f050*/  @P0 SHF.R.U32.HI R11, RZ, c[0x0][0x2cc], R5 ;  /* 0x0000b300ff0b0a19 */ /* 0x000fe20000011605 */
[----:B------:R-:W-:Y:S01]  /*f060*/  IMAD.IADD R5, R16, 0x1, -R221 ;  /* 0x0000000110057824 */ /* 0x000fe200078e0add */
[----:B------:R-:W-:Y:S02]  /*f070*/  PLOP3.LUT P0, PT, PT, PT, UP0, 0x40, 0x0 ;  /* 0x000000000000781c */ /* 0x000fe40003f0e808 */
[----:B------:R-:W-:Y:S01]  /*f080*/  IADD3 R7, R7, UR13, RZ ;  /* 0x0000000d07077c10 */ /* 0x000fe2000fffe0ff */
[----:B------:R-:W1:Y:S02]  /*f090*/  SHFL.IDX PT, R8, R11, RZ, 0x1c1f ;  /* 0x001c1fff0b087589 */ /* 0x000e6400000e0000 */
[--C-:B-1----:R-:W-:Y:S02]  /*f0a0*/  IMAD.IADD R17, R9, 0x1, R8.reuse ;  /* 0x0000000109117824 */ /* 0x102fe400078e0208 */
[----:B------:R-:W-:Y:S06]  /*f0b0*/  IMAD.IADD R15, R7, 0x1, R8 ;  /* 0x00000001070f7824 */ /* 0x000fec00078e0208 */
[----:B------:R-:W-:-:S05]  /*f0c0*/  @P0 BRA `(.L_x_199) ;  /* 0x0000019000000947 */ /* 0x000fca0003800000 */
[----:B------:R-:W-:Y:S01]  /*f0d0*/  MOV R6, c[0x0][0x2ac] ;  /* 0x0000ab0000067a02 */ /* 0x000fe20000000f00 */
        /* <DEDUP_REMOVED lines=14> */
.L_x_201:
[----:B------:R-:W-:Y:S04]  /*f1c0*/  MOV R6, c[0x0][0x32c] ;  /* 0x0000cb0000067a02 */ /* 0x000fe80000000f00 */
[----:B------:R-:W-:Y:S11]  /*f1d0*/  ISETP.NE.AND P0, PT, R6, 0x1, PT ;  /* 0x000000010600780c */ /* 0x000ff60003f05270 */
[----:B------:R-:W-:Y:S02]  /*f1e0*/  @!UPT UIADD3 URZ, URZ, URZ, URZ ;  /* 0x0000003f3f3ff290 */ /* 0x000fe4000fffe03f */
[----:B------:R-:W-:Y:S05]  /*f1f0*/  @P0 IMAD.HI.U32 R6, R8, c[0x0][0x330], RZ ;  /* 0x0000cc0008060a27 */ /* 0x000fea00078e00ff */
[----:B------:R-:W-:Y:S02]  /*f200*/  @P0 SHF.R.U32.HI R8, RZ, c[0x0][0x334], R6 ;  /* 0x0000cd00ff080a19 */ /* 0x000fe40000011606 */
.L_x_202:
[----:B------:R-:W-:Y:S05]  /*f210*/  BSYNC B0 ;  /* 0x0000000000007941 */ /* 0x000fea0003800000 */
.L_x_200:
[----:B------:R-:W-:Y:S05]  /*f220*/  IMAD R8, R8, c[0x0][0x32c], R5 ;  /* 0x0000cb0008087a24 */ /* 0x000fea00078e0205 */
[----:B------:R-:W-:Y:S02]  /*f230*/  IADD3 R6, R8, c[0x0][0x32c], RZ ;  /* 0x0000cb0008067a10 */ /* 0x000fe40007ffe0ff */
[----:B------:R-:W-:Y:S02]  /*f240*/  IMNMX R15, R15, R8, !PT ;  /* 0x000000080f0f7217 */ /* 0x000fe40007800200 */
[----:B------:R-:W-:Y:S02]  /*f250*/  IMNMX R17, R17, R6, PT ;  /* 0x0000000611117217 */ /* 0x000fe40003800200 */
.L_x_199:
[C---:B------:R-:W-:Y:S02]  /*f260*/  ISETP.GE.AND P0, PT, R16.reuse, 0x2, PT ;  /* 0x000000021000780c */ /* 0x040fe40003f06270 */
[----:B------:R-:W-:Y:S02]  /*f270*/  ISETP.GE.AND P2, PT, R16, 0x9, PT ;  /* 0x000000091000780c */ /* 0x000fe40003f46270 */
[----:B------:R-:W-:Y:S02]  /*f280*/  LOP3.LUT R226, R226, 0xffefffff, RZ, 0xc0, !PT ;  /* 0xffefffffe2e27812 */ /* 0x000fe400078ec0ff */
[----:B------:R-:W-:Y:S07]  /*f290*/  ISETP.GE.AND P6, PT, R16, 0x59, PT ;  /* 0x000000591000780c */ /* 0x000fee0003fc6270 */
[----:B------:R-:W-:Y:S02]  /*f2a0*/  @P0 LOP3.LUT R226, R226, 0x100000, RZ, 0xfc, !PT ;  /* 0x00100000e2e20812 */ /* 0x000fe400078efcff */
[----:B------:R-:W-:Y:S02]  /*f2b0*/  ISETP.GT.AND P0, PT, R15, 0x1, !P0 ;  /* 0x000000010f00780c */ /* 0x000fe40004704270 */
[----:B------:R-:W-:Y:S02]  /*f2c0*/  LOP3.LUT R226, R226, 0xfff7ffff, RZ, 0xc0, !PT ;  /* 0xfff7ffffe2e27812 */ /* 0x000fe400078ec0ff */
[----:B------:R-:W-:Y:S02]  /*f2d0*/  ISETP.LT.OR P0, PT, R17, 0x2, P0 ;  /* 0x000000021100780c */ /* 0x000fe40000701670 */
[----:B------:R-:W-:Y:S02]  /*f2e0*/  @P2 LOP3.LUT R226, R226, 0x80000, RZ, 0xfc, !PT ;  /* 0x00080000e2e22812 */ /* 0x000fe400078efcff */
[----:B------:R-:W-:Y:S02]  /*f2f0*/  FSEL R126, R126, -INF , !P0 ;  /* 0xff8000007e7e7808 */ /* 0x000fe40004000000 */
[----:B------:R-:W-:Y:S02]  /*f300*/  ISETP.GT.AND P0, PT, R15, 0x8, !P2 ;  /* 0x000000080f00780c */ /* 0x000fe40005704270 */
[----:B------:R-:W-:Y:S02]  /*f310*/  ISETP.GE.AND P2, PT, R16, 0xa, PT ;  /* 0x0000000a1000780c */ /* 0x000fe40003f46270 */
        /* <DEDUP_REMOVED lines=33> */
[----:B------:R-:W-:Y:S01]  /*f530*/  ISETP.GT.AND P0, PT, R15, 0x20, !P2 ;  /* 0x000000200f00780c */ /* 0x000fe20005704270 */
[----:B------:R-:W1:Y:S03]  /*f540*/  SHFL.IDX PT, R14, R11, 0x1, 0x1c1f ;  /* 0x003c1f000b0e7f89 */ /* 0x000e6600000e0000 */
        /* <DEDUP_REMOVED lines=8> */
[----:B------:R-:W-:Y:S01]  /*f5d0*/  ISETP.GE.AND P2, PT, R16, 0x29, PT ;  /* 0x000000291000780c */ /* 0x000fe20003f46270 */
[--C-:B-1----:R-:W-:Y:S01]  /*f5e0*/  IMAD.IADD R12, R7, 0x1, R14.reuse ;  /* 0x00000001070c7824 */ /* 0x102fe200078e020e */
        /* <DEDUP_REMOVED lines=71> */
[----:B------:R-:W-:Y:S02]  /*fa60*/  @P2 LOP3.LUT R226, R226, 0x1, RZ, 0xfc, !PT ;  /* 0x00000001e2e22812 */ /* 0x000fe400078efcff */
[----:B------:R-:W-:Y:S02]  /*fa70*/  ISETP.GE.AND P2, PT, R16, 0x1, PT ;  /* 0x000000011000780c */ /* 0x000fe40003f46270 */
[----:B------:R-:W-:Y:S02]  /*fa80*/  ISETP.GT.AND P0, PT, R15, 0x58, !P6 ;  /* 0x000000580f00780c */ /* 0x000fe40007704270 */
[----:B------:R-:W-:Y:S02]  /*fa90*/  LOP3.LUT R226, R226, 0xffdfffff, RZ, 0xc0, !PT ;  /* 0xffdfffffe2e27812 */ /* 0x000fe400078ec0ff */
[----:B------:R-:W-:Y:S04]  /*faa0*/  ISETP.LT.OR P0, PT, R17, 0x59, P0 ;  /* 0x000000591100780c */ /* 0x000fe80000701670 */
[----:B------:R-:W-:Y:S02]  /*fab0*/  FSEL R142, R142, -INF , !P0 ;  /* 0xff8000008e8e7808 */ /* 0x000fe40004000000 */
[----:B------:R-:W-:Y:S02]  /*fac0*/  ISETP.GT.AND P0, PT, R15, RZ, !P2 ;  /* 0x000000ff0f00720c */ /* 0x000fe40005704270 */
[----:B------:R-:W-:Y:S02]  /*fad0*/  @P2 LOP3.LUT R226, R226, 0x200000, RZ, 0xfc, !PT ;  /* 0x00200000e2e22812 */ /* 0x000fe400078efcff */
[----:B------:R-:W-:Y:S02]  /*fae0*/  ISETP.LT.OR P0, PT, R17, 0x1, P0 ;  /* 0x000000011100780c */ /* 0x000fe40000701670 */
[----:B------:R-:W-:Y:S02]  /*faf0*/  ISETP.GE.AND P2, PT, R16, 0x5a, PT ;  /* 0x0000005a1000780c */ /* 0x000fe40003f46270 */
[----:B------:R-:W-:Y:S01]  /*fb00*/  FSEL R10, R0, -INF , !P0 ;  /* 0xff800000000a7808 */ /* 0x000fe20004000000 */
[----:B------:R-:W-:Y:S01]  /*fb10*/  IMAD.IADD R0, R9, 0x1, R14 ;  /* 0x0000000109007824 */ /* 0x000fe200078e020e */
[----:B------:R-:W-:Y:S04]  /*fb20*/  ISETP.GT.AND P0, PT, R15, 0x59, !P2 ;  /* 0x000000590f00780c */ /* 0x000fe80005704270 */
[----:B------:R-:W-:Y:S04]  /*fb30*/  ISETP.LT.OR P0, PT, R17, 0x5a, P0 ;  /* 0x0000005a1100780c */ /* 0x000fe80000701670 */
[----:B------:R-:W-:Y:S02]  /*fb40*/  FSEL R140, R140, -INF , !P0 ;  /* 0xff8000008c8c7808 */ /* 0x000fe40004000000 */
[----:B------:R-:W-:Y:S11]  /*fb50*/  PLOP3.LUT P0, PT, PT, PT, UP0, 0x40, 0x0 ;  /* 0x000000000000781c */ /* 0x000ff60003f0e808 */
[----:B------:R-:W-:Y:S02]  /*fb60*/  @!UPT UIADD3 URZ, URZ, URZ, URZ ;  /* 0x0000003f3f3ff290 */ /* 0x000fe4000fffe03f */
        /* <DEDUP_REMOVED lines=16> */
.L_x_205:
[----:B------:R-:W-:Y:S04]  /*fc70*/  MOV R7, c[0x0][0x32c] ;  /* 0x0000cb0000077a02 */ /* 0x000fe80000000f00 */
[----:B------:R-:W-:Y:S11]  /*fc80*/  ISETP.NE.AND P0, PT, R7, 0x1, PT ;  /* 0x000000010700780c */ /* 0x000ff60003f05270 */
[----:B------:R-:W-:Y:S02]  /*fc90*/  @!UPT UIADD3 URZ, URZ, URZ, URZ ;  /* 0x0000003f3f3ff290 */ /* 0x000fe4000fffe03f */
[----:B------:R-:W-:Y:S05]  /*fca0*/  @P0 IMAD.HI.U32 R7, R14, c[0x0][0x330], RZ ;  /* 0x0000cc000e070a27 */ /* 0x000fea00078e00ff */
[----:B------:R-:W-:Y:S02]  /*fcb0*/  @P0 SHF.R.U32.HI R14, RZ, c[0x0][0x334], R7 ;  /* 0x0000cd00ff0e0a19 */ /* 0x000fe40000011607 */
.L_x_206:
[----:B------:R-:W-:Y:S05]  /*fcc0*/  BSYNC B0 ;  /* 0x0000000000007941 */ /* 0x000fea0003800000 */
.L_x_204:
[----:B------:R-:W-:Y:S05]  /*fcd0*/  IMAD R5, R14, c[0x0][0x32c], R5 ;  /* 0x0000cb000e057a24 */ /* 0x000fea00078e0205 */
[----:B------:R-:W-:Y:S02]  /*fce0*/  IADD3 R7, R5, c[0x0][0x32c], RZ ;  /* 0x0000cb0005077a10 */ /* 0x000fe40007ffe0ff */
[----:B------:R-:W-:Y:S02]  /*fcf0*/  IMNMX R12, R12, R5, !PT ;  /* 0x000000050c0c7217 */ /* 0x000fe40007800200 */
[----:B------:R-:W-:Y:S02]  /*fd00*/  IMNMX R0, R0, R7, PT ;  /* 0x0000000700007217 */ /* 0x000fe40003800200 */
.L_x_203:
[----:B------:R-:W-:Y:S01]  /*fd10*/  LOP3.LUT P0, RZ, R226, 0x200000, RZ, 0xc0, !PT ;  /* 0x00200000e2ff7812 */ /* 0x000fe2000780c0ff */
[----:B------:R-:W-:Y:S01]  /*fd20*/  LDSM.16.MT88.4 R20, [R210+0x100] ;  /* 0x00010000d214783b */ /* 0x000fe20000004200 */
[----:B------:R-:W-:Y:S02]  /*fd30*/  FMNMX.FTZ R5, R10, R3, !PT ;  /* 0x000000030a057209 */ /* 0x000fe40007810000 */
[----:B------:R-:W-:Y:S02]  /*fd40*/  ISETP.GT.AND P0, PT, R12, RZ, !P0 ;  /* 0x000000ff0c00720c */ /* 0x000fe40004704270 */
[----:B------:R-:W-:Y:S02]  /*fd50*/  FMNMX.FTZ R5, R126, R5, !PT ;  /* 0x000000057e057209 */ /* 0x000fe40007810000 */
[----:B------:R-:W-:Y:S01]  /*fd60*/  ISETP.LT.OR P0, PT, R0, 0x1, P0 ;  /* 0x000000010000780c */ /* 0x000fe20000701670 */
        /* <DEDUP_REMOVED lines=9> */
[----:B------:R-:W-:Y:S01]  /*fe00*/  FMNMX.FTZ R5, R42, R5, !PT ;  /* 0x000000052a057209 */ /* 0x000fe20007810000 */
[----:B------:R-:W-:Y:S01]  /*fe10*/  LDSM.16.MT88.4 R44, [R212+0x3100] ;  /* 0x00310000d42c783b */ /* 0x000fe20000004200 */
        /* <DEDUP_REMOVED lines=62> */
[----:B------:R-:W-:Y:S02]  /*10200*/  ISETP.GT.AND P6, PT, R12, 0x58, !P6 ;  /* 0x000000580c00780c */ /* 0x000fe400077c4270 */
        /* <DEDUP_REMOVED lines=11> */
[C---:B------:R-:W-:Y:S02]  /*102c0*/  ISETP.LT.OR P6, PT, R0.reuse, 0x59, P6 ;  /* 0x000000590000780c */ /* 0x040fe400037c1670 */
[----:B------:R-:W-:Y:S02]  /*102d0*/  ISETP.LT.OR P0, PT, R0, 0x31, P0 ;  /* 0x000000310000780c */ /* 0x000fe40000701670 */
[----:B------:R-:W-:Y:S02]  /*102e0*/  FMNMX.FTZ R14, R140, R5, !PT ;  /* 0x000000058c0e7209 */ /* 0x000fe40007810000 */
[----:B------:R-:W-:Y:S02]  /*102f0*/  FSEL R237, R237, -INF , !P0 ;  /* 0xff800000eded7808 */ /* 0x000fe40004000000 */
[----:B------:R-:W-:Y:S01]  /*10300*/  LOP3.LUT P0, RZ, R226, 0x100, RZ, 0xc0, !PT ;  /* 0x00000100e2ff7812 */ /* 0x000fe2000780c0ff */
[----:B------:R-:W1:Y:S01]  /*10310*/  SHFL.BFLY PT, R5, R14, 0x2, 0x1f ;  /* 0x0c401f000e057f89 */ /* 0x000e6200000e0000 */
[----:B------:R-:W-:Y:S02]  /*10320*/  FMNMX.FTZ R16, R237, R16, !PT ;  /* 0x00000010ed107209 */ /* 0x000fe40007810000 */
[----:B------:R-:W-:Y:S02]  /*10330*/  ISETP.GT.AND P0, PT, R12, 0x31, !P0 ;  /* 0x000000310c00780c */ /* 0x000fe40004704270 */
[C---:B------:R-:W-:Y:S02]  /*10340*/  ISETP.LT.OR P2, PT, R0.reuse, 0x5a, P2 ;  /* 0x0000005a0000780c */ /* 0x040fe40001741670 */
[----:B------:R-:W-:Y:S02]  /*10350*/  ISETP.LT.OR P0, PT, R0, 0x32, P0 ;  /* 0x000000320000780c */ /* 0x000fe40000701670 */
[----:B------:R-:W-:Y:S02]  /*10360*/  FSEL R135, R135, -INF , !P6 ;  /* 0xff80000087877808 */ /* 0x000fe40007000000 */
[----:B------:R-:W-:Y:S02]  /*10370*/  FSEL R241, R241, -INF , !P0 ;  /* 0xff800000f1f17808 */ /* 0x000fe40004000000 */
[----:B------:R-:W-:Y:S02]  /*10380*/  LOP3.LUT P0, RZ, R226, 0x80, RZ, 0xc0, !PT ;  /* 0x00000080e2ff7812 */ /* 0x000fe4000780c0ff */
[----:B------:R-:W-:Y:S02]  /*10390*/  FMNMX.FTZ R16, R241, R16, !PT ;  /* 0x00000010f1107209 */ /* 0x000fe40007810000 */
[----:B------:R-:W-:Y:S02]  /*103a0*/  ISETP.GT.AND P0, PT, R12, 0x38, !P0 ;  /* 0x000000380c00780c */ /* 0x000fe40004704270 */
[----:B------:R-:W-:Y:S02]  /*103b0*/  FSEL R117, R4, -INF , !P2 ;  /* 0xff80000004757808 */ /* 0x000fe40005000000 */
        /* <DEDUP_REMOVED lines=34> */
[----:B------:R-:W-:Y:S02]  /*105e0*/  ISETP.GT.AND P0, PT, R12, 0x51, !P0 ;  /* 0x000000510c00780c */ /* 0x000fe40004704270 */
[----:B-1----:R-:W-:Y:S02]  /*105f0*/  FMNMX.FTZ R12, R14, R5, !PT ;  /* 0x000000050e0c7209 */ /* 0x002fe40007810000 */
[----:B------:R-:W-:Y:S03]  /*10600*/  ISETP.LT.OR P0, PT, R0, 0x52, P0 ;  /* 0x000000520000780c */ /* 0x000fe60000701670 */
[----:B------:R-:W1:Y:S01]  /*10610*/  SHFL.BFLY PT, R15, R12, 0x1, 0x1f ;  /* 0x0c201f000c0f7f89 */ /* 0x000e6200000e0000 */
[----:B------:R-:W-:Y:S04]  /*10620*/  FSEL R139, R139, -INF , !P0 ;  /* 0xff8000008b8b7808 */ /* 0x000fe80004000000 */
[----:B------:R-:W-:Y:S04]  /*10630*/  FMNMX.FTZ R0, R139, R16, !PT ;  /* 0x000000108b007209 */ /* 0x000fe80007810000 */
[----:B------:R-:W-:Y:S04]  /*10640*/  FMNMX.FTZ R0, R135, R0, !PT ;  /* 0x0000000087007209 */ /* 0x000fe80007810000 */
[----:B------:R-:W-:Y:S05]  /*10650*/  FMNMX.FTZ R7, R117, R0, !PT ;  /* 0x0000000075077209 */ /* 0x000fea0007810000 */
[----:B------:R-:W2:Y:S01]  /*10660*/  SHFL.BFLY PT, R4, R7, 0x2, 0x1f ;  /* 0x0c401f0007047f89 */ /* 0x000ea200000e0000 */
[----:B-1----:R-:W-:Y:S04]  /*10670*/  FMNMX.FTZ R0, R12, R15, !PT ;  /* 0x0000000f0c007209 */ /* 0x002fe80007810000 */
[C---:B------:R-:W-:Y:S01]  /*10680*/  FSETP.NEU.FTZ.AND P0, PT, R0.reuse, -INF , PT ;  /* 0xff8000000000780b */ /* 0x040fe20003f1d000 */
[----:B------:R-:W-:Y:S05]  /*10690*/  FMUL.FTZ R149, R0, c[0x0][0x2d0] ;  /* 0x0000b40000957a20 */ /* 0x000fea0000410000 */
[----:B------:R-:W-:Y:S05]  /*106a0*/  FSEL R149, R149, RZ, P0 ;  /* 0x000000ff95957208 */ /* 0x000fea0000000000 */
[--C-:B------:R-:W-:Y:S01]  /*106b0*/  FFMA.FTZ R118, R6, c[0x0][0x2d0], -R149.reuse ;  /* 0x0000b40006767a23 */ /* 0x100fe20000010895 */
[----:B------:R-:W-:Y:S01]  /*106c0*/  FSEL R6, R0, RZ, P0 ;  /* 0x000000ff00067208 */ /* 0x000fe20000000000 */
[--C-:B------:R-:W-:Y:S01]  /*106d0*/  FFMA.FTZ R128, R10, c[0x0][0x2d0], -R149.reuse ;  /* 0x0000b4000a807a23 */ /* 0x100fe20000010895 */
[----:B--2---:R-:W-:Y:S01]  /*106e0*/  FMNMX.FTZ R5, R7, R4, !PT ;  /* 0x0000000407057209 */ /* 0x004fe20007810000 */
[----:B------:R-:W-:Y:S02]  /*106f0*/  FFMA.FTZ R129, R8, c[0x0][0x2d0], -R149 ;  /* 0x0000b40008817a23 */ /* 0x000fe40000010895 */
[----:B------:R-:W-:Y:S01]  /*10700*/  FADD.FTZ R3, -R6, R3 ;  /* 0x0000000306037221 */ /* 0x000fe20000010100 */
[----:B------:R-:W-:Y:S01]  /*10710*/  MUFU.EX2 R118, R118 ;  /* 0x0000007600767308 */ /* 0x000fe20000000800 */
[----:B------:R-:W1:Y:S01]  /*10720*/  SHFL.BFLY PT, R4, R5, 0x1, 0x1f ;  /* 0x0c201f0005047f89 */ /* 0x000e6200000e0000 */
[--C-:B------:R-:W-:Y:S02]  /*10730*/  FFMA.FTZ R119, R126, c[0x0][0x2d0], -R149.reuse ;  /* 0x0000b4007e777a23 */ /* 0x100fe40000010895 */
[--C-:B------:R-:W-:Y:S02]  /*10740*/  FFMA.FTZ R136, R42, c[0x0][0x2d0], -R149.reuse ;  /* 0x0000b4002a887a23 */ /* 0x100fe40000010895 */
[--C-:B------:R-:W-:Y:S02]  /*10750*/  FFMA.FTZ R137, R40, c[0x0][0x2d0], -R149.reuse ;  /* 0x0000b40028897a23 */ /* 0x100fe40000010895 */
[--C-:B------:R-:W-:Y:S02]  /*10760*/  FFMA.FTZ R138, R50, c[0x0][0x2d0], -R149.reuse ;  /* 0x0000b400328a7a23 */ /* 0x100fe40000010895 */
        /* <DEDUP_REMOVED lines=9> */
[----:B-1----:R-:W-:Y:S01]  /*10800*/  FMNMX.FTZ R116, R5, R4, !PT ;  /* 0x0000000405747209 */ /* 0x002fe20007810000 */
[----:B------:R-:W-:Y:S02]  /*10810*/  FMUL.FTZ R4, R3, c[0x0][0x2d0] ;  /* 0x0000b40003047a20 */ /* 0x000fe40000410000 */
[--C-:B------:R-:W-:Y:S01]  /*10820*/  FFMA.FTZ R152, R152, c[0x0][0x2d0], -R149.reuse ;  /* 0x0000b40098987a23 */ /* 0x100fe20000010895 */
[C---:B------:R-:W-:Y:S01]  /*10830*/  FSETP.NEU.FTZ.AND P0, PT, R116.reuse, -INF , PT ;  /* 0xff8000007400780b */ /* 0x040fe20003f1d000 */
[----:B------:R-:W-:Y:S01]  /*10840*/  FMUL.FTZ R134, R116, c[0x0][0x2d0] ;  /* 0x0000b40074867a20 */ /* 0x000fe20000410000 */
[----:B------:R-:W1:Y:S01]  /*10850*/  MUFU.EX2 R3, R4 ;  /* 0x0000000400037308 */ /* 0x000e620000000800 */
[--C-:B------:R-:W-:Y:S01]  /*10860*/  FFMA.FTZ R142, R142, c[0x0][0x2d0], -R149.reuse ;  /* 0x0000b4008e8e7a23 */ /* 0x100fe20000010895 */
[----:B------:R-:W-:Y:S02]  /*10870*/  FSEL R5, R116, RZ, P0 ;  /* 0x000000ff74057208 */ /* 0x000fe40000000000 */
[----:B------:R-:W-:Y:S02]  /*10880*/  FSEL R134, R134, RZ, P0 ;  /* 0x000000ff86867208 */ /* 0x000fe40000000000 */
[----:B------:R-:W-:Y:S01]  /*10890*/  ISETP.GT.AND P0, PT, R168, UR6, PT ;  /* 0x00000006a8007c0c */ /* 0x000fe2000bf04270 */
[----:B------:R-:W-:Y:S02]  /*108a0*/  FADD.FTZ R5, -R5, R2 ;  /* 0x0000000205057221 */ /* 0x000fe40000010100 */
[--C-:B------:R-:W-:Y:S01]  /*108b0*/  FFMA.FTZ R133, R13, c[0x0][0x2d0], -R134.reuse ;  /* 0x0000b4000d857a23 */ /* 0x100fe20000010886 */
[----:B------:R-:W3:Y:S01]  /*108c0*/  MUFU.EX2 R129, R129 ;  /* 0x0000008100817308 */ /* 0x000ee20000000800 */
[----:B------:R-:W4:Y:S01]  /*108d0*/  LDSM.16.MT88.4 R12, [R212+0x100] ;  /* 0x00010000d40c783b */ /* 0x000f220000004200 */
[--C-:B------:R-:W-:Y:S01]  /*108e0*/  FFMA.FTZ R131, R11, c[0x0][0x2d0], -R134.reuse ;  /* 0x0000b4000b837a23 */ /* 0x100fe20000010886 */
[----:B--2---:R-:W-:Y:S01]  /*108f0*/  F2FP.BF16.PACK_AB R124, R119, R128 ;  /* 0x00000080777c723e */ /* 0x004fe200000010ff */
[--C-:B------:R-:W-:Y:S02]  /*10900*/  FFMA.FTZ R130, R9, c[0x0][0x2d0], -R134.reuse ;  /* 0x0000b40009827a23 */ /* 0x100fe40000010886 */
[--C-:B------:R-:W-:Y:S02]  /*10910*/  FFMA.FTZ R132, R125, c[0x0][0x2d0], -R134.reuse ;  /* 0x0000b4007d847a23 */ /* 0x100fe40000010886 */
[----:B------:R-:W-:Y:S02]  /*10920*/  FMUL.FTZ R2, R5, c[0x0][0x2d0] ;  /* 0x0000b40005027a20 */ /* 0x000fe40000410000 */
[----:B------:R-:W-:Y:S01]  /*10930*/  MUFU.EX2 R133, R133 ;  /* 0x0000008500857308 */ /* 0x000fe20000000800 */
[--C-:B------:R-:W-:Y:S02]  /*10940*/  FFMA.FTZ R161, R161, c[0x0][0x2d0], -R134.reuse ;  /* 0x0000b400a1a17a23 */ /* 0x100fe40000010886 */
[--C-:B------:R-:W-:Y:S02]  /*10950*/  FFMA.FTZ R157, R157, c[0x0][0x2d0], -R134.reuse ;  /* 0x0000b4009d9d7a23 */ /* 0x100fe40000010886 */
[C---:B-1----:R-:W-:Y:S02]  /*10960*/  FMUL.FTZ R4, R3.reuse, R112 ;  /* 0x0000007003047220 */ /* 0x042fe40000410000 */
[C---:B------:R-:W-:Y:S02]  /*10970*/  FMUL.FTZ R5, R3.reuse, R113 ;  /* 0x0000007103057220 */ /* 0x040fe40000410000 */
[C---:B------:R-:W-:Y:S01]  /*10980*/  FMUL.FTZ R8, R3.reuse, R108 ;  /* 0x0000006c03087220 */ /* 0x040fe20000410000 */
[----:B------:R-:W1:Y:S01]  /*10990*/  MUFU.EX2 R2, R2 ;  /* 0x0000000200027308 */ /* 0x000e620000000800 */
[C---:B------:R-:W-:Y:S02]  /*109a0*/  FMUL.FTZ R9, R3.reuse, R109 ;  /* 0x0000006d03097220 */ /* 0x040fe40000410000 */
[----:B------:R-:W-:Y:S01]  /*109b0*/  FMUL.FTZ R16, R3, R100 ;  /* 0x0000006403107220 */ /* 0x000fe20000410000 */
[----:B---3--:R-:W-:Y:S01]  /*109c0*/  F2FP.BF16.PACK_AB R126, R129, R118 ;  /* 0x00000076817e723e */ /* 0x008fe200000010ff */
[C---:B------:R-:W-:Y:S02]  /*109d0*/  FMUL.FTZ R17, R3.reuse, R101 ;  /* 0x0000006503117220 */ /* 0x040fe40000410000 */
[C---:B------:R-:W-:Y:S02]  /*109e0*/  FMUL.FTZ R24, R3.reuse, R92 ;  /* 0x0000005c03187220 */ /* 0x040fe40000410000 */
[C---:B------:R-:W-:Y:S01]  /*109f0*/  FMUL.FTZ R25, R3.reuse, R93 ;  /* 0x0000005d03197220 */ /* 0x040fe20000410000 */
[----:B------:R-:W2:Y:S01]  /*10a00*/  MUFU.EX2 R132, R132 ;  /* 0x0000008400847308 */ /* 0x000ea20000000800 */
        /* <DEDUP_REMOVED lines=14> */
[----:B--2---:R-:W-:Y:S01]  /*10af0*/  F2FP.BF16.PACK_AB R125, R132, R133 ;  /* 0x00000085847d723e */ /* 0x004fe200000010ff */
        /* <DEDUP_REMOVED lines=12> */
[----:B------:R-:W-:Y:S01]  /*10bc0*/  FMUL.FTZ R51, R2, R71 ;  /* 0x0000004702337220 */ /* 0x000fe20000410000 */
[----:B------:R-:W2:Y:S01]  /*10bd0*/  LDSM.16.MT88.4 R84, [R210+0x3100] ;  /* 0x00310000d254783b */ /* 0x000ea20000004200 */
[C---:B------:R-:W-:Y:S01]  /*10be0*/  FMUL.FTZ R53, R3.reuse, R53 ;  /* 0x0000003503357220 */ /* 0x040fe20000410000 */
[----:B-1----:R-:W-:Y:S01]  /*10bf0*/  F2FP.BF16.PACK_AB R127, R130, R131 ;  /* 0x00000083827f723e */ /* 0x002fe200000010ff */
[C---:B------:R-:W-:Y:S02]  /*10c00*/  FMUL.FTZ R54, R2.reuse, R54 ;  /* 0x0000003602367220 */ /* 0x040fe40000410000 */
[C---:B------:R-:W-:Y:S02]  /*10c10*/  FMUL.FTZ R55, R2.reuse, R55 ;  /* 0x0000003702377220 */ /* 0x040fe40000410000 */
[C---:B------:R-:W-:Y:S01]  /*10c20*/  FMUL.FTZ R56, R3.reuse, R56 ;  /* 0x0000003803387220 */ /* 0x040fe20000410000 */
[----:B------:R-:W1:Y:S01]  /*10c30*/  LDSM.16.MT88.4 R76, [R209+0x3100] ;  /* 0x00310000d14c783b */ /* 0x000e620000004200 */
[C---:B----4-:R-:W-:Y:S01]  /*10c40*/  HMMA.16816.F32.BF16 R4, R124.reuse, R12, R4 ;  /* 0x0000000c7c04723c */ /* 0x050fe20000041804 */
[----:B------:R-:W-:Y:S04]  /*10c50*/  MUFU.EX2 R161, R161 ;  /* 0x000000a100a17308 */ /* 0x000fe80000000800 */
[C---:B------:R-:W-:Y:S02]  /*10c60*/  FMUL.FTZ R57, R3.reuse, R57 ;  /* 0x0000003903397220 */ /* 0x040fe40000410000 */
[----:B------:R-:W3:Y:S01]  /*10c70*/  LDSM.16.MT88.4 R68, [R208+0x3100] ;  /* 0x00310000d044783b */ /* 0x000ee20000004200 */
[C---:B------:R-:W-:Y:S03]  /*10c80*/  HMMA.16816.F32.BF16 R8, R124.reuse, R14, R8 ;  /* 0x0000000e7c08723c */ /* 0x040fe60000041808 */
[----:B------:R-:W-:Y:S01]  /*10c90*/  MUFU.EX2 R157, R157 ;  /* 0x0000009d009d7308 */ /* 0x000fe20000000800 */
[C---:B------:R-:W-:Y:S02]  /*10ca0*/  FMUL.FTZ R12, R3.reuse, R104 ;  /* 0x00000068030c7220 */ /* 0x040fe40000410000 */
[C---:B------:R-:W-:Y:S01]  /*10cb0*/  FMUL.FTZ R13, R3.reuse, R105 ;  /* 0x00000069030d7220 */ /* 0x040fe20000410000 */
[----:B------:R-:W-:Y:S01]  /*10cc0*/  LDSM.16.MT88.4 R100, [R210+0x2900] ;  /* 0x00290000d264783b */ /* 0x000fe20000004200 */
[C---:B------:R-:W-:Y:S04]  /*10cd0*/  FMUL.FTZ R14, R2.reuse, R106 ;  /* 0x0000006a020e7220 */ /* 0x040fe80000410000 */
[C---:B------:R-:W-:Y:S01]  /*10ce0*/  FMUL.FTZ R15, R2.reuse, R107 ;  /* 0x0000006b020f7220 */ /* 0x040fe20000410000 */
[----:B------:R-:W-:Y:S01]  /*10cf0*/  MUFU.EX2 R136, R136 ;  /* 0x0000008800887308 */ /* 0x000fe20000000800 */
[C---:B------:R-:W-:Y:S02]  /*10d00*/  FMUL.FTZ R58, R2.reuse, R58 ;  /* 0x0000003a023a7220 */ /* 0x040fe40000410000 */
[C---:B------:R-:W-:Y:S02]  /*10d10*/  FMUL.FTZ R59, R2.reuse, R59 ;  /* 0x0000003b023b7220 */ /* 0x040fe40000410000 */
[C---:B------:R-:W-:Y:S01]  /*10d20*/  FMUL.FTZ R60, R3.reuse, R60 ;  /* 0x0000003c033c7220 */ /* 0x040fe20000410000 */
[C---:B------:R-:W-:Y:S03]  /*10d30*/  HMMA.16816.F32.BF16 R12, R124.reuse, R20, R12 ;  /* 0x000000147c0c723c */ /* 0x040fe6000004180c */
[C---:B------:R-:W-:Y:S01]  /*10d40*/  FMUL.FTZ R61, R3.reuse, R61 ;  /* 0x0000003d033d7220 */ /* 0x040fe20000410000 */
[----:B------:R-:W4:Y:S01]  /*10d50*/  MUFU.EX2 R137, R137 ;  /* 0x0000008900897308 */ /* 0x000f220000000800 */
        /* <DEDUP_REMOVED lines=31> */
[----:B------:R-:W5:Y:S01]  /*10f50*/  MUFU.EX2 R151, R151 ;  /* 0x0000009700977308 */ /* 0x000f620000000800 */
        /* <DEDUP_REMOVED lines=16> */
[----:B------:R-:W3:Y:S01]  /*11060*/  MUFU.EX2 R159, R159 ;  /* 0x0000009f009f7308 */ /* 0x000ee20000000800 */
[----:B------:R-:W4:Y:S01]  /*11070*/  LDSM.16.MT88.4 R72, [R212+0x900] ;  /* 0x00090000d448783b */ /* 0x000f220000004200 */
[--C-:B------:R-:W-:Y:S02]  /*11080*/  FFMA.FTZ R171, R171, c[0x0][0x2d0], -R134.reuse ;  /* 0x0000b400abab7a23 */ /* 0x100fe40000010886 */
[--C-:B------:R-:W-:Y:S02]  /*11090*/  FFMA.FTZ R231, R242, c[0x0][0x2d0], -R149.reuse ;  /* 0x0000b400f2e77a23 */ /* 0x100fe40000010895 */
[C---:B--2---:R-:W-:Y:S03]  /*110a0*/  HMMA.16816.F32.BF16 R44, R124.reuse, R84, R44 ;  /* 0x000000547c2c723c */ /* 0x044fe6000004182c */
[--C-:B------:R-:W-:Y:S01]  /*110b0*/  FFMA.FTZ R233, R240, c[0x0][0x2d0], -R149.reuse ;  /* 0x0000b400f0e97a23 */ /* 0x100fe20000010895 */
[----:B------:R-:W2:Y:S01]  /*110c0*/  MUFU.EX2 R163, R163 ;  /* 0x000000a300a37308 */ /* 0x000ea20000000800 */
        /* <DEDUP_REMOVED lines=15> */
[C---:B---3--:R-:W-:Y:S04]  /*111c0*/  HMMA.16816.F32.BF16 R60, R124.reuse, R68, R60 ;  /* 0x000000447c3c723c */ /* 0x048fe8000004183c */
[----:B------:R-:W-:Y:S01]  /*111d0*/  MUFU.EX2 R235, R235 ;  /* 0x000000eb00eb7308 */ /* 0x000fe20000000800 */
[--C-:B------:R-:W-:Y:S02]  /*111e0*/  FFMA.FTZ R155, R150, c[0x0][0x2d0], -R149.reuse ;  /* 0x0000b400969b7a23 */ /* 0x100fe40000010895 */
[----:B----4-:R-:W-:Y:S01]  /*111f0*/  F2FP.BF16.PACK_AB R68, R137, R136 ;  /* 0x000000888944723e */ /* 0x010fe200000010ff */
[----:B------:R-:W-:Y:S04]  /*11200*/  HMMA.16816.F32.BF16 R64, R124, R70, R64 ;  /* 0x000000467c40723c */ /* 0x000fe80000041840 */
[----:B-----5:R-:W-:Y:S01]  /*11210*/  F2FP.BF16.PACK_AB R69, R151, R148 ;  /* 0x000000949745723e */ /* 0x020fe200000010ff */
[----:B------:R-:W-:Y:S01]  /*11220*/  FFMA.FTZ R149, R140, c[0x0][0x2d0], -R149 ;  /* 0x0000b4008c957a23 */ /* 0x000fe20000010895 */
[----:B------:R-:W-:Y:S01]  /*11230*/  MUFU.EX2 R162, R162 ;  /* 0x000000a200a27308 */ /* 0x000fe20000000800 */
[----:B------:R-:W-:Y:S01]  /*11240*/  F2FP.BF16.PACK_AB R70, R141, R138 ;  /* 0x0000008a8d46723e */ /* 0x000fe200000010ff */
[--C-:B------:R-:W-:Y:S01]  /*11250*/  FFMA.FTZ R140, R143, c[0x0][0x2d0], -R134.reuse ;  /* 0x0000b4008f8c7a23 */ /* 0x100fe20000010886 */
[----:B------:R-:W-:Y:S03]  /*11260*/  F2FP.BF16.PACK_AB R71, R154, R153 ;  /* 0x000000999a47723e */ /* 0x000fe600000010ff */
[--C-:B------:R-:W-:Y:S02]  /*11270*/  FFMA.FTZ R139, R139, c[0x0][0x2d0], -R134.reuse ;  /* 0x0000b4008b8b7a23 */ /* 0x100fe40000010886 */
[--C-:B------:R-:W-:Y:S02]  /*11280*/  FFMA.FTZ R135, R135, c[0x0][0x2d0], -R134.reuse ;  /* 0x0000b40087877a23 */ /* 0x100fe40000010886 */
[C---:B------:R-:W-:Y:S01]  /*11290*/  HMMA.16816.F32.BF16 R4, R68.reuse, R72, R4 ;  /* 0x000000484404723c */ /* 0x040fe20000041804 */
[----:B------:R-:W-:Y:S04]  /*112a0*/  MUFU.EX2 R170, R170 ;  /* 0x000000aa00aa7308 */ /* 0x000fe80000000800 */
[----:B------:R-:W-:Y:S02]  /*112b0*/  FFMA.FTZ R134, R117, c[0x0][0x2d0], -R134 ;  /* 0x0000b40075867a23 */ /* 0x000fe40000010886 */
[----:B------:R-:W-:Y:S01]  /*112c0*/  FFMA.FTZ R128, R3, R228, R128 ;  /* 0x000000e403807223 */ /* 0x000fe20000010080 */
[C---:B------:R-:W-:Y:S01]  /*112d0*/  HMMA.16816.F32.BF16 R8, R68.reuse, R74, R8 ;  /* 0x0000004a4408723c */ /* 0x040fe20000041808 */
[----:B------:R-:W3:Y:S02]  /*112e0*/  LDSM.16.MT88.4 R72, [R210+0x3900] ;  /* 0x00390000d248783b */ /* 0x000ee40000004200 */
[----:B------:R-:W4:Y:S01]  /*112f0*/  MUFU.EX2 R167, R167 ;  /* 0x000000a700a77308 */ /* 0x000f220000000800 */
[----:B------:R-:W-:Y:S02]  /*11300*/  FFMA.FTZ R133, R2, R227, R133 ;  /* 0x000000e302857223 */ /* 0x000fe40000010085 */
[----:B------:R-:W-:Y:S02]  /*11310*/  FADD.FTZ R119, R119, R128 ;  /* 0x0000008077777221 */ /* 0x000fe40000010000 */
[C---:B-1----:R-:W-:Y:S04]  /*11320*/  HMMA.16816.F32.BF16 R12, R68.reuse, R76, R12 ;  /* 0x0000004c440c723c */ /* 0x042fe8000004180c */
[----:B------:R-:W-:Y:S01]  /*11330*/  FADD.FTZ R132, R132, R133 ;  /* 0x0000008584847221 */ /* 0x000fe20000010000 */
[----:B------:R-:W-:Y:S01]  /*11340*/  MUFU.EX2 R166, R166 ;  /* 0x000000a600a67308 */ /* 0x000fe20000000800 */
[----:B------:R-:W-:Y:S02]  /*11350*/  FADD.FTZ R118, R118, R119 ;  /* 0x0000007776767221 */ /* 0x000fe40000010000 */
[C---:B------:R-:W-:Y:S01]  /*11360*/  HMMA.16816.F32.BF16 R16, R68.reuse, R78, R16 ;  /* 0x0000004e4410723c */ /* 0x040fe20000041810 */
[----:B------:R-:W1:Y:S03]  /*11370*/  LDSM.16.MT88.4 R76, [R209+0x3900] ;  /* 0x00390000d14c783b */ /* 0x000e660000004200 */
[----:B------:R-:W-:Y:S02]  /*11380*/  FADD.FTZ R3, R131, R132 ;  /* 0x0000008483037221 */ /* 0x000fe40000010000 */
[----:B------:R-:W-:Y:S01]  /*11390*/  FADD.FTZ R129, R129, R118 ;  /* 0x0000007681817221 */ /* 0x000fe20000010000 */
[----:B------:R-:W5:Y:S01]  /*113a0*/  MUFU.EX2 R171, R171 ;  /* 0x000000ab00ab7308 */ /* 0x000f620000000800 */
[C---:B------:R-:W-:Y:S04]  /*113b0*/  HMMA.16816.F32.BF16 R20, R68.reuse, R80, R20 ;  /* 0x000000504414723c */ /* 0x040fe80000041814 */
[----:B------:R-:W-:Y:S02]  /*113c0*/  FADD.FTZ R3, R130, R3 ;  /* 0x0000000382037221 */ /* 0x000fe40000010000 */
[----:B------:R-:W-:Y:S02]  /*113d0*/  FADD.FTZ R136, R136, R129 ;  /* 0x0000008188887221 */ /* 0x000fe40000010000 */
[C---:B------:R-:W-:Y:S01]  /*113e0*/  HMMA.16816.F32.BF16 R24, R68.reuse, R82, R24 ;  /* 0x000000524418723c */ /* 0x040fe20000041818 */
[----:B------:R-:W1:Y:S01]  /*113f0*/  LDSM.16.MT88.4 R80, [R208+0x3900] ;  /* 0x00390000d050783b */ /* 0x000e620000004200 */
        /* <DEDUP_REMOVED lines=12> */
[C---:B------:R-:W-:Y:S04]  /*114c0*/  HMMA.16816.F32.BF16 R36, R68.reuse, R88, R36 ;  /* 0x000000584424723c */ /* 0x040fe80000041824 */
[----:B------:R-:W-:Y:S04]  /*114d0*/  FADD.FTZ R3, R154, R3 ;  /* 0x000000039a037221 */ /* 0x000fe80000010000 */
        /* <DEDUP_REMOVED lines=8> */
[C---:B-1----:R-:W-:Y:S08]  /*11560*/  HMMA.16816.F32.BF16 R52, R68.reuse, R76, R52 ;  /* 0x0000004c4434723c */ /* 0x042ff00000041834 */
[C---:B------:R-:W-:Y:S01]  /*11570*/  HMMA.16816.F32.BF16 R56, R68.reuse, R78, R56 ;  /* 0x0000004e4438723c */ /* 0x040fe20000041838 */
[----:B------:R-:W1:Y:S01]  /*11580*/  LDSM.16.MT88.4 R76, [R209+0x1100] ;  /* 0x00110000d14c783b */ /* 0x000e620000004200 */
[----:B------:R-:W-:Y:S06]  /*11590*/  MUFU.EX2 R239, R239 ;  /* 0x000000ef00ef7308 */ /* 0x000fec0000000800 */
[C---:B------:R-:W-:Y:S04]  /*115a0*/  HMMA.16816.F32.BF16 R60, R68.reuse, R80, R60 ;  /* 0x00000050443c723c */ /* 0x040fe8000004183c */
[----:B------:R-:W-:Y:S04]  /*115b0*/  MUFU.EX2 R242, R242 ;  /* 0x000000f200f27308 */ /* 0x000fe80000000800 */
[----:B------:R-:W-:Y:S01]  /*115c0*/  HMMA.16816.F32.BF16 R64, R68, R82, R64 ;  /* 0x000000524440723c */ /* 0x000fe20000041840 */
[----:B------:R-:W1:Y:S05]  /*115d0*/  LDSM.16.MT88.4 R80, [R208+0x1100] ;  /* 0x00110000d050783b */ /* 0x000e6a0000004200 */
[----:B------:R-:W-:Y:S01]  /*115e0*/  MUFU.EX2 R152, R152 ;  /* 0x0000009800987308 */ /* 0x000fe20000000800 */
[----:B------:R-:W-:Y:S01]  /*115f0*/  F2FP.BF16.PACK_AB R68, R156, R159 ;  /* 0x0000009f9c44723e */ /* 0x000fe200000010ff */
[----:B------:R-:W-:Y:S01]  /*11600*/  FADD.FTZ R159, R159, R138 ;  /* 0x0000008a9f9f7221 */ /* 0x000fe20000010000 */
[----:B--2---:R-:W-:Y:S03]  /*11610*/  F2FP.BF16.PACK_AB R70, R163, R158 ;  /* 0x0000009ea346723e */ /* 0x004fe600000010ff */
[----:B----4-:R-:W-:Y:S01]  /*11620*/  F2FP.BF16.PACK_AB R69, R167, R160 ;  /* 0x000000a0a745723e */ /* 0x010fe200000010ff */
[----:B------:R-:W-:Y:S01]  /*11630*/  FADD.FTZ R160, R160, R3 ;  /* 0x00000003a0a07221 */ /* 0x000fe20000010000 */
[----:B-----5:R-:W-:Y:S01]  /*11640*/  F2FP.BF16.PACK_AB R71, R171, R166 ;  /* 0x000000a6ab47723e */ /* 0x020fe200000010ff */
[----:B------:R-:W-:Y:S01]  /*11650*/  FADD.FTZ R159, R156, R159 ;  /* 0x0000009f9c9f7221 */ /* 0x000fe20000010000 */
[----:B------:R-:W2:Y:S01]  /*11660*/  MUFU.EX2 R155, R155 ;  /* 0x0000009b009b7308 */ /* 0x000ea20000000800 */
[----:B------:R-:W-:Y:S02]  /*11670*/  FADD.FTZ R167, R167, R160 ;  /* 0x000000a0a7a77221 */ /* 0x000fe40000010000 */
[----:B------:R-:W-:Y:S02]  /*11680*/  FADD.FTZ R158, R158, R159 ;  /* 0x0000009f9e9e7221 */ /* 0x000fe40000010000 */
[C---:B---3--:R-:W-:Y:S03]  /*11690*/  HMMA.16816.F32.BF16 R4, R68.reuse, R72, R4 ;  /* 0x000000484404723c */ /* 0x048fe60000041804 */
[----:B------:R-:W-:Y:S02]  /*116a0*/  FADD.FTZ R2, R166, R167 ;  /* 0x000000a7a6027221 */ /* 0x000fe40000010000 */
[----:B------:R-:W-:Y:S01]  /*116b0*/  MUFU.EX2 R142, R142 ;  /* 0x0000008e008e7308 */ /* 0x000fe20000000800 */
[----:B------:R-:W-:Y:S02]  /*116c0*/  FADD.FTZ R158, R163, R158 ;  /* 0x0000009ea39e7221 */ /* 0x000fe40000010000 */
[C---:B------:R-:W-:Y:S01]  /*116d0*/  HMMA.16816.F32.BF16 R8, R68.reuse, R74, R8 ;  /* 0x0000004a4408723c */ /* 0x040fe20000041808 */
[----:B------:R-:W3:Y:S03]  /*116e0*/  LDSM.16.MT88.4 R72, [R212+0x4100] ;  /* 0x00410000d448783b */ /* 0x000ee60000004200 */
[----:B------:R-:W-:Y:S03]  /*116f0*/  FADD.FTZ R2, R171, R2 ;  /* 0x00000002ab027221 */ /* 0x000fe60000010000 */
[----:B------:R-:W4:Y:S01]  /*11700*/  MUFU.EX2 R149, R149 ;  /* 0x0000009500957308 */ /* 0x000f220000000800 */
[C---:B------:R-:W-:Y:S04]  /*11710*/  HMMA.16816.F32.BF16 R12, R68.reuse, R84, R12 ;  /* 0x00000054440c723c */ /* 0x040fe8000004180c */
[----:B--2---:R-:W-:Y:S04]  /*11720*/  F2FP.BF16.PACK_AB R124, R155, R152 ;  /* 0x000000989b7c723e */ /* 0x004fe800000010ff */
[C---:B------:R-:W-:Y:S01]  /*11730*/  HMMA.16816.F32.BF16 R16, R68.reuse, R86, R16 ;  /* 0x000000564410723c */ /* 0x040fe20000041810 */
[----:B------:R-:W2:Y:S01]  /*11740*/  LDSM.16.MT88.4 R84, [R210+0x4100] ;  /* 0x00410000d254783b */ /* 0x000ea20000004200 */
[----:B------:R-:W-:Y:S06]  /*11750*/  MUFU.EX2 R140, R140 ;  /* 0x0000008c008c7308 */ /* 0x000fec0000000800 */
[C---:B-1----:R-:W-:Y:S04]  /*11760*/  HMMA.16816.F32.BF16 R20, R68.reuse, R76, R20 ;  /* 0x0000004c4414723c */ /* 0x042fe80000041814 */
[----:B------:R-:W1:Y:S01]  /*11770*/  MUFU.EX2 R139, R139 ;  /* 0x0000008b008b7308 */ /* 0x000e620000000800 */
[----:B----4-:R-:W-:Y:S03]  /*11780*/  F2FP.BF16.PACK_AB R126, R149, R142 ;  /* 0x0000008e957e723e */ /* 0x010fe600000010ff */
[C---:B------:R-:W-:Y:S01]  /*11790*/  HMMA.16816.F32.BF16 R24, R68.reuse, R78, R24 ;  /* 0x0000004e4418723c */ /* 0x040fe20000041818 */
[----:B------:R-:W4:Y:S05]  /*117a0*/  LDSM.16.MT88.4 R76, [R209+0x4100] ;  /* 0x00410000d14c783b */ /* 0x000f2a0000004200 */
[----:B------:R-:W-:Y:S02]  /*117b0*/  MUFU.EX2 R135, R135 ;  /* 0x0000008700877308 */ /* 0x000fe40000000800 */
[C---:B------:R-:W-:Y:S08]  /*117c0*/  HMMA.16816.F32.BF16 R28, R68.reuse, R80, R28 ;  /* 0x00000050441c723c */ /* 0x040ff0000004181c */
[C---:B------:R-:W-:Y:S01]  /*117d0*/  HMMA.16816.F32.BF16 R32, R68.reuse, R82, R32 ;  /* 0x000000524420723c */ /* 0x040fe20000041820 */
[----:B------:R-:W5:Y:S01]  /*117e0*/  LDSM.16.MT88.4 R80, [R212+0x1900] ;  /* 0x00190000d450783b */ /* 0x000f620000004200 */
[----:B------:R-:W4:Y:S02]  /*117f0*/  MUFU.EX2 R134, R134 ;  /* 0x0000008600867308 */ /* 0x000f240000000800 */
[----:B-1----:R-:W-:Y:S04]  /*11800*/  F2FP.BF16.PACK_AB R125, R139, R140 ;  /* 0x0000008c8b7d723e */ /* 0x002fe800000010ff */
[C---:B---3--:R-:W-:Y:S08]  /*11810*/  HMMA.16816.F32.BF16 R36, R68.reuse, R72, R36 ;  /* 0x000000484424723c */ /* 0x048ff00000041824 */
[C---:B------:R-:W-:Y:S01]  /*11820*/  HMMA.16816.F32.BF16 R40, R68.reuse, R74, R40 ;  /* 0x0000004a4428723c */ /* 0x040fe20000041828 */
[----:B------:R-:W1:Y:S07]  /*11830*/  LDSM.16.MT88.4 R72, [R210+0x1900] ;  /* 0x00190000d248783b */ /* 0x000e6e0000004200 */
[C---:B--2---:R-:W-:Y:S04]  /*11840*/  HMMA.16816.F32.BF16 R44, R68.reuse, R84, R44 ;  /* 0x00000054442c723c */ /* 0x044fe8000004182c */
[----:B----4-:R-:W-:Y:S04]  /*11850*/  F2FP.BF16.PACK_AB R127, R134, R135 ;  /* 0x00000087867f723e */ /* 0x010fe800000010ff */
[C---:B------:R-:W-:Y:S01]  /*11860*/  HMMA.16816.F32.BF16 R48, R68.reuse, R86, R48 ;  /* 0x000000564430723c */ /* 0x040fe20000041830 */
[----:B------:R-:W-:Y:S07]  /*11870*/  LDSM.16.MT88.4 R84, [R208+0x1900] ;  /* 0x00190000d054783b */ /* 0x000fee0000004200 */
[C---:B------:R-:W-:Y:S08]  /*11880*/  HMMA.16816.F32.BF16 R52, R68.reuse, R76, R52 ;  /* 0x0000004c4434723c */ /* 0x040ff00000041834 */
[C---:B------:R-:W-:Y:S01]  /*11890*/  HMMA.16816.F32.BF16 R56, R68.reuse, R78, R56 ;  /* 0x0000004e4438723c */ /* 0x040fe20000041838 */
[----:B------:R-:W2:Y:S07]  /*118a0*/  LDSM.16.MT88.4 R76, [R209+0x1900] ;  /* 0x00190000d14c783b */ /* 0x000eae0000004200 */
        /* <DEDUP_REMOVED lines=12> */
[C---:B-----5:R-:W-:Y:S03]  /*11970*/  HMMA.16816.F32.BF16 R4, R68.reuse, R80, R4 ;  /* 0x000000504404723c */ /* 0x060fe60000041804 */
[----:B------:R-:W-:Y:S02]  /*11980*/  FADD.FTZ R3, R239, R240 ;  /* 0x000000f0ef037221 */ /* 0x000fe40000010000 */
[----:B------:R-:W-:Y:S02]  /*11990*/  FADD.FTZ R233, R238, R233 ;  /* 0x000000e9eee97221 */ /* 0x000fe40000010000 */
[----:B------:R-:W-:Y:S01]  /*119a0*/  FADD.FTZ R3, R242, R3 ;  /* 0x00000003f2037221 */ /* 0x000fe20000010000 */
[C---:B------:R-:W-:Y:S01]  /*119b0*/  HMMA.16816.F32.BF16 R8, R68.reuse, R82, R8 ;  /* 0x000000524408723c */ /* 0x040fe20000041808 */
[----:B------:R-:W3:Y:S03]  /*119c0*/  LDSM.16.MT88.4 R80, [R212+0x4900] ;  /* 0x00490000d450783b */ /* 0x000ee60000004200 */
[----:B------:R-:W-:Y:S04]  /*119d0*/  FADD.FTZ R2, R162, R3 ;  /* 0x00000003a2027221 */ /* 0x000fe80000010000 */
[C---:B-1----:R-:W-:Y:S04]  /*119e0*/  HMMA.16816.F32.BF16 R12, R68.reuse, R72, R12 ;  /* 0x00000048440c723c */ /* 0x042fe8000004180c */
[----:B------:R-:W-:Y:S04]  /*119f0*/  FADD.FTZ R2, R161, R2 ;  /* 0x00000002a1027221 */ /* 0x000fe80000010000 */
[C---:B------:R-:W-:Y:S01]  /*11a00*/  HMMA.16816.F32.BF16 R16, R68.reuse, R74, R16 ;  /* 0x0000004a4410723c */ /* 0x040fe20000041810 */
[----:B------:R-:W1:Y:S03]  /*11a10*/  LDSM.16.MT88.4 R72, [R210+0x4900] ;  /* 0x00490000d248783b */ /* 0x000e660000004200 */
[----:B------:R-:W-:Y:S01]  /*11a20*/  FADD.FTZ R3, R157, R2 ;  /* 0x000000029d037221 */ /* 0x000fe20000010000 */
[----:B------:R-:W-:Y:S03]  /*11a30*/  IADD3 R2, R168, -0x1, RZ ;  /* 0xffffffffa8027810 */ /* 0x000fe60007ffe0ff */
[C---:B--2---:R-:W-:Y:S04]  /*11a40*/  HMMA.16816.F32.BF16 R20, R68.reuse, R76, R20 ;  /* 0x0000004c4414723c */ /* 0x044fe80000041814 */
[----:B------:R-:W-:Y:S02]  /*11a50*/  FADD.FTZ R3, R170, R3 ;  /* 0x00000003aa037221 */ /* 0x000fe40000010000 */
[----:B------:R-:W-:Y:S02]  /*11a60*/  IMAD.MOV.U32 R168, RZ, RZ, R2 ;  /* 0x000000ffffa87224 */ /* 0x000fe400078e0002 */
[C---:B------:R-:W-:Y:S01]  /*11a70*/  HMMA.16816.F32.BF16 R24, R68.reuse, R78, R24 ;  /* 0x0000004e4418723c */ /* 0x040fe20000041818 */
[----:B------:R-:W2:Y:S03]  /*11a80*/  LDSM.16.MT88.4 R76, [R212+0x2100] ;  /* 0x00210000d44c783b */ /* 0x000ea60000004200 */
[----:B------:R-:W-:Y:S02]  /*11a90*/  FADD.FTZ R140, R140, R3 ;  /* 0x000000038c8c7221 */ /* 0x000fe40000010000 */
[----:B------:R-:W-:Y:S02]  /*11aa0*/  IMAD.MOV.U32 R3, RZ, RZ, R0 ;  /* 0x000000ffff037224 */ /* 0x000fe400078e0000 */
[C---:B------:R-:W-:Y:S04]  /*11ab0*/  HMMA.16816.F32.BF16 R28, R68.reuse, R84, R28 ;  /* 0x00000054441c723c */ /* 0x040fe8000004181c */
[----:B------:R-:W-:Y:S02]  /*11ac0*/  FADD.FTZ R140, R139, R140 ;  /* 0x0000008c8b8c7221 */ /* 0x000fe40000010000 */
[----:B------:R-:W-:Y:S02]  /*11ad0*/  IMAD.MOV.U32 R2, RZ, RZ, R116 ;  /* 0x000000ffff027224 */ /* 0x000fe400078e0074 */
[C---:B------:R-:W-:Y:S01]  /*11ae0*/  HMMA.16816.F32.BF16 R32, R68.reuse, R86, R32 ;  /* 0x000000564420723c */ /* 0x040fe20000041820 */
[----:B------:R-:W-:Y:S03]  /*11af0*/  LDSM.16.MT88.4 R84, [R208+0x2100] ;  /* 0x00210000d054783b */ /* 0x000fe60000004200 */
[----:B------:R-:W-:Y:S04]  /*11b00*/  FADD.FTZ R135, R135, R140 ;  /* 0x0000008c87877221 */ /* 0x000fe80000010000 */
[C---:B---3--:R-:W-:Y:S04]  /*11b10*/  HMMA.16816.F32.BF16 R36, R68.reuse, R80, R36 ;  /* 0x000000504424723c */ /* 0x048fe80000041824 */
[----:B------:R-:W-:Y:S04]  /*11b20*/  FADD.FTZ R227, R134, R135 ;  /* 0x0000008786e37221 */ /* 0x000fe80000010000 */
[C---:B------:R-:W-:Y:S01]  /*11b30*/  HMMA.16816.F32.BF16 R40, R68.reuse, R82, R40 ;  /* 0x000000524428723c */ /* 0x040fe20000041828 */
[----:B------:R-:W3:Y:S07]  /*11b40*/  LDSM.16.MT88.4 R80, [R210+0x2100] ;  /* 0x00210000d250783b */ /* 0x000eee0000004200 */
        /* <DEDUP_REMOVED lines=14> */
[----:B------:R-:W-:Y:S03]  /*11c30*/  F2FP.BF16.PACK_AB R71, R170, R157 ;  /* 0x0000009daa47723e */ /* 0x000fe600000010ff */
[----:B------:R-:W-:Y:S04]  /*11c40*/  FADD.FTZ R164, R164, R235 ;  /* 0x000000eba4a47221 */ /* 0x000fe80000010000 */
[C---:B--2---:R-:W-:Y:S03]  /*11c50*/  HMMA.16816.F32.BF16 R4, R68.reuse, R76, R4 ;  /* 0x0000004c4404723c */ /* 0x044fe60000041804 */
[----:B------:R-:W-:Y:S04]  /*11c60*/  FADD.FTZ R241, R241, R164 ;  /* 0x000000a4f1f17221 */ /* 0x000fe80000010000 */
[----:B------:R-:W-:Y:S01]  /*11c70*/  FADD.FTZ R152, R152, R241 ;  /* 0x000000f198987221 */ /* 0x000fe20000010000 */
[C---:B------:R-:W-:Y:S01]  /*11c80*/  HMMA.16816.F32.BF16 R8, R68.reuse, R78, R8 ;  /* 0x0000004e4408723c */ /* 0x040fe20000041808 */
[----:B------:R-:W2:Y:S03]  /*11c90*/  LDSM.16.MT88.4 R76, [R212+0x5100] ;  /* 0x00510000d44c783b */ /* 0x000ea60000004200 */
[----:B------:R-:W-:Y:S04]  /*11ca0*/  FADD.FTZ R155, R155, R152 ;  /* 0x000000989b9b7221 */ /* 0x000fe80000010000 */
[C---:B---3--:R-:W-:Y:S04]  /*11cb0*/  HMMA.16816.F32.BF16 R12, R68.reuse, R80, R12 ;  /* 0x00000050440c723c */ /* 0x048fe8000004180c */
[----:B------:R-:W-:Y:S04]  /*11cc0*/  FADD.FTZ R142, R142, R155 ;  /* 0x0000009b8e8e7221 */ /* 0x000fe80000010000 */
[C---:B------:R-:W-:Y:S01]  /*11cd0*/  HMMA.16816.F32.BF16 R16, R68.reuse, R82, R16 ;  /* 0x000000524410723c */ /* 0x040fe20000041810 */
[----:B------:R-:W3:Y:S03]  /*11ce0*/  LDSM.16.MT88.4 R80, [R210+0x5100] ;  /* 0x00510000d250783b */ /* 0x000ee60000004200 */
[----:B------:R-:W-:Y:S04]  /*11cf0*/  FADD.FTZ R228, R149, R142 ;  /* 0x0000008e95e47221 */ /* 0x000fe80000010000 */
[C---:B-1----:R-:W-:Y:S08]  /*11d00*/  HMMA.16816.F32.BF16 R20, R68.reuse, R72, R20 ;  /* 0x000000484414723c */ /* 0x042ff00000041814 */
[C---:B------:R-:W-:Y:S01]  /*11d10*/  HMMA.16816.F32.BF16 R24, R68.reuse, R74, R24 ;  /* 0x0000004a4418723c */ /* 0x040fe20000041818 */
[----:B------:R-:W1:Y:S07]  /*11d20*/  LDSM.16.MT88.4 R72, [R208+0x5100] ;  /* 0x00510000d048783b */ /* 0x000e6e0000004200 */
[C---:B------:R-:W-:Y:S08]  /*11d30*/  HMMA.16816.F32.BF16 R28, R68.reuse, R84, R28 ;  /* 0x00000054441c723c */ /* 0x040ff0000004181c */
[C---:B------:R-:W-:Y:S01]  /*11d40*/  HMMA.16816.F32.BF16 R32, R68.reuse, R86, R32 ;  /* 0x000000564420723c */ /* 0x040fe20000041820 */
[----:B------:R-:W4:Y:S07]  /*11d50*/  LDSM.16.MT88.4 R84, [R208+0x2900] ;  /* 0x00290000d054783b */ /* 0x000f2e0000004200 */
[C---:B--2---:R-:W-:Y:S08]  /*11d60*/  HMMA.16816.F32.BF16 R36, R68.reuse, R76, R36 ;  /* 0x0000004c4424723c */ /* 0x044ff00000041824 */
[C---:B------:R-:W-:Y:S01]  /*11d70*/  HMMA.16816.F32.BF16 R40, R68.reuse, R78, R40 ;  /* 0x0000004e4428723c */ /* 0x040fe20000041828 */
[----:B------:R-:W2:Y:S07]  /*11d80*/  LDSM.16.MT88.4 R76, [R212+0x5900] ;  /* 0x00590000d44c783b */ /* 0x000eae0000004200 */
[C---:B---3--:R-:W-:Y:S08]  /*11d90*/  HMMA.16816.F32.BF16 R44, R68.reuse, R80, R44 ;  /* 0x00000050442c723c */ /* 0x048ff0000004182c */
[C---:B------:R-:W-:Y:S08]  /*11da0*/  HMMA.16816.F32.BF16 R48, R68.reuse, R82, R48 ;  /* 0x000000524430723c */ /* 0x040ff00000041830 */
[C---:B------:R-:W-:Y:S08]  /*11db0*/  HMMA.16816.F32.BF16 R52, R68.reuse, R88, R52 ;  /* 0x000000584434723c */ /* 0x040ff00000041834 */
[C---:B------:R-:W-:Y:S08]  /*11dc0*/  HMMA.16816.F32.BF16 R56, R68.reuse, R90, R56 ;  /* 0x0000005a4438723c */ /* 0x040ff00000041838 */
[C---:B-1----:R-:W-:Y:S08]  /*11dd0*/  HMMA.16816.F32.BF16 R60, R68.reuse, R72, R60 ;  /* 0x00000048443c723c */ /* 0x042ff0000004183c */
[----:B------:R-:W-:Y:S01]  /*11de0*/  HMMA.16816.F32.BF16 R64, R68, R74, R64 ;  /* 0x0000004a4440723c */ /* 0x000fe20000041840 */
[----:B------:R-:W1:Y:S07]  /*11df0*/  LDSM.16.MT88.4 R68, [R210+0x5900] ;  /* 0x00590000d244783b */ /* 0x000e6e0000004200 */
        /* <DEDUP_REMOVED lines=10> */
[C---:B--2---:R-:W-:Y:S08]  /*11ea0*/  HMMA.16816.F32.BF16 R80, R124.reuse, R76, R36 ;  /* 0x0000004c7c50723c */ /* 0x044ff00000041824 */
[C---:B------:R-:W-:Y:S08]  /*11eb0*/  HMMA.16816.F32.BF16 R76, R124.reuse, R78, R40 ;  /* 0x0000004e7c4c723c */ /* 0x040ff00000041828 */
[C---:B-1----:R-:W-:Y:S08]  /*11ec0*/  HMMA.16816.F32.BF16 R72, R124.reuse, R68, R44 ;  /* 0x000000447c48723c */ /* 0x042ff0000004182c */
[C---:B------:R-:W-:Y:S08]  /*11ed0*/  HMMA.16816.F32.BF16 R68, R124.reuse, R70, R48 ;  /* 0x000000467c44723c */ /* 0x040ff00000041830 */
[C---:B---3--:R-:W-:Y:S08]  /*11ee0*/  HMMA.16816.F32.BF16 R52, R124.reuse, R4, R52 ;  /* 0x000000047c34723c */ /* 0x048ff00000041834 */
[C---:B------:R-:W-:Y:S08]  /*11ef0*/  HMMA.16816.F32.BF16 R56, R124.reuse, R6, R56 ;  /* 0x000000067c38723c */ /* 0x040ff00000041838 */
[C---:B-----5:R-:W-:Y:S08]  /*11f00*/  HMMA.16816.F32.BF16 R60, R124.reuse, R8, R60 ;  /* 0x000000087c3c723c */ /* 0x060ff0000004183c */
[----:B------:R-:W-:Y:S01]  /*11f10*/  HMMA.16816.F32.BF16 R64, R124, R10, R64 ;  /* 0x0000000a7c40723c */ /* 0x000fe20000041840 */
[----:B------:R-:W-:-:S07]  /*11f20*/  @P0 BRA `(.L_x_207) ;  /* 0xffffbb7000000947 */ /* 0x000fce000383ffff */
.L_x_197:
[----:B------:R-:W1:Y:S01]  /*11f30*/  SHFL.BFLY PT, R3, R228, 0x2, 0x1f ;  /* 0x0c401f00e4037f89 */ /* 0x000e6200000e0000 */
[----:B------:R-:W-:Y:S01]  /*11f40*/  CS2R R4, SRZ ;  /* 0x0000000000047805 */ /* 0x000fe2000001ff00 */
[----:B------:R-:W-:-:S02]  /*11f50*/  MOV R8, 0xff800000 ;  /* 0xff80000000087802 */ /* 0x000fc40000000f00 */
[----:B------:R-:W2:Y:S01]  /*11f60*/  SHFL.BFLY PT, R2, R227, 0x2, 0x1f ;  /* 0x0c401f00e3027f89 */ /* 0x000ea200000e0000 */
[----:B------:R-:W-:Y:S01]  /*11f70*/  PLOP3.LUT P2, PT, PT, PT, PT, 0x8, 0x0 ;  /* 0x000000000000781c */ /* 0x000fe20003f4e170 */
[----:B-1----:R-:W-:Y:S02]  /*11f80*/  FADD.FTZ R6, R3, R228 ;  /* 0x000000e403067221 */ /* 0x002fe40000010000 */
[----:B--2---:R-:W-:-:S03]  /*11f90*/  FADD.FTZ R7, R2, R227 ;  /* 0x000000e302077221 */ /* 0x004fc60000010000 */
[----:B------:R-:W1:Y:S04]  /*11fa0*/  SHFL.BFLY PT, R3, R6, 0x1, 0x1f ;  /* 0x0c201f0006037f89 */ /* 0x000e6800000e0000 */
[----:B------:R-:W2:Y:S01]  /*11fb0*/  SHFL.BFLY PT, R2, R7, 0x1, 0x1f ;  /* 0x0c201f0007027f89 */ /* 0x000ea200000e0000 */
[----:B-1----:R-:W-:Y:S02]  /*11fc0*/  FADD.FTZ R3, R6, R3 ;  /* 0x0000000306037221 */ /* 0x002fe40000010000 */
[----:B--2---:R-:W-:-:S03]  /*11fd0*/  FADD.FTZ R2, R7, R2 ;  /* 0x0000000207027221 */ /* 0x004fc60000010000 */
[----:B------:R-:W-:Y:S02]  /*11fe0*/  FSETP.NE.FTZ.AND P1, PT, R3, RZ, PT ;  /* 0x000000ff0300720b */ /* 0x000fe40003f35000 */
[----:B------:R-:W-:Y:S02]  /*11ff0*/  MOV R7, 0xff800000 ;  /* 0xff80000000077802 */ /* 0x000fe40000000f00 */
[----:B------:R-:W-:-:S09]  /*12000*/  FSETP.NE.FTZ.AND P0, PT, R2, RZ, PT ;  /* 0x000000ff0200720b */ /* 0x000fd20003f15000 */
[----:B------:R-:W1:Y:S01]  /*12010*/  @P1 MUFU.RCP R5, R3 ;  /* 0x0000000300051308 */ /* 0x000e620000001000 */
[----:B------:R-:W-:-:S03]  /*12020*/  @P1 MOV R10, 0x3f317218 ;  /* 0x3f317218000a1802 */ /* 0x000fc60000000f00 */
[----:B------:R-:W-:Y:S02]  /*12030*/  @P0 MOV R9, 0x3f317218 ;  /* 0x3f31721800090802 */ /* 0x000fe40000000f00 */
        /* <DEDUP_REMOVED lines=12> */
[----:B------:R-:W-:Y:S02]  /*12100*/  FMUL.FTZ R101, R5, R101 ;  /* 0x0000006505657220 */ /* 0x000fe40000410000 */
        /* <DEDUP_REMOVED lines=58> */
[----:B------:R-:W-:Y:S02]  /*124b0*/  @P1 FFMA.FTZ R7, R10, R0, R3 ;  /* 0x000000000a071223 */ /* 0x000fe40000010003 */
[----:B------:R-:W-:Y:S02]  /*124c0*/  @P0 FFMA.FTZ R8, R9, R116, R11 ;  /* 0x0000007409080223 */ /* 0x000fe4000001000b */
.L_x_165:
[----:B------:R-:W-:Y:S01]  /*124d0*/  USHF.R.S32.HI UR6, URZ, 0x1f, UR12 ;  /* 0x0000001f3f067899 */ /* 0x000fe2000801140c */
[----:B------:R-:W-:Y:S05]  /*124e0*/  @P2 BRA `(.L_x_208) ;  /* 0x0000114000002947 */ /* 0x000fea0003800000 */
[----:B------:R-:W1:Y:S01]  /*124f0*/  S2R R0, SR_TID.X ;  /* 0x0000000000007919 */ /* 0x000e620000002100 */
[----:B------:R-:W-:Y:S01]  /*12500*/  ULDC.64 UR4, c[0x0][0x490] ;  /* 0x0001240000047ab9 */ /* 0x000fe20000000a00 */
[----:B------:R-:W-:Y:S01]  /*12510*/  IMAD.MOV.U32 R14, RZ, RZ, c[0x0][0x4e8] ;  /* 0x00013a00ff0e7624 */ /* 0x000fe200078e00ff */
[----:B------:R-:W-:Y:S01]  /*12520*/  UIMAD UR7, UR6, UR4, URZ ;  /* 0x00000004060772a4 */ /* 0x000fe2000f8e023f */
[----:B------:R-:W2:Y:S01]  /*12530*/  S2R R22, SR_CTAID.Z ;  /* 0x0000000000167919 */ /* 0x000ea20000002700 */
[----:B------:R-:W-:Y:S01]  /*12540*/  UIMAD.WIDE.U32 UR8, UR12, UR4, URZ ;  /* 0x000000040c0872a5 */ /* 0x000fe2000f8e003f */
[----:B------:R-:W-:Y:S01]  /*12550*/  F2FP.BF16.PACK_AB R112, R113, R112 ;  /* 0x000000707170723e */ /* 0x000fe200000010ff */
[----:B------:R-:W-:Y:S01]  /*12560*/  UIMAD UR7, UR12, UR5, UR7 ;  /* 0x000000050c0772a4 */ /* 0x000fe2000f8e0207 */
[----:B------:R-:W-:Y:S01]  /*12570*/  ISETP.NE.AND P0, PT, R14, 0x1, PT ;  /* 0x000000010e00780c */ /* 0x000fe20003f05270 */
[----:B------:R-:W-:Y:S01]  /*12580*/  BSSY B0, `(.L_x_209) ;  /* 0x00000da000007945 */ /* 0x000fe20003800000 */
[----:B------:R-:W-:Y:S01]  /*12590*/  ULDC.64 UR4, c[0x0][0x3e8] ;  /* 0x0000fa0000047ab9 */ /* 0x000fe20000000a00 */
[----:B------:R-:W-:Y:S01]  /*125a0*/  IMAD.U32 R25, RZ, RZ, UR9 ;  /* 0x00000009ff197e24 */ /* 0x000fe2000f8e00ff */
[----:B------:R-:W-:Y:S01]  /*125b0*/  UIMAD UR6, UR6, UR4, URZ ;  /* 0x00000004060672a4 */ /* 0x000fe2000f8e023f */
[----:B------:R-:W-:Y:S01]  /*125c0*/  IMAD.U32 R24, RZ, RZ, UR8 ;  /* 0x00000008ff187e24 */ /* 0x000fe2000f8e00ff */
[----:B------:R-:W-:Y:S01]  /*125d0*/  UIMAD.WIDE.U32 UR10, UR12, UR4, URZ ;  /* 0x000000040c0a72a5 */ /* 0x000fe2000f8e003f */
[----:B------:R-:W-:Y:S01]  /*125e0*/  F2FP.BF16.PACK_AB R114, R115, R114 ;  /* 0x000000727372723e */ /* 0x000fe200000010ff */
[----:B------:R-:W-:Y:S01]  /*125f0*/  UIMAD UR5, UR12, UR5, UR6 ;  /* 0x000000050c0572a4 */ /* 0x000fe2000f8e0206 */
[----:B------:R-:W-:Y:S01]  /*12600*/  F2FP.BF16.PACK_AB R108, R109, R108 ;  /* 0x0000006c6d6c723e */ /* 0x000fe200000010ff */
[----:B------:R-:W-:Y:S01]  /*12610*/  UIADD3 UR7, UR9, UR7, URZ ;  /* 0x0000000709077290 */ /* 0x000fe2000fffe03f */
[----:B------:R-:W-:Y:S01]  /*12620*/  F2FP.BF16.PACK_AB R110, R111, R110 ;  /* 0x0000006e6f6e723e */ /* 0x000fe200000010ff */
[----:B------:R-:W-:Y:S01]  /*12630*/  UIADD3 UR5, UR11, UR5, URZ ;  /* 0x000000050b057290 */ /* 0x000fe2000fffe03f */
[----:B------:R-:W-:Y:S01]  /*12640*/  IMAD.U32 R29, RZ, RZ, UR11 ;  /* 0x0000000bff1d7e24 */ /* 0x000fe2000f8e00ff */
[----:B------:R-:W-:Y:S01]  /*12650*/  F2FP.BF16.PACK_AB R104, R105, R104 ;  /* 0x000000686968723e */ /* 0x000fe200000010ff */
[----:B------:R-:W-:Y:S01]  /*12660*/  IMAD.U32 R28, RZ, RZ, UR10 ;  /* 0x0000000aff1c7e24 */ /* 0x000fe2000f8e00ff */
[----:B-1----:R-:W-:Y:S01]  /*12670*/  SHF.R.S32.HI R9, RZ, 0x1f, R0 ;  /* 0x0000001fff097819 */ /* 0x002fe20000011400 */
[----:B------:R-:W-:Y:S01]  /*12680*/  IMAD.U32 R25, RZ, RZ, UR7 ;  /* 0x00000007ff197e24 */ /* 0x000fe2000f8e00ff */
[----:B------:R-:W-:Y:S01]  /*12690*/  F2FP.BF16.PACK_AB R106, R107, R106 ;  /* 0x0000006a6b6a723e */ /* 0x000fe200000010ff */
[----:B------:R-:W-:Y:S01]  /*126a0*/  IMAD.U32 R29, RZ, RZ, UR5 ;  /* 0x00000005ff1d7e24 */ /* 0x000fe2000f8e00ff */
[CC--:B------:R-:W-:Y:S01]  /*126b0*/  LEA.HI R11, R9.reuse, R0.reuse, RZ, 0x2 ;  /* 0x00000000090b7211 */ /* 0x0c0fe200078f10ff */
[----:B--2---:R-:W-:Y:S01]  /*126c0*/  IMAD.WIDE.U32 R24, R22, c[0x0][0x498], R24 ;  /* 0x0001260016187a25 */ /* 0x004fe200078e0018 */
[----:B------:R-:W-:-:S02]  /*126d0*/  LEA.HI R3, R9, R0, RZ, 0x5 ;  /* 0x0000000009037211 */ /* 0x000fc400078f28ff */
[--C-:B------:R-:W-:Y:S02]  /*126e0*/  SHF.R.S32.HI R20, RZ, 0x2, R11.reuse ;  /* 0x00000002ff147819 */ /* 0x100fe4000001140b */
[----:B------:R-:W-:Y:S02]  /*126f0*/  SHF.R.S32.HI R13, RZ, 0x1f, R11 ;  /* 0x0000001fff0d7819 */ /* 0x000fe4000001140b */
[CC--:B------:R-:W-:Y:S02]  /*12700*/  LEA.HI R10, R9.reuse, R0.reuse, RZ, 0x3 ;  /* 0x00000000090a7211 */ /* 0x0c0fe400078f18ff */
[----:B------:R-:W-:Y:S02]  /*12710*/  LEA.HI R2, R9, R0, RZ, 0x6 ;  /* 0x0000000009027211 */ /* 0x000fe400078f30ff */
[----:B------:R-:W-:Y:S02]  /*12720*/  LOP3.LUT R9, R3, 0xffffffe0, RZ, 0xc0, !PT ;  /* 0xffffffe003097812 */ /* 0x000fe400078ec0ff */
[----:B------:R-:W-:Y:S01]  /*12730*/  LEA.HI R13, R13, R20, RZ, 0x3 ;  /* 0x000000140d0d7211 */ /* 0x000fe200078f18ff */
[----:B------:R-:W-:Y:S01]  /*12740*/  IMAD.SHL.U32 R2, R2, 0x8, RZ ;  /* 0x0000000802027824 */ /* 0x000fe200078e00ff */
[----:B------:R-:W-:Y:S01]  /*12750*/  LOP3.LUT R11, R11, 0xfffffffc, RZ, 0xc0, !PT ;  /* 0xfffffffc0b0b7812 */ /* 0x000fe200078ec0ff */
[----:B------:R-:W-:Y:S01]  /*12760*/  IMAD.IADD R12, R0, 0x1, -R9 ;  /* 0x00000001000c7824 */ /* 0x000fe200078e0a09 */
[----:B------:R-:W-:-:S02]  /*12770*/  LOP3.LUT R13, R13, 0xfffffff8, RZ, 0xc0, !PT ;  /* 0xfffffff80d0d7812 */ /* 0x000fc400078ec0ff */
[----:B------:R-:W-:Y:S01]  /*12780*/  LOP3.LUT R19, R10, 0xfffffff8, RZ, 0xc0, !PT ;  /* 0xfffffff80a137812 */ /* 0x000fe200078ec0ff */
[----:B------:R-:W-:Y:S01]  /*12790*/  IMAD.IADD R11, R0, 0x1, -R11 ;  /* 0x00000001000b7824 */ /* 0x000fe200078e0a0b */
[----:B------:R-:W-:Y:S01]  /*127a0*/  SHF.R.S32.HI R9, RZ, 0x1f, R12 ;  /* 0x0000001fff097819 */ /* 0x000fe2000001140c */
[----:B------:R-:W-:Y:S01]  /*127b0*/  IMAD.IADD R20, R20, 0x1, -R13 ;  /* 0x0000000114147824 */ /* 0x000fe200078e0a0d */
[----:B------:R-:W-:Y:S01]  /*127c0*/  SHF.R.S32.HI R15, RZ, 0x1f, R22 ;  /* 0x0000001fff0f7819 */ /* 0x000fe20000011416 */
[----:B------:R-:W1:Y:S01]  /*127d0*/  S2R R13, SR_CTAID.X ;  /* 0x00000000000d7919 */ /* 0x000e620000002500 */
[----:B------:R-:W-:Y:S01]  /*127e0*/  SHF.R.S32.HI R26, RZ, 0x5, R3 ;  /* 0x00000005ff1a7819 */ /* 0x000fe20000011403 */
[----:B------:R-:W-:Y:S01]  /*127f0*/  IMAD.IADD R19, R0, 0x1, -R19 ;  /* 0x0000000100137824 */ /* 0x000fe200078e0a13 */
[----:B------:R-:W-:Y:S02]  /*12800*/  SHF.R.S32.HI R3, RZ, 0x1f, R3 ;  /* 0x0000001fff037819 */ /* 0x000fe40000011403 */
[----:B------:R-:W-:Y:S01]  /*12810*/  SHF.R.S32.HI R10, RZ, 0x3, R10 ;  /* 0x00000003ff0a7819 */ /* 0x000fe2000001140a */
[----:B------:R-:W-:Y:S01]  /*12820*/  IMAD R17, R26, 0x200, R11 ;  /* 0x000002001a117824 */ /* 0x000fe200078e020b */
[----:B------:R-:W-:-:S02]  /*12830*/  LOP3.LUT P4, RZ, R12, 0x3, RZ, 0xc0, !PT ;  /* 0x000000030cff7812 */ /* 0x000fc4000788c0ff */
[----:B------:R-:W-:Y:S01]  /*12840*/  LEA.HI R12, R9, R12, RZ, 0x2 ;  /* 0x0000000c090c7211 */ /* 0x000fe200078f10ff */
[----:B------:R-:W-:Y:S01]  /*12850*/  IMAD R9, R15, c[0x0][0x498], RZ ;  /* 0x000126000f097a24 */ /* 0x000fe200078e02ff */
[----:B------:R-:W-:Y:S01]  /*12860*/  LEA.HI R3, R3, R26, RZ, 0x3 ;  /* 0x0000001a03037211 */ /* 0x000fe200078f18ff */
[----:B------:R-:W-:Y:S01]  /*12870*/  IMAD.SHL.U32 R0, R10, 0x40, RZ ;  /* 0x000000400a007824 */ /* 0x000fe200078e00ff */
[----:B------:R-:W-:Y:S01]  /*12880*/  LEA.HI R4, R11, R11, RZ, 0x1 ;  /* 0x0000000b0b047211 */ /* 0x000fe200078f08ff */
[----:B------:R-:W-:Y:S01]  /*12890*/  IMAD R16, R22, c[0x0][0x49c], R9 ;  /* 0x0001270016107a24 */ /* 0x000fe200078e0209 */
[----:B------:R-:W-:Y:S01]  /*128a0*/  LOP3.LUT R3, R3, 0xffffff8, RZ, 0xc0, !PT ;  /* 0x0ffffff803037812 */ /* 0x000fe200078ec0ff */
[----:B------:R-:W-:Y:S01]  /*128b0*/  IMAD.SHL.U32 R9, R19, 0x8, RZ ;  /* 0x0000000813097824 */ /* 0x000fe200078e00ff */
[----:B------:R-:W-:Y:S01]  /*128c0*/  LOP3.LUT R4, R4, 0x1ffffffe, RZ, 0xc0, !PT ;  /* 0x1ffffffe04047812 */ /* 0x000fe200078ec0ff */
[----:B------:R-:W-:Y:S01]  /*128d0*/  IMAD R15, R15, c[0x0][0x3f0], RZ ;  /* 0x0000fc000f0f7a24 */ /* 0x000fe200078e02ff */
[----:B------:R-:W-:Y:S01]  /*128e0*/  LOP3.LUT R0, R0, 0x1c0, RZ, 0xc0, !PT ;  /* 0x000001c000007812 */ /* 0x000fe200078ec0ff */
[----:B------:R-:W-:Y:S01]  /*128f0*/  IMAD.IADD R18, R26, 0x1, -R3 ;  /* 0x000000011a127824 */ /* 0x000fe200078e0a03 */
[----:B------:R-:W-:Y:S01]  /*12900*/  SHF.R.S32.HI R21, RZ, 0x2, R12 ;  /* 0x00000002ff157819 */ /* 0x000fe2000001140c */
[----:B------:R-:W-:Y:S01]  /*12910*/  IMAD.IADD R11, R11, 0x1, -R4 ;  /* 0x000000010b0b7824 */ /* 0x000fe200078e0a04 */
[----:B------:R-:W-:Y:S01]  /*12920*/  LOP3.LUT R4, R0, 0x38, R9, 0xf8, !PT ;  /* 0x0000003800047812 */ /* 0x000fe200078ef809 */
[----:B------:R-:W-:Y:S01]  /*12930*/  IMAD R15, R22, c[0x0][0x3f4], R15 ;  /* 0x0000fd00160f7a24 */ /* 0x000fe200078e020f */
[----:B------:R-:W-:Y:S01]  /*12940*/  SHF.R.U32.HI R3, RZ, 0x3, R0 ;  /* 0x00000003ff037819 */ /* 0x000fe20000011600 */
[----:B------:R-:W-:Y:S01]  /*12950*/  IMAD R0, R19, 0x20, R10 ;  /* 0x0000002013007824 */ /* 0x000fe200078e020a */
[----:B------:R-:W-:Y:S01]  /*12960*/  LOP3.LUT R19, R20, 0x1, RZ, 0xc0, !PT ;  /* 0x0000000114137812 */ /* 0x000fe200078ec0ff */
[----:B------:R-:W-:Y:S01]  /*12970*/  IMAD R18, R18, 0x10, R21 ;  /* 0x0000001012127824 */ /* 0x000fe200078e0215 */
[----:B------:R-:W-:Y:S01]  /*12980*/  LOP3.LUT R3, R4, R3, RZ, 0x3c, !PT ;  /* 0x0000000304037212 */ /* 0x000fe200078e3cff */
[----:B-1----:R-:W-:Y:S01]  /*12990*/  IMAD R0, R13, 0x80, R0 ;  /* 0x000000800d007824 */ /* 0x002fe200078e0200 */
[----:B------:R-:W-:Y:S01]  /*129a0*/  ISETP.NE.U32.AND P3, PT, R19, 0x1, PT ;  /* 0x000000011300780c */ /* 0x000fe20003f65070 */
[----:B------:R-:W-:Y:S01]  /*129b0*/  IMAD.WIDE.U32 R22, R22, c[0x0][0x3f0], R28 ;  /* 0x0000fc0016167a25 */ /* 0x000fe200078e001c */
[----:B------:R-:W-:-:S02]  /*129c0*/  LOP3.LUT R2, R3, 0x7ffffe00, R2, 0xf8, !PT ;  /* 0x7ffffe0003027812 */ /* 0x000fc400078ef802 */
[C---:B------:R-:W-:Y:S01]  /*129d0*/  R2P PR, R20.reuse, 0x6 ;  /* 0x0000000614007804 */ /* 0x040fe20000000000 */
[----:B------:R-:W-:Y:S01]  /*129e0*/  IMAD.SHL.U32 R20, R20, 0x40, RZ ;  /* 0x0000004014147824 */ /* 0x000fe200078e00ff */
[----:B------:R-:W-:Y:S01]  /*129f0*/  F2FP.BF16.PACK_AB R100, R101, R100 ;  /* 0x000000646564723e */ /* 0x000fe200000010ff */
[----:B------:R-:W-:Y:S01]  /*12a00*/  @P0 IMAD.HI.U32 R4, R0, c[0x0][0x4ec], RZ ;  /* 0x00013b0000040a27 */ /* 0x000fe200078e00ff */
[----:B------:R-:W-:Y:S02]  /*12a10*/  F2FP.BF16.PACK_AB R102, R103, R102 ;  /* 0x000000666766723e */ /* 0x000fe400000010ff */
[----:B------:R-:W-:Y:S01]  /*12a20*/  LOP3.LUT R26, R20, 0x1c0, RZ, 0xc0, !PT ;  /* 0x000001c0141a7812 */ /* 0x000fe200078ec0ff */
[----:B------:R-:W-:Y:S01]  /*12a30*/  IMAD.MOV.U32 R12, RZ, RZ, R0 ;  /* 0x000000ffff0c7224 */ /* 0x000fe200078e0000 */
[----:B------:R-:W-:Y:S01]  /*12a40*/  @P0 SHF.R.U32.HI R12, RZ, c[0x0][0x4f0], R4 ;  /* 0x00013c00ff0c0a19 */ /* 0x000fe20000011604 */
[----:B------:R-:W-:Y:S01]  /*12a50*/  IMAD R3, R14, c[0x0][0x388], RZ ;  /* 0x0000e2000e037a24 */ /* 0x000fe200078e02ff */
[----:B------:R-:W-:Y:S01]  /*12a60*/  LEA.HI R26, R26, R26, RZ, 0x1d ;  /* 0x0000001a1a1a7211 */ /* 0x000fe200078fe8ff */
[----:B------:R-:W-:Y:S01]  /*12a70*/  IMAD R4, R11, 0x8, R18 ;  /* 0x000000080b047824 */ /* 0x000fe200078e0212 */
[--C-:B------:R-:W-:Y:S01]  /*12a80*/  SHF.R.S32.HI R14, RZ, 0x1f, R12.reuse ;  /* 0x0000001fff0e7819 */ /* 0x100fe2000001140c */
[----:B------:R-:W-:Y:S01]  /*12a90*/  IMAD.MOV R11, RZ, RZ, -R12 ;  /* 0x000000ffff0b7224 */ /* 0x000fe200078e0a0c */
[----:B------:R-:W-:Y:S01]  /*12aa0*/  F2FP.BF16.PACK_AB R6, R97, R6 ;  /* 0x000000066106723e */ /* 0x000fe200000010ff */
[----:B------:R-:W-:Y:S01]  /*12ab0*/  IMAD.U32 R17, R17, 0x2, R26 ;  /* 0x0000000211117824 */ /* 0x000fe200078e001a */
[----:B------:R-:W-:Y:S01]  /*12ac0*/  F2FP.BF16.PACK_AB R98, R99, R98 ;  /* 0x000000626362723e */ /* 0x000fe200000010ff */
[----:B------:R-:W-:Y:S01]  /*12ad0*/  IMAD R4, R13, 0x80, R4 ;  /* 0x000000800d047824 */ /* 0x000fe200078e0204 */
[----:B------:R-:W-:Y:S01]  /*12ae0*/  F2FP.BF16.PACK_AB R92, R93, R92 ;  /* 0x0000005c5d5c723e */ /* 0x000fe200000010ff */
[----:B------:R-:W-:Y:S01]  /*12af0*/  IMAD.IADD R23, R23, 0x1, R15 ;  /* 0x0000000117177824 */ /* 0x000fe200078e020f */
[----:B------:R-:W-:Y:S01]  /*12b00*/  F2FP.BF16.PACK_AB R94, R95, R94 ;  /* 0x0000005e5f5e723e */ /* 0x000fe200000010ff */
[----:B------:R-:W-:Y:S01]  /*12b10*/  IMAD R15, R14, c[0x0][0x3e0], RZ ;  /* 0x0000f8000e0f7a24 */ /* 0x000fe200078e02ff */
[----:B------:R-:W-:Y:S01]  /*12b20*/  F2FP.BF16.PACK_AB R88, R89, R88 ;  /* 0x000000585958723e */ /* 0x000fe200000010ff */
[----:B------:R-:W-:Y:S01]  /*12b30*/  IMAD.SHL.U32 R17, R17, 0x2, RZ ;  /* 0x0000000211117824 */ /* 0x000fe200078e00ff */
[----:B------:R-:W-:Y:S01]  /*12b40*/  BAR.SYNC.DEFER_BLOCKING 0x1, 0x100 ;  /* 0x0044000000007b1d */ /* 0x000fe20000010000 */
[----:B------:R-:W-:Y:S01]  /*12b50*/  IMAD R11, R11, c[0x0][0x4e8], R0 ;  /* 0x00013a000b0b7a24 */ /* 0x000fe200078e0200 */
[----:B------:R-:W-:Y:S01]  /*12b60*/  F2FP.BF16.PACK_AB R90, R91, R90 ;  /* 0x0000005a5b5a723e */ /* 0x000fe200000010ff */
[----:B------:R-:W-:Y:S01]  /*12b70*/  @P0 IMAD.HI.U32 R0, R4, c[0x0][0x4ec], RZ ;  /* 0x00013b0004000a27 */ /* 0x000fe200078e00ff */
[----:B------:R-:W-:-:S02]  /*12b80*/  IADD3 R21, R17, 0x70, RZ ;  /* 0x0000007011157810 */ /* 0x000fc40007ffe0ff */
[----:B------:R-:W-:Y:S01]  /*12b90*/  F2FP.BF16.PACK_AB R84, R85, R84 ;  /* 0x000000545554723e */ /* 0x000fe200000010ff */
[C---:B------:R-:W-:Y:S01]  /*12ba0*/  IMAD.WIDE.U32 R22, R12.reuse, c[0x0][0x3e0], R22 ;  /* 0x0000f8000c167a25 */ /* 0x040fe200078e0016 */
[----:B------:R-:W-:Y:S02]  /*12bb0*/  F2FP.BF16.PACK_AB R86, R87, R86 ;  /* 0x000000565756723e */ /* 0x000fe400000010ff */
[----:B------:R-:W-:Y:S01]  /*12bc0*/  F2FP.BF16.PACK_AB R80, R81, R80 ;  /* 0x000000505150723e */ /* 0x000fe200000010ff */
[----:B------:R-:W-:Y:S01]  /*12bd0*/  IMAD R15, R12, c[0x0][0x3e4], R15 ;  /* 0x0000f9000c0f7a24 */ /* 0x000fe200078e020f */
[----:B------:R-:W-:Y:S01]  /*12be0*/  IADD3 R12, R17, 0x80, RZ ;  /* 0x00000080110c7810 */ /* 0x000fe20007ffe0ff */
[----:B------:R-:W-:Y:S01]  /*12bf0*/  IMAD.MOV.U32 R19, RZ, RZ, R4 ;  /* 0x000000ffff137224 */ /* 0x000fe200078e0004 */
[----:B------:R-:W-:Y:S01]  /*12c00*/  @P0 SHF.R.U32.HI R19, RZ, c[0x0][0x4f0], R0 ;  /* 0x00013c00ff130a19 */ /* 0x000fe20000011600 */
[----:B------:R-:W-:Y:S01]  /*12c10*/  IMAD.IADD R23, R23, 0x1, R15 ;  /* 0x0000000117177824 */ /* 0x000fe200078e020f */
[----:B------:R-:W-:Y:S01]  /*12c20*/  @P3 IADD3 R21, R12, 0x10, RZ ;  /* 0x000000100c153810 */ /* 0x000fe20007ffe0ff */
[----:B------:R-:W-:Y:S01]  /*12c30*/  IMAD.MOV.U32 R0, RZ, RZ, 0x20 ;  /* 0x00000020ff007424 */ /* 0x000fe200078e00ff */
[----:B------:R-:W-:Y:S01]  /*12c40*/  SHF.R.S32.HI R12, RZ, 0x1f, R11 ;  /* 0x0000001fff0c7819 */ /* 0x000fe2000001140b */
[----:B------:R-:W-:Y:S01]  /*12c50*/  IMAD.WIDE.U32 R22, R11, c[0x0][0x3d8], R22 ;  /* 0x0000f6000b167a25 */ /* 0x000fe200078e0016 */
[----:B------:R-:W-:-:S02]  /*12c60*/  SHF.R.S32.HI R15, RZ, 0x1f, R19 ;  /* 0x0000001fff0f7819 */ /* 0x000fc40000011413 */
[----:B------:R-:W-:Y:S01]  /*12c70*/  IADD3 R14, P0, R19, R24, RZ ;  /* 0x00000018130e7210 */ /* 0x000fe20007f1e0ff */
[----:B------:R-:W-:Y:S01]  /*12c80*/  IMAD.MOV R19, RZ, RZ, -R19 ;  /* 0x000000ffff137224 */ /* 0x000fe200078e0a13 */
[----:B------:R-:W-:Y:S01]  /*12c90*/  SEL R0, R0, 0xffffffe0, !P1 ;  /* 0xffffffe000007807 */ /* 0x000fe20004800000 */
[----:B------:R-:W-:Y:S01]  /*12ca0*/  IMAD R12, R12, c[0x0][0x3d8], RZ ;  /* 0x0000f6000c0c7a24 */ /* 0x000fe200078e02ff */
[----:B------:R-:W-:Y:S01]  /*12cb0*/  IADD3.X R15, R15, R25, R16, P0, !PT ;  /* 0x000000190f0f7210 */ /* 0x000fe200007fe410 */
[----:B------:R-:W-:Y:S01]  /*12cc0*/  IMAD R25, R19, c[0x0][0x4e8], R4 ;  /* 0x00013a0013197a24 */ /* 0x000fe200078e0204 */
[----:B------:R-:W-:Y:S01]  /*12cd0*/  STS [R17+0x80], R112 ;  /* 0x0000807011007388 */ /* 0x000fe20000000800 */
[----:B------:R-:W-:Y:S01]  /*12ce0*/  IMAD R4, R11, c[0x0][0x3dc], R12 ;  /* 0x0000f7000b047a24 */ /* 0x000fe200078e020c */
[----:B------:R-:W-:Y:S01]  /*12cf0*/  F2FP.BF16.PACK_AB R82, R83, R82 ;  /* 0x000000525352723e */ /* 0x000fe200000010ff */
[----:B------:R-:W-:Y:S01]  /*12d00*/  IMAD.IADD R19, R17, 0x1, R0 ;  /* 0x0000000111137824 */ /* 0x000fe200078e0200 */
[----:B------:R-:W-:Y:S01]  /*12d10*/  STS [R17+0x480], R114 ;  /* 0x0004807211007388 */ /* 0x000fe20000000800 */
[----:B------:R-:W-:Y:S01]  /*12d20*/  IMAD.IADD R11, R0, 0x1, R21 ;  /* 0x00000001000b7824 */ /* 0x000fe200078e0215 */
[----:B------:R-:W-:Y:S01]  /*12d30*/  SHF.R.S32.HI R0, RZ, 0x1f, R25 ;  /* 0x0000001fff007819 */ /* 0x000fe20000011419 */
[----:B------:R-:W-:Y:S01]  /*12d40*/  IMAD.MOV.U32 R12, RZ, RZ, 0x40 ;  /* 0x00000040ff0c7424 */ /* 0x000fe200078e00ff */
[----:B------:R-:W-:Y:S01]  /*12d50*/  STS [R21], R108 ;  /* 0x0000006c15007388 */ /* 0x000fe20000000800 */
[----:B------:R-:W-:Y:S01]  /*12d60*/  IMAD.WIDE.U32 R14, R25, c[0x0][0x488], R14 ;  /* 0x00012200190e7a25 */ /* 0x000fe200078e000e */
[----:B------:R-:W-:-:S02]  /*12d70*/  F2FP.BF16.PACK_AB R76, R77, R76 ;  /* 0x0000004c4d4c723e */ /* 0x000fc400000010ff */
[----:B------:R-:W-:Y:S01]  /*12d80*/  SEL R12, R12, 0xffffffc0, !P2 ;  /* 0xffffffc00c0c7807 */ /* 0x000fe20005000000 */
[----:B------:R-:W-:Y:S01]  /*12d90*/  IMAD R0, R0, c[0x0][0x488], RZ ;  /* 0x0001220000007a24 */ /* 0x000fe200078e02ff */
[----:B------:R-:W-:Y:S01]  /*12da0*/  STS [R21+0x400], R110 ;  /* 0x0004006e15007388 */ /* 0x000fe20000000800 */
[----:B------:R-:W-:Y:S01]  /*12db0*/  F2FP.BF16.PACK_AB R78, R79, R78 ;  /* 0x0000004e4f4e723e */ /* 0x000fe200000010ff */
[----:B------:R-:W-:Y:S01]  /*12dc0*/  IMAD R20, R13, 0x80, R18 ;  /* 0x000000800d147824 */ /* 0x000fe200078e0212 */
[----:B------:R-:W-:Y:S01]  /*12dd0*/  F2FP.BF16.PACK_AB R72, R73, R72 ;  /* 0x000000484948723e */ /* 0x000fe200000010ff */
[----:B------:R-:W-:Y:S01]  /*12de0*/  IMAD R0, R25, c[0x0][0x48c], R0 ;  /* 0x0001230019007a24 */ /* 0x000fe200078e0200 */
[----:B------:R-:W-:Y:S01]  /*12df0*/  STS [R19+0x80], R104 ;  /* 0x0000806813007388 */ /* 0x000fe20000000800 */
[--C-:B------:R-:W-:Y:S01]  /*12e00*/  IMAD.IADD R25, R17, 0x1, R12.reuse ;  /* 0x0000000111197824 */ /* 0x100fe200078e020c */
[----:B------:R-:W-:Y:S01]  /*12e10*/  F2FP.BF16.PACK_AB R74, R75, R74 ;  /* 0x0000004a4b4a723e */ /* 0x000fe200000010ff */
[C---:B------:R-:W-:Y:S01]  /*12e20*/  IMAD.IADD R27, R12.reuse, 0x1, R21 ;  /* 0x000000010c1b7824 */ /* 0x040fe200078e0215 */
[----:B------:R-:W-:Y:S01]  /*12e30*/  STS [R19+0x480], R106 ;  /* 0x0004806a13007388 */ /* 0x000fe20000000800 */
[----:B------:R-:W-:Y:S01]  /*12e40*/  IMAD.IADD R29, R12, 0x1, R19 ;  /* 0x000000010c1d7824 */ /* 0x000fe200078e0213 */
[----:B------:R-:W-:Y:S01]  /*12e50*/  F2FP.BF16.PACK_AB R68, R69, R68 ;  /* 0x000000444544723e */ /* 0x000fe200000010ff */
[----:B------:R-:W-:Y:S01]  /*12e60*/  IMAD.IADD R31, R11, 0x1, R12 ;  /* 0x000000010b1f7824 */ /* 0x000fe200078e020c */
[----:B------:R-:W-:Y:S01]  /*12e70*/  STS [R11], R100 ;  /* 0x000000640b007388 */ /* 0x000fe20000000800 */
[----:B------:R-:W-:Y:S01]  /*12e80*/  F2FP.BF16.PACK_AB R70, R71, R70 ;  /* 0x000000464746723e */ /* 0x000fe200000010ff */
[----:B------:R-:W-:Y:S01]  /*12e90*/  IMAD.IADD R15, R15, 0x1, R0 ;  /* 0x000000010f0f7824 */ /* 0x000fe200078e0200 */
[----:B------:R-:W-:Y:S01]  /*12ea0*/  F2FP.BF16.PACK_AB R52, R53, R52 ;  /* 0x000000343534723e */ /* 0x000fe200000010ff */
[----:B------:R-:W-:Y:S01]  /*12eb0*/  STS [R11+0x400], R102 ;  /* 0x000400660b007388 */ /* 0x000fe20000000800 */
[----:B------:R-:W-:Y:S01]  /*12ec0*/  F2FP.BF16.PACK_AB R54, R55, R54 ;  /* 0x000000363736723e */ /* 0x000fe200000010ff */
[----:B------:R-:W-:Y:S01]  /*12ed0*/  IMAD.SHL.U32 R2, R2, 0x2, RZ ;  /* 0x0000000202027824 */ /* 0x000fe200078e00ff */
[----:B------:R-:W-:Y:S01]  /*12ee0*/  LEA R16, P0, R14, c[0x0][0x450], 0x2 ;  /* 0x000114000e107a11 */ /* 0x000fe200078010ff */
[----:B------:R-:W-:Y:S01]  /*12ef0*/  STS [R25+0x80], R6 ;  /* 0x0000800619007388 */ /* 0x000fe20000000800 */
[----:B------:R-:W-:Y:S01]  /*12f00*/  F2FP.BF16.PACK_AB R56, R57, R56 ;  /* 0x000000383938723e */ /* 0x000fe200000010ff */
[----:B------:R-:W-:Y:S01]  /*12f10*/  IMAD R10, R13, 0x80, R10 ;  /* 0x000000800d0a7824 */ /* 0x000fe200078e020a */
[----:B------:R-:W-:Y:S01]  /*12f20*/  F2FP.BF16.PACK_AB R58, R59, R58 ;  /* 0x0000003a3b3a723e */ /* 0x000fe200000010ff */
[----:B------:R-:W-:Y:S01]  /*12f30*/  STS [R25+0x480], R98 ;  /* 0x0004806219007388 */ /* 0x000fe20000000800 */
[----:B------:R-:W-:-:S02]  /*12f40*/  F2FP.BF16.PACK_AB R60, R61, R60 ;  /* 0x0000003c3d3c723e */ /* 0x000fc400000010ff */
[----:B------:R-:W-:Y:S01]  /*12f50*/  F2FP.BF16.PACK_AB R62, R63, R62 ;  /* 0x0000003e3f3e723e */ /* 0x000fe200000010ff */
[----:B------:R-:W-:Y:S01]  /*12f60*/  STS [R27], R92 ;  /* 0x0000005c1b007388 */ /* 0x000fe20000000800 */
[----:B------:R-:W-:Y:S02]  /*12f70*/  F2FP.BF16.PACK_AB R5, R5, R64 ;  /* 0x000000400505723e */ /* 0x000fe400000010ff */
[----:B------:R-:W-:Y:S01]  /*12f80*/  F2FP.BF16.PACK_AB R66, R67, R66 ;  /* 0x000000424342723e */ /* 0x000fe200000010ff */
[----:B------:R-:W-:Y:S01]  /*12f90*/  STS [R27+0x400], R94 ;  /* 0x0004005e1b007388 */ /* 0x000fe20000000800 */
[----:B------:R-:W-:Y:S02]  /*12fa0*/  LEA.HI.X R15, R14, c[0x0][0x454], R15, 0x2, P0 ;  /* 0x000115000e0f7a11 */ /* 0x000fe400000f140f */
[C---:B------:R-:W-:Y:S01]  /*12fb0*/  IADD3 R18, R20.reuse, 0x8, RZ ;  /* 0x0000000814127810 */ /* 0x040fe20007ffe0ff */
[----:B------:R-:W-:Y:S01]  /*12fc0*/  STS [R29+0x80], R88 ;  /* 0x000080581d007388 */ /* 0x000fe20000000800 */
[----:B------:R-:W-:-:S02]  /*12fd0*/  ISETP.GE.OR P5, PT, R20, R3, P4 ;  /* 0x000000031400720c */ /* 0x000fc400027a6670 */
[----:B------:R-:W-:Y:S01]  /*12fe0*/  ISETP.GE.OR P4, PT, R18, R3, P4 ;  /* 0x000000031200720c */ /* 0x000fe20002786670 */
[----:B------:R-:W-:Y:S01]  /*12ff0*/  STS [R29+0x480], R90 ;  /* 0x0004805a1d007388 */ /* 0x000fe20000000800 */
[----:B------:R-:W-:-:S03]  /*13000*/  LEA R0, P0, R22, c[0x0][0x380], 0x1 ;  /* 0x0000e00016007a11 */ /* 0x000fc600078008ff */
        /* <DEDUP_REMOVED lines=18> */
[----:B------:R-:W-:Y:S04]  /*13130*/  SHFL.IDX PT, R32, R16, RZ, 0x1c1f ;  /* 0x001c1fff10207589 */ /* 0x000fe800000e0000 */
[----:B------:R-:W2:Y:S04]  /*13140*/  SHFL.IDX PT, R33, R15, RZ, 0x1c1f ;  /* 0x001c1fff0f217589 */ /* 0x000ea800000e0000 */
[----:B------:R-:W-:Y:S06]  /*13150*/  BAR.SYNC.DEFER_BLOCKING 0x1, 0x100 ;  /* 0x0044000000007b1d */ /* 0x000fec0000010000 */
[----:B------:R-:W-:Y:S01]  /*13160*/  SHFL.IDX PT, R34, R16, 0x1, 0x1c1f ;  /* 0x003c1f0010227f89 */ /* 0x000fe200000e0000 */
[----:B-1----:R-:W-:-:S03]  /*13170*/  IMAD.IADD R5, R23, 0x1, R4 ;  /* 0x0000000117057824 */ /* 0x002fc600078e0204 */
[----:B------:R-:W1:Y:S02]  /*13180*/  SHFL.IDX PT, R35, R15, 0x1, 0x1c1f ;  /* 0x003c1f000f237f89 */ /* 0x000e6400000e0000 */
[----:B------:R-:W-:Y:S02]  /*13190*/  LEA.HI.X R22, R22, c[0x0][0x384], R5, 0x1, P0 ;  /* 0x0000e10016167a11 */ /* 0x000fe400000f0c05 */
[----:B------:R-:W3:Y:S01]  /*131a0*/  SHFL.IDX PT, R20, R0, RZ, 0x181f ;  /* 0x00181fff00147589 */ /* 0x000ee200000e0000 */
[----:B------:R-:W-:-:S03]  /*131b0*/  ISETP.GE.AND P0, PT, R10, R3, PT ;  /* 0x000000030a00720c */ /* 0x000fc60003f06270 */
[----:B------:R-:W4:Y:S04]  /*131c0*/  SHFL.IDX PT, R21, R22, RZ, 0x181f ;  /* 0x00181fff16157589 */ /* 0x000f2800000e0000 */
[----:B--2---:R-:W-:Y:S04]  /*131d0*/  @!P5 ST.E [R32.64], R7 ;  /* 0x000000072000d985 */ /* 0x004fe8000c10192a */
[----:B-1----:R1:W-:Y:S04]  /*131e0*/  @!P4 ST.E [R34.64], R8 ;  /* 0x000000082200c985 */ /* 0x0023e8000c10192a */
[----:B------:R2:W2:Y:S04]  /*131f0*/  LDS.128 R48, [R2+0x1080] ;  /* 0x0010800002307984 */ /* 0x0004a80000000c00 */
[----:B------:R2:W2:Y:S04]  /*13200*/  LDS.128 R44, [R2+0x2080] ;  /* 0x00208000022c7984 */ /* 0x0004a80000000c00 */
[----:B------:R2:W2:Y:S04]  /*13210*/  LDS.128 R40, [R2+0x3080] ;  /* 0x0030800002287984 */ /* 0x0004a80000000c00 */
[----:B------:R2:W2:Y:S04]  /*13220*/  LDS.128 R36, [R2+0x5080] ;  /* 0x0050800002247984 */ /* 0x0004a80000000c00 */
[----:B------:R2:W2:Y:S04]  /*13230*/  LDS.128 R24, [R2+0x6080] ;  /* 0x0060800002187984 */ /* 0x0004a80000000c00 */
[----:B------:R2:W2:Y:S01]  /*13240*/  LDS.128 R16, [R2+0x7080] ;  /* 0x0070800002107984 */ /* 0x0004a20000000c00 */
[----:B-1----:R-:W-:Y:S01]  /*13250*/  IADD3 R8, R9, 0x40, RZ ;  /* 0x0000004009087810 */ /* 0x002fe20007ffe0ff */
[----:B------:R-:W-:Y:S05]  /*13260*/  @P0 BRA `(.L_x_210) ;  /* 0x000000b000000947 */ /* 0x000fea0003800000 */
[----:B---34-:R-:W1:Y:S01]  /*13270*/  LDS.128 R4, [R2+0x80] ;  /* 0x0000800002047984 */ /* 0x018e620000000c00 */
[----:B------:R-:W-:-:S02]  /*13280*/  ISETP.GE.AND P0, PT, R8, c[0x0][0x3c8], PT ;  /* 0x0000f20008007a0c */ /* 0x000fc40003f06270 */
[----:B------:R-:W-:Y:S01]  /*13290*/  ISETP.GE.AND P1, PT, R9, c[0x0][0x3c8], PT ;  /* 0x0000f20009007a0c */ /* 0x000fe20003f26270 */
[----:B------:R-:W3:Y:S10]  /*132a0*/  LDS.128 R12, [R2+0x4080] ;  /* 0x00408000020c7984 */ /* 0x000ef40000000c00 */
[----:B------:R-:W-:-:S02]  /*132b0*/  @!P0 SHF.R.S32.HI R11, RZ, 0x1f, R8 ;  /* 0x0000001fff0b8819 */ /* 0x000fc40000011408 */
[----:B------:R-:W-:Y:S02]  /*132c0*/  @!P1 IMAD.WIDE R28, R9, 0x2, R20 ;  /* 0x00000002091c9825 */ /* 0x000fe400078e0214 */
[----:B------:R-:W-:-:S04]  /*132d0*/  @!P0 LEA.HI R11, R11, R8, RZ, 0x3 ;  /* 0x000000080b0b8211 */ /* 0x000fc800078f18ff */
[----:B------:R-:W-:-:S05]  /*132e0*/  @!P0 LOP3.LUT R11, R11, 0xfffffff8, RZ, 0xc0, !PT ;  /* 0xfffffff80b0b8812 */ /* 0x000fca00078ec0ff */
[----:B------:R-:W-:Y:S01]  /*132f0*/  @!P0 IMAD.WIDE R20, R11, 0x2, R20 ;  /* 0x000000020b148825 */ /* 0x000fe200078e0214 */
[----:B-1----:R1:W-:Y:S04]  /*13300*/  @!P1 ST.E.128 [R28.64], R4 ;  /* 0x000000041c009985 */ /* 0x0023e8000c101d2a */
[----:B---3--:R1:W-:Y:S02]  /*13310*/  @!P0 ST.E.128 [R20.64], R12 ;  /* 0x0000000c14008985 */ /* 0x0083e4000c101d2a */
.L_x_210:
[----:B---34-:R-:W-:Y:S05]  /*13320*/  BSYNC B0 ;  /* 0x0000000000007941 */ /* 0x018fea0003800000 */
.L_x_209:
[----:B--2---:R-:W-:Y:S01]  /*13330*/  IADD3 R2, R10, 0x20, RZ ;  /* 0x000000200a027810 */ /* 0x004fe20007ffe0ff */
[----:B-1----:R1:W2:Y:S01]  /*13340*/  SHFL.IDX PT, R7, R22, 0x1, 0x181f ;  /* 0x00381f0016077f89 */ /* 0x0022a200000e0000 */
[----:B------:R-:W-:Y:S02]  /*13350*/  BSSY B0, `(.L_x_211) ;  /* 0x000000d000007945 */ /* 0x000fe40003800000 */
[----:B------:R-:W-:Y:S01]  /*13360*/  ISETP.GE.AND P0, PT, R2, R3, PT ;  /* 0x000000030200720c */ /* 0x000fe20003f06270 */
[----:B------:R1:W3:-:S12]  /*13370*/  SHFL.IDX PT, R6, R0, 0x1, 0x181f ;  /* 0x00381f0000067f89 */ /* 0x0002d800000e0000 */
[----:B------:R-:W-:Y:S05]  /*13380*/  @P0 BRA `(.L_x_212) ;  /* 0x0000009000000947 */ /* 0x000fea0003800000 */
[----:B------:R-:W-:Y:S02]  /*13390*/  ISETP.GE.AND P0, PT, R8, c[0x0][0x3c8], PT ;  /* 0x0000f20008007a0c */ /* 0x000fe40003f06270 */
[----:B------:R-:W-:-:S11]  /*133a0*/  ISETP.GE.AND P1, PT, R9, c[0x0][0x3c8], PT ;  /* 0x0000f20009007a0c */ /* 0x000fd60003f26270 */
[----:B------:R-:W-:-:S04]  /*133b0*/  @!P0 SHF.R.S32.HI R5, RZ, 0x1f, R8 ;  /* 0x0000001fff058819 */ /* 0x000fc80000011408 */
[----:B------:R-:W-:Y:S01]  /*133c0*/  @!P0 LEA.HI R2, R5, R8, RZ, 0x3 ;  /* 0x0000000805028211 */ /* 0x000fe200078f18ff */
[----:B--23--:R-:W-:-:S03]  /*133d0*/  @!P1 IMAD.WIDE R4, R9, 0x2, R6 ;  /* 0x0000000209049825 */ /* 0x00cfc600078e0206 */
[----:B------:R-:W-:Y:S02]  /*133e0*/  @!P0 LOP3.LUT R2, R2, 0xfffffff8, RZ, 0xc0, !PT ;  /* 0xfffffff802028812 */ /* 0x000fe400078ec0ff */
[----:B------:R2:W-:Y:S03]  /*133f0*/  @!P1 ST.E.128 [R4.64], R48 ;  /* 0x0000003004009985 */ /* 0x0005e6000c101d2a */
[----:B------:R-:W-:-:S05]  /*13400*/  @!P0 IMAD.WIDE R6, R2, 0x2, R6 ;  /* 0x0000000202068825 */ /* 0x000fca00078e0206 */
[----:B------:R2:W-:Y:S02]  /*13410*/  @!P0 ST.E.128 [R6.64], R36 ;  /* 0x0000002406008985 */ /* 0x0005e4000c101d2a */
.L_x_212:
[----:B------:R-:W-:Y:S05]  /*13420*/  BSYNC B0 ;  /* 0x0000000000007941 */ /* 0x000fea0003800000 */
.L_x_211:
[----:B------:R-:W-:Y:S01]  /*13430*/  IADD3 R2, R10, 0x40, RZ ;  /* 0x000000400a027810 */ /* 0x000fe20007ffe0ff */
[----:B--2---:R2:W4:Y:S01]  /*13440*/  SHFL.IDX PT, R7, R22, 0x2, 0x181f ;  /* 0x00581f0016077f89 */ /* 0x00452200000e0000 */
[----:B------:R-:W-:Y:S02]  /*13450*/  BSSY B0, `(.L_x_213) ;  /* 0x000000d000007945 */ /* 0x000fe40003800000 */
[----:B------:R-:W-:Y:S01]  /*13460*/  ISETP.GE.AND P0, PT, R2, R3, PT ;  /* 0x000000030200720c */ /* 0x000fe20003f06270 */
[----:B---3--:R2:W3:-:S12]  /*13470*/  SHFL.IDX PT, R6, R0, 0x2, 0x181f ;  /* 0x00581f0000067f89 */ /* 0x0084d800000e0000 */
[----:B------:R-:W-:Y:S05]  /*13480*/  @P0 BRA `(.L_x_214) ;  /* 0x0000009000000947 */ /* 0x000fea0003800000 */
[----:B------:R-:W-:Y:S02]  /*13490*/  ISETP.GE.AND P0, PT, R8, c[0x0][0x3c8], PT ;  /* 0x0000f20008007a0c */ /* 0x000fe40003f06270 */
[----:B------:R-:W-:-:S11]  /*134a0*/  ISETP.GE.AND P1, PT, R9, c[0x0][0x3c8], PT ;  /* 0x0000f20009007a0c */ /* 0x000fd60003f26270 */
[----:B------:R-:W-:-:S04]  /*134b0*/  @!P0 SHF.R.S32.HI R5, RZ, 0x1f, R8 ;  /* 0x0000001fff058819 */ /* 0x000fc80000011408 */
[----:B------:R-:W-:Y:S01]  /*134c0*/  @!P0 LEA.HI R2, R5, R8, RZ, 0x3 ;  /* 0x0000000805028211 */ /* 0x000fe200078f18ff */
[----:B---34-:R-:W-:-:S03]  /*134d0*/  @!P1 IMAD.WIDE R4, R9, 0x2, R6 ;  /* 0x0000000209049825 */ /* 0x018fc600078e0206 */
[----:B------:R-:W-:Y:S02]  /*134e0*/  @!P0 LOP3.LUT R2, R2, 0xfffffff8, RZ, 0xc0, !PT ;  /* 0xfffffff802028812 */ /* 0x000fe400078ec0ff */
[----:B------:R3:W-:Y:S03]  /*134f0*/  @!P1 ST.E.128 [R4.64], R44 ;  /* 0x0000002c04009985 */ /* 0x0007e6000c101d2a */
[----:B------:R-:W-:-:S05]  /*13500*/  @!P0 IMAD.WIDE R6, R2, 0x2, R6 ;  /* 0x0000000202068825 */ /* 0x000fca00078e0206 */
[----:B------:R3:W-:Y:S02]  /*13510*/  @!P0 ST.E.128 [R6.64], R24 ;  /* 0x0000001806008985 */ /* 0x0007e4000c101d2a */
.L_x_214:
[----:B------:R-:W-:Y:S05]  /*13520*/  BSYNC B0 ;  /* 0x0000000000007941 */ /* 0x000fea0003800000 */
.L_x_213:
[----:B------:R-:W-:Y:S01]  /*13530*/  IADD3 R10, R10, 0x60, RZ ;  /* 0x000000600a0a7810 */ /* 0x000fe20007ffe0ff */
[----:B---3--:R3:W1:Y:S03]  /*13540*/  SHFL.IDX PT, R5, R22, 0x3, 0x181f ;  /* 0x00781f0016057f89 */ /* 0x00866600000e0000 */
[----:B------:R-:W-:Y:S01]  /*13550*/  ISETP.GE.AND P0, PT, R10, R3, PT ;  /* 0x000000030a00720c */ /* 0x000fe20003f06270 */
[----:B------:R3:W2:-:S12]  /*13560*/  SHFL.IDX PT, R4, R0, 0x3, 0x181f ;  /* 0x00781f0000047f89 */ /* 0x00069800000e0000 */
[----:B------:R-:W-:Y:S05]  /*13570*/  @P0 EXIT ;  /* 0x000000000000094d */ /* 0x000fea0003800000 */
[----:B------:R-:W-:-:S13]  /*13580*/  ISETP.GE.AND P0, PT, R9, c[0x0][0x3c8], PT ;  /* 0x0000f20009007a0c */ /* 0x000fda0003f06270 */
[----:B-12---:R-:W-:-:S05]  /*13590*/  @!P0 IMAD.WIDE R2, R9, 0x2, R4 ;  /* 0x0000000209028825 */ /* 0x006fca00078e0204 */
[----:B------:R1:W-:Y:S01]  /*135a0*/  @!P0 ST.E.128 [R2.64], R40 ;  /* 0x0000002802008985 */ /* 0x0003e2000c101d2a */
[----:B------:R-:W-:-:S13]  /*135b0*/  ISETP.GE.AND P0, PT, R8, c[0x0][0x3c8], PT ;  /* 0x0000f20008007a0c */ /* 0x000fda0003f06270 */
[----:B------:R-:W-:Y:S05]  /*135c0*/  @P0 EXIT ;  /* 0x000000000000094d */ /* 0x000fea0003800000 */
[----:B-1----:R-:W-:-:S04]  /*135d0*/  SHF.R.S32.HI R3, RZ, 0x1f, R8 ;  /* 0x0000001fff037819 */ /* 0x002fc80000011408 */
[----:B------:R-:W-:-:S04]  /*135e0*/  LEA.HI R3, R3, R8, RZ, 0x3 ;  /* 0x0000000803037211 */ /* 0x000fc800078f18ff */
[----:B------:R-:W-:-:S05]  /*135f0*/  LOP3.LUT R3, R3, 0xfffffff8, RZ, 0xc0, !PT ;  /* 0xfffffff803037812 */ /* 0x000fca00078ec0ff */
[----:B------:R-:W-:-:S05]  /*13600*/  IMAD.WIDE R4, R3, 0x2, R4 ;  /* 0x0000000203047825 */ /* 0x000fca00078e0204 */
[----:B------:R-:W-:Y:S01]  /*13610*/  ST.E.128 [R4.64], R16 ;  /* 0x0000001004007985 */ /* 0x000fe2000c101d2a */
[----:B------:R-:W-:Y:S05]  /*13620*/  EXIT ;  /* 0x000000000000794d */ /* 0x000fea0003800000 */
.L_x_208:
[----:B------:R-:W1:Y:S01]  /*13630*/  S2R R5, SR_TID.X ;  /* 0x0000000000057919 */ /* 0x000e620000002100 */
[----:B------:R-:W-:Y:S03]  /*13640*/  BSSY B0, `(.L_x_215) ;  /* 0x0000029000007945 */ /* 0x000fe60003800000 */
[----:B------:R-:W2:Y:S01]  /*13650*/  S2R R8, SR_CTAID.Z ;  /* 0x0000000000087919 */ /* 0x000ea20000002700 */
[----:B-1----:R-:W-:Y:S02]  /*13660*/  ISETP.GT.AND P0, PT, R5, 0x7f, PT ;  /* 0x0000007f0500780c */ /* 0x002fe40003f04270 */
[----:B--2---:R-:W-:-:S11]  /*13670*/  SHF.R.S32.HI R11, RZ, 0x1f, R8 ;  /* 0x0000001fff0b7819 */ /* 0x004fd60000011408 */
[----:B------:R-:W-:Y:S05]  /*13680*/  @P0 BRA `(.L_x_216) ;  /* 0x0000024000000947 */ /* 0x000fea0003800000 */
[----:B------:R-:W1:Y:S01]  /*13690*/  S2R R4, SR_CTAID.X ;  /* 0x0000000000047919 */ /* 0x000e620000002500 */
[----:B------:R-:W-:-:S05]  /*136a0*/  MOV R2, c[0x0][0x4e8] ;  /* 0x00013a0000027a02 */ /* 0x000fca0000000f00 */
[----:B------:R-:W-:Y:S01]  /*136b0*/  IMAD R0, R2, c[0x0][0x388], RZ ;  /* 0x0000e20002007a24 */ /* 0x000fe200078e02ff */
[----:B-1----:R-:W-:-:S04]  /*136c0*/  LEA R7, R4, R5, 0x7 ;  /* 0x0000000504077211 */ /* 0x002fc800078e38ff */
[----:B------:R-:W-:-:S13]  /*136d0*/  ISETP.GE.AND P0, PT, R7, R0, PT ;  /* 0x000000000700720c */ /* 0x000fda0003f06270 */
[----:B------:R-:W-:Y:S05]  /*136e0*/  @P0 BRA `(.L_x_216) ;  /* 0x000001e000000947 */ /* 0x000fea0003800000 */
[----:B------:R-:W-:Y:S01]  /*136f0*/  ISETP.NE.AND P0, PT, R2, 0x1, PT ;  /* 0x000000010200780c */ /* 0x000fe20003f05270 */
[----:B------:R-:W-:Y:S01]  /*13700*/  ULDC.64 UR4, c[0x0][0x490] ;  /* 0x0001240000047ab9 */ /* 0x000fe20000000a00 */
[----:B------:R-:W-:Y:S01]  /*13710*/  IMAD.MOV.U32 R6, RZ, RZ, R7 ;  /* 0x000000ffff067224 */ /* 0x000fe200078e0007 */
[----:B------:R-:W-:Y:S02]  /*13720*/  UIMAD UR7, UR6, UR4, URZ ;  /* 0x00000004060772a4 */ /* 0x000fe4000f8e023f */
[----:B------:R-:W-:Y:S02]  /*13730*/  UIMAD.WIDE.U32 UR8, UR12, UR4, URZ ;  /* 0x000000040c0872a5 */ /* 0x000fe4000f8e003f */
[----:B------:R-:W-:-:S04]  /*13740*/  UIMAD UR4, UR12, UR5, UR7 ;  /* 0x000000050c0472a4 */ /* 0x000fc8000f8e0207 */
[----:B------:R-:W-:Y:S01]  /*13750*/  UIADD3 UR4, UR9, UR4, URZ ;  /* 0x0000000409047290 */ /* 0x000fe2000fffe03f */
[----:B------:R-:W-:Y:S01]  /*13760*/  MOV R2, UR8 ;  /* 0x0000000800027c02 */ /* 0x000fe20008000f00 */
[----:B------:R-:W-:-:S04]  /*13770*/  @P0 IMAD.HI.U32 R0, R7, c[0x0][0x4ec], RZ ;  /* 0x00013b0007000a27 */ /* 0x000fc800078e00ff */
[----:B------:R-:W-:Y:S01]  /*13780*/  MOV R13, UR4 ;  /* 0x00000004000d7c02 */ /* 0x000fe20008000f00 */
[----:B------:R-:W-:Y:S01]  /*13790*/  IMAD.MOV.U32 R12, RZ, RZ, R2 ;  /* 0x000000ffff0c7224 */ /* 0x000fe200078e0002 */
[----:B------:R-:W-:Y:S01]  /*137a0*/  @P0 SHF.R.U32.HI R6, RZ, c[0x0][0x4f0], R0 ;  /* 0x00013c00ff060a19 */ /* 0x000fe20000011600 */
[----:B------:R-:W-:Y:S02]  /*137b0*/  IMAD.U32 R3, RZ, RZ, UR9 ;  /* 0x00000009ff037e24 */ /* 0x000fe4000f8e00ff */
[----:B------:R-:W-:Y:S02]  /*137c0*/  IMAD R3, R11, c[0x0][0x498], RZ ;  /* 0x000126000b037a24 */ /* 0x000fe400078e02ff */
[----:B------:R-:W-:Y:S02]  /*137d0*/  IMAD.MOV R4, RZ, RZ, -R6 ;  /* 0x000000ffff047224 */ /* 0x000fe400078e0a06 */
[----:B------:R-:W-:-:S04]  /*137e0*/  IMAD.WIDE.U32 R12, R8, c[0x0][0x498], R12 ;  /* 0x00012600080c7a25 */ /* 0x000fc800078e000c */
[----:B------:R-:W-:Y:S01]  /*137f0*/  IMAD R4, R4, c[0x0][0x4e8], R7 ;  /* 0x00013a0004047a24 */ /* 0x000fe200078e0207 */
[----:B------:R-:W-:Y:S01]  /*13800*/  IADD3 R12, P0, R6, R12, RZ ;  /* 0x0000000c060c7210 */ /* 0x000fe20007f1e0ff */
[----:B------:R-:W-:Y:S01]  /*13810*/  IMAD R0, R8, c[0x0][0x49c], R3 ;  /* 0x0001270008007a24 */ /* 0x000fe200078e0203 */
[----:B------:R-:W-:Y:S02]  /*13820*/  SHF.R.S32.HI R3, RZ, 0x1f, R6 ;  /* 0x0000001fff037819 */ /* 0x000fe40000011406 */
[----:B------:R-:W-:Y:S02]  /*13830*/  SHF.R.S32.HI R2, RZ, 0x1f, R4 ;  /* 0x0000001fff027819 */ /* 0x000fe40000011404 */
[----:B------:R-:W-:-:S03]  /*13840*/  IADD3.X R13, R3, R13, R0, P0, !PT ;  /* 0x0000000d030d7210 */ /* 0x000fc600007fe400 */
[----:B------:R-:W-:Y:S02]  /*13850*/  IMAD R7, R2, c[0x0][0x488], RZ ;  /* 0x0001220002077a24 */ /* 0x000fe400078e02ff */
[----:B------:R-:W-:-:S04]  /*13860*/  IMAD.WIDE.U32 R12, R4, c[0x0][0x488], R12 ;  /* 0x00012200040c7a25 */ /* 0x000fc800078e000c */
[----:B------:R-:W-:Y:S01]  /*13870*/  IMAD R7, R4, c[0x0][0x48c], R7 ;  /* 0x0001230004077a24 */ /* 0x000fe200078e0207 */
[----:B------:R-:W-:-:S04]  /*13880*/  LEA R2, P0, R12, c[0x0][0x450], 0x2 ;  /* 0x000114000c027a11 */ /* 0x000fc800078010ff */
[----:B------:R-:W-:-:S04]  /*13890*/  IADD3 R7, R13, R7, RZ ;  /* 0x000000070d077210 */ /* 0x000fc80007ffe0ff */
[----:B------:R-:W-:Y:S02]  /*138a0*/  LEA.HI.X R3, R12, c[0x0][0x454], R7, 0x2, P0 ;  /* 0x000115000c037a11 */ /* 0x000fe400000f1407 */
[----:B------:R-:W-:-:S05]  /*138b0*/  MOV R7, 0xff800000 ;  /* 0xff80000000077802 */ /* 0x000fca0000000f00 */
[----:B------:R1:W-:Y:S02]  /*138c0*/  STG.E [R2.64], R7 ;  /* 0x0000000702007986 */ /* 0x0003e4000c10192a */
.L_x_216:
[----:B------:R-:W-:Y:S05]  /*138d0*/  BSYNC B0 ;  /* 0x0000000000007941 */ /* 0x000fea0003800000 */
.L_x_215:
[----:B-1----:R-:W1:Y:S01]  /*138e0*/  S2R R7, SR_CTAID.X ;  /* 0x0000000000077919 */ /* 0x002e620000002500 */
[----:B------:R-:W-:Y:S01]  /*138f0*/  SHF.R.S32.HI R6, RZ, 0x1f, R5 ;  /* 0x0000001fff067819 */ /* 0x000fe20000011405 */
[----:B------:R-:W-:Y:S01]  /*13900*/  IMAD.MOV.U32 R3, RZ, RZ, c[0x0][0x4e8] ;  /* 0x00013a00ff037624 */ /* 0x000fe200078e00ff */
[----:B------:R-:W-:Y:S01]  /*13910*/  ULDC.64 UR4, c[0x0][0x3e8] ;  /* 0x0000fa0000047ab9 */ /* 0x000fe20000000a00 */
[----:B------:R-:W-:Y:S01]  /*13920*/  IMAD R11, R11, c[0x0][0x3f0], RZ ;  /* 0x0000fc000b0b7a24 */ /* 0x000fe200078e02ff */
[----:B------:R-:W-:Y:S01]  /*13930*/  LEA.HI R6, R6, R5, RZ, 0x3 ;  /* 0x0000000506067211 */ /* 0x000fe200078f18ff */
[----:B------:R-:W-:Y:S01]  /*13940*/  UIMAD UR6, UR6, UR4, URZ ;  /* 0x00000004060672a4 */ /* 0x000fe2000f8e023f */
[C---:B------:R-:W-:Y:S01]  /*13950*/  ISETP.NE.AND P0, PT, R3.reuse, 0x1, PT ;  /* 0x000000010300780c */ /* 0x040fe20003f05270 */
[----:B------:R-:W-:Y:S01]  /*13960*/  UIMAD.WIDE.U32 UR8, UR12, UR4, URZ ;  /* 0x000000040c0872a5 */ /* 0x000fe2000f8e003f */
[----:B------:R-:W-:Y:S01]  /*13970*/  LOP3.LUT R0, R6, 0xfffffff8, RZ, 0xc0, !PT ;  /* 0xfffffff806007812 */ /* 0x000fe200078ec0ff */
[----:B------:R-:W-:Y:S01]  /*13980*/  UIMAD UR4, UR12, UR5, UR6 ;  /* 0x000000050c0472a4 */ /* 0x000fe2000f8e0206 */
[----:B------:R-:W-:Y:S01]  /*13990*/  SHF.R.S32.HI R6, RZ, 0x3, R6 ;  /* 0x00000003ff067819 */ /* 0x000fe20000011406 */
[----:B------:R-:W-:Y:S01]  /*139a0*/  IMAD R3, R3, c[0x0][0x388], RZ ;  /* 0x0000e20003037a24 */ /* 0x000fe200078e02ff */
[----:B------:R-:W-:Y:S01]  /*139b0*/  BSSY B0, `(.L_x_217) ;  /* 0x000002c000007945 */ /* 0x000fe20003800000 */
[----:B------:R-:W-:Y:S01]  /*139c0*/  IMAD.IADD R5, R5, 0x1, -R0 ;  /* 0x0000000105057824 */ /* 0x000fe200078e0a00 */
[----:B------:R-:W-:Y:S01]  /*139d0*/  UIADD3 UR4, UR9, UR4, URZ ;  /* 0x0000000409047290 */ /* 0x000fe2000fffe03f */
[----:B------:R-:W-:Y:S01]  /*139e0*/  IMAD.U32 R13, RZ, RZ, UR9 ;  /* 0x00000009ff0d7e24 */ /* 0x000fe2000f8e00ff */
[----:B------:R-:W-:Y:S01]  /*139f0*/  MOV R12, UR8 ;  /* 0x00000008000c7c02 */ /* 0x000fe20008000f00 */
[----:B------:R-:W-:Y:S01]  /*13a00*/  IMAD R0, R8, c[0x0][0x3f4], R11 ;  /* 0x0000fd0008007a24 */ /* 0x000fe200078e020b */
[----:B------:R-:W-:-:S02]  /*13a10*/  LEA R4, R5, R6, 0x5 ;  /* 0x0000000605047211 */ /* 0x000fc400078e28ff */
[----:B------:R-:W-:Y:S02]  /*13a20*/  MOV R13, UR4 ;  /* 0x00000004000d7c02 */ /* 0x000fe40008000f00 */
[----:B------:R-:W-:Y:S01]  /*13a30*/  SHF.L.U32 R5, R5, 0x3, RZ ;  /* 0x0000000305057819 */ /* 0x000fe200000006ff */
[C---:B-1----:R-:W-:Y:S01]  /*13a40*/  IMAD R4, R7.reuse, 0x80, R4 ;  /* 0x0000008007047824 */ /* 0x042fe200078e0204 */
[----:B------:R-:W-:Y:S01]  /*13a50*/  LEA R6, R7, R6, 0x7 ;  /* 0x0000000607067211 */ /* 0x000fe200078e38ff */
[----:B------:R-:W-:-:S04]  /*13a60*/  IMAD.WIDE.U32 R12, R8, c[0x0][0x3f0], R12 ;  /* 0x0000fc00080c7a25 */ /* 0x000fc800078e000c */
[----:B------:R-:W-:-:S04]  /*13a70*/  @P0 IMAD.HI.U32 R2, R4, c[0x0][0x4ec], RZ ;  /* 0x00013b0004020a27 */ /* 0x000fc800078e00ff */
[----:B------:R-:W-:Y:S01]  /*13a80*/  IMAD.MOV.U32 R9, RZ, RZ, R4 ;  /* 0x000000ffff097224 */ /* 0x000fe200078e0004 */
[----:B------:R-:W-:Y:S01]  /*13a90*/  @P0 SHF.R.U32.HI R9, RZ, c[0x0][0x4f0], R2 ;  /* 0x00013c00ff090a19 */ /* 0x000fe20000011602 */
[----:B------:R-:W-:-:S03]  /*13aa0*/  IMAD.IADD R13, R13, 0x1, R0 ;  /* 0x000000010d0d7824 */ /* 0x000fc600078e0200 */
[----:B------:R-:W-:Y:S01]  /*13ab0*/  SHF.R.S32.HI R2, RZ, 0x1f, R9 ;  /* 0x0000001fff027819 */ /* 0x000fe20000011409 */
[C---:B------:R-:W-:Y:S01]  /*13ac0*/  IMAD.WIDE.U32 R12, R9.reuse, c[0x0][0x3e0], R12 ;  /* 0x0000f800090c7a25 */ /* 0x040fe200078e000c */
[----:B------:R-:W-:-:S03]  /*13ad0*/  IADD3 R11, -R9, RZ, RZ ;  /* 0x000000ff090b7210 */ /* 0x000fc60007ffe1ff */
[----:B------:R-:W-:Y:S02]  /*13ae0*/  IMAD R2, R2, c[0x0][0x3e0], RZ ;  /* 0x0000f80002027a24 */ /* 0x000fe400078e02ff */
[----:B------:R-:W-:Y:S01]  /*13af0*/  IMAD R11, R11, c[0x0][0x4e8], R4 ;  /* 0x00013a000b0b7a24 */ /* 0x000fe200078e0204 */
[----:B------:R-:W-:Y:S01]  /*13b00*/  IADD3 R4, R5, 0x40, RZ ;  /* 0x0000004005047810 */ /* 0x000fe20007ffe0ff */
[----:B------:R-:W-:-:S03]  /*13b10*/  IMAD R9, R9, c[0x0][0x3e4], R2 ;  /* 0x0000f90009097a24 */ /* 0x000fc600078e0202 */
[----:B------:R-:W-:Y:S02]  /*13b20*/  SHF.R.S32.HI R0, RZ, 0x1f, R11 ;  /* 0x0000001fff007819 */ /* 0x000fe4000001140b */
[----:B------:R-:W-:-:S03]  /*13b30*/  IADD3 R13, R13, R9, RZ ;  /* 0x000000090d0d7210 */ /* 0x000fc60007ffe0ff */
[----:B------:R-:W-:Y:S02]  /*13b40*/  IMAD R0, R0, c[0x0][0x3d8], RZ ;  /* 0x0000f60000007a24 */ /* 0x000fe400078e02ff */
[----:B------:R-:W-:-:S04]  /*13b50*/  IMAD.WIDE.U32 R12, R11, c[0x0][0x3d8], R12 ;  /* 0x0000f6000b0c7a25 */ /* 0x000fc800078e000c */
[----:B------:R-:W-:Y:S01]  /*13b60*/  IMAD R0, R11, c[0x0][0x3dc], R0 ;  /* 0x0000f7000b007a24 */ /* 0x000fe200078e0200 */
[----:B------:R-:W-:-:S03]  /*13b70*/  LEA R2, P0, R12, c[0x0][0x380], 0x1 ;  /* 0x0000e0000c027a11 */ /* 0x000fc600078008ff */
[----:B------:R-:W-:Y:S02]  /*13b80*/  IMAD.IADD R9, R13, 0x1, R0 ;  /* 0x000000010d097824 */ /* 0x000fe400078e0200 */
[----:B------:R1:W2:Y:S03]  /*13b90*/  SHFL.IDX PT, R8, R2, RZ, 0x181f ;  /* 0x00181fff02087589 */ /* 0x0002a600000e0000 */
[----:B------:R-:W-:Y:S02]  /*13ba0*/  LEA.HI.X R0, R12, c[0x0][0x384], R9, 0x1, P0 ;  /* 0x0000e1000c007a11 */ /* 0x000fe400000f0c09 */
[----:B------:R-:W-:-:S03]  /*13bb0*/  ISETP.GE.AND P0, PT, R6, R3, PT ;  /* 0x000000030600720c */ /* 0x000fc60003f06270 */
[----:B------:R1:W3:Y:S10]  /*13bc0*/  SHFL.IDX PT, R9, R0, RZ, 0x181f ;  /* 0x00181fff00097589 */ /* 0x0002f400000e0000 */
        /* <DEDUP_REMOVED lines=10> */
.L_x_218:
[----:B------:R-:W-:Y:S05]  /*13c70*/  BSYNC B0 ;  /* 0x0000000000007941 */ /* 0x000fea0003800000 */
.L_x_217:
[----:B--2---:R-:W-:Y:S01]  /*13c80*/  IADD3 R10, R6, 0x20, RZ ;  /* 0x00000020060a7810 */ /* 0x004fe20007ffe0ff */
[----:B---3--:R2:W3:Y:S01]  /*13c90*/  SHFL.IDX PT, R9, R0, 0x1, 0x181f ;  /* 0x00381f0000097f89 */ /* 0x0084e200000e0000 */
[----:B------:R-:W-:Y:S02]  /*13ca0*/  BSSY B0, `(.L_x_219) ;  /* 0x000000d000007945 */ /* 0x000fe40003800000 */
[----:B------:R-:W-:Y:S01]  /*13cb0*/  ISETP.GE.AND P0, PT, R10, R3, PT ;  /* 0x000000030a00720c */ /* 0x000fe20003f06270 */
[----:B------:R2:W4:-:S12]  /*13cc0*/  SHFL.IDX PT, R8, R2, 0x1, 0x181f ;  /* 0x00381f0002087f89 */ /* 0x00051800000e0000 */
[----:B------:R-:W-:Y:S05]  /*13cd0*/  @P0 BRA `(.L_x_220) ;  /* 0x0000009000000947 */ /* 0x000fea0003800000 */
[----:B------:R-:W-:Y:S02]  /*13ce0*/  ISETP.GE.AND P0, PT, R4, c[0x0][0x3c8], PT ;  /* 0x0000f20004007a0c */ /* 0x000fe40003f06270 */
[----:B------:R-:W-:-:S11]  /*13cf0*/  ISETP.GE.AND P1, PT, R5, c[0x0][0x3c8], PT ;  /* 0x0000f20005007a0c */ /* 0x000fd60003f26270 */
[----:B------:R-:W-:Y:S02]  /*13d00*/  @!P0 SHF.R.S32.HI R7, RZ, 0x1f, R4 ;  /* 0x0000001fff078819 */ /* 0x000fe40000011404 */
[----:B---34-:R-:W-:Y:S02]  /*13d10*/  @!P1 IMAD.WIDE R10, R5, 0x2, R8 ;  /* 0x00000002050a9825 */ /* 0x018fe400078e0208 */
[----:B------:R-:W-:-:S03]  /*13d20*/  @!P0 LEA.HI R7, R7, R4, RZ, 0x3 ;  /* 0x0000000407078211 */ /* 0x000fc600078f18ff */
[----:B------:R3:W-:Y:S01]  /*13d30*/  @!P1 ST.E.128 [R10.64], RZ ;  /* 0x000000ff0a009985 */ /* 0x0007e2000c101d2a */
[----:B------:R-:W-:-:S05]  /*13d40*/  @!P0 LOP3.LUT R7, R7, 0xfffffff8, RZ, 0xc0, !PT ;  /* 0xfffffff807078812 */ /* 0x000fca00078ec0ff */
[----:B------:R-:W-:-:S05]  /*13d50*/  @!P0 IMAD.WIDE R8, R7, 0x2, R8 ;  /* 0x0000000207088825 */ /* 0x000fca00078e0208 */
[----:B------:R3:W-:Y:S02]  /*13d60*/  @!P0 ST.E.128 [R8.64], RZ ;  /* 0x000000ff08008985 */ /* 0x0007e4000c101d2a */
.L_x_220:
[----:B------:R-:W-:Y:S05]  /*13d70*/  BSYNC B0 ;  /* 0x0000000000007941 */ /* 0x000fea0003800000 */
.L_x_219:
[----:B---3--:R-:W-:Y:S01]  /*13d80*/  IADD3 R10, R6, 0x40, RZ ;  /* 0x00000040060a7810 */ /* 0x008fe20007ffe0ff */
[----:B------:R3:W1:Y:S01]  /*13d90*/  SHFL.IDX PT, R9, R0, 0x2, 0x181f ;  /* 0x00581f0000097f89 */ /* 0x00066200000e0000 */
[----:B------:R-:W-:Y:S02]  /*13da0*/  BSSY B0, `(.L_x_221) ;  /* 0x000000d000007945 */ /* 0x000fe40003800000 */
[----:B------:R-:W-:Y:S01]  /*13db0*/  ISETP.GE.AND P0, PT, R10, R3, PT ;  /* 0x000000030a00720c */ /* 0x000fe20003f06270 */
[----:B----4-:R3:W4:-:S12]  /*13dc0*/  SHFL.IDX PT, R8, R2, 0x2, 0x181f ;  /* 0x00581f0002087f89 */ /* 0x01071800000e0000 */
        /* <DEDUP_REMOVED lines=8> */
[----:B------:R-:W-:-:S05]  /*13e50*/  @!P0 IMAD.WIDE R8, R7, 0x2, R8 ;  /* 0x0000000207088825 */ /* 0x000fca00078e0208 */
[----:B------:R1:W-:Y:S02]  /*13e60*/  @!P0 ST.E.128 [R8.64], RZ ;  /* 0x000000ff08008985 */ /* 0x0003e4000c101d2a */
.L_x_222:
[----:B------:R-:W-:Y:S05]  /*13e70*/  BSYNC B0 ;  /* 0x0000000000007941 */ /* 0x000fea0003800000 */
.L_x_221:
[----:B------:R-:W-:Y:S01]  /*13e80*/  IADD3 R6, R6, 0x60, RZ ;  /* 0x0000006006067810 */ /* 0x000fe20007ffe0ff */
[----:B-1----:R1:W2:Y:S03]  /*13e90*/  SHFL.IDX PT, R9, R0, 0x3, 0x181f ;  /* 0x00781f0000097f89 */ /* 0x0022a600000e0000 */
[----:B------:R-:W-:Y:S01]  /*13ea0*/  ISETP.GE.AND P0, PT, R6, R3, PT ;  /* 0x000000030600720c */ /* 0x000fe20003f06270 */
[----:B----4-:R1:W4:-:S12]  /*13eb0*/  SHFL.IDX PT, R8, R2, 0x3, 0x181f ;  /* 0x00781f0002087f89 */ /* 0x01031800000e0000 */
[----:B------:R-:W-:Y:S05]  /*13ec0*/  @P0 EXIT ;  /* 0x000000000000094d */ /* 0x000fea0003800000 */
[----:B------:R-:W-:-:S13]  /*13ed0*/  ISETP.GE.AND P0, PT, R5, c[0x0][0x3c8], PT ;  /* 0x0000f20005007a0c */ /* 0x000fda0003f06270 */
[----:B-1234-:R-:W-:-:S05]  /*13ee0*/  @!P0 IMAD.WIDE R2, R5, 0x2, R8 ;  /* 0x0000000205028825 */ /* 0x01efca00078e0208 */
        /* <DEDUP_REMOVED lines=9> */
.L_x_223:
        /* <DEDUP_REMOVED lines=16> */
.L_x_2168:


//--------------------- .text._ZN7cutlass13device_kernelIN5flash19enable_sm80_to_sm89INS1_16FlashAttnFwdSm80INS1_25CollectiveMainloopFwdSm80ILi8ELi1ELb1EN4cute5tupleIJNS5_1CILi128EEENS7_ILi96EEES8_EEELi128ENS_10bfloat16_tEfNS_4arch4Sm80ELb0ELb1ELb1ELb1ELb1ELb0ELb1ELb0EEENS1_21CollectiveEpilogueFwdINS6_IJS8_S8_S9_EEENS6_IJNS7_ILi1EEESH_SH_EEESB_SD_Li256ELb1ELb1ELb0ELb0EEENS1_19SingleTileSchedulerILb1ELb0ELb1ELi128EEEEEEEEEvNT_6ParamsE --------------------------
	.section	.text._ZN7cutlass13device_kernelIN5flash19enable_sm80_to_sm89INS1_16FlashAttnFwdSm80INS1_25CollectiveMainloopFwdSm80ILi8ELi1ELb1EN4cute5tupleIJNS5_1CILi128EEENS7_ILi96EEES8_EEELi128ENS_10bfloat16_tEfNS_4arch4Sm80ELb0ELb1ELb1ELb1ELb1ELb0ELb1ELb0EEENS1_21CollectiveEpilogueFwdINS6_IJS8_S8_S9_EEENS6_IJNS7_ILi1EEESH_SH_EEESB_SD_Li256ELb1ELb1ELb0ELb0EEENS1_19SingleTileSchedulerILb1ELb0ELb1ELi128EEEEEEEEEvNT_6ParamsE,"ax",@progbits
	.sectioninfo	@"SHI_REGISTERS=255"
	.align	128
.text._ZN7cutlass13device_kernelIN5flash19enable_sm80_to_sm89INS1_16FlashAttnFwdSm80INS1_25CollectiveMainloopFwdSm80ILi8ELi1ELb1EN4cute5tupleIJNS5_1CILi128EEENS7_ILi96EEES8_EEELi128ENS_10bfloat16_tEfNS_4arch4Sm80ELb0ELb1ELb1ELb1ELb1ELb0ELb1ELb0EEENS1_21CollectiveEpilogueFwdINS6_IJS8_S8_S9_EEENS6_IJNS7_ILi1EEESH_SH_EEESB_SD_Li256ELb1ELb1ELb0ELb0EEENS1_19SingleTileSchedulerILb1ELb0ELb1ELi128EEEEEEEEEvNT_6ParamsE:
        .type           _ZN7cutlass13device_kernelIN5flash19enable_sm80_to_sm89INS1_16FlashAttnFwdSm80INS1_25CollectiveMainloopFwdSm80ILi8ELi1ELb1EN4cute5tupleIJNS5_1CILi128EEENS7_ILi96EEES8_EEELi128ENS_10bfloat16_tEfNS_4arch4Sm80ELb0ELb1ELb1ELb1ELb1ELb0ELb1ELb0EEENS1_21CollectiveEpilogueFwdINS6_IJS8_S8_S9_EEENS6_IJNS7_ILi1EEESH_SH_EEESB_SD_Li256ELb1ELb1ELb0ELb0EEENS1_19SingleTileSchedulerILb1ELb0ELb1ELi128EEEEEEEEEvNT_6ParamsE,@function
        .size           _ZN7cutlass13device_kernelIN5flash19enable_sm80_to_sm89INS1_16FlashAttnFwdSm80INS1_25CollectiveMainloopFwdSm80ILi8ELi1ELb1EN4cute5tupleIJNS5_1CILi128EEENS7_ILi96EEES8_EEELi128ENS_10bfloat16_tEfNS_4arch4Sm80ELb0ELb1ELb1ELb1ELb1ELb0ELb1ELb0EEENS1_21CollectiveEpilogueFwdINS6_IJS8_S8_S9_EEENS6_IJNS7_ILi1EEESH_SH_EEESB_SD_Li256ELb1ELb1ELb0ELb0EEENS1_19SingleTileSchedulerILb1ELb0ELb1ELi128EEEEEEEEEvNT_6ParamsE,(.L_x_2169 - _ZN7cutlass13device_kernelIN5flash19enable_sm80_to_sm89INS1_16FlashAttnFwdSm80INS1_25CollectiveMainloopFwdSm80ILi8ELi1ELb1EN4cute5tupleIJNS5_1CILi128EEENS7_ILi96EEES8_EEELi128ENS_10bfloat16_tEfNS_4arch4Sm80ELb0ELb1ELb1ELb1ELb1ELb0ELb1ELb0EEENS1_21CollectiveEpilogueFwdINS6_IJS8_S8_S9_EEENS6_IJNS7_ILi1EEESH_SH_EEESB_SD_Li256ELb1ELb1ELb0ELb0EEENS1_19SingleTileSchedulerILb1ELb0ELb1ELi128EEEEEEEEEvNT_6ParamsE)
        .other          _ZN7cutlass13device_kernelIN5flash19enable_sm80_to_sm89INS1_16FlashAttnFwdSm80INS1_25CollectiveMainloopFwdSm80ILi8ELi1ELb1EN4cute5tupleIJNS5_1CILi128EEENS7_ILi96EEES8_EEELi128ENS_10bfloat16_tEfNS_4arch4Sm80ELb0ELb1ELb1ELb1ELb1ELb0ELb1ELb0EEENS1_21CollectiveEpilogueFwdINS6_IJS8_S8_S9_EEENS6_IJNS7_ILi1EEESH_SH_EEESB_SD_Li256ELb1ELb1ELb0ELb0EEENS1_19SingleTileSchedulerILb1ELb0ELb1ELi128EEEEEEEEEvNT_6ParamsE,@"STO_CUDA_ENTRY STV_DEFAULT"
_ZN7cutlass13device_kernelIN5flash19enable_sm80_to_sm89INS1_16FlashAttnFwdSm80INS1_25CollectiveMainloopFwdSm80ILi8ELi1ELb1EN4cute5tupleIJNS5_1CILi128EEENS7_ILi96EEES8_EEELi128ENS_10bfloat16_tEfNS_4arch4Sm80ELb0ELb1ELb1ELb1ELb1ELb0ELb1ELb0EEENS1_21CollectiveEpilogueFwdINS6_IJS8_S8_S9_EEENS6_IJNS7_ILi1EEESH_SH_EEESB_SD_Li256ELb1ELb1ELb0ELb0EEENS1_19SingleTileSchedulerILb1ELb0ELb1ELi128EEEEEEEEEvNT_6ParamsE:
[----:B------:R-:W-:Y:S02]  /*0000*/  MOV R1, c[0x0][0x28] ;  /* 0x00000a0000017a02 */ /* 0x000fe40000000f00 */
[----:B------:R-:W1:Y:S01]  /*0010*/  S2R R137, SR_TID.X ;  /* 0x0000000000897919 */ /* 0x000e620000002100 */
[----:B------:R-:W-:Y:S01]  /*0020*/  IMAD.MOV.U32 R26, RZ, RZ, 0x4 ;  /* 0x00000004ff1a7424 */ /* 0x000fe200078e00ff */
[----:B------:R-:W2:Y:S01]  /*0030*/  S2UR UR4, SR_CTAID.X ;  /* 0x00000000000479c3 */ /* 0x000ea20000002500 */
[----:B------:R-:W-:Y:S01]  /*0040*/  ULDC.64 UR6, c[0x0][0x118] ;  /* 0x0000460000067ab9 */ /* 0x000fe20000000a00 */
[----:B------:R-:W3:Y:S01]  /*0050*/  S2R R5, SR_CTAID.Z ;  /* 0x0000000000057919 */ /* 0x000ee20000002700 */
[----:B------:R-:W-:Y:S02]  /*0060*/  IADD3 R1, R1, -0x30, RZ ;  /* 0xffffffd001017810 */ /* 0x000fe40007ffe0ff */
[----:B-1----:R-:W-:Y:S01]  /*0070*/  SHF.R.U32.HI R0, RZ, 0x5, R137 ;  /* 0x00000005ff007819 */ /* 0x002fe20000011689 */
[----:B---3--:R-:W-:-:S05]  /*0080*/  IMAD.WIDE R2, R5, R26, c[0x0][0x568] ;  /* 0x00015a0005027625 */ /* 0x008fca00078e021a */
[----:B------:R-:W1:Y:S02]  /*0090*/  SHFL.IDX PT, R0, R0, RZ, 0x1f ;  /* 0x00001fff00007589 */ /* 0x000e6400000e0000 */
[----:B-1----:R-:W-:-:S13]  /*00a0*/  ISETP.NE.AND P0, PT, R0, RZ, PT ;  /* 0x000000ff0000720c */ /* 0x002fda0003f05270 */
[----:B--2---:R-:W-:Y:S05]  /*00b0*/  @!P0 BRA `(.L_x_224) ;  /* 0x0000015000008947 */ /* 0x004fea0003800000 */
[----:B------:R-:W-:-:S04]  /*00c0*/  ISETP.NE.U32.AND P0, PT, RZ, c[0x0][0x568], PT ;  /* 0x00015a00ff007a0c */ /* 0x000fc80003f05070 */
[----:B------:R-:W-:-:S13]  /*00d0*/  ISETP.NE.AND.EX P0, PT, RZ, c[0x0][0x56c], PT, P0 ;  /* 0x00015b00ff007a0c */ /* 0x000fda0003f05300 */
[----:B------:R-:W-:Y:S05]  /*00e0*/  @!P0 BRA `(.L_x_225) ;  /* 0x0000002000008947 */ /* 0x000fea0003800000 */
[----:B------:R1:W5:Y:S01]  /*00f0*/  LDG.E R0, [R2.64] ;  /* 0x0000000602007981 */ /* 0x000362000c1e1900 */
[----:B------:R-:W-:Y:S05]  /*0100*/  BRA `(.L_x_226) ;  /* 0x0000009000007947 */ /* 0x000fea0003800000 */
.L_x_225:
[----:B------:R-:W-:-:S04]  /*0110*/  ISETP.NE.U32.AND P0, PT, RZ, c[0x0][0x560], PT ;  /* 0x00015800ff007a0c */ /* 0x000fc80003f05070 */
[----:B------:R-:W-:-:S13]  /*0120*/  ISETP.NE.AND.EX P0, PT, RZ, c[0x0][0x564], PT, P0 ;  /* 0x00015900ff007a0c */ /* 0x000fda0003f05300 */
[----:B------:R-:W-:Y:S05]  /*0130*/  @!P0 BRA `(.L_x_227) ;  /* 0x0000005000008947 */ /* 0x000fea0003800000 */
[----:B------:R-:W-:-:S05]  /*0140*/  IMAD.WIDE R2, R5, R26, c[0x0][0x560] ;  /* 0x0001580005027625 */ /* 0x000fca00078e021a */
[----:B------:R-:W2:Y:S04]  /*0150*/  LDG.E R4, [R2.64] ;  /* 0x0000000602047981 */ /* 0x000ea8000c1e1900 */
[----:B------:R-:W2:Y:S02]  /*0160*/  LDG.E R0, [R2.64+0x4] ;  /* 0x0000040602007981 */ /* 0x000ea4000c1e1900 */
[----:B--2---:R-:W-:Y:S01]  /*0170*/  IADD3 R0, -R4, R0, RZ ;  /* 0x0000000004007210 */ /* 0x004fe20007ffe1ff */
[----:B------:R-:W-:Y:S05]  /*0180*/  BRA `(.L_x_226) ;  /* 0x0000001000007947 */ /* 0x000fea0003800000 */
.L_x_227:
[----:B------:R-:W-:-:S04]  /*0190*/  MOV R0, c[0x0][0x54c] ;  /* 0x0001530000007a02 */ /* 0x000fc80000000f00 */
.L_x_226:
[----:B------:R-:W-:Y:S01]  /*01a0*/  USHF.L.U32 UR4, UR4, 0x7, URZ ;  /* 0x0000000704047899 */ /* 0x000fe2000800063f */
[----:B-----5:R-:W-:-:S05]  /*01b0*/  IMAD R0, R0, c[0x0][0x548], RZ ;  /* 0x0001520000007a24 */ /* 0x020fca00078e02ff */
[----:B------:R-:W-:-:S04]  /*01c0*/  MOV R8, UR4 ;  /* 0x0000000400087c02 */ /* 0x000fc80008000f00 */
[----:B------:R-:W-:-:S04]  /*01d0*/  ISETP.GE.AND P0, PT, R8, R0, PT ;  /* 0x000000000800720c */ /* 0x000fc80003f06270 */
[----:B------:R-:W-:-:S05]  /*01e0*/  SEL R0, R5, 0xffffffff, !P0 ;  /* 0xffffffff05007807 */ /* 0x000fca0004000000 */
[----:B------:R2:W-:Y:S01]  /*01f0*/  STL [R1+0x24], R0 ;  /* 0x0000240001007387 */ /* 0x0005e20000100800 */
[----:B------:R-:W-:Y:S05]  /*0200*/  BRA `(.L_x_228) ;  /* 0x0000014000007947 */ /* 0x000fea0003800000 */
.L_x_224:
[----:B------:R-:W-:-:S04]  /*0210*/  ISETP.NE.U32.AND P0, PT, RZ, c[0x0][0x568], PT ;  /* 0x00015a00ff007a0c */ /* 0x000fc80003f05070 */
[----:B------:R-:W-:-:S13]  /*0220*/  ISETP.NE.AND.EX P0, PT, RZ, c[0x0][0x56c], PT, P0 ;  /* 0x00015b00ff007a0c */ /* 0x000fda0003f05300 */
[----:B------:R-:W-:Y:S05]  /*0230*/  @!P0 BRA `(.L_x_229) ;  /* 0x0000002000008947 */ /* 0x000fea0003800000 */
[----:B------:R1:W5:Y:S01]  /*0240*/  LDG.E R0, [R2.64] ;  /* 0x0000000602007981 */ /* 0x000362000c1e1900 */
[----:B------:R-:W-:Y:S05]  /*0250*/  BRA `(.L_x_230) ;  /* 0x0000009000007947 */ /* 0x000fea0003800000 */
.L_x_229:
        /* <DEDUP_REMOVED lines=8> */
.L_x_231:
[----:B------:R-:W-:-:S04]  /*02e0*/  MOV R0, c[0x0][0x54c] ;  /* 0x0001530000007a02 */ /* 0x000fc80000000f00 */
.L_x_230:
[----:B------:R-:W-:Y:S01]  /*02f0*/  USHF.L.U32 UR4, UR4, 0x7, URZ ;  /* 0x0000000704047899 */ /* 0x000fe2000800063f */
[----:B-----5:R-:W-:-:S05]  /*0300*/  IMAD R0, R0, c[0x0][0x548], RZ ;  /* 0x0001520000007a24 */ /* 0x020fca00078e02ff */
[----:B------:R-:W-:-:S04]  /*0310*/  MOV R8, UR4 ;  /* 0x0000000400087c02 */ /* 0x000fc80008000f00 */
[----:B------:R-:W-:-:S04]  /*0320*/  ISETP.GE.AND P0, PT, R8, R0, PT ;  /* 0x000000000800720c */ /* 0x000fc80003f06270 */
[----:B------:R-:W-:-:S05]  /*0330*/  SEL R0, R5, 0xffffffff, !P0 ;  /* 0xffffffff05007807 */ /* 0x000fca0004000000 */
[----:B------:R2:W-:Y:S04]  /*0340*/  STL [R1+0x24], R0 ;  /* 0x0000240001007387 */ /* 0x0005e80000100800 */
.L_x_228:
[----:B------:R-:W3:Y:S02]  /*0350*/  LDL R30, [R1+0x24] ;  /* 0x00002400011e7983 */ /* 0x000ee40000100800 */
[----:B---3--:R-:W-:-:S13]  /*0360*/  ISETP.GE.AND P0, PT, R30, RZ, PT ;  /* 0x000000ff1e00720c */ /* 0x008fda0003f06270 */
[----:B------:R-:W-:Y:S05]  /*0370*/  @!P0 EXIT ;  /* 0x000000000000894d */ /* 0x000fea0003800000 */
[----:B------:R-:W-:Y:S01]  /*0380*/  ISETP.NE.U32.AND P0, PT, RZ, c[0x0][0x360], PT ;  /* 0x0000d800ff007a0c */ /* 0x000fe20003f05070 */
[----:B--2---:R-:W-:Y:S01]  /*0390*/  IMAD.MOV.U32 R0, RZ, RZ, c[0x0][0x168] ;  /* 0x00005a00ff007624 */ /* 0x004fe200078e00ff */
[----:B------:R-:W-:Y:S01]  /*03a0*/  ISETP.NE.U32.AND P2, PT, RZ, c[0x0][0x370], PT ;  /* 0x0000dc00ff007a0c */ /* 0x000fe20003f45070 */
[----:B------:R-:W-:Y:S01]  /*03b0*/  IMAD.MOV.U32 R148, RZ, RZ, RZ ;  /* 0x000000ffff947224 */ /* 0x000fe200078e00ff */
[----:B------:R-:W-:Y:S01]  /*03c0*/  ISETP.NE.AND.EX P0, PT, RZ, c[0x0][0x364], PT, P0 ;  /* 0x0000d900ff007a0c */ /* 0x000fe20003f05300 */
[----:B-1----:R-:W-:Y:S01]  /*03d0*/  IMAD.WIDE R2, R30, R26, c[0x0][0x348] ;  /* 0x0000d2001e027625 */ /* 0x002fe200078e021a */
[----:B------:R-:W-:Y:S02]  /*03e0*/  ISETP.NE.AND.EX P2, PT, RZ, c[0x0][0x374], PT, P2 ;  /* 0x0000dd00ff007a0c */ /* 0x000fe40003f45320 */
[----:B------:R-:W-:Y:S02]  /*03f0*/  ISETP.NE.U32.AND P1, PT, RZ, c[0x0][0x348], PT ;  /* 0x0000d200ff007a0c */ /* 0x000fe40003f25070 */
[----:B------:R-:W-:-:S02]  /*0400*/  MOV R9, RZ ;  /* 0x000000ff00097202 */ /* 0x000fc40000000f00 */
[----:B------:R-:W-:-:S05]  /*0410*/  ISETP.NE.AND.EX P1, PT, RZ, c[0x0][0x34c], PT, P1 ;  /* 0x0000d300ff007a0c */ /* 0x000fca0003f25310 */
[----:B------:R-:W-:-:S04]  /*0420*/  @P0 IMAD.WIDE R4, R30, R26, c[0x0][0x360] ;  /* 0x0000d8001e040625 */ /* 0x000fc800078e021a */
[----:B------:R-:W-:Y:S01]  /*0430*/  @P2 IMAD.WIDE R6, R30, R26, c[0x0][0x370] ;  /* 0x0000dc001e062625 */ /* 0x000fe200078e021a */
[----:B------:R1:W2:Y:S04]  /*0440*/  @P0 LDG.E R0, [R4.64] ;  /* 0x0000000604000981 */ /* 0x0002a8000c1e1900 */
[----:B------:R-:W3:Y:S04]  /*0450*/  @P2 LDG.E R148, [R6.64] ;  /* 0x0000000606942981 */ /* 0x000ee8000c1e1900 */
[----:B------:R4:W5:Y:S04]  /*0460*/  @P1 LDG.E R9, [R2.64] ;  /* 0x0000000602091981 */ /* 0x000968000c1e1900 */
[----:B------:R-:W4:Y:S01]  /*0470*/  S2R R34, SR_CTAID.Y ;  /* 0x0000000000227919 */ /* 0x000f220000002600 */
[----:B------:R-:W-:-:S02]  /*0480*/  ULDC UR5, c[0x0][0x2ac] ;  /* 0x0000ab0000057ab9 */ /* 0x000fc40000000800 */
[----:B------:R-:W-:Y:S02]  /*0490*/  ULDC UR4, c[0x0][0x1d0] ;  /* 0x0000740000047ab9 */ /* 0x000fe40000000800 */
[----:B------:R-:W-:-:S06]  /*04a0*/  UIMAD UR4, UR5, UR4, URZ ;  /* 0x00000004050472a4 */ /* 0x000fcc000f8e023f */
[----:B-1----:R-:W-:Y:S02]  /*04b0*/  MOV R4, UR4 ;  /* 0x0000000400047c02 */ /* 0x002fe40008000f00 */
[----:B----4-:R-:W-:Y:S01]  /*04c0*/  SHF.R.S32.HI R31, RZ, 0x1f, R34 ;  /* 0x0000001fff1f7819 */ /* 0x010fe20000011422 */
[----:B--2---:R1:W-:Y:S04]  /*04d0*/  STL [R1], R0 ;  /* 0x0000000001007387 */ /* 0x0043e80000100800 */
[----:B---3--:R1:W-:Y:S01]  /*04e0*/  STL [R1+0x10], R148 ;  /* 0x0000109401007387 */ /* 0x0083e20000100800 */
[----:B------:R-:W-:Y:S01]  /*04f0*/  IMAD.MOV.U32 R138, RZ, RZ, R0 ;  /* 0x000000ffff8a7224 */ /* 0x000fe200078e0000 */
[----:B------:R-:W-:Y:S05]  /*0500*/  @P0 BRA `(.L_x_232) ;  /* 0x0000005000000947 */ /* 0x000fea0003800000 */
[----:B------:R-:W-:Y:S05]  /*0510*/  @!P1 BRA `(.L_x_232) ;  /* 0x0000004000009947 */ /* 0x000fea0003800000 */
[----:B-1----:R1:W2:Y:S04]  /*0520*/  LDG.E R0, [R2.64] ;  /* 0x0000000602007981 */ /* 0x0022a8000c1e1900 */
[----:B-1----:R-:W2:Y:S02]  /*0530*/  LDG.E R2, [R2.64+0x4] ;  /* 0x0000040602027981 */ /* 0x002ea4000c1e1900 */
[----:B--2---:R-:W-:-:S05]  /*0540*/  IADD3 R138, -R0, R2, RZ ;  /* 0x00000002008a7210 */ /* 0x004fca0007ffe1ff */
[----:B------:R1:W-:Y:S02]  /*0550*/  STL [R1], R138 ;  /* 0x0000008a01007387 */ /* 0x0003e40000100800 */
.L_x_232:
[----:B------:R-:W-:-:S04]  /*0560*/  ISETP.NE.U32.AND P0, PT, RZ, c[0x0][0x368], PT ;  /* 0x0000da00ff007a0c */ /* 0x000fc80003f05070 */
[----:B------:R-:W-:-:S13]  /*0570*/  ISETP.NE.AND.EX P0, PT, RZ, c[0x0][0x36c], PT, P0 ;  /* 0x0000db00ff007a0c */ /* 0x000fda0003f05300 */
[----:B------:R-:W-:Y:S05]  /*0580*/  @!P0 BRA `(.L_x_233) ;  /* 0x0000003000008947 */ /* 0x000fea0003800000 */
[----:B------:R-:W-:-:S05]  /*0590*/  IMAD.WIDE R2, R30, R26, c[0x0][0x368] ;  /* 0x0000da001e027625 */ /* 0x000fca00078e021a */
[----:B------:R2:W5:Y:S01]  /*05a0*/  LDG.E R4, [R2.64] ;  /* 0x0000000602047981 */ /* 0x000562000c1e1900 */
[----:B------:R-:W-:Y:S05]  /*05b0*/  BRA `(.L_x_234) ;  /* 0x0000007000007947 */ /* 0x000fea0003800000 */
.L_x_233:
[----:B------:R-:W-:-:S04]  /*05c0*/  ISETP.NE.U32.AND P0, PT, RZ, c[0x0][0x350], PT ;  /* 0x0000d400ff007a0c */ /* 0x000fc80003f05070 */
[----:B------:R-:W-:-:S13]  /*05d0*/  ISETP.NE.AND.EX P0, PT, RZ, c[0x0][0x354], PT, P0 ;  /* 0x0000d500ff007a0c */ /* 0x000fda0003f05300 */
[----:B------:R-:W-:Y:S05]  /*05e0*/  @!P0 BRA `(.L_x_234) ;  /* 0x0000004000008947 */ /* 0x000fea0003800000 */
[----:B------:R-:W-:-:S05]  /*05f0*/  IMAD.WIDE R2, R30, R26, c[0x0][0x350] ;  /* 0x0000d4001e027625 */ /* 0x000fca00078e021a */
[----:B------:R2:W3:Y:S04]  /*0600*/  LDG.E R4, [R2.64] ;  /* 0x0000000602047981 */ /* 0x0004e8000c1e1900 */
[----:B--2---:R-:W3:Y:S02]  /*0610*/  LDG.E R2, [R2.64+0x4] ;  /* 0x0000040602027981 */ /* 0x004ee4000c1e1900 */
[----:B---3--:R-:W-:Y:S02]  /*0620*/  IADD3 R4, -R4, R2, RZ ;  /* 0x0000000204047210 */ /* 0x008fe40007ffe1ff */
.L_x_234:
[----:B-1----:R-:W-:Y:S02]  /*0630*/  IMAD.MOV.U32 R0, RZ, RZ, c[0x0][0x2c4] ;  /* 0x0000b100ff007624 */ /* 0x002fe400078e00ff */
[----:B------:R-:W-:Y:S02]  /*0640*/  IMAD.MOV.U32 R156, RZ, RZ, R8 ;  /* 0x000000ffff9c7224 */ /* 0x000fe400078e0008 */
[----:B------:R-:W-:Y:S01]  /*0650*/  IMAD.MOV.U32 R6, RZ, RZ, c[0x0][0x32c] ;  /* 0x0000cb00ff067624 */ /* 0x000fe200078e00ff */
[----:B------:R-:W-:Y:S01]  /*0660*/  ISETP.NE.AND P4, PT, R0, 0x1, PT ;  /* 0x000000010000780c */ /* 0x000fe20003f85270 */
[----:B-----5:R-:W-:-:S03]  /*0670*/  IMAD.IADD R252, R4, 0x1, -R148 ;  /* 0x0000000104fc7824 */ /* 0x020fc600078e0a94 */
[----:B------:R-:W-:Y:S02]  /*0680*/  ISETP.GE.AND P3, PT, R6, 0x1, PT ;  /* 0x000000010600780c */ /* 0x000fe40003f66270 */
[----:B--2---:R-:W-:-:S07]  /*0690*/  IADD3 R2, R252, 0x1, -R138 ;  /* 0x00000001fc027810 */ /* 0x004fce0007ffe88a */
[----:B------:R-:W-:-:S05]  /*06a0*/  @P4 IADD3 R0, R156, 0x7f, RZ ;  /* 0x0000007f9c004810 */ /* 0x000fca0007ffe0ff */
[----:B------:R-:W-:Y:S01]  /*06b0*/  @P4 IMAD.HI.U32 R3, R0, c[0x0][0x2c8], RZ ;  /* 0x0000b20000034a27 */ /* 0x000fe200078e00ff */
[----:B------:R-:W-:-:S04]  /*06c0*/  IADD3 R0, R8, 0x7f, RZ ;  /* 0x0000007f08007810 */ /* 0x000fc80007ffe0ff */
[----:B------:R-:W-:-:S05]  /*06d0*/  @P4 SHF.R.U32.HI R0, RZ, c[0x0][0x2cc], R3 ;  /* 0x0000b300ff004a19 */ /* 0x000fca0000011603 */
[----:B------:R-:W-:-:S05]  /*06e0*/  IMAD.IADD R0, R2, 0x1, R0 ;  /* 0x0000000102007824 */ /* 0x000fca00078e0200 */
[----:B------:R-:W-:Y:S01]  /*06f0*/  IADD3 R3, R0, c[0x0][0x328], RZ ;  /* 0x0000ca0000037a10 */ /* 0x000fe20007ffe0ff */
[----:B------:R-:W-:Y:S05]  /*0700*/  @!P3 BRA `(.L_x_235) ;  /* 0x000000e00000b947 */ /* 0x000fea0003800000 */
[C---:B------:R-:W-:Y:S02]  /*0710*/  ISETP.GT.AND P0, PT, R0.reuse, RZ, PT ;  /* 0x000000ff0000720c */ /* 0x040fe40003f04270 */
[----:B------:R-:W-:-:S11]  /*0720*/  IADD3 R2, R0, -0x1, RZ ;  /* 0xffffffff00027810 */ /* 0x000fd60007ffe0ff */
[----:B------:R-:W-:Y:S05]  /*0730*/  @P0 BRA `(.L_x_236) ;  /* 0x0000006000000947 */ /* 0x000fea0003800000 */
[----:B------:R-:W-:Y:S01]  /*0740*/  ISETP.NE.AND P0, PT, R6, 0x1, PT ;  /* 0x000000010600780c */ /* 0x000fe20003f05270 */
[----:B------:R-:W-:-:S12]  /*0750*/  IMAD.MOV R0, RZ, RZ, -R0 ;  /* 0x000000ffff007224 */ /* 0x000fd800078e0a00 */
[----:B------:R-:W-:-:S05]  /*0760*/  @P0 IMAD.HI.U32 R2, R0, c[0x0][0x330], RZ ;  /* 0x0000cc0000020a27 */ /* 0x000fca00078e00ff */
[----:B------:R-:W-:-:S04]  /*0770*/  @P0 SHF.R.U32.HI R0, RZ, c[0x0][0x334], R2 ;  /* 0x0000cd00ff000a19 */ /* 0x000fc80000011602 */
[----:B------:R-:W-:Y:S01]  /*0780*/  LOP3.LUT R2, RZ, R0, RZ, 0x33, !PT ;  /* 0x00000000ff027212 */ /* 0x000fe200078e33ff */
[----:B------:R-:W-:Y:S05]  /*0790*/  BRA `(.L_x_237) ;  /* 0x0000003000007947 */ /* 0x000fea0003800000 */
.L_x_236:
[----:B------:R-:W-:-:S13]  /*07a0*/  ISETP.NE.AND P0, PT, R6, 0x1, PT ;  /* 0x000000010600780c */ /* 0x000fda0003f05270 */
[----:B------:R-:W-:-:S05]  /*07b0*/  @P0 IMAD.HI.U32 R0, R2, c[0x0][0x330], RZ ;  /* 0x0000cc0002000a27 */ /* 0x000fca00078e00ff */
[----:B------:R-:W-:-:S05]  /*07c0*/  @P0 SHF.R.U32.HI R2, RZ, c[0x0][0x334], R0 ;  /* 0x0000cd00ff020a19 */ /* 0x000fca0000011600 */
.L_x_237:
[----:B------:R-:W-:-:S05]  /*07d0*/  IMAD R2, R2, R6, c[0x0][0x32c] ;  /* 0x0000cb0002027624 */ /* 0x000fca00078e0206 */
[----:B------:R-:W-:-:S04]  /*07e0*/  IMNMX R3, R3, R2, PT ;  /* 0x0000000203037217 */ /* 0x000fc80003800200 */
.L_x_235:
[----:B------:R-:W-:Y:S01]  /*07f0*/  IADD3 R2, R3, 0x5f, RZ ;  /* 0x0000005f03027810 */ /* 0x000fe20007ffe0ff */
[----:B------:R-:W-:Y:S01]  /*0800*/  @P4 IMAD.HI.U32 R4, R156, c[0x0][0x2c8], RZ ;  /* 0x0000b2009c044a27 */ /* 0x000fe200078e00ff */
[----:B------:R-:W-:-:S03]  /*0810*/  IADD3 R3, R252, 0x5f, RZ ;  /* 0x0000005ffc037810 */ /* 0x000fc60007ffe0ff */
[----:B------:R-:W-:-:S04]  /*0820*/  IMAD.HI R5, R2, 0x2aaaaaab, RZ ;  /* 0x2aaaaaab02057827 */ /* 0x000fc800078e02ff */
[----:B------:R-:W-:-:S04]  /*0830*/  IMAD.HI R2, R3, 0x2aaaaaab, RZ ;  /* 0x2aaaaaab03027827 */ /* 0x000fc800078e02ff */
[----:B------:R-:W-:Y:S01]  /*0840*/  IMAD.MOV.U32 R0, RZ, RZ, R156 ;  /* 0x000000ffff007224 */ /* 0x000fe200078e009c */
[----:B------:R-:W-:Y:S01]  /*0850*/  @P4 SHF.R.U32.HI R0, RZ, c[0x0][0x2cc], R4 ;  /* 0x0000b300ff004a19 */ /* 0x000fe20000011604 */
[----:B------:R-:W-:Y:S01]  /*0860*/  IMAD.IADD R247, R252, 0x1, -R138 ;  /* 0x00000001fcf77824 */ /* 0x000fe200078e0a8a */
[----:B------:R-:W-:Y:S02]  /*0870*/  SHF.R.U32.HI R4, RZ, 0x1f, R5 ;  /* 0x0000001fff047819 */ /* 0x000fe40000011605 */
[----:B------:R-:W-:Y:S01]  /*0880*/  SHF.R.U32.HI R3, RZ, 0x1f, R2 ;  /* 0x0000001fff037819 */ /* 0x000fe20000011602 */
[----:B------:R-:W-:Y:S01]  /*0890*/  IMAD.IADD R0, R247, 0x1, R0 ;  /* 0x00000001f7007824 */ /* 0x000fe200078e0200 */
[----:B------:R-:W-:Y:S02]  /*08a0*/  LEA.HI.SX32 R4, R5, R4, 0x1c ;  /* 0x0000000405047211 */ /* 0x000fe400078fe2ff */
[----:B------:R-:W-:Y:S02]  /*08b0*/  LEA.HI.SX32 R2, R2, R3, 0x1c ;  /* 0x0000000302027211 */ /* 0x000fe400078fe2ff */
[----:B------:R-:W-:-:S02]  /*08c0*/  IADD3 R3, R0, -c[0x0][0x324], RZ ;  /* 0x8000c90000037a10 */ /* 0x000fc40007ffe0ff */
[----:B------:R-:W-:Y:S01]  /*08d0*/  IMNMX R218, R2, R4, PT ;  /* 0x0000000402da7217 */ /* 0x000fe20003800200 */
[----:B------:R-:W-:Y:S05]  /*08e0*/  @!P3 BRA `(.L_x_238) ;  /* 0x000000d00000b947 */ /* 0x000fea0003800000 */
[----:B------:R-:W-:-:S13]  /*08f0*/  ISETP.GT.AND P0, PT, R0, -0x1, PT ;  /* 0xffffffff0000780c */ /* 0x000fda0003f04270 */
[----:B------:R-:W-:Y:S05]  /*0900*/  @P0 BRA `(.L_x_239) ;  /* 0x0000006000000947 */ /* 0x000fea0003800000 */
[----:B------:R-:W-:Y:S02]  /*0910*/  ISETP.NE.AND P0, PT, R6, 0x1, PT ;  /* 0x000000010600780c */ /* 0x000fe40003f05270 */
[----:B------:R-:W-:-:S11]  /*0920*/  LOP3.LUT R0, RZ, R0, RZ, 0x33, !PT ;  /* 0x00000000ff007212 */ /* 0x000fd600078e33ff */
[----:B------:R-:W-:-:S05]  /*0930*/  @P0 IMAD.HI.U32 R2, R0, c[0x0][0x330], RZ ;  /* 0x0000cc0000020a27 */ /* 0x000fca00078e00ff */
[----:B------:R-:W-:-:S04]  /*0940*/  @P0 SHF.R.U32.HI R0, RZ, c[0x0][0x334], R2 ;  /* 0x0000cd00ff000a19 */ /* 0x000fc80000011602 */
[----:B------:R-:W-:Y:S01]  /*0950*/  LOP3.LUT R0, RZ, R0, RZ, 0x33, !PT ;  /* 0x00000000ff007212 */ /* 0x000fe200078e33ff */
[----:B------:R-:W-:Y:S05]  /*0960*/  BRA `(.L_x_240) ;  /* 0x0000003000007947 */ /* 0x000fea0003800000 */
.L_x_239:
[----:B------:R-:W-:-:S13]  /*0970*/  ISETP.NE.AND P0, PT, R6, 0x1, PT ;  /* 0x000000010600780c */ /* 0x000fda0003f05270 */
[----:B------:R-:W-:-:S05]  /*0980*/  @P0 IMAD.HI.U32 R2, R0, c[0x0][0x330], RZ ;  /* 0x0000cc0000020a27 */ /* 0x000fca00078e00ff */
[----:B------:R-:W-:-:S05]  /*0990*/  @P0 SHF.R.U32.HI R0, RZ, c[0x0][0x334], R2 ;  /* 0x0000cd00ff000a19 */ /* 0x000fca0000011602 */
.L_x_240:
[----:B------:R-:W-:-:S05]  /*09a0*/  IMAD R0, R0, c[0x0][0x32c], RZ ;  /* 0x0000cb0000007a24 */ /* 0x000fca00078e02ff */
[----:B------:R-:W-:-:S05]  /*09b0*/  IMNMX R3, R3, R0, !PT ;  /* 0x0000000003037217 */ /* 0x000fca0007800200 */
.L_x_238:
[----:B------:R-:W-:Y:S01]  /*09c0*/  IMAD.HI R0, R3, 0x2aaaaaab, RZ ;  /* 0x2aaaaaab03007827 */ /* 0x000fe200078e02ff */
[----:B------:R-:W-:Y:S01]  /*09d0*/  PLOP3.LUT P2, PT, PT, PT, PT, 0x80, 0x0 ;  /* 0x000000000000781c */ /* 0x000fe20003f4f070 */
[----:B------:R-:W-:Y:S01]  /*09e0*/  CS2R R10, SRZ ;  /* 0x00000000000a7805 */ /* 0x000fe2000001ff00 */
[----:B------:R-:W-:Y:S01]  /*09f0*/  CS2R R14, SRZ ;  /* 0x00000000000e7805 */ /* 0x000fe2000001ff00 */
[----:B------:R-:W-:Y:S01]  /*0a00*/  IMAD.MOV.U32 R67, RZ, RZ, RZ ;  /* 0x000000ffff437224 */ /* 0x000fe200078e00ff */
[----:B------:R-:W-:Y:S01]  /*0a10*/  SHF.R.U32.HI R2, RZ, 0x1f, R0 ;  /* 0x0000001fff027819 */ /* 0x000fe20000011600 */
[----:B------:R-:W-:Y:S01]  /*0a20*/  IMAD.MOV.U32 R64, RZ, RZ, RZ ;  /* 0x000000ffff407224 */ /* 0x000fe200078e00ff */
[----:B------:R-:W-:Y:S01]  /*0a30*/  MOV R62, RZ ;  /* 0x000000ff003e7202 */ /* 0x000fe20000000f00 */
[----:B------:R-:W-:Y:S01]  /*0a40*/  CS2R R60, SRZ ;  /* 0x00000000003c7805 */ /* 0x000fe2000001ff00 */
[----:B------:R-:W-:Y:S01]  /*0a50*/  LEA.HI.SX32 R0, R0, R2, 0x1c ;  /* 0x0000000200007211 */ /* 0x000fe200078fe2ff */
[----:B------:R-:W-:Y:S01]  /*0a60*/  IMAD.MOV.U32 R58, RZ, RZ, RZ ;  /* 0x000000ffff3a7224 */ /* 0x000fe200078e00ff */
[----:B------:R-:W-:Y:S01]  /*0a70*/  CS2R R12, SRZ ;  /* 0x00000000000c7805 */ /* 0x000fe2000001ff00 */
[----:B------:R-:W-:Y:S01]  /*0a80*/  IMAD.MOV.U32 R56, RZ, RZ, RZ ;  /* 0x000000ffff387224 */ /* 0x000fe200078e00ff */
[----:B------:R-:W-:Y:S01]  /*0a90*/  IMNMX R251, RZ, R0, !PT ;  /* 0x00000000fffb7217 */ /* 0x000fe20007800200 */
[----:B------:R-:W-:Y:S01]  /*0aa0*/  CS2R R16, SRZ ;  /* 0x0000000000107805 */ /* 0x000fe2000001ff00 */
[----:B------:R-:W-:Y:S01]  /*0ab0*/  MOV R54, RZ ;  /* 0x000000ff00367202 */ /* 0x000fe20000000f00 */
[----:B------:R-:W-:Y:S01]  /*0ac0*/  IMAD.MOV.U32 R52, RZ, RZ, RZ ;  /* 0x000000ffff347224 */ /* 0x000fe200078e00ff */
[----:B------:R-:W-:Y:S01]  /*0ad0*/  ISETP.GT.AND P0, PT, R218, R251, PT ;  /* 0x000000fbda00720c */ /* 0x000fe20003f04270 */
[----:B------:R-:W-:Y:S01]  /*0ae0*/  CS2R R18, SRZ ;  /* 0x0000000000127805 */ /* 0x000fe2000001ff00 */
[----:B------:R-:W-:Y:S01]  /*0af0*/  MOV R122, RZ ;  /* 0x000000ff007a7202 */ /* 0x000fe20000000f00 */
[----:B------:R-:W-:Y:S01]  /*0b00*/  IMAD.MOV.U32 R120, RZ, RZ, RZ ;  /* 0x000000ffff787224 */ /* 0x000fe200078e00ff */
[----:B------:R-:W-:Y:S01]  /*0b10*/  MOV R118, RZ ;  /* 0x000000ff00767202 */ /* 0x000fe20000000f00 */
[----:B------:R-:W-:Y:S01]  /*0b20*/  CS2R R20, SRZ ;  /* 0x0000000000147805 */ /* 0x000fe2000001ff00 */
[----:B------:R-:W-:Y:S01]  /*0b30*/  IMAD.MOV.U32 R116, RZ, RZ, RZ ;  /* 0x000000ffff747224 */ /* 0x000fe200078e00ff */
[----:B------:R-:W-:Y:S01]  /*0b40*/  MOV R114, RZ ;  /* 0x000000ff00727202 */ /* 0x000fe20000000f00 */
[----:B------:R-:W-:Y:S01]  /*0b50*/  CS2R R22, SRZ ;  /* 0x0000000000167805 */ /* 0x000fe2000001ff00 */
[----:B------:R-:W-:Y:S01]  /*0b60*/  IMAD.MOV.U32 R112, RZ, RZ, RZ ;  /* 0x000000ffff707224 */ /* 0x000fe200078e00ff */
[----:B------:R-:W-:Y:S01]  /*0b70*/  MOV R110, RZ ;  /* 0x000000ff006e7202 */ /* 0x000fe20000000f00 */
[----:B------:R-:W-:Y:S01]  /*0b80*/  CS2R R24, SRZ ;  /* 0x0000000000187805 */ /* 0x000fe2000001ff00 */
[----:B------:R-:W-:Y:S01]  /*0b90*/  IMAD.MOV.U32 R108, RZ, RZ, RZ ;  /* 0x000000ffff6c7224 */ /* 0x000fe200078e00ff */
[----:B------:R-:W-:Y:S01]  /*0ba0*/  CS2R R106, SRZ ;  /* 0x00000000006a7805 */ /* 0x000fe2000001ff00 */
[----:B------:R-:W-:Y:S01]  /*0bb0*/  MOV R104, RZ ;  /* 0x000000ff00687202 */ /* 0x000fe20000000f00 */
[----:B------:R-:W-:Y:S01]  /*0bc0*/  CS2R R102, SRZ ;  /* 0x0000000000667805 */ /* 0x000fe2000001ff00 */
[----:B------:R-:W-:Y:S01]  /*0bd0*/  IMAD.MOV.U32 R27, RZ, RZ, RZ ;  /* 0x000000ffff1b7224 */ /* 0x000fe200078e00ff */
[----:B------:R-:W-:Y:S01]  /*0be0*/  MOV R100, RZ ;  /* 0x000000ff00647202 */ /* 0x000fe20000000f00 */
[----:B------:R-:W-:Y:S01]  /*0bf0*/  CS2R R98, SRZ ;  /* 0x0000000000627805 */ /* 0x000fe2000001ff00 */
[----:B------:R-:W-:Y:S01]  /*0c00*/  CS2R R28, SRZ ;  /* 0x00000000001c7805 */ /* 0x000fe2000001ff00 */
        /* <DEDUP_REMOVED lines=8> */
[----:B------:R-:W-:Y:S01]  /*0c90*/  MOV R8, RZ ;  /* 0x000000ff00087202 */ /* 0x000fe20000000f00 */
[----:B------:R-:W-:Y:S01]  /*0ca0*/  IMAD.MOV.U32 R80, RZ, RZ, RZ ;  /* 0x000000ffff507224 */ /* 0x000fe200078e00ff */
[----:B------:R-:W-:Y:S01]  /*0cb0*/  CS2R R78, SRZ ;  /* 0x00000000004e7805 */ /* 0x000fe2000001ff00 */
[----:B------:R-:W-:Y:S01]  /*0cc0*/  MOV R76, RZ ;  /* 0x000000ff004c7202 */ /* 0x000fe20000000f00 */
[----:B------:R-:W-:Y:S01]  /*0cd0*/  CS2R R32, SRZ ;  /* 0x0000000000207805 */ /* 0x000fe2000001ff00 */
[----:B------:R-:W-:Y:S05]  /*0ce0*/  @!P0 BRA `(.L_x_241) ;  /* 0x000117c000008947 */ /* 0x000fea0003800000 */
[----:B------:R-:W-:-:S04]  /*0cf0*/  ISETP.NE.U32.AND P0, PT, RZ, c[0x0][0x340], PT ;  /* 0x0000d000ff007a0c */ /* 0x000fc80003f05070 */
[----:B------:R-:W-:-:S13]  /*0d00*/  ISETP.NE.AND.EX P0, PT, RZ, c[0x0][0x344], PT, P0 ;  /* 0x0000d100ff007a0c */ /* 0x000fda0003f05300 */
[----:B------:R-:W-:-:S05]  /*0d10*/  @P0 IMAD.WIDE R2, R30, R26, c[0x0][0x340] ;  /* 0x0000d0001e020625 */ /* 0x000fca00078e021a */
[----:B------:R1:W2:Y:S01]  /*0d20*/  @P0 LDG.E R0, [R2.64] ;  /* 0x0000000602000981 */ /* 0x0002a2000c1e1900 */
[----:B------:R-:W-:Y:S01]  /*0d30*/  SHF.R.S32.HI R136, RZ, 0x1f, R137 ;  /* 0x0000001fff887819 */ /* 0x000fe20000011489 */
[----:B------:R-:W-:Y:S02]  /*0d40*/  IMAD.MOV.U32 R18, RZ, RZ, 0x60 ;  /* 0x00000060ff127424 */ /* 0x000fe400078e00ff */
[----:B------:R-:W-:Y:S02]  /*0d50*/  IMAD.MOV.U32 R216, RZ, RZ, RZ ;  /* 0x000000ffffd87224 */ /* 0x000fe400078e00ff */
[----:B------:R-:W-:Y:S01]  /*0d60*/  IMAD R132, R218, R18, -0x60 ;  /* 0xffffffa0da847424 */ /* 0x000fe200078e0212 */
[----:B-1----:R-:W-:-:S04]  /*0d70*/  LEA.HI R3, R136, R137, RZ, 0x3 ;  /* 0x0000008988037211 */ /* 0x002fc800078f18ff */
[----:B------:R-:W-:Y:S02]  /*0d80*/  LOP3.LUT R2, R3, 0xfffffff8, RZ, 0xc0, !PT ;  /* 0xfffffff803027812 */ /* 0x000fe400078ec0ff */
[----:B------:R-:W-:-:S03]  /*0d90*/  SHF.R.S32.HI R19, RZ, 0x3, R3 ;  /* 0x00000003ff137819 */ /* 0x000fc60000011403 */
[----:B------:R-:W-:Y:S02]  /*0da0*/  IMAD.IADD R20, R137, 0x1, -R2 ;  /* 0x0000000189147824 */ /* 0x000fe400078e0a02 */
[----:B------:R-:W-:Y:S02]  /*0db0*/  IMAD.MOV.U32 R2, RZ, RZ, c[0x0][0x2b8] ;  /* 0x0000ae00ff027624 */ /* 0x000fe400078e00ff */
[----:B------:R-:W-:-:S03]  /*0dc0*/  IMAD R231, R20, 0x20, R19 ;  /* 0x0000002014e77824 */ /* 0x000fc600078e0213 */
[----:B------:R-:W-:Y:S01]  /*0dd0*/  ISETP.NE.AND P5, PT, R2, 0x1, PT ;  /* 0x000000010200780c */ /* 0x000fe20003fa5270 */
[----:B------:R-:W-:-:S04]  /*0de0*/  IMAD.IADD R2, R231, 0x1, R132 ;  /* 0x00000001e7027824 */ /* 0x000fc800078e0284 */
[C---:B------:R-:W-:Y:S01]  /*0df0*/  IMAD.IADD R217, R2.reuse, 0x1, R148 ;  /* 0x0000000102d97824 */ /* 0x040fe200078e0294 */
[----:B------:R-:W-:-:S03]  /*0e00*/  ISETP.GE.AND P2, PT, R2, R252, PT ;  /* 0x000000fc0200720c */ /* 0x000fc60003f46270 */
[----:B------:R-:W-:Y:S01]  /*0e10*/  IMAD.MOV.U32 R8, RZ, RZ, R217 ;  /* 0x000000ffff087224 */ /* 0x000fe200078e00d9 */
[----:B------:R-:W-:Y:S01]  /*0e20*/  ISETP.GT.OR P2, PT, R231, 0x5f, P2 ;  /* 0x0000005fe700780c */ /* 0x000fe20001744670 */
[----:B------:R-:W-:Y:S01]  /*0e30*/  BAR.SYNC.DEFER_BLOCKING 0x0 ;  /* 0x0000000000007b1d */ /* 0x000fe20000010000 */
[--C-:B------:R-:W-:Y:S01]  /*0e40*/  SHF.R.S32.HI R4, RZ, 0x1f, R30.reuse ;  /* 0x0000001fff047819 */ /* 0x100fe2000001141e */
[----:B------:R-:W-:Y:S02]  /*0e50*/  IMAD.IADD R5, R156, 0x1, R231 ;  /* 0x000000019c057824 */ /* 0x000fe400078e02e7 */
[----:B------:R-:W-:-:S04]  /*0e60*/  @!P0 IMAD.MOV.U32 R0, RZ, RZ, R30 ;  /* 0x000000ffff008224 */ /* 0x000fc800078e001e */
[----:B--2---:R-:W-:Y:S01]  /*0e70*/  IMAD.WIDE.U32 R146, R0, c[0x0][0x2b0], RZ ;  /* 0x0000ac0000927a25 */ /* 0x004fe200078e00ff */
[----:B------:R-:W-:Y:S02]  /*0e80*/  SHF.R.S32.HI R3, RZ, 0x1f, R0 ;  /* 0x0000001fff037819 */ /* 0x000fe40000011400 */
[----:B------:R-:W-:Y:S01]  /*0e90*/  SEL R6, R4, RZ, !P1 ;  /* 0x000000ff04067207 */ /* 0x000fe20004800000 */
[----:B------:R-:W-:-:S04]  /*0ea0*/  @P4 IMAD.HI.U32 R7, R5, c[0x0][0x2c8], RZ ;  /* 0x0000b20005074a27 */ /* 0x000fc800078e00ff */
[----:B------:R-:W-:Y:S02]  /*0eb0*/  IMAD R16, R138, c[0x0][0x2c4], RZ ;  /* 0x0000b1008a107a24 */ /* 0x000fe400078e02ff */
[----:B------:R-:W-:-:S04]  /*0ec0*/  IMAD.WIDE.U32 R144, R34, c[0x0][0x1e8], RZ ;  /* 0x00007a0022907a25 */ /* 0x000fc800078e00ff */
[----:B------:R-:W-:Y:S01]  /*0ed0*/  IMAD.WIDE.U32 R24, R34, c[0x0][0x210], RZ ;  /* 0x0000840022187a25 */ /* 0x000fe200078e00ff */
[----:B------:R-:W-:Y:S01]  /*0ee0*/  LEA.HI R135, R136, R137, RZ, 0x5 ;  /* 0x0000008988877211 */ /* 0x000fe200078f28ff */
[----:B------:R-:W-:Y:S02]  /*0ef0*/  STL.64 [R1+0x18], R146 ;  /* 0x0000189201007387 */ /* 0x000fe40000100a00 */
[----:B------:R-:W-:Y:S02]  /*0f00*/  IMAD R2, R3, c[0x0][0x2b0], RZ ;  /* 0x0000ac0003027a24 */ /* 0x000fe400078e02ff */
[----:B------:R-:W-:-:S04]  /*0f10*/  @P5 IMAD.HI.U32 R3, R217, c[0x0][0x2bc], RZ ;  /* 0x0000af00d9035a27 */ /* 0x000fc800078e00ff */
[----:B------:R-:W-:Y:S01]  /*0f20*/  IMAD R2, R0, c[0x0][0x2b4], R2 ;  /* 0x0000ad0000027a24 */ /* 0x000fe200078e0202 */
[----:B------:R-:W-:-:S03]  /*0f30*/  @P5 SHF.R.U32.HI R8, RZ, c[0x0][0x2c0], R3 ;  /* 0x0000b000ff085a19 */ /* 0x000fc60000011603 */
[----:B------:R-:W-:Y:S01]  /*0f40*/  IMAD.IADD R143, R147, 0x1, R2 ;  /* 0x00000001938f7824 */ /* 0x000fe200078e0202 */
[----:B------:R-:W-:-:S04]  /*0f50*/  @!P2 IADD3 R0, P0, R8, R146, RZ ;  /* 0x000000920800a210 */ /* 0x000fc80007f1e0ff */
[----:B------:R-:W-:Y:S01]  /*0f60*/  @!P2 LEA.HI.X.SX32 R3, R8, R143, 0x1, P0 ;  /* 0x0000008f0803a211 */ /* 0x000fe200000f0eff */
[----:B------:R-:W-:Y:S01]  /*0f70*/  IMAD R6, R6, c[0x0][0x1c0], RZ ;  /* 0x0000700006067a24 */ /* 0x000fe200078e02ff */
[----:B------:R-:W-:Y:S01]  /*0f80*/  @!P2 LEA R2, P0, R0, c[0x0][0x2a0], 0x2 ;  /* 0x0000a8000002aa11 */ /* 0x000fe200078010ff */
[----:B------:R-:W-:Y:S01]  /*0f90*/  IMAD.SHL.U32 R226, R20, 0x8, RZ ;  /* 0x0000000814e27824 */ /* 0x000fe200078e00ff */
[----:B------:R-:W-:Y:S01]  /*0fa0*/  SEL R4, R30, RZ, !P1 ;  /* 0x000000ff1e047207 */ /* 0x000fe20004800000 */
[----:B------:R-:W-:Y:S01]  /*0fb0*/  IMAD.IADD R13, R156, 0x1, R19 ;  /* 0x000000019c0d7824 */ /* 0x000fe200078e0213 */
[----:B------:R-:W-:Y:S01]  /*0fc0*/  @!P2 LEA.HI.X R3, R0, c[0x0][0x2a4], R3, 0x2, P0 ;  /* 0x0000a9000003aa11 */ /* 0x000fe200000f1403 */
[----:B------:R-:W-:Y:S04]  /*0fd0*/  STL [R1+0x20], R143 ;  /* 0x0000208f01007387 */ /* 0x000fe80000100800 */
[----:B------:R1:W2:Y:S01]  /*0fe0*/  @!P2 LDG.E R216, [R2.64] ;  /* 0x0000000602d8a981 */ /* 0x0002a2000c1e1900 */
[----:B------:R-:W-:Y:S01]  /*0ff0*/  SHF.R.S32.HI R0, RZ, 0x1f, R9 ;  /* 0x0000001fff007819 */ /* 0x000fe20000011409 */
[----:B------:R-:W-:Y:S01]  /*1000*/  IMAD R6, R4, c[0x0][0x1c4], R6 ;  /* 0x0000710004067a24 */ /* 0x000fe200078e0206 */
[----:B------:R-:W-:-:S02]  /*1010*/  IADD3 R21, R226, 0x40, RZ ;  /* 0x00000040e2157810 */ /* 0x000fc40007ffe0ff */
[----:B------:R-:W-:Y:S01]  /*1020*/  ISETP.GE.AND P6, PT, R226, c[0x0][0x198], PT ;  /* 0x00006600e2007a0c */ /* 0x000fe20003fc6270 */
[----:B------:R-:W-:Y:S01]  /*1030*/  IMAD R0, R0, c[0x0][0x178], RZ ;  /* 0x00005e0000007a24 */ /* 0x000fe200078e02ff */
[----:B------:R-:W-:Y:S02]  /*1040*/  ISETP.GE.AND P2, PT, R21, c[0x0][0x198], PT ;  /* 0x0000660015007a0c */ /* 0x000fe40003f46270 */
[----:B------:R-:W-:Y:S01]  /*1050*/  SHF.R.S32.HI R134, RZ, 0x5, R135 ;  /* 0x00000005ff867819 */ /* 0x000fe20000011487 */
[C---:B------:R-:W-:Y:S01]  /*1060*/  IMAD R0, R9.reuse, c[0x0][0x17c], R0 ;  /* 0x00005f0009007a24 */ /* 0x040fe200078e0200 */
[----:B------:R-:W-:Y:S01]  /*1070*/  SHF.R.S32.HI R248, RZ, 0x1f, R226 ;  /* 0x0000001ffff87819 */ /* 0x000fe200000114e2 */
[----:B-1----:R-:W-:-:S04]  /*1080*/  IMAD.WIDE.U32 R2, R9, c[0x0][0x178], RZ ;  /* 0x00005e0009027a25 */ /* 0x002fc800078e00ff */
[----:B------:R-:W-:Y:S02]  /*1090*/  IMAD.IADD R3, R3, 0x1, R0 ;  /* 0x0000000103037824 */ /* 0x000fe400078e0200 */
[----:B------:R-:W-:Y:S02]  /*10a0*/  IMAD R0, R31, c[0x0][0x1b8], RZ ;  /* 0x00006e001f007a24 */ /* 0x000fe400078e02ff */
[----:B------:R-:W-:-:S04]  /*10b0*/  IMAD.WIDE.U32 R2, R34, c[0x0][0x1b8], R2 ;  /* 0x00006e0022027a25 */ /* 0x000fc800078e0002 */
[----:B------:R-:W-:-:S04]  /*10c0*/  IMAD R0, R34, c[0x0][0x1bc], R0 ;  /* 0x00006f0022007a24 */ /* 0x000fc800078e0200 */
[----:B------:R-:W-:Y:S02]  /*10d0*/  IMAD.IADD R3, R3, 0x1, R0 ;  /* 0x0000000103037824 */ /* 0x000fe400078e0200 */
[----:B------:R-:W-:Y:S01]  /*10e0*/  IMAD.MOV.U32 R0, RZ, RZ, R5 ;  /* 0x000000ffff007224 */ /* 0x000fe200078e0005 */
[----:B------:R-:W-:Y:S01]  /*10f0*/  @P4 SHF.R.U32.HI R0, RZ, c[0x0][0x2cc], R7 ;  /* 0x0000b300ff004a19 */ /* 0x000fe20000011607 */
[----:B------:R-:W-:-:S03]  /*1100*/  IMAD.WIDE.U32 R2, R4, c[0x0][0x1c0], R2 ;  /* 0x0000700004027a25 */ /* 0x000fc600078e0002 */
[--C-:B------:R-:W-:Y:S01]  /*1110*/  SHF.R.S32.HI R7, RZ, 0x1f, R0.reuse ;  /* 0x0000001fff077819 */ /* 0x100fe20000011400 */
[----:B------:R-:W-:Y:S02]  /*1120*/  IMAD.MOV R4, RZ, RZ, -R0 ;  /* 0x000000ffff047224 */ /* 0x000fe400078e0a00 */
[----:B------:R-:W-:Y:S02]  /*1130*/  IMAD.IADD R3, R3, 0x1, R6 ;  /* 0x0000000103037824 */ /* 0x000fe400078e0206 */
[----:B------:R-:W-:Y:S02]  /*1140*/  IMAD R4, R4, c[0x0][0x2c4], R5 ;  /* 0x0000b10004047a24 */ /* 0x000fe400078e0205 */
[----:B------:R-:W-:Y:S02]  /*1150*/  IMAD R5, R7, c[0x0][0x1b0], RZ ;  /* 0x00006c0007057a24 */ /* 0x000fe400078e02ff */
[----:B------:R-:W-:-:S04]  /*1160*/  IMAD.WIDE.U32 R2, R0, c[0x0][0x1b0], R2 ;  /* 0x00006c0000027a25 */ /* 0x000fc800078e0002 */
[----:B------:R-:W-:Y:S01]  /*1170*/  IMAD R6, R0, c[0x0][0x1b4], R5 ;  /* 0x00006d0000067a24 */ /* 0x000fe200078e0205 */
[----:B------:R-:W-:-:S03]  /*1180*/  SHF.R.S32.HI R5, RZ, 0x1f, R4 ;  /* 0x0000001fff057819 */ /* 0x000fc60000011404 */
[----:B------:R-:W-:Y:S01]  /*1190*/  IMAD.IADD R3, R3, 0x1, R6 ;  /* 0x0000000103037824 */ /* 0x000fe200078e0206 */
[----:B------:R-:W-:Y:S01]  /*11a0*/  SHF.R.S32.HI R6, RZ, 0x1f, R21 ;  /* 0x0000001fff067819 */ /* 0x000fe20000011415 */
[----:B------:R-:W-:Y:S02]  /*11b0*/  IMAD R0, R5, c[0x0][0x1a8], RZ ;  /* 0x00006a0005007a24 */ /* 0x000fe400078e02ff */
[----:B------:R-:W-:-:S04]  /*11c0*/  IMAD.WIDE.U32 R2, R4, c[0x0][0x1a8], R2 ;  /* 0x00006a0004027a25 */ /* 0x000fc800078e0002 */
[----:B------:R-:W-:Y:S01]  /*11d0*/  IMAD R0, R4, c[0x0][0x1ac], R0 ;  /* 0x00006b0004007a24 */ /* 0x000fe200078e0200 */
[----:B------:R-:W-:Y:S01]  /*11e0*/  LEA R12, P0, R2, c[0x0][0x160], 0x1 ;  /* 0x00005800020c7a11 */ /* 0x000fe200078008ff */
[----:B------:R-:W-:Y:S02]  /*11f0*/  IMAD.SHL.U32 R4, R19, 0x40, RZ ;  /* 0x0000004013047824 */ /* 0x000fe400078e00ff */
[----:B------:R-:W-:Y:S02]  /*1200*/  IMAD.IADD R3, R3, 0x1, R0 ;  /* 0x0000000103037824 */ /* 0x000fe400078e0200 */
[----:B------:R-:W-:Y:S01]  /*1210*/  IMAD.MOV R5, RZ, RZ, -R8 ;  /* 0x000000ffff057224 */ /* 0x000fe200078e0a08 */
[----:B------:R-:W-:Y:S02]  /*1220*/  LOP3.LUT R0, R4, 0x1c0, RZ, 0xc0, !PT ;  /* 0x000001c004007812 */ /* 0x000fe400078ec0ff */
[----:B------:R-:W-:Y:S01]  /*1230*/  LEA.HI.X R11, R2, c[0x0][0x164], R3, 0x1, P0 ;  /* 0x00005900020b7a11 */ /* 0x000fe200000f0c03 */
[----:B------:R-:W-:Y:S01]  /*1240*/  IMAD R217, R5, c[0x0][0x2b8], R217 ;  /* 0x0000ae0005d97a24 */ /* 0x000fe200078e02d9 */
[----:B------:R-:W-:Y:S01]  /*1250*/  SHF.R.U32.HI R4, RZ, 0x3, R0 ;  /* 0x00000003ff047819 */ /* 0x000fe20000011600 */
[----:B------:R-:W-:Y:S01]  /*1260*/  SHFL.IDX PT, R2, R12, RZ, 0x181f ;  /* 0x00181fff0c027589 */ /* 0x000fe200000e0000 */
[----:B------:R-:W-:-:S02]  /*1270*/  LOP3.LUT R0, R0, 0x38, R226, 0xf8, !PT ;  /* 0x0000003800007812 */ /* 0x000fc400078ef8e2 */
[----:B------:R-:W-:Y:S01]  /*1280*/  ISETP.GE.AND P0, PT, R13, R16, PT ;  /* 0x000000100d00720c */ /* 0x000fe20003f06270 */
[----:B------:R-:W1:Y:S01]  /*1290*/  SHFL.IDX PT, R3, R11, RZ, 0x181f ;  /* 0x00181fff0b037589 */ /* 0x000e6200000e0000 */
[----:B------:R-:W-:Y:S02]  /*12a0*/  LOP3.LUT R4, R0, R4, RZ, 0x3c, !PT ;  /* 0x0000000400047212 */ /* 0x000fe400078e3cff */
[----:B------:R-:W-:Y:S01]  /*12b0*/  LEA.HI R0, R136, R137, RZ, 0x6 ;  /* 0x0000008988007211 */ /* 0x000fe200078f30ff */
[----:B------:R-:W-:Y:S01]  /*12c0*/  SHFL.IDX PT, R5, R11, 0x1, 0x181f ;  /* 0x00381f000b057f89 */ /* 0x000fe200000e0000 */
[----:B------:R-:W-:-:S03]  /*12d0*/  SHF.R.S32.HI R14, RZ, 0x1f, R217 ;  /* 0x0000001fff0e7819 */ /* 0x000fc600000114d9 */
[----:B------:R-:W-:Y:S02]  /*12e0*/  IMAD.SHL.U32 R0, R0, 0x8, RZ ;  /* 0x0000000800007824 */ /* 0x000fe400078e00ff */
[----:B------:R-:W-:-:S03]  /*12f0*/  IMAD R10, R14, c[0x0][0x1e0], RZ ;  /* 0x000078000e0a7a24 */ /* 0x000fc600078e02ff */
[----:B------:R-:W-:Y:S02]  /*1300*/  LOP3.LUT R4, R4, 0xfffffe00, R0, 0xf8, !PT ;  /* 0xfffffe0004047812 */ /* 0x000fe400078ef800 */
[----:B------:R-:W-:-:S03]  /*1310*/  LEA.HI R0, R6, R21, RZ, 0x3 ;  /* 0x0000001506007211 */ /* 0x000fc600078f18ff */
[----:B------:R-:W-:Y:S01]  /*1320*/  IMAD.SHL.U32 R219, R4, 0x2, RZ ;  /* 0x0000000204db7824 */ /* 0x000fe200078e00ff */
[----:B------:R-:W-:Y:S01]  /*1330*/  LOP3.LUT R140, R0, 0xfffffff8, RZ, 0xc0, !PT ;  /* 0xfffffff8008c7812 */ /* 0x000fe200078ec0ff */
[----:B------:R-:W3:Y:S01]  /*1340*/  SHFL.IDX PT, R4, R12, 0x1, 0x181f ;  /* 0x00381f000c047f89 */ /* 0x000ee200000e0000 */
[----:B------:R-:W-:Y:S02]  /*1350*/  IADD3 R0, R13, 0x20, RZ ;  /* 0x000000200d007810 */ /* 0x000fe40007ffe0ff */
[----:B------:R-:W-:Y:S01]  /*1360*/  SHF.R.S32.HI R141, RZ, 0x1f, R140 ;  /* 0x0000001fff8d7819 */ /* 0x000fe2000001148c */
[----:B-1----:R-:W-:Y:S01]  /*1370*/  @!P0 IMAD.WIDE R8, R226, 0x2, R2 ;  /* 0x00000002e2088825 */ /* 0x002fe200078e0202 */
[----:B------:R-:W-:-:S03]  /*1380*/  IADD3 R232, R219, 0x100, RZ ;  /* 0x00000100dbe87810 */ /* 0x000fc60007ffe0ff */
[----:B------:R-:W-:Y:S01]  /*1390*/  @!P0 IMAD.WIDE R6, R140, 0x2, R2 ;  /* 0x000000028c068825 */ /* 0x000fe200078e0202 */
[----:B------:R1:W-:Y:S03]  /*13a0*/  @!P0 LDGSTS.E.BYPASS.LTC128B.128 [R219+0x100], [R8.64], !P6 ;  /* 0x0010000008db8fae */ /* 0x0003e6000f101d46 */
[----:B------:R-:W-:Y:S01]  /*13b0*/  IMAD.WIDE.U32 R2, R217, c[0x0][0x1e0], RZ ;  /* 0x00007800d9027a25 */ /* 0x000fe200078e00ff */
[----:B------:R4:W-:Y:S01]  /*13c0*/  @!P0 LDGSTS.E.BYPASS.LTC128B.128 [R219+0x4100], [R6.64], !P2 ;  /* 0x0410000006db8fae */ /* 0x0009e2000d101d46 */
[-C--:B------:R-:W-:Y:S02]  /*13d0*/  ISETP.GE.AND P0, PT, R0, R16.reuse, PT ;  /* 0x000000100000720c */ /* 0x080fe40003f06270 */
[----:B------:R-:W-:Y:S01]  /*13e0*/  IADD3 R0, R13, 0x40, RZ ;  /* 0x000000400d007810 */ /* 0x000fe20007ffe0ff */
[----:B------:R-:W-:Y:S03]  /*13f0*/  STL [R1+0x28], R141 ;  /* 0x0000288d01007387 */ /* 0x000fe60000100800 */
[----:B------:R-:W-:Y:S01]  /*1400*/  ISETP.GE.AND P1, PT, R0, R16, PT ;  /* 0x000000100000720c */ /* 0x000fe20003f26270 */
[----:B------:R-:W-:-:S04]  /*1410*/  IMAD R0, R31, c[0x0][0x1e8], RZ ;  /* 0x00007a001f007a24 */ /* 0x000fc800078e02ff */
[----:B------:R-:W-:-:S04]  /*1420*/  IMAD R0, R34, c[0x0][0x1ec], R0 ;  /* 0x00007b0022007a24 */ /* 0x000fc800078e0200 */
[----:B------:R-:W-:Y:S02]  /*1430*/  IMAD.IADD R142, R145, 0x1, R0 ;  /* 0x00000001918e7824 */ /* 0x000fe400078e0200 */
[----:B-1----:R-:W-:Y:S02]  /*1440*/  IMAD R8, R217, c[0x0][0x1e4], R10 ;  /* 0x00007900d9087a24 */ /* 0x002fe400078e020a */
[----:B------:R-:W-:Y:S02]  /*1450*/  IMAD R10, R218, -0x60, R18 ;  /* 0xffffffa0da0a7824 */ /* 0x000fe400078e0212 */
[----:B------:R-:W-:Y:S01]  /*1460*/  IMAD.IADD R3, R3, 0x1, R8 ;  /* 0x0000000103037824 */ /* 0x000fe200078e0208 */
[----:B----4-:R-:W-:Y:S01]  /*1470*/  SHFL.IDX PT, R6, R12, 0x2, 0x181f ;  /* 0x00581f000c067f89 */ /* 0x010fe200000e0000 */
[----:B---3--:R-:W-:-:S03]  /*1480*/  @!P0 IMAD.WIDE R8, R226, 0x2, R4 ;  /* 0x00000002e2088825 */ /* 0x008fc600078e0204 */
[----:B------:R-:W1:Y:S01]  /*1490*/  SHFL.IDX PT, R7, R11, 0x2, 0x181f ;  /* 0x00581f000b077f89 */ /* 0x000e6200000e0000 */
[----:B------:R-:W-:-:S03]  /*14a0*/  @!P0 IMAD.WIDE R4, R140, 0x2, R4 ;  /* 0x000000028c048825 */ /* 0x000fc600078e0204 */
[----:B------:R3:W-:Y:S01]  /*14b0*/  @!P0 LDGSTS.E.BYPASS.LTC128B.128 [R219+0x1100], [R8.64], !P6 ;  /* 0x0110000008db8fae */ /* 0x0007e2000f101d46 */
[----:B------:R-:W-:-:S03]  /*14c0*/  IMAD.IADD R133, R252, 0x1, R10 ;  /* 0x00000001fc857824 */ /* 0x000fc600078e020a */
[----:B------:R4:W-:Y:S01]  /*14d0*/  @!P0 LDGSTS.E.BYPASS.LTC128B.128 [R219+0x5100], [R4.64], !P2 ;  /* 0x0510000004db8fae */ /* 0x0009e2000d101d46 */
[----:B------:R-:W-:Y:S01]  /*14e0*/  IMAD.IADD R30, R133, 0x1, -R19 ;  /* 0x00000001851e7824 */ /* 0x000fe200078e0a13 */
[----:B--2---:R-:W-:Y:S01]  /*14f0*/  SHF.R.S32.HI R15, RZ, 0x1f, R216 ;  /* 0x0000001fff0f7819 */ /* 0x004fe200000114d8 */
[----:B----4-:R-:W-:Y:S02]  /*1500*/  IMAD.WIDE.U32 R4, R216, c[0x0][0x1f0], R2 ;  /* 0x00007c00d8047a25 */ /* 0x010fe400078e0002 */
[----:B------:R-:W-:Y:S02]  /*1510*/  SHFL.IDX PT, R2, R12, 0x3, 0x181f ;  /* 0x00781f000c027f89 */ /* 0x000fe400000e0000 */
[----:B---3--:R-:W-:Y:S01]  /*1520*/  IMAD R8, R15, c[0x0][0x1f0], RZ ;  /* 0x00007c000f087a24 */ /* 0x008fe200078e02ff */
[----:B------:R-:W-:Y:S01]  /*1530*/  IADD3 R0, P0, R144, R4, RZ ;  /* 0x0000000490007210 */ /* 0x000fe20007f1e0ff */
[----:B------:R2:W3:Y:S02]  /*1540*/  SHFL.IDX PT, R3, R11, 0x3, 0x181f ;  /* 0x00781f000b037f89 */ /* 0x0004e400000e0000 */
[----:B------:R-:W-:-:S05]  /*1550*/  IMAD R8, R216, c[0x0][0x1f4], R8 ;  /* 0x00007d00d8087a24 */ /* 0x000fca00078e0208 */
[----:B------:R-:W-:Y:S02]  /*1560*/  IADD3.X R4, R142, R5, R8, P0, !PT ;  /* 0x000000058e047210 */ /* 0x000fe400007fe408 */
[----:B------:R-:W-:Y:S02]  /*1570*/  IADD3 R5, R13, 0x60, RZ ;  /* 0x000000600d057810 */ /* 0x000fe40007ffe0ff */
[----:B--2---:R-:W-:-:S04]  /*1580*/  LEA R11, P0, R0, c[0x0][0x1c8], 0x1 ;  /* 0x00007200000b7a11 */ /* 0x004fc800078008ff */
[----:B------:R-:W-:Y:S01]  /*1590*/  LEA.HI.X R12, R0, c[0x0][0x1cc], R4, 0x1, P0 ;  /* 0x00007300000c7a11 */ /* 0x000fe200000f0c04 */
[----:B------:R-:W-:Y:S01]  /*15a0*/  IMAD R0, R14, c[0x0][0x208], RZ ;  /* 0x000082000e007a24 */ /* 0x000fe200078e02ff */
[----:B------:R-:W-:Y:S01]  /*15b0*/  ISETP.GE.AND P0, PT, R5, R16, PT ;  /* 0x000000100500720c */ /* 0x000fe20003f06270 */
[----:B-1----:R-:W-:-:S04]  /*15c0*/  @!P1 IMAD.WIDE R4, R226, 0x2, R6 ;  /* 0x00000002e2049825 */ /* 0x002fc800078e0206 */
[----:B------:R-:W-:Y:S01]  /*15d0*/  @!P1 IMAD.WIDE R6, R140, 0x2, R6 ;  /* 0x000000028c069825 */ /* 0x000fe200078e0206 */
[----:B------:R1:W-:Y:S03]  /*15e0*/  @!P1 LDGSTS.E.BYPASS.LTC128B.128 [R219+0x2100], [R4.64], !P6 ;  /* 0x0210000004db9fae */ /* 0x0003e6000f101d46 */
[----:B------:R-:W-:Y:S01]  /*15f0*/  IMAD R0, R217, c[0x0][0x20c], R0 ;  /* 0x00008300d9007a24 */ /* 0x000fe200078e0200 */
[----:B------:R2:W-:Y:S01]  /*1600*/  @!P1 LDGSTS.E.BYPASS.LTC128B.128 [R219+0x6100], [R6.64], !P2 ;  /* 0x0610000006db9fae */ /* 0x0005e2000d101d46 */
[----:B------:R-:W-:Y:S02]  /*1610*/  ISETP.GE.AND P1, PT, R30, 0x21, PT ;  /* 0x000000211e00780c */ /* 0x000fe40003f26270 */
[----:B---3--:R-:W-:-:S05]  /*1620*/  @!P0 IMAD.WIDE R8, R226, 0x2, R2 ;  /* 0x00000002e2088825 */ /* 0x008fca00078e0202 */
[----:B------:R3:W-:Y:S01]  /*1630*/  @!P0 LDGSTS.E.BYPASS.LTC128B.128 [R219+0x3100], [R8.64], !P6 ;  /* 0x0310000008db8fae */ /* 0x0007e2000f101d46 */
[----:B------:R-:W-:-:S04]  /*1640*/  ISETP.GE.AND P6, PT, R21, c[0x0][0x1d4], PT ;  /* 0x0000750015007a0c */ /* 0x000fc80003fc6270 */
[----:B------:R-:W-:Y:S01]  /*1650*/  SEL R139, RZ, 0x10, P6 ;  /* 0x00000010ff8b7807 */ /* 0x000fe20003000000 */
[----:B-1----:R-:W-:Y:S04]  /*1660*/  SHFL.IDX PT, R4, R11, RZ, 0x181f ;  /* 0x00181fff0b047589 */ /* 0x002fe800000e0000 */
[----:B------:R-:W1:Y:S01]  /*1670*/  SHFL.IDX PT, R5, R12, RZ, 0x181f ;  /* 0x00181fff0c057589 */ /* 0x000e6200000e0000 */
[----:B--2---:R-:W-:-:S04]  /*1680*/  @!P0 IMAD.WIDE R6, R140, 0x2, R2 ;  /* 0x000000028c068825 */ /* 0x004fc800078e0202 */
[----:B------:R-:W-:Y:S01]  /*1690*/  IMAD.WIDE.U32 R2, R217, c[0x0][0x208], RZ ;  /* 0x00008200d9027a25 */ /* 0x000fe200078e00ff */
[----:B------:R2:W-:Y:S01]  /*16a0*/  @!P0 LDGSTS.E.BYPASS.LTC128B.128 [R219+0x7100], [R6.64], !P2 ;  /* 0x0710000006db8fae */ /* 0x0005e2000d101d46 */
[----:B------:R-:W-:Y:S02]  /*16b0*/  ISETP.GE.AND P0, PT, R30, 0x1, PT ;  /* 0x000000011e00780c */ /* 0x000fe40003f06270 */
[----:B------:R-:W-:Y:S01]  /*16c0*/  ISETP.GE.AND P2, PT, R226, c[0x0][0x1d4], PT ;  /* 0x00007500e2007a0c */ /* 0x000fe20003f46270 */
[----:B---3--:R3:W-:Y:S01]  /*16d0*/  SHFL.IDX PT, R8, R11, 0x1, 0x181f ;  /* 0x00381f000b087f89 */ /* 0x0087e200000e0000 */
[----:B------:R-:W-:Y:S02]  /*16e0*/  IMAD.IADD R3, R3, 0x1, R0 ;  /* 0x0000000103037824 */ /* 0x000fe400078e0200 */
[----:B------:R-:W-:Y:S01]  /*16f0*/  IMAD R0, R15, c[0x0][0x218], RZ ;  /* 0x000086000f007a24 */ /* 0x000fe200078e02ff */
[----:B------:R-:W4:Y:S01]  /*1700*/  SHFL.IDX PT, R9, R12, 0x1, 0x181f ;  /* 0x00381f000c097f89 */ /* 0x000f2200000e0000 */
[----:B------:R-:W-:-:S03]  /*1710*/  IMAD.WIDE.U32 R2, R216, c[0x0][0x218], R2 ;  /* 0x00008600d8027a25 */ /* 0x000fc600078e0002 */
[----:B------:R-:W0:Y:S01]  /*1720*/  LDGDEPBAR ;  /* 0x00000000000079af */ /* 0x000e220000000000 */
[----:B------:R-:W-:Y:S02]  /*1730*/  IMAD R0, R216, c[0x0][0x21c], R0 ;  /* 0x00008700d8007a24 */ /* 0x000fe400078e0200 */
[----:B--2---:R-:W-:-:S04]  /*1740*/  IMAD R6, R31, c[0x0][0x210], RZ ;  /* 0x000084001f067a24 */ /* 0x004fc800078e02ff */
[----:B---3--:R-:W-:Y:S02]  /*1750*/  IMAD R11, R34, c[0x0][0x214], R6 ;  /* 0x00008500220b7a24 */ /* 0x008fe400078e0206 */
[----:B-1----:R-:W-:-:S04]  /*1760*/  @P0 IMAD.WIDE R6, R226, 0x2, R4 ;  /* 0x00000002e2060825 */ /* 0x002fc800078e0204 */
[----:B------:R-:W-:Y:S01]  /*1770*/  @P0 IMAD.WIDE R4, R140, 0x2, R4 ;  /* 0x000000028c040825 */ /* 0x000fe200078e0204 */
[----:B------:R4:W-:Y:S03]  /*1780*/  @P0 LDGSTS.E.BYPASS.LTC128B.128 [R219+0x8100], [R6.64], !P2 ;  /* 0x0810000006db0fae */ /* 0x0009e6000d101d46 */
[----:B------:R-:W-:Y:S01]  /*1790*/  IMAD.IADD R22, R25, 0x1, R11 ;  /* 0x0000000119167824 */ /* 0x000fe200078e020b */
[----:B------:R1:W-:Y:S01]  /*17a0*/  @P0 LDGSTS.E.BYPASS.LTC128B.128 [R219+0xb100], [R4.64], !P6 ;  /* 0x0b10000004db0fae */ /* 0x0003e2000f101d46 */
[----:B----4-:R-:W-:Y:S01]  /*17b0*/  @P1 IMAD.WIDE R6, R226, 0x2, R8 ;  /* 0x00000002e2061825 */ /* 0x010fe200078e0208 */
[----:B-1----:R-:W-:-:S04]  /*17c0*/  IADD3 R4, P0, R24, R2, RZ ;  /* 0x0000000218047210 */ /* 0x002fc80007f1e0ff */
[----:B------:R1:W-:Y:S01]  /*17d0*/  @P1 LDGSTS.E.BYPASS.LTC128B.128 [R219+0x9100], [R6.64], !P2 ;  /* 0x0910000006db1fae */ /* 0x0003e2000d101d46 */
[----:B------:R-:W-:Y:S01]  /*17e0*/  IADD3.X R0, R22, R3, R0, P0, !PT ;  /* 0x0000000316007210 */ /* 0x000fe200007fe400 */
[----:B------:R-:W-:Y:S01]  /*17f0*/  IMAD R3, R217, c[0x0][0x1e0], RZ ;  /* 0x00007800d9037a24 */ /* 0x000fe200078e02ff */
[----:B------:R-:W-:Y:S01]  /*1800*/  LEA R2, P0, R4, c[0x0][0x1f8], 0x1 ;  /* 0x00007e0004027a11 */ /* 0x000fe200078008ff */
[----:B------:R-:W-:-:S03]  /*1810*/  IMAD.WIDE R22, R226, 0x2, RZ ;  /* 0x00000002e2167825 */ /* 0x000fc600078e02ff */
[----:B------:R-:W-:Y:S01]  /*1820*/  LEA.HI.X R0, R4, c[0x0][0x1fc], R0, 0x1, P0 ;  /* 0x00007f0004007a11 */ /* 0x000fe200000f0c00 */
[----:B------:R-:W-:Y:S01]  /*1830*/  IMAD R3, R216, c[0x0][0x1f0], R3 ;  /* 0x00007c00d8037a24 */ /* 0x000fe200078e0203 */
[----:B------:R-:W2:Y:S01]  /*1840*/  SHFL.IDX PT, R18, R2, RZ, 0x181f ;  /* 0x00181fff02127589 */ /* 0x000ea200000e0000 */
[----:B------:R-:W-:-:S03]  /*1850*/  @P1 IMAD.WIDE R4, R140, 0x2, R8 ;  /* 0x000000028c041825 */ /* 0x000fc600078e0208 */
[----:B------:R-:W-:Y:S01]  /*1860*/  SHFL.IDX PT, R15, R2, 0x1, 0x181f ;  /* 0x00381f00020f7f89 */ /* 0x000fe200000e0000 */
[----:B------:R-:W-:-:S03]  /*1870*/  IMAD R3, R34, c[0x0][0x1e8], R3 ;  /* 0x00007a0022037a24 */ /* 0x000fc600078e0203 */
[----:B------:R3:W-:Y:S01]  /*1880*/  @P1 LDGSTS.E.BYPASS.LTC128B.128 [R219+0xc100], [R4.64], !P6 ;  /* 0x0c10000004db1fae */ /* 0x0007e2000f101d46 */
[----:B------:R-:W-:Y:S02]  /*1890*/  ISETP.GT.AND P1, PT, R30, 0x40, PT ;  /* 0x000000401e00780c */ /* 0x000fe40003f24270 */
[----:B------:R-:W-:Y:S01]  /*18a0*/  LEA R3, R3, c[0x0][0x1c8], 0x1 ;  /* 0x0000720003037a11 */ /* 0x000fe200078e08ff */
[----:B------:R-:W-:Y:S01]  /*18b0*/  SHFL.IDX PT, R14, R2, 0x2, 0x181f ;  /* 0x00581f00020e7f89 */ /* 0x000fe200000e0000 */
[----:B-1----:R-:W-:-:S03]  /*18c0*/  LEA.HI R7, R136, R137, RZ, 0x4 ;  /* 0x0000008988077211 */ /* 0x002fc600078f20ff */
[----:B------:R-:W1:Y:S01]  /*18d0*/  SHFL.IDX PT, R17, R0, RZ, 0x181f ;  /* 0x00181fff00117589 */ /* 0x000e6200000e0000 */
[----:B------:R-:W-:-:S03]  /*18e0*/  IMAD.SHL.U32 R6, R19, 0x8, RZ ;  /* 0x0000000813067824 */ /* 0x000fc600078e00ff */
[----:B------:R-:W4:Y:S01]  /*18f0*/  SHFL.IDX PT, R16, R0, 0x1, 0x181f ;  /* 0x00381f0000107f89 */ /* 0x000f2200000e0000 */
[----:B--2---:R-:W-:-:S03]  /*1900*/  IADD3 R32, P0, R18, R22, RZ ;  /* 0x0000001612207210 */ /* 0x004fc60007f1e0ff */
[----:B------:R2:W5:Y:S04]  /*1910*/  SHFL.IDX PT, R13, R0, 0x2, 0x181f ;  /* 0x00581f00000d7f89 */ /* 0x00056800000e0000 */
[----:B------:R-:W-:Y:S04]  /*1920*/  SHFL.IDX PT, R2, R3, 0x2, 0x181f ;  /* 0x00581f0003027f89 */ /* 0x000fe800000e0000 */
[----:B------:R5:W5:Y:S01]  /*1930*/  SHFL.IDX PT, R3, R12, 0x2, 0x181f ;  /* 0x00581f000c037f89 */ /* 0x000b6200000e0000 */
[----:B---3--:R-:W-:Y:S02]  /*1940*/  LOP3.LUT R4, R7, 0xfffffff0, RZ, 0xc0, !PT ;  /* 0xfffffff007047812 */ /* 0x008fe400078ec0ff */
[----:B------:R-:W-:Y:S01]  /*1950*/  SHF.R.S32.HI R5, RZ, 0x4, R7 ;  /* 0x00000004ff057819 */ /* 0x000fe20000011407 */
[----:B-1----:R-:W-:Y:S01]  /*1960*/  IMAD.X R33, R17, 0x1, R23, P0 ;  /* 0x0000000111217824 */ /* 0x002fe200000e0617 */
[----:B------:R-:W-:-:S05]  /*1970*/  IADD3 R28, P0, R22, R15, RZ ;  /* 0x0000000f161c7210 */ /* 0x000fca0007f1e0ff */
[----:B----4-:R-:W-:Y:S01]  /*1980*/  IMAD.X R29, R23, 0x1, R16, P0 ;  /* 0x00000001171d7824 */ /* 0x010fe200000e0610 */
[----:B------:R-:W-:Y:S01]  /*1990*/  IADD3 R48, P0, R22, R14, RZ ;  /* 0x0000000e16307210 */ /* 0x000fe20007f1e0ff */
[----:B--2---:R-:W-:Y:S01]  /*19a0*/  IMAD.IADD R0, R137, 0x1, -R4 ;  /* 0x0000000189007824 */ /* 0x004fe200078e0a04 */
[----:B------:R-:W-:Y:S01]  /*19b0*/  LEA.HI R4, R7, R5, RZ, 0x1 ;  /* 0x0000000507047211 */ /* 0x000fe200078f08ff */
[----:B------:R-:W-:Y:S02]  /*19c0*/  IMAD.SHL.U32 R7, R20, 0x40, RZ ;  /* 0x0000004014077824 */ /* 0x000fe400078e00ff */
[----:B-----5:R-:W-:Y:S01]  /*19d0*/  IMAD.X R49, R23, 0x1, R13, P0 ;  /* 0x0000000117317824 */ /* 0x020fe200000e060d */
[----:B------:R-:W-:Y:S02]  /*19e0*/  LOP3.LUT R9, R4, 0xfffffffe, RZ, 0xc0, !PT ;  /* 0xfffffffe04097812 */ /* 0x000fe400078ec0ff */
[----:B------:R-:W-:Y:S02]  /*19f0*/  SHF.R.S32.HI R12, RZ, 0x1f, R0 ;  /* 0x0000001fff0c7819 */ /* 0x000fe40000011400 */
[----:B------:R-:W-:-:S02]  /*1a00*/  LOP3.LUT R4, R7, 0x1c0, RZ, 0xc0, !PT ;  /* 0x000001c007047812 */ /* 0x000fc400078ec0ff */
[----:B------:R-:W-:Y:S02]  /*1a10*/  LEA.HI R12, R12, R0, RZ, 0x3 ;  /* 0x000000000c0c7211 */ /* 0x000fe400078f18ff */
[----:B------:R-:W-:Y:S02]  /*1a20*/  LOP3.LUT R8, R4, 0x8, R6, 0xf8, !PT ;  /* 0x0000000804087812 */ /* 0x000fe400078ef806 */
[----:B------:R-:W-:Y:S02]  /*1a30*/  LOP3.LUT R7, R12, 0xfffffff8, RZ, 0xc0, !PT ;  /* 0xfffffff80c077812 */ /* 0x000fe400078ec0ff */
[----:B------:R-:W-:Y:S01]  /*1a40*/  SHF.R.U32.HI R6, RZ, 0x3, R4 ;  /* 0x00000003ff067819 */ /* 0x000fe20000011604 */
[----:B------:R-:W-:Y:S02]  /*1a50*/  IMAD.IADD R4, R5, 0x1, -R9 ;  /* 0x0000000105047824 */ /* 0x000fe400078e0a09 */
[----:B------:R-:W-:Y:S01]  /*1a60*/  IMAD.IADD R11, R0, 0x1, -R7 ;  /* 0x00000001000b7824 */ /* 0x000fe200078e0a07 */
[----:B------:R-:W-:Y:S01]  /*1a70*/  LOP3.LUT R0, R8, R6, RZ, 0x3c, !PT ;  /* 0x0000000608007212 */ /* 0x000fe200078e3cff */
[----:B------:R-:W-:-:S04]  /*1a80*/  @P1 IMAD.WIDE R8, R226, 0x2, R2 ;  /* 0x00000002e2081825 */ /* 0x000fc800078e0202 */
[C---:B------:R-:W-:Y:S01]  /*1a90*/  IMAD R0, R4.reuse, 0x200, R0 ;  /* 0x0000020004007824 */ /* 0x040fe200078e0200 */
[----:B------:R1:W-:Y:S01]  /*1aa0*/  @P1 LDGSTS.E.BYPASS.LTC128B.128 [R219+0xa100], [R8.64], !P2 ;  /* 0x0a10000008db1fae */ /* 0x0003e2000d101d46 */
[----:B------:R-:W-:Y:S02]  /*1ab0*/  IMAD.SHL.U32 R7, R4, 0x8, RZ ;  /* 0x0000000804077824 */ /* 0x000fe400078e00ff */
[----:B------:R-:W-:-:S04]  /*1ac0*/  @P1 IMAD.WIDE R4, R140, 0x2, R2 ;  /* 0x000000028c041825 */ /* 0x000fc800078e0202 */
[----:B------:R-:W-:Y:S01]  /*1ad0*/  IMAD.SHL.U32 R6, R11, 0x40, RZ ;  /* 0x000000400b067824 */ /* 0x000fe200078e00ff */
[----:B------:R2:W-:Y:S01]  /*1ae0*/  @P1 LDGSTS.E.BYPASS.LTC128B.128 [R219+0xd100], [R4.64], !P6 ;  /* 0x0d10000004db1fae */ /* 0x0005e2000f101d46 */
[----:B------:R-:W-:Y:S01]  /*1af0*/  IMAD.WIDE R2, R140, 0x2, RZ ;  /* 0x000000028c027825 */ /* 0x000fe200078e02ff */
[----:B------:R-:W-:Y:S02]  /*1b00*/  LOP3.LUT P1, RZ, R20, 0x2, RZ, 0xc0, !PT ;  /* 0x0000000214ff7812 */ /* 0x000fe4000782c0ff */
[----:B------:R-:W0:Y:S01]  /*1b10*/  LDGDEPBAR ;  /* 0x00000000000079af */ /* 0x000e220000000000 */
[----:B------:R-:W-:Y:S01]  /*1b20*/  LOP3.LUT R6, R6, 0x1c0, RZ, 0xc0, !PT ;  /* 0x000001c006067812 */ /* 0x000fe200078ec0ff */
[----:B------:R-:W-:Y:S01]  /*1b30*/  IMAD.SHL.U32 R196, R0, 0x2, RZ ;  /* 0x0000000200c47824 */ /* 0x000fe200078e00ff */
[----:B------:R-:W-:Y:S02]  /*1b40*/  IADD3 R22, P0, R18, R2, RZ ;  /* 0x0000000212167210 */ /* 0x000fe40007f1e0ff */
[----:B------:R-:W-:-:S02]  /*1b50*/  LOP3.LUT R7, R6, 0x8, R7, 0xf8, !PT ;  /* 0x0000000806077812 */ /* 0x000fc400078ef807 */
[----:B------:R-:W-:Y:S01]  /*1b60*/  SHF.R.U32.HI R6, RZ, 0x3, R6 ;  /* 0x00000003ff067819 */ /* 0x000fe20000011606 */
[----:B------:R-:W-:Y:S01]  /*1b70*/  IMAD.X R23, R17, 0x1, R3, P0 ;  /* 0x0000000111177824 */ /* 0x000fe200000e0603 */
[----:B------:R-:W-:Y:S02]  /*1b80*/  IADD3 R18, P0, R2, R15, RZ ;  /* 0x0000000f02127210 */ /* 0x000fe40007f1e0ff */
[----:B------:R-:W-:Y:S02]  /*1b90*/  LOP3.LUT R6, R7, R6, RZ, 0x3c, !PT ;  /* 0x0000000607067212 */ /* 0x000fe400078e3cff */
[----:B------:R-:W-:Y:S01]  /*1ba0*/  IADD3 R0, R196, 0x8100, RZ ;  /* 0x00008100c4007810 */ /* 0x000fe20007ffe0ff */
[----:B------:R-:W-:Y:S01]  /*1bb0*/  IMAD.X R19, R3, 0x1, R16, P0 ;  /* 0x0000000103137824 */ /* 0x000fe200000e0610 */
[----:B-1----:R-:W-:Y:S01]  /*1bc0*/  IADD3 R8, P0, R2, R14, RZ ;  /* 0x0000000e02087210 */ /* 0x002fe20007f1e0ff */
[----:B------:R-:W-:Y:S01]  /*1bd0*/  IMAD.MOV.U32 R2, RZ, RZ, 0x20 ;  /* 0x00000020ff027424 */ /* 0x000fe200078e00ff */
[----:B------:R-:W-:-:S02]  /*1be0*/  IADD3 R203, R196, 0x8120, RZ ;  /* 0x00008120c4cb7810 */ /* 0x000fc40007ffe0ff */
[----:B------:R-:W-:Y:S01]  /*1bf0*/  @P1 IADD3 R203, R0, -0x20, RZ ;  /* 0xffffffe000cb1810 */ /* 0x000fe20007ffe0ff */
[----:B------:R-:W-:Y:S01]  /*1c00*/  IMAD.X R9, R3, 0x1, R13, P0 ;  /* 0x0000000103097824 */ /* 0x000fe200000e060d */
[----:B------:R-:W-:Y:S01]  /*1c10*/  R2P PR, R11, 0x6 ;  /* 0x000000060b007804 */ /* 0x000fe20000000000 */
[----:B--2---:R-:W-:Y:S01]  /*1c20*/  IMAD.SHL.U32 R4, R12, 0x40, RZ ;  /* 0x000000400c047824 */ /* 0x004fe200078e00ff */
[----:B------:R-:W-:-:S04]  /*1c30*/  DEPBAR.LE SB0, 0x1 ;  /* 0x000080400000791a */ /* 0x000fc80000000000 */
[----:B------:R-:W-:Y:S01]  /*1c40*/  LOP3.LUT R4, R6, 0xfffffe00, R4, 0xf8, !PT ;  /* 0xfffffe0006047812 */ /* 0x000fe200078ef804 */
[----:B------:R-:W-:Y:S01]  /*1c50*/  IMAD.MOV.U32 R5, RZ, RZ, 0x10 ;  /* 0x00000010ff057424 */ /* 0x000fe200078e00ff */
[----:B------:R-:W-:Y:S02]  /*1c60*/  SEL R0, R2, 0xffffffe0, !P2 ;  /* 0xffffffe002007807 */ /* 0x000fe40005000000 */
[----:B------:R-:W-:Y:S01]  /*1c70*/  ISETP.GE.AND P0, PT, R226, c[0x0][0x1d4], PT ;  /* 0x00007500e2007a0c */ /* 0x000fe20003f06270 */
[----:B------:R-:W-:Y:S01]  /*1c80*/  IMAD R176, R134, 0x400, R4 ;  /* 0x0000040086b07824 */ /* 0x000fe200078e0204 */
[----:B------:R-:W-:Y:S02]  /*1c90*/  SEL R5, R5, 0xfffffff0, !P1 ;  /* 0xfffffff005057807 */ /* 0x000fe40004800000 */
[----:B------:R-:W-:Y:S02]  /*1ca0*/  ISETP.LT.OR P1, PT, R30, 0x1, P0 ;  /* 0x000000011e00780c */ /* 0x000fe40000721670 */
[C---:B------:R-:W-:Y:S01]  /*1cb0*/  LEA R184, R176.reuse, 0x100, 0x1 ;  /* 0x00000100b0b87811 */ /* 0x040fe200078e08ff */
[----:B------:R-:W-:Y:S01]  /*1cc0*/  IMAD.SHL.U32 R176, R176, 0x2, RZ ;  /* 0x00000002b0b07824 */ /* 0x000fe200078e00ff */
[----:B------:R-:W-:Y:S01]  /*1cd0*/  BAR.SYNC.DEFER_BLOCKING 0x0 ;  /* 0x0000000000007b1d */ /* 0x000fe20000010000 */
[----:B------:R-:W-:-:S02]  /*1ce0*/  ISETP.GE.AND P2, PT, R21, c[0x0][0x1d4], PT ;  /* 0x0000750015007a0c */ /* 0x000fc40003f46270 */
[--C-:B------:R-:W-:Y:S01]  /*1cf0*/  IMAD R180, R5, 0x2, R184.reuse ;  /* 0x0000000205b47824 */ /* 0x100fe200078e02b8 */
[----:B------:R-:W-:Y:S01]  /*1d00*/  IADD3 R3, R219, 0x1100, RZ ;  /* 0x00001100db037810 */ /* 0x000fe20007ffe0ff */
[C---:B------:R-:W-:Y:S01]  /*1d10*/  IMAD R184, R0.reuse, 0x2, R184 ;  /* 0x0000000200b87824 */ /* 0x040fe200078e02b8 */
[C---:B------:R-:W-:Y:S01]  /*1d20*/  IADD3 R214, R203.reuse, 0x800, RZ ;  /* 0x00000800cbd67810 */ /* 0x040fe20007ffe0ff */
[----:B------:R-:W-:Y:S01]  /*1d30*/  IMAD R192, R0, 0x2, R180 ;  /* 0x0000000200c07824 */ /* 0x000fe200078e02b4 */
[C---:B------:R-:W-:Y:S02]  /*1d40*/  IADD3 R213, R203.reuse, 0x1000, RZ ;  /* 0x00001000cbd57810 */ /* 0x040fe40007ffe0ff */
[C---:B------:R-:W-:Y:S02]  /*1d50*/  IADD3 R212, R203.reuse, 0x1800, RZ ;  /* 0x00001800cbd47810 */ /* 0x040fe40007ffe0ff */
[C---:B------:R-:W-:Y:S02]  /*1d60*/  IADD3 R211, R203.reuse, 0x2000, RZ ;  /* 0x00002000cbd37810 */ /* 0x040fe40007ffe0ff */
[----:B------:R-:W-:-:S02]  /*1d70*/  IADD3 R210, R203, 0x2800, RZ ;  /* 0x00002800cbd27810 */ /* 0x000fc40007ffe0ff */
[C---:B------:R-:W-:Y:S02]  /*1d80*/  IADD3 R209, R203.reuse, 0x3000, RZ ;  /* 0x00003000cbd17810 */ /* 0x040fe40007ffe0ff */
[C---:B------:R-:W-:Y:S02]  /*1d90*/  IADD3 R208, R203.reuse, 0x3800, RZ ;  /* 0x00003800cbd07810 */ /* 0x040fe40007ffe0ff */
[C---:B------:R-:W-:Y:S02]  /*1da0*/  IADD3 R207, R203.reuse, 0x4000, RZ ;  /* 0x00004000cbcf7810 */ /* 0x040fe40007ffe0ff */
[C---:B------:R-:W-:Y:S01]  /*1db0*/  IADD3 R206, R203.reuse, 0x4800, RZ ;  /* 0x00004800cbce7810 */ /* 0x040fe20007ffe0ff */
[----:B------:R-:W-:Y:S01]  /*1dc0*/  LDSM.16.M88.4 R124, [R176+0x100] ;  /* 0x00010000b07c783b */ /* 0x000fe20000000200 */
[C---:B------:R-:W-:Y:S02]  /*1dd0*/  IADD3 R205, R203.reuse, 0x5000, RZ ;  /* 0x00005000cbcd7810 */ /* 0x040fe40007ffe0ff */
[----:B------:R-:W-:Y:S01]  /*1de0*/  IADD3 R204, R203, 0x5800, RZ ;  /* 0x00005800cbcc7810 */ /* 0x000fe20007ffe0ff */
[----:B------:R-:W-:Y:S04]  /*1df0*/  LDSM.16.M88.4 R128, [R180] ;  /* 0x00000000b480783b */ /* 0x000fe80000000200 */
[----:B------:R-:W-:Y:S04]  /*1e00*/  LDSM.16.M88.4 R152, [R184] ;  /* 0x00000000b898783b */ /* 0x000fe80000000200 */
[----:B------:R-:W-:Y:S04]  /*1e10*/  LDSM.16.M88.4 R172, [R192] ;  /* 0x00000000c0ac783b */ /* 0x000fe80000000200 */
[----:B------:R-:W-:Y:S04]  /*1e20*/  LDSM.16.M88.4 R176, [R176+0x4100] ;  /* 0x00410000b0b0783b */ /* 0x000fe80000000200 */
[----:B------:R-:W-:Y:S04]  /*1e30*/  LDSM.16.M88.4 R180, [R180+0x4000] ;  /* 0x00400000b4b4783b */ /* 0x000fe80000000200 */
[----:B------:R-:W-:Y:S04]  /*1e40*/  LDSM.16.M88.4 R184, [R184+0x4000] ;  /* 0x00400000b8b8783b */ /* 0x000fe80000000200 */
[----:B------:R-:W-:Y:S04]  /*1e50*/  LDSM.16.M88.4 R192, [R192+0x4000] ;  /* 0x00400000c0c0783b */ /* 0x000fe80000000200 */
[----:B------:R-:W-:Y:S06]  /*1e60*/  BAR.SYNC.DEFER_BLOCKING 0x0 ;  /* 0x0000000000007b1d */ /* 0x000fec0000010000 */
[----:B------:R-:W-:-:S04]  /*1e70*/  DEPBAR.LE SB0, 0x0 ;  /* 0x000080000000791a */ /* 0x000fc80000000000 */
[----:B------:R-:W-:Y:S06]  /*1e80*/  BAR.SYNC.DEFER_BLOCKING 0x0 ;  /* 0x0000000000007b1d */ /* 0x000fec0000010000 */
[----:B------:R-:W1:Y:S04]  /*1e90*/  LDSM.16.M88.4 R24, [R196+0x8100] ;  /* 0x00810000c418783b */ /* 0x000e680000000200 */
[----:B------:R-:W2:Y:S04]  /*1ea0*/  LDSM.16.M88.4 R12, [R196+0x8900] ;  /* 0x00890000c40c783b */ /* 0x000ea80000000200 */
[----:B------:R-:W-:Y:S04]  /*1eb0*/  LDSM.16.M88.4 R44, [R196+0x9100] ;  /* 0x00910000c42c783b */ /* 0x000fe80000000200 */
[----:B------:R-:W-:Y:S04]  /*1ec0*/  LDSM.16.M88.4 R52, [R196+0x9900] ;  /* 0x00990000c434783b */ /* 0x000fe80000000200 */
[----:B------:R-:W-:Y:S04]  /*1ed0*/  LDSM.16.M88.4 R68, [R196+0xa100] ;  /* 0x00a10000c444783b */ /* 0x000fe80000000200 */
[----:B------:R-:W-:Y:S04]  /*1ee0*/  LDSM.16.M88.4 R80, [R196+0xa900] ;  /* 0x00a90000c450783b */ /* 0x000fe80000000200 */
[----:B------:R-:W3:Y:S04]  /*1ef0*/  LDSM.16.M88.4 R64, [R203] ;  /* 0x00000000cb40783b */ /* 0x000ee80000000200 */
[----:B------:R-:W4:Y:S04]  /*1f00*/  LDSM.16.M88.4 R60, [R203+0x800] ;  /* 0x00080000cb3c783b */ /* 0x000f280000000200 */
[----:B------:R-:W-:Y:S04]  /*1f10*/  LDSM.16.M88.4 R56, [R203+0x1000] ;  /* 0x00100000cb38783b */ /* 0x000fe80000000200 */
[----:B------:R-:W5:Y:S04]  /*1f20*/  LDSM.16.M88.4 R72, [R203+0x1800] ;  /* 0x00180000cb48783b */ /* 0x000f680000000200 */
[----:B------:R-:W4:Y:S01]  /*1f30*/  LDSM.16.M88.4 R108, [R203+0x2000] ;  /* 0x00200000cb6c783b */ /* 0x000f220000000200 */
[C---:B-1----:R-:W-:Y:S03]  /*1f40*/  HMMA.16816.F32.BF16 R40, R124.reuse, R24, RZ ;  /* 0x000000187c28723c */ /* 0x042fe600000418ff */
[----:B------:R-:W-:Y:S04]  /*1f50*/  LDSM.16.M88.4 R112, [R203+0x2800] ;  /* 0x00280000cb70783b */ /* 0x000fe80000000200 */
[----:B------:R-:W-:Y:S01]  /*1f60*/  @!PT LDS RZ, [RZ] ;  /* 0x00000000fffff984 */ /* 0x000fe20000000800 */
[----:B------:R-:W-:Y:S01]  /*1f70*/  @!PT LDS RZ, [RZ] ;  /* 0x00000000fffff984 */ /* 0x000fe20000000800 */
[----:B------:R-:W-:Y:S01]  /*1f80*/  @!PT LDS RZ, [RZ] ;  /* 0x00000000fffff984 */ /* 0x000fe20000000800 */
[----:B------:R1:W-:Y:S01]  /*1f90*/  LDGSTS.E.BYPASS.LTC128B.128 [R219+0x100], [R32.64], !P1 ;  /* 0x0010000020db7fae */ /* 0x0003e2000c901d46 */
[C---:B------:R-:W-:Y:S01]  /*1fa0*/  ISETP.LT.OR P1, PT, R30.reuse, 0x1, P2 ;  /* 0x000000011e00780c */ /* 0x040fe20001721670 */
[C---:B------:R-:W-:Y:S08]  /*1fb0*/  HMMA.16816.F32.BF16 R36, R124.reuse, R26, RZ ;  /* 0x0000001a7c24723c */ /* 0x040ff000000418ff */
[----:B--2---:R-:W-:Y:S04]  /*1fc0*/  HMMA.16816.F32.BF16 R24, R124, R14, RZ ;  /* 0x0000000e7c18723c */ /* 0x004fe800000418ff */
[----:B------:R2:W-:Y:S01]  /*1fd0*/  LDGSTS.E.BYPASS.LTC128B.128 [R219+0x3100], [R22.64], !P1 ;  /* 0x0310000016db7fae */ /* 0x0005e2000c901d46 */
[----:B------:R-:W-:-:S02]  /*1fe0*/  ISETP.LT.OR P1, PT, R30, 0x21, P0 ;  /* 0x000000211e00780c */ /* 0x000fc40000721670 */
[C---:B------:R-:W-:Y:S01]  /*1ff0*/  ISETP.LT.OR P0, PT, R30.reuse, 0x41, P0 ;  /* 0x000000411e00780c */ /* 0x040fe20000701670 */
[C---:B---3--:R-:W-:Y:S08]  /*2000*/  HMMA.16816.F32.BF16 R88, R128.reuse, R64, R40 ;  /* 0x000000408058723c */ /* 0x048ff00000041828 */
[----:B------:R-:W-:Y:S02]  /*2010*/  HMMA.16816.F32.BF16 R100, R128, R66, R36 ;  /* 0x000000428064723c */ /* 0x000fe40000041824 */
[----:B------:R3:W-:Y:S01]  /*2020*/  LDGSTS.E.BYPASS.LTC128B.128 [R219+0x1100], [R28.64], !P1 ;  /* 0x011000001cdb7fae */ /* 0x0007e2000c901d46 */
[----:B------:R-:W-:-:S02]  /*2030*/  ISETP.LT.OR P1, PT, R30, 0x21, P2 ;  /* 0x000000211e00780c */ /* 0x000fc40001721670 */
[----:B------:R-:W-:-:S03]  /*2040*/  ISETP.LT.OR P2, PT, R30, 0x41, P2 ;  /* 0x000000411e00780c */ /* 0x000fc60001741670 */
[C---:B-1----:R-:W-:Y:S08]  /*2050*/  HMMA.16816.F32.BF16 R32, R124.reuse, R12, RZ ;  /* 0x0000000c7c20723c */ /* 0x042ff000000418ff */
[----:B------:R1:W-:Y:S01]  /*2060*/  LDGSTS.E.BYPASS.LTC128B.128 [R219+0x4100], [R18.64], !P1 ;  /* 0x0410000012db7fae */ /* 0x0003e2000c901d46 */
[----:B------:R-:W-:Y:S01]  /*2070*/  LOP3.LUT P1, RZ, R20, 0x4, RZ, 0xc0, !PT ;  /* 0x0000000414ff7812 */ /* 0x000fe2000782c0ff */
[----:B------:R-:W-:Y:S02]  /*2080*/  HMMA.16816.F32.BF16 R12, R124, R52, RZ ;  /* 0x000000347c0c723c */ /* 0x000fe400000418ff */
[----:B------:R3:W-:Y:S01]  /*2090*/  LDGSTS.E.BYPASS.LTC128B.128 [R219+0x2100], [R48.64], !P0 ;  /* 0x0210000030db7fae */ /* 0x0007e2000c101d46 */
[----:B------:R-:W-:-:S02]  /*20a0*/  SEL R2, R2, 0xffffffe0, !P1 ;  /* 0xffffffe002027807 */ /* 0x000fc40004800000 */
[----:B------:R-:W-:Y:S01]  /*20b0*/  ISETP.GT.AND P1, PT, R231, 0x5f, PT ;  /* 0x0000005fe700780c */ /* 0x000fe20003f24270 */
[----:B------:R5:W-:Y:S02]  /*20c0*/  LDGSTS.E.BYPASS.LTC128B.128 [R219+0x5100], [R8.64], !P2 ;  /* 0x0510000008db7fae */ /* 0x000be4000d101d46 */
[C---:B------:R-:W-:Y:S01]  /*20d0*/  IMAD R202, R2.reuse, 0x2, R196 ;  /* 0x0000000202ca7824 */ /* 0x040fe200078e02c4 */
[----:B--2---:R-:W-:Y:S01]  /*20e0*/  HMMA.16816.F32.BF16 R20, R124, R44, RZ ;  /* 0x0000002c7c14723c */ /* 0x004fe200000418ff */
[----:B------:R-:W-:Y:S01]  /*20f0*/  IMAD R199, R2, 0x2, R203 ;  /* 0x0000000202c77824 */ /* 0x000fe200078e02cb */
[----:B------:R-:W0:Y:S01]  /*2100*/  LDGDEPBAR ;  /* 0x00000000000079af */ /* 0x000e220000000000 */
[----:B------:R-:W-:-:S03]  /*2110*/  IADD3 R2, R218, -0x1, RZ ;  /* 0xffffffffda027810 */ /* 0x000fc60007ffe0ff */
[----:B------:R-:W-:Y:S01]  /*2120*/  LDSM.16.M88.4 R40, [R202+0x9900] ;  /* 0x00990000ca28783b */ /* 0x000fe20000000200 */
[----:B------:R-:W-:Y:S01]  /*2130*/  ISETP.GT.AND P0, PT, R2, R251, PT ;  /* 0x000000fb0200720c */ /* 0x000fe20003f04270 */
[----:B----4-:R-:W-:Y:S01]  /*2140*/  HMMA.16816.F32.BF16 R92, R128, R62, R24 ;  /* 0x0000003e805c723c */ /* 0x010fe20000041818 */
[C---:B------:R-:W-:Y:S01]  /*2150*/  IADD3 R2, R219.reuse, 0x3100, RZ ;  /* 0x00003100db027810 */ /* 0x040fe20007ffe0ff */
[----:B------:R-:W-:Y:S01]  /*2160*/  LDSM.16.M88.4 R116, [R202+0xb100] ;  /* 0x00b10000ca74783b */ /* 0x000fe20000000200 */
[----:B------:R-:W-:-:S03]  /*2170*/  IADD3 R2, R219, 0x4100, RZ ;  /* 0x00004100db027810 */ /* 0x000fc60007ffe0ff */
[----:B------:R-:W-:Y:S02]  /*2180*/  LDSM.16.M88.4 R120, [R202+0xc100] ;  /* 0x00c10000ca78783b */ /* 0x000fe40000000200 */
[----:B-1----:R-:W-:Y:S02]  /*2190*/  HMMA.16816.F32.BF16 R16, R124, R46, RZ ;  /* 0x0000002e7c10723c */ /* 0x002fe400000418ff */
[----:B---3--:R-:W-:Y:S06]  /*21a0*/  LDSM.16.M88.4 R48, [R202+0x8900] ;  /* 0x00890000ca30783b */ /* 0x008fec0000000200 */
[----:B-----5:R-:W-:Y:S08]  /*21b0*/  HMMA.16816.F32.BF16 R76, R128, R72, R12 ;  /* 0x00000048804c723c */ /* 0x020ff0000004180c */
[----:B------:R-:W-:Y:S01]  /*21c0*/  HMMA.16816.F32.BF16 R12, R124, R54, RZ ;  /* 0x000000367c0c723c */ /* 0x000fe200000418ff */
[----:B------:R-:W-:Y:S07]  /*21d0*/  LDSM.16.M88.4 R52, [R202+0x9100] ;  /* 0x00910000ca34783b */ /* 0x000fee0000000200 */
[----:B------:R-:W-:Y:S01]  /*21e0*/  HMMA.16816.F32.BF16 R104, R128, R58, R16 ;  /* 0x0000003a8068723c */ /* 0x000fe20000041810 */
[----:B------:R-:W1:Y:S07]  /*21f0*/  LDSM.16.M88.4 R16, [R202+0x8100] ;  /* 0x00810000ca10783b */ /* 0x000e6e0000000200 */
[C---:B------:R-:W-:Y:S08]  /*2200*/  HMMA.16816.F32.BF16 R24, R124.reuse, R70, RZ ;  /* 0x000000467c18723c */ /* 0x040ff000000418ff */
[----:B------:R-:W-:Y:S08]  /*2210*/  HMMA.16816.F32.BF16 R28, R124, R68, RZ ;  /* 0x000000447c1c723c */ /* 0x000ff000000418ff */
[C---:B------:R-:W-:Y:S01]  /*2220*/  HMMA.16816.F32.BF16 R84, R128.reuse, R60, R32 ;  /* 0x0000003c8054723c */ /* 0x040fe20000041820 */
[----:B------:R-:W2:Y:S07]  /*2230*/  LDSM.16.M88.4 R32, [R202+0xa100] ;  /* 0x00a10000ca20783b */ /* 0x000eae0000000200 */
[----:B------:R-:W-:Y:S08]  /*2240*/  HMMA.16816.F32.BF16 R96, R128, R56, R20 ;  /* 0x000000388060723c */ /* 0x000ff00000041814 */
[----:B------:R-:W-:Y:S08]  /*2250*/  HMMA.16816.F32.BF16 R20, R124, R80, RZ ;  /* 0x000000507c14723c */ /* 0x000ff000000418ff */
[----:B------:R-:W-:Y:S08]  /*2260*/  HMMA.16816.F32.BF16 R68, R128, R74, R12 ;  /* 0x0000004a8044723c */ /* 0x000ff0000004180c */
[----:B------:R-:W-:Y:S08]  /*2270*/  HMMA.16816.F32.BF16 R12, R124, R82, RZ ;  /* 0x000000527c0c723c */ /* 0x000ff000000418ff */
[C---:B------:R-:W-:Y:S08]  /*2280*/  HMMA.16816.F32.BF16 R60, R128.reuse, R110, R24 ;  /* 0x0000006e803c723c */ /* 0x040ff00000041818 */
[----:B------:R-:W-:Y:S01]  /*2290*/  HMMA.16816.F32.BF16 R64, R128, R108, R28 ;  /* 0x0000006c8040723c */ /* 0x000fe2000004181c */
[----:B------:R-:W-:Y:S07]  /*22a0*/  LDSM.16.M88.4 R28, [R202+0xa900] ;  /* 0x00a90000ca1c783b */ /* 0x000fee0000000200 */
[C---:B-1----:R-:W-:Y:S08]  /*22b0*/  HMMA.16816.F32.BF16 R36, R152.reuse, R16, R88 ;  /* 0x000000109824723c */ /* 0x042ff00000041858 */
[C---:B------:R-:W-:Y:S01]  /*22c0*/  HMMA.16816.F32.BF16 R24, R152.reuse, R18, R100 ;  /* 0x000000129818723c */ /* 0x040fe20000041864 */
[----:B------:R-:W1:Y:S07]  /*22d0*/  LDSM.16.M88.4 R16, [R199+0x800] ;  /* 0x00080000c710783b */ /* 0x000e6e0000000200 */
[----:B------:R-:W-:Y:S08]  /*22e0*/  HMMA.16816.F32.BF16 R72, R152, R48, R84 ;  /* 0x000000309848723c */ /* 0x000ff00000041854 */
[C---:B------:R-:W-:Y:S01]  /*22f0*/  HMMA.16816.F32.BF16 R56, R128.reuse, R112, R20 ;  /* 0x000000708038723c */ /* 0x040fe20000041814 */
[----:B------:R-:W3:Y:S07]  /*2300*/  LDSM.16.M88.4 R20, [R199] ;  /* 0x00000000c714783b */ /* 0x000eee0000000200 */
[----:B------:R-:W-:Y:S01]  /*2310*/  HMMA.16816.F32.BF16 R44, R128, R114, R12 ;  /* 0x00000072802c723c */ /* 0x000fe2000004180c */
[----:B------:R-:W4:Y:S04]  /*2320*/  LDSM.16.M88.4 R12, [R199+0x1000] ;  /* 0x00100000c70c783b */ /* 0x000f280000000200 */
[----:B------:R-:W-:Y:S03]  /*2330*/  LDSM.16.M88.4 R112, [R202+0xb900] ;  /* 0x00b90000ca70783b */ /* 0x000fe60000000200 */
[C---:B------:R-:W-:Y:S08]  /*2340*/  HMMA.16816.F32.BF16 R80, R152.reuse, R50, R92 ;  /* 0x000000329850723c */ /* 0x040ff0000004185c */
[C---:B------:R-:W-:Y:S01]  /*2350*/  HMMA.16816.F32.BF16 R100, R152.reuse, R42, R68 ;  /* 0x0000002a9864723c */ /* 0x040fe20000041844 */
[----:B------:R-:W5:Y:S07]  /*2360*/  LDSM.16.M88.4 R68, [R199+0x2000] ;  /* 0x00200000c744783b */ /* 0x000f6e0000000200 */
[C---:B--2---:R-:W-:Y:S08]  /*2370*/  HMMA.16816.F32.BF16 R92, R152.reuse, R32, R64 ;  /* 0x00000020985c723c */ /* 0x044ff00000041840 */
[C---:B------:R-:W-:Y:S01]  /*2380*/  HMMA.16816.F32.BF16 R88, R152.reuse, R34, R60 ;  /* 0x000000229858723c */ /* 0x040fe2000004183c */
[----:B------:R-:W2:Y:S04]  /*2390*/  LDSM.16.M88.4 R32, [R196+0xb900] ;  /* 0x00b90000c420783b */ /* 0x000ea80000000200 */
[----:B------:R-:W2:Y:S03]  /*23a0*/  LDSM.16.M88.4 R60, [R199+0x1800] ;  /* 0x00180000c73c783b */ /* 0x000ea60000000200 */
[C---:B------:R-:W-:Y:S08]  /*23b0*/  HMMA.16816.F32.BF16 R104, R152.reuse, R54, R104 ;  /* 0x000000369868723c */ /* 0x040ff00000041868 */
[----:B------:R-:W-:Y:S01]  /*23c0*/  HMMA.16816.F32.BF16 R96, R152, R52, R96 ;  /* 0x000000349860723c */ /* 0x000fe20000041860 */
[----:B------:R-:W2:Y:S07]  /*23d0*/  LDSM.16.M88.4 R52, [R199+0x2800] ;  /* 0x00280000c734783b */ /* 0x000eae0000000200 */
[----:B-1----:R-:W-:Y:S01]  /*23e0*/  HMMA.16816.F32.BF16 R48, R172, R16, R72 ;  /* 0x00000010ac30723c */ /* 0x002fe20000041848 */
[----:B------:R-:W-:Y:S07]  /*23f0*/  LDSM.16.M88.4 R72, [R196+0xd100] ;  /* 0x00d10000c448783b */ /* 0x000fee0000000200 */
[C---:B------:R-:W-:Y:S08]  /*2400*/  HMMA.16816.F32.BF16 R108, R152.reuse, R40, R76 ;  /* 0x00000028986c723c */ /* 0x040ff0000004184c */
[C---:B------:R-:W-:Y:S01]  /*2410*/  HMMA.16816.F32.BF16 R76, R152.reuse, R30, R44 ;  /* 0x0000001e984c723c */ /* 0x040fe2000004182c */
[----:B------:R-:W1:Y:S07]  /*2420*/  LDSM.16.M88.4 R44, [R196+0xb100] ;  /* 0x00b10000c42c783b */ /* 0x000e6e0000000200 */
[----:B------:R-:W-:Y:S01]  /*2430*/  HMMA.16816.F32.BF16 R84, R152, R28, R56 ;  /* 0x0000001c9854723c */ /* 0x000fe20000041838 */
[----:B------:R-:W1:Y:S07]  /*2440*/  LDSM.16.M88.4 R28, [R196+0xc100] ;  /* 0x00c10000c41c783b */ /* 0x000e6e0000000200 */
[C---:B---3--:R-:W-:Y:S08]  /*2450*/  HMMA.16816.F32.BF16 R64, R172.reuse, R20, R36 ;  /* 0x00000014ac40723c */ /* 0x048ff00000041824 */
[C---:B------:R-:W-:Y:S01]  /*2460*/  HMMA.16816.F32.BF16 R56, R172.reuse, R22, R24 ;  /* 0x00000016ac38723c */ /* 0x040fe20000041818 */
[----:B------:R-:W3:Y:S07]  /*2470*/  LDSM.16.M88.4 R24, [R196+0xc900] ;  /* 0x00c90000c418783b */ /* 0x000eee0000000200 */
[C---:B----4-:R-:W-:Y:S08]  /*2480*/  HMMA.16816.F32.BF16 R20, R172.reuse, R14, R104 ;  /* 0x0000000eac14723c */ /* 0x050ff00000041868 */
[C---:B-----5:R-:W-:Y:S08]  /*2490*/  HMMA.16816.F32.BF16 R104, R172.reuse, R68, R92 ;  /* 0x00000044ac68723c */ /* 0x060ff0000004185c */
[----:B------:R-:W-:Y:S08]  /*24a0*/  HMMA.16816.F32.BF16 R40, R172, R18, R80 ;  /* 0x00000012ac28723c */ /* 0x000ff00000041850 */
[----:B--2---:R-:W-:Y:S01]  /*24b0*/  HMMA.16816.F32.BF16 R92, R176, R32, R48 ;  /* 0x00000020b05c723c */ /* 0x004fe20000041830 */
[----:B------:R-:W2:Y:S07]  /*24c0*/  LDSM.16.M88.4 R48, [R196+0xd900] ;  /* 0x00d90000c430783b */ /* 0x000eae0000000200 */
[C---:B------:R-:W-:Y:S08]  /*24d0*/  HMMA.16816.F32.BF16 R36, R172.reuse, R12, R96 ;  /* 0x0000000cac24723c */ /* 0x040ff00000041860 */
[C---:B------:R-:W-:Y:S08]  /*24e0*/  HMMA.16816.F32.BF16 R16, R172.reuse, R60, R108 ;  /* 0x0000003cac10723c */ /* 0x040ff0000004186c */
[C---:B------:R-:W-:Y:S08]  /*24f0*/  HMMA.16816.F32.BF16 R12, R172.reuse, R62, R100 ;  /* 0x0000003eac0c723c */ /* 0x040ff00000041864 */
[C---:B------:R-:W-:Y:S08]  /*2500*/  HMMA.16816.F32.BF16 R100, R172.reuse, R70, R88 ;  /* 0x00000046ac64723c */ /* 0x040ff00000041858 */
[C---:B------:R-:W-:Y:S08]  /*2510*/  HMMA.16816.F32.BF16 R96, R172.reuse, R52, R84 ;  /* 0x00000034ac60723c */ /* 0x040ff00000041854 */
[----:B------:R-:W-:Y:S08]  /*2520*/  HMMA.16816.F32.BF16 R88, R172, R54, R76 ;  /* 0x00000036ac58723c */ /* 0x000ff0000004184c */
[C---:B-1----:R-:W-:Y:S01]  /*2530*/  HMMA.16816.F32.BF16 R80, R176.reuse, R46, R56 ;  /* 0x0000002eb050723c */ /* 0x042fe20000041838 */
[----:B------:R-:W1:Y:S07]  /*2540*/  LDSM.16.M88.4 R56, [R203+0x3000] ;  /* 0x00300000cb38783b */ /* 0x000e6e0000000200 */
[C---:B------:R-:W-:Y:S01]  /*2550*/  HMMA.16816.F32.BF16 R76, R176.reuse, R34, R40 ;  /* 0x00000022b04c723c */ /* 0x040fe20000041828 */
[----:B------:R-:W4:Y:S04]  /*2560*/  LDSM.16.M88.4 R32, [R203+0x5800] ;  /* 0x00580000cb20783b */ /* 0x000f280000000200 */
[----:B------:R-:W-:Y:S03]  /*2570*/  LDSM.16.M88.4 R40, [R203+0x4800] ;  /* 0x00480000cb28783b */ /* 0x000fe60000000200 */
[C---:B------:R-:W-:Y:S01]  /*2580*/  HMMA.16816.F32.BF16 R84, R176.reuse, R44, R64 ;  /* 0x0000002cb054723c */ /* 0x040fe20000041840 */
[----:B------:R-:W5:Y:S04]  /*2590*/  LDSM.16.M88.4 R64, [R203+0x3800] ;  /* 0x00380000cb40783b */ /* 0x000f680000000200 */
[----:B------:R-:W-:Y:S03]  /*25a0*/  LDSM.16.M88.4 R44, [R203+0x4000] ;  /* 0x00400000cb2c783b */ /* 0x000fe60000000200 */
[C---:B------:R-:W-:Y:S01]  /*25b0*/  HMMA.16816.F32.BF16 R68, R176.reuse, R28, R36 ;  /* 0x0000001cb044723c */ /* 0x040fe20000041824 */
[----:B------:R-:W1:Y:S07]  /*25c0*/  LDSM.16.M88.4 R36, [R203+0x5000] ;  /* 0x00500000cb24783b */ /* 0x000e6e0000000200 */
[C---:B------:R-:W-:Y:S08]  /*25d0*/  HMMA.16816.F32.BF16 R60, R176.reuse, R30, R20 ;  /* 0x0000001eb03c723c */ /* 0x040ff00000041814 */
[C---:B---3--:R-:W-:Y:S08]  /*25e0*/  HMMA.16816.F32.BF16 R52, R176.reuse, R24, R16 ;  /* 0x00000018b034723c */ /* 0x048ff00000041810 */
[C---:B------:R-:W-:Y:S08]  /*25f0*/  HMMA.16816.F32.BF16 R28, R176.reuse, R26, R12 ;  /* 0x0000001ab01c723c */ /* 0x040ff0000004180c */
[C---:B--2---:R-:W-:Y:S08]  /*2600*/  HMMA.16816.F32.BF16 R16, R176.reuse, R48, R96 ;  /* 0x00000030b010723c */ /* 0x044ff00000041860 */
[C---:B------:R-:W-:Y:S08]  /*2610*/  HMMA.16816.F32.BF16 R12, R176.reuse, R50, R88 ;  /* 0x00000032b00c723c */ /* 0x040ff00000041858 */
[C---:B------:R-:W-:Y:S08]  /*2620*/  HMMA.16816.F32.BF16 R20, R176.reuse, R74, R100 ;  /* 0x0000004ab014723c */ /* 0x040ff00000041864 */
[----:B------:R-:W-:Y:S01]  /*2630*/  HMMA.16816.F32.BF16 R24, R176, R72, R104 ;  /* 0x00000048b018723c */ /* 0x000fe20000041868 */
[----:B------:R-:W-:Y:S07]  /*2640*/  LDSM.16.M88.4 R72, [R199+0x3000] ;  /* 0x00300000c748783b */ /* 0x000fee0000000200 */
[C---:B-1----:R-:W-:Y:S08]  /*2650*/  HMMA.16816.F32.BF16 R48, R180.reuse, R56, R84 ;  /* 0x00000038b430723c */ /* 0x042ff00000041854 */
[C---:B----4-:R-:W-:Y:S01]  /*2660*/  HMMA.16816.F32.BF16 R88, R180.reuse, R32, R16 ;  /* 0x00000020b458723c */ /* 0x050fe20000041810 */
[----:B------:R-:W1:Y:S07]  /*2670*/  LDSM.16.M88.4 R16, [R202+0xc900] ;  /* 0x00c90000ca10783b */ /* 0x000e6e0000000200 */
[C---:B------:R-:W-:Y:S01]  /*2680*/  HMMA.16816.F32.BF16 R84, R180.reuse, R34, R12 ;  /* 0x00000022b454723c */ /* 0x040fe2000004180c */
[----:B------:R-:W2:Y:S07]  /*2690*/  LDSM.16.M88.4 R12, [R202+0xd100] ;  /* 0x00d10000ca0c783b */ /* 0x000eae0000000200 */
[C---:B-----5:R-:W-:Y:S08]  /*26a0*/  HMMA.16816.F32.BF16 R100, R180.reuse, R66, R76 ;  /* 0x00000042b464723c */ /* 0x060ff0000004184c */
[C---:B------:R-:W-:Y:S01]  /*26b0*/  HMMA.16816.F32.BF16 R96, R180.reuse, R38, R20 ;  /* 0x00000026b460723c */ /* 0x040fe20000041814 */
[----:B------:R-:W3:Y:S07]  /*26c0*/  LDSM.16.M88.4 R20, [R202+0xd900] ;  /* 0x00d90000ca14783b */ /* 0x000eee0000000200 */
[C---:B------:R-:W-:Y:S08]  /*26d0*/  HMMA.16816.F32.BF16 R56, R180.reuse, R58, R80 ;  /* 0x0000003ab438723c */ /* 0x040ff00000041850 */
[C---:B------:R-:W-:Y:S01]  /*26e0*/  HMMA.16816.F32.BF16 R76, R180.reuse, R44, R68 ;  /* 0x0000002cb44c723c */ /* 0x040fe20000041844 */
[----:B------:R-:W4:Y:S07]  /*26f0*/  LDSM.16.M88.4 R68, [R199+0x3800] ;  /* 0x00380000c744783b */ /* 0x000f2e0000000200 */
[C---:B------:R-:W-:Y:S08]  /*2700*/  HMMA.16816.F32.BF16 R104, R180.reuse, R40, R52 ;  /* 0x00000028b468723c */ /* 0x040ff00000041834 */
[C---:B------:R-:W-:Y:S08]  /*2710*/  HMMA.16816.F32.BF16 R28, R180.reuse, R42, R28 ;  /* 0x0000002ab41c723c */ /* 0x040ff0000004181c */
[C---:B------:R-:W-:Y:S08]  /*2720*/  HMMA.16816.F32.BF16 R24, R180.reuse, R36, R24 ;  /* 0x00000024b418723c */ /* 0x040ff00000041818 */
[C---:B------:R-:W-:Y:S01]  /*2730*/  HMMA.16816.F32.BF16 R92, R180.reuse, R64, R92 ;  /* 0x00000040b45c723c */ /* 0x040fe2000004185c */
[----:B------:R-:W5:Y:S07]  /*2740*/  LDSM.16.M88.4 R64, [R199+0x4000] ;  /* 0x00400000c740783b */ /* 0x000f6e0000000200 */
[----:B------:R-:W-:Y:S01]  /*2750*/  HMMA.16816.F32.BF16 R108, R180, R46, R60 ;  /* 0x0000002eb46c723c */ /* 0x000fe2000004183c */
[----:B------:R-:W2:Y:S07]  /*2760*/  LDSM.16.M88.4 R60, [R199+0x4800] ;  /* 0x00480000c73c783b */ /* 0x000eae0000000200 */
[C---:B------:R-:W-:Y:S01]  /*2770*/  HMMA.16816.F32.BF16 R52, R184.reuse, R118, R56 ;  /* 0x00000076b834723c */ /* 0x040fe20000041838 */
[----:B------:R-:W3:Y:S07]  /*2780*/  LDSM.16.M88.4 R56, [R199+0x5000] ;  /* 0x00500000c738783b */ /* 0x000eee0000000200 */
[----:B------:R-:W-:Y:S01]  /*2790*/  HMMA.16816.F32.BF16 R40, R184, R120, R76 ;  /* 0x00000078b828723c */ /* 0x000fe2000004184c */
[----:B------:R-:W3:Y:S01]  /*27a0*/  LDSM.16.M88.4 R76, [R199+0x5800] ;  /* 0x00580000c74c783b */ /* 0x000ee20000000200 */
[----:B------:R-:W-:-:S06]  /*27b0*/  DEPBAR.LE SB0, 0x0 ;  /* 0x000080000000791a */ /* 0x000fcc0000000000 */
[C---:B-1----:R-:W-:Y:S08]  /*27c0*/  HMMA.16816.F32.BF16 R32, R184.reuse, R16, R104 ;  /* 0x00000010b820723c */ /* 0x042ff00000041868 */
[C---:B------:R-:W-:Y:S08]  /*27d0*/  HMMA.16816.F32.BF16 R28, R184.reuse, R18, R28 ;  /* 0x00000012b81c723c */ /* 0x040ff0000004181c */
[C---:B------:R-:W-:Y:S08]  /*27e0*/  HMMA.16816.F32.BF16 R80, R184.reuse, R116, R48 ;  /* 0x00000074b850723c */ /* 0x040ff00000041830 */
[C---:B--2---:R-:W-:Y:S08]  /*27f0*/  HMMA.16816.F32.BF16 R24, R184.reuse, R12, R24 ;  /* 0x0000000cb818723c */ /* 0x044ff00000041818 */
[C---:B------:R-:W-:Y:S08]  /*2800*/  HMMA.16816.F32.BF16 R16, R184.reuse, R14, R96 ;  /* 0x0000000eb810723c */ /* 0x040ff00000041860 */
[C---:B------:R-:W-:Y:S08]  /*2810*/  HMMA.16816.F32.BF16 R48, R184.reuse, R112, R92 ;  /* 0x00000070b830723c */ /* 0x040ff0000004185c */
[C---:B------:R-:W-:Y:S08]  /*2820*/  HMMA.16816.F32.BF16 R44, R184.reuse, R114, R100 ;  /* 0x00000072b82c723c */ /* 0x040ff00000041864 */
[C---:B------:R-:W-:Y:S08]  /*2830*/  HMMA.16816.F32.BF16 R36, R184.reuse, R122, R108 ;  /* 0x0000007ab824723c */ /* 0x040ff0000004186c */
[C---:B---3--:R-:W-:Y:S08]  /*2840*/  HMMA.16816.F32.BF16 R12, R184.reuse, R20, R88 ;  /* 0x00000014b80c723c */ /* 0x048ff00000041858 */
[----:B------:R-:W-:Y:S08]  /*2850*/  HMMA.16816.F32.BF16 R20, R184, R22, R84 ;  /* 0x00000016b814723c */ /* 0x000ff00000041854 */
[C---:B------:R-:W-:Y:S08]  /*2860*/  HMMA.16816.F32.BF16 R112, R192.reuse, R72, R80 ;  /* 0x00000048c070723c */ /* 0x040ff00000041850 */
[C---:B------:R-:W-:Y:S08]  /*2870*/  HMMA.16816.F32.BF16 R104, R192.reuse, R74, R52 ;  /* 0x0000004ac068723c */ /* 0x040ff00000041834 */
[C---:B----4-:R-:W-:Y:S08]  /*2880*/  HMMA.16816.F32.BF16 R100, R192.reuse, R68, R48 ;  /* 0x00000044c064723c */ /* 0x050ff00000041830 */
[C---:B------:R-:W-:Y:S08]  /*2890*/  HMMA.16816.F32.BF16 R88, R192.reuse, R70, R44 ;  /* 0x00000046c058723c */ /* 0x040ff0000004182c */
[C---:B-----5:R-:W-:Y:S08]  /*28a0*/  HMMA.16816.F32.BF16 R92, R192.reuse, R64, R40 ;  /* 0x00000040c05c723c */ /* 0x060ff00000041828 */
[C---:B------:R-:W-:Y:S08]  /*28b0*/  HMMA.16816.F32.BF16 R96, R192.reuse, R66, R36 ;  /* 0x00000042c060723c */ /* 0x040ff00000041824 */
[C---:B------:R-:W-:Y:S08]  /*28c0*/  HMMA.16816.F32.BF16 R84, R192.reuse, R60, R32 ;  /* 0x0000003cc054723c */ /* 0x040ff00000041820 */
[C---:B------:R-:W-:Y:S08]  /*28d0*/  HMMA.16816.F32.BF16 R60, R192.reuse, R62, R28 ;  /* 0x0000003ec03c723c */ /* 0x040ff0000004181c */
[C---:B------:R-:W-:Y:S08]  /*28e0*/  HMMA.16816.F32.BF16 R64, R192.reuse, R56, R24 ;  /* 0x00000038c040723c */ /* 0x040ff00000041818 */
[C---:B------:R-:W-:Y:S08]  /*28f0*/  HMMA.16816.F32.BF16 R68, R192.reuse, R58, R16 ;  /* 0x0000003ac044723c */ /* 0x040ff00000041810 */
[C---:B------:R-:W-:Y:S08]  /*2900*/  HMMA.16816.F32.BF16 R72, R192.reuse, R76, R12 ;  /* 0x0000004cc048723c */ /* 0x040ff0000004180c */
[----:B------:R-:W-:Y:S01]  /*2910*/  HMMA.16816.F32.BF16 R80, R192, R78, R20 ;  /* 0x0000004ec050723c */ /* 0x000fe20000041814 */
[----:B------:R-:W-:Y:S06]  /*2920*/  BAR.SYNC.DEFER_BLOCKING 0x0 ;  /* 0x0000000000007b1d */ /* 0x000fec0000010000 */
[----:B------:R-:W-:Y:S05]  /*2930*/  @!P0 BRA `(.L_x_242) ;  /* 0x000003f000008947 */ /* 0x000fea0003800000 */
[----:B------:R-:W-:Y:S01]  /*2940*/  IADD3 R3, R231, R132, R148 ;  /* 0x00000084e7037210 */ /* 0x000fe20007ffe094 */
[----:B------:R-:W-:-:S03]  /*2950*/  IMAD.MOV.U32 R216, RZ, RZ, RZ ;  /* 0x000000ffffd87224 */ /* 0x000fc600078e00ff */
[----:B------:R-:W-:-:S05]  /*2960*/  IADD3 R3, R3, -0x60, RZ ;  /* 0xffffffa003037810 */ /* 0x000fca0007ffe0ff */
[----:B------:R-:W-:-:S04]  /*2970*/  @P5 IMAD.HI.U32 R6, R3, c[0x0][0x2bc], RZ ;  /* 0x0000af0003065a27 */ /* 0x000fc800078e00ff */
[----:B------:R-:W-:Y:S01]  /*2980*/  IMAD.MOV.U32 R2, RZ, RZ, R3 ;  /* 0x000000ffff027224 */ /* 0x000fe200078e0003 */
[----:B------:R-:W-:-:S04]  /*2990*/  @P5 SHF.R.U32.HI R2, RZ, c[0x0][0x2c0], R6 ;  /* 0x0000b000ff025a19 */ /* 0x000fc80000011606 */
[----:B------:R-:W-:-:S04]  /*29a0*/  @!P1 IADD3 R7, P0, R2, R146, RZ ;  /* 0x0000009202079210 */ /* 0x000fc80007f1e0ff */
[----:B------:R-:W-:Y:S02]  /*29b0*/  @!P1 LEA.HI.X.SX32 R8, R2, R143, 0x1, P0 ;  /* 0x0000008f02089211 */ /* 0x000fe400000f0eff */
[----:B------:R-:W-:-:S04]  /*29c0*/  @!P1 LEA R6, P0, R7, c[0x0][0x2a0], 0x2 ;  /* 0x0000a80007069a11 */ /* 0x000fc800078010ff */
[----:B------:R-:W-:-:S05]  /*29d0*/  @!P1 LEA.HI.X R7, R7, c[0x0][0x2a4], R8, 0x2, P0 ;  /* 0x0000a90007079a11 */ /* 0x000fca00000f1408 */
[----:B------:R1:W2:Y:S01]  /*29e0*/  @!P1 LDG.E R216, [R6.64] ;  /* 0x0000000606d89981 */ /* 0x0002a2000c1e1900 */
[----:B------:R-:W-:Y:S01]  /*29f0*/  IMAD.MOV R2, RZ, RZ, -R2 ;  /* 0x000000ffff027224 */ /* 0x000fe200078e0a02 */
[C---:B------:R-:W-:Y:S01]  /*2a00*/  ISETP.GE.AND P2, PT, R226.reuse, c[0x0][0x1d4], PT ;  /* 0x00007500e2007a0c */ /* 0x040fe20003f46270 */
[----:B------:R-:W-:Y:S02]  /*2a10*/  IMAD.SHL.U32 R22, R226, 0x2, RZ ;  /* 0x00000002e2167824 */ /* 0x000fe400078e00ff */
[----:B------:R-:W-:Y:S01]  /*2a20*/  IMAD R217, R2, c[0x0][0x2b8], R3 ;  /* 0x0000ae0002d97a24 */ /* 0x000fe200078e0203 */
[----:B------:R-:W-:-:S04]  /*2a30*/  SEL R21, RZ, 0x10, P2 ;  /* 0x00000010ff157807 */ /* 0x000fc80001000000 */
        /* <DEDUP_REMOVED lines=8> */
[----:B------:R-:W-:-:S03]  /*2ac0*/  IADD3 R2, P0, R144, R2, RZ ;  /* 0x0000000290027210 */ /* 0x000fc60007f1e0ff */
[----:B------:R-:W-:-:S05]  /*2ad0*/  IMAD R6, R216, c[0x0][0x1f4], R6 ;  /* 0x00007d00d8067a24 */ /* 0x000fca00078e0206 */
[----:B------:R-:W-:Y:S02]  /*2ae0*/  IADD3.X R3, R142, R3, R6, P0, !PT ;  /* 0x000000038e037210 */ /* 0x000fe400007fe406 */
[----:B------:R-:W-:Y:S02]  /*2af0*/  LEA R8, P0, R2, c[0x0][0x1c8], 0x1 ;  /* 0x0000720002087a11 */ /* 0x000fe400078008ff */
[----:B------:R-:W-:Y:S02]  /*2b00*/  SHF.L.U64.HI R6, R226, 0x1, R248 ;  /* 0x00000001e2067819 */ /* 0x000fe400000102f8 */
[----:B------:R-:W-:Y:S01]  /*2b10*/  LEA.HI.X R7, R2, c[0x0][0x1cc], R3, 0x1, P0 ;  /* 0x0000730002077a11 */ /* 0x000fe200000f0c03 */
[----:B------:R-:W1:Y:S01]  /*2b20*/  SHFL.IDX PT, R9, R8, 0x2, 0x181f ;  /* 0x00581f0008097f89 */ /* 0x000e6200000e0000 */
[----:B------:R-:W-:Y:S02]  /*2b30*/  IADD3 R2, -R21, 0x10, RZ ;  /* 0x0000001015027810 */ /* 0x000fe40007ffe1ff */
[----:B------:R-:W-:Y:S01]  /*2b40*/  IADD3 R3, -R139, 0x10, RZ ;  /* 0x000000108b037810 */ /* 0x000fe20007ffe1ff */
[----:B------:R-:W2:Y:S01]  /*2b50*/  SHFL.IDX PT, R11, R7, 0x2, 0x181f ;  /* 0x00581f00070b7f89 */ /* 0x000ea200000e0000 */
[----:B------:R-:W-:-:S02]  /*2b60*/  LOP3.LUT R2, R2, 0xf, RZ, 0xc0, !PT ;  /* 0x0000000f02027812 */ /* 0x000fc400078ec0ff */
[----:B------:R-:W-:Y:S01]  /*2b70*/  LOP3.LUT R12, R3, 0xf, RZ, 0xc0, !PT ;  /* 0x0000000f030c7812 */ /* 0x000fe200078ec0ff */
[----:B------:R-:W-:Y:S01]  /*2b80*/  SHFL.IDX PT, R20, R8, 0x1, 0x181f ;  /* 0x00381f0008147f89 */ /* 0x000fe200000e0000 */
[----:B------:R-:W-:Y:S02]  /*2b90*/  SHF.L.U64.HI R3, R140, 0x1, R141 ;  /* 0x000000018c037819 */ /* 0x000fe4000001028d */
[----:B-1----:R-:W-:Y:S01]  /*2ba0*/  IADD3 R18, P2, P0, R2, R9, R22 ;  /* 0x0000000902127210 */ /* 0x002fe2000785e016 */
[----:B------:R-:W-:-:S03]  /*2bb0*/  IMAD.SHL.U32 R2, R140, 0x2, RZ ;  /* 0x000000028c027824 */ /* 0x000fc600078e00ff */
[----:B--2---:R-:W-:Y:S02]  /*2bc0*/  IADD3.X R19, RZ, R11, R6, P2, P0 ;  /* 0x0000000bff137210 */ /* 0x004fe400017e0406 */
[----:B------:R-:W-:Y:S02]  /*2bd0*/  IADD3 R16, P2, P0, R12, R9, R2 ;  /* 0x000000090c107210 */ /* 0x000fe4000785e002 */
[----:B------:R-:W1:Y:S02]  /*2be0*/  SHFL.IDX PT, R9, R8, RZ, 0x181f ;  /* 0x00181fff08097589 */ /* 0x000e6400000e0000 */
[----:B------:R-:W-:Y:S02]  /*2bf0*/  IADD3.X R17, RZ, R11, R3, P2, P0 ;  /* 0x0000000bff117210 */ /* 0x000fe400017e0403 */
[----:B------:R-:W2:Y:S01]  /*2c00*/  SHFL.IDX PT, R11, R7, RZ, 0x181f ;  /* 0x00181fff070b7589 */ /* 0x000ea200000e0000 */
[----:B------:R-:W-:-:S03]  /*2c10*/  ISETP.GE.AND P2, PT, R226, c[0x0][0x1d4], PT ;  /* 0x00007500e2007a0c */ /* 0x000fc60003f46270 */
[----:B------:R-:W3:Y:S01]  /*2c20*/  SHFL.IDX PT, R7, R7, 0x1, 0x181f ;  /* 0x00381f0007077f89 */ /* 0x000ee200000e0000 */
[----:B-1----:R-:W-:-:S05]  /*2c30*/  IADD3 R14, P0, R9, R22, RZ ;  /* 0x00000016090e7210 */ /* 0x002fca0007f1e0ff */
[----:B--2---:R-:W-:Y:S01]  /*2c40*/  IMAD.X R15, R11, 0x1, R6, P0 ;  /* 0x000000010b0f7824 */ /* 0x004fe200000e0606 */
[----:B------:R-:W-:-:S04]  /*2c50*/  IADD3 R12, P0, R9, R2, RZ ;  /* 0x00000002090c7210 */ /* 0x000fc80007f1e0ff */
[----:B------:R1:W-:Y:S01]  /*2c60*/  LDGSTS.E.BYPASS.LTC128B.128 [R219+0x8100], [R14.64], !P2 ;  /* 0x081000000edb7fae */ /* 0x0003e2000d101d46 */
[----:B------:R-:W-:Y:S01]  /*2c70*/  IMAD.X R13, R11, 0x1, R3, P0 ;  /* 0x000000010b0d7824 */ /* 0x000fe200000e0603 */
[----:B------:R-:W-:-:S04]  /*2c80*/  IADD3 R8, P0, R20, R22, RZ ;  /* 0x0000001614087210 */ /* 0x000fc80007f1e0ff */
[----:B------:R1:W-:Y:S01]  /*2c90*/  LDGSTS.E.BYPASS.LTC128B.128 [R219+0xb100], [R12.64], !P6 ;  /* 0x0b1000000cdb7fae */ /* 0x0003e2000f101d46 */
[----:B---3--:R-:W-:Y:S01]  /*2ca0*/  IMAD.X R9, R7, 0x1, R6, P0 ;  /* 0x0000000107097824 */ /* 0x008fe200000e0606 */
[----:B------:R-:W-:-:S04]  /*2cb0*/  IADD3 R2, P0, R20, R2, RZ ;  /* 0x0000000214027210 */ /* 0x000fc80007f1e0ff */
[----:B------:R1:W-:Y:S01]  /*2cc0*/  LDGSTS.E.BYPASS.LTC128B.128 [R219+0x9100], [R8.64], !P2 ;  /* 0x0910000008db7fae */ /* 0x0003e2000d101d46 */
[----:B------:R-:W-:Y:S01]  /*2cd0*/  IMAD.X R3, R7, 0x1, R3, P0 ;  /* 0x0000000107037824 */ /* 0x000fe200000e0603 */
[----:B------:R-:W-:-:S04]  /*2ce0*/  ISETP.NE.U32.AND P0, PT, R21, RZ, PT ;  /* 0x000000ff1500720c */ /* 0x000fc80003f05070 */
[----:B------:R1:W-:Y:S09]  /*2cf0*/  LDGSTS.E.BYPASS.LTC128B.128 [R219+0xc100], [R2.64], !P6 ;  /* 0x0c10000002db7fae */ /* 0x0003f2000f101d46 */
[----:B------:R1:W-:Y:S01]  /*2d00*/  LDGSTS.E.BYPASS.LTC128B.128.ZFILL [R219+0xa100], [R18.64], P0 ;  /* 0x0a10000012db7fae */ /* 0x0003e20008141d46 */
[----:B------:R-:W-:-:S13]  /*2d10*/  ISETP.NE.U32.AND P0, PT, R139, RZ, PT ;  /* 0x000000ff8b00720c */ /* 0x000fda0003f05070 */
[----:B------:R1:W-:Y:S02]  /*2d20*/  LDGSTS.E.BYPASS.LTC128B.128.ZFILL [R219+0xd100], [R16.64], P0 ;  /* 0x0d10000010db7fae */ /* 0x0003e40008141d46 */
.L_x_242:
[----:B-1----:R-:W-:Y:S01]  /*2d30*/  FMUL.FTZ R2, R113, c[0x0][0x320] ;  /* 0x0000c80071027a20 */ /* 0x002fe20000410000 */
[----:B------:R-:W-:Y:S01]  /*2d40*/  LOP3.LUT R3, R135, 0xffffffe0, RZ, 0xc0, !PT ;  /* 0xffffffe087037812 */ /* 0x000fe200078ec0ff */
[----:B------:R-:W-:Y:S01]  /*2d50*/  ULDC UR4, c[0x0][0x324] ;  /* 0x0000c90000047ab9 */ /* 0x000fe20000000800 */
[----:B------:R-:W-:Y:S01]  /*2d60*/  LEA.HI R6, R136, R137, RZ, 0x2 ;  /* 0x0000008988067211 */ /* 0x000fe200078f10ff */
[----:B------:R1:W2:Y:S01]  /*2d70*/  MUFU.TANH R37, R2 ;  /* 0x0000000200257308 */ /* 0x0002a20000002400 */
[----:B------:R-:W-:Y:S01]  /*2d80*/  SHF.R.S32.HI R7, RZ, 0x1f, R134 ;  /* 0x0000001fff077819 */ /* 0x000fe20000011486 */
[----:B------:R-:W-:Y:S01]  /*2d90*/  ULOP3.LUT UR4, URZ, UR4, URZ, 0x33, !UPT ;  /* 0x000000043f047292 */ /* 0x000fe2000f8e333f */
[----:B------:R-:W-:Y:S01]  /*2da0*/  LOP3.LUT R6, R6, 0xfffffffc, RZ, 0xc0, !PT ;  /* 0xfffffffc06067812 */ /* 0x000fe200078ec0ff */
[----:B------:R-:W0:Y:S01]  /*2db0*/  LDGDEPBAR ;  /* 0x00000000000079af */ /* 0x000e220000000000 */
[----:B------:R-:W-:-:S04]  /*2dc0*/  LEA.HI R7, R7, R134, RZ, 0x3 ;  /* 0x0000008607077211 */ /* 0x000fc800078f18ff */
[----:B------:R-:W-:-:S04]  /*2dd0*/  LOP3.LUT R7, R7, 0xffffff8, RZ, 0xc0, !PT ;  /* 0x0ffffff807077812 */ /* 0x000fc800078ec0ff */
[----:B------:R-:W-:Y:S01]  /*2de0*/  IADD3 R11, R134, -R7, RZ ;  /* 0x80000007860b7210 */ /* 0x000fe20007ffe0ff */
[----:B-1----:R-:W-:-:S04]  /*2df0*/  FMUL.FTZ R2, R104, c[0x0][0x320] ;  /* 0x0000c80068027a20 */ /* 0x002fc80000410000 */
[----:B------:R1:W3:Y:S02]  /*2e00*/  MUFU.TANH R36, R2 ;  /* 0x0000000200247308 */ /* 0x0002e40000002400 */
[----:B-1----:R-:W-:-:S06]  /*2e10*/  FMUL.FTZ R2, R105, c[0x0][0x320] ;  /* 0x0000c80069027a20 */ /* 0x002fcc0000410000 */
[----:B------:R1:W4:Y:S02]  /*2e20*/  MUFU.TANH R35, R2 ;  /* 0x0000000200237308 */ /* 0x0003240000002400 */
[----:B-1----:R-:W-:-:S06]  /*2e30*/  FMUL.FTZ R2, R100, c[0x0][0x320] ;  /* 0x0000c80064027a20 */ /* 0x002fcc0000410000 */
[----:B------:R1:W1:Y:S02]  /*2e40*/  MUFU.TANH R34, R2 ;  /* 0x0000000200227308 */ /* 0x0002640000002400 */
        /* <DEDUP_REMOVED lines=24> */
[----:B-1----:R-:W-:Y:S01]  /*2fd0*/  IADD3 R2, -R3, R137, RZ ;  /* 0x0000008903027210 */ /* 0x002fe20007ffe1ff */
[----:B------:R-:W-:-:S03]  /*2fe0*/  FMUL.FTZ R3, R65, c[0x0][0x320] ;  /* 0x0000c80041037a20 */ /* 0x000fc60000410000 */
[----:B------:R-:W-:Y:S02]  /*2ff0*/  SHF.R.S32.HI R8, RZ, 0x1f, R2 ;  /* 0x0000001fff087819 */ /* 0x000fe40000011402 */
[----:B------:R1:W1:Y:S02]  /*3000*/  MUFU.TANH R21, R3 ;  /* 0x0000000300157308 */ /* 0x0002640000002400 */
[----:B-1----:R-:W-:Y:S02]  /*3010*/  IADD3 R3, -R6, R137, RZ ;  /* 0x0000008906037210 */ /* 0x002fe40007ffe1ff */
[----:B------:R-:W-:Y:S01]  /*3020*/  LEA.HI R6, R8, R2, RZ, 0x2 ;  /* 0x0000000208067211 */ /* 0x000fe200078f10ff */
[----:B------:R-:W-:Y:S01]  /*3030*/  FMUL.FTZ R8, R68, c[0x0][0x320] ;  /* 0x0000c80044087a20 */ /* 0x000fe20000410000 */
[----:B------:R-:W-:Y:S02]  /*3040*/  LEA.HI R9, R3, R3, RZ, 0x1 ;  /* 0x0000000303097211 */ /* 0x000fe400078f08ff */
[----:B------:R-:W-:Y:S01]  /*3050*/  LEA.HI.SX32 R7, R6, R156, 0x1e ;  /* 0x0000009c06077211 */ /* 0x000fe200078ff2ff */
[----:B------:R1:W1:Y:S01]  /*3060*/  MUFU.TANH R20, R8 ;  /* 0x0000000800147308 */ /* 0x0002620000002400 */
[----:B------:R-:W-:-:S04]  /*3070*/  LOP3.LUT R9, R9, 0x1ffffffe, RZ, 0xc0, !PT ;  /* 0x1ffffffe09097812 */ /* 0x000fc800078ec0ff */
[----:B------:R-:W-:Y:S01]  /*3080*/  IADD3 R3, R3, -R9, RZ ;  /* 0x8000000903037210 */ /* 0x000fe20007ffe0ff */
[----:B-1----:R-:W-:Y:S02]  /*3090*/  IMAD R8, R11, 0x10, R7 ;  /* 0x000000100b087824 */ /* 0x002fe400078e0207 */
[----:B------:R-:W-:-:S03]  /*30a0*/  FMUL.FTZ R7, R69, c[0x0][0x320] ;  /* 0x0000c80045077a20 */ /* 0x000fc60000410000 */
[----:B------:R-:W-:Y:S01]  /*30b0*/  LEA R12, R3, R8, 0x3 ;  /* 0x00000008030c7211 */ /* 0x000fe200078e18ff */
[----:B------:R-:W-:Y:S01]  /*30c0*/  FMUL.FTZ R3, R72, c[0x0][0x320] ;  /* 0x0000c80048037a20 */ /* 0x000fe20000410000 */
[----:B------:R1:W1:Y:S03]  /*30d0*/  MUFU.TANH R19, R7 ;  /* 0x0000000700137308 */ /* 0x0002660000002400 */
[----:B------:R-:W-:Y:S01]  /*30e0*/  @P4 IMAD.HI.U32 R8, R12, c[0x0][0x2c8], RZ ;  /* 0x0000b2000c084a27 */ /* 0x000fe200078e00ff */
[----:B------:R5:W-:Y:S04]  /*30f0*/  STL [R1+0x8], R12 ;  /* 0x0000080c01007387 */ /* 0x000be80000100800 */
[----:B------:R2:W2:Y:S01]  /*3100*/  MUFU.TANH R18, R3 ;  /* 0x0000000300127308 */ /* 0x0004a20000002400 */
[----:B-1----:R-:W-:Y:S01]  /*3110*/  IMAD.MOV.U32 R7, RZ, RZ, R12 ;  /* 0x000000ffff077224 */ /* 0x002fe200078e000c */
[----:B------:R-:W-:Y:S01]  /*3120*/  @P4 SHF.R.U32.HI R7, RZ, c[0x0][0x2cc], R8 ;  /* 0x0000b300ff074a19 */ /* 0x000fe20000011608 */
[----:B------:R-:W-:-:S05]  /*3130*/  FMUL.FTZ R8, R80, c[0x0][0x320] ;  /* 0x0000c80050087a20 */ /* 0x000fca0000410000 */
[----:B------:R-:W1:Y:S01]  /*3140*/  MUFU.TANH R16, R8 ;  /* 0x0000000800107308 */ /* 0x000e620000002400 */
[----:B--2---:R-:W-:-:S07]  /*3150*/  FMUL.FTZ R3, R73, c[0x0][0x320] ;  /* 0x0000c80049037a20 */ /* 0x004fce0000410000 */
[----:B------:R2:W1:Y:S02]  /*3160*/  MUFU.TANH R17, R3 ;  /* 0x0000000300117308 */ /* 0x0004640000002400 */
[----:B--2---:R-:W-:Y:S02]  /*3170*/  LOP3.LUT R3, R6, 0x7ffffffc, RZ, 0xc0, !PT ;  /* 0x7ffffffc06037812 */ /* 0x004fe400078ec0ff */
[----:B------:R-:W2:Y:S02]  /*3180*/  SHFL.IDX PT, R6, R7, RZ, 0x1c1f ;  /* 0x001c1fff07067589 */ /* 0x000ea400000e0000 */
[----:B------:R-:W-:Y:S01]  /*3190*/  IADD3 R3, R2, -R3, RZ ;  /* 0x8000000302037210 */ /* 0x000fe20007ffe0ff */
[----:B------:R-:W-:-:S03]  /*31a0*/  FMUL.FTZ R2, R81, c[0x0][0x320] ;  /* 0x0000c80051027a20 */ /* 0x000fc60000410000 */
[----:B------:R-:W-:Y:S01]  /*31b0*/  SHF.L.U32 R9, R3, 0x1, RZ ;  /* 0x0000000103097819 */ /* 0x000fe200000006ff */
[----:B------:R1:W1:Y:S01]  /*31c0*/  MUFU.TANH R15, R2 ;  /* 0x00000002000f7308 */ /* 0x0002620000002400 */
[----:B------:R-:W-:Y:S02]  /*31d0*/  FMUL.FTZ R3, R112, c[0x0][0x320] ;  /* 0x0000c80070037a20 */ /* 0x000fe40000410000 */
[----:B------:R-:W-:Y:S01]  /*31e0*/  IADD3 R11, -R9, R252, R10 ;  /* 0x000000fc090b7210 */ /* 0x000fe20007ffe10a */
[----:B------:R2:W-:Y:S01]  /*31f0*/  STL [R1+0x4], R9 ;  /* 0x0000040901007387 */ /* 0x0005e20000100800 */
[----:B------:R-:W-:-:S03]  /*3200*/  IADD3 R13, R10, -R9, RZ ;  /* 0x800000090a0d7210 */ /* 0x000fc60007ffe0ff */
[----:B------:R2:W2:Y:S01]  /*3210*/  MUFU.TANH R14, R3 ;  /* 0x00000003000e7308 */ /* 0x0004a20000002400 */
[----:B-1----:R-:W-:-:S05]  /*3220*/  IADD3 R2, -R9, 0x1, R133 ;  /* 0x0000000109027810 */ /* 0x002fca0007ffe185 */
[----:B------:R-:W-:-:S05]  /*3230*/  IMAD.IADD R2, R2, 0x1, -R138 ;  /* 0x0000000102027824 */ /* 0x000fca00078e0a8a */
[C---:B------:R-:W-:Y:S02]  /*3240*/  IADD3 R8, R2.reuse, c[0x0][0x328], RZ ;  /* 0x0000ca0002087a10 */ /* 0x040fe40007ffe0ff */
[----:B-----5:R-:W-:Y:S02]  /*3250*/  IADD3 R12, R2, UR4, RZ ;  /* 0x00000004020c7c10 */ /* 0x020fe4000fffe0ff */
[-C--:B--2---:R-:W-:Y:S02]  /*3260*/  IADD3 R3, R8, R6.reuse, RZ ;  /* 0x0000000608037210 */ /* 0x084fe40007ffe0ff */
[----:B------:R-:W-:Y:S02]  /*3270*/  IADD3 R2, R12, R6, RZ ;  /* 0x000000060c027210 */ /* 0x000fe40007ffe0ff */
[----:B------:R-:W-:Y:S01]  /*3280*/  IMNMX R3, R3, R11, PT ;  /* 0x0000000b03037217 */ /* 0x000fe20003800200 */
[----:B------:R-:W-:Y:S05]  /*3290*/  @!P3 BRA `(.L_x_243) ;  /* 0x000001400000b947 */ /* 0x000fea0003800000 */
[----:B---34-:R-:W-:Y:S01]  /*32a0*/  IADD3 R6, -R138, R252, R6 ;  /* 0x000000fc8a067210 */ /* 0x018fe20007ffe106 */
[----:B------:R-:W-:Y:S03]  /*32b0*/  BSSY B0, `(.L_x_244) ;  /* 0x000000e000007945 */ /* 0x000fe60003800000 */
        /* <DEDUP_REMOVED lines=9> */
.L_x_245:
[----:B------:R-:W-:-:S04]  /*3350*/  MOV R9, c[0x0][0x32c] ;  /* 0x0000cb0000097a02 */ /* 0x000fc80000000f00 */
[----:B------:R-:W-:-:S13]  /*3360*/  ISETP.NE.AND P0, PT, R9, 0x1, PT ;  /* 0x000000010900780c */ /* 0x000fda0003f05270 */
[----:B------:R-:W-:-:S05]  /*3370*/  @P0 IMAD.HI.U32 R9, R6, c[0x0][0x330], RZ ;  /* 0x0000cc0006090a27 */ /* 0x000fca00078e00ff */
[----:B------:R-:W-:Y:S02]  /*3380*/  @P0 SHF.R.U32.HI R6, RZ, c[0x0][0x334], R9 ;  /* 0x0000cd00ff060a19 */ /* 0x000fe40000011609 */
.L_x_246:
[----:B------:R-:W-:Y:S05]  /*3390*/  BSYNC B0 ;  /* 0x0000000000007941 */ /* 0x000fea0003800000 */
.L_x_244:
[----:B------:R-:W-:-:S05]  /*33a0*/  IMAD R6, R6, c[0x0][0x32c], R13 ;  /* 0x0000cb0006067a24 */ /* 0x000fca00078e020d */
[----:B------:R-:W-:Y:S02]  /*33b0*/  IADD3 R9, R6, c[0x0][0x32c], RZ ;  /* 0x0000cb0006097a10 */ /* 0x000fe40007ffe0ff */
[----:B------:R-:W-:Y:S02]  /*33c0*/  IMNMX R2, R2, R6, !PT ;  /* 0x0000000602027217 */ /* 0x000fe40007800200 */
[----:B------:R-:W-:Y:S02]  /*33d0*/  IMNMX R3, R3, R9, PT ;  /* 0x0000000903037217 */ /* 0x000fe40003800200 */
.L_x_243:
[C---:B---34-:R-:W-:Y:S01]  /*33e0*/  ISETP.GE.AND P0, PT, R10.reuse, 0x2, PT ;  /* 0x000000020a00780c */ /* 0x058fe20003f06270 */
[----:B------:R-:W1:Y:S01]  /*33f0*/  SHFL.IDX PT, R6, R7, 0x1, 0x1c1f ;  /* 0x003c1f0007067f89 */ /* 0x000e6200000e0000 */
[----:B------:R-:W-:Y:S02]  /*3400*/  ISETP.GE.AND P2, PT, R10, 0x9, PT ;  /* 0x000000090a00780c */ /* 0x000fe40003f46270 */
[----:B------:R-:W-:Y:S02]  /*3410*/  P2R R61, PR, RZ, 0x1 ;  /* 0x00000001ff3d7803 */ /* 0x000fe40000000000 */
[----:B------:R-:W-:-:S02]  /*3420*/  ISETP.GT.AND P0, PT, R2, 0x1, !P0 ;  /* 0x000000010200780c */ /* 0x000fc40004704270 */
[----:B------:R-:W-:Y:S02]  /*3430*/  P2R R60, PR, RZ, 0x4 ;  /* 0x00000004ff3c7803 */ /* 0x000fe40000000000 */
[----:B------:R-:W-:-:S04]  /*3440*/  ISETP.LT.OR P0, PT, R3, 0x2, P0 ;  /* 0x000000020300780c */ /* 0x000fc80000701670 */
[----:B------:R-:W-:Y:S02]  /*3450*/  FSEL R40, R37, -INF , !P0 ;  /* 0xff80000025287808 */ /* 0x000fe40004000000 */
[----:B------:R-:W-:Y:S02]  /*3460*/  ISETP.GT.AND P0, PT, R2, 0x8, !P2 ;  /* 0x000000080200780c */ /* 0x000fe40005704270 */
[----:B------:R-:W-:Y:S02]  /*3470*/  ISETP.GE.AND P2, PT, R10, 0xa, PT ;  /* 0x0000000a0a00780c */ /* 0x000fe40003f46270 */
[----:B------:R-:W-:Y:S02]  /*3480*/  ISETP.LT.OR P0, PT, R3, 0x9, P0 ;  /* 0x000000090300780c */ /* 0x000fe40000701670 */
[----:B------:R-:W-:Y:S02]  /*3490*/  P2R R59, PR, RZ, 0x4 ;  /* 0x00000004ff3b7803 */ /* 0x000fe40000000000 */
[----:B------:R-:W-:-:S02]  /*34a0*/  FSEL R43, R36, -INF , !P0 ;  /* 0xff800000242b7808 */ /* 0x000fc40004000000 */
[----:B------:R-:W-:Y:S02]  /*34b0*/  ISETP.GT.AND P0, PT, R2, 0x9, !P2 ;  /* 0x000000090200780c */ /* 0x000fe40005704270 */
[----:B------:R-:W-:Y:S02]  /*34c0*/  ISETP.GE.AND P2, PT, R10, 0x11, PT ;  /* 0x000000110a00780c */ /* 0x000fe40003f46270 */
[----:B------:R-:W-:Y:S02]  /*34d0*/  ISETP.LT.OR P0, PT, R3, 0xa, P0 ;  /* 0x0000000a0300780c */ /* 0x000fe40000701670 */
[----:B------:R-:W-:Y:S02]  /*34e0*/  P2R R58, PR, RZ, 0x4 ;  /* 0x00000004ff3a7803 */ /* 0x000fe40000000000 */
[----:B------:R-:W-:Y:S02]  /*34f0*/  FSEL R44, R35, -INF , !P0 ;  /* 0xff800000232c7808 */ /* 0x000fe40004000000 */
[----:B------:R-:W-:-:S02]  /*3500*/  ISETP.GT.AND P0, PT, R2, 0x10, !P2 ;  /* 0x000000100200780c */ /* 0x000fc40005704270 */
[----:B------:R-:W-:Y:S02]  /*3510*/  ISETP.GE.AND P2, PT, R10, 0x12, PT ;  /* 0x000000120a00780c */ /* 0x000fe40003f46270 */
[----:B------:R-:W-:Y:S02]  /*3520*/  ISETP.LT.OR P0, PT, R3, 0x11, P0 ;  /* 0x000000110300780c */ /* 0x000fe40000701670 */
[----:B------:R-:W-:Y:S02]  /*3530*/  P2R R57, PR, RZ, 0x4 ;  /* 0x00000004ff397803 */ /* 0x000fe40000000000 */
[----:B------:R-:W-:Y:S02]  /*3540*/  FSEL R76, R34, -INF , !P0 ;  /* 0xff800000224c7808 */ /* 0x000fe40004000000 */
[----:B------:R-:W-:Y:S02]  /*3550*/  ISETP.GT.AND P0, PT, R2, 0x11, !P2 ;  /* 0x000000110200780c */ /* 0x000fe40005704270 */
[----:B------:R-:W-:-:S02]  /*3560*/  ISETP.GE.AND P2, PT, R10, 0x19, PT ;  /* 0x000000190a00780c */ /* 0x000fc40003f46270 */
[----:B------:R-:W-:Y:S02]  /*3570*/  ISETP.LT.OR P0, PT, R3, 0x12, P0 ;  /* 0x000000120300780c */ /* 0x000fe40000701670 */
[----:B------:R-:W-:Y:S02]  /*3580*/  P2R R56, PR, RZ, 0x4 ;  /* 0x00000004ff387803 */ /* 0x000fe40000000000 */
[----:B------:R-:W-:Y:S02]  /*3590*/  FSEL R77, R33, -INF , !P0 ;  /* 0xff800000214d7808 */ /* 0x000fe40004000000 */
[----:B------:R-:W-:Y:S02]  /*35a0*/  ISETP.GT.AND P0, PT, R2, 0x18, !P2 ;  /* 0x000000180200780c */ /* 0x000fe40005704270 */
[----:B------:R-:W-:Y:S02]  /*35b0*/  ISETP.GE.AND P2, PT, R10, 0x1a, PT ;  /* 0x0000001a0a00780c */ /* 0x000fe40003f46270 */
[----:B------:R-:W-:-:S02]  /*35c0*/  ISETP.LT.OR P0, PT, R3, 0x19, P0 ;  /* 0x000000190300780c */ /* 0x000fc40000701670 */
[----:B------:R-:W-:Y:S02]  /*35d0*/  P2R R55, PR, RZ, 0x4 ;  /* 0x00000004ff377803 */ /* 0x000fe40000000000 */
[----:B------:R-:W-:Y:S02]  /*35e0*/  FSEL R78, R32, -INF , !P0 ;  /* 0xff800000204e7808 */ /* 0x000fe40004000000 */
[----:B------:R-:W-:Y:S02]  /*35f0*/  ISETP.GT.AND P0, PT, R2, 0x19, !P2 ;  /* 0x000000190200780c */ /* 0x000fe40005704270 */
[----:B------:R-:W-:Y:S02]  /*3600*/  ISETP.GE.AND P2, PT, R10, 0x21, PT ;  /* 0x000000210a00780c */ /* 0x000fe40003f46270 */
[----:B------:R-:W-:Y:S02]  /*3610*/  ISETP.LT.OR P0, PT, R3, 0x1a, P0 ;  /* 0x0000001a0300780c */ /* 0x000fe40000701670 */
[----:B------:R-:W-:-:S02]  /*3620*/  P2R R54, PR, RZ, 0x4 ;  /* 0x00000004ff367803 */ /* 0x000fc40000000000 */
        /* <DEDUP_REMOVED lines=76> */
[----:B------:R-:W-:Y:S02]  /*3af0*/  ISETP.GT.AND P0, PT, R2, RZ, !P2 ;  /* 0x000000ff0200720c */ /* 0x000fe40005704270 */
[----:B------:R-:W-:-:S02]  /*3b00*/  ISETP.GE.AND P2, PT, R10, 0x5a, PT ;  /* 0x0000005a0a00780c */ /* 0x000fc40003f46270 */
[----:B------:R-:W-:-:S04]  /*3b10*/  ISETP.LT.OR P0, PT, R3, 0x1, P0 ;  /* 0x000000010300780c */ /* 0x000fc80000701670 */
[----:B------:R-:W-:Y:S02]  /*3b20*/  FSEL R32, R14, -INF , !P0 ;  /* 0xff8000000e207808 */ /* 0x000fe40004000000 */
[----:B------:R-:W-:Y:S01]  /*3b30*/  ISETP.GT.AND P0, PT, R2, 0x59, !P2 ;  /* 0x000000590200780c */ /* 0x000fe20005704270 */
[----:B------:R-:W-:-:S03]  /*3b40*/  FMUL.FTZ R2, R87, c[0x0][0x320] ;  /* 0x0000c80057027a20 */ /* 0x000fc60000410000 */
[----:B------:R-:W-:Y:S01]  /*3b50*/  ISETP.LT.OR P0, PT, R3, 0x5a, P0 ;  /* 0x0000005a0300780c */ /* 0x000fe20000701670 */
[----:B------:R2:W3:Y:S01]  /*3b60*/  MUFU.TANH R35, R2 ;  /* 0x0000000200237308 */ /* 0x0004e20000002400 */
[----:B-1----:R-:W-:Y:S02]  /*3b70*/  IMAD.IADD R3, R8, 0x1, R6 ;  /* 0x0000000108037824 */ /* 0x002fe400078e0206 */
[----:B------:R-:W-:-:S03]  /*3b80*/  FSEL R215, R15, -INF , !P0 ;  /* 0xff8000000fd77808 */ /* 0x000fc60004000000 */
[----:B------:R-:W-:Y:S01]  /*3b90*/  IMNMX R3, R3, R11, PT ;  /* 0x0000000b03037217 */ /* 0x000fe20003800200 */
[----:B--2---:R-:W-:-:S04]  /*3ba0*/  FMUL.FTZ R2, R90, c[0x0][0x320] ;  /* 0x0000c8005a027a20 */ /* 0x004fc80000410000 */
[----:B------:R1:W2:Y:S02]  /*3bb0*/  MUFU.TANH R34, R2 ;  /* 0x0000000200227308 */ /* 0x0002a40000002400 */
        /* <DEDUP_REMOVED lines=44> */
[----:B-1----:R-:W-:Y:S01]  /*3e80*/  IMAD.IADD R2, R12, 0x1, R6 ;  /* 0x000000010c027824 */ /* 0x002fe200078e0206 */
[----:B------:R-:W-:Y:S05]  /*3e90*/  @!P3 BRA `(.L_x_247) ;  /* 0x000001400000b947 */ /* 0x000fea0003800000 */
[----:B--234-:R-:W-:Y:S01]  /*3ea0*/  IADD3 R6, -R138, R252, R6 ;  /* 0x000000fc8a067210 */ /* 0x01cfe20007ffe106 */
        /* <DEDUP_REMOVED lines=10> */
.L_x_249:
[----:B------:R-:W-:-:S04]  /*3f50*/  MOV R7, c[0x0][0x32c] ;  /* 0x0000cb0000077a02 */ /* 0x000fc80000000f00 */
[----:B------:R-:W-:-:S13]  /*3f60*/  ISETP.NE.AND P0, PT, R7, 0x1, PT ;  /* 0x000000010700780c */ /* 0x000fda0003f05270 */
[----:B------:R-:W-:-:S05]  /*3f70*/  @P0 IMAD.HI.U32 R7, R6, c[0x0][0x330], RZ ;  /* 0x0000cc0006070a27 */ /* 0x000fca00078e00ff */
[----:B------:R-:W-:Y:S02]  /*3f80*/  @P0 SHF.R.U32.HI R6, RZ, c[0x0][0x334], R7 ;  /* 0x0000cd00ff060a19 */ /* 0x000fe40000011607 */
.L_x_250:
[----:B------:R-:W-:Y:S05]  /*3f90*/  BSYNC B0 ;  /* 0x0000000000007941 */ /* 0x000fea0003800000 */
.L_x_248:
[----:B------:R-:W-:-:S05]  /*3fa0*/  IMAD R6, R6, c[0x0][0x32c], R13 ;  /* 0x0000cb0006067a24 */ /* 0x000fca00078e020d */
[----:B------:R-:W-:Y:S02]  /*3fb0*/  IADD3 R7, R6, c[0x0][0x32c], RZ ;  /* 0x0000cb0006077a10 */ /* 0x000fe40007ffe0ff */
[----:B------:R-:W-:Y:S02]  /*3fc0*/  IMNMX R2, R2, R6, !PT ;  /* 0x0000000602027217 */ /* 0x000fe40007800200 */
[----:B------:R-:W-:Y:S02]  /*3fd0*/  IMNMX R3, R3, R7, PT ;  /* 0x0000000703037217 */ /* 0x000fe40003800200 */
.L_x_247:
[----:B--234-:R-:W-:Y:S01]  /*3fe0*/  ISETP.NE.AND P0, PT, R61, RZ, PT ;  /* 0x000000ff3d00720c */ /* 0x01cfe20003f05270 */
[----:B------:R-:W-:Y:S01]  /*3ff0*/  IMAD.SHL.U32 R197, R4, 0x2, RZ ;  /* 0x0000000204c57824 */ /* 0x000fe200078e00ff */
[----:B------:R-:W-:Y:S02]  /*4000*/  FMNMX.FTZ R68, R32, R40, !PT ;  /* 0x0000002820447209 */ /* 0x000fe40007810000 */
[----:B------:R-:W-:Y:S01]  /*4010*/  ISETP.GT.AND P0, PT, R2, 0x1, !P0 ;  /* 0x000000010200780c */ /* 0x000fe20004704270 */
[--C-:B------:R-:W-:Y:S01]  /*4020*/  IMAD R198, R5, 0x2, R197.reuse ;  /* 0x0000000205c67824 */ /* 0x100fe200078e02c5 */
[----:B------:R-:W-:Y:S01]  /*4030*/  FMNMX.FTZ R68, R43, R68, !PT ;  /* 0x000000442b447209 */ /* 0x000fe20007810000 */
[C---:B------:R-:W-:Y:S01]  /*4040*/  IMAD R201, R0.reuse, 0x2, R197 ;  /* 0x0000000200c97824 */ /* 0x040fe200078e02c5 */
[----:B------:R-:W-:Y:S01]  /*4050*/  ISETP.LT.OR P0, PT, R3, 0x2, P0 ;  /* 0x000000020300780c */ /* 0x000fe20000701670 */
[----:B------:R-:W-:Y:S01]  /*4060*/  IMAD R200, R0, 0x2, R198 ;  /* 0x0000000200c87824 */ /* 0x000fe200078e02c6 */
[----:B------:R-:W-:-:S02]  /*4070*/  FMNMX.FTZ R68, R44, R68, !PT ;  /* 0x000000442c447209 */ /* 0x000fc40007810000 */
[----:B------:R-:W-:Y:S02]  /*4080*/  FSEL R11, R24, -INF , !P0 ;  /* 0xff800000180b7808 */ /* 0x000fe40004000000 */
[----:B------:R-:W-:Y:S02]  /*4090*/  ISETP.NE.AND P0, PT, R60, RZ, PT ;  /* 0x000000ff3c00720c */ /* 0x000fe40003f05270 */
[----:B------:R-:W-:Y:S02]  /*40a0*/  FMNMX.FTZ R68, R76, R68, !PT ;  /* 0x000000444c447209 */ /* 0x000fe40007810000 */
[----:B------:R-:W-:Y:S02]  /*40b0*/  ISETP.GT.AND P0, PT, R2, 0x8, !P0 ;  /* 0x000000080200780c */ /* 0x000fe40004704270 */
[----:B------:R-:W-:Y:S02]  /*40c0*/  FMNMX.FTZ R68, R77, R68, !PT ;  /* 0x000000444d447209 */ /* 0x000fe40007810000 */
[----:B------:R-:W-:-:S02]  /*40d0*/  ISETP.LT.OR P0, PT, R3, 0x9, P0 ;  /* 0x000000090300780c */ /* 0x000fc40000701670 */
[----:B------:R-:W-:Y:S02]  /*40e0*/  FMNMX.FTZ R68, R78, R68, !PT ;  /* 0x000000444e447209 */ /* 0x000fe40007810000 */
[----:B------:R-:W-:Y:S02]  /*40f0*/  FSEL R24, R14, -INF , !P0 ;  /* 0xff8000000e187808 */ /* 0x000fe40004000000 */
[----:B------:R-:W-:Y:S02]  /*4100*/  ISETP.NE.AND P0, PT, R59, RZ, PT ;  /* 0x000000ff3b00720c */ /* 0x000fe40003f05270 */
[----:B------:R-:W-:Y:S02]  /*4110*/  FMNMX.FTZ R68, R79, R68, !PT ;  /* 0x000000444f447209 */ /* 0x000fe40007810000 */
[----:B------:R-:W-:Y:S02]  /*4120*/  ISETP.GT.AND P0, PT, R2, 0x9, !P0 ;  /* 0x000000090200780c */ /* 0x000fe40004704270 */
[----:B------:R-:W-:-:S02]  /*4130*/  FMNMX.FTZ R68, R108, R68, !PT ;  /* 0x000000446c447209 */ /* 0x000fc40007810000 */
[----:B------:R-:W-:Y:S02]  /*4140*/  ISETP.LT.OR P0, PT, R3, 0xa, P0 ;  /* 0x0000000a0300780c */ /* 0x000fe40000701670 */
[----:B------:R-:W-:Y:S02]  /*4150*/  FMNMX.FTZ R68, R110, R68, !PT ;  /* 0x000000446e447209 */ /* 0x000fe40007810000 */
[----:B------:R-:W-:Y:S02]  /*4160*/  FSEL R10, R10, -INF , !P0 ;  /* 0xff8000000a0a7808 */ /* 0x000fe40004000000 */
[----:B------:R-:W-:Y:S02]  /*4170*/  ISETP.NE.AND P0, PT, R58, RZ, PT ;  /* 0x000000ff3a00720c */ /* 0x000fe40003f05270 */
[----:B------:R-:W-:Y:S02]  /*4180*/  FMNMX.FTZ R68, R109, R68, !PT ;  /* 0x000000446d447209 */ /* 0x000fe40007810000 */
[----:B------:R-:W-:-:S02]  /*4190*/  ISETP.GT.AND P0, PT, R2, 0x10, !P0 ;  /* 0x000000100200780c */ /* 0x000fc40004704270 */
[----:B------:R-:W-:Y:S02]  /*41a0*/  FMNMX.FTZ R68, R111, R68, !PT ;  /* 0x000000446f447209 */ /* 0x000fe40007810000 */
[----:B------:R-:W-:Y:S02]  /*41b0*/  ISETP.LT.OR P0, PT, R3, 0x11, P0 ;  /* 0x000000110300780c */ /* 0x000fe40000701670 */
[----:B------:R-:W-:Y:S02]  /*41c0*/  FMNMX.FTZ R68, R157, R68, !PT ;  /* 0x000000449d447209 */ /* 0x000fe40007810000 */
[----:B------:R-:W-:Y:S02]  /*41d0*/  FSEL R70, R21, -INF , !P0 ;  /* 0xff80000015467808 */ /* 0x000fe40004000000 */
[----:B------:R-:W-:Y:S02]  /*41e0*/  ISETP.NE.AND P0, PT, R57, RZ, PT ;  /* 0x000000ff3900720c */ /* 0x000fe40003f05270 */
[----:B------:R-:W-:-:S02]  /*41f0*/  FMNMX.FTZ R68, R159, R68, !PT ;  /* 0x000000449f447209 */ /* 0x000fc40007810000 */
[----:B------:R-:W-:Y:S02]  /*4200*/  ISETP.GT.AND P0, PT, R2, 0x11, !P0 ;  /* 0x000000110200780c */ /* 0x000fe40004704270 */
[----:B------:R-:W-:Y:S02]  /*4210*/  FMNMX.FTZ R68, R158, R68, !PT ;  /* 0x000000449e447209 */ /* 0x000fe40007810000 */
[----:B------:R-:W-:Y:S02]  /*4220*/  ISETP.LT.OR P0, PT, R3, 0x12, P0 ;  /* 0x000000120300780c */ /* 0x000fe40000701670 */
[----:B------:R-:W-:Y:S02]  /*4230*/  FMNMX.FTZ R68, R160, R68, !PT ;  /* 0x00000044a0447209 */ /* 0x000fe40007810000 */
[----:B------:R-:W-:Y:S02]  /*4240*/  FSEL R69, R20, -INF , !P0 ;  /* 0xff80000014457808 */ /* 0x000fe40004000000 */
[----:B------:R-:W-:-:S02]  /*4250*/  ISETP.NE.AND P0, PT, R56, RZ, PT ;  /* 0x000000ff3800720c */ /* 0x000fc40003f05270 */
[----:B------:R-:W-:Y:S02]  /*4260*/  FMNMX.FTZ R68, R166, R68, !PT ;  /* 0x00000044a6447209 */ /* 0x000fe40007810000 */
[----:B------:R-:W-:Y:S02]  /*4270*/  ISETP.GT.AND P0, PT, R2, 0x18, !P0 ;  /* 0x000000180200780c */ /* 0x000fe40004704270 */
[----:B------:R-:W-:Y:S02]  /*4280*/  FMNMX.FTZ R68, R168, R68, !PT ;  /* 0x00000044a8447209 */ /* 0x000fe40007810000 */
[----:B------:R-:W-:Y:S02]  /*4290*/  ISETP.LT.OR P0, PT, R3, 0x19, P0 ;  /* 0x000000190300780c */ /* 0x000fe40000701670 */
[----:B------:R-:W-:Y:S02]  /*42a0*/  FMNMX.FTZ R68, R167, R68, !PT ;  /* 0x00000044a7447209 */ /* 0x000fe40007810000 */
[----:B------:R-:W-:-:S02]  /*42b0*/  FSEL R71, R34, -INF , !P0 ;  /* 0xff80000022477808 */ /* 0x000fc40004000000 */
[----:B------:R-:W-:Y:S02]  /*42c0*/  ISETP.NE.AND P0, PT, R55, RZ, PT ;  /* 0x000000ff3700720c */ /* 0x000fe40003f05270 */
[----:B------:R-:W-:Y:S02]  /*42d0*/  FMNMX.FTZ R68, R169, R68, !PT ;  /* 0x00000044a9447209 */ /* 0x000fe40007810000 */
[----:B------:R-:W-:Y:S02]  /*42e0*/  ISETP.GT.AND P0, PT, R2, 0x19, !P0 ;  /* 0x000000190200780c */ /* 0x000fe40004704270 */
[----:B------:R-:W-:Y:S02]  /*42f0*/  FMNMX.FTZ R68, R189, R68, !PT ;  /* 0x00000044bd447209 */ /* 0x000fe40007810000 */
[----:B------:R-:W-:Y:S02]  /*4300*/  ISETP.LT.OR P0, PT, R3, 0x1a, P0 ;  /* 0x0000001a0300780c */ /* 0x000fe40000701670 */
[----:B------:R-:W-:-:S02]  /*4310*/  FMNMX.FTZ R68, R191, R68, !PT ;  /* 0x00000044bf447209 */ /* 0x000fc40007810000 */
[----:B------:R-:W-:Y:S02]  /*4320*/  FSEL R80, R33, -INF , !P0 ;  /* 0xff80000021507808 */ /* 0x000fe40004000000 */
[----:B------:R-:W-:Y:S02]  /*4330*/  ISETP.NE.AND P0, PT, R54, RZ, PT ;  /* 0x000000ff3600720c */ /* 0x000fe40003f05270 */
[----:B------:R-:W-:Y:S02]  /*4340*/  FMNMX.FTZ R68, R190, R68, !PT ;  /* 0x00000044be447209 */ /* 0x000fe40007810000 */
[----:B------:R-:W-:Y:S02]  /*4350*/  ISETP.GT.AND P0, PT, R2, 0x20, !P0 ;  /* 0x000000200200780c */ /* 0x000fe40004704270 */
[----:B------:R-:W-:Y:S02]  /*4360*/  FMNMX.FTZ R68, R215, R68, !PT ;  /* 0x00000044d7447209 */ /* 0x000fe40007810000 */
[----:B------:R-:W-:-:S03]  /*4370*/  ISETP.LT.OR P0, PT, R3, 0x21, P0 ;  /* 0x000000210300780c */ /* 0x000fc60000701670 */
[----:B------:R-:W1:Y:S01]  /*4380*/  SHFL.BFLY PT, R7, R68, 0x2, 0x1f ;  /* 0x0c401f0044077f89 */ /* 0x000e6200000e0000 */
[----:B------:R-:W-:Y:S02]  /*4390*/  FSEL R121, R26, -INF , !P0 ;  /* 0xff8000001a797808 */ /* 0x000fe40004000000 */
[----:B------:R-:W-:-:S04]  /*43a0*/  ISETP.NE.AND P0, PT, R53, RZ, PT ;  /* 0x000000ff3500720c */ /* 0x000fc80003f05270 */
[----:B------:R-:W-:-:S04]  /*43b0*/  ISETP.GT.AND P0, PT, R2, 0x21, !P0 ;  /* 0x000000210200780c */ /* 0x000fc80004704270 */
[----:B------:R-:W-:-:S04]  /*43c0*/  ISETP.LT.OR P0, PT, R3, 0x22, P0 ;  /* 0x000000220300780c */ /* 0x000fc80000701670 */
[----:B------:R-:W-:Y:S02]  /*43d0*/  FSEL R120, R25, -INF , !P0 ;  /* 0xff80000019787808 */ /* 0x000fe40004000000 */
[----:B------:R-:W-:-:S04]  /*43e0*/  ISETP.NE.AND P0, PT, R52, RZ, PT ;  /* 0x000000ff3400720c */ /* 0x000fc80003f05270 */
[----:B------:R-:W-:Y:S02]  /*43f0*/  ISETP.GT.AND P0, PT, R2, 0x28, !P0 ;  /* 0x000000280200780c */ /* 0x000fe40004704270 */
[----:B-1----:R-:W-:Y:S02]  /*4400*/  FMNMX.FTZ R68, R68, R7, !PT ;  /* 0x0000000744447209 */ /* 0x002fe40007810000 */
[----:B------:R-:W-:-:S04]  /*4410*/  ISETP.LT.OR P0, PT, R3, 0x29, P0 ;  /* 0x000000290300780c */ /* 0x000fc80000701670 */
[----:B------:R-:W-:Y:S02]  /*4420*/  FSEL R140, R17, -INF , !P0 ;  /* 0xff800000118c7808 */ /* 0x000fe40004000000 */
[----:B------:R-:W-:-:S04]  /*4430*/  ISETP.NE.AND P0, PT, R51, RZ, PT ;  /* 0x000000ff3300720c */ /* 0x000fc80003f05270 */
[----:B------:R-:W-:-:S04]  /*4440*/  ISETP.GT.AND P0, PT, R2, 0x29, !P0 ;  /* 0x000000290200780c */ /* 0x000fc80004704270 */
        /* <DEDUP_REMOVED lines=34> */
[----:B------:R-:W-:Y:S01]  /*4670*/  ISETP.NE.AND P0, PT, R39, RZ, PT ;  /* 0x000000ff2700720c */ /* 0x000fe20003f05270 */
[----:B------:R-:W-:Y:S03]  /*4680*/  LDSM.16.MT88.4 R20, [R197+0x100] ;  /* 0x00010000c514783b */ /* 0x000fe60000004200 */
        /* <DEDUP_REMOVED lines=12> */
[----:B------:R-:W-:Y:S01]  /*4750*/  ISETP.NE.AND P0, PT, R36, RZ, PT ;  /* 0x000000ff2400720c */ /* 0x000fe20003f05270 */
[----:B------:R-:W-:Y:S03]  /*4760*/  LDSM.16.MT88.4 R12, [R198+0x100] ;  /* 0x00010000c60c783b */ /* 0x000fe60000004200 */
[----:B------:R-:W-:Y:S01]  /*4770*/  ISETP.GT.AND P0, PT, R2, RZ, !P0 ;  /* 0x000000ff0200720c */ /* 0x000fe20004704270 */
[----:B------:R-:W-:Y:S03]  /*4780*/  LDSM.16.MT88.4 R36, [R197+0x900] ;  /* 0x00090000c524783b */ /* 0x000fe60000004200 */
[----:B------:R-:W-:-:S04]  /*4790*/  ISETP.LT.OR P0, PT, R3, 0x1, P0 ;  /* 0x000000010300780c */ /* 0x000fc80000701670 */
[----:B------:R-:W-:Y:S02]  /*47a0*/  FSEL R8, R29, -INF , !P0 ;  /* 0xff8000001d087808 */ /* 0x000fe40004000000 */
[----:B------:R-:W-:Y:S01]  /*47b0*/  ISETP.GT.AND P0, PT, R2, 0x59, !P2 ;  /* 0x000000590200780c */ /* 0x000fe20005704270 */
[----:B------:R-:W-:Y:S01]  /*47c0*/  LDSM.16.MT88.4 R28, [R198+0x900] ;  /* 0x00090000c61c783b */ /* 0x000fe20000004200 */
[----:B------:R-:W-:Y:S02]  /*47d0*/  FMNMX.FTZ R6, R8, R11, !PT ;  /* 0x0000000b08067209 */ /* 0x000fe40007810000 */
[----:B------:R-:W-:Y:S02]  /*47e0*/  ISETP.LT.OR P0, PT, R3, 0x5a, P0 ;  /* 0x0000005a0300780c */ /* 0x000fe40000701670 */
[----:B------:R-:W-:Y:S01]  /*47f0*/  FMNMX.FTZ R6, R24, R6, !PT ;  /* 0x0000000618067209 */ /* 0x000fe20007810000 */
[----:B------:R-:W1:Y:S01]  /*4800*/  SHFL.BFLY PT, R3, R68, 0x1, 0x1f ;  /* 0x0c201f0044037f89 */ /* 0x000e6200000e0000 */
[----:B------:R-:W-:-:S02]  /*4810*/  FSEL R165, R62, -INF , !P0 ;  /* 0xff8000003ea57808 */ /* 0x000fc40004000000 */
[----:B------:R-:W-:-:S04]  /*4820*/  FMNMX.FTZ R6, R10, R6, !PT ;  /* 0x000000060a067209 */ /* 0x000fc80007810000 */
[----:B------:R-:W-:-:S04]  /*4830*/  FMNMX.FTZ R6, R70, R6, !PT ;  /* 0x0000000646067209 */ /* 0x000fc80007810000 */
[----:B------:R-:W-:-:S04]  /*4840*/  FMNMX.FTZ R6, R69, R6, !PT ;  /* 0x0000000645067209 */ /* 0x000fc80007810000 */
[----:B------:R-:W-:-:S04]  /*4850*/  FMNMX.FTZ R6, R71, R6, !PT ;  /* 0x0000000647067209 */ /* 0x000fc80007810000 */
[----:B------:R-:W-:-:S04]  /*4860*/  FMNMX.FTZ R6, R80, R6, !PT ;  /* 0x0000000650067209 */ /* 0x000fc80007810000 */
[----:B------:R-:W-:Y:S02]  /*4870*/  FMNMX.FTZ R6, R121, R6, !PT ;  /* 0x0000000679067209 */ /* 0x000fe40007810000 */
[----:B-1----:R-:W-:Y:S02]  /*4880*/  FMNMX.FTZ R68, R68, R3, !PT ;  /* 0x0000000344447209 */ /* 0x002fe40007810000 */
[----:B------:R-:W-:Y:S02]  /*4890*/  FMNMX.FTZ R6, R120, R6, !PT ;  /* 0x0000000678067209 */ /* 0x000fe40007810000 */
[----:B------:R-:W-:Y:S02]  /*48a0*/  FSETP.NEU.FTZ.AND P0, PT, R68, -INF , PT ;  /* 0xff8000004400780b */ /* 0x000fe40003f1d000 */
[----:B------:R-:W-:-:S04]  /*48b0*/  FMNMX.FTZ R6, R140, R6, !PT ;  /* 0x000000068c067209 */ /* 0x000fc80007810000 */
        /* <DEDUP_REMOVED lines=12> */
[----:B------:R-:W-:-:S05]  /*4980*/  FMNMX.FTZ R6, R165, R2, !PT ;  /* 0x00000002a5067209 */ /* 0x000fca0007810000 */
[----:B------:R-:W1:Y:S02]  /*4990*/  SHFL.BFLY PT, R2, R6, 0x2, 0x1f ;  /* 0x0c401f0006027f89 */ /* 0x000e6400000e0000 */
[----:B-1----:R-:W-:Y:S01]  /*49a0*/  FMNMX.FTZ R7, R6, R2, !PT ;  /* 0x0000000206077209 */ /* 0x002fe20007810000 */
[----:B------:R-:W-:-:S04]  /*49b0*/  FMUL.FTZ R6, R68, c[0x0][0x2d0] ;  /* 0x0000b40044067a20 */ /* 0x000fc80000410000 */
[----:B------:R-:W1:Y:S01]  /*49c0*/  SHFL.BFLY PT, R3, R7, 0x1, 0x1f ;  /* 0x0c201f0007037f89 */ /* 0x000e6200000e0000 */
[----:B------:R-:W-:-:S05]  /*49d0*/  FSEL R6, R6, RZ, P0 ;  /* 0x000000ff06067208 */ /* 0x000fca0000000000 */
[--C-:B------:R-:W-:Y:S02]  /*49e0*/  FFMA.FTZ R2, R32, c[0x0][0x2d0], -R6.reuse ;  /* 0x0000b40020027a23 */ /* 0x100fe40000010806 */
[--C-:B------:R-:W-:Y:S01]  /*49f0*/  FFMA.FTZ R0, R76, c[0x0][0x2d0], -R6.reuse ;  /* 0x0000b4004c007a23 */ /* 0x100fe20000010806 */
[----:B------:R-:W-:Y:S01]  /*4a00*/  LDSM.16.MT88.4 R32, [R201+0x3100] ;  /* 0x00310000c920783b */ /* 0x000fe20000004200 */
[----:B------:R2:W-:Y:S08]  /*4a10*/  MUFU.EX2 R246, R2 ;  /* 0x0000000200f67308 */ /* 0x0005f00000000800 */
[----:B------:R3:W-:Y:S01]  /*4a20*/  MUFU.EX2 R240, R0 ;  /* 0x0000000000f07308 */ /* 0x0007e20000000800 */
[----:B-1----:R-:W-:Y:S01]  /*4a30*/  FMNMX.FTZ R3, R3, R7, !PT ;  /* 0x0000000703037209 */ /* 0x002fe20007810000 */
[----:B------:R-:W-:-:S02]  /*4a40*/  FFMA.FTZ R7, R44, c[0x0][0x2d0], -R6 ;  /* 0x0000b4002c077a23 */ /* 0x000fc40000010806 */
[----:B--2---:R-:W-:Y:S01]  /*4a50*/  FFMA.FTZ R2, R40, c[0x0][0x2d0], -R6 ;  /* 0x0000b40028027a23 */ /* 0x004fe20000010806 */
[----:B------:R-:W-:-:S03]  /*4a60*/  FSETP.NEU.FTZ.AND P0, PT, R3, -INF , PT ;  /* 0xff8000000300780b */ /* 0x000fc60003f1d000 */
[----:B------:R-:W-:Y:S01]  /*4a70*/  MUFU.EX2 R244, R7 ;  /* 0x0000000700f47308 */ /* 0x000fe20000000800 */
[----:B---3--:R-:W-:-:S07]  /*4a80*/  FFMA.FTZ R0, R77, c[0x0][0x2d0], -R6 ;  /* 0x0000b4004d007a23 */ /* 0x008fce0000010806 */
[----:B------:R1:W2:Y:S08]  /*4a90*/  MUFU.EX2 R243, R2 ;  /* 0x0000000200f37308 */ /* 0x0002b00000000800 */
[----:B------:R3:W-:Y:S01]  /*4aa0*/  MUFU.EX2 R238, R0 ;  /* 0x0000000000ee7308 */ /* 0x0007e20000000800 */
[--C-:B-1----:R-:W-:Y:S02]  /*4ab0*/  FFMA.FTZ R2, R43, c[0x0][0x2d0], -R6.reuse ;  /* 0x0000b4002b027a23 */ /* 0x102fe40000010806 */
[----:B------:R-:W-:Y:S05]  /*4ac0*/  LDSM.16.MT88.4 R40, [R198+0x3100] ;  /* 0x00310000c628783b */ /* 0x000fea0000004200 */
[----:B------:R1:W-:Y:S01]  /*4ad0*/  MUFU.EX2 R245, R2 ;  /* 0x0000000200f57308 */ /* 0x0003e20000000800 */
[----:B---3--:R-:W-:-:S07]  /*4ae0*/  FFMA.FTZ R0, R78, c[0x0][0x2d0], -R6 ;  /* 0x0000b4004e007a23 */ /* 0x008fce0000010806 */
[----:B------:R3:W-:Y:S01]  /*4af0*/  MUFU.EX2 R239, R0 ;  /* 0x0000000000ef7308 */ /* 0x0007e20000000800 */
[----:B-1----:R-:W-:-:S05]  /*4b00*/  FMUL.FTZ R2, R3, c[0x0][0x2d0] ;  /* 0x0000b40003027a20 */ /* 0x002fca0000410000 */
[----:B------:R-:W-:Y:S01]  /*4b10*/  FSEL R2, R2, RZ, P0 ;  /* 0x000000ff02027208 */ /* 0x000fe20000000000 */
[----:B---3--:R-:W-:-:S04]  /*4b20*/  FFMA.FTZ R0, R79, c[0x0][0x2d0], -R6 ;  /* 0x0000b4004f007a23 */ /* 0x008fc80000010806 */
[--C-:B------:R-:W-:Y:S02]  /*4b30*/  FFMA.FTZ R4, R11, c[0x0][0x2d0], -R2.reuse ;  /* 0x0000b4000b047a23 */ /* 0x100fe40000010802 */
[--C-:B------:R-:W-:Y:S01]  /*4b40*/  FFMA.FTZ R7, R8, c[0x0][0x2d0], -R2.reuse ;  /* 0x0000b40008077a23 */ /* 0x100fe20000010802 */
[----:B--2---:R-:W-:Y:S01]  /*4b50*/  F2FP.BF16.PACK_AB R8, R243, R246 ;  /* 0x000000f6f308723e */ /* 0x004fe200000010ff */
[----:B------:R1:W-:Y:S08]  /*4b60*/  MUFU.EX2 R236, R4 ;  /* 0x0000000400ec7308 */ /* 0x0003f00000000800 */
[----:B------:R-:W2:Y:S01]  /*4b70*/  MUFU.EX2 R7, R7 ;  /* 0x0000000700077308 */ /* 0x000ea20000000800 */
[----:B-1----:R-:W-:-:S07]  /*4b80*/  FFMA.FTZ R4, R24, c[0x0][0x2d0], -R2 ;  /* 0x0000b40018047a23 */ /* 0x002fce0000010802 */
[----:B------:R1:W-:Y:S01]  /*4b90*/  MUFU.EX2 R237, R0 ;  /* 0x0000000000ed7308 */ /* 0x0003e20000000800 */
[----:B------:R-:W3:Y:S01]  /*4ba0*/  LDSM.16.MT88.4 R24, [R200+0x100] ;  /* 0x00010000c818783b */ /* 0x000ee20000004200 */
[----:B--2---:R-:W-:-:S06]  /*4bb0*/  F2FP.BF16.PACK_AB R9, R236, R7 ;  /* 0x00000007ec09723e */ /* 0x004fcc00000010ff */
[----:B------:R2:W-:Y:S01]  /*4bc0*/  MUFU.EX2 R242, R4 ;  /* 0x0000000400f27308 */ /* 0x0005e20000000800 */
[----:B-1----:R-:W-:-:S07]  /*4bd0*/  FFMA.FTZ R0, R70, c[0x0][0x2d0], -R2 ;  /* 0x0000b40046007a23 */ /* 0x002fce0000010802 */
[----:B------:R1:W-:Y:S01]  /*4be0*/  MUFU.EX2 R235, R0 ;  /* 0x0000000000eb7308 */ /* 0x0003e20000000800 */
[----:B--2---:R-:W-:Y:S01]  /*4bf0*/  FFMA.FTZ R4, R10, c[0x0][0x2d0], -R2 ;  /* 0x0000b4000a047a23 */ /* 0x004fe20000010802 */
[----:B------:R-:W-:-:S06]  /*4c00*/  F2FP.BF16.PACK_AB R10, R244, R245 ;  /* 0x000000f5f40a723e */ /* 0x000fcc00000010ff */
[----:B------:R-:W2:Y:S01]  /*4c10*/  MUFU.EX2 R241, R4 ;  /* 0x0000000400f17308 */ /* 0x000ea20000000800 */
[----:B-1----:R-:W-:-:S07]  /*4c20*/  FFMA.FTZ R0, R69, c[0x0][0x2d0], -R2 ;  /* 0x0000b40045007a23 */ /* 0x002fce0000010802 */
[----:B------:R1:W4:Y:S01]  /*4c30*/  MUFU.EX2 R233, R0 ;  /* 0x0000000000e97308 */ /* 0x0003220000000800 */
[----:B--2---:R-:W-:-:S07]  /*4c40*/  F2FP.BF16.PACK_AB R11, R241, R242 ;  /* 0x000000f2f10b723e */ /* 0x004fce00000010ff */
[----:B------:R-:W-:Y:S01]  /*4c50*/  HMMA.16816.F32.BF16 R72, R8, R20, RZ ;  /* 0x000000140848723c */ /* 0x000fe200000418ff */
[----:B-1----:R-:W-:-:S07]  /*4c60*/  FFMA.FTZ R0, R71, c[0x0][0x2d0], -R2 ;  /* 0x0000b40047007a23 */ /* 0x002fce0000010802 */
[C---:B------:R-:W-:Y:S01]  /*4c70*/  HMMA.16816.F32.BF16 R64, R8.reuse, R22, RZ ;  /* 0x000000160840723c */ /* 0x040fe200000418ff */
[----:B------:R-:W1:Y:S01]  /*4c80*/  LDSM.16.MT88.4 R20, [R197+0x3100] ;  /* 0x00310000c514783b */ /* 0x000e620000004200 */
[----:B------:R2:W-:Y:S06]  /*4c90*/  MUFU.EX2 R234, R0 ;  /* 0x0000000000ea7308 */ /* 0x0005ec0000000800 */
[C---:B------:R-:W-:Y:S08]  /*4ca0*/  HMMA.16816.F32.BF16 R60, R8.reuse, R12, RZ ;  /* 0x0000000c083c723c */ /* 0x040ff000000418ff */
[----:B------:R-:W-:Y:S01]  /*4cb0*/  HMMA.16816.F32.BF16 R56, R8, R14, RZ ;  /* 0x0000000e0838723c */ /* 0x000fe200000418ff */
[----:B------:R-:W5:Y:S01]  /*4cc0*/  LDSM.16.MT88.4 R12, [R200+0x3100] ;  /* 0x00310000c80c783b */ /* 0x000f620000004200 */
[----:B--2---:R-:W-:-:S04]  /*4cd0*/  FFMA.FTZ R0, R80, c[0x0][0x2d0], -R2 ;  /* 0x0000b40050007a23 */ /* 0x004fc80000010802 */
[----:B------:R2:W1:Y:S02]  /*4ce0*/  MUFU.EX2 R230, R0 ;  /* 0x0000000000e67308 */ /* 0x0004640000000800 */
[C---:B------:R-:W-:Y:S08]  /*4cf0*/  HMMA.16816.F32.BF16 R52, R8.reuse, R16, RZ ;  /* 0x000000100834723c */ /* 0x040ff000000418ff */
[----:B------:R-:W-:Y:S01]  /*4d00*/  HMMA.16816.F32.BF16 R44, R8, R18, RZ ;  /* 0x00000012082c723c */ /* 0x000fe200000418ff */
[----:B------:R-:W4:Y:S01]  /*4d10*/  LDSM.16.MT88.4 R16, [R201+0x900] ;  /* 0x00090000c910783b */ /* 0x000f220000004200 */
[----:B--2---:R-:W-:-:S06]  /*4d20*/  FFMA.FTZ R0, R108, c[0x0][0x2d0], -R6 ;  /* 0x0000b4006c007a23 */ /* 0x004fcc0000010806 */
[C---:B---3--:R-:W-:Y:S01]  /*4d30*/  HMMA.16816.F32.BF16 R48, R8.reuse, R24, RZ ;  /* 0x000000180830723c */ /* 0x048fe200000418ff */
[----:B------:R2:W-:Y:S07]  /*4d40*/  MUFU.EX2 R229, R0 ;  /* 0x0000000000e57308 */ /* 0x0005ee0000000800 */
[C---:B------:R-:W-:Y:S01]  /*4d50*/  HMMA.16816.F32.BF16 R76, R8.reuse, R26, RZ ;  /* 0x0000001a084c723c */ /* 0x040fe200000418ff */
[----:B------:R-:W-:Y:S07]  /*4d60*/  LDSM.16.MT88.4 R24, [R197+0x3900] ;  /* 0x00390000c518783b */ /* 0x000fee0000004200 */
[----:B-1----:R-:W-:Y:S01]  /*4d70*/  HMMA.16816.F32.BF16 R84, R8, R20, RZ ;  /* 0x000000140854723c */ /* 0x002fe200000418ff */
[----:B--2---:R-:W-:-:S04]  /*4d80*/  FFMA.FTZ R0, R110, c[0x0][0x2d0], -R6 ;  /* 0x0000b4006e007a23 */ /* 0x004fc80000010806 */
[----:B------:R1:W2:Y:S03]  /*4d90*/  MUFU.EX2 R228, R0 ;  /* 0x0000000000e47308 */ /* 0x0002a60000000800 */
[C---:B------:R-:W-:Y:S01]  /*4da0*/  HMMA.16816.F32.BF16 R88, R8.reuse, R22, RZ ;  /* 0x000000160858723c */ /* 0x040fe200000418ff */
[----:B------:R-:W-:Y:S07]  /*4db0*/  LDSM.16.MT88.4 R20, [R200+0x900] ;  /* 0x00090000c814783b */ /* 0x000fee0000004200 */
[----:B------:R-:W-:Y:S01]  /*4dc0*/  HMMA.16816.F32.BF16 R80, R8, R40, RZ ;  /* 0x000000280850723c */ /* 0x000fe200000418ff */
[----:B-1----:R-:W-:-:S07]  /*4dd0*/  FFMA.FTZ R0, R109, c[0x0][0x2d0], -R6 ;  /* 0x0000b4006d007a23 */ /* 0x002fce0000010806 */
[C---:B------:R-:W-:Y:S01]  /*4de0*/  HMMA.16816.F32.BF16 R104, R8.reuse, R42, RZ ;  /* 0x0000002a0868723c */ /* 0x040fe200000418ff */
[----:B------:R-:W1:Y:S01]  /*4df0*/  LDSM.16.MT88.4 R40, [R198+0x3900] ;  /* 0x00390000c628783b */ /* 0x000e620000004200 */
[----:B------:R3:W-:Y:S06]  /*4e00*/  MUFU.EX2 R227, R0 ;  /* 0x0000000000e37308 */ /* 0x0007ec0000000800 */
[C---:B------:R-:W-:Y:S08]  /*4e10*/  HMMA.16816.F32.BF16 R92, R8.reuse, R32, RZ ;  /* 0x00000020085c723c */ /* 0x040ff000000418ff */
[----:B------:R-:W-:Y:S01]  /*4e20*/  HMMA.16816.F32.BF16 R100, R8, R34, RZ ;  /* 0x000000220864723c */ /* 0x000fe200000418ff */
[----:B------:R-:W-:Y:S01]  /*4e30*/  LDSM.16.MT88.4 R32, [R198+0x1100] ;  /* 0x00110000c620783b */ /* 0x000fe20000004200 */
[----:B---3--:R-:W-:-:S04]  /*4e40*/  FFMA.FTZ R0, R111, c[0x0][0x2d0], -R6 ;  /* 0x0000b4006f007a23 */ /* 0x008fc80000010806 */
[----:B------:R3:W1:Y:S02]  /*4e50*/  MUFU.EX2 R225, R0 ;  /* 0x0000000000e17308 */ /* 0x0006640000000800 */
[C---:B-----5:R-:W-:Y:S08]  /*4e60*/  HMMA.16816.F32.BF16 R116, R8.reuse, R12, RZ ;  /* 0x0000000c0874723c */ /* 0x060ff000000418ff */
[----:B------:R-:W-:Y:S01]  /*4e70*/  HMMA.16816.F32.BF16 R96, R8, R14, RZ ;  /* 0x0000000e0860723c */ /* 0x000fe200000418ff */
[----:B------:R-:W-:Y:S01]  /*4e80*/  LDSM.16.MT88.4 R12, [R200+0x3900] ;  /* 0x00390000c80c783b */ /* 0x000fe20000004200 */
[----:B---3--:R-:W-:-:S05]  /*4e90*/  FFMA.FTZ R0, R121, c[0x0][0x2d0], -R2 ;  /* 0x0000b40079007a23 */ /* 0x008fca0000010802 */
[----:B------:R-:W-:Y:S02]  /*4ea0*/  F2FP.BF16.PACK_AB R8, R238, R240 ;  /* 0x000000f0ee08723e */ /* 0x000fe400000010ff */
[----:B------:R-:W-:Y:S01]  /*4eb0*/  F2FP.BF16.PACK_AB R10, R237, R239 ;  /* 0x000000efed0a723e */ /* 0x000fe200000010ff */
[----:B------:R3:W-:Y:S01]  /*4ec0*/  MUFU.EX2 R224, R0 ;  /* 0x0000000000e07308 */ /* 0x0007e20000000800 */
[----:B----4-:R-:W-:Y:S02]  /*4ed0*/  F2FP.BF16.PACK_AB R9, R233, R235 ;  /* 0x000000ebe909723e */ /* 0x010fe400000010ff */
[----:B------:R-:W-:-:S07]  /*4ee0*/  F2FP.BF16.PACK_AB R11, R230, R234 ;  /* 0x000000eae60b723e */ /* 0x000fce00000010ff */
[----:B------:R-:W-:Y:S01]  /*4ef0*/  HMMA.16816.F32.BF16 R112, R8, R28, R60 ;  /* 0x0000001c0870723c */ /* 0x000fe2000004183c */
[----:B---3--:R-:W-:-:S07]  /*4f00*/  FFMA.FTZ R0, R120, c[0x0][0x2d0], -R2 ;  /* 0x0000b40078007a23 */ /* 0x008fce0000010802 */
[C---:B------:R-:W-:Y:S01]  /*4f10*/  HMMA.16816.F32.BF16 R60, R8.reuse, R16, R52 ;  /* 0x00000010083c723c */ /* 0x040fe20000041834 */
[----:B------:R3:W4:Y:S07]  /*4f20*/  MUFU.EX2 R223, R0 ;  /* 0x0000000000df7308 */ /* 0x00072e0000000800 */
[C---:B------:R-:W-:Y:S01]  /*4f30*/  HMMA.16816.F32.BF16 R52, R8.reuse, R18, R44 ;  /* 0x000000120834723c */ /* 0x040fe2000004182c */
[----:B------:R-:W5:Y:S07]  /*4f40*/  LDSM.16.MT88.4 R16, [R201+0x3900] ;  /* 0x00390000c910783b */ /* 0x000f6e0000004200 */
[----:B------:R-:W-:Y:S01]  /*4f50*/  HMMA.16816.F32.BF16 R136, R8, R36, R72 ;  /* 0x000000240888723c */ /* 0x000fe20000041848 */
[----:B---3--:R-:W-:-:S04]  /*4f60*/  FFMA.FTZ R0, R140, c[0x0][0x2d0], -R2 ;  /* 0x0000b4008c007a23 */ /* 0x008fc80000010802 */
[----:B------:R3:W-:Y:S03]  /*4f70*/  MUFU.EX2 R222, R0 ;  /* 0x0000000000de7308 */ /* 0x0007e60000000800 */
[C---:B------:R-:W-:Y:S01]  /*4f80*/  HMMA.16816.F32.BF16 R132, R8.reuse, R38, R64 ;  /* 0x000000260884723c */ /* 0x040fe20000041840 */
[----:B------:R-:W2:Y:S07]  /*4f90*/  LDSM.16.MT88.4 R36, [R197+0x1100] ;  /* 0x00110000c524783b */ /* 0x000eae0000004200 */
[----:B------:R-:W-:Y:S01]  /*4fa0*/  HMMA.16816.F32.BF16 R72, R8, R30, R56 ;  /* 0x0000001e0848723c */ /* 0x000fe20000041838 */
[----:B------:R-:W-:Y:S01]  /*4fb0*/  LDSM.16.MT88.4 R28, [R200+0x1100] ;  /* 0x00110000c81c783b */ /* 0x000fe20000004200 */
[----:B---3--:R-:W-:-:S06]  /*4fc0*/  FFMA.FTZ R0, R141, c[0x0][0x2d0], -R2 ;  /* 0x0000b4008d007a23 */ /* 0x008fcc0000010802 */
[C---:B-1----:R-:W-:Y:S01]  /*4fd0*/  HMMA.16816.F32.BF16 R144, R8.reuse, R40, R80 ;  /* 0x000000280890723c */ /* 0x042fe20000041850 */
[----:B------:R1:W3:Y:S07]  /*4fe0*/  MUFU.EX2 R221, R0 ;  /* 0x0000000000dd7308 */ /* 0x0002ee0000000800 */
[C---:B------:R-:W-:Y:S08]  /*4ff0*/  HMMA.16816.F32.BF16 R140, R8.reuse, R42, R104 ;  /* 0x0000002a088c723c */ /* 0x040ff00000041868 */
[----:B------:R-:W-:Y:S01]  /*5000*/  HMMA.16816.F32.BF16 R48, R8, R20, R48 ;  /* 0x000000140830723c */ /* 0x000fe20000041830 */
[----:B-1----:R-:W-:-:S04]  /*5010*/  FFMA.FTZ R0, R157, c[0x0][0x2d0], -R6 ;  /* 0x0000b4009d007a23 */ /* 0x002fc80000010806 */
[----:B------:R1:W-:Y:S03]  /*5020*/  MUFU.EX2 R220, R0 ;  /* 0x0000000000dc7308 */ /* 0x0003e60000000800 */
[C---:B------:R-:W-:Y:S01]  /*5030*/  HMMA.16816.F32.BF16 R44, R8.reuse, R22, R76 ;  /* 0x00000016082c723c */ /* 0x040fe2000004184c */
[----:B------:R-:W2:Y:S07]  /*5040*/  LDSM.16.MT88.4 R20, [R197+0x4100] ;  /* 0x00410000c514783b */ /* 0x000eae0000004200 */
[----:B------:R-:W-:Y:S01]  /*5050*/  HMMA.16816.F32.BF16 R108, R8, R24, R84 ;  /* 0x00000018086c723c */ /* 0x000fe20000041854 */
[----:B-1----:R-:W-:-:S07]  /*5060*/  FFMA.FTZ R0, R159, c[0x0][0x2d0], -R6 ;  /* 0x0000b4009f007a23 */ /* 0x002fce0000010806 */
[C---:B------:R-:W-:Y:S01]  /*5070*/  HMMA.16816.F32.BF16 R120, R8.reuse, R26, R88 ;  /* 0x0000001a0878723c */ /* 0x040fe20000041858 */
[----:B------:R-:W1:Y:S01]  /*5080*/  LDSM.16.MT88.4 R24, [R201+0x1100] ;  /* 0x00110000c918783b */ /* 0x000e620000004200 */
[----:B------:R3:W1:Y:S06]  /*5090*/  MUFU.EX2 R159, R0 ;  /* 0x00000000009f7308 */ /* 0x00066c0000000800 */
[C---:B-----5:R-:W-:Y:S08]  /*50a0*/  HMMA.16816.F32.BF16 R92, R8.reuse, R16, R92 ;  /* 0x00000010085c723c */ /* 0x060ff0000004185c */
[----:B------:R-:W-:Y:S01]  /*50b0*/  HMMA.16816.F32.BF16 R64, R8, R18, R100 ;  /* 0x000000120840723c */ /* 0x000fe20000041864 */
[----:B------:R-:W-:Y:S01]  /*50c0*/  LDSM.16.MT88.4 R16, [R201+0x4100] ;  /* 0x00410000c910783b */ /* 0x000fe20000004200 */
[----:B---3--:R-:W-:-:S04]  /*50d0*/  FFMA.FTZ R0, R158, c[0x0][0x2d0], -R6 ;  /* 0x0000b4009e007a23 */ /* 0x008fc80000010806 */
[----:B------:R3:W-:Y:S02]  /*50e0*/  MUFU.EX2 R158, R0 ;  /* 0x00000000009e7308 */ /* 0x0007e40000000800 */
[C---:B------:R-:W-:Y:S08]  /*50f0*/  HMMA.16816.F32.BF16 R56, R8.reuse, R12, R116 ;  /* 0x0000000c0838723c */ /* 0x040ff00000041874 */
[----:B------:R-:W-:Y:S01]  /*5100*/  HMMA.16816.F32.BF16 R40, R8, R14, R96 ;  /* 0x0000000e0828723c */ /* 0x000fe20000041860 */
[----:B------:R-:W-:Y:S01]  /*5110*/  LDSM.16.MT88.4 R12, [R200+0x4100] ;  /* 0x00410000c80c783b */ /* 0x000fe20000004200 */
[----:B---3--:R-:W-:-:S05]  /*5120*/  FFMA.FTZ R0, R160, c[0x0][0x2d0], -R6 ;  /* 0x0000b400a0007a23 */ /* 0x008fca0000010806 */
[----:B--2---:R-:W-:Y:S02]  /*5130*/  F2FP.BF16.PACK_AB R8, R228, R229 ;  /* 0x000000e5e408723e */ /* 0x004fe400000010ff */
[----:B------:R-:W-:Y:S01]  /*5140*/  F2FP.BF16.PACK_AB R10, R225, R227 ;  /* 0x000000e3e10a723e */ /* 0x000fe200000010ff */
[----:B------:R2:W3:Y:S01]  /*5150*/  MUFU.EX2 R157, R0 ;  /* 0x00000000009d7308 */ /* 0x0004e20000000800 */
[----:B----4-:R-:W-:Y:S02]  /*5160*/  F2FP.BF16.PACK_AB R9, R223, R224 ;  /* 0x000000e0df09723e */ /* 0x010fe400000010ff */
[----:B------:R-:W-:-:S07]  /*5170*/  F2FP.BF16.PACK_AB R11, R221, R222 ;  /* 0x000000dedd0b723e */ /* 0x000fce00000010ff */
[----:B------:R-:W-:Y:S01]  /*5180*/  HMMA.16816.F32.BF16 R80, R8, R36, R136 ;  /* 0x000000240850723c */ /* 0x000fe20000041888 */
[----:B--2---:R-:W-:-:S07]  /*5190*/  FFMA.FTZ R0, R149, c[0x0][0x2d0], -R2 ;  /* 0x0000b40095007a23 */ /* 0x004fce0000010802 */
[C---:B------:R-:W-:Y:S01]  /*51a0*/  HMMA.16816.F32.BF16 R100, R8.reuse, R38, R132 ;  /* 0x000000260864723c */ /* 0x040fe20000041884 */
[----:B------:R-:W2:Y:S01]  /*51b0*/  LDSM.16.MT88.4 R36, [R198+0x4100] ;  /* 0x00410000c624783b */ /* 0x000ea20000004200 */
[----:B------:R4:W-:Y:S06]  /*51c0*/  MUFU.EX2 R149, R0 ;  /* 0x0000000000957308 */ /* 0x0009ec0000000800 */
[C---:B------:R-:W-:Y:S08]  /*51d0*/  HMMA.16816.F32.BF16 R96, R8.reuse, R34, R72 ;  /* 0x000000220860723c */ /* 0x040ff00000041848 */
[----:B------:R-:W-:Y:S01]  /*51e0*/  HMMA.16816.F32.BF16 R108, R8, R20, R108 ;  /* 0x00000014086c723c */ /* 0x000fe2000004186c */
[----:B----4-:R-:W-:-:S04]  /*51f0*/  FFMA.FTZ R0, R148, c[0x0][0x2d0], -R2 ;  /* 0x0000b40094007a23 */ /* 0x010fc80000010802 */
[----:B------:R4:W5:Y:S03]  /*5200*/  MUFU.EX2 R148, R0 ;  /* 0x0000000000947308 */ /* 0x0009660000000800 */
[C---:B------:R-:W-:Y:S01]  /*5210*/  HMMA.16816.F32.BF16 R116, R8.reuse, R22, R120 ;  /* 0x000000160874723c */ /* 0x040fe20000041878 */
[----:B------:R-:W3:Y:S07]  /*5220*/  LDSM.16.MT88.4 R20, [R201+0x1900] ;  /* 0x00190000c914783b */ /* 0x000eee0000004200 */
[----:B-1----:R-:W-:Y:S01]  /*5230*/  HMMA.16816.F32.BF16 R88, R8, R24, R60 ;  /* 0x000000180858723c */ /* 0x002fe2000004183c */
[----:B----4-:R-:W-:-:S07]  /*5240*/  FFMA.FTZ R0, R150, c[0x0][0x2d0], -R2 ;  /* 0x0000b40096007a23 */ /* 0x010fce0000010802 */
[C---:B------:R-:W-:Y:S01]  /*5250*/  HMMA.16816.F32.BF16 R72, R8.reuse, R26, R52 ;  /* 0x0000001a0848723c */ /* 0x040fe20000041834 */
[----:B------:R-:W1:Y:S07]  /*5260*/  LDSM.16.MT88.4 R24, [R200+0x1900] ;  /* 0x00190000c818783b */ /* 0x000e6e0000004200 */
[C---:B--2---:R-:W-:Y:S01]  /*5270*/  HMMA.16816.F32.BF16 R132, R8.reuse, R36, R144 ;  /* 0x000000240884723c */ /* 0x044fe20000041890 */
[----:B------:R2:W-:Y:S07]  /*5280*/  MUFU.EX2 R147, R0 ;  /* 0x0000000000937308 */ /* 0x0005ee0000000800 */
[C---:B------:R-:W-:Y:S01]  /*5290*/  HMMA.16816.F32.BF16 R136, R8.reuse, R38, R140 ;  /* 0x000000260888723c */ /* 0x040fe2000004188c */
[----:B------:R-:W4:Y:S07]  /*52a0*/  LDSM.16.MT88.4 R36, [R198+0x4900] ;  /* 0x00490000c624783b */ /* 0x000f2e0000004200 */
[----:B------:R-:W-:Y:S01]  /*52b0*/  HMMA.16816.F32.BF16 R120, R8, R16, R92 ;  /* 0x000000100878723c */ /* 0x000fe2000004185c */
[----:B--2---:R-:W-:-:S04]  /*52c0*/  FFMA.FTZ R0, R151, c[0x0][0x2d0], -R2 ;  /* 0x0000b40097007a23 */ /* 0x004fc80000010802 */
[----:B------:R2:W1:Y:S03]  /*52d0*/  MUFU.EX2 R146, R0 ;  /* 0x0000000000927308 */ /* 0x0004660000000800 */
[C---:B------:R-:W-:Y:S08]  /*52e0*/  HMMA.16816.F32.BF16 R92, R8.reuse, R12, R56 ;  /* 0x0000000c085c723c */ /* 0x040ff00000041838 */
[----:B------:R-:W-:Y:S01]  /*52f0*/  HMMA.16816.F32.BF16 R56, R8, R14, R40 ;  /* 0x0000000e0838723c */ /* 0x000fe20000041828 */
[----:B------:R-:W1:Y:S01]  /*5300*/  LDSM.16.MT88.4 R12, [R197+0x4900] ;  /* 0x00490000c50c783b */ /* 0x000e620000004200 */
[----:B--2---:R-:W-:-:S06]  /*5310*/  FFMA.FTZ R0, R166, c[0x0][0x2d0], -R6 ;  /* 0x0000b400a6007a23 */ /* 0x004fcc0000010806 */
[C---:B------:R-:W-:Y:S01]  /*5320*/  HMMA.16816.F32.BF16 R84, R8.reuse, R28, R48 ;  /* 0x0000001c0854723c */ /* 0x040fe20000041830 */
[----:B------:R2:W-:Y:S07]  /*5330*/  MUFU.EX2 R145, R0 ;  /* 0x0000000000917308 */ /* 0x0005ee0000000800 */
[C---:B------:R-:W-:Y:S01]  /*5340*/  HMMA.16816.F32.BF16 R76, R8.reuse, R30, R44 ;  /* 0x0000001e084c723c */ /* 0x040fe2000004182c */
[----:B------:R-:W4:Y:S07]  /*5350*/  LDSM.16.MT88.4 R28, [R198+0x1900] ;  /* 0x00190000c61c783b */ /* 0x000f2e0000004200 */
[C---:B------:R-:W-:Y:S01]  /*5360*/  HMMA.16816.F32.BF16 R104, R8.reuse, R32, R112 ;  /* 0x000000200868723c */ /* 0x040fe20000041870 */
[----:B--2---:R-:W-:Y:S01]  /*5370*/  FFMA.FTZ R0, R168, c[0x0][0x2d0], -R6 ;  /* 0x0000b400a8007a23 */ /* 0x004fe20000010806 */
[----:B------:R-:W2:Y:S03]  /*5380*/  LDSM.16.MT88.4 R32, [R197+0x1900] ;  /* 0x00190000c520783b */ /* 0x000ea60000004200 */
[----:B------:R1:W1:Y:S03]  /*5390*/  MUFU.EX2 R144, R0 ;  /* 0x0000000000907308 */ /* 0x0002660000000800 */
[----:B------:R-:W-:Y:S01]  /*53a0*/  HMMA.16816.F32.BF16 R112, R8, R18, R64 ;  /* 0x000000120870723c */ /* 0x000fe20000041840 */
[----:B------:R-:W-:Y:S06]  /*53b0*/  LDSM.16.MT88.4 R16, [R198+0x2100] ;  /* 0x00210000c610783b */ /* 0x000fec0000004200 */
[----:B------:R-:W-:-:S02]  /*53c0*/  F2FP.BF16.PACK_AB R8, R159, R220 ;  /* 0x000000dc9f08723e */ /* 0x000fc400000010ff */
[----:B---3--:R-:W-:Y:S02]  /*53d0*/  F2FP.BF16.PACK_AB R10, R157, R158 ;  /* 0x0000009e9d0a723e */ /* 0x008fe400000010ff */
[----:B-----5:R-:W-:Y:S01]  /*53e0*/  F2FP.BF16.PACK_AB R9, R148, R149 ;  /* 0x000000959409723e */ /* 0x020fe200000010ff */
[----:B-1----:R-:W-:Y:S01]  /*53f0*/  FFMA.FTZ R0, R167, c[0x0][0x2d0], -R6 ;  /* 0x0000b400a7007a23 */ /* 0x002fe20000010806 */
[----:B------:R-:W-:-:S03]  /*5400*/  F2FP.BF16.PACK_AB R11, R146, R147 ;  /* 0x00000093920b723e */ /* 0x000fc600000010ff */
[----:B------:R1:W-:Y:S04]  /*5410*/  MUFU.EX2 R143, R0 ;  /* 0x00000000008f7308 */ /* 0x0003e80000000800 */
[C---:B------:R-:W-:Y:S08]  /*5420*/  HMMA.16816.F32.BF16 R40, R8.reuse, R22, R72 ;  /* 0x000000160828723c */ /* 0x040ff00000041848 */
[----:B------:R-:W-:Y:S01]  /*5430*/  HMMA.16816.F32.BF16 R48, R8, R20, R88 ;  /* 0x000000140830723c */ /* 0x000fe20000041858 */
[----:B------:R-:W-:Y:S01]  /*5440*/  LDSM.16.MT88.4 R20, [R200+0x4900] ;  /* 0x00490000c814783b */ /* 0x000fe20000004200 */
[----:B-1----:R-:W-:-:S03]  /*5450*/  FFMA.FTZ R0, R169, c[0x0][0x2d0], -R6 ;  /* 0x0000b400a9007a23 */ /* 0x002fc60000010806 */
[----:B------:R-:W-:Y:S01]  /*5460*/  LDSM.16.MT88.4 R88, [R198+0x2900] ;  /* 0x00290000c658783b */ /* 0x000fe20000004200 */
[----:B------:R1:W3:Y:S02]  /*5470*/  MUFU.EX2 R142, R0 ;  /* 0x00000000008e7308 */ /* 0x0002e40000000800 */
[C---:B------:R-:W-:Y:S08]  /*5480*/  HMMA.16816.F32.BF16 R44, R8.reuse, R24, R84 ;  /* 0x00000018082c723c */ /* 0x040ff00000041854 */
[----:B------:R-:W-:Y:S01]  /*5490*/  HMMA.16816.F32.BF16 R72, R8, R26, R76 ;  /* 0x0000001a0848723c */ /* 0x000fe2000004184c */
[----:B------:R-:W5:Y:S01]  /*54a0*/  LDSM.16.MT88.4 R24, [R201+0x4900] ;  /* 0x00490000c918783b */ /* 0x000f620000004200 */
[----:B-1----:R-:W-:-:S06]  /*54b0*/  FFMA.FTZ R0, R162, c[0x0][0x2d0], -R2 ;  /* 0x0000b400a2007a23 */ /* 0x002fcc0000010802 */
[C---:B----4-:R-:W-:Y:S01]  /*54c0*/  HMMA.16816.F32.BF16 R84, R8.reuse, R38, R136 ;  /* 0x000000260854723c */ /* 0x050fe20000041888 */
[----:B------:R1:W-:Y:S07]  /*54d0*/  MUFU.EX2 R141, R0 ;  /* 0x00000000008d7308 */ /* 0x0003ee0000000800 */
[C---:B------:R-:W-:Y:S08]  /*54e0*/  HMMA.16816.F32.BF16 R108, R8.reuse, R12, R108 ;  /* 0x0000000c086c723c */ /* 0x040ff0000004186c */
[----:B------:R-:W-:Y:S01]  /*54f0*/  HMMA.16816.F32.BF16 R76, R8, R14, R116 ;  /* 0x0000000e084c723c */ /* 0x000fe20000041874 */
[----:B------:R-:W4:Y:S01]  /*5500*/  LDSM.16.MT88.4 R12, [R201+0x2100] ;  /* 0x00210000c90c783b */ /* 0x000f220000004200 */
[----:B-1----:R-:W-:-:S04]  /*5510*/  FFMA.FTZ R0, R161, c[0x0][0x2d0], -R2 ;  /* 0x0000b400a1007a23 */ /* 0x002fc80000010802 */
[----:B------:R1:W1:Y:S02]  /*5520*/  MUFU.EX2 R140, R0 ;  /* 0x00000000008c7308 */ /* 0x0002640000000800 */
[C---:B------:R-:W-:Y:S01]  /*5530*/  HMMA.16816.F32.BF16 R60, R8.reuse, R28, R104 ;  /* 0x0000001c083c723c */ /* 0x040fe20000041868 */
[----:B------:R-:W-:Y:S07]  /*5540*/  LDSM.16.MT88.4 R104, [R200+0x2900] ;  /* 0x00290000c868783b */ /* 0x000fee0000004200 */
[----:B------:R-:W-:Y:S01]  /*5550*/  HMMA.16816.F32.BF16 R52, R8, R30, R96 ;  /* 0x0000001e0834723c */ /* 0x000fe20000041860 */
[----:B------:R-:W-:Y:S04]  /*5560*/  LDSM.16.MT88.4 R28, [R197+0x2100] ;  /* 0x00210000c51c783b */ /* 0x000fe80000004200 */
[----:B------:R-:W-:Y:S01]  /*5570*/  LDSM.16.MT88.4 R96, [R201+0x2900] ;  /* 0x00290000c960783b */ /* 0x000fe20000004200 */
[----:B-1----:R-:W-:-:S02]  /*5580*/  FFMA.FTZ R0, R163, c[0x0][0x2d0], -R2 ;  /* 0x0000b400a3007a23 */ /* 0x002fc40000010802 */
[C---:B--2---:R-:W-:Y:S02]  /*5590*/  HMMA.16816.F32.BF16 R80, R8.reuse, R32, R80 ;  /* 0x000000200850723c */ /* 0x044fe40000041850 */
[----:B------:R1:W-:Y:S06]  /*55a0*/  MUFU.EX2 R4, R0 ;  /* 0x0000000000047308 */ /* 0x0003ec0000000800 */
[C---:B------:R-:W-:Y:S01]  /*55b0*/  HMMA.16816.F32.BF16 R64, R8.reuse, R34, R100 ;  /* 0x000000220840723c */ /* 0x040fe20000041864 */
[----:B------:R-:W2:Y:S07]  /*55c0*/  LDSM.16.MT88.4 R32, [R200+0x2100] ;  /* 0x00210000c820783b */ /* 0x000eae0000004200 */
[----:B------:R-:W-:Y:S01]  /*55d0*/  HMMA.16816.F32.BF16 R116, R8, R36, R132 ;  /* 0x000000240874723c */ /* 0x000fe20000041884 */
[----:B-1----:R-:W-:-:S04]  /*55e0*/  FFMA.FTZ R0, R164, c[0x0][0x2d0], -R2 ;  /* 0x0000b400a4007a23 */ /* 0x002fc80000010802 */
[----:B------:R1:W1:Y:S03]  /*55f0*/  MUFU.EX2 R138, R0 ;  /* 0x00000000008a7308 */ /* 0x0002660000000800 */
[C---:B-----5:R-:W-:Y:S08]  /*5600*/  HMMA.16816.F32.BF16 R120, R8.reuse, R24, R120 ;  /* 0x000000180878723c */ /* 0x060ff00000041878 */
[----:B------:R-:W-:Y:S01]  /*5610*/  HMMA.16816.F32.BF16 R112, R8, R26, R112 ;  /* 0x0000001a0870723c */ /* 0x000fe20000041870 */
[----:B------:R-:W-:Y:S01]  /*5620*/  LDSM.16.MT88.4 R24, [R197+0x5100] ;  /* 0x00510000c518783b */ /* 0x000fe20000004200 */
[----:B-1----:R-:W-:-:S06]  /*5630*/  FFMA.FTZ R0, R189, c[0x0][0x2d0], -R6 ;  /* 0x0000b400bd007a23 */ /* 0x002fcc0000010806 */
[C---:B------:R-:W-:Y:S01]  /*5640*/  HMMA.16816.F32.BF16 R92, R8.reuse, R20, R92 ;  /* 0x00000014085c723c */ /* 0x040fe2000004185c */
[----:B------:R1:W-:Y:S07]  /*5650*/  MUFU.EX2 R137, R0 ;  /* 0x0000000000897308 */ /* 0x0003ee0000000800 */
[----:B------:R-:W-:Y:S01]  /*5660*/  HMMA.16816.F32.BF16 R56, R8, R22, R56 ;  /* 0x000000160838723c */ /* 0x000fe20000041838 */
[----:B------:R-:W-:Y:S06]  /*5670*/  LDSM.16.MT88.4 R20, [R198+0x5100] ;  /* 0x00510000c614783b */ /* 0x000fec0000004200 */
[----:B------:R-:W-:-:S02]  /*5680*/  F2FP.BF16.PACK_AB R8, R144, R145 ;  /* 0x000000919008723e */ /* 0x000fc400000010ff */
[----:B---3--:R-:W-:Y:S01]  /*5690*/  F2FP.BF16.PACK_AB R10, R142, R143 ;  /* 0x0000008f8e0a723e */ /* 0x008fe200000010ff */
[--C-:B-1----:R-:W-:Y:S01]  /*56a0*/  FFMA.FTZ R0, R191, c[0x0][0x2d0], -R6.reuse ;  /* 0x0000b400bf007a23 */ /* 0x102fe20000010806 */
[----:B------:R-:W-:Y:S02]  /*56b0*/  F2FP.BF16.PACK_AB R9, R140, R141 ;  /* 0x0000008d8c09723e */ /* 0x000fe400000010ff */
[----:B------:R-:W-:Y:S01]  /*56c0*/  F2FP.BF16.PACK_AB R11, R138, R4 ;  /* 0x000000048a0b723e */ /* 0x000fe200000010ff */
[----:B------:R1:W-:Y:S06]  /*56d0*/  MUFU.EX2 R136, R0 ;  /* 0x0000000000887308 */ /* 0x0003ec0000000800 */
[C---:B------:R-:W-:Y:S08]  /*56e0*/  HMMA.16816.F32.BF16 R60, R8.reuse, R16, R60 ;  /* 0x00000010083c723c */ /* 0x040ff0000004183c */
[----:B------:R-:W-:Y:S01]  /*56f0*/  HMMA.16816.F32.BF16 R52, R8, R18, R52 ;  /* 0x000000120834723c */ /* 0x000fe20000041834 */
[----:B------:R-:W3:Y:S01]  /*5700*/  LDSM.16.MT88.4 R16, [R201+0x5100] ;  /* 0x00510000c910783b */ /* 0x000ee20000004200 */
[----:B-1----:R-:W-:-:S04]  /*5710*/  FFMA.FTZ R0, R190, c[0x0][0x2d0], -R6 ;  /* 0x0000b400be007a23 */ /* 0x002fc80000010806 */
[----:B------:R1:W-:Y:S02]  /*5720*/  MUFU.EX2 R71, R0 ;  /* 0x0000000000477308 */ /* 0x0003e40000000800 */
[C---:B----4-:R-:W-:Y:S08]  /*5730*/  HMMA.16816.F32.BF16 R48, R8.reuse, R12, R48 ;  /* 0x0000000c0830723c */ /* 0x050ff00000041830 */
[----:B------:R-:W-:Y:S01]  /*5740*/  HMMA.16816.F32.BF16 R40, R8, R14, R40 ;  /* 0x0000000e0828723c */ /* 0x000fe20000041828 */
[----:B------:R-:W4:Y:S01]  /*5750*/  LDSM.16.MT88.4 R12, [R200+0x5100] ;  /* 0x00510000c80c783b */ /* 0x000f220000004200 */
[----:B-1----:R-:W-:Y:S01]  /*5760*/  FFMA.FTZ R0, R215, c[0x0][0x2d0], -R6 ;  /* 0x0000b400d7007a23 */ /* 0x002fe20000010806 */
[----:B------:R-:W-:-:S05]  /*5770*/  IADD3 R215, R218, -0x2, RZ ;  /* 0xfffffffedad77810 */ /* 0x000fca0007ffe0ff */
[C---:B--2---:R-:W-:Y:S01]  /*5780*/  HMMA.16816.F32.BF16 R44, R8.reuse, R32, R44 ;  /* 0x00000020082c723c */ /* 0x044fe2000004182c */
[----:B------:R1:W-:Y:S07]  /*5790*/  MUFU.EX2 R249, R0 ;  /* 0x0000000000f97308 */ /* 0x0003ee0000000800 */
[C---:B------:R-:W-:Y:S08]  /*57a0*/  HMMA.16816.F32.BF16 R72, R8.reuse, R34, R72 ;  /* 0x000000220848723c */ /* 0x040ff00000041848 */
[----:B------:R-:W-:Y:S01]  /*57b0*/  HMMA.16816.F32.BF16 R36, R8, R28, R80 ;  /* 0x0000001c0824723c */ /* 0x000fe20000041850 */
[----:B------:R-:W2:Y:S01]  /*57c0*/  LDSM.16.MT88.4 R80, [R197+0x2900] ;  /* 0x00290000c550783b */ /* 0x000ea20000004200 */
[----:B-1----:R-:W-:-:S04]  /*57d0*/  FFMA.FTZ R0, R170, c[0x0][0x2d0], -R2 ;  /* 0x0000b400aa007a23 */ /* 0x002fc80000010802 */
[----:B------:R1:W-:Y:S02]  /*57e0*/  MUFU.EX2 R5, R0 ;  /* 0x0000000000057308 */ /* 0x0003e40000000800 */
[C---:B---3--:R-:W-:Y:S01]  /*57f0*/  HMMA.16816.F32.BF16 R32, R8.reuse, R16, R120 ;  /* 0x000000100820723c */ /* 0x048fe20000041878 */
[----:B------:R-:W-:Y:S07]  /*5800*/  LDSM.16.MT88.4 R120, [R198+0x5900] ;  /* 0x00590000c678783b */ /* 0x000fee0000004200 */
[----:B------:R-:W-:Y:S01]  /*5810*/  HMMA.16816.F32.BF16 R108, R8, R24, R108 ;  /* 0x00000018086c723c */ /* 0x000fe2000004186c */
[----:B-1----:R-:W-:-:S07]  /*5820*/  FFMA.FTZ R0, R171, c[0x0][0x2d0], -R2 ;  /* 0x0000b400ab007a23 */ /* 0x002fce0000010802 */
[C---:B----4-:R-:W-:Y:S01]  /*5830*/  HMMA.16816.F32.BF16 R132, R8.reuse, R12, R92 ;  /* 0x0000000c0884723c */ /* 0x050fe2000004185c */
[----:B------:R1:W3:Y:S07]  /*5840*/  MUFU.EX2 R70, R0 ;  /* 0x0000000000467308 */ /* 0x0002ee0000000800 */
[C---:B------:R-:W-:Y:S08]  /*5850*/  HMMA.16816.F32.BF16 R116, R8.reuse, R20, R116 ;  /* 0x000000140874723c */ /* 0x040ff00000041874 */
[----:B------:R-:W-:Y:S01]  /*5860*/  HMMA.16816.F32.BF16 R16, R8, R18, R112 ;  /* 0x000000120810723c */ /* 0x000fe20000041870 */
[----:B------:R-:W4:Y:S01]  /*5870*/  LDSM.16.MT88.4 R112, [R197+0x5900] ;  /* 0x00590000c570783b */ /* 0x000f220000004200 */
[----:B-1----:R-:W-:-:S02]  /*5880*/  FFMA.FTZ R0, R188, c[0x0][0x2d0], -R2 ;  /* 0x0000b400bc007a23 */ /* 0x002fc40000010802 */
[----:B------:R-:W-:Y:S02]  /*5890*/  FFMA.FTZ R2, R165, c[0x0][0x2d0], -R2 ;  /* 0x0000b400a5027a23 */ /* 0x000fe40000010802 */
[----:B------:R1:W-:Y:S02]  /*58a0*/  MUFU.EX2 R69, R0 ;  /* 0x0000000000457308 */ /* 0x0003e40000000800 */
[C---:B------:R-:W-:Y:S01]  /*58b0*/  HMMA.16816.F32.BF16 R12, R8.reuse, R14, R56 ;  /* 0x0000000e080c723c */ /* 0x040fe20000041838 */
[----:B------:R-:W5:Y:S05]  /*58c0*/  LDSM.16.MT88.4 R56, [R201+0x5900] ;  /* 0x00590000c938783b */ /* 0x000f6a0000004200 */
[----:B------:R2:W2:Y:S02]  /*58d0*/  MUFU.EX2 R6, R2 ;  /* 0x0000000200067308 */ /* 0x0004a40000000800 */
[----:B------:R-:W-:Y:S01]  /*58e0*/  HMMA.16816.F32.BF16 R28, R8, R30, R64 ;  /* 0x0000001e081c723c */ /* 0x000fe20000041840 */
[----:B-1----:R-:W-:-:S06]  /*58f0*/  FADD.FTZ R0, R7, R236 ;  /* 0x000000ec07007221 */ /* 0x002fcc0000010000 */
[----:B---3--:R-:W-:Y:S01]  /*5900*/  F2FP.BF16.PACK_AB R65, R70, R5 ;  /* 0x000000054641723e */ /* 0x008fe200000010ff */
[C---:B------:R-:W-:Y:S01]  /*5910*/  HMMA.16816.F32.BF16 R24, R8.reuse, R26, R76 ;  /* 0x0000001a0818723c */ /* 0x040fe2000004184c */
[----:B------:R-:W-:Y:S01]  /*5920*/  F2FP.BF16.PACK_AB R64, R136, R137 ;  /* 0x000000898840723e */ /* 0x000fe200000010ff */
[----:B------:R-:W-:Y:S01]  /*5930*/  FADD.FTZ R0, R242, R0 ;  /* 0x00000000f2007221 */ /* 0x000fe20000010000 */
[----:B------:R-:W-:Y:S01]  /*5940*/  F2FP.BF16.PACK_AB R66, R249, R71 ;  /* 0x00000047f942723e */ /* 0x000fe200000010ff */
[----:B--2---:R-:W-:Y:S01]  /*5950*/  FADD.FTZ R2, R246, R243 ;  /* 0x000000f3f6027221 */ /* 0x004fe20000010000 */
[----:B------:R-:W-:Y:S01]  /*5960*/  F2FP.BF16.PACK_AB R67, R6, R69 ;  /* 0x000000450643723e */ /* 0x000fe200000010ff */
[----:B------:R-:W-:Y:S02]  /*5970*/  FADD.FTZ R0, R241, R0 ;  /* 0x00000000f1007221 */ /* 0x000fe40000010000 */
        /* <DEDUP_REMOVED lines=31> */
[----:B----4-:R-:W-:Y:S01]  /*5b70*/  HMMA.16816.F32.BF16 R108, R64, R112, R108 ;  /* 0x00000070406c723c */ /* 0x010fe2000004186c */
[----:B------:R-:W-:Y:S02]  /*5b80*/  FADD.FTZ R2, R158, R2 ;  /* 0x000000029e027221 */ /* 0x000fe40000010000 */
[----:B------:R-:W-:Y:S02]  /*5b90*/  FADD.FTZ R0, R141, R0 ;  /* 0x000000008d007221 */ /* 0x000fe40000010000 */
[----:B------:R-:W-:-:S02]  /*5ba0*/  FADD.FTZ R2, R157, R2 ;  /* 0x000000029d027221 */ /* 0x000fc40000010000 */
[----:B------:R-:W-:Y:S01]  /*5bb0*/  FADD.FTZ R0, R140, R0 ;  /* 0x000000008c007221 */ /* 0x000fe20000010000 */
[----:B------:R-:W-:Y:S01]  /*5bc0*/  HMMA.16816.F32.BF16 R116, R64, R120, R116 ;  /* 0x000000784074723c */ /* 0x000fe20000041874 */
[----:B------:R-:W-:Y:S02]  /*5bd0*/  FADD.FTZ R2, R145, R2 ;  /* 0x0000000291027221 */ /* 0x000fe40000010000 */
[----:B------:R-:W-:Y:S02]  /*5be0*/  FADD.FTZ R0, R4, R0 ;  /* 0x0000000004007221 */ /* 0x000fe40000010000 */
[----:B------:R-:W-:-:S03]  /*5bf0*/  FADD.FTZ R2, R144, R2 ;  /* 0x0000000290027221 */ /* 0x000fc60000010000 */
[----:B-----5:R-:W-:Y:S01]  /*5c00*/  HMMA.16816.F32.BF16 R52, R64, R56, R32 ;  /* 0x000000384034723c */ /* 0x020fe20000041820 */
[----:B------:R-:W-:-:S04]  /*5c10*/  FADD.FTZ R2, R143, R2 ;  /* 0x000000028f027221 */ /* 0x000fc80000010000 */
[----:B------:R-:W-:Y:S02]  /*5c20*/  FADD.FTZ R4, R142, R2 ;  /* 0x000000028e047221 */ /* 0x000fe40000010000 */
[----:B------:R-:W-:Y:S01]  /*5c30*/  FADD.FTZ R2, R138, R0 ;  /* 0x000000008a027221 */ /* 0x000fe20000010000 */
[----:B------:R-:W-:Y:S01]  /*5c40*/  HMMA.16816.F32.BF16 R80, R64, R82, R28 ;  /* 0x000000524050723c */ /* 0x000fe2000004181c */
[----:B------:R-:W-:Y:S02]  /*5c50*/  FADD.FTZ R0, R137, R4 ;  /* 0x0000000489007221 */ /* 0x000fe40000010000 */
[----:B------:R-:W-:Y:S02]  /*5c60*/  FADD.FTZ R4, R5, R2 ;  /* 0x0000000205047221 */ /* 0x000fe40000010000 */
[----:B------:R-:W-:-:S03]  /*5c70*/  @P4 IMAD.HI.U32 R5, R156, c[0x0][0x2c8], RZ ;  /* 0x0000b2009c054a27 */ /* 0x000fc600078e00ff */
[C---:B------:R-:W-:Y:S01]  /*5c80*/  HMMA.16816.F32.BF16 R96, R64.reuse, R98, R40 ;  /* 0x000000624060723c */ /* 0x040fe20000041828 */
[----:B------:R-:W-:Y:S01]  /*5c90*/  FADD.FTZ R2, R136, R0 ;  /* 0x0000000088027221 */ /* 0x000fe20000010000 */
[----:B------:R-:W-:Y:S01]  /*5ca0*/  @P4 SHF.R.U32.HI R156, RZ, c[0x0][0x2cc], R5 ;  /* 0x0000b300ff9c4a19 */ /* 0x000fe20000011605 */
[----:B------:R-:W-:Y:S02]  /*5cb0*/  FADD.FTZ R0, R70, R4 ;  /* 0x0000000446007221 */ /* 0x000fe40000010000 */
[----:B------:R-:W-:Y:S02]  /*5cc0*/  FADD.FTZ R2, R71, R2 ;  /* 0x0000000247027221 */ /* 0x000fe40000010000 */
[----:B------:R-:W-:Y:S01]  /*5cd0*/  IMAD.IADD R4, R247, 0x1, R156 ;  /* 0x00000001f7047824 */ /* 0x000fe200078e029c */
[----:B------:R-:W-:Y:S01]  /*5ce0*/  HMMA.16816.F32.BF16 R104, R64, R106, R72 ;  /* 0x0000006a4068723c */ /* 0x000fe20000041848 */
[----:B------:R-:W-:Y:S02]  /*5cf0*/  FADD.FTZ R0, R69, R0 ;  /* 0x0000000045007221 */ /* 0x000fe40000010000 */
[----:B------:R-:W-:Y:S01]  /*5d00*/  FADD.FTZ R249, R249, R2 ;  /* 0x00000002f9f97221 */ /* 0x000fe20000010000 */
[----:B------:R-:W-:Y:S01]  /*5d10*/  IADD3 R2, R4, c[0x0][0x328], RZ ;  /* 0x0000ca0004027a10 */ /* 0x000fe20007ffe0ff */
[----:B------:R-:W-:-:S03]  /*5d20*/  FADD.FTZ R250, R6, R0 ;  /* 0x0000000006fa7221 */ /* 0x000fc60000010000 */
[C---:B------:R-:W-:Y:S08]  /*5d30*/  HMMA.16816.F32.BF16 R112, R64.reuse, R114, R24 ;  /* 0x000000724070723c */ /* 0x040ff00000041818 */
[C---:B------:R-:W-:Y:S08]  /*5d40*/  HMMA.16816.F32.BF16 R120, R64.reuse, R122, R20 ;  /* 0x0000007a4078723c */ /* 0x040ff00000041814 */
[C---:B------:R-:W-:Y:S08]  /*5d50*/  HMMA.16816.F32.BF16 R56, R64.reuse, R58, R16 ;  /* 0x0000003a4038723c */ /* 0x040ff00000041810 */
[C---:B-1----:R-:W-:Y:S08]  /*5d60*/  HMMA.16816.F32.BF16 R60, R64.reuse, R8, R132 ;  /* 0x00000008403c723c */ /* 0x042ff00000041884 */
[----:B------:R-:W-:Y:S01]  /*5d70*/  HMMA.16816.F32.BF16 R64, R64, R10, R12 ;  /* 0x0000000a4040723c */ /* 0x000fe2000004180c */
[----:B------:R-:W-:Y:S07]  /*5d80*/  @!P3 BRA `(.L_x_251) ;  /* 0x000001100000b947 */ /* 0x000fee0003800000 */
[C---:B------:R-:W-:Y:S02]  /*5d90*/  ISETP.GT.AND P0, PT, R4.reuse, RZ, PT ;  /* 0x000000ff0400720c */ /* 0x040fe40003f04270 */
[----:B------:R-:W-:-:S11]  /*5da0*/  IADD3 R0, R4, -0x1, RZ ;  /* 0xffffffff04007810 */ /* 0x000fd60007ffe0ff */
[----:B------:R-:W-:Y:S05]  /*5db0*/  @P0 BRA `(.L_x_252) ;  /* 0x0000007000000947 */ /* 0x000fea0003800000 */
[----:B------:R-:W-:-:S05]  /*5dc0*/  IMAD.MOV.U32 R0, RZ, RZ, 0x1 ;  /* 0x00000001ff007424 */ /* 0x000fca00078e00ff */
[----:B------:R-:W-:Y:S01]  /*5dd0*/  ISETP.NE.AND P0, PT, R0, c[0x0][0x32c], PT ;  /* 0x0000cb0000007a0c */ /* 0x000fe20003f05270 */
[----:B------:R-:W-:-:S12]  /*5de0*/  IMAD.MOV R0, RZ, RZ, -R4 ;  /* 0x000000ffff007224 */ /* 0x000fd800078e0a04 */
[----:B------:R-:W-:-:S05]  /*5df0*/  @P0 IMAD.HI.U32 R4, R0, c[0x0][0x330], RZ ;  /* 0x0000cc0000040a27 */ /* 0x000fca00078e00ff */
[----:B------:R-:W-:-:S04]  /*5e00*/  @P0 SHF.R.U32.HI R0, RZ, c[0x0][0x334], R4 ;  /* 0x0000cd00ff000a19 */ /* 0x000fc80000011604 */
[----:B------:R-:W-:Y:S01]  /*5e10*/  LOP3.LUT R0, RZ, R0, RZ, 0x33, !PT ;  /* 0x00000000ff007212 */ /* 0x000fe200078e33ff */
[----:B------:R-:W-:Y:S05]  /*5e20*/  BRA `(.L_x_253) ;  /* 0x0000004000007947 */ /* 0x000fea0003800000 */
.L_x_252:
[----:B------:R-:W-:-:S04]  /*5e30*/  MOV R4, 0x1 ;  /* 0x0000000100047802 */ /* 0x000fc80000000f00 */
[----:B------:R-:W-:-:S13]  /*5e40*/  ISETP.NE.AND P0, PT, R4, c[0x0][0x32c], PT ;  /* 0x0000cb0004007a0c */ /* 0x000fda0003f05270 */
[----:B------:R-:W-:-:S05]  /*5e50*/  @P0 IMAD.HI.U32 R4, R0, c[0x0][0x330], RZ ;  /* 0x0000cc0000040a27 */ /* 0x000fca00078e00ff */
[----:B------:R-:W-:Y:S02]  /*5e60*/  @P0 SHF.R.U32.HI R0, RZ, c[0x0][0x334], R4 ;  /* 0x0000cd00ff000a19 */ /* 0x000fe40000011604 */
.L_x_253:
[----:B------:R-:W-:-:S05]  /*5e70*/  MOV R4, c[0x0][0x32c] ;  /* 0x0000cb0000047a02 */ /* 0x000fca0000000f00 */
[----:B------:R-:W-:-:S05]  /*5e80*/  IMAD R0, R0, R4, c[0x0][0x32c] ;  /* 0x0000cb0000007624 */ /* 0x000fca00078e0204 */
[----:B------:R-:W-:-:S05]  /*5e90*/  IMNMX R2, R2, R0, PT ;  /* 0x0000000002027217 */ /* 0x000fca0003800200 */
.L_x_251:
[----:B------:R-:W-:-:S05]  /*5ea0*/  IMAD.HI R2, R2, 0x2aaaaaab, RZ ;  /* 0x2aaaaaab02027827 */ /* 0x000fca00078e02ff */
[----:B------:R-:W-:-:S04]  /*5eb0*/  SHF.R.U32.HI R0, RZ, 0x1f, R2 ;  /* 0x0000001fff007819 */ /* 0x000fc80000011602 */
[----:B------:R-:W-:-:S04]  /*5ec0*/  LEA.HI.SX32 R2, R2, R0, 0x1c ;  /* 0x0000000002027211 */ /* 0x000fc800078fe2ff */
[----:B------:R-:W-:-:S04]  /*5ed0*/  IMNMX R240, R251, R2, !PT ;  /* 0x00000002fbf07217 */ /* 0x000fc80007800200 */
[----:B------:R-:W-:-:S13]  /*5ee0*/  ISETP.GE.AND P0, PT, R215, R240, PT ;  /* 0x000000f0d700720c */ /* 0x000fda0003f06270 */
[----:B------:R-:W-:Y:S05]  /*5ef0*/  @!P0 BRA `(.L_x_254) ;  /* 0x0000456000008947 */ /* 0x000fea0003800000 */
[----:B------:R-:W2:Y:S01]  /*5f00*/  LDL R6, [R1+0x28] ;  /* 0x0000280001067983 */ /* 0x000ea20000100800 */
[C---:B------:R-:W-:Y:S01]  /*5f10*/  IADD3 R4, R226.reuse, 0x40, RZ ;  /* 0x00000040e2047810 */ /* 0x040fe20007ffe0ff */
[----:B------:R-:W-:Y:S01]  /*5f20*/  IMAD.MOV.U32 R70, RZ, RZ, R3 ;  /* 0x000000ffff467224 */ /* 0x000fe200078e0003 */
[C---:B------:R-:W-:Y:S01]  /*5f30*/  IADD3 R5, R226.reuse, 0x40, RZ ;  /* 0x00000040e2057810 */ /* 0x040fe20007ffe0ff */
[----:B------:R-:W-:Y:S01]  /*5f40*/  IMAD.MOV.U32 R69, RZ, RZ, R68 ;  /* 0x000000ffff457224 */ /* 0x000fe200078e0044 */
[----:B------:R-:W-:Y:S01]  /*5f50*/  SHF.R.S32.HI R4, RZ, 0x1f, R4 ;  /* 0x0000001fff047819 */ /* 0x000fe20000011404 */
[----:B------:R-:W-:Y:S01]  /*5f60*/  IMAD.MOV.U32 R218, RZ, RZ, R215 ;  /* 0x000000ffffda7224 */ /* 0x000fe200078e00d7 */
[C---:B------:R-:W-:Y:S01]  /*5f70*/  SHF.L.U64.HI R222, R226.reuse, 0x1, R248 ;  /* 0x00000001e2de7819 */ /* 0x040fe200000102f8 */
[----:B------:R-:W-:Y:S01]  /*5f80*/  IMAD.SHL.U32 R241, R226, 0x2, RZ ;  /* 0x00000002e2f17824 */ /* 0x000fe200078e00ff */
[----:B------:R-:W-:-:S04]  /*5f90*/  LEA.HI R4, R4, R5, RZ, 0x3 ;  /* 0x0000000504047211 */ /* 0x000fc800078f18ff */
[----:B------:R-:W-:-:S05]  /*5fa0*/  LOP3.LUT R4, R4, 0xfffffff8, RZ, 0xc0, !PT ;  /* 0xfffffff804047812 */ /* 0x000fca00078ec0ff */
[C---:B------:R-:W-:Y:S01]  /*5fb0*/  IMAD.SHL.U32 R220, R4.reuse, 0x2, RZ ;  /* 0x0000000204dc7824 */ /* 0x040fe200078e00ff */
[----:B--2---:R-:W-:Y:S02]  /*5fc0*/  SHF.L.U64.HI R221, R4, 0x1, R6 ;  /* 0x0000000104dd7819 */ /* 0x004fe40000010206 */
.L_x_265:
[----:B------:R-:W-:Y:S04]  /*5fd0*/  DEPBAR.LE SB0, 0x0 ;  /* 0x000080000000791a */ /* 0x000fe80000000000 */
[----:B------:R-:W-:Y:S01]  /*5fe0*/  BAR.SYNC.DEFER_BLOCKING 0x0 ;  /* 0x0000000000007b1d */ /* 0x000fe20000010000 */
[----:B------:R-:W-:Y:S02]  /*5ff0*/  ISETP.GT.AND P0, PT, R251, R218, PT ;  /* 0x000000dafb00720c */ /* 0x000fe40003f04270 */
[----:B------:R-:W-:Y:S03]  /*6000*/  SEL R215, RZ, 0x10, P6 ;  /* 0x00000010ffd77807 */ /* 0x000fe60003000000 */
        /* <DEDUP_REMOVED lines=13> */
[----:B--23--:R-:W2:Y:S01]  /*60e0*/  S2R R12, SR_CTAID.Y ;  /* 0x00000000000c7919 */ /* 0x00cea20000002600 */
[----:B------:R-:W-:Y:S01]  /*60f0*/  SHF.R.S32.HI R0, RZ, 0x1f, R217 ;  /* 0x0000001fff007819 */ /* 0x000fe200000114d9 */
[----:B------:R-:W-:Y:S01]  /*6100*/  IMAD.WIDE.U32 R2, R217, c[0x0][0x208], RZ ;  /* 0x00008200d9027a25 */ /* 0x000fe200078e00ff */
[----:B------:R-:W-:Y:S02]  /*6110*/  SHF.R.S32.HI R4, RZ, 0x1f, R216 ;  /* 0x0000001fff047819 */ /* 0x000fe400000114d8 */
[----:B------:R-:W-:Y:S01]  /*6120*/  IADD3 R20, -R215, 0x10, RZ ;  /* 0x00000010d7147810 */ /* 0x000fe20007ffe1ff */
[----:B------:R-:W-:Y:S01]  /*6130*/  IMAD R0, R0, c[0x0][0x208], RZ ;  /* 0x0000820000007a24 */ /* 0x000fe200078e02ff */
[----:B------:R-:W-:Y:S01]  /*6140*/  IADD3 R30, R219, 0x3100, RZ ;  /* 0x00003100db1e7810 */ /* 0x000fe20007ffe0ff */
[----:B------:R-:W-:Y:S01]  /*6150*/  IMAD R4, R4, c[0x0][0x218], RZ ;  /* 0x0000860004047a24 */ /* 0x000fe200078e02ff */
[----:B------:R-:W-:Y:S01]  /*6160*/  LOP3.LUT R20, R20, 0xf, RZ, 0xc0, !PT ;  /* 0x0000000f14147812 */ /* 0x000fe200078ec0ff */
[----:B------:R-:W-:Y:S01]  /*6170*/  IMAD R0, R217, c[0x0][0x20c], R0 ;  /* 0x00008300d9007a24 */ /* 0x000fe200078e0200 */
[C---:B------:R-:W-:Y:S01]  /*6180*/  IADD3 R29, R219.reuse, 0x1100, RZ ;  /* 0x00001100db1d7810 */ /* 0x040fe20007ffe0ff */
[C---:B------:R-:W-:Y:S01]  /*6190*/  IMAD R4, R216.reuse, c[0x0][0x21c], R4 ;  /* 0x00008700d8047a24 */ /* 0x040fe200078e0204 */
[----:B------:R-:W-:Y:S01]  /*61a0*/  IADD3 R28, R219, 0x4100, RZ ;  /* 0x00004100db1c7810 */ /* 0x000fe20007ffe0ff */
[----:B------:R-:W-:Y:S04]  /*61b0*/  IMAD.IADD R3, R3, 0x1, R0 ;  /* 0x0000000103037824 */ /* 0x000fe800078e0200 */
[----:B------:R-:W-:Y:S01]  /*61c0*/  IMAD.WIDE.U32 R2, R216, c[0x0][0x218], R2 ;  /* 0x00008600d8027a25 */ /* 0x000fe200078e0002 */
[----:B--2---:R-:W-:Y:S03]  /*61d0*/  SHF.R.S32.HI R5, RZ, 0x1f, R12 ;  /* 0x0000001fff057819 */ /* 0x004fe6000001140c */
[----:B------:R-:W-:Y:S04]  /*61e0*/  IMAD.WIDE.U32 R6, R12, c[0x0][0x210], RZ ;  /* 0x000084000c067a25 */ /* 0x000fe800078e00ff */
[----:B------:R-:W-:Y:S01]  /*61f0*/  IMAD R5, R5, c[0x0][0x210], RZ ;  /* 0x0000840005057a24 */ /* 0x000fe200078e02ff */
[----:B------:R-:W-:Y:S03]  /*6200*/  IADD3 R0, P0, R6, R2, RZ ;  /* 0x0000000206007210 */ /* 0x000fe60007f1e0ff */
[----:B------:R-:W-:Y:S04]  /*6210*/  IMAD R5, R12, c[0x0][0x214], R5 ;  /* 0x000085000c057a24 */ /* 0x000fe800078e0205 */
[----:B------:R-:W-:Y:S05]  /*6220*/  IMAD.IADD R5, R7, 0x1, R5 ;  /* 0x0000000107057824 */ /* 0x000fea00078e0205 */
[----:B------:R-:W-:Y:S02]  /*6230*/  IADD3.X R3, R5, R3, R4, P0, !PT ;  /* 0x0000000305037210 */ /* 0x000fe400007fe404 */
[C---:B------:R-:W-:Y:S04]  /*6240*/  LEA R2, P0, R0.reuse, c[0x0][0x1f8], 0x1 ;  /* 0x00007e0000027a11 */ /* 0x040fe800078008ff */
[----:B------:R-:W-:Y:S01]  /*6250*/  LEA.HI.X R0, R0, c[0x0][0x1fc], R3, 0x1, P0 ;  /* 0x00007f0000007a11 */ /* 0x000fe200000f0c03 */
[----:B------:R-:W2:Y:S04]  /*6260*/  SHFL.IDX PT, R22, R2, 0x2, 0x181f ;  /* 0x00581f0002167f89 */ /* 0x000ea800000e0000 */
[----:B------:R-:W3:Y:S04]  /*6270*/  SHFL.IDX PT, R23, R0, 0x2, 0x181f ;  /* 0x00581f0000177f89 */ /* 0x000ee800000e0000 */
[----:B------:R-:W5:Y:S04]  /*6280*/  SHFL.IDX PT, R3, R2, RZ, 0x181f ;  /* 0x00181fff02037589 */ /* 0x000f6800000e0000 */
[----:B------:R-:W4:Y:S04]  /*6290*/  SHFL.IDX PT, R4, R0, RZ, 0x181f ;  /* 0x00181fff00047589 */ /* 0x000f2800000e0000 */
[----:B------:R-:W1:Y:S04]  /*62a0*/  SHFL.IDX PT, R2, R2, 0x1, 0x181f ;  /* 0x00381f0002027f89 */ /* 0x000e6800000e0000 */
[----:B------:R-:W1:Y:S01]  /*62b0*/  SHFL.IDX PT, R0, R0, 0x1, 0x181f ;  /* 0x00381f0000007f89 */ /* 0x000e6200000e0000 */
[----:B--2---:R-:W-:Y:S04]  /*62c0*/  IADD3 R20, P2, P0, R20, R22, R220 ;  /* 0x0000001614147210 */ /* 0x004fe8000785e0dc */
[--C-:B---3--:R-:W-:Y:S02]  /*62d0*/  IADD3.X R21, RZ, R23, R221.reuse, P2, P0 ;  /* 0x00000017ff157210 */ /* 0x108fe400017e04dd */
[----:B------:R-:W-:Y:S02]  /*62e0*/  ISETP.GE.AND P2, PT, R226, c[0x0][0x1d4], PT ;  /* 0x00007500e2007a0c */ /* 0x000fe40003f46270 */
[CC--:B-----5:R-:W-:Y:S05]  /*62f0*/  IADD3 R14, P0, R3.reuse, R241.reuse, RZ ;  /* 0x000000f1030e7210 */ /* 0x0e0fea0007f1e0ff */
[C-C-:B----4-:R-:W-:Y:S01]  /*6300*/  IMAD.X R15, R4.reuse, 0x1, R222.reuse, P0 ;  /* 0x00000001040f7824 */ /* 0x150fe200000e06de */
[-C--:B------:R-:W-:Y:S05]  /*6310*/  IADD3 R12, P0, R3, R220.reuse, RZ ;  /* 0x000000dc030c7210 */ /* 0x080fea0007f1e0ff */
[----:B------:R2:W-:Y:S01]  /*6320*/  LDGSTS.E.BYPASS.LTC128B.128 [R232], [R14.64], !P2 ;  /* 0x000000000ee87fae */ /* 0x0005e2000d101d46 */
[--C-:B------:R-:W-:Y:S01]  /*6330*/  IMAD.X R13, R4, 0x1, R221.reuse, P0 ;  /* 0x00000001040d7824 */ /* 0x100fe200000e06dd */
[-C--:B-1----:R-:W-:Y:S04]  /*6340*/  IADD3 R6, P0, R2, R241.reuse, RZ ;  /* 0x000000f102067210 */ /* 0x082fe80007f1e0ff */
[----:B------:R2:W-:Y:S01]  /*6350*/  LDGSTS.E.BYPASS.LTC128B.128 [R30], [R12.64], !P6 ;  /* 0x000000000c1e7fae */ /* 0x0005e2000f101d46 */
[--C-:B------:R-:W-:Y:S01]  /*6360*/  IMAD.X R7, R0, 0x1, R222.reuse, P0 ;  /* 0x0000000100077824 */ /* 0x100fe200000e06de */
[----:B------:R-:W-:Y:S04]  /*6370*/  IADD3 R4, P0, R2, R220, RZ ;  /* 0x000000dc02047210 */ /* 0x000fe80007f1e0ff */
[----:B------:R2:W-:Y:S01]  /*6380*/  LDGSTS.E.BYPASS.LTC128B.128 [R29], [R6.64], !P2 ;  /* 0x00000000061d7fae */ /* 0x0005e2000d101d46 */
[----:B------:R-:W-:Y:S01]  /*6390*/  IMAD.X R5, R0, 0x1, R221, P0 ;  /* 0x0000000100057824 */ /* 0x000fe200000e06dd */
[----:B------:R-:W-:Y:S04]  /*63a0*/  IADD3 R2, P0, R22, R241, RZ ;  /* 0x000000f116027210 */ /* 0x000fe80007f1e0ff */
[----:B------:R2:W-:Y:S01]  /*63b0*/  LDGSTS.E.BYPASS.LTC128B.128 [R28], [R4.64], !P6 ;  /* 0x00000000041c7fae */ /* 0x0005e2000f101d46 */
[----:B------:R-:W-:Y:S01]  /*63c0*/  IMAD.X R3, R23, 0x1, R222, P0 ;  /* 0x0000000117037824 */ /* 0x000fe200000e06de */
[----:B------:R-:W-:Y:S04]  /*63d0*/  ISETP.NE.U32.AND P0, PT, R215, RZ, PT ;  /* 0x000000ffd700720c */ /* 0x000fe80003f05070 */
[----:B------:R2:W-:Y:S09]  /*63e0*/  LDGSTS.E.BYPASS.LTC128B.128 [R232+0x2000], [R2.64], !P2 ;  /* 0x0200000002e87fae */ /* 0x0005f2000d101d46 */
[----:B------:R2:W-:Y:S02]  /*63f0*/  LDGSTS.E.BYPASS.LTC128B.128.ZFILL [R232+0x5000], [R20.64], P0 ;  /* 0x0500000014e87fae */ /* 0x0005e40008141d46 */
.L_x_255:
[C---:B--23--:R-:W-:Y:S01]  /*6400*/  HMMA.16816.F32.BF16 R4, R124.reuse, R8, RZ ;  /* 0x000000087c04723c */ /* 0x04cfe200000418ff */
[----:B------:R-:W2:Y:S02]  /*6410*/  LDSM.16.M88.4 R156, [R202+0x8100] ;  /* 0x00810000ca9c783b */ /* 0x000ea40000000200 */
[----:B------:R-:W-:Y:S05]  /*6420*/  ISETP.GT.AND P0, PT, R218, R251, PT ;  /* 0x000000fbda00720c */ /* 0x000fea0003f04270 */
[C---:B------:R-:W-:Y:S01]  /*6430*/  HMMA.16816.F32.BF16 R8, R124.reuse, R10, RZ ;  /* 0x0000000a7c08723c */ /* 0x040fe200000418ff */
[----:B------:R-:W0:Y:S07]  /*6440*/  LDGDEPBAR ;  /* 0x00000000000079af */ /* 0x000e2e0000000000 */
[C---:B------:R-:W-:Y:S01]  /*6450*/  HMMA.16816.F32.BF16 R12, R124.reuse, R16, RZ ;  /* 0x000000107c0c723c */ /* 0x040fe200000418ff */
[----:B------:R-:W3:Y:S07]  /*6460*/  LDSM.16.M88.4 R160, [R202+0x8900] ;  /* 0x00890000caa0783b */ /* 0x000eee0000000200 */
        /* <DEDUP_REMOVED lines=17> */
[----:B------:R-:W4:Y:S07]  /*6580*/  LDSM.16.M88.4 R132, [R202+0x9900] ;  /* 0x00990000ca84783b */ /* 0x000f2e0000000200 */
[C---:B------:R-:W-:Y:S08]  /*6590*/  HMMA.16816.F32.BF16 R20, R128.reuse, R136, R20 ;  /* 0x000000888014723c */ /* 0x040ff00000041814 */
[C---:B------:R-:W-:Y:S01]  /*65a0*/  HMMA.16816.F32.BF16 R24, R128.reuse, R138, R24 ;  /* 0x0000008a8018723c */ /* 0x040fe20000041818 */
[----:B------:R-:W5:Y:S07]  /*65b0*/  LDSM.16.M88.4 R136, [R199] ;  /* 0x00000000c788783b */ /* 0x000f6e0000000200 */
[C---:B------:R-:W-:Y:S08]  /*65c0*/  HMMA.16816.F32.BF16 R28, R128.reuse, R140, R28 ;  /* 0x0000008c801c723c */ /* 0x040ff0000004181c */
[C---:B------:R-:W-:Y:S01]  /*65d0*/  HMMA.16816.F32.BF16 R32, R128.reuse, R142, R32 ;  /* 0x0000008e8020723c */ /* 0x040fe20000041820 */
[----:B------:R-:W1:Y:S07]  /*65e0*/  LDSM.16.M88.4 R140, [R199+0x800] ;  /* 0x00080000c78c783b */ /* 0x000e6e0000000200 */
[C---:B------:R-:W-:Y:S08]  /*65f0*/  HMMA.16816.F32.BF16 R36, R128.reuse, R144, R36 ;  /* 0x000000908024723c */ /* 0x040ff00000041824 */
[C---:B------:R-:W-:Y:S01]  /*6600*/  HMMA.16816.F32.BF16 R40, R128.reuse, R146, R40 ;  /* 0x000000928028723c */ /* 0x040fe20000041828 */
[----:B------:R-:W1:Y:S07]  /*6610*/  LDSM.16.M88.4 R144, [R199+0x1000] ;  /* 0x00100000c790783b */ /* 0x000e6e0000000200 */
[C---:B------:R-:W-:Y:S08]  /*6620*/  HMMA.16816.F32.BF16 R44, R128.reuse, R148, R44 ;  /* 0x00000094802c723c */ /* 0x040ff0000004182c */
[----:B------:R-:W-:Y:S01]  /*6630*/  HMMA.16816.F32.BF16 R48, R128, R150, R48 ;  /* 0x000000968030723c */ /* 0x000fe20000041830 */
[----:B------:R-:W4:Y:S07]  /*6640*/  LDSM.16.M88.4 R148, [R199+0x1800] ;  /* 0x00180000c794783b */ /* 0x000f2e0000000200 */
[C---:B--2---:R-:W-:Y:S08]  /*6650*/  HMMA.16816.F32.BF16 R4, R152.reuse, R156, R4 ;  /* 0x0000009c9804723c */ /* 0x044ff00000041804 */
[C---:B------:R-:W-:Y:S01]  /*6660*/  HMMA.16816.F32.BF16 R8, R152.reuse, R158, R8 ;  /* 0x0000009e9808723c */ /* 0x040fe20000041808 */
[----:B------:R-:W2:Y:S07]  /*6670*/  LDSM.16.M88.4 R156, [R199+0x2000] ;  /* 0x00200000c79c783b */ /* 0x000eae0000000200 */
[C---:B---3--:R-:W-:Y:S08]  /*6680*/  HMMA.16816.F32.BF16 R12, R152.reuse, R160, R12 ;  /* 0x000000a0980c723c */ /* 0x048ff0000004180c */
[C---:B------:R-:W-:Y:S01]  /*6690*/  HMMA.16816.F32.BF16 R16, R152.reuse, R162, R16 ;  /* 0x000000a29810723c */ /* 0x040fe20000041810 */
[----:B------:R-:W-:Y:S07]  /*66a0*/  LDSM.16.M88.4 R160, [R196+0xb900] ;  /* 0x00b90000c4a0783b */ /* 0x000fee0000000200 */
[C---:B-1----:R-:W-:Y:S08]  /*66b0*/  HMMA.16816.F32.BF16 R20, R152.reuse, R72, R20 ;  /* 0x000000489814723c */ /* 0x042ff00000041814 */
[C---:B------:R-:W-:Y:S01]  /*66c0*/  HMMA.16816.F32.BF16 R24, R152.reuse, R74, R24 ;  /* 0x0000004a9818723c */ /* 0x040fe20000041818 */
[----:B------:R-:W1:Y:S07]  /*66d0*/  LDSM.16.M88.4 R72, [R199+0x2800] ;  /* 0x00280000c748783b */ /* 0x000e6e0000000200 */
[C---:B----4-:R-:W-:Y:S08]  /*66e0*/  HMMA.16816.F32.BF16 R28, R152.reuse, R132, R28 ;  /* 0x00000084981c723c */ /* 0x050ff0000004181c */
[C---:B------:R-:W-:Y:S01]  /*66f0*/  HMMA.16816.F32.BF16 R32, R152.reuse, R134, R32 ;  /* 0x000000869820723c */ /* 0x040fe20000041820 */
[----:B------:R-:W3:Y:S07]  /*6700*/  LDSM.16.M88.4 R132, [R196+0xb100] ;  /* 0x00b10000c484783b */ /* 0x000eee0000000200 */
[C---:B------:R-:W-:Y:S08]  /*6710*/  HMMA.16816.F32.BF16 R36, R152.reuse, R164, R36 ;  /* 0x000000a49824723c */ /* 0x040ff00000041824 */
[C---:B------:R-:W-:Y:S01]  /*6720*/  HMMA.16816.F32.BF16 R40, R152.reuse, R166, R40 ;  /* 0x000000a69828723c */ /* 0x040fe20000041828 */
[----:B------:R-:W4:Y:S07]  /*6730*/  LDSM.16.M88.4 R164, [R196+0xc100] ;  /* 0x00c10000c4a4783b */ /* 0x000f2e0000000200 */
[C---:B------:R-:W-:Y:S08]  /*6740*/  HMMA.16816.F32.BF16 R44, R152.reuse, R168, R44 ;  /* 0x000000a8982c723c */ /* 0x040ff0000004182c */
[----:B------:R-:W-:Y:S01]  /*6750*/  HMMA.16816.F32.BF16 R48, R152, R170, R48 ;  /* 0x000000aa9830723c */ /* 0x000fe20000041830 */
[----:B------:R-:W1:Y:S07]  /*6760*/  LDSM.16.M88.4 R168, [R196+0xc900] ;  /* 0x00c90000c4a8783b */ /* 0x000e6e0000000200 */
[C---:B-----5:R-:W-:Y:S08]  /*6770*/  HMMA.16816.F32.BF16 R4, R172.reuse, R136, R4 ;  /* 0x00000088ac04723c */ /* 0x060ff00000041804 */
[C---:B------:R-:W-:Y:S01]  /*6780*/  HMMA.16816.F32.BF16 R8, R172.reuse, R138, R8 ;  /* 0x0000008aac08723c */ /* 0x040fe20000041808 */
[----:B------:R-:W5:Y:S07]  /*6790*/  LDSM.16.M88.4 R136, [R196+0xd100] ;  /* 0x00d10000c488783b */ /* 0x000f6e0000000200 */
[C---:B------:R-:W-:Y:S08]  /*67a0*/  HMMA.16816.F32.BF16 R12, R172.reuse, R140, R12 ;  /* 0x0000008cac0c723c */ /* 0x040ff0000004180c */
[C---:B------:R-:W-:Y:S01]  /*67b0*/  HMMA.16816.F32.BF16 R16, R172.reuse, R142, R16 ;  /* 0x0000008eac10723c */ /* 0x040fe20000041810 */
[----:B------:R-:W1:Y:S07]  /*67c0*/  LDSM.16.M88.4 R140, [R196+0xd900] ;  /* 0x00d90000c48c783b */ /* 0x000e6e0000000200 */
[C---:B------:R-:W-:Y:S08]  /*67d0*/  HMMA.16816.F32.BF16 R20, R172.reuse, R144, R20 ;  /* 0x00000090ac14723c */ /* 0x040ff00000041814 */
[C---:B------:R-:W-:Y:S01]  /*67e0*/  HMMA.16816.F32.BF16 R24, R172.reuse, R146, R24 ;  /* 0x00000092ac18723c */ /* 0x040fe20000041818 */
[----:B------:R-:W3:Y:S07]  /*67f0*/  LDSM.16.M88.4 R144, [R209] ;  /* 0x00000000d190783b */ /* 0x000eee0000000200 */
[C---:B------:R-:W-:Y:S08]  /*6800*/  HMMA.16816.F32.BF16 R28, R172.reuse, R148, R28 ;  /* 0x00000094ac1c723c */ /* 0x040ff0000004181c */
[C---:B------:R-:W-:Y:S01]  /*6810*/  HMMA.16816.F32.BF16 R32, R172.reuse, R150, R32 ;  /* 0x00000096ac20723c */ /* 0x040fe20000041820 */
[----:B------:R-:W4:Y:S07]  /*6820*/  LDSM.16.M88.4 R148, [R208] ;  /* 0x00000000d094783b */ /* 0x000f2e0000000200 */
[C---:B--2---:R-:W-:Y:S08]  /*6830*/  HMMA.16816.F32.BF16 R36, R172.reuse, R156, R36 ;  /* 0x0000009cac24723c */ /* 0x044ff00000041824 */
[C---:B------:R-:W-:Y:S01]  /*6840*/  HMMA.16816.F32.BF16 R40, R172.reuse, R158, R40 ;  /* 0x0000009eac28723c */ /* 0x040fe20000041828 */
[----:B------:R-:W-:Y:S07]  /*6850*/  LDSM.16.M88.4 R156, [R205] ;  /* 0x00000000cd9c783b */ /* 0x000fee0000000200 */
[C---:B-1----:R-:W-:Y:S08]  /*6860*/  HMMA.16816.F32.BF16 R44, R172.reuse, R72, R44 ;  /* 0x00000048ac2c723c */ /* 0x042ff0000004182c */
[----:B------:R-:W-:Y:S01]  /*6870*/  HMMA.16816.F32.BF16 R48, R172, R74, R48 ;  /* 0x0000004aac30723c */ /* 0x000fe20000041830 */
[----:B------:R-:W1:Y:S07]  /*6880*/  LDSM.16.M88.4 R72, [R207] ;  /* 0x00000000cf48783b */ /* 0x000e6e0000000200 */
[C---:B---3--:R-:W-:Y:S08]  /*6890*/  HMMA.16816.F32.BF16 R4, R176.reuse, R132, R4 ;  /* 0x00000084b004723c */ /* 0x048ff00000041804 */
[C---:B------:R-:W-:Y:S01]  /*68a0*/  HMMA.16816.F32.BF16 R8, R176.reuse, R134, R8 ;  /* 0x00000086b008723c */ /* 0x040fe20000041808 */
[----:B------:R-:W2:Y:S07]  /*68b0*/  LDSM.16.M88.4 R132, [R206] ;  /* 0x00000000ce84783b */ /* 0x000eae0000000200 */
[C---:B------:R-:W-:Y:S08]  /*68c0*/  HMMA.16816.F32.BF16 R12, R176.reuse, R160, R12 ;  /* 0x000000a0b00c723c */ /* 0x040ff0000004180c */
[C---:B------:R-:W-:Y:S01]  /*68d0*/  HMMA.16816.F32.BF16 R16, R176.reuse, R162, R16 ;  /* 0x000000a2b010723c */ /* 0x040fe20000041810 */
[----:B------:R-:W3:Y:S07]  /*68e0*/  LDSM.16.M88.4 R160, [R204] ;  /* 0x00000000cca0783b */ /* 0x000eee0000000200 */
[C---:B----4-:R-:W-:Y:S08]  /*68f0*/  HMMA.16816.F32.BF16 R20, R176.reuse, R164, R20 ;  /* 0x000000a4b014723c */ /* 0x050ff00000041814 */
[C---:B------:R-:W-:Y:S01]  /*6900*/  HMMA.16816.F32.BF16 R24, R176.reuse, R166, R24 ;  /* 0x000000a6b018723c */ /* 0x040fe20000041818 */
[----:B------:R-:W4:Y:S07]  /*6910*/  LDSM.16.M88.4 R164, [R202+0xb100] ;  /* 0x00b10000caa4783b */ /* 0x000f2e0000000200 */
        /* <DEDUP_REMOVED lines=9> */
[C---:B------:R-:W-:Y:S08]  /*69b0*/  HMMA.16816.F32.BF16 R4, R180.reuse, R144, R4 ;  /* 0x00000090b404723c */ /* 0x040ff00000041804 */
[C---:B------:R-:W-:Y:S01]  /*69c0*/  HMMA.16816.F32.BF16 R8, R180.reuse, R146, R8 ;  /* 0x00000092b408723c */ /* 0x040fe20000041808 */
[----:B------:R-:W3:Y:S07]  /*69d0*/  LDSM.16.M88.4 R144, [R202+0xc900] ;  /* 0x00c90000ca90783b */ /* 0x000eee0000000200 */
        /* <DEDUP_REMOVED lines=10> */
[C---:B---3--:R-:W-:Y:S08]  /*6a80*/  HMMA.16816.F32.BF16 R44, R180.reuse, R160, R44 ;  /* 0x000000a0b42c723c */ /* 0x048ff0000004182c */
[----:B------:R-:W-:Y:S08]  /*6a90*/  HMMA.16816.F32.BF16 R48, R180, R162, R48 ;  /* 0x000000a2b430723c */ /* 0x000ff00000041830 */
        /* <DEDUP_REMOVED lines=41> */
[----:B------:R-:W1:Y:S10]  /*6d30*/  MUFU.TANH R146, R18 ;  /* 0x0000001200927308 */ /* 0x000e740000002400 */
[----:B------:R-:W1:Y:S01]  /*6d40*/  MUFU.TANH R135, R12 ;  /* 0x0000000c00877308 */ /* 0x000e620000002400 */
[----:B-----5:R-:W5:Y:S01]  /*6d50*/  LDSM.16.M88.4 R8, [R199+0x4800] ;  /* 0x00480000c708783b */ /* 0x020f620000000200 */
[C---:B----4-:R-:W-:Y:S08]  /*6d60*/  HMMA.16816.F32.BF16 R20, R192.reuse, R4, R20 ;  /* 0x00000004c014723c */ /* 0x050ff00000041814 */
[----:B------:R-:W4:Y:S01]  /*6d70*/  MUFU.TANH R134, R13 ;  /* 0x0000000d00867308 */ /* 0x000f220000002400 */
[C---:B------:R-:W-:Y:S01]  /*6d80*/  HMMA.16816.F32.BF16 R24, R192.reuse, R6, R24 ;  /* 0x00000006c018723c */ /* 0x040fe20000041818 */
[----:B------:R-:W1:Y:S08]  /*6d90*/  LDSM.16.M88.4 R4, [R199+0x5000] ;  /* 0x00500000c704783b */ /* 0x000e700000000200 */
[----:B------:R-:W1:Y:S06]  /*6da0*/  MUFU.TANH R149, R14 ;  /* 0x0000000e00957308 */ /* 0x000e6c0000002400 */
[----:B------:R-:W-:Y:S04]  /*6db0*/  FMUL.FTZ R20, R20, c[0x0][0x320] ;  /* 0x0000c80014147a20 */ /* 0x000fe80000410000 */
[----:B------:R-:W1:Y:S01]  /*6dc0*/  MUFU.TANH R148, R15 ;  /* 0x0000000f00947308 */ /* 0x000e620000002400 */
[----:B------:R-:W-:Y:S02]  /*6dd0*/  FMUL.FTZ R21, R21, c[0x0][0x320] ;  /* 0x0000c80015157a20 */ /* 0x000fe40000410000 */
[----:B------:R-:W-:Y:S02]  /*6de0*/  FMUL.FTZ R22, R22, c[0x0][0x320] ;  /* 0x0000c80016167a20 */ /* 0x000fe40000410000 */
[----:B------:R-:W-:Y:S02]  /*6df0*/  FMUL.FTZ R23, R23, c[0x0][0x320] ;  /* 0x0000c80017177a20 */ /* 0x000fe40000410000 */
[----:B------:R-:W-:Y:S02]  /*6e00*/  FMUL.FTZ R24, R24, c[0x0][0x320] ;  /* 0x0000c80018187a20 */ /* 0x000fe40000410000 */
[----:B------:R-:W-:Y:S01]  /*6e10*/  FMUL.FTZ R25, R25, c[0x0][0x320] ;  /* 0x0000c80019197a20 */ /* 0x000fe20000410000 */
[----:B------:R-:W2:Y:S01]  /*6e20*/  MUFU.TANH R133, R16 ;  /* 0x0000001000857308 */ /* 0x000ea20000002400 */
[----:B------:R-:W-:Y:S02]  /*6e30*/  FMUL.FTZ R26, R26, c[0x0][0x320] ;  /* 0x0000c8001a1a7a20 */ /* 0x000fe40000410000 */
[----:B------:R-:W-:Y:S01]  /*6e40*/  FMUL.FTZ R27, R27, c[0x0][0x320] ;  /* 0x0000c8001b1b7a20 */ /* 0x000fe20000410000 */
[C---:B-----5:R-:W-:Y:S06]  /*6e50*/  HMMA.16816.F32.BF16 R28, R192.reuse, R8, R28 ;  /* 0x00000008c01c723c */ /* 0x060fec000004181c */
[----:B------:R-:W2:Y:S02]  /*6e60*/  MUFU.TANH R132, R17 ;  /* 0x0000001100847308 */ /* 0x000ea40000002400 */
[C---:B------:R-:W-:Y:S01]  /*6e70*/  HMMA.16816.F32.BF16 R32, R192.reuse, R10, R32 ;  /* 0x0000000ac020723c */ /* 0x040fe20000041820 */
[----:B------:R-:W5:Y:S01]  /*6e80*/  LDSM.16.M88.4 R8, [R199+0x5800] ;  /* 0x00580000c708783b */ /* 0x000f620000000200 */
[----:B------:R-:W-:Y:S06]  /*6e90*/  DEPBAR.LE SB0, 0x0 ;  /* 0x000080000000791a */ /* 0x000fec0000000000 */
[----:B------:R-:W2:Y:S01]  /*6ea0*/  MUFU.TANH R145, R19 ;  /* 0x0000001300917308 */ /* 0x000ea20000002400 */
[----:B------:R-:W-:Y:S01]  /*6eb0*/  BAR.SYNC.DEFER_BLOCKING 0x0 ;  /* 0x0000000000007b1d */ /* 0x000fe20000010000 */
[C---:B-1----:R-:W-:Y:S06]  /*6ec0*/  HMMA.16816.F32.BF16 R36, R192.reuse, R4, R36 ;  /* 0x00000004c024723c */ /* 0x042fec0000041824 */
[----:B------:R-:W-:Y:S02]  /*6ed0*/  FMUL.FTZ R28, R28, c[0x0][0x320] ;  /* 0x0000c8001c1c7a20 */ /* 0x000fe40000410000 */
[----:B------:R-:W1:Y:S01]  /*6ee0*/  MUFU.TANH R75, R20 ;  /* 0x00000014004b7308 */ /* 0x000e620000002400 */
[C---:B------:R-:W-:Y:S03]  /*6ef0*/  HMMA.16816.F32.BF16 R40, R192.reuse, R6, R40 ;  /* 0x00000006c028723c */ /* 0x040fe60000041828 */
        /* <DEDUP_REMOVED lines=8> */
[----:B------:R-:W1:Y:S01]  /*6f80*/  MUFU.TANH R73, R21 ;  /* 0x0000001500497308 */ /* 0x000e620000002400 */
[----:B------:R-:W-:Y:S01]  /*6f90*/  FMUL.FTZ R38, R38, c[0x0][0x320] ;  /* 0x0000c80026267a20 */ /* 0x000fe20000410000 */
[C---:B-----5:R-:W-:Y:S03]  /*6fa0*/  HMMA.16816.F32.BF16 R44, R192.reuse, R8, R44 ;  /* 0x00000008c02c723c */ /* 0x060fe6000004182c */
[----:B------:R-:W-:Y:S02]  /*6fb0*/  FMUL.FTZ R39, R39, c[0x0][0x320] ;  /* 0x0000c80027277a20 */ /* 0x000fe40000410000 */
[----:B------:R-:W-:Y:S03]  /*6fc0*/  FMUL.FTZ R42, R42, c[0x0][0x320] ;  /* 0x0000c8002a2a7a20 */ /* 0x000fe60000410000 */
        /* <DEDUP_REMOVED lines=13> */
[----:B-----5:R-:W-:Y:S02]  /*70a0*/  FMUL.FTZ R36, R48, c[0x0][0x320] ;  /* 0x0000c80030247a20 */ /* 0x020fe40000410000 */
[----:B------:R-:W-:Y:S02]  /*70b0*/  FMUL.FTZ R35, R49, c[0x0][0x320] ;  /* 0x0000c80031237a20 */ /* 0x000fe40000410000 */
[----:B------:R-:W-:Y:S01]  /*70c0*/  FMUL.FTZ R50, R50, c[0x0][0x320] ;  /* 0x0000c80032327a20 */ /* 0x000fe20000410000 */
[----:B------:R-:W1:Y:S01]  /*70d0*/  MUFU.TANH R24, R24 ;  /* 0x0000001800187308 */ /* 0x000e620000002400 */
[----:B------:R-:W-:Y:S09]  /*70e0*/  FMUL.FTZ R51, R51, c[0x0][0x320] ;  /* 0x0000c80033337a20 */ /* 0x000ff20000410000 */
[----:B------:R-:W1:Y:S10]  /*70f0*/  MUFU.TANH R25, R25 ;  /* 0x0000001900197308 */ /* 0x000e740000002400 */
        /* <DEDUP_REMOVED lines=9> */
[----:B------:R-:W1:Y:S10]  /*7190*/  MUFU.TANH R37, R37 ;  /* 0x0000002500257308 */ /* 0x000e740000002400 */
[----:B------:R-:W1:Y:S10]  /*71a0*/  MUFU.TANH R38, R38 ;  /* 0x0000002600267308 */ /* 0x000e740000002400 */
[----:B------:R-:W1:Y:S10]  /*71b0*/  MUFU.TANH R39, R39 ;  /* 0x0000002700277308 */ /* 0x000e740000002400 */
[----:B------:R1:W1:Y:S10]  /*71c0*/  MUFU.TANH R17, R40 ;  /* 0x0000002800117308 */ /* 0x0002740000002400 */
[----:B------:R1:W1:Y:S10]  /*71d0*/  MUFU.TANH R16, R41 ;  /* 0x0000002900107308 */ /* 0x0002740000002400 */
        /* <DEDUP_REMOVED lines=9> */
[----:B------:R-:W1:Y:S01]  /*7270*/  MUFU.TANH R51, R51 ;  /* 0x0000003300337308 */ /* 0x000e620000002400 */
[----:B------:R-:W-:-:S05]  /*7280*/  @!P0 BRA `(.L_x_256) ;  /* 0x000003f000008947 */ /* 0x000fca0003800000 */
[----:B--234-:R-:W2:Y:S01]  /*7290*/  LDL R0, [R1+0x10] ;  /* 0x0000100001007983 */ /* 0x01cea20000100800 */
[----:B------:R-:W-:Y:S01]  /*72a0*/  IMAD.MOV.U32 R216, RZ, RZ, RZ ;  /* 0x000000ffffd87224 */ /* 0x000fe200078e00ff */
[----:B------:R-:W-:Y:S02]  /*72b0*/  IADD3 R12, -R215, 0x10, RZ ;  /* 0x00000010d70c7810 */ /* 0x000fe40007ffe1ff */
[----:B------:R-:W3:Y:S02]  /*72c0*/  LDL.64 R224, [R1+0x18] ;  /* 0x0000180001e07983 */ /* 0x000ee40000100a00 */
[----:B------:R-:W-:Y:S02]  /*72d0*/  LOP3.LUT R12, R12, 0xf, RZ, 0xc0, !PT ;  /* 0x0000000f0c0c7812 */ /* 0x000fe400078ec0ff */
[----:B------:R-:W4:Y:S04]  /*72e0*/  LDL R223, [R1+0x20] ;  /* 0x0000200001df7983 */ /* 0x000f280000100800 */
[----:B------:R-:W5:Y:S01]  /*72f0*/  S2R R227, SR_CTAID.Y ;  /* 0x0000000000e37919 */ /* 0x000f620000002600 */
[----:B--2---:R-:W-:Y:S05]  /*7300*/  IMAD R2, R218, 0x60, R0 ;  /* 0x00000060da027824 */ /* 0x004fea00078e0200 */
[----:B------:R-:W-:Y:S05]  /*7310*/  IADD3 R2, R2, -0x60, R231 ;  /* 0xffffffa002027810 */ /* 0x000fea0007ffe0e7 */
[----:B------:R-:W-:Y:S04]  /*7320*/  @P5 IMAD.HI.U32 R3, R2, c[0x0][0x2bc], RZ ;  /* 0x0000af0002035a27 */ /* 0x000fe800078e00ff */
[----:B------:R-:W-:Y:S01]  /*7330*/  IMAD.MOV.U32 R0, RZ, RZ, R2 ;  /* 0x000000ffff007224 */ /* 0x000fe200078e0002 */
[----:B------:R-:W-:Y:S04]  /*7340*/  @P5 SHF.R.U32.HI R0, RZ, c[0x0][0x2c0], R3 ;  /* 0x0000b000ff005a19 */ /* 0x000fe80000011603 */
[C---:B---3--:R-:W-:Y:S01]  /*7350*/  @!P1 IADD3 R3, P0, R0.reuse, R224, RZ ;  /* 0x000000e000039210 */ /* 0x048fe20007f1e0ff */
[----:B-----5:R-:W-:Y:S03]  /*7360*/  IMAD.WIDE.U32 R224, R227, c[0x0][0x1e8], RZ ;  /* 0x00007a00e3e07a25 */ /* 0x020fe600078e00ff */
[----:B----4-:R-:W-:Y:S01]  /*7370*/  @!P1 LEA.HI.X.SX32 R5, R0, R223, 0x1, P0 ;  /* 0x000000df00059211 */ /* 0x010fe200000f0eff */
[----:B------:R-:W-:Y:S01]  /*7380*/  IMAD.MOV R0, RZ, RZ, -R0 ;  /* 0x000000ffff007224 */ /* 0x000fe200078e0a00 */
[C---:B------:R-:W-:Y:S02]  /*7390*/  @!P1 LEA R4, P0, R3.reuse, c[0x0][0x2a0], 0x2 ;  /* 0x0000a80003049a11 */ /* 0x040fe400078010ff */
[----:B------:R-:W-:Y:S01]  /*73a0*/  SHF.R.S32.HI R223, RZ, 0x1f, R227 ;  /* 0x0000001fffdf7819 */ /* 0x000fe200000114e3 */
[----:B------:R-:W-:Y:S01]  /*73b0*/  IMAD R217, R0, c[0x0][0x2b8], R2 ;  /* 0x0000ae0000d97a24 */ /* 0x000fe200078e0202 */
[----:B------:R-:W-:Y:S03]  /*73c0*/  @!P1 LEA.HI.X R5, R3, c[0x0][0x2a4], R5, 0x2, P0 ;  /* 0x0000a90003059a11 */ /* 0x000fe600000f1405 */
[----:B------:R-:W-:Y:S01]  /*73d0*/  IMAD.WIDE.U32 R2, R217, c[0x0][0x1e0], RZ ;  /* 0x00007800d9027a25 */ /* 0x000fe200078e00ff */
[----:B------:R-:W-:Y:S01]  /*73e0*/  SHF.R.S32.HI R0, RZ, 0x1f, R217 ;  /* 0x0000001fff007819 */ /* 0x000fe200000114d9 */
[----:B------:R-:W2:Y:S02]  /*73f0*/  @!P1 LDG.E R216, [R4.64] ;  /* 0x0000000604d89981 */ /* 0x000ea4000c1e1900 */
[----:B------:R-:W-:Y:S02]  /*7400*/  IMAD R223, R223, c[0x0][0x1e8], RZ ;  /* 0x00007a00dfdf7a24 */ /* 0x000fe400078e02ff */
[----:B------:R-:W-:Y:S02]  /*7410*/  IMAD R0, R0, c[0x0][0x1e0], RZ ;  /* 0x0000780000007a24 */ /* 0x000fe400078e02ff */
[----:B------:R-:W-:Y:S02]  /*7420*/  IMAD R223, R227, c[0x0][0x1ec], R223 ;  /* 0x00007b00e3df7a24 */ /* 0x000fe400078e02df */
[----:B------:R-:W-:Y:S02]  /*7430*/  IMAD R0, R217, c[0x0][0x1e4], R0 ;  /* 0x00007900d9007a24 */ /* 0x000fe400078e0200 */
[----:B------:R-:W-:Y:S02]  /*7440*/  IMAD.IADD R223, R225, 0x1, R223 ;  /* 0x00000001e1df7824 */ /* 0x000fe400078e02df */
[----:B------:R-:W-:Y:S01]  /*7450*/  IMAD.IADD R3, R3, 0x1, R0 ;  /* 0x0000000103037824 */ /* 0x000fe200078e0200 */
[----:B--2---:R-:W-:Y:S03]  /*7460*/  SHF.R.S32.HI R4, RZ, 0x1f, R216 ;  /* 0x0000001fff047819 */ /* 0x004fe600000114d8 */
[----:B------:R-:W-:Y:S04]  /*7470*/  IMAD.WIDE.U32 R2, R216, c[0x0][0x1f0], R2 ;  /* 0x00007c00d8027a25 */ /* 0x000fe800078e0002 */
[----:B------:R-:W-:Y:S01]  /*7480*/  IMAD R4, R4, c[0x0][0x1f0], RZ ;  /* 0x00007c0004047a24 */ /* 0x000fe200078e02ff */
[----:B------:R-:W-:Y:S03]  /*7490*/  IADD3 R0, P0, R224, R2, RZ ;  /* 0x00000002e0007210 */ /* 0x000fe60007f1e0ff */
[----:B------:R-:W-:Y:S05]  /*74a0*/  IMAD R4, R216, c[0x0][0x1f4], R4 ;  /* 0x00007d00d8047a24 */ /* 0x000fea00078e0204 */
[----:B------:R-:W-:Y:S02]  /*74b0*/  IADD3.X R3, R223, R3, R4, P0, !PT ;  /* 0x00000003df037210 */ /* 0x000fe400007fe404 */
[C---:B------:R-:W-:Y:S04]  /*74c0*/  LEA R2, P0, R0.reuse, c[0x0][0x1c8], 0x1 ;  /* 0x0000720000027a11 */ /* 0x040fe800078008ff */
[----:B------:R-:W-:Y:S01]  /*74d0*/  LEA.HI.X R0, R0, c[0x0][0x1cc], R3, 0x1, P0 ;  /* 0x0000730000007a11 */ /* 0x000fe200000f0c03 */
[----:B------:R-:W2:Y:S04]  /*74e0*/  SHFL.IDX PT, R14, R2, 0x2, 0x181f ;  /* 0x00581f00020e7f89 */ /* 0x000ea800000e0000 */
[----:B------:R-:W3:Y:S04]  /*74f0*/  SHFL.IDX PT, R15, R0, 0x2, 0x181f ;  /* 0x00581f00000f7f89 */ /* 0x000ee800000e0000 */
[----:B------:R-:W4:Y:S04]  /*7500*/  SHFL.IDX PT, R3, R2, RZ, 0x181f ;  /* 0x00181fff02037589 */ /* 0x000f2800000e0000 */
[----:B------:R-:W5:Y:S04]  /*7510*/  SHFL.IDX PT, R4, R0, RZ, 0x181f ;  /* 0x00181fff00047589 */ /* 0x000f6800000e0000 */
[----:B------:R-:W1:Y:S04]  /*7520*/  SHFL.IDX PT, R2, R2, 0x1, 0x181f ;  /* 0x00381f0002027f89 */ /* 0x000e6800000e0000 */
[----:B------:R-:W1:Y:S01]  /*7530*/  SHFL.IDX PT, R0, R0, 0x1, 0x181f ;  /* 0x00381f0000007f89 */ /* 0x000e6200000e0000 */
[----:B--2---:R-:W-:Y:S04]  /*7540*/  IADD3 R12, P2, P0, R12, R14, R220 ;  /* 0x0000000e0c0c7210 */ /* 0x004fe8000785e0dc */
[--C-:B---3--:R-:W-:Y:S02]  /*7550*/  IADD3.X R13, RZ, R15, R221.reuse, P2, P0 ;  /* 0x0000000fff0d7210 */ /* 0x108fe400017e04dd */
[----:B------:R-:W-:Y:S02]  /*7560*/  ISETP.GE.AND P2, PT, R226, c[0x0][0x1d4], PT ;  /* 0x00007500e2007a0c */ /* 0x000fe40003f46270 */
[CC--:B----4-:R-:W-:Y:S05]  /*7570*/  IADD3 R10, P0, R3.reuse, R241.reuse, RZ ;  /* 0x000000f1030a7210 */ /* 0x0d0fea0007f1e0ff */
[C-C-:B-----5:R-:W-:Y:S01]  /*7580*/  IMAD.X R11, R4.reuse, 0x1, R222.reuse, P0 ;  /* 0x00000001040b7824 */ /* 0x160fe200000e06de */
[-C--:B------:R-:W-:Y:S05]  /*7590*/  IADD3 R8, P0, R3, R220.reuse, RZ ;  /* 0x000000dc03087210 */ /* 0x080fea0007f1e0ff */
[----:B------:R2:W-:Y:S01]  /*75a0*/  LDGSTS.E.BYPASS.LTC128B.128 [R219+0x8100], [R10.64], !P2 ;  /* 0x081000000adb7fae */ /* 0x0005e2000d101d46 */
[--C-:B------:R-:W-:Y:S01]  /*75b0*/  IMAD.X R9, R4, 0x1, R221.reuse, P0 ;  /* 0x0000000104097824 */ /* 0x100fe200000e06dd */
[-C--:B-1----:R-:W-:Y:S04]  /*75c0*/  IADD3 R6, P0, R2, R241.reuse, RZ ;  /* 0x000000f102067210 */ /* 0x082fe80007f1e0ff */
[----:B------:R2:W-:Y:S01]  /*75d0*/  LDGSTS.E.BYPASS.LTC128B.128 [R219+0xb100], [R8.64], !P6 ;  /* 0x0b10000008db7fae */ /* 0x0005e2000f101d46 */
[--C-:B------:R-:W-:Y:S01]  /*75e0*/  IMAD.X R7, R0, 0x1, R222.reuse, P0 ;  /* 0x0000000100077824 */ /* 0x100fe200000e06de */
[----:B------:R-:W-:Y:S04]  /*75f0*/  IADD3 R4, P0, R2, R220, RZ ;  /* 0x000000dc02047210 */ /* 0x000fe80007f1e0ff */
[----:B------:R2:W-:Y:S01]  /*7600*/  LDGSTS.E.BYPASS.LTC128B.128 [R219+0x9100], [R6.64], !P2 ;  /* 0x0910000006db7fae */ /* 0x0005e2000d101d46 */
[----:B------:R-:W-:Y:S01]  /*7610*/  IMAD.X R5, R0, 0x1, R221, P0 ;  /* 0x0000000100057824 */ /* 0x000fe200000e06dd */
[----:B------:R-:W-:Y:S04]  /*7620*/  IADD3 R2, P0, R14, R241, RZ ;  /* 0x000000f10e027210 */ /* 0x000fe80007f1e0ff */
[----:B------:R2:W-:Y:S01]  /*7630*/  LDGSTS.E.BYPASS.LTC128B.128 [R219+0xc100], [R4.64], !P6 ;  /* 0x0c10000004db7fae */ /* 0x0005e2000f101d46 */
[----:B------:R-:W-:Y:S01]  /*7640*/  IMAD.X R3, R15, 0x1, R222, P0 ;  /* 0x000000010f037824 */ /* 0x000fe200000e06de */
[----:B------:R-:W-:Y:S04]  /*7650*/  ISETP.NE.U32.AND P0, PT, R215, RZ, PT ;  /* 0x000000ffd700720c */ /* 0x000fe80003f05070 */
[----:B------:R2:W-:Y:S09]  /*7660*/  LDGSTS.E.BYPASS.LTC128B.128 [R219+0xa100], [R2.64], !P2 ;  /* 0x0a10000002db7fae */ /* 0x0005f2000d101d46 */
[----:B------:R2:W-:Y:S02]  /*7670*/  LDGSTS.E.BYPASS.LTC128B.128.ZFILL [R219+0xd100], [R12.64], P0 ;  /* 0x0d1000000cdb7fae */ /* 0x0005e40008141d46 */
.L_x_256:
[----:B--234-:R-:W2:Y:S04]  /*7680*/  LDL R2, [R1+0x8] ;  /* 0x0000080001027983 */ /* 0x01cea80000100800 */
[----:B------:R-:W3:Y:S04]  /*7690*/  LDL R165, [R1+0x4] ;  /* 0x0000040001a57983 */ /* 0x000ee80000100800 */
[----:B------:R-:W4:Y:S04]  /*76a0*/  LDL R166, [R1] ;  /* 0x0000000001a67983 */ /* 0x000f280000100800 */
[----:B------:R-:W0:Y:S01]  /*76b0*/  LDGDEPBAR ;  /* 0x00000000000079af */ /* 0x000e220000000000 */
[----:B--2---:R-:W-:Y:S04]  /*76c0*/  @P4 IMAD.HI.U32 R0, R2, c[0x0][0x2c8], RZ ;  /* 0x0000b20002004a27 */ /* 0x004fe800078e00ff */
[----:B------:R-:W-:Y:S01]  /*76d0*/  IMAD.MOV.U32 R5, RZ, RZ, R2 ;  /* 0x000000ffff057224 */ /* 0x000fe200078e0002 */
[----:B------:R-:W-:Y:S01]  /*76e0*/  @P4 SHF.R.U32.HI R5, RZ, c[0x0][0x2cc], R0 ;  /* 0x0000b300ff054a19 */ /* 0x000fe20000011600 */
[----:B------:R-:W-:Y:S04]  /*76f0*/  IMAD R0, R218, -0x60, RZ ;  /* 0xffffffa0da007824 */ /* 0x000fe800078e02ff */
[----:B------:R-:W2:Y:S01]  /*7700*/  SHFL.IDX PT, R4, R5, RZ, 0x1c1f ;  /* 0x001c1fff05047589 */ /* 0x000ea200000e0000 */
[----:B---3--:R-:W-:Y:S04]  /*7710*/  IADD3 R2, -R165, 0x1, R0 ;  /* 0x00000001a5027810 */ /* 0x008fe80007ffe100 */
[----:B----4-:R-:W-:Y:S04]  /*7720*/  IADD3 R2, -R166, R2, R252 ;  /* 0x00000002a6027210 */ /* 0x010fe80007ffe1fc */
[C---:B------:R-:W-:Y:S02]  /*7730*/  IADD3 R7, R2.reuse, c[0x0][0x328], RZ ;  /* 0x0000ca0002077a10 */ /* 0x040fe40007ffe0ff */
[----:B------:R-:W-:Y:S03]  /*7740*/  IADD3 R6, R2, UR4, RZ ;  /* 0x0000000402067c10 */ /* 0x000fe6000fffe0ff */
[--C-:B--2---:R-:W-:Y:S02]  /*7750*/  IMAD.IADD R3, R7, 0x1, R4.reuse ;  /* 0x0000000107037824 */ /* 0x104fe400078e0204 */
[----:B------:R-:W-:Y:S01]  /*7760*/  IMAD.IADD R2, R6, 0x1, R4 ;  /* 0x0000000106027824 */ /* 0x000fe200078e0204 */
[----:B------:R-:W-:-:S05]  /*7770*/  @!P3 BRA `(.L_x_257) ;  /* 0x000001800000b947 */ /* 0x000fca0003800000 */
[----:B------:R-:W-:Y:S01]  /*7780*/  IADD3 R4, -R166, R252, R4 ;  /* 0x000000fca6047210 */ /* 0x000fe20007ffe104 */
[----:B------:R-:W-:Y:S03]  /*7790*/  BSSY B0, `(.L_x_258) ;  /* 0x0000011000007945 */ /* 0x000fe60003800000 */
        /* <DEDUP_REMOVED lines=11> */
.L_x_259:
[----:B------:R-:W-:Y:S04]  /*7850*/  MOV R8, c[0x0][0x32c] ;  /* 0x0000cb0000087a02 */ /* 0x000fe80000000f00 */
[----:B------:R-:W-:Y:S11]  /*7860*/  ISETP.NE.AND P0, PT, R8, 0x1, PT ;  /* 0x000000010800780c */ /* 0x000ff60003f05270 */
[----:B------:R-:W-:Y:S02]  /*7870*/  @!UPT UIADD3 URZ, URZ, URZ, URZ ;  /* 0x0000003f3f3ff290 */ /* 0x000fe4000fffe03f */
[----:B------:R-:W-:Y:S05]  /*7880*/  @P0 IMAD.HI.U32 R8, R4, c[0x0][0x330], RZ ;  /* 0x0000cc0004080a27 */ /* 0x000fea00078e00ff */
[----:B------:R-:W-:Y:S02]  /*7890*/  @P0 SHF.R.U32.HI R4, RZ, c[0x0][0x334], R8 ;  /* 0x0000cd00ff040a19 */ /* 0x000fe40000011608 */
.L_x_260:
[----:B------:R-:W-:Y:S05]  /*78a0*/  BSYNC B0 ;  /* 0x0000000000007941 */ /* 0x000fea0003800000 */
.L_x_258:
[----:B------:R-:W-:Y:S04]  /*78b0*/  IMAD.IADD R8, R0, 0x1, -R165 ;  /* 0x0000000100087824 */ /* 0x000fe800078e0aa5 */
[----:B------:R-:W-:Y:S05]  /*78c0*/  IMAD R4, R4, c[0x0][0x32c], R8 ;  /* 0x0000cb0004047a24 */ /* 0x000fea00078e0208 */
[----:B------:R-:W-:Y:S02]  /*78d0*/  IADD3 R8, R4, c[0x0][0x32c], RZ ;  /* 0x0000cb0004087a10 */ /* 0x000fe40007ffe0ff */
[----:B------:R-:W-:Y:S02]  /*78e0*/  IMNMX R2, R2, R4, !PT ;  /* 0x0000000402027217 */ /* 0x000fe40007800200 */
[----:B------:R-:W-:Y:S02]  /*78f0*/  IMNMX R3, R3, R8, PT ;  /* 0x0000000803037217 */ /* 0x000fe40003800200 */
.L_x_257:
[C---:B------:R-:W-:Y:S01]  /*7900*/  ISETP.GE.AND P0, PT, R0.reuse, 0x1, PT ;  /* 0x000000010000780c */ /* 0x040fe20003f06270 */
[----:B------:R-:W2:Y:S01]  /*7910*/  SHFL.IDX PT, R4, R5, 0x1, 0x1c1f ;  /* 0x003c1f0005047f89 */ /* 0x000ea200000e0000 */
[----:B------:R-:W-:Y:S02]  /*7920*/  ISETP.GE.AND P2, PT, R0, 0x2, PT ;  /* 0x000000020000780c */ /* 0x000fe40003f46270 */
[----:B------:R-:W-:Y:S02]  /*7930*/  P2R R9, PR, RZ, 0x1 ;  /* 0x00000001ff097803 */ /* 0x000fe40000000000 */
[C---:B------:R-:W-:Y:S02]  /*7940*/  ISETP.GT.AND P0, PT, R2.reuse, RZ, !P0 ;  /* 0x000000ff0200720c */ /* 0x040fe40004704270 */
[----:B------:R-:W-:Y:S02]  /*7950*/  P2R R13, PR, RZ, 0x4 ;  /* 0x00000004ff0d7803 */ /* 0x000fe40000000000 */
[----:B------:R-:W-:Y:S04]  /*7960*/  ISETP.LT.OR P0, PT, R3, 0x1, P0 ;  /* 0x000000010300780c */ /* 0x000fe80000701670 */
[----:B------:R-:W-:Y:S02]  /*7970*/  FSEL R8, R143, -INF , !P0 ;  /* 0xff8000008f087808 */ /* 0x000fe40004000000 */
[----:B------:R-:W-:Y:S02]  /*7980*/  ISETP.GT.AND P0, PT, R2, 0x1, !P2 ;  /* 0x000000010200780c */ /* 0x000fe40005704270 */
[----:B------:R-:W-:Y:S02]  /*7990*/  ISETP.GE.AND P2, PT, R0, 0x9, PT ;  /* 0x000000090000780c */ /* 0x000fe40003f46270 */
[----:B------:R-:W-:Y:S02]  /*79a0*/  ISETP.LT.OR P0, PT, R3, 0x2, P0 ;  /* 0x000000020300780c */ /* 0x000fe40000701670 */
[----:B------:R-:W-:Y:S02]  /*79b0*/  P2R R14, PR, RZ, 0x4 ;  /* 0x00000004ff0e7803 */ /* 0x000fe40000000000 */
[----:B------:R-:W-:Y:S02]  /*79c0*/  FSEL R10, R141, -INF , !P0 ;  /* 0xff8000008d0a7808 */ /* 0x000fe40004000000 */
[----:B------:R-:W-:Y:S02]  /*79d0*/  ISETP.GT.AND P0, PT, R2, 0x8, !P2 ;  /* 0x000000080200780c */ /* 0x000fe40005704270 */
[----:B------:R-:W-:Y:S02]  /*79e0*/  ISETP.GE.AND P2, PT, R0, 0xa, PT ;  /* 0x0000000a0000780c */ /* 0x000fe40003f46270 */
[C---:B------:R-:W-:Y:S02]  /*79f0*/  ISETP.LT.OR P0, PT, R3.reuse, 0x9, P0 ;  /* 0x000000090300780c */ /* 0x040fe40000701670 */
[----:B------:R-:W-:Y:S02]  /*7a00*/  P2R R15, PR, RZ, 0x4 ;  /* 0x00000004ff0f7803 */ /* 0x000fe40000000000 */
[----:B------:R-:W-:Y:S02]  /*7a10*/  FSEL R11, R140, -INF , !P0 ;  /* 0xff8000008c0b7808 */ /* 0x000fe40004000000 */
[----:B------:R-:W-:Y:S02]  /*7a20*/  ISETP.GT.AND P0, PT, R2, 0x9, !P2 ;  /* 0x000000090200780c */ /* 0x000fe40005704270 */
[----:B------:R-:W-:Y:S02]  /*7a30*/  ISETP.GE.AND P2, PT, R0, 0x11, PT ;  /* 0x000000110000780c */ /* 0x000fe40003f46270 */
[C---:B------:R-:W-:Y:S02]  /*7a40*/  ISETP.LT.OR P0, PT, R3.reuse, 0xa, P0 ;  /* 0x0000000a0300780c */ /* 0x040fe40000701670 */
[----:B-1----:R-:W-:Y:S02]  /*7a50*/  P2R R34, PR, RZ, 0x4 ;  /* 0x00000004ff227803 */ /* 0x002fe40000000000 */
        /* <DEDUP_REMOVED lines=93> */
[C---:B------:R-:W-:Y:S04]  /*8030*/  ISETP.LT.OR P0, PT, R3.reuse, 0x59, P0 ;  /* 0x000000590300780c */ /* 0x040fe80000701670 */
[----:B------:R-:W-:Y:S02]  /*8040*/  FSEL R170, R36, -INF , !P0 ;  /* 0xff80000024aa7808 */ /* 0x000fe40004000000 */
[----:B------:R-:W-:Y:S01]  /*8050*/  ISETP.GT.AND P0, PT, R2, 0x59, !P2 ;  /* 0x000000590200780c */ /* 0x000fe20005704270 */
[--C-:B--2---:R-:W-:Y:S03]  /*8060*/  IMAD.IADD R2, R6, 0x1, R4.reuse ;  /* 0x0000000106027824 */ /* 0x104fe600078e0204 */
[----:B------:R-:W-:Y:S01]  /*8070*/  ISETP.LT.OR P0, PT, R3, 0x5a, P0 ;  /* 0x0000005a0300780c */ /* 0x000fe20000701670 */
[----:B------:R-:W-:Y:S03]  /*8080*/  IMAD.IADD R3, R7, 0x1, R4 ;  /* 0x0000000107037824 */ /* 0x000fe600078e0204 */
[----:B------:R-:W-:Y:S01]  /*8090*/  FSEL R171, R35, -INF , !P0 ;  /* 0xff80000023ab7808 */ /* 0x000fe20004000000 */
        /* <DEDUP_REMOVED lines=14> */
.L_x_263:
[----:B------:R-:W-:Y:S04]  /*8180*/  MOV R5, c[0x0][0x32c] ;  /* 0x0000cb0000057a02 */ /* 0x000fe80000000f00 */
[----:B------:R-:W-:Y:S11]  /*8190*/  ISETP.NE.AND P0, PT, R5, 0x1, PT ;  /* 0x000000010500780c */ /* 0x000ff60003f05270 */
[----:B------:R-:W-:Y:S02]  /*81a0*/  @!UPT UIADD3 URZ, URZ, URZ, URZ ;  /* 0x0000003f3f3ff290 */ /* 0x000fe4000fffe03f */
[----:B------:R-:W-:Y:S05]  /*81b0*/  @P0 IMAD.HI.U32 R5, R4, c[0x0][0x330], RZ ;  /* 0x0000cc0004050a27 */ /* 0x000fea00078e00ff */
[----:B------:R-:W-:Y:S02]  /*81c0*/  @P0 SHF.R.U32.HI R4, RZ, c[0x0][0x334], R5 ;  /* 0x0000cd00ff040a19 */ /* 0x000fe40000011605 */
.L_x_264:
[----:B------:R-:W-:Y:S05]  /*81d0*/  BSYNC B0 ;  /* 0x0000000000007941 */ /* 0x000fea0003800000 */
.L_x_262:
[----:B------:R-:W-:Y:S04]  /*81e0*/  IMAD.IADD R0, R0, 0x1, -R165 ;  /* 0x0000000100007824 */ /* 0x000fe800078e0aa5 */
[----:B------:R-:W-:Y:S05]  /*81f0*/  IMAD R4, R4, c[0x0][0x32c], R0 ;  /* 0x0000cb0004047a24 */ /* 0x000fea00078e0200 */
[----:B------:R-:W-:Y:S02]  /*8200*/  IADD3 R0, R4, c[0x0][0x32c], RZ ;  /* 0x0000cb0004007a10 */ /* 0x000fe40007ffe0ff */
[----:B------:R-:W-:Y:S02]  /*8210*/  IMNMX R2, R2, R4, !PT ;  /* 0x0000000402027217 */ /* 0x000fe40007800200 */
[----:B------:R-:W-:Y:S02]  /*8220*/  IMNMX R3, R3, R0, PT ;  /* 0x0000000003037217 */ /* 0x000fe40003800200 */
.L_x_261:
[----:B------:R-:W-:Y:S02]  /*8230*/  ISETP.NE.AND P0, PT, R9, RZ, PT ;  /* 0x000000ff0900720c */ /* 0x000fe40003f05270 */
[----:B------:R-:W-:Y:S02]  /*8240*/  FMNMX.FTZ R0, R8, R69, !PT ;  /* 0x0000004508007209 */ /* 0x000fe40007810000 */
[----:B------:R-:W-:Y:S02]  /*8250*/  ISETP.GT.AND P0, PT, R2, RZ, !P0 ;  /* 0x000000ff0200720c */ /* 0x000fe40004704270 */
[----:B------:R-:W-:Y:S02]  /*8260*/  FMNMX.FTZ R0, R10, R0, !PT ;  /* 0x000000000a007209 */ /* 0x000fe40007810000 */
[----:B------:R-:W-:Y:S02]  /*8270*/  ISETP.LT.OR P0, PT, R3, 0x1, P0 ;  /* 0x000000010300780c */ /* 0x000fe40000701670 */
[----:B------:R-:W-:Y:S02]  /*8280*/  FMNMX.FTZ R0, R11, R0, !PT ;  /* 0x000000000b007209 */ /* 0x000fe40007810000 */
[----:B------:R-:W-:Y:S02]  /*8290*/  FSEL R4, R160, -INF , !P0 ;  /* 0xff800000a0047808 */ /* 0x000fe40004000000 */
[----:B------:R-:W-:Y:S02]  /*82a0*/  ISETP.NE.AND P0, PT, R13, RZ, PT ;  /* 0x000000ff0d00720c */ /* 0x000fe40003f05270 */
[----:B------:R-:W-:Y:S02]  /*82b0*/  FMNMX.FTZ R0, R12, R0, !PT ;  /* 0x000000000c007209 */ /* 0x000fe40007810000 */
[----:B------:R-:W-:Y:S02]  /*82c0*/  ISETP.GT.AND P0, PT, R2, 0x1, !P0 ;  /* 0x000000010200780c */ /* 0x000fe40004704270 */
        /* <DEDUP_REMOVED lines=20> */
[C---:B------:R-:W-:Y:S02]  /*8410*/  ISETP.GT.AND P0, PT, R2.reuse, 0x10, !P0 ;  /* 0x000000100200780c */ /* 0x040fe40004704270 */
        /* <DEDUP_REMOVED lines=40> */
[----:B------:R-:W-:Y:S01]  /*86a0*/  FMNMX.FTZ R6, R138, R6, !PT ;  /* 0x000000068a067209 */ /* 0x000fe20007810000 */
[----:B------:R-:W-:Y:S01]  /*86b0*/  LDSM.16.MT88.4 R28, [R201+0x100] ;  /* 0x00010000c91c783b */ /* 0x000fe20000004200 */
        /* <DEDUP_REMOVED lines=9> */
[C---:B------:R-:W-:Y:S04]  /*8750*/  ISETP.LT.OR P0, PT, R3.reuse, 0x2a, P0 ;  /* 0x0000002a0300780c */ /* 0x040fe80000701670 */
[----:B------:R-:W-:Y:S02]  /*8760*/  FSEL R142, R142, -INF , !P0 ;  /* 0xff8000008e8e7808 */ /* 0x000fe40004000000 */
[----:B------:R-:W-:Y:S02]  /*8770*/  ISETP.NE.AND P0, PT, R26, RZ, PT ;  /* 0x000000ff1a00720c */ /* 0x000fe40003f05270 */
[----:B------:R-:W-:Y:S02]  /*8780*/  FMNMX.FTZ R6, R142, R6, !PT ;  /* 0x000000068e067209 */ /* 0x000fe40007810000 */
[----:B------:R-:W-:Y:S04]  /*8790*/  ISETP.GT.AND P0, PT, R2, 0x30, !P0 ;  /* 0x000000300200780c */ /* 0x000fe80004704270 */
[----:B------:R-:W-:Y:S04]  /*87a0*/  ISETP.LT.OR P0, PT, R3, 0x31, P0 ;  /* 0x000000310300780c */ /* 0x000fe80000701670 */
[----:B------:R-:W-:Y:S02]  /*87b0*/  FSEL R145, R74, -INF , !P0 ;  /* 0xff8000004a917808 */ /* 0x000fe40004000000 */
[----:B------:R-:W-:Y:S02]  /*87c0*/  ISETP.NE.AND P0, PT, R25, RZ, PT ;  /* 0x000000ff1900720c */ /* 0x000fe40003f05270 */
[----:B------:R-:W-:Y:S02]  /*87d0*/  FMNMX.FTZ R6, R145, R6, !PT ;  /* 0x0000000691067209 */ /* 0x000fe40007810000 */
[----:B------:R-:W-:Y:S04]  /*87e0*/  ISETP.GT.AND P0, PT, R2, 0x31, !P0 ;  /* 0x000000310200780c */ /* 0x000fe80004704270 */
        /* <DEDUP_REMOVED lines=10> */
[----:B------:R-:W-:Y:S04]  /*8890*/  ISETP.LT.OR P0, PT, R3, 0x3a, P0 ;  /* 0x0000003a0300780c */ /* 0x000fe80000701670 */
[----:B------:R-:W-:Y:S02]  /*88a0*/  FSEL R149, R68, -INF , !P0 ;  /* 0xff80000044957808 */ /* 0x000fe40004000000 */
[----:B------:R-:W-:Y:S01]  /*88b0*/  ISETP.NE.AND P0, PT, R22, RZ, PT ;  /* 0x000000ff1600720c */ /* 0x000fe20003f05270 */
[----:B------:R-:W1:Y:S01]  /*88c0*/  SHFL.BFLY PT, R68, R0, 0x2, 0x1f ;  /* 0x0c401f0000447f89 */ /* 0x000e6200000e0000 */
[----:B------:R-:W-:Y:S02]  /*88d0*/  FMNMX.FTZ R6, R149, R6, !PT ;  /* 0x0000000695067209 */ /* 0x000fe40007810000 */
[----:B------:R-:W-:Y:S04]  /*88e0*/  ISETP.GT.AND P0, PT, R2, 0x40, !P0 ;  /* 0x000000400200780c */ /* 0x000fe80004704270 */
[----:B------:R-:W-:Y:S04]  /*88f0*/  ISETP.LT.OR P0, PT, R3, 0x41, P0 ;  /* 0x000000410300780c */ /* 0x000fe80000701670 */
[----:B------:R-:W-:Y:S02]  /*8900*/  FSEL R156, R38, -INF , !P0 ;  /* 0xff800000269c7808 */ /* 0x000fe40004000000 */
[----:B------:R-:W-:Y:S02]  /*8910*/  ISETP.NE.AND P0, PT, R21, RZ, PT ;  /* 0x000000ff1500720c */ /* 0x000fe40003f05270 */
[----:B------:R-:W-:Y:S02]  /*8920*/  FMNMX.FTZ R6, R156, R6, !PT ;  /* 0x000000069c067209 */ /* 0x000fe40007810000 */
[----:B------:R-:W-:Y:S04]  /*8930*/  ISETP.GT.AND P0, PT, R2, 0x41, !P0 ;  /* 0x000000410200780c */ /* 0x000fe80004704270 */
[----:B------:R-:W-:Y:S02]  /*8940*/  ISETP.LT.OR P0, PT, R3, 0x42, P0 ;  /* 0x000000420300780c */ /* 0x000fe40000701670 */
[----:B-1----:R-:W-:Y:S02]  /*8950*/  FMNMX.FTZ R68, R0, R68, !PT ;  /* 0x0000004400447209 */ /* 0x002fe40007810000 */
[----:B------:R-:W-:Y:S02]  /*8960*/  FSEL R158, R39, -INF , !P0 ;  /* 0xff800000279e7808 */ /* 0x000fe40004000000 */
[----:B------:R-:W-:Y:S01]  /*8970*/  ISETP.NE.AND P0, PT, R20, RZ, PT ;  /* 0x000000ff1400720c */ /* 0x000fe20003f05270 */
[----:B------:R-:W-:Y:S01]  /*8980*/  LDSM.16.MT88.4 R36, [R200+0x100] ;  /* 0x00010000c824783b */ /* 0x000fe20000004200 */
[----:B------:R-:W-:Y:S02]  /*8990*/  FMNMX.FTZ R6, R158, R6, !PT ;  /* 0x000000069e067209 */ /* 0x000fe40007810000 */
[----:B------:R-:W-:Y:S04]  /*89a0*/  ISETP.GT.AND P0, PT, R2, 0x48, !P0 ;  /* 0x000000480200780c */ /* 0x000fe80004704270 */
[----:B------:R-:W-:Y:S01]  /*89b0*/  ISETP.LT.OR P0, PT, R3, 0x49, P0 ;  /* 0x000000490300780c */ /* 0x000fe20000701670 */
[----:B------:R-:W-:Y:S03]  /*89c0*/  LDSM.16.MT88.4 R20, [R198+0x100] ;  /* 0x00010000c614783b */ /* 0x000fe60000004200 */
        /* <DEDUP_REMOVED lines=11> */
[----:B------:R-:W-:Y:S04]  /*8a80*/  ISETP.NE.AND P0, PT, R17, RZ, PT ;  /* 0x000000ff1100720c */ /* 0x000fe80003f05270 */
[----:B------:R-:W-:Y:S04]  /*8a90*/  ISETP.GT.AND P0, PT, R2, 0x51, !P0 ;  /* 0x000000510200780c */ /* 0x000fe80004704270 */
[----:B------:R-:W-:Y:S04]  /*8aa0*/  ISETP.LT.OR P0, PT, R3, 0x52, P0 ;  /* 0x000000520300780c */ /* 0x000fe80000701670 */
[----:B------:R-:W-:Y:S02]  /*8ab0*/  FSEL R166, R47, -INF , !P0 ;  /* 0xff8000002fa67808 */ /* 0x000fe40004000000 */
[----:B------:R-:W-:Y:S01]  /*8ac0*/  ISETP.NE.AND P0, PT, R16, RZ, PT ;  /* 0x000000ff1000720c */ /* 0x000fe20003f05270 */
[----:B------:R-:W-:Y:S03]  /*8ad0*/  LDSM.16.MT88.4 R44, [R197+0x3100] ;  /* 0x00310000c52c783b */ /* 0x000fe60000004200 */
[----:B------:R-:W-:Y:S04]  /*8ae0*/  ISETP.GT.AND P0, PT, R2, 0x58, !P0 ;  /* 0x000000580200780c */ /* 0x000fe80004704270 */
[----:B------:R-:W-:Y:S04]  /*8af0*/  ISETP.LT.OR P0, PT, R3, 0x59, P0 ;  /* 0x000000590300780c */ /* 0x000fe80000701670 */
[----:B------:R-:W-:Y:S02]  /*8b00*/  FSEL R167, R50, -INF , !P0 ;  /* 0xff80000032a77808 */ /* 0x000fe40004000000 */
[----:B------:R-:W-:Y:S02]  /*8b10*/  ISETP.GT.AND P0, PT, R2, 0x59, !P2 ;  /* 0x000000590200780c */ /* 0x000fe40005704270 */
[----:B------:R-:W-:Y:S02]  /*8b20*/  FMNMX.FTZ R2, R165, R6, !PT ;  /* 0x00000006a5027209 */ /* 0x000fe40007810000 */
[----:B------:R-:W-:Y:S02]  /*8b30*/  ISETP.LT.OR P0, PT, R3, 0x5a, P0 ;  /* 0x0000005a0300780c */ /* 0x000fe40000701670 */
[----:B------:R-:W1:Y:S01]  /*8b40*/  SHFL.BFLY PT, R3, R68, 0x1, 0x1f ;  /* 0x0c201f0044037f89 */ /* 0x000e6200000e0000 */
[----:B------:R-:W-:Y:S02]  /*8b50*/  FMNMX.FTZ R0, R166, R2, !PT ;  /* 0x00000002a6007209 */ /* 0x000fe40007810000 */
[----:B------:R-:W-:Y:S02]  /*8b60*/  FSEL R71, R51, -INF , !P0 ;  /* 0xff80000033477808 */ /* 0x000fe40004000000 */
[----:B------:R-:W-:Y:S04]  /*8b70*/  FMNMX.FTZ R0, R167, R0, !PT ;  /* 0x00000000a7007209 */ /* 0x000fe80007810000 */
[----:B------:R-:W-:Y:S05]  /*8b80*/  FMNMX.FTZ R2, R71, R0, !PT ;  /* 0x0000000047027209 */ /* 0x000fea0007810000 */
[----:B------:R-:W2:Y:S01]  /*8b90*/  SHFL.BFLY PT, R0, R2, 0x2, 0x1f ;  /* 0x0c401f0002007f89 */ /* 0x000ea200000e0000 */
[----:B-1----:R-:W-:Y:S04]  /*8ba0*/  FMNMX.FTZ R68, R68, R3, !PT ;  /* 0x0000000344447209 */ /* 0x002fe80007810000 */
[C---:B------:R-:W-:Y:S01]  /*8bb0*/  FSETP.NEU.FTZ.AND P0, PT, R68.reuse, -INF , PT ;  /* 0xff8000004400780b */ /* 0x040fe20003f1d000 */
[----:B------:R-:W-:Y:S05]  /*8bc0*/  FMUL.FTZ R132, R68, c[0x0][0x2d0] ;  /* 0x0000b40044847a20 */ /* 0x000fea0000410000 */
[----:B------:R-:W-:Y:S02]  /*8bd0*/  FSEL R132, R132, RZ, P0 ;  /* 0x000000ff84847208 */ /* 0x000fe40000000000 */
[----:B--2---:R-:W-:Y:S03]  /*8be0*/  FMNMX.FTZ R2, R2, R0, !PT ;  /* 0x0000000002027209 */ /* 0x004fe60007810000 */
[--C-:B------:R-:W-:Y:S02]  /*8bf0*/  FFMA.FTZ R0, R10, c[0x0][0x2d0], -R132.reuse ;  /* 0x0000b4000a007a23 */ /* 0x100fe40000010884 */
[--C-:B------:R-:W-:Y:S02]  /*8c00*/  FFMA.FTZ R6, R12, c[0x0][0x2d0], -R132.reuse ;  /* 0x0000b4000c067a23 */ /* 0x100fe40000010884 */
[----:B------:R1:W-:Y:S01]  /*8c10*/  MUFU.EX2 R239, R0 ;  /* 0x0000000000ef7308 */ /* 0x0003e20000000800 */
[----:B------:R-:W2:Y:S01]  /*8c20*/  SHFL.BFLY PT, R3, R2, 0x1, 0x1f ;  /* 0x0c201f0002037f89 */ /* 0x000ea200000e0000 */
[--C-:B------:R-:W-:Y:S07]  /*8c30*/  FFMA.FTZ R8, R8, c[0x0][0x2d0], -R132.reuse ;  /* 0x0000b40008087a23 */ /* 0x100fee0000010884 */
[----:B------:R-:W3:Y:S01]  /*8c40*/  LDSM.16.MT88.4 R12, [R197+0x100] ;  /* 0x00010000c50c783b */ /* 0x000ee20000004200 */
[----:B------:R-:W4:Y:S10]  /*8c50*/  MUFU.EX2 R236, R8 ;  /* 0x0000000800ec7308 */ /* 0x000f340000000800 */
[----:B------:R-:W-:Y:S01]  /*8c60*/  MUFU.EX2 R237, R6 ;  /* 0x0000000600ed7308 */ /* 0x000fe20000000800 */
[----:B-1----:R-:W-:Y:S01]  /*8c70*/  FFMA.FTZ R0, R11, c[0x0][0x2d0], -R132 ;  /* 0x0000b4000b007a23 */ /* 0x002fe20000010884 */
[----:B--2---:R-:W-:Y:S08]  /*8c80*/  FMNMX.FTZ R3, R3, R2, !PT ;  /* 0x0000000203037209 */ /* 0x004ff00007810000 */
[----:B------:R1:W2:Y:S01]  /*8c90*/  MUFU.EX2 R238, R0 ;  /* 0x0000000000ee7308 */ /* 0x0002a20000000800 */
[----:B----4-:R-:W-:Y:S02]  /*8ca0*/  F2FP.BF16.PACK_AB R72, R239, R236 ;  /* 0x000000ecef48723e */ /* 0x010fe400000010ff */
[----:B-1----:R-:W-:Y:S02]  /*8cb0*/  FSEL R0, R68, RZ, P0 ;  /* 0x000000ff44007208 */ /* 0x002fe40000000000 */
[----:B------:R-:W-:Y:S02]  /*8cc0*/  FSETP.NEU.FTZ.AND P0, PT, R3, -INF , PT ;  /* 0xff8000000300780b */ /* 0x000fe40003f1d000 */
[----:B--2---:R-:W-:Y:S01]  /*8cd0*/  F2FP.BF16.PACK_AB R74, R237, R238 ;  /* 0x000000eeed4a723e */ /* 0x004fe200000010ff */
[----:B------:R-:W-:Y:S02]  /*8ce0*/  FADD.FTZ R0, -R0, R69 ;  /* 0x0000004500007221 */ /* 0x000fe40000010100 */
[----:B------:R-:W-:Y:S02]  /*8cf0*/  FMUL.FTZ R69, R3, c[0x0][0x2d0] ;  /* 0x0000b40003457a20 */ /* 0x000fe40000410000 */
[----:B------:R-:W-:Y:S03]  /*8d00*/  FMUL.FTZ R0, R0, c[0x0][0x2d0] ;  /* 0x0000b40000007a20 */ /* 0x000fe60000410000 */
[----:B------:R-:W-:Y:S01]  /*8d10*/  FSEL R69, R69, RZ, P0 ;  /* 0x000000ff45457208 */ /* 0x000fe20000000000 */
[----:B------:R1:W2:Y:S04]  /*8d20*/  MUFU.EX2 R2, R0 ;  /* 0x0000000000027308 */ /* 0x0002a80000000800 */
[--C-:B------:R-:W-:Y:S02]  /*8d30*/  FFMA.FTZ R4, R4, c[0x0][0x2d0], -R69.reuse ;  /* 0x0000b40004047a23 */ /* 0x100fe40000010845 */
[--C-:B------:R-:W-:Y:S04]  /*8d40*/  FFMA.FTZ R5, R5, c[0x0][0x2d0], -R69.reuse ;  /* 0x0000b40005057a23 */ /* 0x100fe80000010845 */
[----:B------:R4:W-:Y:S10]  /*8d50*/  MUFU.EX2 R235, R4 ;  /* 0x0000000400eb7308 */ /* 0x0009f40000000800 */
[----:B------:R-:W5:Y:S01]  /*8d60*/  MUFU.EX2 R234, R5 ;  /* 0x0000000500ea7308 */ /* 0x000f620000000800 */
[--C-:B-1----:R-:W-:Y:S02]  /*8d70*/  FFMA.FTZ R0, R7, c[0x0][0x2d0], -R69.reuse ;  /* 0x0000b40007007a23 */ /* 0x102fe40000010845 */
[C---:B--2---:R-:W-:Y:S02]  /*8d80*/  FMUL.FTZ R8, R2.reuse, R80 ;  /* 0x0000005002087220 */ /* 0x044fe40000410000 */
[C---:B------:R-:W-:Y:S05]  /*8d90*/  FMUL.FTZ R16, R2.reuse, R88 ;  /* 0x0000005802107220 */ /* 0x040fea0000410000 */
[----:B------:R1:W-:Y:S01]  /*8da0*/  MUFU.EX2 R233, R0 ;  /* 0x0000000000e97308 */ /* 0x0003e20000000800 */
[C---:B------:R-:W-:Y:S02]  /*8db0*/  FMUL.FTZ R17, R2.reuse, R89 ;  /* 0x0000005902117220 */ /* 0x040fe40000410000 */
[C---:B------:R-:W-:Y:S02]  /*8dc0*/  FMUL.FTZ R24, R2.reuse, R96 ;  /* 0x0000006002187220 */ /* 0x040fe40000410000 */
[--C-:B----4-:R-:W-:Y:S02]  /*8dd0*/  FFMA.FTZ R4, R9, c[0x0][0x2d0], -R69.reuse ;  /* 0x0000b40009047a23 */ /* 0x110fe40000010845 */
[C---:B------:R-:W-:Y:S02]  /*8de0*/  FMUL.FTZ R9, R2.reuse, R81 ;  /* 0x0000005102097220 */ /* 0x040fe40000410000 */
[C---:B------:R-:W-:Y:S01]  /*8df0*/  FMUL.FTZ R25, R2.reuse, R97 ;  /* 0x0000006102197220 */ /* 0x040fe20000410000 */
[----:B------:R-:W2:Y:S01]  /*8e00*/  MUFU.EX2 R230, R4 ;  /* 0x0000000400e67308 */ /* 0x000ea20000000800 */
[C---:B------:R-:W-:Y:S02]  /*8e10*/  FMUL.FTZ R32, R2.reuse, R104 ;  /* 0x0000006802207220 */ /* 0x040fe40000410000 */
[----:B------:R-:W-:Y:S01]  /*8e20*/  FMUL.FTZ R33, R2, R105 ;  /* 0x0000006902217220 */ /* 0x000fe20000410000 */
[----:B-----5:R-:W-:Y:S01]  /*8e30*/  F2FP.BF16.PACK_AB R73, R234, R235 ;  /* 0x000000ebea49723e */ /* 0x020fe200000010ff */
[C---:B------:R-:W-:Y:S02]  /*8e40*/  FMUL.FTZ R5, R2.reuse, R77 ;  /* 0x0000004d02057220 */ /* 0x040fe40000410000 */
[C---:B------:R-:W-:Y:S02]  /*8e50*/  FMUL.FTZ R52, R2.reuse, R52 ;  /* 0x0000003402347220 */ /* 0x040fe40000410000 */
[C---:B------:R-:W-:Y:S02]  /*8e60*/  FMUL.FTZ R53, R2.reuse, R53 ;  /* 0x0000003502357220 */ /* 0x040fe40000410000 */
[C---:B------:R-:W-:Y:S02]  /*8e70*/  FMUL.FTZ R56, R2.reuse, R56 ;  /* 0x0000003802387220 */ /* 0x040fe40000410000 */
[C---:B------:R-:W-:Y:S01]  /*8e80*/  FMUL.FTZ R57, R2.reuse, R57 ;  /* 0x0000003902397220 */ /* 0x040fe20000410000 */
[----:B-1----:R-:W-:Y:S01]  /*8e90*/  FSEL R0, R3, RZ, P0 ;  /* 0x000000ff03007208 */ /* 0x002fe20000000000 */
[----:B------:R-:W-:Y:S01]  /*8ea0*/  FMUL.FTZ R60, R2, R60 ;  /* 0x0000003c023c7220 */ /* 0x000fe20000410000 */
[----:B------:R-:W-:Y:S01]  /*8eb0*/  ISETP.GT.AND P0, PT, R218, R240, PT ;  /* 0x000000f0da00720c */ /* 0x000fe20003f04270 */
[----:B------:R-:W-:Y:S02]  /*8ec0*/  FMUL.FTZ R61, R2, R61 ;  /* 0x0000003d023d7220 */ /* 0x000fe40000410000 */
[----:B------:R-:W-:Y:S02]  /*8ed0*/  FADD.FTZ R0, -R0, R70 ;  /* 0x0000004600007221 */ /* 0x000fe40000010100 */
[--C-:B------:R-:W-:Y:S02]  /*8ee0*/  FFMA.FTZ R70, R133, c[0x0][0x2d0], -R69.reuse ;  /* 0x0000b40085467a23 */ /* 0x100fe40000010845 */
[----:B------:R-:W-:Y:S01]  /*8ef0*/  FMUL.FTZ R0, R0, c[0x0][0x2d0] ;  /* 0x0000b40000007a20 */ /* 0x000fe20000410000 */
[----:B--2---:R-:W-:Y:S01]  /*8f00*/  F2FP.BF16.PACK_AB R75, R230, R233 ;  /* 0x000000e9e64b723e */ /* 0x004fe200000010ff */
[C---:B------:R-:W-:Y:S02]  /*8f10*/  FMUL.FTZ R4, R2.reuse, R76 ;  /* 0x0000004c02047220 */ /* 0x040fe40000410000 */
[C---:B------:R-:W-:Y:S02]  /*8f20*/  FMUL.FTZ R64, R2.reuse, R64 ;  /* 0x0000004002407220 */ /* 0x040fe40000410000 */
[----:B------:R-:W1:Y:S01]  /*8f30*/  MUFU.EX2 R0, R0 ;  /* 0x0000000000007308 */ /* 0x000e620000000800 */
[----:B------:R-:W-:Y:S02]  /*8f40*/  FMUL.FTZ R65, R2, R65 ;  /* 0x0000004102417220 */ /* 0x000fe40000410000 */
[C---:B-1----:R-:W-:Y:S02]  /*8f50*/  FMUL.FTZ R6, R0.reuse, R78 ;  /* 0x0000004e00067220 */ /* 0x042fe40000410000 */
[C---:B------:R-:W-:Y:S02]  /*8f60*/  FMUL.FTZ R7, R0.reuse, R79 ;  /* 0x0000004f00077220 */ /* 0x040fe40000410000 */
[----:B------:R-:W1:Y:S01]  /*8f70*/  LDSM.16.MT88.4 R76, [R198+0x3100] ;  /* 0x00310000c64c783b */ /* 0x000e620000004200 */
[C---:B------:R-:W-:Y:S02]  /*8f80*/  FMUL.FTZ R10, R0.reuse, R82 ;  /* 0x00000052000a7220 */ /* 0x040fe40000410000 */
[C---:B------:R-:W-:Y:S02]  /*8f90*/  FMUL.FTZ R11, R0.reuse, R83 ;  /* 0x00000053000b7220 */ /* 0x040fe40000410000 */
[C---:B---3--:R-:W-:Y:S03]  /*8fa0*/  HMMA.16816.F32.BF16 R4, R72.reuse, R12, R4 ;  /* 0x0000000c4804723c */ /* 0x048fe60000041804 */
[----:B------:R-:W2:Y:S02]  /*8fb0*/  LDSM.16.MT88.4 R80, [R201+0x3100] ;  /* 0x00310000c950783b */ /* 0x000ea40000004200 */
[----:B------:R-:W-:Y:S02]  /*8fc0*/  FMUL.FTZ R18, R0, R90 ;  /* 0x0000005a00127220 */ /* 0x000fe40000410000 */
[C---:B------:R-:W-:Y:S01]  /*8fd0*/  FMUL.FTZ R12, R2.reuse, R84 ;  /* 0x00000054020c7220 */ /* 0x040fe20000410000 */
[C---:B------:R-:W-:Y:S04]  /*8fe0*/  HMMA.16816.F32.BF16 R8, R72.reuse, R14, R8 ;  /* 0x0000000e4808723c */ /* 0x040fe80000041808 */
[----:B------:R-:W-:Y:S02]  /*8ff0*/  FMUL.FTZ R13, R2, R85 ;  /* 0x00000055020d7220 */ /* 0x000fe40000410000 */
[C---:B------:R-:W-:Y:S02]  /*9000*/  FMUL.FTZ R19, R0.reuse, R91 ;  /* 0x0000005b00137220 */ /* 0x040fe40000410000 */
[C---:B------:R-:W-:Y:S01]  /*9010*/  FMUL.FTZ R14, R0.reuse, R86 ;  /* 0x00000056000e7220 */ /* 0x040fe20000410000 */
[----:B------:R-:W-:Y:S03]  /*9020*/  LDSM.16.MT88.4 R88, [R201+0x900] ;  /* 0x00090000c958783b */ /* 0x000fe60000004200 */
[C---:B------:R-:W-:Y:S02]  /*9030*/  FMUL.FTZ R15, R0.reuse, R87 ;  /* 0x00000057000f7220 */ /* 0x040fe40000410000 */
[C---:B------:R-:W-:Y:S02]  /*9040*/  FMUL.FTZ R26, R0.reuse, R98 ;  /* 0x00000062001a7220 */ /* 0x040fe40000410000 */
[C---:B------:R-:W-:Y:S01]  /*9050*/  FMUL.FTZ R27, R0.reuse, R99 ;  /* 0x00000063001b7220 */ /* 0x040fe20000410000 */
[----:B------:R-:W3:Y:S01]  /*9060*/  LDSM.16.MT88.4 R84, [R200+0x3100] ;  /* 0x00310000c854783b */ /* 0x000ee20000004200 */
[C---:B------:R-:W-:Y:S01]  /*9070*/  FMUL.FTZ R34, R0.reuse, R106 ;  /* 0x0000006a00227220 */ /* 0x040fe20000410000 */
[C---:B------:R-:W-:Y:S03]  /*9080*/  HMMA.16816.F32.BF16 R12, R72.reuse, R20, R12 ;  /* 0x00000014480c723c */ /* 0x040fe6000004180c */
[C---:B------:R-:W-:Y:S02]  /*9090*/  FMUL.FTZ R35, R0.reuse, R107 ;  /* 0x0000006b00237220 */ /* 0x040fe40000410000 */
[----:B------:R-:W-:Y:S01]  /*90a0*/  FMUL.FTZ R42, R0, R114 ;  /* 0x00000072002a7220 */ /* 0x000fe20000410000 */
[----:B------:R-:W-:Y:S01]  /*90b0*/  LDSM.16.MT88.4 R96, [R200+0x4900] ;  /* 0x00490000c860783b */ /* 0x000fe20000004200 */
[C---:B------:R-:W-:Y:S01]  /*90c0*/  FMUL.FTZ R20, R2.reuse, R92 ;  /* 0x0000005c02147220 */ /* 0x040fe20000410000 */
[C---:B------:R-:W-:Y:S04]  /*90d0*/  HMMA.16816.F32.BF16 R16, R72.reuse, R22, R16 ;  /* 0x000000164810723c */ /* 0x040fe80000041810 */
[----:B------:R-:W-:Y:S02]  /*90e0*/  FMUL.FTZ R21, R2, R93 ;  /* 0x0000005d02157220 */ /* 0x000fe40000410000 */
[C---:B------:R-:W-:Y:S01]  /*90f0*/  FMUL.FTZ R43, R0.reuse, R115 ;  /* 0x00000073002b7220 */ /* 0x040fe20000410000 */
[----:B------:R-:W-:Y:S01]  /*9100*/  LDSM.16.MT88.4 R104, [R200+0x2900] ;  /* 0x00290000c868783b */ /* 0x000fe20000004200 */
[C---:B------:R-:W-:Y:S04]  /*9110*/  FMUL.FTZ R22, R0.reuse, R94 ;  /* 0x0000005e00167220 */ /* 0x040fe80000410000 */
[C---:B------:R-:W-:Y:S02]  /*9120*/  FMUL.FTZ R23, R0.reuse, R95 ;  /* 0x0000005f00177220 */ /* 0x040fe40000410000 */
[C---:B------:R-:W-:Y:S01]  /*9130*/  FMUL.FTZ R50, R0.reuse, R122 ;  /* 0x0000007a00327220 */ /* 0x040fe20000410000 */
[----:B------:R-:W-:Y:S01]  /*9140*/  LDSM.16.MT88.4 R92, [R200+0x900] ;  /* 0x00090000c85c783b */ /* 0x000fe20000004200 */
[C---:B------:R-:W-:Y:S02]  /*9150*/  FMUL.FTZ R51, R0.reuse, R123 ;  /* 0x0000007b00337220 */ /* 0x040fe40000410000 */
[C---:B------:R-:W-:Y:S01]  /*9160*/  FMUL.FTZ R54, R0.reuse, R54 ;  /* 0x0000003600367220 */ /* 0x040fe20000410000 */
[C---:B------:R-:W-:Y:S03]  /*9170*/  HMMA.16816.F32.BF16 R20, R72.reuse, R28, R20 ;  /* 0x0000001c4814723c */ /* 0x040fe60000041814 */
[C---:B------:R-:W-:Y:S02]  /*9180*/  FMUL.FTZ R55, R0.reuse, R55 ;  /* 0x0000003700377220 */ /* 0x040fe40000410000 */
[----:B------:R-:W-:Y:S02]  /*9190*/  FMUL.FTZ R58, R0, R58 ;  /* 0x0000003a003a7220 */ /* 0x000fe40000410000 */
[C---:B------:R-:W-:Y:S01]  /*91a0*/  FMUL.FTZ R28, R2.reuse, R100 ;  /* 0x00000064021c7220 */ /* 0x040fe20000410000 */
[C---:B------:R-:W-:Y:S04]  /*91b0*/  HMMA.16816.F32.BF16 R24, R72.reuse, R30, R24 ;  /* 0x0000001e4818723c */ /* 0x040fe80000041818 */
[----:B------:R-:W-:Y:S02]  /*91c0*/  FMUL.FTZ R29, R2, R101 ;  /* 0x00000065021d7220 */ /* 0x000fe40000410000 */
[C---:B------:R-:W-:Y:S02]  /*91d0*/  FMUL.FTZ R59, R0.reuse, R59 ;  /* 0x0000003b003b7220 */ /* 0x040fe40000410000 */
[C---:B------:R-:W-:Y:S04]  /*91e0*/  FMUL.FTZ R30, R0.reuse, R102 ;  /* 0x00000066001e7220 */ /* 0x040fe80000410000 */
[C---:B------:R-:W-:Y:S02]  /*91f0*/  FMUL.FTZ R31, R0.reuse, R103 ;  /* 0x00000067001f7220 */ /* 0x040fe40000410000 */
[----:B------:R-:W-:Y:S01]  /*9200*/  LDSM.16.MT88.4 R100, [R201+0x2900] ;  /* 0x00290000c964783b */ /* 0x000fe20000004200 */
[C---:B------:R-:W-:Y:S02]  /*9210*/  FMUL.FTZ R62, R0.reuse, R62 ;  /* 0x0000003e003e7220 */ /* 0x040fe40000410000 */
[C---:B------:R-:W-:Y:S02]  /*9220*/  FMUL.FTZ R63, R0.reuse, R63 ;  /* 0x0000003f003f7220 */ /* 0x040fe40000410000 */
[C---:B------:R-:W-:Y:S03]  /*9230*/  HMMA.16816.F32.BF16 R28, R72.reuse, R36, R28 ;  /* 0x00000024481c723c */ /* 0x040fe6000004181c */
[C---:B------:R-:W-:Y:S02]  /*9240*/  FMUL.FTZ R66, R0.reuse, R66 ;  /* 0x0000004200427220 */ /* 0x040fe40000410000 */
[----:B------:R-:W-:Y:S02]  /*9250*/  FMUL.FTZ R67, R0, R67 ;  /* 0x0000004300437220 */ /* 0x000fe40000410000 */
[--C-:B------:R-:W-:Y:S01]  /*9260*/  FFMA.FTZ R36, R40, c[0x0][0x2d0], -R132.reuse ;  /* 0x0000b40028247a23 */ /* 0x100fe20000010884 */
[C---:B------:R-:W-:Y:S03]  /*9270*/  HMMA.16816.F32.BF16 R32, R72.reuse, R38, R32 ;  /* 0x000000264820723c */ /* 0x040fe60000041820 */
[----:B------:R4:W-:Y:S01]  /*9280*/  MUFU.EX2 R229, R36 ;  /* 0x0000002400e57308 */ /* 0x0009e20000000800 */
[----:B------:R-:W-:Y:S02]  /*9290*/  FMUL.FTZ R37, R2, R109 ;  /* 0x0000006d02257220 */ /* 0x000fe40000410000 */
[--C-:B------:R-:W-:Y:S02]  /*92a0*/  FFMA.FTZ R40, R41, c[0x0][0x2d0], -R132.reuse ;  /* 0x0000b40029287a23 */ /* 0x100fe40000010884 */
[C---:B------:R-:W-:Y:S04]  /*92b0*/  FMUL.FTZ R39, R0.reuse, R111 ;  /* 0x0000006f00277220 */ /* 0x040fe80000410000 */
[----:B------:R-:W-:Y:S01]  /*92c0*/  FMUL.FTZ R38, R0, R110 ;  /* 0x0000006e00267220 */ /* 0x000fe20000410000 */
[----:B------:R5:W-:Y:S01]  /*92d0*/  MUFU.EX2 R109, R70 ;  /* 0x00000046006d7308 */ /* 0x000be20000000800 */
[C---:B------:R-:W-:Y:S09]  /*92e0*/  FMUL.FTZ R41, R2.reuse, R113 ;  /* 0x0000007102297220 */ /* 0x040ff20000410000 */
[----:B------:R1:W1:Y:S01]  /*92f0*/  MUFU.EX2 R111, R40 ;  /* 0x00000028006f7308 */ /* 0x0002620000000800 */
[----:B----4-:R-:W-:Y:S07]  /*9300*/  FMUL.FTZ R36, R2, R108 ;  /* 0x0000006c02247220 */ /* 0x010fee0000410000 */
[C---:B------:R-:W-:Y:S03]  /*9310*/  HMMA.16816.F32.BF16 R36, R72.reuse, R44, R36 ;  /* 0x0000002c4824723c */ /* 0x040fe60000041824 */
[--C-:B-----5:R-:W-:Y:S04]  /*9320*/  FFMA.FTZ R70, R134, c[0x0][0x2d0], -R69.reuse ;  /* 0x0000b40086467a23 */ /* 0x120fe80000010845 */
[----:B------:R4:W-:Y:S01]  /*9330*/  MUFU.EX2 R108, R70 ;  /* 0x00000046006c7308 */ /* 0x0009e20000000800 */
[----:B------:R-:W-:Y:S04]  /*9340*/  FMUL.FTZ R45, R2, R117 ;  /* 0x00000075022d7220 */ /* 0x000fe80000410000 */
[--C-:B------:R-:W-:Y:S02]  /*9350*/  FFMA.FTZ R44, R48, c[0x0][0x2d0], -R132.reuse ;  /* 0x0000b400302c7a23 */ /* 0x100fe40000010884 */
[C---:B-1----:R-:W-:Y:S02]  /*9360*/  FMUL.FTZ R40, R2.reuse, R112 ;  /* 0x0000007002287220 */ /* 0x042fe40000410000 */
[----:B------:R-:W-:Y:S01]  /*9370*/  LDSM.16.MT88.4 R112, [R197+0x5900] ;  /* 0x00590000c570783b */ /* 0x000fe20000004200 */
[--C-:B------:R-:W-:Y:S01]  /*9380*/  FFMA.FTZ R48, R49, c[0x0][0x2d0], -R132.reuse ;  /* 0x0000b40031307a23 */ /* 0x100fe20000010884 */
[----:B------:R1:W-:Y:S01]  /*9390*/  MUFU.EX2 R110, R44 ;  /* 0x0000002c006e7308 */ /* 0x0003e20000000800 */
[----:B------:R-:W-:Y:S02]  /*93a0*/  FMUL.FTZ R49, R2, R121 ;  /* 0x0000007902317220 */ /* 0x000fe40000410000 */
[C---:B------:R-:W-:Y:S07]  /*93b0*/  HMMA.16816.F32.BF16 R40, R72.reuse, R46, R40 ;  /* 0x0000002e4828723c */ /* 0x040fee0000041828 */
[C---:B------:R-:W-:Y:S01]  /*93c0*/  FMUL.FTZ R47, R0.reuse, R119 ;  /* 0x00000077002f7220 */ /* 0x040fe20000410000 */
[----:B------:R5:W2:Y:S01]  /*93d0*/  MUFU.EX2 R228, R48 ;  /* 0x0000003000e47308 */ /* 0x000aa20000000800 */
[----:B------:R-:W-:Y:S03]  /*93e0*/  FMUL.FTZ R46, R0, R118 ;  /* 0x00000076002e7220 */ /* 0x000fe60000410000 */
[--C-:B----4-:R-:W-:Y:S06]  /*93f0*/  FFMA.FTZ R70, R135, c[0x0][0x2d0], -R69.reuse ;  /* 0x0000b40087467a23 */ /* 0x110fec0000010845 */
[----:B------:R4:W-:Y:S01]  /*9400*/  MUFU.EX2 R227, R70 ;  /* 0x0000004600e37308 */ /* 0x0009e20000000800 */
[C---:B-1----:R-:W-:Y:S07]  /*9410*/  FMUL.FTZ R44, R2.reuse, R116 ;  /* 0x00000074022c7220 */ /* 0x042fee0000410000 */
[C---:B------:R-:W-:Y:S03]  /*9420*/  HMMA.16816.F32.BF16 R44, R72.reuse, R76, R44 ;  /* 0x0000004c482c723c */ /* 0x040fe6000004182c */
[----:B-----5:R-:W-:Y:S02]  /*9430*/  FMUL.FTZ R48, R2, R120 ;  /* 0x0000007802307220 */ /* 0x020fe40000410000 */
[----:B------:R-:W-:Y:S05]  /*9440*/  LDSM.16.MT88.4 R120, [R198+0x5900] ;  /* 0x00590000c678783b */ /* 0x000fea0000004200 */
[C---:B------:R-:W-:Y:S03]  /*9450*/  HMMA.16816.F32.BF16 R48, R72.reuse, R78, R48 ;  /* 0x0000004e4830723c */ /* 0x040fe60000041830 */
[--C-:B----4-:R-:W-:Y:S01]  /*9460*/  FFMA.FTZ R70, R136, c[0x0][0x2d0], -R69.reuse ;  /* 0x0000b40088467a23 */ /* 0x110fe20000010845 */
[----:B------:R-:W1:Y:S03]  /*9470*/  LDSM.16.MT88.4 R76, [R197+0x900] ;  /* 0x00090000c54c783b */ /* 0x000e660000004200 */
[----:B------:R4:W5:Y:S01]  /*9480*/  MUFU.EX2 R225, R70 ;  /* 0x0000004600e17308 */ /* 0x0009620000000800 */
[C---:B--2---:R-:W-:Y:S08]  /*9490*/  HMMA.16816.F32.BF16 R52, R72.reuse, R80, R52 ;  /* 0x000000504834723c */ /* 0x044ff00000041834 */
[C---:B------:R-:W-:Y:S01]  /*94a0*/  HMMA.16816.F32.BF16 R56, R72.reuse, R82, R56 ;  /* 0x000000524838723c */ /* 0x040fe20000041838 */
[----:B------:R-:W2:Y:S07]  /*94b0*/  LDSM.16.MT88.4 R80, [R198+0x900] ;  /* 0x00090000c650783b */ /* 0x000eae0000004200 */
[C---:B---3--:R-:W-:Y:S04]  /*94c0*/  HMMA.16816.F32.BF16 R60, R72.reuse, R84, R60 ;  /* 0x00000054483c723c */ /* 0x048fe8000004183c */
[--C-:B----4-:R-:W-:Y:S04]  /*94d0*/  FFMA.FTZ R70, R140, c[0x0][0x2d0], -R132.reuse ;  /* 0x0000b4008c467a23 */ /* 0x110fe80000010884 */
[----:B------:R-:W-:Y:S01]  /*94e0*/  HMMA.16816.F32.BF16 R64, R72, R86, R64 ;  /* 0x000000564840723c */ /* 0x000fe20000041840 */
[----:B------:R-:W3:Y:S01]  /*94f0*/  LDSM.16.MT88.4 R84, [R197+0x3900] ;  /* 0x00390000c554783b */ /* 0x000ee20000004200 */
[----:B------:R4:W-:Y:S05]  /*9500*/  MUFU.EX2 R119, R70 ;  /* 0x0000004600777308 */ /* 0x0009ea0000000800 */
[----:B------:R-:W-:Y:S02]  /*9510*/  F2FP.BF16.PACK_AB R72, R111, R229 ;  /* 0x000000e56f48723e */ /* 0x000fe400000010ff */
[----:B------:R-:W-:Y:S03]  /*9520*/  F2FP.BF16.PACK_AB R74, R228, R110 ;  /* 0x0000006ee44a723e */ /* 0x000fe600000010ff */
[----:B------:R-:W-:Y:S02]  /*9530*/  F2FP.BF16.PACK_AB R73, R108, R109 ;  /* 0x0000006d6c49723e */ /* 0x000fe400000010ff */
[----:B-----5:R-:W-:Y:S07]  /*9540*/  F2FP.BF16.PACK_AB R75, R225, R227 ;  /* 0x000000e3e14b723e */ /* 0x020fee00000010ff */
[C---:B-1----:R-:W-:Y:S03]  /*9550*/  HMMA.16816.F32.BF16 R4, R72.reuse, R76, R4 ;  /* 0x0000004c4804723c */ /* 0x042fe60000041804 */
[--C-:B----4-:R-:W-:Y:S05]  /*9560*/  FFMA.FTZ R70, R141, c[0x0][0x2d0], -R132.reuse ;  /* 0x0000b4008d467a23 */ /* 0x110fea0000010884 */
[C---:B------:R-:W-:Y:S01]  /*9570*/  HMMA.16816.F32.BF16 R8, R72.reuse, R78, R8 ;  /* 0x0000004e4808723c */ /* 0x040fe20000041808 */
[----:B------:R-:W1:Y:S01]  /*9580*/  LDSM.16.MT88.4 R76, [R198+0x3900] ;  /* 0x00390000c64c783b */ /* 0x000e620000004200 */
[----:B------:R4:W5:Y:S06]  /*9590*/  MUFU.EX2 R224, R70 ;  /* 0x0000004600e07308 */ /* 0x00096c0000000800 */
[C---:B--2---:R-:W-:Y:S08]  /*95a0*/  HMMA.16816.F32.BF16 R12, R72.reuse, R80, R12 ;  /* 0x00000050480c723c */ /* 0x044ff0000004180c */
[C---:B------:R-:W-:Y:S01]  /*95b0*/  HMMA.16816.F32.BF16 R16, R72.reuse, R82, R16 ;  /* 0x000000524810723c */ /* 0x040fe20000041810 */
[----:B------:R-:W2:Y:S07]  /*95c0*/  LDSM.16.MT88.4 R80, [R201+0x3900] ;  /* 0x00390000c950783b */ /* 0x000eae0000004200 */
[C---:B------:R-:W-:Y:S04]  /*95d0*/  HMMA.16816.F32.BF16 R20, R72.reuse, R88, R20 ;  /* 0x000000584814723c */ /* 0x040fe80000041814 */
[--C-:B----4-:R-:W-:Y:S04]  /*95e0*/  FFMA.FTZ R70, R143, c[0x0][0x2d0], -R132.reuse ;  /* 0x0000b4008f467a23 */ /* 0x110fe80000010884 */
[C---:B------:R-:W-:Y:S01]  /*95f0*/  HMMA.16816.F32.BF16 R24, R72.reuse, R90, R24 ;  /* 0x0000005a4818723c */ /* 0x040fe20000041818 */
[----:B------:R4:W-:Y:S01]  /*9600*/  MUFU.EX2 R118, R70 ;  /* 0x0000004600767308 */ /* 0x0009e20000000800 */
[----:B------:R-:W2:Y:S06]  /*9610*/  LDSM.16.MT88.4 R88, [R200+0x3900] ;  /* 0x00390000c858783b */ /* 0x000eac0000004200 */
[C---:B------:R-:W-:Y:S08]  /*9620*/  HMMA.16816.F32.BF16 R28, R72.reuse, R92, R28 ;  /* 0x0000005c481c723c */ /* 0x040ff0000004181c */
[C---:B------:R-:W-:Y:S01]  /*9630*/  HMMA.16816.F32.BF16 R32, R72.reuse, R94, R32 ;  /* 0x0000005e4820723c */ /* 0x040fe20000041820 */
[----:B------:R-:W-:Y:S07]  /*9640*/  LDSM.16.MT88.4 R92, [R200+0x4100] ;  /* 0x00410000c85c783b */ /* 0x000fee0000004200 */
[C---:B---3--:R-:W-:Y:S04]  /*9650*/  HMMA.16816.F32.BF16 R36, R72.reuse, R84, R36 ;  /* 0x000000544824723c */ /* 0x048fe80000041824 */
[--C-:B----4-:R-:W-:Y:S04]  /*9660*/  FFMA.FTZ R70, R144, c[0x0][0x2d0], -R132.reuse ;  /* 0x0000b40090467a23 */ /* 0x110fe80000010884 */
[C---:B------:R-:W-:Y:S01]  /*9670*/  HMMA.16816.F32.BF16 R40, R72.reuse, R86, R40 ;  /* 0x000000564828723c */ /* 0x040fe20000041828 */
[----:B------:R3:W4:Y:S01]  /*9680*/  MUFU.EX2 R223, R70 ;  /* 0x0000004600df7308 */ /* 0x0007220000000800 */
[----:B------:R-:W-:Y:S06]  /*9690*/  LDSM.16.MT88.4 R84, [R198+0x1100] ;  /* 0x00110000c654783b */ /* 0x000fec0000004200 */
[C---:B-1----:R-:W-:Y:S08]  /*96a0*/  HMMA.16816.F32.BF16 R44, R72.reuse, R76, R44 ;  /* 0x0000004c482c723c */ /* 0x042ff0000004182c */
[C---:B------:R-:W-:Y:S01]  /*96b0*/  HMMA.16816.F32.BF16 R48, R72.reuse, R78, R48 ;  /* 0x0000004e4830723c */ /* 0x040fe20000041830 */
[----:B------:R-:W1:Y:S07]  /*96c0*/  LDSM.16.MT88.4 R76, [R197+0x1100] ;  /* 0x00110000c54c783b */ /* 0x000e6e0000004200 */
[C---:B--2---:R-:W-:Y:S04]  /*96d0*/  HMMA.16816.F32.BF16 R52, R72.reuse, R80, R52 ;  /* 0x000000504834723c */ /* 0x044fe80000041834 */
[--C-:B---3--:R-:W-:Y:S04]  /*96e0*/  FFMA.FTZ R70, R137, c[0x0][0x2d0], -R69.reuse ;  /* 0x0000b40089467a23 */ /* 0x108fe80000010845 */
[C---:B------:R-:W-:Y:S01]  /*96f0*/  HMMA.16816.F32.BF16 R56, R72.reuse, R82, R56 ;  /* 0x000000524838723c */ /* 0x040fe20000041838 */
[----:B------:R2:W-:Y:S01]  /*9700*/  MUFU.EX2 R117, R70 ;  /* 0x0000004600757308 */ /* 0x0005e20000000800 */
[----:B------:R-:W3:Y:S06]  /*9710*/  LDSM.16.MT88.4 R80, [R201+0x1100] ;  /* 0x00110000c950783b */ /* 0x000eec0000004200 */
[C---:B------:R-:W-:Y:S08]  /*9720*/  HMMA.16816.F32.BF16 R60, R72.reuse, R88, R60 ;  /* 0x00000058483c723c */ /* 0x040ff0000004183c */
[----:B------:R-:W-:Y:S01]  /*9730*/  HMMA.16816.F32.BF16 R64, R72, R90, R64 ;  /* 0x0000005a4840723c */ /* 0x000fe20000041840 */
[----:B------:R-:W1:Y:S06]  /*9740*/  LDSM.16.MT88.4 R88, [R200+0x1100] ;  /* 0x00110000c858783b */ /* 0x000e6c0000004200 */
[----:B-----5:R-:W-:Y:S01]  /*9750*/  F2FP.BF16.PACK_AB R72, R224, R119 ;  /* 0x00000077e048723e */ /* 0x020fe200000010ff */
[--C-:B--2---:R-:W-:Y:S01]  /*9760*/  FFMA.FTZ R70, R138, c[0x0][0x2d0], -R69.reuse ;  /* 0x0000b4008a467a23 */ /* 0x104fe20000010845 */
[----:B----4-:R-:W-:Y:S03]  /*9770*/  F2FP.BF16.PACK_AB R74, R223, R118 ;  /* 0x00000076df4a723e */ /* 0x010fe600000010ff */
[----:B------:R2:W4:Y:S02]  /*9780*/  MUFU.EX2 R116, R70 ;  /* 0x0000004600747308 */ /* 0x0005240000000800 */
[--C-:B--2---:R-:W-:Y:S01]  /*9790*/  FFMA.FTZ R70, R139, c[0x0][0x2d0], -R69.reuse ;  /* 0x0000b4008b467a23 */ /* 0x104fe20000010845 */
[----:B----4-:R-:W-:Y:S07]  /*97a0*/  F2FP.BF16.PACK_AB R73, R116, R117 ;  /* 0x000000757449723e */ /* 0x010fee00000010ff */
[----:B------:R2:W-:Y:S02]  /*97b0*/  MUFU.EX2 R215, R70 ;  /* 0x0000004600d77308 */ /* 0x0005e40000000800 */
[--C-:B--2---:R-:W-:Y:S08]  /*97c0*/  FFMA.FTZ R70, R142, c[0x0][0x2d0], -R69.reuse ;  /* 0x0000b4008e467a23 */ /* 0x104ff00000010845 */
[----:B------:R2:W4:Y:S02]  /*97d0*/  MUFU.EX2 R191, R70 ;  /* 0x0000004600bf7308 */ /* 0x0005240000000800 */
[--C-:B--2---:R-:W-:Y:S01]  /*97e0*/  FFMA.FTZ R70, R147, c[0x0][0x2d0], -R132.reuse ;  /* 0x0000b40093467a23 */ /* 0x104fe20000010884 */
[----:B----4-:R-:W-:Y:S07]  /*97f0*/  F2FP.BF16.PACK_AB R75, R191, R215 ;  /* 0x000000d7bf4b723e */ /* 0x010fee00000010ff */
[----:B------:R2:W-:Y:S01]  /*9800*/  MUFU.EX2 R190, R70 ;  /* 0x0000004600be7308 */ /* 0x0005e20000000800 */
[C---:B-1----:R-:W-:Y:S08]  /*9810*/  HMMA.16816.F32.BF16 R4, R72.reuse, R76, R4 ;  /* 0x0000004c4804723c */ /* 0x042ff00000041804 */
[C---:B------:R-:W-:Y:S01]  /*9820*/  HMMA.16816.F32.BF16 R8, R72.reuse, R78, R8 ;  /* 0x0000004e4808723c */ /* 0x040fe20000041808 */
[----:B------:R-:W1:Y:S07]  /*9830*/  LDSM.16.MT88.4 R76, [R197+0x4100] ;  /* 0x00410000c54c783b */ /* 0x000e6e0000004200 */
[C---:B------:R-:W-:Y:S04]  /*9840*/  HMMA.16816.F32.BF16 R12, R72.reuse, R84, R12 ;  /* 0x00000054480c723c */ /* 0x040fe8000004180c */
[--C-:B--2---:R-:W-:Y:S04]  /*9850*/  FFMA.FTZ R70, R150, c[0x0][0x2d0], -R132.reuse ;  /* 0x0000b40096467a23 */ /* 0x104fe80000010884 */
[C---:B------:R-:W-:Y:S01]  /*9860*/  HMMA.16816.F32.BF16 R16, R72.reuse, R86, R16 ;  /* 0x000000564810723c */ /* 0x040fe20000041810 */
[----:B------:R2:W4:Y:S01]  /*9870*/  MUFU.EX2 R189, R70 ;  /* 0x0000004600bd7308 */ /* 0x0005220000000800 */
[----:B------:R-:W5:Y:S06]  /*9880*/  LDSM.16.MT88.4 R84, [R198+0x4100] ;  /* 0x00410000c654783b */ /* 0x000f6c0000004200 */
[C---:B---3--:R-:W-:Y:S08]  /*9890*/  HMMA.16816.F32.BF16 R20, R72.reuse, R80, R20 ;  /* 0x000000504814723c */ /* 0x048ff00000041814 */
[C---:B------:R-:W-:Y:S01]  /*98a0*/  HMMA.16816.F32.BF16 R24, R72.reuse, R82, R24 ;  /* 0x000000524818723c */ /* 0x040fe20000041818 */
[----:B------:R-:W3:Y:S07]  /*98b0*/  LDSM.16.MT88.4 R80, [R201+0x4100] ;  /* 0x00410000c950783b */ /* 0x000eee0000004200 */
[C---:B------:R-:W-:Y:S04]  /*98c0*/  HMMA.16816.F32.BF16 R28, R72.reuse, R88, R28 ;  /* 0x00000058481c723c */ /* 0x040fe8000004181c */
[--C-:B--2---:R-:W-:Y:S04]  /*98d0*/  FFMA.FTZ R70, R151, c[0x0][0x2d0], -R132.reuse ;  /* 0x0000b40097467a23 */ /* 0x104fe80000010884 */
[C---:B------:R-:W-:Y:S01]  /*98e0*/  HMMA.16816.F32.BF16 R32, R72.reuse, R90, R32 ;  /* 0x0000005a4820723c */ /* 0x040fe20000041820 */
[----:B------:R2:W-:Y:S01]  /*98f0*/  MUFU.EX2 R188, R70 ;  /* 0x0000004600bc7308 */ /* 0x0005e20000000800 */
[----:B------:R-:W4:Y:S06]  /*9900*/  LDSM.16.MT88.4 R88, [R197+0x1900] ;  /* 0x00190000c558783b */ /* 0x000f2c0000004200 */
[C---:B-1----:R-:W-:Y:S08]  /*9910*/  HMMA.16816.F32.BF16 R36, R72.reuse, R76, R36 ;  /* 0x0000004c4824723c */ /* 0x042ff00000041824 */
[C---:B------:R-:W-:Y:S01]  /*9920*/  HMMA.16816.F32.BF16 R40, R72.reuse, R78, R40 ;  /* 0x0000004e4828723c */ /* 0x040fe20000041828 */
[----:B------:R-:W1:Y:S07]  /*9930*/  LDSM.16.MT88.4 R76, [R198+0x1900] ;  /* 0x00190000c64c783b */ /* 0x000e6e0000004200 */
[C---:B-----5:R-:W-:Y:S04]  /*9940*/  HMMA.16816.F32.BF16 R44, R72.reuse, R84, R44 ;  /* 0x00000054482c723c */ /* 0x060fe8000004182c */
[--C-:B--2---:R-:W-:Y:S04]  /*9950*/  FFMA.FTZ R70, R157, c[0x0][0x2d0], -R132.reuse ;  /* 0x0000b4009d467a23 */ /* 0x104fe80000010884 */
[C---:B------:R-:W-:Y:S01]  /*9960*/  HMMA.16816.F32.BF16 R48, R72.reuse, R86, R48 ;  /* 0x000000564830723c */ /* 0x040fe20000041830 */
[----:B------:R2:W5:Y:S01]  /*9970*/  MUFU.EX2 R157, R70 ;  /* 0x00000046009d7308 */ /* 0x0005620000000800 */
[----:B------:R-:W-:Y:S06]  /*9980*/  LDSM.16.MT88.4 R84, [R200+0x1900] ;  /* 0x00190000c854783b */ /* 0x000fec0000004200 */
[C---:B---3--:R-:W-:Y:S08]  /*9990*/  HMMA.16816.F32.BF16 R52, R72.reuse, R80, R52 ;  /* 0x000000504834723c */ /* 0x048ff00000041834 */
[C---:B------:R-:W-:Y:S01]  /*99a0*/  HMMA.16816.F32.BF16 R56, R72.reuse, R82, R56 ;  /* 0x000000524838723c */ /* 0x040fe20000041838 */
[----:B------:R-:W3:Y:S07]  /*99b0*/  LDSM.16.MT88.4 R80, [R201+0x1900] ;  /* 0x00190000c950783b */ /* 0x000eee0000004200 */
[C---:B------:R-:W-:Y:S04]  /*99c0*/  HMMA.16816.F32.BF16 R60, R72.reuse, R92, R60 ;  /* 0x0000005c483c723c */ /* 0x040fe8000004183c */
[--C-:B--2---:R-:W-:Y:S04]  /*99d0*/  FFMA.FTZ R70, R145, c[0x0][0x2d0], -R69.reuse ;  /* 0x0000b40091467a23 */ /* 0x104fe80000010845 */
[----:B------:R-:W-:Y:S01]  /*99e0*/  HMMA.16816.F32.BF16 R64, R72, R94, R64 ;  /* 0x0000005e4840723c */ /* 0x000fe20000041840 */
[----:B------:R2:W-:Y:S01]  /*99f0*/  MUFU.EX2 R151, R70 ;  /* 0x0000004600977308 */ /* 0x0005e20000000800 */
[----:B------:R-:W-:Y:S05]  /*9a00*/  LDSM.16.MT88.4 R92, [R201+0x4900] ;  /* 0x00490000c95c783b */ /* 0x000fea0000004200 */
[----:B----4-:R-:W-:Y:S02]  /*9a10*/  F2FP.BF16.PACK_AB R72, R189, R190 ;  /* 0x000000bebd48723e */ /* 0x010fe400000010ff */
[----:B-----5:R-:W-:Y:S03]  /*9a20*/  F2FP.BF16.PACK_AB R74, R157, R188 ;  /* 0x000000bc9d4a723e */ /* 0x020fe600000010ff */
[--C-:B--2---:R-:W-:Y:S04]  /*9a30*/  FFMA.FTZ R70, R146, c[0x0][0x2d0], -R69.reuse ;  /* 0x0000b40092467a23 */ /* 0x104fe80000010845 */
        /* <DEDUP_REMOVED lines=9> */
[C---:B------:R-:W-:Y:S08]  /*9ad0*/  HMMA.16816.F32.BF16 R4, R72.reuse, R88, R4 ;  /* 0x000000584804723c */ /* 0x040ff00000041804 */
[C---:B------:R-:W-:Y:S01]  /*9ae0*/  HMMA.16816.F32.BF16 R8, R72.reuse, R90, R8 ;  /* 0x0000005a4808723c */ /* 0x040fe20000041808 */
[----:B------:R-:W4:Y:S07]  /*9af0*/  LDSM.16.MT88.4 R88, [R197+0x4900] ;  /* 0x00490000c558783b */ /* 0x000f2e0000004200 */
[C---:B-1----:R-:W-:Y:S04]  /*9b00*/  HMMA.16816.F32.BF16 R12, R72.reuse, R76, R12 ;  /* 0x0000004c480c723c */ /* 0x042fe8000004180c */
[--C-:B--2---:R-:W-:Y:S04]  /*9b10*/  FFMA.FTZ R70, R162, c[0x0][0x2d0], -R132.reuse ;  /* 0x0000b400a2467a23 */ /* 0x104fe80000010884 */
[C---:B------:R-:W-:Y:S01]  /*9b20*/  HMMA.16816.F32.BF16 R16, R72.reuse, R78, R16 ;  /* 0x0000004e4810723c */ /* 0x040fe20000041810 */
[----:B------:R1:W2:Y:S01]  /*9b30*/  MUFU.EX2 R144, R70 ;  /* 0x0000004600907308 */ /* 0x0002a20000000800 */
[----:B------:R-:W5:Y:S06]  /*9b40*/  LDSM.16.MT88.4 R76, [R198+0x4900] ;  /* 0x00490000c64c783b */ /* 0x000f6c0000004200 */
[C---:B---3--:R-:W-:Y:S08]  /*9b50*/  HMMA.16816.F32.BF16 R20, R72.reuse, R80, R20 ;  /* 0x000000504814723c */ /* 0x048ff00000041814 */
[C---:B------:R-:W-:Y:S01]  /*9b60*/  HMMA.16816.F32.BF16 R24, R72.reuse, R82, R24 ;  /* 0x000000524818723c */ /* 0x040fe20000041818 */
[----:B------:R-:W3:Y:S07]  /*9b70*/  LDSM.16.MT88.4 R80, [R197+0x2100] ;  /* 0x00210000c550783b */ /* 0x000eee0000004200 */
[C---:B------:R-:W-:Y:S04]  /*9b80*/  HMMA.16816.F32.BF16 R28, R72.reuse, R84, R28 ;  /* 0x00000054481c723c */ /* 0x040fe8000004181c */
[--C-:B-1----:R-:W-:Y:S04]  /*9b90*/  FFMA.FTZ R70, R163, c[0x0][0x2d0], -R132.reuse ;  /* 0x0000b400a3467a23 */ /* 0x102fe80000010884 */
[C---:B------:R-:W-:Y:S01]  /*9ba0*/  HMMA.16816.F32.BF16 R32, R72.reuse, R86, R32 ;  /* 0x000000564820723c */ /* 0x040fe20000041820 */
[----:B------:R1:W-:Y:S01]  /*9bb0*/  MUFU.EX2 R143, R70 ;  /* 0x00000046008f7308 */ /* 0x0003e20000000800 */
[----:B------:R-:W2:Y:S06]  /*9bc0*/  LDSM.16.MT88.4 R84, [R198+0x2100] ;  /* 0x00210000c654783b */ /* 0x000eac0000004200 */
[C---:B----4-:R-:W-:Y:S08]  /*9bd0*/  HMMA.16816.F32.BF16 R36, R72.reuse, R88, R36 ;  /* 0x000000584824723c */ /* 0x050ff00000041824 */
[C---:B------:R-:W-:Y:S01]  /*9be0*/  HMMA.16816.F32.BF16 R40, R72.reuse, R90, R40 ;  /* 0x0000005a4828723c */ /* 0x040fe20000041828 */
[----:B------:R-:W-:Y:S07]  /*9bf0*/  LDSM.16.MT88.4 R88, [R200+0x2100] ;  /* 0x00210000c858783b */ /* 0x000fee0000004200 */
[C---:B-----5:R-:W-:Y:S04]  /*9c00*/  HMMA.16816.F32.BF16 R44, R72.reuse, R76, R44 ;  /* 0x0000004c482c723c */ /* 0x060fe8000004182c */
[--C-:B-1----:R-:W-:Y:S04]  /*9c10*/  FFMA.FTZ R70, R164, c[0x0][0x2d0], -R132.reuse ;  /* 0x0000b400a4467a23 */ /* 0x102fe80000010884 */
[C---:B------:R-:W-:Y:S01]  /*9c20*/  HMMA.16816.F32.BF16 R48, R72.reuse, R78, R48 ;  /* 0x0000004e4830723c */ /* 0x040fe20000041830 */
[----:B------:R1:W4:Y:S01]  /*9c30*/  MUFU.EX2 R142, R70 ;  /* 0x00000046008e7308 */ /* 0x0003220000000800 */
[----:B------:R-:W5:Y:S06]  /*9c40*/  LDSM.16.MT88.4 R76, [R201+0x2100] ;  /* 0x00210000c94c783b */ /* 0x000f6c0000004200 */
[C---:B------:R-:W-:Y:S08]  /*9c50*/  HMMA.16816.F32.BF16 R52, R72.reuse, R92, R52 ;  /* 0x0000005c4834723c */ /* 0x040ff00000041834 */
[C---:B------:R-:W-:Y:S01]  /*9c60*/  HMMA.16816.F32.BF16 R56, R72.reuse, R94, R56 ;  /* 0x0000005e4838723c */ /* 0x040fe20000041838 */
[----:B------:R-:W-:Y:S07]  /*9c70*/  LDSM.16.MT88.4 R92, [R201+0x5100] ;  /* 0x00510000c95c783b */ /* 0x000fee0000004200 */
[C---:B------:R-:W-:Y:S04]  /*9c80*/  HMMA.16816.F32.BF16 R60, R72.reuse, R96, R60 ;  /* 0x00000060483c723c */ /* 0x040fe8000004183c */
[--C-:B-1----:R-:W-:Y:S04]  /*9c90*/  FFMA.FTZ R70, R156, c[0x0][0x2d0], -R69.reuse ;  /* 0x0000b4009c467a23 */ /* 0x102fe80000010845 */
[----:B------:R-:W-:Y:S01]  /*9ca0*/  HMMA.16816.F32.BF16 R64, R72, R98, R64 ;  /* 0x000000624840723c */ /* 0x000fe20000041840 */
[----:B------:R1:W-:Y:S01]  /*9cb0*/  MUFU.EX2 R141, R70 ;  /* 0x00000046008d7308 */ /* 0x0003e20000000800 */
[----:B------:R-:W-:Y:S05]  /*9cc0*/  LDSM.16.MT88.4 R96, [R198+0x2900] ;  /* 0x00290000c660783b */ /* 0x000fea0000004200 */
[----:B--2---:R-:W-:Y:S02]  /*9cd0*/  F2FP.BF16.PACK_AB R72, R144, R145 ;  /* 0x000000919048723e */ /* 0x004fe400000010ff */
[----:B----4-:R-:W-:Y:S03]  /*9ce0*/  F2FP.BF16.PACK_AB R74, R142, R143 ;  /* 0x0000008f8e4a723e */ /* 0x010fe600000010ff */
[--C-:B-1----:R-:W-:Y:S04]  /*9cf0*/  FFMA.FTZ R70, R158, c[0x0][0x2d0], -R69.reuse ;  /* 0x0000b4009e467a23 */ /* 0x102fe80000010845 */
[----:B------:R1:W2:Y:S02]  /*9d00*/  MUFU.EX2 R140, R70 ;  /* 0x00000046008c7308 */ /* 0x0002a40000000800 */
[--C-:B-1----:R-:W-:Y:S01]  /*9d10*/  FFMA.FTZ R70, R159, c[0x0][0x2d0], -R69.reuse ;  /* 0x0000b4009f467a23 */ /* 0x102fe20000010845 */
[----:B--2---:R-:W-:Y:S07]  /*9d20*/  F2FP.BF16.PACK_AB R73, R140, R141 ;  /* 0x0000008d8c49723e */ /* 0x004fee00000010ff */
        /* <DEDUP_REMOVED lines=13> */
[----:B------:R-:W4:Y:S06]  /*9e00*/  LDSM.16.MT88.4 R84, [R198+0x5100] ;  /* 0x00510000c654783b */ /* 0x000f2c0000004200 */
[C---:B-----5:R-:W-:Y:S08]  /*9e10*/  HMMA.16816.F32.BF16 R20, R72.reuse, R76, R20 ;  /* 0x0000004c4814723c */ /* 0x060ff00000041814 */
[C---:B------:R-:W-:Y:S01]  /*9e20*/  HMMA.16816.F32.BF16 R24, R72.reuse, R78, R24 ;  /* 0x0000004e4818723c */ /* 0x040fe20000041818 */
[----:B------:R-:W5:Y:S07]  /*9e30*/  LDSM.16.MT88.4 R76, [R200+0x5100] ;  /* 0x00510000c84c783b */ /* 0x000f6e0000004200 */
[C---:B------:R-:W-:Y:S04]  /*9e40*/  HMMA.16816.F32.BF16 R28, R72.reuse, R88, R28 ;  /* 0x00000058481c723c */ /* 0x040fe8000004181c */
[--C-:B-1----:R-:W-:Y:S02]  /*9e50*/  FFMA.FTZ R70, R170, c[0x0][0x2d0], -R132.reuse ;  /* 0x0000b400aa467a23 */ /* 0x102fe40000010884 */
[----:B------:R-:W-:Y:S02]  /*9e60*/  FFMA.FTZ R132, R171, c[0x0][0x2d0], -R132 ;  /* 0x0000b400ab847a23 */ /* 0x000fe40000010884 */
[C---:B------:R-:W-:Y:S01]  /*9e70*/  HMMA.16816.F32.BF16 R32, R72.reuse, R90, R32 ;  /* 0x0000005a4820723c */ /* 0x040fe20000041820 */
[----:B------:R1:W-:Y:S01]  /*9e80*/  MUFU.EX2 R135, R70 ;  /* 0x0000004600877308 */ /* 0x0003e20000000800 */
[----:B------:R-:W3:Y:S06]  /*9e90*/  LDSM.16.MT88.4 R88, [R197+0x2900] ;  /* 0x00290000c558783b */ /* 0x000eec0000004200 */
[C---:B--2---:R-:W-:Y:S03]  /*9ea0*/  HMMA.16816.F32.BF16 R36, R72.reuse, R80, R36 ;  /* 0x000000504824723c */ /* 0x044fe60000041824 */
[----:B------:R-:W2:Y:S05]  /*9eb0*/  MUFU.EX2 R134, R132 ;  /* 0x0000008400867308 */ /* 0x000eaa0000000800 */
[C---:B------:R-:W-:Y:S08]  /*9ec0*/  HMMA.16816.F32.BF16 R40, R72.reuse, R82, R40 ;  /* 0x000000524828723c */ /* 0x040ff00000041828 */
[C---:B----4-:R-:W-:Y:S04]  /*9ed0*/  HMMA.16816.F32.BF16 R44, R72.reuse, R84, R44 ;  /* 0x00000054482c723c */ /* 0x050fe8000004182c */
[--C-:B-1----:R-:W-:Y:S04]  /*9ee0*/  FFMA.FTZ R70, R165, c[0x0][0x2d0], -R69.reuse ;  /* 0x0000b400a5467a23 */ /* 0x102fe80000010845 */
[C---:B------:R-:W-:Y:S01]  /*9ef0*/  HMMA.16816.F32.BF16 R48, R72.reuse, R86, R48 ;  /* 0x000000564830723c */ /* 0x040fe20000041830 */
[----:B------:R1:W-:Y:S07]  /*9f00*/  MUFU.EX2 R133, R70 ;  /* 0x0000004600857308 */ /* 0x0003ee0000000800 */
[C---:B------:R-:W-:Y:S08]  /*9f10*/  HMMA.16816.F32.BF16 R52, R72.reuse, R92, R52 ;  /* 0x0000005c4834723c */ /* 0x040ff00000041834 */
[C---:B------:R-:W-:Y:S08]  /*9f20*/  HMMA.16816.F32.BF16 R56, R72.reuse, R94, R56 ;  /* 0x0000005e4838723c */ /* 0x040ff00000041838 */
[C---:B-----5:R-:W-:Y:S04]  /*9f30*/  HMMA.16816.F32.BF16 R60, R72.reuse, R76, R60 ;  /* 0x0000004c483c723c */ /* 0x060fe8000004183c */
[--C-:B-1----:R-:W-:Y:S04]  /*9f40*/  FFMA.FTZ R70, R166, c[0x0][0x2d0], -R69.reuse ;  /* 0x0000b400a6467a23 */ /* 0x102fe80000010845 */
[----:B------:R-:W-:Y:S01]  /*9f50*/  HMMA.16816.F32.BF16 R64, R72, R78, R64 ;  /* 0x0000004e4840723c */ /* 0x000fe20000041840 */
[----:B------:R1:W4:Y:S06]  /*9f60*/  MUFU.EX2 R132, R70 ;  /* 0x0000004600847308 */ /* 0x00032c0000000800 */
[----:B---3--:R-:W-:Y:S02]  /*9f70*/  F2FP.BF16.PACK_AB R72, R136, R137 ;  /* 0x000000898848723e */ /* 0x008fe400000010ff */
[----:B--2---:R-:W-:Y:S03]  /*9f80*/  F2FP.BF16.PACK_AB R74, R134, R135 ;  /* 0x00000087864a723e */ /* 0x004fe600000010ff */
[--C-:B-1----:R-:W-:Y:S01]  /*9f90*/  FFMA.FTZ R70, R167, c[0x0][0x2d0], -R69.reuse ;  /* 0x0000b400a7467a23 */ /* 0x102fe20000010845 */
[----:B----4-:R-:W-:Y:S01]  /*9fa0*/  F2FP.BF16.PACK_AB R73, R132, R133 ;  /* 0x000000858449723e */ /* 0x010fe200000010ff */
[----:B------:R-:W-:Y:S04]  /*9fb0*/  FFMA.FTZ R69, R71, c[0x0][0x2d0], -R69 ;  /* 0x0000b40047457a23 */ /* 0x000fe80000010845 */
[----:B------:R-:W-:Y:S10]  /*9fc0*/  MUFU.EX2 R70, R70 ;  /* 0x0000004600467308 */ /* 0x000ff40000000800 */
[----:B------:R-:W1:Y:S02]  /*9fd0*/  MUFU.EX2 R69, R69 ;  /* 0x0000004500457308 */ /* 0x000e640000000800 */
[----:B-1----:R-:W-:Y:S07]  /*9fe0*/  F2FP.BF16.PACK_AB R75, R69, R70 ;  /* 0x00000046454b723e */ /* 0x002fee00000010ff */
[C---:B------:R-:W-:Y:S07]  /*9ff0*/  HMMA.16816.F32.BF16 R76, R72.reuse, R88, R4 ;  /* 0x00000058484c723c */ /* 0x040fee0000041804 */
[----:B------:R-:W-:Y:S01]  /*a000*/  FFMA.FTZ R4, R2, R249, R236 ;  /* 0x000000f902047223 */ /* 0x000fe200000100ec */
[C---:B------:R-:W-:Y:S01]  /*a010*/  HMMA.16816.F32.BF16 R80, R72.reuse, R90, R8 ;  /* 0x0000005a4850723c */ /* 0x040fe20000041808 */
[----:B------:R-:W-:Y:S03]  /*a020*/  LDSM.16.MT88.4 R8, [R200+0x5900] ;  /* 0x00590000c808783b */ /* 0x000fe60000004200 */
[----:B------:R-:W-:Y:S02]  /*a030*/  FFMA.FTZ R2, R0, R250, R235 ;  /* 0x000000fa00027223 */ /* 0x000fe400000100eb */
[----:B------:R-:W-:Y:S02]  /*a040*/  FADD.FTZ R0, R239, R4 ;  /* 0x00000004ef007221 */ /* 0x000fe40000010000 */
[C---:B------:R-:W-:Y:S01]  /*a050*/  HMMA.16816.F32.BF16 R84, R72.reuse, R96, R12 ;  /* 0x000000604854723c */ /* 0x040fe2000004180c */
[----:B------:R-:W1:Y:S03]  /*a060*/  LDSM.16.MT88.4 R4, [R201+0x5900] ;  /* 0x00590000c904783b */ /* 0x000e660000004200 */
        /* <DEDUP_REMOVED lines=14> */
[----:B------:R-:W-:Y:S01]  /*a150*/  FADD.FTZ R2, R227, R2 ;  /* 0x00000002e3027221 */ /* 0x000fe20000010000 */
[C---:B------:R-:W-:Y:S03]  /*a160*/  HMMA.16816.F32.BF16 R104, R72.reuse, R106, R32 ;  /* 0x0000006a4868723c */ /* 0x040fe60000041820 */
[----:B------:R-:W-:Y:S02]  /*a170*/  FADD.FTZ R0, R228, R0 ;  /* 0x00000000e4007221 */ /* 0x000fe40000010000 */
[----:B------:R-:W-:Y:S02]  /*a180*/  FADD.FTZ R2, R225, R2 ;  /* 0x00000002e1027221 */ /* 0x000fe40000010000 */
[----:B------:R-:W-:Y:S01]  /*a190*/  FADD.FTZ R0, R119, R0 ;  /* 0x0000000077007221 */ /* 0x000fe20000010000 */
[C---:B------:R-:W-:Y:S04]  /*a1a0*/  HMMA.16816.F32.BF16 R108, R72.reuse, R112, R36 ;  /* 0x00000070486c723c */ /* 0x040fe80000041824 */
[----:B------:R-:W-:Y:S02]  /*a1b0*/  FADD.FTZ R2, R117, R2 ;  /* 0x0000000275027221 */ /* 0x000fe40000010000 */
[----:B------:R-:W-:Y:S02]  /*a1c0*/  FADD.FTZ R0, R224, R0 ;  /* 0x00000000e0007221 */ /* 0x000fe40000010000 */
[----:B------:R-:W-:Y:S01]  /*a1d0*/  FADD.FTZ R2, R116, R2 ;  /* 0x0000000274027221 */ /* 0x000fe20000010000 */
[C---:B------:R-:W-:Y:S03]  /*a1e0*/  HMMA.16816.F32.BF16 R112, R72.reuse, R114, R40 ;  /* 0x000000724870723c */ /* 0x040fe60000041828 */
[----:B------:R-:W-:Y:S02]  /*a1f0*/  FADD.FTZ R0, R118, R0 ;  /* 0x0000000076007221 */ /* 0x000fe40000010000 */
[----:B------:R-:W-:Y:S01]  /*a200*/  FADD.FTZ R2, R215, R2 ;  /* 0x00000002d7027221 */ /* 0x000fe20000010000 */
[----:B------:R-:W-:Y:S01]  /*a210*/  IADD3 R215, R218, -0x1, RZ ;  /* 0xffffffffdad77810 */ /* 0x000fe20007ffe0ff */
[----:B------:R-:W-:Y:S01]  /*a220*/  FADD.FTZ R0, R223, R0 ;  /* 0x00000000df007221 */ /* 0x000fe20000010000 */
        /* <DEDUP_REMOVED lines=8> */
[C---:B-1----:R-:W-:Y:S04]  /*a2b0*/  HMMA.16816.F32.BF16 R52, R72.reuse, R4, R52 ;  /* 0x000000044834723c */ /* 0x042fe80000041834 */
        /* <DEDUP_REMOVED lines=11> */
[----:B------:R-:W-:Y:S03]  /*a370*/  HMMA.16816.F32.BF16 R64, R72, R10, R64 ;  /* 0x0000000a4840723c */ /* 0x000fe60000041840 */
[----:B------:R-:W-:Y:S02]  /*a380*/  FADD.FTZ R0, R142, R0 ;  /* 0x000000008e007221 */ /* 0x000fe40000010000 */
[----:B------:R-:W-:Y:S02]  /*a390*/  FADD.FTZ R4, R138, R2 ;  /* 0x000000028a047221 */ /* 0x000fe40000010000 */
[----:B------:R-:W-:Y:S02]  /*a3a0*/  FADD.FTZ R2, R137, R0 ;  /* 0x0000000089027221 */ /* 0x000fe40000010000 */
[----:B------:R-:W-:Y:S03]  /*a3b0*/  FADD.FTZ R0, R133, R4 ;  /* 0x0000000485007221 */ /* 0x000fe60000010000 */
[----:B------:R-:W-:Y:S02]  /*a3c0*/  FADD.FTZ R2, R136, R2 ;  /* 0x0000000288027221 */ /* 0x000fe40000010000 */
[----:B------:R-:W-:Y:S02]  /*a3d0*/  FADD.FTZ R0, R132, R0 ;  /* 0x0000000084007221 */ /* 0x000fe40000010000 */
[----:B------:R-:W-:Y:S02]  /*a3e0*/  FADD.FTZ R2, R135, R2 ;  /* 0x0000000287027221 */ /* 0x000fe40000010000 */
[----:B------:R-:W-:Y:S02]  /*a3f0*/  FADD.FTZ R0, R70, R0 ;  /* 0x0000000046007221 */ /* 0x000fe40000010000 */
[----:B------:R-:W-:Y:S02]  /*a400*/  FADD.FTZ R249, R134, R2 ;  /* 0x0000000286f97221 */ /* 0x000fe40000010000 */
[----:B------:R-:W-:Y:S02]  /*a410*/  FADD.FTZ R250, R69, R0 ;  /* 0x0000000045fa7221 */ /* 0x000fe40000010000 */
[----:B------:R-:W-:Y:S02]  /*a420*/  IMAD.MOV.U32 R218, RZ, RZ, R215 ;  /* 0x000000ffffda7224 */ /* 0x000fe400078e00d7 */
[----:B------:R-:W-:Y:S02]  /*a430*/  IMAD.MOV.U32 R69, RZ, RZ, R68 ;  /* 0x000000ffff457224 */ /* 0x000fe400078e0044 */
[----:B------:R-:W-:Y:S01]  /*a440*/  IMAD.MOV.U32 R70, RZ, RZ, R3 ;  /* 0x000000ffff467224 */ /* 0x000fe200078e0003 */
[----:B------:R-:W-:-:S05]  /*a450*/  @P0 BRA `(.L_x_265) ;  /* 0xffffbb7000000947 */ /* 0x000fca000383ffff */
.L_x_254:
[----:B------:R-:W2:Y:S04]  /*a460*/  LDL R2, [R1] ;  /* 0x0000000001027983 */ /* 0x000ea80000100800 */
[----:B------:R-:W1:Y:S02]  /*a470*/  S2R R0, SR_CTAID.X ;  /* 0x0000000000007919 */ /* 0x000e640000002500 */
[----:B-1----:R-:W-:-:S05]  /*a480*/  LEA R0, R0, 0x7f, 0x7 ;  /* 0x0000007f00007811 */ /* 0x002fca00078e38ff */
[----:B------:R-:W-:-:S05]  /*a490*/  @P4 IMAD.HI.U32 R4, R0, c[0x0][0x2c8], RZ ;  /* 0x0000b20000044a27 */ /* 0x000fca00078e00ff */
[----:B------:R-:W-:Y:S02]  /*a4a0*/  @P4 SHF.R.U32.HI R0, RZ, c[0x0][0x2cc], R4 ;  /* 0x0000b300ff004a19 */ /* 0x000fe40000011604 */
[----:B--2---:R-:W-:-:S05]  /*a4b0*/  IADD3 R2, R252, 0x1, -R2 ;  /* 0x00000001fc027810 */ /* 0x004fca0007ffe802 */
[----:B------:R-:W-:-:S05]  /*a4c0*/  IMAD.IADD R0, R2, 0x1, R0 ;  /* 0x0000000102007824 */ /* 0x000fca00078e0200 */
[----:B------:R-:W-:Y:S01]  /*a4d0*/  IADD3 R2, R0, -c[0x0][0x324], RZ ;  /* 0x8000c90000027a10 */ /* 0x000fe20007ffe0ff */
[----:B------:R-:W-:Y:S05]  /*a4e0*/  @!P3 BRA `(.L_x_266) ;  /* 0x000000f00000b947 */ /* 0x000fea0003800000 */
[----:B------:R-:W-:-:S13]  /*a4f0*/  ISETP.GT.AND P0, PT, R0, -0x1, PT ;  /* 0xffffffff0000780c */ /* 0x000fda0003f04270 */
[----:B------:R-:W-:Y:S05]  /*a500*/  @P0 BRA `(.L_x_267) ;  /* 0x0000007000000947 */ /* 0x000fea0003800000 */
[----:B------:R-:W-:Y:S01]  /*a510*/  IMAD.MOV.U32 R4, RZ, RZ, 0x1 ;  /* 0x00000001ff047424 */ /* 0x000fe200078e00ff */
[----:B------:R-:W-:-:S04]  /*a520*/  LOP3.LUT R0, RZ, R0, RZ, 0x33, !PT ;  /* 0x00000000ff007212 */ /* 0x000fc800078e33ff */
[----:B------:R-:W-:-:S13]  /*a530*/  ISETP.NE.AND P0, PT, R4, c[0x0][0x32c], PT ;  /* 0x0000cb0004007a0c */ /* 0x000fda0003f05270 */
[----:B------:R-:W-:-:S05]  /*a540*/  @P0 IMAD.HI.U32 R4, R0, c[0x0][0x330], RZ ;  /* 0x0000cc0000040a27 */ /* 0x000fca00078e00ff */
[----:B------:R-:W-:-:S04]  /*a550*/  @P0 SHF.R.U32.HI R0, RZ, c[0x0][0x334], R4 ;  /* 0x0000cd00ff000a19 */ /* 0x000fc80000011604 */
[----:B------:R-:W-:Y:S01]  /*a560*/  LOP3.LUT R0, RZ, R0, RZ, 0x33, !PT ;  /* 0x00000000ff007212 */ /* 0x000fe200078e33ff */
[----:B------:R-:W-:Y:S05]  /*a570*/  BRA `(.L_x_268) ;  /* 0x0000004000007947 */ /* 0x000fea0003800000 */
.L_x_267:
[----:B------:R-:W-:-:S04]  /*a580*/  MOV R4, 0x1 ;  /* 0x0000000100047802 */ /* 0x000fc80000000f00 */
[----:B------:R-:W-:-:S13]  /*a590*/  ISETP.NE.AND P0, PT, R4, c[0x0][0x32c], PT ;  /* 0x0000cb0004007a0c */ /* 0x000fda0003f05270 */
[----:B------:R-:W-:-:S05]  /*a5a0*/  @P0 IMAD.HI.U32 R4, R0, c[0x0][0x330], RZ ;  /* 0x0000cc0000040a27 */ /* 0x000fca00078e00ff */
[----:B------:R-:W-:-:S05]  /*a5b0*/  @P0 SHF.R.U32.HI R0, RZ, c[0x0][0x334], R4 ;  /* 0x0000cd00ff000a19 */ /* 0x000fca0000011604 */
.L_x_268:
[----:B------:R-:W-:-:S05]  /*a5c0*/  IMAD R0, R0, c[0x0][0x32c], RZ ;  /* 0x0000cb0000007a24 */ /* 0x000fca00078e02ff */
[----:B------:R-:W-:-:S04]  /*a5d0*/  IMNMX R2, R2, R0, !PT ;  /* 0x0000000002027217 */ /* 0x000fc80007800200 */
.L_x_266:
[----:B------:R-:W-:-:S05]  /*a5e0*/  IADD3 R2, R2, 0x5f, RZ ;  /* 0x0000005f02027810 */ /* 0x000fca0007ffe0ff */
[----:B------:R-:W-:-:S05]  /*a5f0*/  IMAD.HI R2, R2, 0x2aaaaaab, RZ ;  /* 0x2aaaaaab02027827 */ /* 0x000fca00078e02ff */
[----:B------:R-:W-:-:S04]  /*a600*/  SHF.R.U32.HI R0, RZ, 0x1f, R2 ;  /* 0x0000001fff007819 */ /* 0x000fc80000011602 */
[----:B------:R-:W-:-:S04]  /*a610*/  LEA.HI.SX32 R0, R2, R0, 0x1c ;  /* 0x0000000002007211 */ /* 0x000fc800078fe2ff */
[----:B------:R-:W-:-:S04]  /*a620*/  IMNMX R4, R251, R0, !PT ;  /* 0x00000000fb047217 */ /* 0x000fc80007800200 */
[----:B------:R-:W-:Y:S01]  /*a630*/  ISETP.GE.AND P0, PT, R215, R4, PT ;  /* 0x00000004d700720c */ /* 0x000fe20003f06270 */
[----:B------:R1:W-:-:S12]  /*a640*/  STL [R1+0xc], R4 ;  /* 0x00000c0401007387 */ /* 0x0003d80000100800 */
[----:B------:R-:W-:Y:S05]  /*a650*/  @!P0 BRA `(.L_x_269) ;  /* 0x000033a000008947 */ /* 0x000fea0003800000 */
[----:B------:R-:W2:Y:S01]  /*a660*/  LDL R6, [R1+0x28] ;  /* 0x0000280001067983 */ /* 0x000ea20000100800 */
[C---:B-1----:R-:W-:Y:S01]  /*a670*/  IADD3 R4, R226.reuse, 0x40, RZ ;  /* 0x00000040e2047810 */ /* 0x042fe20007ffe0ff */
[----:B------:R-:W-:Y:S01]  /*a680*/  IMAD.MOV.U32 R70, RZ, RZ, R3 ;  /* 0x000000ffff467224 */ /* 0x000fe200078e0003 */
[C---:B------:R-:W-:Y:S01]  /*a690*/  IADD3 R5, R226.reuse, 0x40, RZ ;  /* 0x00000040e2057810 */ /* 0x040fe20007ffe0ff */
[----:B------:R-:W-:Y:S01]  /*a6a0*/  IMAD.MOV.U32 R69, RZ, RZ, R68 ;  /* 0x000000ffff457224 */ /* 0x000fe200078e0044 */
[----:B------:R-:W-:Y:S01]  /*a6b0*/  SHF.R.S32.HI R4, RZ, 0x1f, R4 ;  /* 0x0000001fff047819 */ /* 0x000fe20000011404 */
[----:B------:R-:W-:Y:S01]  /*a6c0*/  IMAD.MOV.U32 R218, RZ, RZ, R215 ;  /* 0x000000ffffda7224 */ /* 0x000fe200078e00d7 */
[----:B------:R-:W-:Y:S01]  /*a6d0*/  SHF.R.S32.HI R222, RZ, 0x1f, R226 ;  /* 0x0000001fffde7819 */ /* 0x000fe200000114e2 */
[----:B------:R-:W-:Y:S01]  /*a6e0*/  IMAD.SHL.U32 R0, R226, 0x2, RZ ;  /* 0x00000002e2007824 */ /* 0x000fe200078e00ff */
[----:B------:R-:W-:Y:S02]  /*a6f0*/  LEA.HI R4, R4, R5, RZ, 0x3 ;  /* 0x0000000504047211 */ /* 0x000fe400078f18ff */
[----:B------:R-:W-:-:S02]  /*a700*/  SHF.L.U64.HI R222, R226, 0x1, R222 ;  /* 0x00000001e2de7819 */ /* 0x000fc400000102de */
[----:B------:R-:W-:-:S05]  /*a710*/  LOP3.LUT R4, R4, 0xfffffff8, RZ, 0xc0, !PT ;  /* 0xfffffff804047812 */ /* 0x000fca00078ec0ff */
[C---:B------:R-:W-:Y:S01]  /*a720*/  IMAD.SHL.U32 R220, R4.reuse, 0x2, RZ ;  /* 0x0000000204dc7824 */ /* 0x040fe200078e00ff */
[----:B--2---:R-:W-:Y:S02]  /*a730*/  SHF.L.U64.HI R221, R4, 0x1, R6 ;  /* 0x0000000104dd7819 */ /* 0x004fe40000010206 */
.L_x_272:
[----:B------:R-:W-:Y:S04]  /*a740*/  DEPBAR.LE SB0, 0x0 ;  /* 0x000080000000791a */ /* 0x000fe80000000000 */
[----:B------:R-:W-:Y:S01]  /*a750*/  BAR.SYNC.DEFER_BLOCKING 0x0 ;  /* 0x0000000000007b1d */ /* 0x000fe20000010000 */
[----:B------:R-:W-:Y:S01]  /*a760*/  ISETP.GT.AND P0, PT, R251, R218, PT ;  /* 0x000000dafb00720c */ /* 0x000fe20003f04270 */
[----:B------:R-:W-:Y:S01]  /*a770*/  IMAD.SHL.U32 R227, R226, 0x2, RZ ;  /* 0x00000002e2e37824 */ /* 0x000fe200078e00ff */
        /* <DEDUP_REMOVED lines=64> */
.L_x_270:
        /* <DEDUP_REMOVED lines=168> */
[----:B------:R-:W5:Y:S01]  /*b600*/  LDSM.16.M88.4 R8, [R199+0x5800] ;  /* 0x00580000c708783b */ /* 0x000f620000000200 */
[----:B------:R-:W-:Y:S06]  /*b610*/  DEPBAR.LE SB0, 0x0 ;  /* 0x000080000000791a */ /* 0x000fec0000000000 */
[----:B------:R4:W2:Y:S01]  /*b620*/  MUFU.TANH R145, R19 ;  /* 0x0000001300917308 */ /* 0x0008a20000002400 */
[----:B------:R-:W-:Y:S01]  /*b630*/  BAR.SYNC.DEFER_BLOCKING 0x0 ;  /* 0x0000000000007b1d */ /* 0x000fe20000010000 */
[C---:B-1----:R-:W-:Y:S06]  /*b640*/  HMMA.16816.F32.BF16 R36, R192.reuse, R4, R36 ;  /* 0x00000004c024723c */ /* 0x042fec0000041824 */
[----:B------:R-:W-:Y:S02]  /*b650*/  FMUL.FTZ R28, R28, c[0x0][0x320] ;  /* 0x0000c8001c1c7a20 */ /* 0x000fe40000410000 */
        /* <DEDUP_REMOVED lines=57> */
[----:B------:R4:W1:Y:S01]  /*b9f0*/  MUFU.TANH R72, R0 ;  /* 0x0000000000487308 */ /* 0x0008620000002400 */
[----:B------:R-:W-:-:S05]  /*ba00*/  @!P0 BRA `(.L_x_271) ;  /* 0x000003f000008947 */ /* 0x000fca0003800000 */
[----:B--23--:R-:W2:Y:S01]  /*ba10*/  LDL R2, [R1+0x10] ;  /* 0x0000100001027983 */ /* 0x00cea20000100800 */
[----:B------:R-:W-:Y:S01]  /*ba20*/  IMAD.MOV.U32 R216, RZ, RZ, RZ ;  /* 0x000000ffffd87224 */ /* 0x000fe200078e00ff */
[----:B------:R-:W-:Y:S02]  /*ba30*/  IADD3 R12, -R68, 0x10, RZ ;  /* 0x00000010440c7810 */ /* 0x000fe40007ffe1ff */
[----:B------:R-:W3:Y:S02]  /*ba40*/  LDL.64 R234, [R1+0x18] ;  /* 0x0000180001ea7983 */ /* 0x000ee40000100a00 */
[----:B------:R-:W-:Y:S02]  /*ba50*/  LOP3.LUT R12, R12, 0xf, RZ, 0xc0, !PT ;  /* 0x0000000f0c0c7812 */ /* 0x000fe400078ec0ff */
[----:B------:R-:W5:Y:S04]  /*ba60*/  LDL R228, [R1+0x20] ;  /* 0x0000200001e47983 */ /* 0x000f680000100800 */
[----:B------:R-:W4:Y:S01]  /*ba70*/  S2R R229, SR_CTAID.Y ;  /* 0x0000000000e57919 */ /* 0x000f220000002600 */
[----:B--2---:R-:W-:Y:S05]  /*ba80*/  IMAD R2, R218, 0x60, R2 ;  /* 0x00000060da027824 */ /* 0x004fea00078e0202 */
[----:B------:R-:W-:Y:S05]  /*ba90*/  IADD3 R2, R2, -0x60, R231 ;  /* 0xffffffa002027810 */ /* 0x000fea0007ffe0e7 */
[----:B------:R-:W-:Y:S04]  /*baa0*/  @P5 IMAD.HI.U32 R3, R2, c[0x0][0x2bc], RZ ;  /* 0x0000af0002035a27 */ /* 0x000fe800078e00ff */
[----:B----4-:R-:W-:Y:S01]  /*bab0*/  IMAD.MOV.U32 R0, RZ, RZ, R2 ;  /* 0x000000ffff007224 */ /* 0x010fe200078e0002 */
[----:B------:R-:W-:Y:S04]  /*bac0*/  @P5 SHF.R.U32.HI R0, RZ, c[0x0][0x2c0], R3 ;  /* 0x0000b000ff005a19 */ /* 0x000fe80000011603 */
[C---:B---3--:R-:W-:Y:S01]  /*bad0*/  @!P1 IADD3 R3, P0, R0.reuse, R234, RZ ;  /* 0x000000ea00039210 */ /* 0x048fe20007f1e0ff */
[----:B------:R-:W-:Y:S03]  /*bae0*/  IMAD.WIDE.U32 R234, R229, c[0x0][0x1e8], RZ ;  /* 0x00007a00e5ea7a25 */ /* 0x000fe600078e00ff */
[----:B-----5:R-:W-:Y:S01]  /*baf0*/  @!P1 LEA.HI.X.SX32 R5, R0, R228, 0x1, P0 ;  /* 0x000000e400059211 */ /* 0x020fe200000f0eff */
        /* <DEDUP_REMOVED lines=48> */
.L_x_271:
[----:B--234-:R-:W-:Y:S01]  /*be00*/  FMNMX.FTZ R0, R132, R69, !PT ;  /* 0x0000004584007209 */ /* 0x01cfe20007810000 */
        /* <DEDUP_REMOVED lines=19> */
[----:B-1----:R-:W-:Y:S01]  /*bf40*/  FMNMX.FTZ R0, R146, R0, !PT ;  /* 0x0000000092007209 */ /* 0x002fe20007810000 */
        /* <DEDUP_REMOVED lines=27> */
[----:B------:R-:W-:Y:S04]  /*c100*/  FMNMX.FTZ R0, R190, R0, !PT ;  /* 0x00000000be007209 */ /* 0x000fe80007810000 */
[----:B------:R-:W-:Y:S02]  /*c110*/  FMNMX.FTZ R68, R224, R0, !PT ;  /* 0x00000000e0447209 */ /* 0x000fe40007810000 */
[----:B------:R-:W-:Y:S02]  /*c120*/  FMNMX.FTZ R0, R223, R2, !PT ;  /* 0x00000002df007209 */ /* 0x000fe40007810000 */
[----:B------:R-:W-:Y:S02]  /*c130*/  FMNMX.FTZ R68, R225, R68, !PT ;  /* 0x00000044e1447209 */ /* 0x000fe40007810000 */
[----:B------:R-:W-:Y:S03]  /*c140*/  FMNMX.FTZ R0, R71, R0, !PT ;  /* 0x0000000047007209 */ /* 0x000fe60007810000 */
[----:B------:R-:W-:Y:S01]  /*c150*/  SHFL.BFLY PT, R3, R68, 0x2, 0x1f ;  /* 0x0c401f0044037f89 */ /* 0x000fe200000e0000 */
[----:B------:R-:W-:Y:S07]  /*c160*/  FMNMX.FTZ R0, R72, R0, !PT ;  /* 0x0000000048007209 */ /* 0x000fee0007810000 */
        /* <DEDUP_REMOVED lines=9> */
[--C-:B------:R-:W-:Y:S02]  /*c200*/  FFMA.FTZ R4, R132, c[0x0][0x2d0], -R144.reuse ;  /* 0x0000b40084047a23 */ /* 0x100fe40000010890 */
[----:B------:R-:W-:Y:S02]  /*c210*/  FMUL.FTZ R0, R2, c[0x0][0x2d0] ;  /* 0x0000b40002007a20 */ /* 0x000fe40000410000 */
[----:B------:R1:W-:Y:S01]  /*c220*/  MUFU.EX2 R245, R4 ;  /* 0x0000000400f57308 */ /* 0x0003e20000000800 */
[----:B------:R-:W-:Y:S02]  /*c230*/  FMUL.FTZ R69, R3, c[0x0][0x2d0] ;  /* 0x0000b40003457a20 */ /* 0x000fe40000410000 */
[--C-:B------:R-:W-:Y:S02]  /*c240*/  FFMA.FTZ R32, R74, c[0x0][0x2d0], -R144.reuse ;  /* 0x0000b4004a207a23 */ /* 0x100fe40000010890 */
[--C-:B------:R-:W-:Y:S02]  /*c250*/  FFMA.FTZ R8, R138, c[0x0][0x2d0], -R69.reuse ;  /* 0x0000b4008a087a23 */ /* 0x100fe40000010845 */
[--C-:B------:R-:W-:Y:S02]  /*c260*/  FFMA.FTZ R6, R134, c[0x0][0x2d0], -R69.reuse ;  /* 0x0000b40086067a23 */ /* 0x100fe40000010845 */
[--C-:B------:R-:W-:Y:S01]  /*c270*/  FFMA.FTZ R40, R139, c[0x0][0x2d0], -R69.reuse ;  /* 0x0000b4008b287a23 */ /* 0x100fe20000010845 */
[----:B------:R2:W3:Y:S01]  /*c280*/  MUFU.EX2 R2, R0 ;  /* 0x0000000000027308 */ /* 0x0004e20000000800 */
[--C-:B------:R-:W-:Y:S02]  /*c290*/  FFMA.FTZ R48, R141, c[0x0][0x2d0], -R144.reuse ;  /* 0x0000b4008d307a23 */ /* 0x100fe40000010890 */
[--C-:B------:R-:W-:Y:S07]  /*c2a0*/  FFMA.FTZ R71, R71, c[0x0][0x2d0], -R69.reuse ;  /* 0x0000b40047477a23 */ /* 0x100fee0000010845 */
[----:B------:R4:W-:Y:S01]  /*c2b0*/  MUFU.EX2 R243, R8 ;  /* 0x0000000800f37308 */ /* 0x0009e20000000800 */
[----:B-1----:R-:W-:Y:S09]  /*c2c0*/  FFMA.FTZ R4, R137, c[0x0][0x2d0], -R144 ;  /* 0x0000b40089047a23 */ /* 0x002ff20000010890 */
[----:B------:R1:W-:Y:S01]  /*c2d0*/  MUFU.EX2 R248, R4 ;  /* 0x0000000400f87308 */ /* 0x0003e20000000800 */
[----:B--2---:R-:W-:Y:S02]  /*c2e0*/  FADD.FTZ R0, -R3, R70 ;  /* 0x0000004603007221 */ /* 0x004fe40000010100 */
[----:B---3--:R-:W-:Y:S02]  /*c2f0*/  FMUL.FTZ R5, R2, R77 ;  /* 0x0000004d02057220 */ /* 0x008fe40000410000 */
[----:B------:R-:W-:Y:S05]  /*c300*/  FMUL.FTZ R0, R0, c[0x0][0x2d0] ;  /* 0x0000b40000007a20 */ /* 0x000fea0000410000 */
[----:B------:R-:W2:Y:S01]  /*c310*/  MUFU.EX2 R244, R6 ;  /* 0x0000000600f47308 */ /* 0x000ea20000000800 */
[C---:B------:R-:W-:Y:S02]  /*c320*/  FMUL.FTZ R9, R2.reuse, R81 ;  /* 0x0000005102097220 */ /* 0x040fe40000410000 */
[C---:B------:R-:W-:Y:S02]  /*c330*/  FMUL.FTZ R16, R2.reuse, R88 ;  /* 0x0000005802107220 */ /* 0x040fe40000410000 */
[C---:B----4-:R-:W-:Y:S02]  /*c340*/  FMUL.FTZ R8, R2.reuse, R80 ;  /* 0x0000005002087220 */ /* 0x050fe40000410000 */
[----:B------:R-:W-:Y:S02]  /*c350*/  FMUL.FTZ R17, R2, R89 ;  /* 0x0000005902117220 */ /* 0x000fe40000410000 */
[--C-:B------:R-:W-:Y:S01]  /*c360*/  FFMA.FTZ R70, R142, c[0x0][0x2d0], -R144.reuse ;  /* 0x0000b4008e467a23 */ /* 0x100fe20000010890 */
[----:B------:R-:W3:Y:S01]  /*c370*/  MUFU.EX2 R0, R0 ;  /* 0x0000000000007308 */ /* 0x000ee20000000800 */
[C---:B------:R-:W-:Y:S02]  /*c380*/  FMUL.FTZ R24, R2.reuse, R96 ;  /* 0x0000006002187220 */ /* 0x040fe40000410000 */
[C---:B------:R-:W-:Y:S02]  /*c390*/  FMUL.FTZ R25, R2.reuse, R97 ;  /* 0x0000006102197220 */ /* 0x040fe40000410000 */
[--C-:B-1----:R-:W-:Y:S02]  /*c3a0*/  FFMA.FTZ R4, R135, c[0x0][0x2d0], -R144.reuse ;  /* 0x0000b40087047a23 */ /* 0x102fe40000010890 */
[C---:B------:R-:W-:Y:S02]  /*c3b0*/  FMUL.FTZ R33, R2.reuse, R105 ;  /* 0x0000006902217220 */ /* 0x040fe40000410000 */
[C---:B------:R-:W-:Y:S01]  /*c3c0*/  FMUL.FTZ R41, R2.reuse, R113 ;  /* 0x0000007102297220 */ /* 0x040fe20000410000 */
[----:B------:R1:W-:Y:S01]  /*c3d0*/  MUFU.EX2 R247, R4 ;  /* 0x0000000400f77308 */ /* 0x0003e20000000800 */
[C---:B------:R-:W-:Y:S02]  /*c3e0*/  FMUL.FTZ R49, R2.reuse, R121 ;  /* 0x0000007902317220 */ /* 0x040fe40000410000 */
[C---:B------:R-:W-:Y:S01]  /*c3f0*/  FMUL.FTZ R52, R2.reuse, R52 ;  /* 0x0000003402347220 */ /* 0x040fe20000410000 */
[----:B--2---:R-:W-:Y:S01]  /*c400*/  F2FP.BF16.PACK_AB R77, R243, R244 ;  /* 0x000000f4f34d723e */ /* 0x004fe200000010ff */
[C---:B------:R-:W-:Y:S02]  /*c410*/  FMUL.FTZ R53, R2.reuse, R53 ;  /* 0x0000003502357220 */ /* 0x040fe40000410000 */
[C---:B------:R-:W-:Y:S02]  /*c420*/  FMUL.FTZ R56, R2.reuse, R56 ;  /* 0x0000003802387220 */ /* 0x040fe40000410000 */
[C---:B------:R-:W-:Y:S01]  /*c430*/  FMUL.FTZ R57, R2.reuse, R57 ;  /* 0x0000003902397220 */ /* 0x040fe20000410000 */
[----:B------:R2:W-:Y:S01]  /*c440*/  MUFU.EX2 R235, R70 ;  /* 0x0000004600eb7308 */ /* 0x0005e20000000800 */
[C---:B------:R-:W-:Y:S02]  /*c450*/  FMUL.FTZ R60, R2.reuse, R60 ;  /* 0x0000003c023c7220 */ /* 0x040fe40000410000 */
[----:B------:R-:W-:Y:S02]  /*c460*/  FMUL.FTZ R61, R2, R61 ;  /* 0x0000003d023d7220 */ /* 0x000fe40000410000 */
[C---:B---3--:R-:W-:Y:S02]  /*c470*/  FMUL.FTZ R6, R0.reuse, R78 ;  /* 0x0000004e00067220 */ /* 0x048fe40000410000 */
[C---:B------:R-:W-:Y:S02]  /*c480*/  FMUL.FTZ R7, R0.reuse, R79 ;  /* 0x0000004f00077220 */ /* 0x040fe40000410000 */
[C---:B------:R-:W-:Y:S01]  /*c490*/  FMUL.FTZ R10, R0.reuse, R82 ;  /* 0x00000052000a7220 */ /* 0x040fe20000410000 */
[----:B------:R3:W-:Y:S01]  /*c4a0*/  MUFU.EX2 R240, R32 ;  /* 0x0000002000f07308 */ /* 0x0007e20000000800 */
[C---:B------:R-:W-:Y:S02]  /*c4b0*/  FMUL.FTZ R11, R0.reuse, R83 ;  /* 0x00000053000b7220 */ /* 0x040fe40000410000 */
[C---:B------:R-:W-:Y:S01]  /*c4c0*/  FMUL.FTZ R18, R0.reuse, R90 ;  /* 0x0000005a00127220 */ /* 0x040fe20000410000 */
[----:B------:R-:W4:Y:S01]  /*c4d0*/  LDSM.16.MT88.4 R80, [R198+0x3100] ;  /* 0x00310000c650783b */ /* 0x000f220000004200 */
[--C-:B-1----:R-:W-:Y:S02]  /*c4e0*/  FFMA.FTZ R4, R73, c[0x0][0x2d0], -R144.reuse ;  /* 0x0000b40049047a23 */ /* 0x102fe40000010890 */
[C---:B------:R-:W-:Y:S02]  /*c4f0*/  FMUL.FTZ R19, R0.reuse, R91 ;  /* 0x0000005b00137220 */ /* 0x040fe40000410000 */
[C---:B------:R-:W-:Y:S01]  /*c500*/  FMUL.FTZ R26, R0.reuse, R98 ;  /* 0x00000062001a7220 */ /* 0x040fe20000410000 */
[----:B------:R1:W5:Y:S01]  /*c510*/  MUFU.EX2 R246, R4 ;  /* 0x0000000400f67308 */ /* 0x0003620000000800 */
[C---:B------:R-:W-:Y:S01]  /*c520*/  FMUL.FTZ R27, R0.reuse, R99 ;  /* 0x00000063001b7220 */ /* 0x040fe20000410000 */
[----:B------:R-:W-:Y:S01]  /*c530*/  LDSM.16.MT88.4 R88, [R200+0x3100] ;  /* 0x00310000c858783b */ /* 0x000fe20000004200 */
[C---:B------:R-:W-:Y:S02]  /*c540*/  FMUL.FTZ R34, R0.reuse, R106 ;  /* 0x0000006a00227220 */ /* 0x040fe40000410000 */
[--C-:B--2---:R-:W-:Y:S02]  /*c550*/  FFMA.FTZ R70, R143, c[0x0][0x2d0], -R69.reuse ;  /* 0x0000b4008f467a23 */ /* 0x104fe40000010845 */
[C---:B------:R-:W-:Y:S02]  /*c560*/  FMUL.FTZ R35, R0.reuse, R107 ;  /* 0x0000006b00237220 */ /* 0x040fe40000410000 */
[C---:B------:R-:W-:Y:S01]  /*c570*/  FMUL.FTZ R42, R0.reuse, R114 ;  /* 0x00000072002a7220 */ /* 0x040fe20000410000 */
[----:B------:R2:W-:Y:S01]  /*c580*/  MUFU.EX2 R234, R70 ;  /* 0x0000004600ea7308 */ /* 0x0005e20000000800 */
[C---:B------:R-:W-:Y:S01]  /*c590*/  FMUL.FTZ R43, R0.reuse, R115 ;  /* 0x00000073002b7220 */ /* 0x040fe20000410000 */
[----:B------:R-:W-:Y:S01]  /*c5a0*/  LDSM.16.MT88.4 R96, [R200+0x900] ;  /* 0x00090000c860783b */ /* 0x000fe20000004200 */
[----:B------:R-:W-:Y:S02]  /*c5b0*/  FMUL.FTZ R50, R0, R122 ;  /* 0x0000007a00327220 */ /* 0x000fe40000410000 */
[----:B---3--:R-:W-:Y:S02]  /*c5c0*/  FMUL.FTZ R32, R2, R104 ;  /* 0x0000006802207220 */ /* 0x008fe40000410000 */
[C---:B------:R-:W-:Y:S02]  /*c5d0*/  FMUL.FTZ R51, R0.reuse, R123 ;  /* 0x0000007b00337220 */ /* 0x040fe40000410000 */
[C---:B------:R-:W-:Y:S01]  /*c5e0*/  FMUL.FTZ R54, R0.reuse, R54 ;  /* 0x0000003600367220 */ /* 0x040fe20000410000 */
[----:B------:R3:W-:Y:S01]  /*c5f0*/  MUFU.EX2 R238, R40 ;  /* 0x0000002800ee7308 */ /* 0x0007e20000000800 */
[----:B------:R-:W-:Y:S01]  /*c600*/  LDSM.16.MT88.4 R104, [R201+0x2900] ;  /* 0x00290000c968783b */ /* 0x000fe20000004200 */
[----:B------:R-:W-:Y:S02]  /*c610*/  FMUL.FTZ R55, R0, R55 ;  /* 0x0000003700377220 */ /* 0x000fe40000410000 */
[--C-:B-1----:R-:W-:Y:S01]  /*c620*/  FFMA.FTZ R4, R133, c[0x0][0x2d0], -R69.reuse ;  /* 0x0000b40085047a23 */ /* 0x102fe20000010845 */
[----:B-----5:R-:W-:Y:S01]  /*c630*/  F2FP.BF16.PACK_AB R78, R246, R247 ;  /* 0x000000f7f64e723e */ /* 0x020fe200000010ff */
[C---:B------:R-:W-:Y:S02]  /*c640*/  FMUL.FTZ R58, R0.reuse, R58 ;  /* 0x0000003a003a7220 */ /* 0x040fe40000410000 */
[C---:B------:R-:W-:Y:S02]  /*c650*/  FMUL.FTZ R59, R0.reuse, R59 ;  /* 0x0000003b003b7220 */ /* 0x040fe40000410000 */
[----:B------:R1:W-:Y:S01]  /*c660*/  MUFU.EX2 R242, R4 ;  /* 0x0000000400f27308 */ /* 0x0003e20000000800 */
[C---:B------:R-:W-:Y:S02]  /*c670*/  FMUL.FTZ R62, R0.reuse, R62 ;  /* 0x0000003e003e7220 */ /* 0x040fe40000410000 */
[----:B------:R-:W-:Y:S02]  /*c680*/  FMUL.FTZ R63, R0, R63 ;  /* 0x0000003f003f7220 */ /* 0x000fe40000410000 */
[--C-:B--2---:R-:W-:Y:S02]  /*c690*/  FFMA.FTZ R70, R145, c[0x0][0x2d0], -R69.reuse ;  /* 0x0000b40091467a23 */ /* 0x104fe40000010845 */
[C---:B------:R-:W-:Y:S02]  /*c6a0*/  FMUL.FTZ R64, R2.reuse, R64 ;  /* 0x0000004002407220 */ /* 0x040fe40000410000 */
[----:B------:R-:W-:Y:S01]  /*c6b0*/  FMUL.FTZ R65, R2, R65 ;  /* 0x0000004102417220 */ /* 0x000fe20000410000 */
[----:B------:R2:W-:Y:S01]  /*c6c0*/  MUFU.EX2 R233, R70 ;  /* 0x0000004600e97308 */ /* 0x0005e20000000800 */
[C---:B------:R-:W-:Y:S02]  /*c6d0*/  FMUL.FTZ R66, R0.reuse, R66 ;  /* 0x0000004200427220 */ /* 0x040fe40000410000 */
[----:B------:R-:W-:Y:S02]  /*c6e0*/  FMUL.FTZ R67, R0, R67 ;  /* 0x0000004300437220 */ /* 0x000fe40000410000 */
[----:B---3--:R-:W-:Y:S02]  /*c6f0*/  FMUL.FTZ R40, R2, R112 ;  /* 0x0000007002287220 */ /* 0x008fe40000410000 */
[----:B------:R-:W-:Y:S03]  /*c700*/  LDSM.16.MT88.4 R112, [R197+0x5900] ;  /* 0x00590000c570783b */ /* 0x000fe60000004200 */
[----:B------:R3:W-:Y:S01]  /*c710*/  MUFU.EX2 R236, R48 ;  /* 0x0000003000ec7308 */ /* 0x0007e20000000800 */
[--C-:B-1----:R-:W-:Y:S09]  /*c720*/  FFMA.FTZ R4, R136, c[0x0][0x2d0], -R69.reuse ;  /* 0x0000b40088047a23 */ /* 0x102ff20000010845 */
[----:B------:R-:W1:Y:S01]  /*c730*/  MUFU.EX2 R241, R4 ;  /* 0x0000000400f17308 */ /* 0x000e620000000800 */
[--C-:B--2---:R-:W-:Y:S09]  /*c740*/  FFMA.FTZ R70, R146, c[0x0][0x2d0], -R144.reuse ;  /* 0x0000b40092467a23 */ /* 0x104ff20000010890 */
[----:B------:R-:W-:Y:S01]  /*c750*/  MUFU.EX2 R71, R71 ;  /* 0x0000004700477308 */ /* 0x000fe20000000800 */
[C---:B---3--:R-:W-:Y:S02]  /*c760*/  FMUL.FTZ R48, R2.reuse, R120 ;  /* 0x0000007802307220 */ /* 0x048fe40000410000 */
[----:B------:R-:W-:Y:S01]  /*c770*/  LDSM.16.MT88.4 R120, [R198+0x5900] ;  /* 0x00590000c678783b */ /* 0x000fe20000004200 */
[----:B-1----:R-:W-:Y:S01]  /*c780*/  F2FP.BF16.PACK_AB R79, R241, R242 ;  /* 0x000000f2f14f723e */ /* 0x002fe200000010ff */
[----:B------:R-:W-:Y:S01]  /*c790*/  FMUL.FTZ R4, R2, R76 ;  /* 0x0000004c02047220 */ /* 0x000fe20000410000 */
[----:B------:R-:W-:Y:S07]  /*c7a0*/  F2FP.BF16.PACK_AB R76, R248, R245 ;  /* 0x000000f5f84c723e */ /* 0x000fee00000010ff */
[C---:B------:R-:W-:Y:S07]  /*c7b0*/  HMMA.16816.F32.BF16 R4, R76.reuse, R12, R4 ;  /* 0x0000000c4c04723c */ /* 0x040fee0000041804 */
[C---:B------:R-:W-:Y:S01]  /*c7c0*/  FMUL.FTZ R12, R2.reuse, R84 ;  /* 0x00000054020c7220 */ /* 0x040fe20000410000 */
[C---:B------:R-:W-:Y:S04]  /*c7d0*/  HMMA.16816.F32.BF16 R8, R76.reuse, R14, R8 ;  /* 0x0000000e4c08723c */ /* 0x040fe80000041808 */
[----:B------:R-:W-:Y:S03]  /*c7e0*/  FMUL.FTZ R13, R2, R85 ;  /* 0x00000055020d7220 */ /* 0x000fe60000410000 */
[C---:B------:R-:W-:Y:S02]  /*c7f0*/  FMUL.FTZ R14, R0.reuse, R86 ;  /* 0x00000056000e7220 */ /* 0x040fe40000410000 */
[----:B------:R-:W-:Y:S02]  /*c800*/  FMUL.FTZ R15, R0, R87 ;  /* 0x00000057000f7220 */ /* 0x000fe40000410000 */
[----:B------:R-:W1:Y:S05]  /*c810*/  LDSM.16.MT88.4 R84, [R201+0x3100] ;  /* 0x00310000c954783b */ /* 0x000e6a0000004200 */
[C---:B------:R-:W-:Y:S07]  /*c820*/  HMMA.16816.F32.BF16 R12, R76.reuse, R20, R12 ;  /* 0x000000144c0c723c */ /* 0x040fee000004180c */
        /* <DEDUP_REMOVED lines=14> */
[----:B------:R-:W-:Y:S01]  /*c910*/  FFMA.FTZ R36, R75, c[0x0][0x2d0], -R144 ;  /* 0x0000b4004b247a23 */ /* 0x000fe20000010890 */
[C---:B------:R-:W-:Y:S03]  /*c920*/  HMMA.16816.F32.BF16 R32, R76.reuse, R38, R32 ;  /* 0x000000264c20723c */ /* 0x040fe60000041820 */
[----:B------:R2:W3:Y:S01]  /*c930*/  MUFU.EX2 R239, R36 ;  /* 0x0000002400ef7308 */ /* 0x0004e20000000800 */
[----:B------:R-:W-:Y:S03]  /*c940*/  FMUL.FTZ R37, R2, R109 ;  /* 0x0000006d02257220 */ /* 0x000fe60000410000 */
[C---:B------:R-:W-:Y:S02]  /*c950*/  FMUL.FTZ R38, R0.reuse, R110 ;  /* 0x0000006e00267220 */ /* 0x040fe40000410000 */
[----:B------:R-:W-:Y:S03]  /*c960*/  FMUL.FTZ R39, R0, R111 ;  /* 0x0000006f00277220 */ /* 0x000fe60000410000 */
[C---:B--2---:R-:W-:Y:S02]  /*c970*/  FMUL.FTZ R36, R2.reuse, R108 ;  /* 0x0000006c02247220 */ /* 0x044fe40000410000 */
[----:B------:R-:W-:Y:S05]  /*c980*/  LDSM.16.MT88.4 R108, [R200+0x2900] ;  /* 0x00290000c86c783b */ /* 0x000fea0000004200 */
[C---:B------:R-:W-:Y:S07]  /*c990*/  HMMA.16816.F32.BF16 R36, R76.reuse, R44, R36 ;  /* 0x0000002c4c24723c */ /* 0x040fee0000041824 */
[----:B------:R-:W-:Y:S01]  /*c9a0*/  FMUL.FTZ R45, R2, R117 ;  /* 0x00000075022d7220 */ /* 0x000fe20000410000 */
[C---:B------:R-:W-:Y:S04]  /*c9b0*/  HMMA.16816.F32.BF16 R40, R76.reuse, R46, R40 ;  /* 0x0000002e4c28723c */ /* 0x040fe80000041828 */
[----:B------:R-:W-:Y:S03]  /*c9c0*/  FFMA.FTZ R44, R140, c[0x0][0x2d0], -R69 ;  /* 0x0000b4008c2c7a23 */ /* 0x000fe60000010845 */
[C---:B------:R-:W-:Y:S01]  /*c9d0*/  FMUL.FTZ R47, R0.reuse, R119 ;  /* 0x00000077002f7220 */ /* 0x040fe20000410000 */
[----:B------:R2:W5:Y:S01]  /*c9e0*/  MUFU.EX2 R237, R44 ;  /* 0x0000002c00ed7308 */ /* 0x0005620000000800 */
[C---:B------:R-:W-:Y:S03]  /*c9f0*/  FMUL.FTZ R46, R0.reuse, R118 ;  /* 0x00000076002e7220 */ /* 0x040fe60000410000 */
[----:B------:R-:W-:Y:S04]  /*ca00*/  FFMA.FTZ R0, R0, R250, R244 ;  /* 0x000000fa00007223 */ /* 0x000fe800000100f4 */
[----:B------:R-:W-:Y:S02]  /*ca10*/  FADD.FTZ R0, R243, R0 ;  /* 0x00000000f3007221 */ /* 0x000fe40000010000 */
[----:B------:R1:W-:Y:S02]  /*ca20*/  MUFU.EX2 R119, R70 ;  /* 0x0000004600777308 */ /* 0x0003e40000000800 */
[----:B------:R-:W-:Y:S04]  /*ca30*/  FADD.FTZ R0, R242, R0 ;  /* 0x00000000f2007221 */ /* 0x000fe80000010000 */
[----:B------:R-:W-:Y:S02]  /*ca40*/  FADD.FTZ R0, R241, R0 ;  /* 0x00000000f1007221 */ /* 0x000fe40000010000 */
[C---:B--2---:R-:W-:Y:S02]  /*ca50*/  FMUL.FTZ R44, R2.reuse, R116 ;  /* 0x00000074022c7220 */ /* 0x044fe40000410000 */
[----:B------:R-:W-:Y:S04]  /*ca60*/  FFMA.FTZ R2, R2, R249, R245 ;  /* 0x000000f902027223 */ /* 0x000fe800000100f5 */
[----:B------:R-:W-:Y:S01]  /*ca70*/  FADD.FTZ R2, R248, R2 ;  /* 0x00000002f8027221 */ /* 0x000fe20000010000 */
[C---:B----4-:R-:W-:Y:S03]  /*ca80*/  HMMA.16816.F32.BF16 R44, R76.reuse, R80, R44 ;  /* 0x000000504c2c723c */ /* 0x050fe6000004182c */
[--C-:B-1----:R-:W-:Y:S04]  /*ca90*/  FFMA.FTZ R70, R147, c[0x0][0x2d0], -R144.reuse ;  /* 0x0000b40093467a23 */ /* 0x102fe80000010890 */
[----:B------:R1:W2:Y:S01]  /*caa0*/  MUFU.EX2 R230, R70 ;  /* 0x0000004600e67308 */ /* 0x0002a20000000800 */
[C---:B------:R-:W-:Y:S01]  /*cab0*/  HMMA.16816.F32.BF16 R48, R76.reuse, R82, R48 ;  /* 0x000000524c30723c */ /* 0x040fe20000041830 */
[----:B------:R-:W4:Y:S07]  /*cac0*/  LDSM.16.MT88.4 R80, [R197+0x900] ;  /* 0x00090000c550783b */ /* 0x000f2e0000004200 */
[C---:B------:R-:W-:Y:S08]  /*cad0*/  HMMA.16816.F32.BF16 R52, R76.reuse, R84, R52 ;  /* 0x000000544c34723c */ /* 0x040ff00000041834 */
[C---:B------:R-:W-:Y:S01]  /*cae0*/  HMMA.16816.F32.BF16 R56, R76.reuse, R86, R56 ;  /* 0x000000564c38723c */ /* 0x040fe20000041838 */
[----:B------:R-:W2:Y:S03]  /*caf0*/  LDSM.16.MT88.4 R84, [R198+0x900] ;  /* 0x00090000c654783b */ /* 0x000ea60000004200 */
[--C-:B-1----:R-:W-:Y:S04]  /*cb00*/  FFMA.FTZ R70, R148, c[0x0][0x2d0], -R69.reuse ;  /* 0x0000b40094467a23 */ /* 0x102fe80000010845 */
[C---:B------:R-:W-:Y:S01]  /*cb10*/  HMMA.16816.F32.BF16 R60, R76.reuse, R88, R60 ;  /* 0x000000584c3c723c */ /* 0x040fe2000004183c */
[----:B------:R1:W-:Y:S07]  /*cb20*/  MUFU.EX2 R118, R70 ;  /* 0x0000004600767308 */ /* 0x0003ee0000000800 */
[----:B------:R-:W-:Y:S01]  /*cb30*/  HMMA.16816.F32.BF16 R64, R76, R90, R64 ;  /* 0x0000005a4c40723c */ /* 0x000fe20000041840 */
[----:B------:R-:W2:Y:S06]  /*cb40*/  LDSM.16.MT88.4 R88, [R197+0x3900] ;  /* 0x00390000c558783b */ /* 0x000eac0000004200 */
[----:B---3--:R-:W-:Y:S02]  /*cb50*/  F2FP.BF16.PACK_AB R76, R239, R240 ;  /* 0x000000f0ef4c723e */ /* 0x008fe400000010ff */
[----:B-----5:R-:W-:Y:S03]  /*cb60*/  F2FP.BF16.PACK_AB R77, R237, R238 ;  /* 0x000000eeed4d723e */ /* 0x020fe600000010ff */
[----:B------:R-:W-:Y:S02]  /*cb70*/  F2FP.BF16.PACK_AB R78, R235, R236 ;  /* 0x000000eceb4e723e */ /* 0x000fe400000010ff */
[----:B------:R-:W-:Y:S01]  /*cb80*/  F2FP.BF16.PACK_AB R79, R233, R234 ;  /* 0x000000eae94f723e */ /* 0x000fe200000010ff */
[--C-:B-1----:R-:W-:Y:S06]  /*cb90*/  FFMA.FTZ R70, R149, c[0x0][0x2d0], -R69.reuse ;  /* 0x0000b40095467a23 */ /* 0x102fec0000010845 */
[C---:B----4-:R-:W-:Y:S01]  /*cba0*/  HMMA.16816.F32.BF16 R4, R76.reuse, R80, R4 ;  /* 0x000000504c04723c */ /* 0x050fe20000041804 */
[----:B------:R1:W3:Y:S07]  /*cbb0*/  MUFU.EX2 R117, R70 ;  /* 0x0000004600757308 */ /* 0x0002ee0000000800 */
[C---:B------:R-:W-:Y:S01]  /*cbc0*/  HMMA.16816.F32.BF16 R8, R76.reuse, R82, R8 ;  /* 0x000000524c08723c */ /* 0x040fe20000041808 */
[----:B------:R-:W4:Y:S07]  /*cbd0*/  LDSM.16.MT88.4 R80, [R198+0x3900] ;  /* 0x00390000c650783b */ /* 0x000f2e0000004200 */
[C---:B--2---:R-:W-:Y:S08]  /*cbe0*/  HMMA.16816.F32.BF16 R12, R76.reuse, R84, R12 ;  /* 0x000000544c0c723c */ /* 0x044ff0000004180c */
[C---:B------:R-:W-:Y:S01]  /*cbf0*/  HMMA.16816.F32.BF16 R16, R76.reuse, R86, R16 ;  /* 0x000000564c10723c */ /* 0x040fe20000041810 */
[----:B------:R-:W2:Y:S03]  /*cc00*/  LDSM.16.MT88.4 R84, [R201+0x3900] ;  /* 0x00390000c954783b */ /* 0x000ea60000004200 */
[--C-:B-1----:R-:W-:Y:S04]  /*cc10*/  FFMA.FTZ R70, R156, c[0x0][0x2d0], -R144.reuse ;  /* 0x0000b4009c467a23 */ /* 0x102fe80000010890 */
[C---:B------:R-:W-:Y:S01]  /*cc20*/  HMMA.16816.F32.BF16 R20, R76.reuse, R92, R20 ;  /* 0x0000005c4c14723c */ /* 0x040fe20000041814 */
[----:B------:R1:W-:Y:S07]  /*cc30*/  MUFU.EX2 R116, R70 ;  /* 0x0000004600747308 */ /* 0x0003ee0000000800 */
[C---:B------:R-:W-:Y:S01]  /*cc40*/  HMMA.16816.F32.BF16 R24, R76.reuse, R94, R24 ;  /* 0x0000005e4c18723c */ /* 0x040fe20000041818 */
[----:B------:R-:W5:Y:S07]  /*cc50*/  LDSM.16.MT88.4 R92, [R200+0x3900] ;  /* 0x00390000c85c783b */ /* 0x000f6e0000004200 */
[C---:B------:R-:W-:Y:S08]  /*cc60*/  HMMA.16816.F32.BF16 R28, R76.reuse, R96, R28 ;  /* 0x000000604c1c723c */ /* 0x040ff0000004181c */
[C---:B------:R-:W-:Y:S01]  /*cc70*/  HMMA.16816.F32.BF16 R32, R76.reuse, R98, R32 ;  /* 0x000000624c20723c */ /* 0x040fe20000041820 */
[----:B------:R-:W-:Y:S03]  /*cc80*/  LDSM.16.MT88.4 R96, [R200+0x4100] ;  /* 0x00410000c860783b */ /* 0x000fe60000004200 */
[--C-:B-1----:R-:W-:Y:S04]  /*cc90*/  FFMA.FTZ R70, R150, c[0x0][0x2d0], -R144.reuse ;  /* 0x0000b40096467a23 */ /* 0x102fe80000010890 */
[C---:B------:R-:W-:Y:S01]  /*cca0*/  HMMA.16816.F32.BF16 R36, R76.reuse, R88, R36 ;  /* 0x000000584c24723c */ /* 0x040fe20000041824 */
[----:B------:R1:W1:Y:S07]  /*ccb0*/  MUFU.EX2 R229, R70 ;  /* 0x0000004600e57308 */ /* 0x00026e0000000800 */
[C---:B------:R-:W-:Y:S01]  /*ccc0*/  HMMA.16816.F32.BF16 R40, R76.reuse, R90, R40 ;  /* 0x0000005a4c28723c */ /* 0x040fe20000041828 */
[----:B------:R-:W-:Y:S07]  /*ccd0*/  LDSM.16.MT88.4 R88, [R198+0x1100] ;  /* 0x00110000c658783b */ /* 0x000fee0000004200 */
[C---:B----4-:R-:W-:Y:S08]  /*cce0*/  HMMA.16816.F32.BF16 R44, R76.reuse, R80, R44 ;  /* 0x000000504c2c723c */ /* 0x050ff0000004182c */
[C---:B------:R-:W-:Y:S01]  /*ccf0*/  HMMA.16816.F32.BF16 R48, R76.reuse, R82, R48 ;  /* 0x000000524c30723c */ /* 0x040fe20000041830 */
[----:B------:R-:W4:Y:S03]  /*cd00*/  LDSM.16.MT88.4 R80, [R197+0x1100] ;  /* 0x00110000c550783b */ /* 0x000f260000004200 */
[--C-:B-1----:R-:W-:Y:S04]  /*cd10*/  FFMA.FTZ R70, R151, c[0x0][0x2d0], -R69.reuse ;  /* 0x0000b40097467a23 */ /* 0x102fe80000010845 */
[C---:B--2---:R-:W-:Y:S01]  /*cd20*/  HMMA.16816.F32.BF16 R52, R76.reuse, R84, R52 ;  /* 0x000000544c34723c */ /* 0x044fe20000041834 */
[----:B------:R1:W-:Y:S07]  /*cd30*/  MUFU.EX2 R228, R70 ;  /* 0x0000004600e47308 */ /* 0x0003ee0000000800 */
[C---:B------:R-:W-:Y:S01]  /*cd40*/  HMMA.16816.F32.BF16 R56, R76.reuse, R86, R56 ;  /* 0x000000564c38723c */ /* 0x040fe20000041838 */
[----:B------:R-:W2:Y:S07]  /*cd50*/  LDSM.16.MT88.4 R84, [R201+0x1100] ;  /* 0x00110000c954783b */ /* 0x000eae0000004200 */
[C---:B-----5:R-:W-:Y:S08]  /*cd60*/  HMMA.16816.F32.BF16 R60, R76.reuse, R92, R60 ;  /* 0x0000005c4c3c723c */ /* 0x060ff0000004183c */
[----:B------:R-:W-:Y:S01]  /*cd70*/  HMMA.16816.F32.BF16 R64, R76, R94, R64 ;  /* 0x0000005e4c40723c */ /* 0x000fe20000041840 */
[----:B------:R-:W5:Y:S03]  /*cd80*/  LDSM.16.MT88.4 R92, [R200+0x1100] ;  /* 0x00110000c85c783b */ /* 0x000f660000004200 */
[--C-:B-1----:R-:W-:Y:S03]  /*cd90*/  FFMA.FTZ R70, R157, c[0x0][0x2d0], -R69.reuse ;  /* 0x0000b4009d467a23 */ /* 0x102fe60000010845 */
[----:B------:R-:W-:Y:S01]  /*cda0*/  F2FP.BF16.PACK_AB R76, R230, R119 ;  /* 0x00000077e64c723e */ /* 0x000fe200000010ff */
[----:B------:R1:W1:Y:S01]  /*cdb0*/  MUFU.EX2 R227, R70 ;  /* 0x0000004600e37308 */ /* 0x0002620000000800 */
[----:B---3--:R-:W-:Y:S03]  /*cdc0*/  F2FP.BF16.PACK_AB R77, R117, R118 ;  /* 0x00000076754d723e */ /* 0x008fe600000010ff */
[----:B------:R-:W-:Y:S01]  /*cdd0*/  F2FP.BF16.PACK_AB R78, R229, R116 ;  /* 0x00000074e54e723e */ /* 0x000fe200000010ff */
[--C-:B-1----:R-:W-:Y:S01]  /*cde0*/  FFMA.FTZ R70, R158, c[0x0][0x2d0], -R144.reuse ;  /* 0x0000b4009e467a23 */ /* 0x102fe20000010890 */
[----:B------:R-:W-:Y:S01]  /*cdf0*/  F2FP.BF16.PACK_AB R79, R227, R228 ;  /* 0x000000e4e34f723e */ /* 0x000fe200000010ff */
[----:B------:R-:W3:Y:S03]  /*ce00*/  LDL R158, [R1+0xc] ;  /* 0x00000c00019e7983 */ /* 0x000ee60000100800 */
[----:B------:R1:W-:Y:S03]  /*ce10*/  MUFU.EX2 R157, R70 ;  /* 0x00000046009d7308 */ /* 0x0003e60000000800 */
[C---:B----4-:R-:W-:Y:S08]  /*ce20*/  HMMA.16816.F32.BF16 R4, R76.reuse, R80, R4 ;  /* 0x000000504c04723c */ /* 0x050ff00000041804 */
[C---:B------:R-:W-:Y:S01]  /*ce30*/  HMMA.16816.F32.BF16 R8, R76.reuse, R82, R8 ;  /* 0x000000524c08723c */ /* 0x040fe20000041808 */
[----:B------:R-:W4:Y:S07]  /*ce40*/  LDSM.16.MT88.4 R80, [R197+0x4100] ;  /* 0x00410000c550783b */ /* 0x000f2e0000004200 */
[C---:B------:R-:W-:Y:S04]  /*ce50*/  HMMA.16816.F32.BF16 R12, R76.reuse, R88, R12 ;  /* 0x000000584c0c723c */ /* 0x040fe8000004180c */
[--C-:B-1----:R-:W-:Y:S04]  /*ce60*/  FFMA.FTZ R70, R159, c[0x0][0x2d0], -R144.reuse ;  /* 0x0000b4009f467a23 */ /* 0x102fe80000010890 */
[C---:B------:R-:W-:Y:S01]  /*ce70*/  HMMA.16816.F32.BF16 R16, R76.reuse, R90, R16 ;  /* 0x0000005a4c10723c */ /* 0x040fe20000041810 */
[----:B------:R1:W1:Y:S01]  /*ce80*/  MUFU.EX2 R156, R70 ;  /* 0x00000046009c7308 */ /* 0x0002620000000800 */
[----:B------:R-:W4:Y:S06]  /*ce90*/  LDSM.16.MT88.4 R88, [R198+0x4100] ;  /* 0x00410000c658783b */ /* 0x000f2c0000004200 */
[C---:B--2---:R-:W-:Y:S08]  /*cea0*/  HMMA.16816.F32.BF16 R20, R76.reuse, R84, R20 ;  /* 0x000000544c14723c */ /* 0x044ff00000041814 */
[C---:B------:R-:W-:Y:S01]  /*ceb0*/  HMMA.16816.F32.BF16 R24, R76.reuse, R86, R24 ;  /* 0x000000564c18723c */ /* 0x040fe20000041818 */
[----:B------:R-:W2:Y:S07]  /*cec0*/  LDSM.16.MT88.4 R84, [R201+0x4100] ;  /* 0x00410000c954783b */ /* 0x000eae0000004200 */
[C---:B-----5:R-:W-:Y:S04]  /*ced0*/  HMMA.16816.F32.BF16 R28, R76.reuse, R92, R28 ;  /* 0x0000005c4c1c723c */ /* 0x060fe8000004181c */
[--C-:B-1----:R-:W-:Y:S04]  /*cee0*/  FFMA.FTZ R70, R160, c[0x0][0x2d0], -R69.reuse ;  /* 0x0000b400a0467a23 */ /* 0x102fe80000010845 */
[C---:B------:R-:W-:Y:S01]  /*cef0*/  HMMA.16816.F32.BF16 R32, R76.reuse, R94, R32 ;  /* 0x0000005e4c20723c */ /* 0x040fe20000041820 */
[----:B------:R1:W-:Y:S01]  /*cf00*/  MUFU.EX2 R151, R70 ;  /* 0x0000004600977308 */ /* 0x0003e20000000800 */
[----:B------:R-:W5:Y:S06]  /*cf10*/  LDSM.16.MT88.4 R92, [R197+0x1900] ;  /* 0x00190000c55c783b */ /* 0x000f6c0000004200 */
[C---:B----4-:R-:W-:Y:S08]  /*cf20*/  HMMA.16816.F32.BF16 R36, R76.reuse, R80, R36 ;  /* 0x000000504c24723c */ /* 0x050ff00000041824 */
[C---:B------:R-:W-:Y:S01]  /*cf30*/  HMMA.16816.F32.BF16 R40, R76.reuse, R82, R40 ;  /* 0x000000524c28723c */ /* 0x040fe20000041828 */
[----:B------:R-:W4:Y:S07]  /*cf40*/  LDSM.16.MT88.4 R80, [R198+0x1900] ;  /* 0x00190000c650783b */ /* 0x000f2e0000004200 */
[C---:B------:R-:W-:Y:S04]  /*cf50*/  HMMA.16816.F32.BF16 R44, R76.reuse, R88, R44 ;  /* 0x000000584c2c723c */ /* 0x040fe8000004182c */
[--C-:B-1----:R-:W-:Y:S04]  /*cf60*/  FFMA.FTZ R70, R161, c[0x0][0x2d0], -R69.reuse ;  /* 0x0000b400a1467a23 */ /* 0x102fe80000010845 */
[C---:B------:R-:W-:Y:S01]  /*cf70*/  HMMA.16816.F32.BF16 R48, R76.reuse, R90, R48 ;  /* 0x0000005a4c30723c */ /* 0x040fe20000041830 */
[----:B------:R1:W1:Y:S01]  /*cf80*/  MUFU.EX2 R150, R70 ;  /* 0x0000004600967308 */ /* 0x0002620000000800 */
[----:B------:R-:W-:Y:S06]  /*cf90*/  LDSM.16.MT88.4 R88, [R200+0x1900] ;  /* 0x00190000c858783b */ /* 0x000fec0000004200 */
[C---:B--2---:R-:W-:Y:S08]  /*cfa0*/  HMMA.16816.F32.BF16 R52, R76.reuse, R84, R52 ;  /* 0x000000544c34723c */ /* 0x044ff00000041834 */
[C---:B------:R-:W-:Y:S01]  /*cfb0*/  HMMA.16816.F32.BF16 R56, R76.reuse, R86, R56 ;  /* 0x000000564c38723c */ /* 0x040fe20000041838 */
[----:B------:R-:W2:Y:S07]  /*cfc0*/  LDSM.16.MT88.4 R84, [R201+0x1900] ;  /* 0x00190000c954783b */ /* 0x000eae0000004200 */
[C---:B------:R-:W-:Y:S04]  /*cfd0*/  HMMA.16816.F32.BF16 R60, R76.reuse, R96, R60 ;  /* 0x000000604c3c723c */ /* 0x040fe8000004183c */
[--C-:B-1----:R-:W-:Y:S04]  /*cfe0*/  FFMA.FTZ R70, R162, c[0x0][0x2d0], -R144.reuse ;  /* 0x0000b400a2467a23 */ /* 0x102fe80000010890 */
[----:B------:R-:W-:Y:S01]  /*cff0*/  HMMA.16816.F32.BF16 R64, R76, R98, R64 ;  /* 0x000000624c40723c */ /* 0x000fe20000041840 */
[----:B------:R1:W-:Y:S01]  /*d000*/  MUFU.EX2 R149, R70 ;  /* 0x0000004600957308 */ /* 0x0003e20000000800 */
[----:B------:R-:W-:Y:S05]  /*d010*/  LDSM.16.MT88.4 R96, [R201+0x4900] ;  /* 0x00490000c960783b */ /* 0x000fea0000004200 */
[----:B------:R-:W-:Y:S02]  /*d020*/  F2FP.BF16.PACK_AB R76, R156, R157 ;  /* 0x0000009d9c4c723e */ /* 0x000fe400000010ff */
[----:B------:R-:W-:Y:S03]  /*d030*/  F2FP.BF16.PACK_AB R77, R150, R151 ;  /* 0x00000097964d723e */ /* 0x000fe600000010ff */
[--C-:B-1----:R-:W-:Y:S04]  /*d040*/  FFMA.FTZ R70, R163, c[0x0][0x2d0], -R144.reuse ;  /* 0x0000b400a3467a23 */ /* 0x102fe80000010890 */
[----:B------:R1:W1:Y:S02]  /*d050*/  MUFU.EX2 R148, R70 ;  /* 0x0000004600947308 */ /* 0x0002640000000800 */
[--C-:B-1----:R-:W-:Y:S01]  /*d060*/  FFMA.FTZ R70, R164, c[0x0][0x2d0], -R69.reuse ;  /* 0x0000b400a4467a23 */ /* 0x102fe20000010845 */
[----:B------:R-:W-:Y:S07]  /*d070*/  F2FP.BF16.PACK_AB R78, R148, R149 ;  /* 0x00000095944e723e */ /* 0x000fee00000010ff */
[----:B------:R1:W-:Y:S02]  /*d080*/  MUFU.EX2 R147, R70 ;  /* 0x0000004600937308 */ /* 0x0003e40000000800 */
[--C-:B-1----:R-:W-:Y:S08]  /*d090*/  FFMA.FTZ R70, R165, c[0x0][0x2d0], -R69.reuse ;  /* 0x0000b400a5467a23 */ /* 0x102ff00000010845 */
[----:B------:R1:W1:Y:S02]  /*d0a0*/  MUFU.EX2 R146, R70 ;  /* 0x0000004600927308 */ /* 0x0002640000000800 */
[--C-:B-1----:R-:W-:Y:S01]  /*d0b0*/  FFMA.FTZ R70, R166, c[0x0][0x2d0], -R144.reuse ;  /* 0x0000b400a6467a23 */ /* 0x102fe20000010890 */
[----:B------:R-:W-:Y:S07]  /*d0c0*/  F2FP.BF16.PACK_AB R79, R146, R147 ;  /* 0x00000093924f723e */ /* 0x000fee00000010ff */
[----:B------:R1:W-:Y:S01]  /*d0d0*/  MUFU.EX2 R145, R70 ;  /* 0x0000004600917308 */ /* 0x0003e20000000800 */
[C---:B-----5:R-:W-:Y:S08]  /*d0e0*/  HMMA.16816.F32.BF16 R4, R76.reuse, R92, R4 ;  /* 0x0000005c4c04723c */ /* 0x060ff00000041804 */
[C---:B------:R-:W-:Y:S01]  /*d0f0*/  HMMA.16816.F32.BF16 R8, R76.reuse, R94, R8 ;  /* 0x0000005e4c08723c */ /* 0x040fe20000041808 */
[----:B------:R-:W5:Y:S07]  /*d100*/  LDSM.16.MT88.4 R92, [R197+0x4900] ;  /* 0x00490000c55c783b */ /* 0x000f6e0000004200 */
[C---:B----4-:R-:W-:Y:S04]  /*d110*/  HMMA.16816.F32.BF16 R12, R76.reuse, R80, R12 ;  /* 0x000000504c0c723c */ /* 0x050fe8000004180c */
[--C-:B-1----:R-:W-:Y:S04]  /*d120*/  FFMA.FTZ R70, R167, c[0x0][0x2d0], -R144.reuse ;  /* 0x0000b400a7467a23 */ /* 0x102fe80000010890 */
[C---:B------:R-:W-:Y:S01]  /*d130*/  HMMA.16816.F32.BF16 R16, R76.reuse, R82, R16 ;  /* 0x000000524c10723c */ /* 0x040fe20000041810 */
[----:B------:R1:W4:Y:S01]  /*d140*/  MUFU.EX2 R143, R70 ;  /* 0x00000046008f7308 */ /* 0x0003220000000800 */
[----:B------:R-:W4:Y:S06]  /*d150*/  LDSM.16.MT88.4 R80, [R198+0x4900] ;  /* 0x00490000c650783b */ /* 0x000f2c0000004200 */
[C---:B--2---:R-:W-:Y:S08]  /*d160*/  HMMA.16816.F32.BF16 R20, R76.reuse, R84, R20 ;  /* 0x000000544c14723c */ /* 0x044ff00000041814 */
[C---:B------:R-:W-:Y:S01]  /*d170*/  HMMA.16816.F32.BF16 R24, R76.reuse, R86, R24 ;  /* 0x000000564c18723c */ /* 0x040fe20000041818 */
[----:B------:R-:W2:Y:S07]  /*d180*/  LDSM.16.MT88.4 R84, [R197+0x2100] ;  /* 0x00210000c554783b */ /* 0x000eae0000004200 */
[C---:B------:R-:W-:Y:S04]  /*d190*/  HMMA.16816.F32.BF16 R28, R76.reuse, R88, R28 ;  /* 0x000000584c1c723c */ /* 0x040fe8000004181c */
[--C-:B-1----:R-:W-:Y:S04]  /*d1a0*/  FFMA.FTZ R70, R169, c[0x0][0x2d0], -R69.reuse ;  /* 0x0000b400a9467a23 */ /* 0x102fe80000010845 */
[C---:B------:R-:W-:Y:S01]  /*d1b0*/  HMMA.16816.F32.BF16 R32, R76.reuse, R90, R32 ;  /* 0x0000005a4c20723c */ /* 0x040fe20000041820 */
[----:B------:R1:W-:Y:S01]  /*d1c0*/  MUFU.EX2 R142, R70 ;  /* 0x00000046008e7308 */ /* 0x0003e20000000800 */
[----:B------:R-:W2:Y:S01]  /*d1d0*/  LDSM.16.MT88.4 R88, [R198+0x2100] ;  /* 0x00210000c658783b */ /* 0x000ea20000004200 */
[----:B---3--:R-:W-:Y:S05]  /*d1e0*/  ISETP.GT.AND P0, PT, R218, R158, PT ;  /* 0x0000009eda00720c */ /* 0x008fea0003f04270 */
[C---:B-----5:R-:W-:Y:S08]  /*d1f0*/  HMMA.16816.F32.BF16 R36, R76.reuse, R92, R36 ;  /* 0x0000005c4c24723c */ /* 0x060ff00000041824 */
[C---:B------:R-:W-:Y:S01]  /*d200*/  HMMA.16816.F32.BF16 R40, R76.reuse, R94, R40 ;  /* 0x0000005e4c28723c */ /* 0x040fe20000041828 */
[----:B------:R-:W-:Y:S07]  /*d210*/  LDSM.16.MT88.4 R92, [R200+0x2100] ;  /* 0x00210000c85c783b */ /* 0x000fee0000004200 */
[C---:B----4-:R-:W-:Y:S04]  /*d220*/  HMMA.16816.F32.BF16 R44, R76.reuse, R80, R44 ;  /* 0x000000504c2c723c */ /* 0x050fe8000004182c */
[--C-:B-1----:R-:W-:Y:S04]  /*d230*/  FFMA.FTZ R70, R170, c[0x0][0x2d0], -R69.reuse ;  /* 0x0000b400aa467a23 */ /* 0x102fe80000010845 */
[C---:B------:R-:W-:Y:S01]  /*d240*/  HMMA.16816.F32.BF16 R48, R76.reuse, R82, R48 ;  /* 0x000000524c30723c */ /* 0x040fe20000041830 */
[----:B------:R1:W3:Y:S01]  /*d250*/  MUFU.EX2 R141, R70 ;  /* 0x00000046008d7308 */ /* 0x0002e20000000800 */
[----:B------:R-:W4:Y:S06]  /*d260*/  LDSM.16.MT88.4 R80, [R201+0x2100] ;  /* 0x00210000c950783b */ /* 0x000f2c0000004200 */
        /* <DEDUP_REMOVED lines=8> */
[----:B------:R-:W-:Y:S02]  /*d2f0*/  F2FP.BF16.PACK_AB R76, R143, R145 ;  /* 0x000000918f4c723e */ /* 0x000fe400000010ff */
[----:B---3--:R-:W-:Y:S03]  /*d300*/  F2FP.BF16.PACK_AB R77, R141, R142 ;  /* 0x0000008e8d4d723e */ /* 0x008fe600000010ff */
        /* <DEDUP_REMOVED lines=10> */
[C---:B--2---:R-:W-:Y:S08]  /*d3b0*/  HMMA.16816.F32.BF16 R4, R76.reuse, R84, R4 ;  /* 0x000000544c04723c */ /* 0x044ff00000041804 */
[C---:B------:R-:W-:Y:S01]  /*d3c0*/  HMMA.16816.F32.BF16 R8, R76.reuse, R86, R8 ;  /* 0x000000564c08723c */ /* 0x040fe20000041808 */
[----:B------:R-:W2:Y:S07]  /*d3d0*/  LDSM.16.MT88.4 R84, [R197+0x5100] ;  /* 0x00510000c554783b */ /* 0x000eae0000004200 */
[C---:B------:R-:W-:Y:S04]  /*d3e0*/  HMMA.16816.F32.BF16 R12, R76.reuse, R88, R12 ;  /* 0x000000584c0c723c */ /* 0x040fe8000004180c */
[--C-:B-1----:R-:W-:Y:S04]  /*d3f0*/  FFMA.FTZ R70, R190, c[0x0][0x2d0], -R144.reuse ;  /* 0x0000b400be467a23 */ /* 0x102fe80000010890 */
[C---:B------:R-:W-:Y:S01]  /*d400*/  HMMA.16816.F32.BF16 R16, R76.reuse, R90, R16 ;  /* 0x0000005a4c10723c */ /* 0x040fe20000041810 */
[----:B------:R1:W3:Y:S01]  /*d410*/  MUFU.EX2 R135, R70 ;  /* 0x0000004600877308 */ /* 0x0002e20000000800 */
[----:B------:R-:W5:Y:S06]  /*d420*/  LDSM.16.MT88.4 R88, [R198+0x5100] ;  /* 0x00510000c658783b */ /* 0x000f6c0000004200 */
[C---:B----4-:R-:W-:Y:S08]  /*d430*/  HMMA.16816.F32.BF16 R20, R76.reuse, R80, R20 ;  /* 0x000000504c14723c */ /* 0x050ff00000041814 */
[C---:B------:R-:W-:Y:S01]  /*d440*/  HMMA.16816.F32.BF16 R24, R76.reuse, R82, R24 ;  /* 0x000000524c18723c */ /* 0x040fe20000041818 */
[----:B------:R-:W4:Y:S07]  /*d450*/  LDSM.16.MT88.4 R80, [R200+0x5100] ;  /* 0x00510000c850783b */ /* 0x000f2e0000004200 */
[C---:B------:R-:W-:Y:S04]  /*d460*/  HMMA.16816.F32.BF16 R28, R76.reuse, R92, R28 ;  /* 0x0000005c4c1c723c */ /* 0x040fe8000004181c */
[--C-:B-1----:R-:W-:Y:S01]  /*d470*/  FFMA.FTZ R70, R215, c[0x0][0x2d0], -R69.reuse ;  /* 0x0000b400d7467a23 */ /* 0x102fe20000010845 */
[----:B------:R-:W-:Y:S03]  /*d480*/  IADD3 R215, R218, -0x1, RZ ;  /* 0xffffffffdad77810 */ /* 0x000fe60007ffe0ff */
[C---:B------:R-:W-:Y:S01]  /*d490*/  HMMA.16816.F32.BF16 R32, R76.reuse, R94, R32 ;  /* 0x0000005e4c20723c */ /* 0x040fe20000041820 */
[----:B------:R1:W-:Y:S01]  /*d4a0*/  MUFU.EX2 R134, R70 ;  /* 0x0000004600867308 */ /* 0x0003e20000000800 */
[----:B------:R-:W4:Y:S02]  /*d4b0*/  LDSM.16.MT88.4 R92, [R197+0x2900] ;  /* 0x00290000c55c783b */ /* 0x000f240000004200 */
[----:B------:R-:W-:Y:S04]  /*d4c0*/  MOV R218, R215 ;  /* 0x000000d700da7202 */ /* 0x000fe80000000f00 */
[C---:B--2---:R-:W-:Y:S08]  /*d4d0*/  HMMA.16816.F32.BF16 R36, R76.reuse, R84, R36 ;  /* 0x000000544c24723c */ /* 0x044ff00000041824 */
[C---:B------:R-:W-:Y:S08]  /*d4e0*/  HMMA.16816.F32.BF16 R40, R76.reuse, R86, R40 ;  /* 0x000000564c28723c */ /* 0x040ff00000041828 */
[C---:B-----5:R-:W-:Y:S04]  /*d4f0*/  HMMA.16816.F32.BF16 R44, R76.reuse, R88, R44 ;  /* 0x000000584c2c723c */ /* 0x060fe8000004182c */
[--C-:B-1----:R-:W-:Y:S02]  /*d500*/  FFMA.FTZ R70, R223, c[0x0][0x2d0], -R69.reuse ;  /* 0x0000b400df467a23 */ /* 0x102fe40000010845 */
[----:B------:R-:W-:Y:S01]  /*d510*/  FFMA.FTZ R69, R72, c[0x0][0x2d0], -R69 ;  /* 0x0000b40048457a23 */ /* 0x000fe20000010845 */
[----:B---3--:R-:W-:Y:S01]  /*d520*/  F2FP.BF16.PACK_AB R72, R135, R136 ;  /* 0x000000888748723e */ /* 0x008fe200000010ff */
[C---:B------:R-:W-:Y:S01]  /*d530*/  HMMA.16816.F32.BF16 R48, R76.reuse, R90, R48 ;  /* 0x0000005a4c30723c */ /* 0x040fe20000041830 */
[----:B------:R1:W2:Y:S07]  /*d540*/  MUFU.EX2 R133, R70 ;  /* 0x0000004600857308 */ /* 0x0002ae0000000800 */
[C---:B------:R-:W-:Y:S03]  /*d550*/  HMMA.16816.F32.BF16 R52, R76.reuse, R96, R52 ;  /* 0x000000604c34723c */ /* 0x040fe60000041834 */
[----:B------:R-:W3:Y:S05]  /*d560*/  MUFU.EX2 R69, R69 ;  /* 0x0000004500457308 */ /* 0x000eea0000000800 */
[C---:B------:R-:W-:Y:S08]  /*d570*/  HMMA.16816.F32.BF16 R56, R76.reuse, R98, R56 ;  /* 0x000000624c38723c */ /* 0x040ff00000041838 */
[C---:B----4-:R-:W-:Y:S04]  /*d580*/  HMMA.16816.F32.BF16 R60, R76.reuse, R80, R60 ;  /* 0x000000504c3c723c */ /* 0x050fe8000004183c */
[--C-:B-1----:R-:W-:Y:S01]  /*d590*/  FFMA.FTZ R70, R224, c[0x0][0x2d0], -R144.reuse ;  /* 0x0000b400e0467a23 */ /* 0x102fe20000010890 */
[----:B--2---:R-:W-:Y:S03]  /*d5a0*/  F2FP.BF16.PACK_AB R73, R133, R134 ;  /* 0x000000868549723e */ /* 0x004fe600000010ff */
[----:B------:R-:W-:Y:S01]  /*d5b0*/  HMMA.16816.F32.BF16 R64, R76, R82, R64 ;  /* 0x000000524c40723c */ /* 0x000fe20000041840 */
[----:B------:R1:W-:Y:S03]  /*d5c0*/  MUFU.EX2 R132, R70 ;  /* 0x0000004600847308 */ /* 0x0003e60000000800 */
[----:B---3--:R-:W-:Y:S01]  /*d5d0*/  F2FP.BF16.PACK_AB R75, R69, R71 ;  /* 0x00000047454b723e */ /* 0x008fe200000010ff */
[----:B-1----:R-:W-:Y:S06]  /*d5e0*/  FFMA.FTZ R70, R225, c[0x0][0x2d0], -R144 ;  /* 0x0000b400e1467a23 */ /* 0x002fec0000010890 */
[----:B------:R-:W1:Y:S02]  /*d5f0*/  MUFU.EX2 R70, R70 ;  /* 0x0000004600467308 */ /* 0x000e640000000800 */
[----:B-1----:R-:W-:Y:S07]  /*d600*/  F2FP.BF16.PACK_AB R74, R70, R132 ;  /* 0x00000084464a723e */ /* 0x002fee00000010ff */
[C---:B------:R-:W-:Y:S01]  /*d610*/  HMMA.16816.F32.BF16 R76, R72.reuse, R92, R4 ;  /* 0x0000005c484c723c */ /* 0x040fe20000041804 */
[----:B------:R-:W1:Y:S07]  /*d620*/  LDSM.16.MT88.4 R4, [R201+0x5900] ;  /* 0x00590000c904783b */ /* 0x000e6e0000004200 */
[C---:B------:R-:W-:Y:S07]  /*d630*/  HMMA.16816.F32.BF16 R80, R72.reuse, R94, R8 ;  /* 0x0000005e4850723c */ /* 0x040fee0000041808 */
        /* <DEDUP_REMOVED lines=9> */
[----:B------:R-:W2:Y:S01]  /*d6d0*/  LDSM.16.MT88.4 R8, [R200+0x5900] ;  /* 0x00590000c808783b */ /* 0x000ea20000004200 */
        /* <DEDUP_REMOVED lines=25> */
[C---:B-1----:R-:W-:Y:S03]  /*d870*/  HMMA.16816.F32.BF16 R52, R72.reuse, R4, R52 ;  /* 0x000000044834723c */ /* 0x042fe60000041834 */
[----:B------:R-:W-:Y:S02]  /*d880*/  FADD.FTZ R0, R148, R0 ;  /* 0x0000000094007221 */ /* 0x000fe40000010000 */
[----:B------:R-:W-:Y:S02]  /*d890*/  FADD.FTZ R2, R146, R2 ;  /* 0x0000000292027221 */ /* 0x000fe40000010000 */
[----:B------:R-:W-:Y:S01]  /*d8a0*/  FADD.FTZ R0, R145, R0 ;  /* 0x0000000091007221 */ /* 0x000fe20000010000 */
[C---:B------:R-:W-:Y:S04]  /*d8b0*/  HMMA.16816.F32.BF16 R56, R72.reuse, R6, R56 ;  /* 0x000000064838723c */ /* 0x040fe80000041838 */
[----:B------:R-:W-:Y:S02]  /*d8c0*/  FADD.FTZ R2, R142, R2 ;  /* 0x000000028e027221 */ /* 0x000fe40000010000 */
[----:B------:R-:W-:Y:S02]  /*d8d0*/  FADD.FTZ R0, R143, R0 ;  /* 0x000000008f007221 */ /* 0x000fe40000010000 */
[----:B------:R-:W-:Y:S01]  /*d8e0*/  FADD.FTZ R2, R141, R2 ;  /* 0x000000028d027221 */ /* 0x000fe20000010000 */
[C---:B--2---:R-:W-:Y:S03]  /*d8f0*/  HMMA.16816.F32.BF16 R60, R72.reuse, R8, R60 ;  /* 0x00000008483c723c */ /* 0x044fe6000004183c */
[----:B------:R-:W-:Y:S02]  /*d900*/  FADD.FTZ R0, R140, R0 ;  /* 0x000000008c007221 */ /* 0x000fe40000010000 */
[----:B------:R-:W-:Y:S02]  /*d910*/  FADD.FTZ R2, R138, R2 ;  /* 0x000000028a027221 */ /* 0x000fe40000010000 */
        /* <DEDUP_REMOVED lines=8> */
[----:B------:R-:W-:Y:S02]  /*d9a0*/  FADD.FTZ R0, R71, R0 ;  /* 0x0000000047007221 */ /* 0x000fe40000010000 */
[----:B------:R-:W-:Y:S01]  /*d9b0*/  FADD.FTZ R249, R70, R2 ;  /* 0x0000000246f97221 */ /* 0x000fe20000010000 */
[----:B------:R-:W-:Y:S01]  /*d9c0*/  MOV R70, R3 ;  /* 0x0000000300467202 */ /* 0x000fe20000000f00 */
[----:B------:R-:W-:Y:S01]  /*d9d0*/  FADD.FTZ R250, R69, R0 ;  /* 0x0000000045fa7221 */ /* 0x000fe20000010000 */
[----:B------:R-:W-:Y:S01]  /*d9e0*/  MOV R69, R68 ;  /* 0x0000004400457202 */ /* 0x000fe20000000f00 */
[----:B------:R-:W-:-:S05]  /*d9f0*/  @P0 BRA `(.L_x_272) ;  /* 0xffffcd4000000947 */ /* 0x000fca000383ffff */
.L_x_269:
[----:B------:R-:W-:-:S13]  /*da00*/  ISETP.GE.AND P0, PT, R215, R251, PT ;  /* 0x000000fbd700720c */ /* 0x000fda0003f06270 */
[----:B------:R-:W-:Y:S05]  /*da10*/  @!P0 BRA `(.L_x_273) ;  /* 0x000044e000008947 */ /* 0x000fea0003800000 */
[----:B-1----:R-:W2:Y:S01]  /*da20*/  LDL.LU R4, [R1+0x28] ;  /* 0x0000280001047983 */ /* 0x002ea20000300800 */
[C---:B------:R-:W-:Y:S01]  /*da30*/  IADD3 R0, R226.reuse, 0x40, RZ ;  /* 0x00000040e2007810 */ /* 0x040fe20007ffe0ff */
[----:B------:R-:W-:Y:S01]  /*da40*/  IMAD.MOV.U32 R70, RZ, RZ, R3 ;  /* 0x000000ffff467224 */ /* 0x000fe200078e0003 */
[C---:B------:R-:W-:Y:S01]  /*da50*/  IADD3 R2, R226.reuse, 0x40, RZ ;  /* 0x00000040e2027810 */ /* 0x040fe20007ffe0ff */
[----:B------:R-:W-:Y:S01]  /*da60*/  IMAD.MOV.U32 R69, RZ, RZ, R68 ;  /* 0x000000ffff457224 */ /* 0x000fe200078e0044 */
[----:B------:R-:W-:Y:S01]  /*da70*/  SHF.R.S32.HI R0, RZ, 0x1f, R0 ;  /* 0x0000001fff007819 */ /* 0x000fe20000011400 */
[----:B------:R-:W-:Y:S01]  /*da80*/  IMAD.SHL.U32 R240, R226, 0x2, RZ ;  /* 0x00000002e2f07824 */ /* 0x000fe200078e00ff */
[----:B------:R-:W-:Y:S02]  /*da90*/  SHF.R.S32.HI R221, RZ, 0x1f, R226 ;  /* 0x0000001fffdd7819 */ /* 0x000fe400000114e2 */
[----:B------:R-:W-:Y:S02]  /*daa0*/  LEA.HI R0, R0, R2, RZ, 0x3 ;  /* 0x0000000200007211 */ /* 0x000fe400078f18ff */
[----:B------:R-:W-:-:S02]  /*dab0*/  SHF.L.U64.HI R221, R226, 0x1, R221 ;  /* 0x00000001e2dd7819 */ /* 0x000fc400000102dd */
[----:B------:R-:W-:-:S05]  /*dac0*/  LOP3.LUT R0, R0, 0xfffffff8, RZ, 0xc0, !PT ;  /* 0xfffffff800007812 */ /* 0x000fca00078ec0ff */
[C---:B------:R-:W-:Y:S01]  /*dad0*/  IMAD.SHL.U32 R218, R0.reuse, 0x2, RZ ;  /* 0x0000000200da7824 */ /* 0x040fe200078e00ff */
[----:B--2---:R-:W-:Y:S02]  /*dae0*/  SHF.L.U64.HI R220, R0, 0x1, R4 ;  /* 0x0000000100dc7819 */ /* 0x004fe40000010204 */
.L_x_283:
[----:B------:R-:W-:Y:S04]  /*daf0*/  DEPBAR.LE SB0, 0x0 ;  /* 0x000080000000791a */ /* 0x000fe80000000000 */
[----:B------:R-:W-:Y:S01]  /*db00*/  BAR.SYNC.DEFER_BLOCKING 0x0 ;  /* 0x0000000000007b1d */ /* 0x000fe20000010000 */
[----:B------:R-:W-:Y:S01]  /*db10*/  SHF.R.S32.HI R0, RZ, 0x1f, R217 ;  /* 0x0000001fff007819 */ /* 0x000fe200000114d9 */
[----:B------:R-:W-:Y:S01]  /*db20*/  IMAD.WIDE.U32 R2, R217, c[0x0][0x208], RZ ;  /* 0x00008200d9027a25 */ /* 0x000fe200078e00ff */
[----:B------:R-:W-:Y:S02]  /*db30*/  ISETP.GE.AND P2, PT, R226, c[0x0][0x1d4], PT ;  /* 0x00007500e2007a0c */ /* 0x000fe40003f46270 */
[C---:B------:R-:W-:Y:S01]  /*db40*/  IADD3 R166, R219.reuse, 0x3100, RZ ;  /* 0x00003100dba67810 */ /* 0x040fe20007ffe0ff */
[----:B------:R-:W-:Y:S01]  /*db50*/  IMAD R0, R0, c[0x0][0x208], RZ ;  /* 0x0000820000007a24 */ /* 0x000fe200078e02ff */
[----:B------:R-:W-:Y:S03]  /*db60*/  IADD3 R167, R219, 0x1100, RZ ;  /* 0x00001100dba77810 */ /* 0x000fe60007ffe0ff */
[----:B------:R-:W-:Y:S05]  /*db70*/  IMAD R0, R217, c[0x0][0x20c], R0 ;  /* 0x00008300d9007a24 */ /* 0x000fea00078e0200 */
[----:B------:R-:W-:Y:S02]  /*db80*/  IADD3 R3, R3, R0, RZ ;  /* 0x0000000003037210 */ /* 0x000fe40007ffe0ff */
[----:B------:R-:W-:Y:S03]  /*db90*/  SHF.R.S32.HI R0, RZ, 0x1f, R216 ;  /* 0x0000001fff007819 */ /* 0x000fe600000114d8 */
[----:B------:R-:W-:Y:S01]  /*dba0*/  IMAD.WIDE.U32 R2, R216, c[0x0][0x218], R2 ;  /* 0x00008600d8027a25 */ /* 0x000fe200078e0002 */
[----:B------:R-:W1:Y:S03]  /*dbb0*/  LDSM.16.M88.4 R8, [R196+0x8100] ;  /* 0x00810000c408783b */ /* 0x000e660000000200 */
[----:B------:R-:W-:Y:S04]  /*dbc0*/  IMAD R0, R0, c[0x0][0x218], RZ ;  /* 0x0000860000007a24 */ /* 0x000fe800078e02ff */
[----:B------:R-:W-:Y:S01]  /*dbd0*/  IMAD R0, R216, c[0x0][0x21c], R0 ;  /* 0x00008700d8007a24 */ /* 0x000fe200078e0200 */
[----:B------:R-:W2:Y:S08]  /*dbe0*/  LDSM.16.M88.4 R16, [R196+0x8900] ;  /* 0x00890000c410783b */ /* 0x000eb00000000200 */
[----:B------:R-:W3:Y:S08]  /*dbf0*/  S2R R12, SR_CTAID.Y ;  /* 0x00000000000c7919 */ /* 0x000ef00000002600 */
[----:B------:R-:W4:Y:S08]  /*dc00*/  LDSM.16.M88.4 R24, [R196+0x9100] ;  /* 0x00910000c418783b */ /* 0x000f300000000200 */
[----:B------:R-:W5:Y:S01]  /*dc10*/  LDSM.16.M88.4 R32, [R196+0x9900] ;  /* 0x00990000c420783b */ /* 0x000f620000000200 */
[C---:B-1----:R-:W-:Y:S07]  /*dc20*/  HMMA.16816.F32.BF16 R4, R124.reuse, R8, RZ ;  /* 0x000000087c04723c */ /* 0x042fee00000418ff */
[----:B------:R-:W1:Y:S01]  /*dc30*/  LDSM.16.M88.4 R40, [R196+0xa100] ;  /* 0x00a10000c428783b */ /* 0x000e620000000200 */
[----:B---3--:R-:W-:Y:S01]  /*dc40*/  SHF.R.S32.HI R20, RZ, 0x1f, R12 ;  /* 0x0000001fff147819 */ /* 0x008fe2000001140c */
[----:B------:R-:W-:Y:S01]  /*dc50*/  IMAD.WIDE.U32 R22, R12, c[0x0][0x210], RZ ;  /* 0x000084000c167a25 */ /* 0x000fe200078e00ff */
[C---:B------:R-:W-:Y:S03]  /*dc60*/  HMMA.16816.F32.BF16 R8, R124.reuse, R10, RZ ;  /* 0x0000000a7c08723c */ /* 0x040fe600000418ff */
[----:B------:R-:W-:Y:S02]  /*dc70*/  IMAD R20, R20, c[0x0][0x210], RZ ;  /* 0x0000840014147a24 */ /* 0x000fe400078e02ff */
[----:B------:R-:W-:Y:S01]  /*dc80*/  LDSM.16.M88.4 R48, [R196+0xa900] ;  /* 0x00a90000c430783b */ /* 0x000fe20000000200 */
[----:B------:R-:W-:Y:S01]  /*dc90*/  IADD3 R2, P0, R22, R2, RZ ;  /* 0x0000000216027210 */ /* 0x000fe20007f1e0ff */
[----:B------:R-:W-:Y:S02]  /*dca0*/  IMAD R20, R12, c[0x0][0x214], R20 ;  /* 0x000085000c147a24 */ /* 0x000fe400078e0214 */
[C---:B--2---:R-:W-:Y:S04]  /*dcb0*/  HMMA.16816.F32.BF16 R12, R124.reuse, R16, RZ ;  /* 0x000000107c0c723c */ /* 0x044fe800000418ff */
[----:B------:R-:W-:Y:S01]  /*dcc0*/  LDSM.16.M88.4 R72, [R203] ;  /* 0x00000000cb48783b */ /* 0x000fe20000000200 */
[----:B------:R-:W-:Y:S03]  /*dcd0*/  IADD3 R20, R23, R20, RZ ;  /* 0x0000001417147210 */ /* 0x000fe60007ffe0ff */
[C---:B------:R-:W-:Y:S01]  /*dce0*/  HMMA.16816.F32.BF16 R16, R124.reuse, R18, RZ ;  /* 0x000000127c10723c */ /* 0x040fe200000418ff */
[----:B------:R-:W-:Y:S03]  /*dcf0*/  IADD3.X R3, R20, R3, R0, P0, !PT ;  /* 0x0000000314037210 */ /* 0x000fe600007fe400 */
[----:B------:R-:W-:Y:S01]  /*dd00*/  LDSM.16.M88.4 R132, [R214] ;  /* 0x00000000d684783b */ /* 0x000fe20000000200 */
[C---:B------:R-:W-:Y:S03]  /*dd10*/  LEA R0, P0, R2.reuse, c[0x0][0x1f8], 0x1 ;  /* 0x00007e0002007a11 */ /* 0x040fe600078008ff */
[C---:B----4-:R-:W-:Y:S01]  /*dd20*/  HMMA.16816.F32.BF16 R20, R124.reuse, R24, RZ ;  /* 0x000000187c14723c */ /* 0x050fe200000418ff */
[----:B------:R-:W-:Y:S03]  /*dd30*/  LEA.HI.X R2, R2, c[0x0][0x1fc], R3, 0x1, P0 ;  /* 0x00007f0002027a11 */ /* 0x000fe600000f0c03 */
[----:B------:R-:W-:Y:S04]  /*dd40*/  LDSM.16.M88.4 R136, [R213] ;  /* 0x00000000d588783b */ /* 0x000fe80000000200 */
[C---:B------:R-:W-:Y:S04]  /*dd50*/  HMMA.16816.F32.BF16 R24, R124.reuse, R26, RZ ;  /* 0x0000001a7c18723c */ /* 0x040fe800000418ff */
[----:B------:R-:W2:Y:S04]  /*dd60*/  SHFL.IDX PT, R3, R0, RZ, 0x181f ;  /* 0x00181fff00037589 */ /* 0x000ea800000e0000 */
[C---:B-----5:R-:W-:Y:S04]  /*dd70*/  HMMA.16816.F32.BF16 R28, R124.reuse, R32, RZ ;  /* 0x000000207c1c723c */ /* 0x060fe800000418ff */
[----:B------:R-:W3:Y:S04]  /*dd80*/  SHFL.IDX PT, R44, R2, RZ, 0x181f ;  /* 0x00181fff022c7589 */ /* 0x000ee800000e0000 */
[C---:B------:R-:W-:Y:S04]  /*dd90*/  HMMA.16816.F32.BF16 R32, R124.reuse, R34, RZ ;  /* 0x000000227c20723c */ /* 0x040fe800000418ff */
[----:B------:R-:W4:Y:S04]  /*dda0*/  SHFL.IDX PT, R45, R0, 0x1, 0x181f ;  /* 0x00381f00002d7f89 */ /* 0x000f2800000e0000 */
[C---:B-1----:R-:W-:Y:S04]  /*ddb0*/  HMMA.16816.F32.BF16 R36, R124.reuse, R40, RZ ;  /* 0x000000287c24723c */ /* 0x042fe800000418ff */
[----:B------:R-:W1:Y:S01]  /*ddc0*/  SHFL.IDX PT, R68, R2, 0x1, 0x181f ;  /* 0x00381f0002447f89 */ /* 0x000e6200000e0000 */
[C---:B--2---:R-:W-:Y:S03]  /*ddd0*/  IADD3 R160, P0, R3.reuse, R240, RZ ;  /* 0x000000f003a07210 */ /* 0x044fe60007f1e0ff */
[C---:B------:R-:W-:Y:S04]  /*dde0*/  HMMA.16816.F32.BF16 R40, R124.reuse, R42, RZ ;  /* 0x0000002a7c28723c */ /* 0x040fe800000418ff */
[----:B------:R-:W-:Y:S01]  /*ddf0*/  LDSM.16.M88.4 R140, [R212] ;  /* 0x00000000d48c783b */ /* 0x000fe20000000200 */
[CC--:B---3--:R-:W-:Y:S02]  /*de00*/  IADD3.X R161, R44.reuse, R221.reuse, RZ, P0, !PT ;  /* 0x000000dd2ca17210 */ /* 0x0c8fe400007fe4ff */
[----:B------:R-:W-:Y:S05]  /*de10*/  IADD3 R164, P0, R3, R218, RZ ;  /* 0x000000da03a47210 */ /* 0x000fea0007f1e0ff */
[----:B------:R-:W-:Y:S01]  /*de20*/  LDSM.16.M88.4 R144, [R211] ;  /* 0x00000000d390783b */ /* 0x000fe20000000200 */
[----:B------:R-:W-:Y:S02]  /*de30*/  IADD3.X R165, R44, R220, RZ, P0, !PT ;  /* 0x000000dc2ca57210 */ /* 0x000fe400007fe4ff */
[C---:B----4-:R-:W-:Y:S05]  /*de40*/  IADD3 R156, P0, R45.reuse, R240, RZ ;  /* 0x000000f02d9c7210 */ /* 0x050fea0007f1e0ff */
[----:B------:R-:W-:Y:S01]  /*de50*/  LDSM.16.M88.4 R148, [R210] ;  /* 0x00000000d294783b */ /* 0x000fe20000000200 */
[CC--:B-1----:R-:W-:Y:S02]  /*de60*/  IADD3.X R157, R68.reuse, R221.reuse, RZ, P0, !PT ;  /* 0x000000dd449d7210 */ /* 0x0c2fe400007fe4ff */
[----:B------:R-:W-:Y:S02]  /*de70*/  IADD3 R162, P0, R45, R218, RZ ;  /* 0x000000da2da27210 */ /* 0x000fe40007f1e0ff */
[C---:B------:R-:W-:Y:S02]  /*de80*/  HMMA.16816.F32.BF16 R44, R124.reuse, R48, RZ ;  /* 0x000000307c2c723c */ /* 0x040fe400000418ff */
[----:B------:R-:W-:Y:S01]  /*de90*/  IADD3.X R163, R68, R220, RZ, P0, !PT ;  /* 0x000000dc44a37210 */ /* 0x000fe200007fe4ff */
[----:B------:R-:W-:Y:S01]  /*dea0*/  @!PT LDS RZ, [RZ] ;  /* 0x00000000fffff984 */ /* 0x000fe20000000800 */
[----:B------:R-:W-:Y:S01]  /*deb0*/  @!PT LDS RZ, [RZ] ;  /* 0x00000000fffff984 */ /* 0x000fe20000000800 */
[----:B------:R-:W-:Y:S01]  /*dec0*/  @!PT LDS RZ, [RZ] ;  /* 0x00000000fffff984 */ /* 0x000fe20000000800 */
[----:B------:R1:W-:Y:S05]  /*ded0*/  LDGSTS.E.BYPASS.LTC128B.128 [R232], [R160.64], !P2 ;  /* 0x00000000a0e87fae */ /* 0x0003ea000d101d46 */
[----:B------:R-:W-:Y:S03]  /*dee0*/  HMMA.16816.F32.BF16 R48, R124, R50, RZ ;  /* 0x000000327c30723c */ /* 0x000fe600000418ff */
[----:B------:R2:W-:Y:S05]  /*def0*/  LDGSTS.E.BYPASS.LTC128B.128 [R166], [R164.64], !P6 ;  /* 0x00000000a4a67fae */ /* 0x0005ea000f101d46 */
[C---:B------:R-:W-:Y:S03]  /*df00*/  HMMA.16816.F32.BF16 R4, R128.reuse, R72, R4 ;  /* 0x000000488004723c */ /* 0x040fe60000041804 */
[----:B------:R-:W3:Y:S05]  /*df10*/  SHFL.IDX PT, R71, R0, 0x2, 0x181f ;  /* 0x00581f0000477f89 */ /* 0x000eea00000e0000 */
[C---:B------:R-:W-:Y:S03]  /*df20*/  HMMA.16816.F32.BF16 R8, R128.reuse, R74, R8 ;  /* 0x0000004a8008723c */ /* 0x040fe60000041808 */
[----:B------:R-:W4:Y:S05]  /*df30*/  SHFL.IDX PT, R0, R2, 0x2, 0x181f ;  /* 0x00581f0002007f89 */ /* 0x000f2a00000e0000 */
[C---:B------:R-:W-:Y:S03]  /*df40*/  HMMA.16816.F32.BF16 R12, R128.reuse, R132, R12 ;  /* 0x00000084800c723c */ /* 0x040fe6000004180c */
[----:B------:R5:W-:Y:S01]  /*df50*/  LDGSTS.E.BYPASS.LTC128B.128 [R167], [R156.64], !P2 ;  /* 0x000000009ca77fae */ /* 0x000be2000d101d46 */
[----:B--2---:R-:W-:Y:S04]  /*df60*/  IADD3 R166, R219, 0x4100, RZ ;  /* 0x00004100dba67810 */ /* 0x004fe80007ffe0ff */
[C---:B------:R-:W-:Y:S03]  /*df70*/  HMMA.16816.F32.BF16 R16, R128.reuse, R134, R16 ;  /* 0x000000868010723c */ /* 0x040fe60000041810 */
[----:B------:R1:W-:Y:S01]  /*df80*/  LDGSTS.E.BYPASS.LTC128B.128 [R166], [R162.64], !P6 ;  /* 0x00000000a2a67fae */ /* 0x0003e2000f101d46 */
[C---:B---3--:R-:W-:Y:S04]  /*df90*/  IADD3 R158, P0, R71.reuse, R240, RZ ;  /* 0x000000f0479e7210 */ /* 0x048fe80007f1e0ff */
[C---:B------:R-:W-:Y:S04]  /*dfa0*/  HMMA.16816.F32.BF16 R20, R128.reuse, R136, R20 ;  /* 0x000000888014723c */ /* 0x040fe80000041814 */
[C---:B----4-:R-:W-:Y:S02]  /*dfb0*/  IADD3.X R159, R0.reuse, R221, RZ, P0, !PT ;  /* 0x000000dd009f7210 */ /* 0x050fe400007fe4ff */
[----:B------:R-:W-:Y:S02]  /*dfc0*/  IADD3 R2, P0, R71, R218, RZ ;  /* 0x000000da47027210 */ /* 0x000fe40007f1e0ff */
[C---:B------:R-:W-:Y:S01]  /*dfd0*/  HMMA.16816.F32.BF16 R24, R128.reuse, R138, R24 ;  /* 0x0000008a8018723c */ /* 0x040fe20000041818 */
[----:B------:R5:W-:Y:S03]  /*dfe0*/  LDGSTS.E.BYPASS.LTC128B.128 [R232+0x2000], [R158.64], !P2 ;  /* 0x020000009ee87fae */ /* 0x000be6000d101d46 */
[----:B------:R-:W-:Y:S02]  /*dff0*/  IADD3.X R3, R0, R220, RZ, P0, !PT ;  /* 0x000000dc00037210 */ /* 0x000fe400007fe4ff */
[----:B------:R-:W-:Y:S02]  /*e000*/  ISETP.GT.AND P0, PT, R215, R251, PT ;  /* 0x000000fbd700720c */ /* 0x000fe40003f04270 */
[C---:B------:R-:W-:Y:S01]  /*e010*/  HMMA.16816.F32.BF16 R28, R128.reuse, R140, R28 ;  /* 0x0000008c801c723c */ /* 0x040fe2000004181c */
[----:B------:R2:W-:Y:S07]  /*e020*/  LDGSTS.E.BYPASS.LTC128B.128 [R232+0x5000], [R2.64], !P6 ;  /* 0x0500000002e87fae */ /* 0x0005ee000f101d46 */
[C---:B------:R-:W-:Y:S01]  /*e030*/  HMMA.16816.F32.BF16 R32, R128.reuse, R142, R32 ;  /* 0x0000008e8020723c */ /* 0x040fe20000041820 */
[----:B------:R-:W-:Y:S07]  /*e040*/  LDSM.16.M88.4 R72, [R202+0x8900] ;  /* 0x00890000ca48783b */ /* 0x000fee0000000200 */
[C---:B------:R-:W-:Y:S01]  /*e050*/  HMMA.16816.F32.BF16 R36, R128.reuse, R144, R36 ;  /* 0x000000908024723c */ /* 0x040fe20000041824 */
[----:B------:R-:W0:Y:S07]  /*e060*/  LDGDEPBAR ;  /* 0x00000000000079af */ /* 0x000e2e0000000000 */
[C---:B------:R-:W-:Y:S01]  /*e070*/  HMMA.16816.F32.BF16 R40, R128.reuse, R146, R40 ;  /* 0x000000928028723c */ /* 0x040fe20000041828 */
[----:B-----5:R-:W3:Y:S07]  /*e080*/  LDSM.16.M88.4 R156, [R202+0x8100] ;  /* 0x00810000ca9c783b */ /* 0x020eee0000000200 */
[C---:B------:R-:W-:Y:S01]  /*e090*/  HMMA.16816.F32.BF16 R44, R128.reuse, R148, R44 ;  /* 0x00000094802c723c */ /* 0x040fe2000004182c */
[----:B------:R-:W4:Y:S07]  /*e0a0*/  LDSM.16.M88.4 R132, [R202+0x9100] ;  /* 0x00910000ca84783b */ /* 0x000f2e0000000200 */
[----:B------:R-:W-:Y:S01]  /*e0b0*/  HMMA.16816.F32.BF16 R48, R128, R150, R48 ;  /* 0x000000968030723c */ /* 0x000fe20000041830 */
[----:B-1----:R-:W1:Y:S08]  /*e0c0*/  LDSM.16.M88.4 R160, [R202+0x9900] ;  /* 0x00990000caa0783b */ /* 0x002e700000000200 */
[----:B------:R-:W5:Y:S08]  /*e0d0*/  LDSM.16.M88.4 R164, [R202+0xa100] ;  /* 0x00a10000caa4783b */ /* 0x000f700000000200 */
[----:B------:R-:W1:Y:S01]  /*e0e0*/  LDSM.16.M88.4 R168, [R202+0xa900] ;  /* 0x00a90000caa8783b */ /* 0x000e620000000200 */
[C---:B---3--:R-:W-:Y:S07]  /*e0f0*/  HMMA.16816.F32.BF16 R4, R152.reuse, R156, R4 ;  /* 0x0000009c9804723c */ /* 0x048fee0000041804 */
[----:B------:R-:W3:Y:S01]  /*e100*/  LDSM.16.M88.4 R136, [R199] ;  /* 0x00000000c788783b */ /* 0x000ee20000000200 */
[C---:B------:R-:W-:Y:S07]  /*e110*/  HMMA.16816.F32.BF16 R8, R152.reuse, R158, R8 ;  /* 0x0000009e9808723c */ /* 0x040fee0000041808 */
[----:B------:R-:W2:Y:S01]  /*e120*/  LDSM.16.M88.4 R140, [R199+0x800] ;  /* 0x00080000c78c783b */ /* 0x000ea20000000200 */
[C---:B------:R-:W-:Y:S07]  /*e130*/  HMMA.16816.F32.BF16 R12, R152.reuse, R72, R12 ;  /* 0x00000048980c723c */ /* 0x040fee000004180c */
[----:B------:R-:W2:Y:S01]  /*e140*/  LDSM.16.M88.4 R144, [R199+0x1000] ;  /* 0x00100000c790783b */ /* 0x000ea20000000200 */
[C---:B------:R-:W-:Y:S07]  /*e150*/  HMMA.16816.F32.BF16 R16, R152.reuse, R74, R16 ;  /* 0x0000004a9810723c */ /* 0x040fee0000041810 */
[----:B------:R-:W2:Y:S01]  /*e160*/  LDSM.16.M88.4 R148, [R199+0x1800] ;  /* 0x00180000c794783b */ /* 0x000ea20000000200 */
[C---:B----4-:R-:W-:Y:S07]  /*e170*/  HMMA.16816.F32.BF16 R20, R152.reuse, R132, R20 ;  /* 0x000000849814723c */ /* 0x050fee0000041814 */
[----:B------:R-:W4:Y:S01]  /*e180*/  LDSM.16.M88.4 R156, [R199+0x2000] ;  /* 0x00200000c79c783b */ /* 0x000f220000000200 */
[C---:B------:R-:W-:Y:S07]  /*e190*/  HMMA.16816.F32.BF16 R24, R152.reuse, R134, R24 ;  /* 0x000000869818723c */ /* 0x040fee0000041818 */
[----:B------:R-:W2:Y:S01]  /*e1a0*/  LDSM.16.M88.4 R72, [R199+0x2800] ;  /* 0x00280000c748783b */ /* 0x000ea20000000200 */
[C---:B-1----:R-:W-:Y:S07]  /*e1b0*/  HMMA.16816.F32.BF16 R28, R152.reuse, R160, R28 ;  /* 0x000000a0981c723c */ /* 0x042fee000004181c */
[----:B------:R-:W1:Y:S01]  /*e1c0*/  LDSM.16.M88.4 R132, [R196+0xb100] ;  /* 0x00b10000c484783b */ /* 0x000e620000000200 */
[C---:B------:R-:W-:Y:S07]  /*e1d0*/  HMMA.16816.F32.BF16 R32, R152.reuse, R162, R32 ;  /* 0x000000a29820723c */ /* 0x040fee0000041820 */
[----:B------:R-:W1:Y:S01]  /*e1e0*/  LDSM.16.M88.4 R160, [R196+0xb900] ;  /* 0x00b90000c4a0783b */ /* 0x000e620000000200 */
[C---:B-----5:R-:W-:Y:S07]  /*e1f0*/  HMMA.16816.F32.BF16 R36, R152.reuse, R164, R36 ;  /* 0x000000a49824723c */ /* 0x060fee0000041824 */
[----:B------:R-:W-:Y:S01]  /*e200*/  LDSM.16.M88.4 R188, [R202+0xd900] ;  /* 0x00d90000cabc783b */ /* 0x000fe20000000200 */
[C---:B------:R-:W-:Y:S07]  /*e210*/  HMMA.16816.F32.BF16 R40, R152.reuse, R166, R40 ;  /* 0x000000a69828723c */ /* 0x040fee0000041828 */
[----:B------:R-:W5:Y:S01]  /*e220*/  LDSM.16.M88.4 R164, [R196+0xc100] ;  /* 0x00c10000c4a4783b */ /* 0x000f620000000200 */
[C---:B------:R-:W-:Y:S08]  /*e230*/  HMMA.16816.F32.BF16 R44, R152.reuse, R168, R44 ;  /* 0x000000a8982c723c */ /* 0x040ff0000004182c */
[----:B------:R-:W-:Y:S01]  /*e240*/  HMMA.16816.F32.BF16 R48, R152, R170, R48 ;  /* 0x000000aa9830723c */ /* 0x000fe20000041830 */
[----:B------:R-:W1:Y:S07]  /*e250*/  LDSM.16.M88.4 R168, [R196+0xc900] ;  /* 0x00c90000c4a8783b */ /* 0x000e6e0000000200 */
[C---:B---3--:R-:W-:Y:S08]  /*e260*/  HMMA.16816.F32.BF16 R4, R172.reuse, R136, R4 ;  /* 0x00000088ac04723c */ /* 0x048ff00000041804 */
[C---:B------:R-:W-:Y:S01]  /*e270*/  HMMA.16816.F32.BF16 R8, R172.reuse, R138, R8 ;  /* 0x0000008aac08723c */ /* 0x040fe20000041808 */
[----:B------:R-:W3:Y:S07]  /*e280*/  LDSM.16.M88.4 R136, [R196+0xd100] ;  /* 0x00d10000c488783b */ /* 0x000eee0000000200 */
[C---:B--2---:R-:W-:Y:S08]  /*e290*/  HMMA.16816.F32.BF16 R12, R172.reuse, R140, R12 ;  /* 0x0000008cac0c723c */ /* 0x044ff0000004180c */
[C---:B------:R-:W-:Y:S01]  /*e2a0*/  HMMA.16816.F32.BF16 R16, R172.reuse, R142, R16 ;  /* 0x0000008eac10723c */ /* 0x040fe20000041810 */
[----:B------:R-:W2:Y:S07]  /*e2b0*/  LDSM.16.M88.4 R140, [R196+0xd900] ;  /* 0x00d90000c48c783b */ /* 0x000eae0000000200 */
[C---:B------:R-:W-:Y:S08]  /*e2c0*/  HMMA.16816.F32.BF16 R20, R172.reuse, R144, R20 ;  /* 0x00000090ac14723c */ /* 0x040ff00000041814 */
[C---:B------:R-:W-:Y:S01]  /*e2d0*/  HMMA.16816.F32.BF16 R24, R172.reuse, R146, R24 ;  /* 0x00000092ac18723c */ /* 0x040fe20000041818 */
[----:B------:R-:W1:Y:S07]  /*e2e0*/  LDSM.16.M88.4 R144, [R209] ;  /* 0x00000000d190783b */ /* 0x000e6e0000000200 */
[C---:B------:R-:W-:Y:S08]  /*e2f0*/  HMMA.16816.F32.BF16 R28, R172.reuse, R148, R28 ;  /* 0x00000094ac1c723c */ /* 0x040ff0000004181c */
[C---:B------:R-:W-:Y:S01]  /*e300*/  HMMA.16816.F32.BF16 R32, R172.reuse, R150, R32 ;  /* 0x00000096ac20723c */ /* 0x040fe20000041820 */
[----:B------:R-:W2:Y:S07]  /*e310*/  LDSM.16.M88.4 R148, [R208] ;  /* 0x00000000d094783b */ /* 0x000eae0000000200 */
[C---:B----4-:R-:W-:Y:S08]  /*e320*/  HMMA.16816.F32.BF16 R36, R172.reuse, R156, R36 ;  /* 0x0000009cac24723c */ /* 0x050ff00000041824 */
[C---:B------:R-:W-:Y:S01]  /*e330*/  HMMA.16816.F32.BF16 R40, R172.reuse, R158, R40 ;  /* 0x0000009eac28723c */ /* 0x040fe20000041828 */
[----:B------:R-:W-:Y:S07]  /*e340*/  LDSM.16.M88.4 R156, [R205] ;  /* 0x00000000cd9c783b */ /* 0x000fee0000000200 */
[C---:B------:R-:W-:Y:S08]  /*e350*/  HMMA.16816.F32.BF16 R44, R172.reuse, R72, R44 ;  /* 0x00000048ac2c723c */ /* 0x040ff0000004182c */
[----:B------:R-:W-:Y:S01]  /*e360*/  HMMA.16816.F32.BF16 R48, R172, R74, R48 ;  /* 0x0000004aac30723c */ /* 0x000fe20000041830 */
[----:B------:R-:W4:Y:S07]  /*e370*/  LDSM.16.M88.4 R72, [R207] ;  /* 0x00000000cf48783b */ /* 0x000f2e0000000200 */
[C---:B-1----:R-:W-:Y:S08]  /*e380*/  HMMA.16816.F32.BF16 R4, R176.reuse, R132, R4 ;  /* 0x00000084b004723c */ /* 0x042ff00000041804 */
[C---:B------:R-:W-:Y:S01]  /*e390*/  HMMA.16816.F32.BF16 R8, R176.reuse, R134, R8 ;  /* 0x00000086b008723c */ /* 0x040fe20000041808 */
[----:B------:R-:W1:Y:S07]  /*e3a0*/  LDSM.16.M88.4 R132, [R206] ;  /* 0x00000000ce84783b */ /* 0x000e6e0000000200 */
[C---:B------:R-:W-:Y:S08]  /*e3b0*/  HMMA.16816.F32.BF16 R12, R176.reuse, R160, R12 ;  /* 0x000000a0b00c723c */ /* 0x040ff0000004180c */
[C---:B------:R-:W-:Y:S01]  /*e3c0*/  HMMA.16816.F32.BF16 R16, R176.reuse, R162, R16 ;  /* 0x000000a2b010723c */ /* 0x040fe20000041810 */
[----:B------:R-:W1:Y:S07]  /*e3d0*/  LDSM.16.M88.4 R160, [R204] ;  /* 0x00000000cca0783b */ /* 0x000e6e0000000200 */
[C---:B-----5:R-:W-:Y:S08]  /*e3e0*/  HMMA.16816.F32.BF16 R20, R176.reuse, R164, R20 ;  /* 0x000000a4b014723c */ /* 0x060ff00000041814 */
[C---:B------:R-:W-:Y:S01]  /*e3f0*/  HMMA.16816.F32.BF16 R24, R176.reuse, R166, R24 ;  /* 0x000000a6b018723c */ /* 0x040fe20000041818 */
[----:B------:R-:W5:Y:S07]  /*e400*/  LDSM.16.M88.4 R164, [R202+0xb100] ;  /* 0x00b10000caa4783b */ /* 0x000f6e0000000200 */
[C---:B------:R-:W-:Y:S08]  /*e410*/  HMMA.16816.F32.BF16 R28, R176.reuse, R168, R28 ;  /* 0x000000a8b01c723c */ /* 0x040ff0000004181c */
[C---:B------:R-:W-:Y:S01]  /*e420*/  HMMA.16816.F32.BF16 R32, R176.reuse, R170, R32 ;  /* 0x000000aab020723c */ /* 0x040fe20000041820 */
[----:B------:R-:W-:Y:S07]  /*e430*/  LDSM.16.M88.4 R168, [R202+0xd100] ;  /* 0x00d10000caa8783b */ /* 0x000fee0000000200 */
[C---:B---3--:R-:W-:Y:S08]  /*e440*/  HMMA.16816.F32.BF16 R36, R176.reuse, R136, R36 ;  /* 0x00000088b024723c */ /* 0x048ff00000041824 */
[C---:B------:R-:W-:Y:S01]  /*e450*/  HMMA.16816.F32.BF16 R40, R176.reuse, R138, R40 ;  /* 0x0000008ab028723c */ /* 0x040fe20000041828 */
[----:B------:R-:W3:Y:S07]  /*e460*/  LDSM.16.M88.4 R136, [R202+0xb900] ;  /* 0x00b90000ca88783b */ /* 0x000eee0000000200 */
[C---:B--2---:R-:W-:Y:S08]  /*e470*/  HMMA.16816.F32.BF16 R44, R176.reuse, R140, R44 ;  /* 0x0000008cb02c723c */ /* 0x044ff0000004182c */
[----:B------:R-:W-:Y:S01]  /*e480*/  HMMA.16816.F32.BF16 R48, R176, R142, R48 ;  /* 0x0000008eb030723c */ /* 0x000fe20000041830 */
[----:B------:R-:W2:Y:S07]  /*e490*/  LDSM.16.M88.4 R140, [R202+0xc100] ;  /* 0x00c10000ca8c783b */ /* 0x000eae0000000200 */
[C---:B------:R-:W-:Y:S08]  /*e4a0*/  HMMA.16816.F32.BF16 R4, R180.reuse, R144, R4 ;  /* 0x00000090b404723c */ /* 0x040ff00000041804 */
[C---:B------:R-:W-:Y:S01]  /*e4b0*/  HMMA.16816.F32.BF16 R8, R180.reuse, R146, R8 ;  /* 0x00000092b408723c */ /* 0x040fe20000041808 */
[----:B------:R-:W2:Y:S07]  /*e4c0*/  LDSM.16.M88.4 R144, [R202+0xc900] ;  /* 0x00c90000ca90783b */ /* 0x000eae0000000200 */
[C---:B------:R-:W-:Y:S08]  /*e4d0*/  HMMA.16816.F32.BF16 R12, R180.reuse, R148, R12 ;  /* 0x00000094b40c723c */ /* 0x040ff0000004180c */
[C---:B------:R-:W-:Y:S01]  /*e4e0*/  HMMA.16816.F32.BF16 R16, R180.reuse, R150, R16 ;  /* 0x00000096b410723c */ /* 0x040fe20000041810 */
[----:B------:R-:W2:Y:S07]  /*e4f0*/  LDSM.16.M88.4 R148, [R199+0x3000] ;  /* 0x00300000c794783b */ /* 0x000eae0000000200 */
[C---:B----4-:R-:W-:Y:S08]  /*e500*/  HMMA.16816.F32.BF16 R20, R180.reuse, R72, R20 ;  /* 0x00000048b414723c */ /* 0x050ff00000041814 */
[C---:B------:R-:W-:Y:S01]  /*e510*/  HMMA.16816.F32.BF16 R24, R180.reuse, R74, R24 ;  /* 0x0000004ab418723c */ /* 0x040fe20000041818 */
[----:B------:R-:W4:Y:S07]  /*e520*/  LDSM.16.M88.4 R72, [R199+0x3800] ;  /* 0x00380000c748783b */ /* 0x000f2e0000000200 */
[C---:B-1----:R-:W-:Y:S08]  /*e530*/  HMMA.16816.F32.BF16 R28, R180.reuse, R132, R28 ;  /* 0x00000084b41c723c */ /* 0x042ff0000004181c */
[C---:B------:R-:W-:Y:S08]  /*e540*/  HMMA.16816.F32.BF16 R32, R180.reuse, R134, R32 ;  /* 0x00000086b420723c */ /* 0x040ff00000041820 */
[C---:B------:R-:W-:Y:S08]  /*e550*/  HMMA.16816.F32.BF16 R36, R180.reuse, R156, R36 ;  /* 0x0000009cb424723c */ /* 0x040ff00000041824 */
[C---:B------:R-:W-:Y:S08]  /*e560*/  HMMA.16816.F32.BF16 R40, R180.reuse, R158, R40 ;  /* 0x0000009eb428723c */ /* 0x040ff00000041828 */
[C---:B------:R-:W-:Y:S08]  /*e570*/  HMMA.16816.F32.BF16 R44, R180.reuse, R160, R44 ;  /* 0x000000a0b42c723c */ /* 0x040ff0000004182c */
[----:B------:R-:W-:Y:S08]  /*e580*/  HMMA.16816.F32.BF16 R48, R180, R162, R48 ;  /* 0x000000a2b430723c */ /* 0x000ff00000041830 */
[C---:B-----5:R-:W-:Y:S08]  /*e590*/  HMMA.16816.F32.BF16 R4, R184.reuse, R164, R4 ;  /* 0x000000a4b804723c */ /* 0x060ff00000041804 */
[C---:B------:R-:W-:Y:S08]  /*e5a0*/  HMMA.16816.F32.BF16 R8, R184.reuse, R166, R8 ;  /* 0x000000a6b808723c */ /* 0x040ff00000041808 */
[C---:B---3--:R-:W-:Y:S08]  /*e5b0*/  HMMA.16816.F32.BF16 R12, R184.reuse, R136, R12 ;  /* 0x00000088b80c723c */ /* 0x048ff0000004180c */
[C---:B------:R-:W-:Y:S08]  /*e5c0*/  HMMA.16816.F32.BF16 R16, R184.reuse, R138, R16 ;  /* 0x0000008ab810723c */ /* 0x040ff00000041810 */
[C---:B--2---:R-:W-:Y:S08]  /*e5d0*/  HMMA.16816.F32.BF16 R20, R184.reuse, R140, R20 ;  /* 0x0000008cb814723c */ /* 0x044ff00000041814 */
        /* <DEDUP_REMOVED lines=9> */
[C---:B----4-:R-:W-:Y:S08]  /*e670*/  HMMA.16816.F32.BF16 R12, R192.reuse, R72, R12 ;  /* 0x00000048c00c723c */ /* 0x050ff0000004180c */
        /* <DEDUP_REMOVED lines=81> */
[----:B-----5:R-:W-:Y:S02]  /*eb90*/  FMUL.FTZ R36, R48, c[0x0][0x320] ;  /* 0x0000c80030247a20 */ /* 0x020fe40000410000 */
[----:B------:R-:W-:Y:S02]  /*eba0*/  FMUL.FTZ R50, R50, c[0x0][0x320] ;  /* 0x0000c80032327a20 */ /* 0x000fe40000410000 */
[----:B------:R-:W-:Y:S01]  /*ebb0*/  FMUL.FTZ R51, R51, c[0x0][0x320] ;  /* 0x0000c80033337a20 */ /* 0x000fe20000410000 */
[----:B------:R2:W2:Y:S01]  /*ebc0*/  MUFU.TANH R73, R24 ;  /* 0x0000001800497308 */ /* 0x0004a20000002400 */
[----:B-1----:R-:W-:Y:S09]  /*ebd0*/  FMUL.FTZ R37, R49, c[0x0][0x320] ;  /* 0x0000c80031257a20 */ /* 0x002ff20000410000 */
        /* <DEDUP_REMOVED lines=27> */
[----:B------:R-:W-:Y:S03]  /*ed90*/  IMAD.MOV.U32 R216, RZ, RZ, RZ ;  /* 0x000000ffffd87224 */ /* 0x000fe600078e00ff */
[----:B------:R-:W3:Y:S04]  /*eda0*/  LDL.64 R224, [R1+0x18] ;  /* 0x0000180001e07983 */ /* 0x000ee80000100a00 */
        /* <DEDUP_REMOVED lines=22> */
[----:B------:R-:W-:Y:S03]  /*ef10*/  IMAD.IADD R222, R225, 0x1, R222 ;  /* 0x00000001e1de7824 */ /* 0x000fe600078e02de */
[----:B------:R-:W-:Y:S02]  /*ef20*/  IADD3 R3, R3, R0, RZ ;  /* 0x0000000003037210 */ /* 0x000fe40007ffe0ff */
        /* <DEDUP_REMOVED lines=8> */
[----:B------:R-:W-:Y:S04]  /*efb0*/  SHFL.IDX PT, R6, R2, 0x1, 0x181f ;  /* 0x00381f0002067f89 */ /* 0x000fe800000e0000 */
[----:B------:R-:W2:Y:S04]  /*efc0*/  SHFL.IDX PT, R3, R2, RZ, 0x181f ;  /* 0x00181fff02037589 */ /* 0x000ea800000e0000 */
[----:B------:R-:W3:Y:S04]  /*efd0*/  SHFL.IDX PT, R4, R0, RZ, 0x181f ;  /* 0x00181fff00047589 */ /* 0x000ee800000e0000 */
[----:B------:R-:W4:Y:S04]  /*efe0*/  SHFL.IDX PT, R5, R0, 0x1, 0x181f ;  /* 0x00381f0000057f89 */ /* 0x000f2800000e0000 */
[----:B------:R-:W5:Y:S04]  /*eff0*/  SHFL.IDX PT, R2, R2, 0x2, 0x181f ;  /* 0x00581f0002027f89 */ /* 0x000f6800000e0000 */
[----:B------:R-:W1:Y:S01]  /*f000*/  SHFL.IDX PT, R0, R0, 0x2, 0x181f ;  /* 0x00581f0000007f89 */ /* 0x000e6200000e0000 */
[C---:B--2---:R-:W-:Y:S05]  /*f010*/  IADD3 R12, P0, R3.reuse, R240, RZ ;  /* 0x000000f0030c7210 */ /* 0x044fea0007f1e0ff */
[C-C-:B---3--:R-:W-:Y:S01]  /*f020*/  IMAD.X R13, R4.reuse, 0x1, R221.reuse, P0 ;  /* 0x00000001040d7824 */ /* 0x148fe200000e06dd */
[----:B------:R-:W-:Y:S04]  /*f030*/  IADD3 R10, P0, R3, R218, RZ ;  /* 0x000000da030a7210 */ /* 0x000fe80007f1e0ff */
[----:B------:R2:W-:Y:S01]  /*f040*/  LDGSTS.E.BYPASS.LTC128B.128 [R219+0x8100], [R12.64], !P2 ;  /* 0x081000000cdb7fae */ /* 0x0005e2000d101d46 */
[----:B------:R-:W-:Y:S02]  /*f050*/  IADD3.X R11, R4, R220, RZ, P0, !PT ;  /* 0x000000dc040b7210 */ /* 0x000fe400007fe4ff */
[C---:B------:R-:W-:Y:S03]  /*f060*/  IADD3 R8, P0, R6.reuse, R240, RZ ;  /* 0x000000f006087210 */ /* 0x040fe60007f1e0ff */
[----:B------:R2:W-:Y:S02]  /*f070*/  LDGSTS.E.BYPASS.LTC128B.128 [R219+0xb100], [R10.64], !P6 ;  /* 0x0b1000000adb7fae */ /* 0x0005e4000f101d46 */
[C---:B----4-:R-:W-:Y:S01]  /*f080*/  IMAD.X R9, R5.reuse, 0x1, R221, P0 ;  /* 0x0000000105097824 */ /* 0x050fe200000e06dd */
[----:B------:R-:W-:Y:S04]  /*f090*/  IADD3 R6, P0, R6, R218, RZ ;  /* 0x000000da06067210 */ /* 0x000fe80007f1e0ff */
[----:B------:R2:W-:Y:S01]  /*f0a0*/  LDGSTS.E.BYPASS.LTC128B.128 [R219+0x9100], [R8.64], !P2 ;  /* 0x0910000008db7fae */ /* 0x0005e2000d101d46 */
[--C-:B------:R-:W-:Y:S01]  /*f0b0*/  IMAD.X R7, R5, 0x1, R220.reuse, P0 ;  /* 0x0000000105077824 */ /* 0x100fe200000e06dc */
[----:B-----5:R-:W-:Y:S04]  /*f0c0*/  IADD3 R4, P0, R2, R240, RZ ;  /* 0x000000f002047210 */ /* 0x020fe80007f1e0ff */
[----:B------:R2:W-:Y:S01]  /*f0d0*/  LDGSTS.E.BYPASS.LTC128B.128 [R219+0xc100], [R6.64], !P6 ;  /* 0x0c10000006db7fae */ /* 0x0005e2000f101d46 */
[----:B-1----:R-:W-:Y:S02]  /*f0e0*/  IADD3.X R5, R0, R221, RZ, P0, !PT ;  /* 0x000000dd00057210 */ /* 0x002fe400007fe4ff */
[----:B------:R-:W-:Y:S03]  /*f0f0*/  IADD3 R2, P0, R2, R218, RZ ;  /* 0x000000da02027210 */ /* 0x000fe60007f1e0ff */
[----:B------:R2:W-:Y:S02]  /*f100*/  LDGSTS.E.BYPASS.LTC128B.128 [R219+0xa100], [R4.64], !P2 ;  /* 0x0a10000004db7fae */ /* 0x0005e4000d101d46 */
[----:B------:R-:W-:Y:S05]  /*f110*/  IMAD.X R3, R0, 0x1, R220, P0 ;  /* 0x0000000100037824 */ /* 0x000fea00000e06dc */
[----:B------:R2:W-:Y:S03]  /*f120*/  LDGSTS.E.BYPASS.LTC128B.128 [R219+0xd100], [R2.64], !P6 ;  /* 0x0d10000002db7fae */ /* 0x0005e6000f101d46 */
.L_x_274:
        /* <DEDUP_REMOVED lines=9> */
[----:B---3--:R-:W-:Y:S01]  /*f1c0*/  IADD3 R2, -R3, 0x1, R0 ;  /* 0x0000000103027810 */ /* 0x008fe20007ffe100 */
[----:B------:R-:W-:Y:S03]  /*f1d0*/  IMAD.IADD R8, R0, 0x1, -R3 ;  /* 0x0000000100087824 */ /* 0x000fe600078e0a03 */
[----:B----4-:R-:W-:Y:S04]  /*f1e0*/  IADD3 R2, -R45, R2, R252 ;  /* 0x000000022d027210 */ /* 0x010fe80007ffe1fc */
[C---:B------:R-:W-:Y:S02]  /*f1f0*/  IADD3 R6, R2.reuse, UR4, RZ ;  /* 0x0000000402067c10 */ /* 0x040fe4000fffe0ff */
[----:B------:R-:W-:Y:S04]  /*f200*/  IADD3 R7, R2, c[0x0][0x328], RZ ;  /* 0x0000ca0002077a10 */ /* 0x000fe80007ffe0ff */
[----:B--2---:R-:W-:Y:S01]  /*f210*/  IADD3 R3, R7, R4, RZ ;  /* 0x0000000407037210 */ /* 0x004fe20007ffe0ff */
        /* <DEDUP_REMOVED lines=15> */
.L_x_277:
[----:B------:R-:W-:Y:S04]  /*f310*/  MOV R9, c[0x0][0x32c] ;  /* 0x0000cb0000097a02 */ /* 0x000fe80000000f00 */
[----:B------:R-:W-:Y:S11]  /*f320*/  ISETP.NE.AND P0, PT, R9, 0x1, PT ;  /* 0x000000010900780c */ /* 0x000ff60003f05270 */
[----:B------:R-:W-:Y:S02]  /*f330*/  @!UPT UIADD3 URZ, URZ, URZ, URZ ;  /* 0x0000003f3f3ff290 */ /* 0x000fe4000fffe03f */
[----:B------:R-:W-:Y:S05]  /*f340*/  @P0 IMAD.HI.U32 R9, R4, c[0x0][0x330], RZ ;  /* 0x0000cc0004090a27 */ /* 0x000fea00078e00ff */
[----:B------:R-:W-:Y:S02]  /*f350*/  @P0 SHF.R.U32.HI R4, RZ, c[0x0][0x334], R9 ;  /* 0x0000cd00ff040a19 */ /* 0x000fe40000011609 */
.L_x_278:
[----:B------:R-:W-:Y:S05]  /*f360*/  BSYNC B0 ;  /* 0x0000000000007941 */ /* 0x000fea0003800000 */
.L_x_276:
[----:B------:R-:W-:Y:S05]  /*f370*/  IMAD R4, R4, c[0x0][0x32c], R8 ;  /* 0x0000cb0004047a24 */ /* 0x000fea00078e0208 */
[----:B------:R-:W-:Y:S02]  /*f380*/  IADD3 R9, R4, c[0x0][0x32c], RZ ;  /* 0x0000cb0004097a10 */ /* 0x000fe40007ffe0ff */
[----:B------:R-:W-:Y:S02]  /*f390*/  IMNMX R2, R2, R4, !PT ;  /* 0x0000000402027217 */ /* 0x000fe40007800200 */
[----:B------:R-:W-:Y:S02]  /*f3a0*/  IMNMX R3, R3, R9, PT ;  /* 0x0000000903037217 */ /* 0x000fe40003800200 */
.L_x_275:
[C---:B------:R-:W-:Y:S02]  /*f3b0*/  ISETP.GE.AND P0, PT, R0.reuse, 0x2, PT ;  /* 0x000000020000780c */ /* 0x040fe40003f06270 */
[----:B------:R-:W-:Y:S02]  /*f3c0*/  ISETP.GE.AND P2, PT, R0, 0x9, PT ;  /* 0x000000090000780c */ /* 0x000fe40003f46270 */
[----:B------:R-:W-:Y:S02]  /*f3d0*/  P2R R14, PR, RZ, 0x1 ;  /* 0x00000001ff0e7803 */ /* 0x000fe40000000000 */
[----:B------:R-:W-:Y:S02]  /*f3e0*/  ISETP.GT.AND P0, PT, R2, 0x1, !P0 ;  /* 0x000000010200780c */ /* 0x000fe40004704270 */
[----:B------:R-:W-:Y:S02]  /*f3f0*/  P2R R15, PR, RZ, 0x4 ;  /* 0x00000004ff0f7803 */ /* 0x000fe40000000000 */
[C---:B------:R-:W-:Y:S04]  /*f400*/  ISETP.LT.OR P0, PT, R3.reuse, 0x2, P0 ;  /* 0x000000020300780c */ /* 0x040fe80000701670 */
        /* <DEDUP_REMOVED lines=98> */
[----:B------:R-:W-:Y:S04]  /*fa30*/  ISETP.LT.OR P0, PT, R3, 0x52, P0 ;  /* 0x000000520300780c */ /* 0x000fe80000701670 */
[----:B------:R-:W-:Y:S02]  /*fa40*/  FSEL R169, R17, -INF , !P0 ;  /* 0xff80000011a97808 */ /* 0x000fe40004000000 */
[----:B------:R-:W-:Y:S02]  /*fa50*/  ISETP.GT.AND P0, PT, R2, 0x58, !P2 ;  /* 0x000000580200780c */ /* 0x000fe40005704270 */
[----:B------:R-:W-:Y:S02]  /*fa60*/  P2R R17, PR, RZ, 0x4 ;  /* 0x00000004ff117803 */ /* 0x000fe40000000000 */
[C---:B------:R-:W-:Y:S02]  /*fa70*/  ISETP.LT.OR P0, PT, R3.reuse, 0x59, P0 ;  /* 0x000000590300780c */ /* 0x040fe40000701670 */
[----:B------:R-:W-:Y:S02]  /*fa80*/  ISETP.GE.AND P2, PT, R0, 0x1, PT ;  /* 0x000000010000780c */ /* 0x000fe40003f46270 */
[----:B------:R-:W-:Y:S02]  /*fa90*/  FSEL R171, R36, -INF , !P0 ;  /* 0xff80000024ab7808 */ /* 0x000fe40004000000 */
[----:B------:R-:W-:Y:S02]  /*faa0*/  ISETP.GT.AND P0, PT, R2, RZ, !P2 ;  /* 0x000000ff0200720c */ /* 0x000fe40005704270 */
[----:B------:R-:W-:Y:S02]  /*fab0*/  P2R R13, PR, RZ, 0x4 ;  /* 0x00000004ff0d7803 */ /* 0x000fe40000000000 */
[----:B------:R-:W-:Y:S02]  /*fac0*/  ISETP.LT.OR P0, PT, R3, 0x1, P0 ;  /* 0x000000010300780c */ /* 0x000fe40000701670 */
[----:B------:R-:W-:Y:S02]  /*fad0*/  ISETP.GE.AND P2, PT, R0, 0x5a, PT ;  /* 0x0000005a0000780c */ /* 0x000fe40003f46270 */
[----:B------:R-:W-:Y:S02]  /*fae0*/  FSEL R9, R161, -INF , !P0 ;  /* 0xff800000a1097808 */ /* 0x000fe40004000000 */
[----:B------:R-:W-:Y:S04]  /*faf0*/  ISETP.GT.AND P0, PT, R2, 0x59, !P2 ;  /* 0x000000590200780c */ /* 0x000fe80005704270 */
[----:B------:R-:W-:Y:S02]  /*fb00*/  ISETP.LT.OR P0, PT, R3, 0x5a, P0 ;  /* 0x0000005a0300780c */ /* 0x000fe40000701670 */
[----:B------:R-:W1:Y:S02]  /*fb10*/  SHFL.IDX PT, R3, R5, 0x1, 0x1c1f ;  /* 0x003c1f0005037f89 */ /* 0x000e6400000e0000 */
[----:B------:R-:W-:Y:S01]  /*fb20*/  FSEL R170, R37, -INF , !P0 ;  /* 0xff80000025aa7808 */ /* 0x000fe20004000000 */
[--C-:B-1----:R-:W-:Y:S02]  /*fb30*/  IMAD.IADD R2, R7, 0x1, R3.reuse ;  /* 0x0000000107027824 */ /* 0x102fe400078e0203 */
        /* <DEDUP_REMOVED lines=15> */
.L_x_281:
[----:B------:R-:W-:Y:S04]  /*fc30*/  MOV R4, c[0x0][0x32c] ;  /* 0x0000cb0000047a02 */ /* 0x000fe80000000f00 */
[----:B------:R-:W-:Y:S11]  /*fc40*/  ISETP.NE.AND P0, PT, R4, 0x1, PT ;  /* 0x000000010400780c */ /* 0x000ff60003f05270 */
[----:B------:R-:W-:Y:S02]  /*fc50*/  @!UPT UIADD3 URZ, URZ, URZ, URZ ;  /* 0x0000003f3f3ff290 */ /* 0x000fe4000fffe03f */
[----:B------:R-:W-:Y:S05]  /*fc60*/  @P0 IMAD.HI.U32 R4, R3, c[0x0][0x330], RZ ;  /* 0x0000cc0003040a27 */ /* 0x000fea00078e00ff */
[----:B------:R-:W-:Y:S02]  /*fc70*/  @P0 SHF.R.U32.HI R3, RZ, c[0x0][0x334], R4 ;  /* 0x0000cd00ff030a19 */ /* 0x000fe40000011604 */
.L_x_282:
[----:B------:R-:W-:Y:S05]  /*fc80*/  BSYNC B0 ;  /* 0x0000000000007941 */ /* 0x000fea0003800000 */
.L_x_280:
[----:B------:R-:W-:Y:S05]  /*fc90*/  IMAD R3, R3, c[0x0][0x32c], R8 ;  /* 0x0000cb0003037a24 */ /* 0x000fea00078e0208 */
[----:B------:R-:W-:Y:S02]  /*fca0*/  IADD3 R4, R3, c[0x0][0x32c], RZ ;  /* 0x0000cb0003047a10 */ /* 0x000fe40007ffe0ff */
[----:B------:R-:W-:Y:S02]  /*fcb0*/  IMNMX R0, R0, R3, !PT ;  /* 0x0000000300007217 */ /* 0x000fe40007800200 */
[----:B------:R-:W-:Y:S02]  /*fcc0*/  IMNMX R2, R2, R4, PT ;  /* 0x0000000402027217 */ /* 0x000fe40003800200 */
.L_x_279:
        /* <DEDUP_REMOVED lines=82> */
[----:B------:R-:W-:Y:S03]  /*101f0*/  ISETP.LT.OR P0, PT, R2, 0x2a, P0 ;  /* 0x0000002a0200780c */ /* 0x000fe60000701670 */
[----:B------:R-:W1:Y:S01]  /*10200*/  SHFL.BFLY PT, R13, R3, 0x2, 0x1f ;  /* 0x0c401f00030d7f89 */ /* 0x000e6200000e0000 */
        /* <DEDUP_REMOVED lines=13> */
[----:B------:R-:W-:Y:S02]  /*102e0*/  ISETP.GT.AND P0, PT, R0, 0x38, !P0 ;  /* 0x000000380000780c */ /* 0x000fe40004704270 */
[----:B-1----:R-:W-:Y:S02]  /*102f0*/  FMNMX.FTZ R3, R3, R13, !PT ;  /* 0x0000000d03037209 */ /* 0x002fe40007810000 */
        /* <DEDUP_REMOVED lines=20> */
[----:B------:R-:W-:Y:S01]  /*10440*/  FMUL.FTZ R132, R68, c[0x0][0x2d0] ;  /* 0x0000b40044847a20 */ /* 0x000fe20000410000 */
[----:B------:R-:W-:Y:S01]  /*10450*/  FMNMX.FTZ R6, R150, R6, !PT ;  /* 0x0000000696067209 */ /* 0x000fe20007810000 */
[----:B------:R-:W-:Y:S01]  /*10460*/  LDSM.16.MT88.4 R36, [R200+0x100] ;  /* 0x00010000c824783b */ /* 0x000fe20000004200 */
[----:B------:R-:W-:Y:S04]  /*10470*/  ISETP.GT.AND P0, PT, R0, 0x48, !P0 ;  /* 0x000000480000780c */ /* 0x000fe80004704270 */
[----:B------:R-:W-:Y:S04]  /*10480*/  ISETP.LT.OR P0, PT, R2, 0x49, P0 ;  /* 0x000000490200780c */ /* 0x000fe80000701670 */
[----:B------:R-:W-:Y:S02]  /*10490*/  FSEL R157, R42, -INF , !P0 ;  /* 0xff8000002a9d7808 */ /* 0x000fe40004000000 */
[----:B------:R-:W-:Y:S02]  /*104a0*/  ISETP.NE.AND P0, PT, R20, RZ, PT ;  /* 0x000000ff1400720c */ /* 0x000fe40003f05270 */
[----:B------:R-:W-:Y:S01]  /*104b0*/  FMNMX.FTZ R6, R157, R6, !PT ;  /* 0x000000069d067209 */ /* 0x000fe20007810000 */
[----:B------:R-:W-:Y:S01]  /*104c0*/  LDSM.16.MT88.4 R20, [R198+0x100] ;  /* 0x00010000c614783b */ /* 0x000fe20000004200 */
        /* <DEDUP_REMOVED lines=20> */
[----:B------:R-:W-:Y:S02]  /*10610*/  FMNMX.FTZ R0, R162, R0, !PT ;  /* 0x00000000a2007209 */ /* 0x000fe40007810000 */
[----:B------:R-:W-:Y:S02]  /*10620*/  FSEL R71, R51, -INF , !P0 ;  /* 0xff80000033477808 */ /* 0x000fe40004000000 */
[----:B------:R-:W-:Y:S02]  /*10630*/  FMNMX.FTZ R0, R163, R0, !PT ;  /* 0x00000000a3007209 */ /* 0x000fe40007810000 */
[----:B------:R-:W-:Y:S02]  /*10640*/  FSETP.NEU.FTZ.AND P0, PT, R68, -INF , PT ;  /* 0xff8000004400780b */ /* 0x000fe40003f1d000 */
[----:B------:R-:W-:Y:S02]  /*10650*/  FMNMX.FTZ R2, R71, R0, !PT ;  /* 0x0000000047027209 */ /* 0x000fe40007810000 */
[----:B------:R-:W-:Y:S03]  /*10660*/  FSEL R132, R132, RZ, P0 ;  /* 0x000000ff84847208 */ /* 0x000fe60000000000 */
[----:B------:R-:W1:Y:S02]  /*10670*/  SHFL.BFLY PT, R0, R2, 0x2, 0x1f ;  /* 0x0c401f0002007f89 */ /* 0x000e6400000e0000 */
[--C-:B------:R-:W-:Y:S02]  /*10680*/  FFMA.FTZ R6, R12, c[0x0][0x2d0], -R132.reuse ;  /* 0x0000b4000c067a23 */ /* 0x100fe40000010884 */
[--C-:B------:R-:W-:Y:S02]  /*10690*/  FFMA.FTZ R9, R9, c[0x0][0x2d0], -R132.reuse ;  /* 0x0000b40009097a23 */ /* 0x100fe40000010884 */
[----:B------:R-:W-:Y:S02]  /*106a0*/  MUFU.EX2 R237, R6 ;  /* 0x0000000600ed7308 */ /* 0x000fe40000000800 */
[----:B------:R-:W-:Y:S08]  /*106b0*/  LDSM.16.MT88.4 R12, [R197+0x100] ;  /* 0x00010000c50c783b */ /* 0x000ff00000004200 */
[----:B------:R-:W-:Y:S01]  /*106c0*/  MUFU.EX2 R236, R9 ;  /* 0x0000000900ec7308 */ /* 0x000fe20000000800 */
[----:B-1----:R-:W-:Y:S01]  /*106d0*/  FMNMX.FTZ R2, R2, R0, !PT ;  /* 0x0000000002027209 */ /* 0x002fe20007810000 */
[--C-:B------:R-:W-:Y:S08]  /*106e0*/  FFMA.FTZ R0, R10, c[0x0][0x2d0], -R132.reuse ;  /* 0x0000b4000a007a23 */ /* 0x100ff00000010884 */
[----:B------:R1:W2:Y:S01]  /*106f0*/  MUFU.EX2 R239, R0 ;  /* 0x0000000000ef7308 */ /* 0x0002a20000000800 */
[----:B------:R-:W3:Y:S01]  /*10700*/  SHFL.BFLY PT, R3, R2, 0x1, 0x1f ;  /* 0x0c201f0002037f89 */ /* 0x000ee200000e0000 */
[----:B-1----:R-:W-:Y:S01]  /*10710*/  FFMA.FTZ R0, R11, c[0x0][0x2d0], -R132 ;  /* 0x0000b4000b007a23 */ /* 0x002fe20000010884 */
[----:B---3--:R-:W-:Y:S02]  /*10720*/  FMNMX.FTZ R3, R3, R2, !PT ;  /* 0x0000000203037209 */ /* 0x008fe40007810000 */
[----:B--2---:R-:W-:Y:S05]  /*10730*/  F2FP.BF16.PACK_AB R72, R239, R236 ;  /* 0x000000ecef48723e */ /* 0x004fea00000010ff */
[----:B------:R1:W2:Y:S02]  /*10740*/  MUFU.EX2 R238, R0 ;  /* 0x0000000000ee7308 */ /* 0x0002a40000000800 */
        /* <DEDUP_REMOVED lines=11> */
[----:B------:R-:W4:Y:S01]  /*10800*/  MUFU.EX2 R234, R5 ;  /* 0x0000000500ea7308 */ /* 0x000f220000000800 */
[--C-:B-1----:R-:W-:Y:S02]  /*10810*/  FFMA.FTZ R0, R7, c[0x0][0x2d0], -R69.reuse ;  /* 0x0000b40007007a23 */ /* 0x102fe40000010845 */
[C---:B--2---:R-:W-:Y:S02]  /*10820*/  FMUL.FTZ R9, R2.reuse, R81 ;  /* 0x0000005102097220 */ /* 0x044fe40000410000 */
[C---:B------:R-:W-:Y:S05]  /*10830*/  FMUL.FTZ R16, R2.reuse, R88 ;  /* 0x0000005802107220 */ /* 0x040fea0000410000 */
[----:B------:R1:W-:Y:S01]  /*10840*/  MUFU.EX2 R233, R0 ;  /* 0x0000000000e97308 */ /* 0x0003e20000000800 */
[C---:B------:R-:W-:Y:S02]  /*10850*/  FMUL.FTZ R17, R2.reuse, R89 ;  /* 0x0000005902117220 */ /* 0x040fe40000410000 */
[----:B------:R-:W-:Y:S02]  /*10860*/  FMUL.FTZ R24, R2, R96 ;  /* 0x0000006002187220 */ /* 0x000fe40000410000 */
[--C-:B---3--:R-:W-:Y:S02]  /*10870*/  FFMA.FTZ R4, R8, c[0x0][0x2d0], -R69.reuse ;  /* 0x0000b40008047a23 */ /* 0x108fe40000010845 */
[C---:B------:R-:W-:Y:S02]  /*10880*/  FMUL.FTZ R8, R2.reuse, R80 ;  /* 0x0000005002087220 */ /* 0x040fe40000410000 */
[C---:B------:R-:W-:Y:S01]  /*10890*/  FMUL.FTZ R25, R2.reuse, R97 ;  /* 0x0000006102197220 */ /* 0x040fe20000410000 */
[----:B------:R-:W2:Y:S01]  /*108a0*/  MUFU.EX2 R230, R4 ;  /* 0x0000000400e67308 */ /* 0x000ea20000000800 */
[C---:B------:R-:W-:Y:S02]  /*108b0*/  FMUL.FTZ R32, R2.reuse, R104 ;  /* 0x0000006802207220 */ /* 0x040fe40000410000 */
[----:B------:R-:W-:Y:S01]  /*108c0*/  FMUL.FTZ R33, R2, R105 ;  /* 0x0000006902217220 */ /* 0x000fe20000410000 */
[----:B----4-:R-:W-:Y:S01]  /*108d0*/  F2FP.BF16.PACK_AB R73, R234, R235 ;  /* 0x000000ebea49723e */ /* 0x010fe200000010ff */
[C---:B------:R-:W-:Y:S02]  /*108e0*/  FMUL.FTZ R5, R2.reuse, R77 ;  /* 0x0000004d02057220 */ /* 0x040fe40000410000 */
[C---:B------:R-:W-:Y:S02]  /*108f0*/  FMUL.FTZ R52, R2.reuse, R52 ;  /* 0x0000003402347220 */ /* 0x040fe40000410000 */
[C---:B------:R-:W-:Y:S02]  /*10900*/  FMUL.FTZ R53, R2.reuse, R53 ;  /* 0x0000003502357220 */ /* 0x040fe40000410000 */
[C---:B------:R-:W-:Y:S02]  /*10910*/  FMUL.FTZ R56, R2.reuse, R56 ;  /* 0x0000003802387220 */ /* 0x040fe40000410000 */
[C---:B------:R-:W-:Y:S01]  /*10920*/  FMUL.FTZ R57, R2.reuse, R57 ;  /* 0x0000003902397220 */ /* 0x040fe20000410000 */
[----:B-1----:R-:W-:Y:S01]  /*10930*/  FSEL R0, R3, RZ, P0 ;  /* 0x000000ff03007208 */ /* 0x002fe20000000000 */
[C---:B------:R-:W-:Y:S01]  /*10940*/  FMUL.FTZ R60, R2.reuse, R60 ;  /* 0x0000003c023c7220 */ /* 0x040fe20000410000 */
        /* <DEDUP_REMOVED lines=15> */
[C---:B------:R-:W-:Y:S03]  /*10a40*/  HMMA.16816.F32.BF16 R4, R72.reuse, R12, R4 ;  /* 0x0000000c4804723c */ /* 0x040fe60000041804 */
        /* <DEDUP_REMOVED lines=323> */
[----:B------:R-:W-:Y:S01]  /*11e80*/  FADD.FTZ R2, R70, R0 ;  /* 0x0000000046027221 */ /* 0x000fe20000010000 */
[----:B------:R-:W-:Y:S01]  /*11e90*/  IADD3 R0, R215, -0x1, RZ ;  /* 0xffffffffd7007810 */ /* 0x000fe20007ffe0ff */
[----:B------:R-:W-:Y:S02]  /*11ea0*/  FADD.FTZ R249, R134, R4 ;  /* 0x0000000486f97221 */ /* 0x000fe40000010000 */
[----:B------:R-:W-:Y:S02]  /*11eb0*/  FADD.FTZ R250, R69, R2 ;  /* 0x0000000245fa7221 */ /* 0x000fe40000010000 */
[----:B------:R-:W-:Y:S02]  /*11ec0*/  IMAD.MOV.U32 R215, RZ, RZ, R0 ;  /* 0x000000ffffd77224 */ /* 0x000fe400078e0000 */
[----:B------:R-:W-:Y:S02]  /*11ed0*/  IMAD.MOV.U32 R69, RZ, RZ, R68 ;  /* 0x000000ffff457224 */ /* 0x000fe400078e0044 */
[----:B------:R-:W-:Y:S01]  /*11ee0*/  IMAD.MOV.U32 R70, RZ, RZ, R3 ;  /* 0x000000ffff467224 */ /* 0x000fe200078e0003 */
[----:B------:R-:W-:-:S05]  /*11ef0*/  @P0 BRA `(.L_x_283) ;  /* 0xffffbbf000000947 */ /* 0x000fca000383ffff */
.L_x_273:
[----:B-1----:R-:W1:Y:S01]  /*11f00*/  SHFL.BFLY PT, R4, R249, 0x2, 0x1f ;  /* 0x0c401f00f9047f89 */ /* 0x002e6200000e0000 */
        /* <DEDUP_REMOVED lines=14> */
[----:B------:R-:W1:Y:S08]  /*11ff0*/  @P1 MUFU.RCP R2, R4 ;  /* 0x0000000400021308 */ /* 0x000e700000001000 */
[----:B------:R-:W-:Y:S08]  /*12000*/  @P0 MUFU.RCP R0, R7 ;  /* 0x0000000700000308 */ /* 0x000ff00000001000 */
[----:B------:R2:W3:Y:S01]  /*12010*/  @P1 MUFU.LG2 R6, R4 ;  /* 0x0000000400061308 */ /* 0x0004e20000000c00 */
[----:B-1----:R-:W-:-:S02]  /*12020*/  FMUL.FTZ R76, R2, R76 ;  /* 0x0000004c024c7220 */ /* 0x002fc40000410000 */
[C---:B------:R-:W-:Y:S02]  /*12030*/  FMUL.FTZ R29, R2.reuse, R77 ;  /* 0x0000004d021d7220 */ /* 0x040fe40000410000 */
[C---:B------:R-:W-:Y:S02]  /*12040*/  FMUL.FTZ R80, R2.reuse, R80 ;  /* 0x0000005002507220 */ /* 0x040fe40000410000 */
[C---:B------:R-:W-:Y:S01]  /*12050*/  FMUL.FTZ R8, R2.reuse, R81 ;  /* 0x0000005102087220 */ /* 0x040fe20000410000 */
[----:B------:R-:W1:Y:S01]  /*12060*/  @P0 MUFU.LG2 R7, R7 ;  /* 0x0000000700070308 */ /* 0x000e620000000c00 */
[C---:B------:R-:W-:Y:S02]  /*12070*/  FMUL.FTZ R84, R2.reuse, R84 ;  /* 0x0000005402547220 */ /* 0x040fe40000410000 */
[C---:B------:R-:W-:Y:S02]  /*12080*/  FMUL.FTZ R85, R2.reuse, R85 ;  /* 0x0000005502557220 */ /* 0x040fe40000410000 */
[----:B------:R-:W-:-:S02]  /*12090*/  FMUL.FTZ R88, R2, R88 ;  /* 0x0000005802587220 */ /* 0x000fc40000410000 */
[C---:B------:R-:W-:Y:S01]  /*120a0*/  FMUL.FTZ R89, R2.reuse, R89 ;  /* 0x0000005902597220 */ /* 0x040fe20000410000 */
[----:B--2---:R-:W-:Y:S01]  /*120b0*/  @P1 MOV R4, 0x3f317218 ;  /* 0x3f31721800041802 */ /* 0x004fe20000000f00 */
        /* <DEDUP_REMOVED lines=23> */
[----:B------:R-:W-:Y:S01]  /*12230*/  FMUL.FTZ R14, R2, R65 ;  /* 0x00000041020e7220 */ /* 0x000fe20000410000 */
[----:B------:R-:W-:Y:S01]  /*12240*/  @P0 MOV R2, 0x3f317218 ;  /* 0x3f31721800020802 */ /* 0x000fe20000000f00 */
[----:B------:R-:W-:Y:S02]  /*12250*/  @P1 FMUL.FTZ R5, R4, c[0x0][0x2d0] ;  /* 0x0000b40004051a20 */ /* 0x000fe40000410000 */
[----:B---3--:R-:W-:Y:S02]  /*12260*/  @P1 FMUL.FTZ R6, R6, 0.69314718246459960938 ;  /* 0x3f31721806061820 */ /* 0x008fe40000410000 */
[----:B-1----:R-:W-:Y:S02]  /*12270*/  @P0 FMUL.FTZ R4, R7, 0.69314718246459960938 ;  /* 0x3f31721807040820 */ /* 0x002fe40000410000 */
[----:B------:R-:W-:Y:S02]  /*12280*/  @P0 FMUL.FTZ R2, R2, c[0x0][0x2d0] ;  /* 0x0000b40002020a20 */ /* 0x000fe40000410000 */
        /* <DEDUP_REMOVED lines=31> */
[----:B------:R-:W-:Y:S02]  /*12480*/  FMUL.FTZ R67, R0, R67 ;  /* 0x0000004300437220 */ /* 0x000fe40000410000 */
[----:B------:R-:W-:Y:S02]  /*12490*/  @P1 FFMA.FTZ R32, R5, R68, R6 ;  /* 0x0000004405201223 */ /* 0x000fe40000010006 */
[----:B------:R-:W-:Y:S02]  /*124a0*/  @P0 FFMA.FTZ R33, R2, R3, R4 ;  /* 0x0000000302210223 */ /* 0x000fe40000010004 */
.L_x_241:
[----:B------:R-:W1:Y:S02]  /*124b0*/  S2R R44, SR_CTAID.Y ;  /* 0x00000000002c7919 */ /* 0x000e640000002600 */
[----:B-1----:R-:W-:Y:S01]  /*124c0*/  SHF.R.S32.HI R36, RZ, 0x1f, R44 ;  /* 0x0000001fff247819 */ /* 0x002fe2000001142c */
[----:B------:R-:W-:Y:S05]  /*124d0*/  @P2 BRA `(.L_x_284) ;  /* 0x0000129000002947 */ /* 0x000fea0003800000 */
[----:B------:R-:W2:Y:S01]  /*124e0*/  LDL R37, [R1+0x24] ;  /* 0x0000240001257983 */ /* 0x000ea20000100800 */
[----:B------:R-:W-:Y:S02]  /*124f0*/  F2FP.BF16.PACK_AB R29, R29, R76 ;  /* 0x0000004c1d1d723e */ /* 0x000fe400000010ff */
[----:B------:R-:W-:Y:S01]  /*12500*/  F2FP.BF16.PACK_AB R79, R79, R78 ;  /* 0x0000004e4f4f723e */ /* 0x000fe200000010ff */
[----:B------:R-:W1:Y:S01]  /*12510*/  S2R R34, SR_TID.X ;  /* 0x0000000000227919 */ /* 0x000e620000002100 */
[----:B------:R-:W-:-:S02]  /*12520*/  F2FP.BF16.PACK_AB R8, R8, R80 ;  /* 0x000000500808723e */ /* 0x000fc400000010ff */
[----:B------:R-:W-:Y:S02]  /*12530*/  F2FP.BF16.PACK_AB R82, R83, R82 ;  /* 0x000000525352723e */ /* 0x000fe400000010ff */
[----:B------:R-:W-:Y:S02]  /*12540*/  F2FP.BF16.PACK_AB R5, R85, R84 ;  /* 0x000000545505723e */ /* 0x000fe400000010ff */
[----:B------:R-:W-:Y:S02]  /*12550*/  F2FP.BF16.PACK_AB R86, R87, R86 ;  /* 0x000000565756723e */ /* 0x000fe400000010ff */
[----:B------:R-:W-:Y:S02]  /*12560*/  F2FP.BF16.PACK_AB R6, R89, R88 ;  /* 0x000000585906723e */ /* 0x000fe400000010ff */
[----:B------:R-:W-:Y:S02]  /*12570*/  F2FP.BF16.PACK_AB R90, R91, R90 ;  /* 0x0000005a5b5a723e */ /* 0x000fe400000010ff */
[----:B------:R-:W-:-:S02]  /*12580*/  F2FP.BF16.PACK_AB R7, R93, R92 ;  /* 0x0000005c5d07723e */ /* 0x000fc400000010ff */
[----:B------:R-:W-:Y:S02]  /*12590*/  F2FP.BF16.PACK_AB R94, R95, R94 ;  /* 0x0000005e5f5e723e */ /* 0x000fe400000010ff */
[----:B------:R-:W-:Y:S02]  /*125a0*/  F2FP.BF16.PACK_AB R28, R28, R96 ;  /* 0x000000601c1c723e */ /* 0x000fe400000010ff */
[----:B------:R-:W-:Y:S02]  /*125b0*/  F2FP.BF16.PACK_AB R98, R99, R98 ;  /* 0x000000626362723e */ /* 0x000fe400000010ff */
[----:B------:R-:W-:Y:S02]  /*125c0*/  F2FP.BF16.PACK_AB R27, R27, R100 ;  /* 0x000000641b1b723e */ /* 0x000fe400000010ff */
[----:B------:R-:W-:Y:S02]  /*125d0*/  F2FP.BF16.PACK_AB R102, R103, R102 ;  /* 0x000000666766723e */ /* 0x000fe400000010ff */
[----:B-1----:R-:W-:-:S02]  /*125e0*/  SHF.R.S32.HI R35, RZ, 0x1f, R34 ;  /* 0x0000001fff237819 */ /* 0x002fc40000011422 */
[----:B------:R-:W-:Y:S02]  /*125f0*/  F2FP.BF16.PACK_AB R25, R25, R104 ;  /* 0x000000681919723e */ /* 0x000fe400000010ff */
[CC--:B------:R-:W-:Y:S02]  /*12600*/  LEA.HI R2, R35.reuse, R34.reuse, RZ, 0x2 ;  /* 0x0000002223027211 */ /* 0x0c0fe400078f10ff */
[----:B------:R-:W-:Y:S02]  /*12610*/  LEA.HI R31, R35, R34, RZ, 0x5 ;  /* 0x00000022231f7211 */ /* 0x000fe400078f28ff */
[--C-:B------:R-:W-:Y:S02]  /*12620*/  SHF.R.S32.HI R4, RZ, 0x2, R2.reuse ;  /* 0x00000002ff047819 */ /* 0x100fe40000011402 */
[----:B------:R-:W-:Y:S02]  /*12630*/  SHF.R.S32.HI R0, RZ, 0x1f, R2 ;  /* 0x0000001fff007819 */ /* 0x000fe40000011402 */
[----:B------:R-:W-:-:S02]  /*12640*/  SHF.R.S32.HI R30, RZ, 0x5, R31 ;  /* 0x00000005ff1e7819 */ /* 0x000fc4000001141f */
[----:B------:R-:W-:Y:S02]  /*12650*/  LEA.HI R0, R0, R4, RZ, 0x3 ;  /* 0x0000000400007211 */ /* 0x000fe400078f18ff */
[----:B------:R-:W-:Y:S02]  /*12660*/  F2FP.BF16.PACK_AB R107, R107, R106 ;  /* 0x0000006a6b6b723e */ /* 0x000fe400000010ff */
[----:B------:R-:W-:Y:S02]  /*12670*/  LOP3.LUT R0, R0, 0xfffffff8, RZ, 0xc0, !PT ;  /* 0xfffffff800007812 */ /* 0x000fe400078ec0ff */
[----:B------:R-:W-:Y:S02]  /*12680*/  F2FP.BF16.PACK_AB R24, R24, R108 ;  /* 0x0000006c1818723e */ /* 0x000fe400000010ff */
[----:B------:R-:W-:Y:S01]  /*12690*/  F2FP.BF16.PACK_AB R23, R23, R110 ;  /* 0x0000006e1717723e */ /* 0x000fe200000010ff */
[----:B------:R-:W-:Y:S01]  /*126a0*/  IMAD.IADD R4, R4, 0x1, -R0 ;  /* 0x0000000104047824 */ /* 0x000fe200078e0a00 */
[----:B------:R-:W-:-:S02]  /*126b0*/  LOP3.LUT R0, R2, 0xfffffffc, RZ, 0xc0, !PT ;  /* 0xfffffffc02007812 */ /* 0x000fc400078ec0ff */
[----:B------:R-:W-:Y:S01]  /*126c0*/  F2FP.BF16.PACK_AB R22, R22, R112 ;  /* 0x000000701616723e */ /* 0x000fe200000010ff */
[C---:B------:R-:W-:Y:S01]  /*126d0*/  IMAD.SHL.U32 R2, R4.reuse, 0x40, RZ ;  /* 0x0000004004027824 */ /* 0x040fe200078e00ff */
[----:B------:R-:W-:Y:S01]  /*126e0*/  LOP3.LUT R3, R4, 0x1, RZ, 0xc0, !PT ;  /* 0x0000000104037812 */ /* 0x000fe200078ec0ff */
[----:B------:R-:W-:Y:S01]  /*126f0*/  IMAD.IADD R26, R34, 0x1, -R0 ;  /* 0x00000001221a7824 */ /* 0x000fe200078e0a00 */
[----:B------:R-:W-:Y:S02]  /*12700*/  F2FP.BF16.PACK_AB R21, R21, R114 ;  /* 0x000000721515723e */ /* 0x000fe400000010ff */
[----:B------:R-:W-:Y:S01]  /*12710*/  LOP3.LUT R0, R2, 0x1c0, RZ, 0xc0, !PT ;  /* 0x000001c002007812 */ /* 0x000fe200078ec0ff */
[----:B------:R-:W-:Y:S01]  /*12720*/  IMAD R2, R30, 0x200, R26 ;  /* 0x000002001e027824 */ /* 0x000fe200078e021a */
[----:B------:R-:W-:Y:S02]  /*12730*/  ISETP.NE.U32.AND P0, PT, R3, 0x1, PT ;  /* 0x000000010300780c */ /* 0x000fe40003f05070 */
[----:B------:R-:W-:-:S02]  /*12740*/  LEA.HI R0, R0, R0, RZ, 0x1d ;  /* 0x0000000000007211 */ /* 0x000fc400078fe8ff */
        /* <DEDUP_REMOVED lines=8> */
[----:B------:R-:W-:Y:S02]  /*127d0*/  F2FP.BF16.PACK_AB R18, R18, R120 ;  /* 0x000000781212723e */ /* 0x000fe400000010ff */
[----:B------:R-:W-:-:S02]  /*127e0*/  F2FP.BF16.PACK_AB R17, R17, R122 ;  /* 0x0000007a1111723e */ /* 0x000fc400000010ff */
[C---:B------:R-:W-:Y:S02]  /*127f0*/  IADD3 R3, R0.reuse, 0x80, RZ ;  /* 0x0000008000037810 */ /* 0x040fe40007ffe0ff */
[C---:B------:R-:W-:Y:S02]  /*12800*/  IADD3 R2, R0.reuse, 0x70, RZ ;  /* 0x0000007000027810 */ /* 0x040fe40007ffe0ff */
[----:B------:R-:W-:Y:S01]  /*12810*/  @P0 IADD3 R2, R3, 0x10, RZ ;  /* 0x0000001003020810 */ /* 0x000fe20007ffe0ff */
[----:B------:R-:W-:Y:S01]  /*12820*/  IMAD.IADD R3, R0, 0x1, R4 ;  /* 0x0000000100037824 */ /* 0x000fe200078e0204 */
[----:B------:R-:W-:Y:S02]  /*12830*/  F2FP.BF16.PACK_AB R16, R16, R52 ;  /* 0x000000341010723e */ /* 0x000fe400000010ff */
[----:B------:R-:W-:Y:S01]  /*12840*/  F2FP.BF16.PACK_AB R13, R13, R54 ;  /* 0x000000360d0d723e */ /* 0x000fe200000010ff */
[----:B------:R-:W-:Y:S01]  /*12850*/  IMAD.IADD R4, R4, 0x1, R2 ;  /* 0x0000000104047824 */ /* 0x000fe200078e0202 */
[----:B------:R-:W-:-:S02]  /*12860*/  F2FP.BF16.PACK_AB R12, R12, R56 ;  /* 0x000000380c0c723e */ /* 0x000fc400000010ff */
[----:B------:R-:W-:Y:S02]  /*12870*/  F2FP.BF16.PACK_AB R11, R11, R58 ;  /* 0x0000003a0b0b723e */ /* 0x000fe400000010ff */
[----:B------:R-:W-:Y:S02]  /*12880*/  F2FP.BF16.PACK_AB R9, R61, R60 ;  /* 0x0000003c3d09723e */ /* 0x000fe400000010ff */
[----:B------:R-:W-:Y:S02]  /*12890*/  F2FP.BF16.PACK_AB R15, R15, R62 ;  /* 0x0000003e0f0f723e */ /* 0x000fe400000010ff */
[----:B------:R-:W-:Y:S01]  /*128a0*/  F2FP.BF16.PACK_AB R14, R14, R64 ;  /* 0x000000400e0e723e */ /* 0x000fe200000010ff */
[----:B------:R1:W-:Y:S01]  /*128b0*/  STS [R0+0x80], R29 ;  /* 0x0000801d00007388 */ /* 0x0003e20000000800 */
[----:B------:R-:W-:Y:S02]  /*128c0*/  F2FP.BF16.PACK_AB R10, R67, R10 ;  /* 0x0000000a430a723e */ /* 0x000fe400000010ff */
[----:B------:R-:W-:Y:S01]  /*128d0*/  ISETP.NE.U32.AND P0, PT, RZ, c[0x0][0x500], PT ;  /* 0x00014000ff007a0c */ /* 0x000fe20003f05070 */
[----:B------:R-:W-:Y:S01]  /*128e0*/  STS [R0+0x480], R79 ;  /* 0x0004804f00007388 */ /* 0x000fe20000000800 */
[----:B------:R-:W-:-:S02]  /*128f0*/  ISETP.NE.U32.AND P1, PT, RZ, c[0x0][0x508], PT ;  /* 0x00014200ff007a0c */ /* 0x000fc40003f25070 */
[----:B------:R-:W-:Y:S01]  /*12900*/  ISETP.NE.AND.EX P0, PT, RZ, c[0x0][0x504], PT, P0 ;  /* 0x00014100ff007a0c */ /* 0x000fe20003f05300 */
[----:B------:R3:W-:Y:S01]  /*12910*/  STS [R2], R8 ;  /* 0x0000000802007388 */ /* 0x0007e20000000800 */
[----:B------:R-:W-:-:S03]  /*12920*/  ISETP.NE.AND.EX P1, PT, RZ, c[0x0][0x50c], PT, P1 ;  /* 0x00014300ff007a0c */ /* 0x000fc60003f25310 */
[----:B------:R-:W-:Y:S04]  /*12930*/  STS [R2+0x400], R82 ;  /* 0x0004005202007388 */ /* 0x000fe80000000800 */
[----:B------:R4:W-:Y:S04]  /*12940*/  STS [R3+0x80], R5 ;  /* 0x0000800503007388 */ /* 0x0009e80000000800 */
[----:B------:R-:W-:Y:S04]  /*12950*/  STS [R3+0x480], R86 ;  /* 0x0004805603007388 */ /* 0x000fe80000000800 */
[----:B------:R4:W-:Y:S01]  /*12960*/  STS [R4], R6 ;  /* 0x0000000604007388 */ /* 0x0009e20000000800 */
[----:B-1----:R-:W-:-:S03]  /*12970*/  IMAD.MOV.U32 R29, RZ, RZ, 0x40 ;  /* 0x00000040ff1d7424 */ /* 0x002fc600078e00ff */
[----:B------:R-:W-:Y:S02]  /*12980*/  STS [R4+0x400], R90 ;  /* 0x0004005a04007388 */ /* 0x000fe40000000800 */
[----:B---3--:R-:W-:-:S05]  /*12990*/  SEL R8, R29, 0xffffffc0, !P2 ;  /* 0xffffffc01d087807 */ /* 0x008fca0005000000 */
[----:B----4-:R-:W-:-:S05]  /*129a0*/  IMAD.IADD R5, R0, 0x1, R8 ;  /* 0x0000000100057824 */ /* 0x010fca00078e0208 */
[----:B------:R1:W-:Y:S01]  /*129b0*/  STS [R5+0x80], R7 ;  /* 0x0000800705007388 */ /* 0x0003e20000000800 */
[----:B------:R-:W-:-:S03]  /*129c0*/  IMAD.IADD R6, R8, 0x1, R2 ;  /* 0x0000000108067824 */ /* 0x000fc600078e0202 */
[----:B------:R-:W-:Y:S04]  /*129d0*/  STS [R5+0x480], R94 ;  /* 0x0004805e05007388 */ /* 0x000fe80000000800 */
[----:B------:R-:W-:Y:S04]  /*129e0*/  STS [R6], R28 ;  /* 0x0000001c06007388 */ /* 0x000fe80000000800 */
[----:B------:R-:W-:Y:S01]  /*129f0*/  STS [R6+0x400], R98 ;  /* 0x0004006206007388 */ /* 0x000fe20000000800 */
[----:B-1----:R-:W-:Y:S02]  /*12a00*/  IMAD.IADD R7, R8, 0x1, R3 ;  /* 0x0000000108077824 */ /* 0x002fe400078e0203 */
[----:B------:R-:W-:-:S03]  /*12a10*/  IMAD.IADD R8, R4, 0x1, R8 ;  /* 0x0000000104087824 */ /* 0x000fc600078e0208 */
[----:B------:R-:W-:Y:S04]  /*12a20*/  STS [R7+0x80], R27 ;  /* 0x0000801b07007388 */ /* 0x000fe80000000800 */
[----:B------:R-:W-:Y:S04]  /*12a30*/  STS [R7+0x480], R102 ;  /* 0x0004806607007388 */ /* 0x000fe80000000800 */
[----:B------:R-:W-:Y:S04]  /*12a40*/  STS [R8], R25 ;  /* 0x0000001908007388 */ /* 0x000fe80000000800 */
        /* <DEDUP_REMOVED lines=8> */
[----:B------:R-:W-:Y:S04]  /*12ad0*/  STS [R4+0x4400], R17 ;  /* 0x0044001104007388 */ /* 0x000fe80000000800 */
[----:B------:R-:W-:Y:S04]  /*12ae0*/  STS [R5+0x4080], R16 ;  /* 0x0040801005007388 */ /* 0x000fe80000000800 */
[----:B------:R2:W-:Y:S01]  /*12af0*/  STS [R5+0x4480], R13 ;  /* 0x0044800d05007388 */ /* 0x0005e20000000800 */
[----:B-1----:R-:W-:-:S03]  /*12b00*/  IMAD.MOV.U32 R2, RZ, RZ, 0x4 ;  /* 0x00000004ff027424 */ /* 0x002fc600078e00ff */
[----:B------:R-:W-:Y:S04]  /*12b10*/  STS [R6+0x4000], R12 ;  /* 0x0040000c06007388 */ /* 0x000fe80000000800 */
[----:B------:R-:W-:Y:S04]  /*12b20*/  STS [R6+0x4400], R11 ;  /* 0x0044000b06007388 */ /* 0x000fe80000000800 */
[----:B------:R-:W-:Y:S04]  /*12b30*/  STS [R7+0x4080], R9 ;  /* 0x0040800907007388 */ /* 0x000fe80000000800 */
[----:B------:R1:W-:Y:S04]  /*12b40*/  STS [R7+0x4480], R15 ;  /* 0x0044800f07007388 */ /* 0x0003e80000000800 */
[----:B------:R3:W-:Y:S04]  /*12b50*/  STS [R8+0x4000], R14 ;  /* 0x0040000e08007388 */ /* 0x0007e80000000800 */
[----:B------:R3:W-:Y:S01]  /*12b60*/  STS [R8+0x4400], R10 ;  /* 0x0044000a08007388 */ /* 0x0007e20000000800 */
[----:B--2---:R-:W-:-:S03]  /*12b70*/  IMAD.WIDE R4, R37, R2, c[0x0][0x500] ;  /* 0x0001400025047625 */ /* 0x004fc600078e0202 */
[----:B------:R-:W-:Y:S06]  /*12b80*/  BAR.SYNC.DEFER_BLOCKING 0x1, 0x100 ;  /* 0x0044000000007b1d */ /* 0x000fec0000010000 */
[----:B------:R-:W2:Y:S01]  /*12b90*/  @P0 LDG.E R0, [R4.64] ;  /* 0x0000000604000981 */ /* 0x000ea2000c1e1900 */
[----:B-1----:R-:W-:Y:S02]  /*12ba0*/  IMAD.MOV.U32 R15, RZ, RZ, c[0x0][0x388] ;  /* 0x0000e200ff0f7624 */ /* 0x002fe400078e00ff */
[----:B------:R-:W-:-:S05]  /*12bb0*/  @P1 IMAD.WIDE R2, R37, R2, c[0x0][0x508] ;  /* 0x0001420025021625 */ /* 0x000fca00078e0202 */
[----:B------:R1:W5:Y:S02]  /*12bc0*/  @P1 LDG.E R15, [R2.64] ;  /* 0x00000006020f1981 */ /* 0x000364000c1e1900 */
[----:B-1----:R-:W-:Y:S02]  /*12bd0*/  CS2R R2, SRZ ;  /* 0x0000000000027805 */ /* 0x002fe4000001ff00 */
[--C-:B--2---:R-:W-:Y:S01]  /*12be0*/  @P0 SHF.R.S32.HI R3, RZ, 0x1f, R0.reuse ;  /* 0x0000001fff030819 */ /* 0x104fe20000011400 */
[----:B------:R-:W-:Y:S01]  /*12bf0*/  @P0 IMAD.MOV.U32 R2, RZ, RZ, R0 ;  /* 0x000000ffff020224 */ /* 0x000fe200078e0000 */
[----:B------:R-:W-:Y:S05]  /*12c00*/  @P1 BRA `(.L_x_285) ;  /* 0x0000004000001947 */ /* 0x000fea0003800000 */
[----:B---3--:R-:W-:Y:S05]  /*12c10*/  @!P0 BRA `(.L_x_285) ;  /* 0x0000003000008947 */ /* 0x008fea0003800000 */
[----:B------:R1:W2:Y:S04]  /*12c20*/  LDG.E R0, [R4.64] ;  /* 0x0000000604007981 */ /* 0x0002a8000c1e1900 */
[----:B-1----:R-:W2:Y:S02]  /*12c30*/  LDG.E R4, [R4.64+0x4] ;  /* 0x0000040604047981 */ /* 0x002ea4000c1e1900 */
[----:B--2--5:R-:W-:-:S02]  /*12c40*/  IADD3 R15, -R0, R4, RZ ;  /* 0x00000004000f7210 */ /* 0x024fc40007ffe1ff */
.L_x_285:
[----:B---3--:R-:W-:Y:S01]  /*12c50*/  LOP3.LUT R0, R31, 0xffffffe0, RZ, 0xc0, !PT ;  /* 0xffffffe01f007812 */ /* 0x008fe200078ec0ff */
[----:B------:R-:W1:Y:S01]  /*12c60*/  S2R R19, SR_CTAID.X ;  /* 0x0000000000137919 */ /* 0x000e620000002500 */
[----:B------:R-:W-:Y:S01]  /*12c70*/  SHF.R.S32.HI R4, RZ, 0x1f, R30 ;  /* 0x0000001fff047819 */ /* 0x000fe2000001141e */
[----:B------:R-:W-:Y:S01]  /*12c80*/  IMAD.MOV.U32 R7, RZ, RZ, c[0x0][0x4e8] ;  /* 0x00013a00ff077624 */ /* 0x000fe200078e00ff */
[----:B------:R-:W-:Y:S01]  /*12c90*/  LEA.HI R16, R35, R34, RZ, 0x3 ;  /* 0x0000002223107211 */ /* 0x000fe200078f18ff */
[----:B------:R-:W-:Y:S01]  /*12ca0*/  IMAD.IADD R0, R34, 0x1, -R0 ;  /* 0x0000000122007824 */ /* 0x000fe200078e0a00 */
[----:B------:R-:W-:Y:S01]  /*12cb0*/  LEA.HI R4, R4, R30, RZ, 0x3 ;  /* 0x0000001e04047211 */ /* 0x000fe200078f18ff */
[----:B------:R-:W-:Y:S01]  /*12cc0*/  IMAD R9, R36, c[0x0][0x3e8], RZ ;  /* 0x0000fa0024097a24 */ /* 0x000fe200078e02ff */
[----:B------:R-:W-:Y:S01]  /*12cd0*/  ISETP.NE.AND P1, PT, R7, 0x1, PT ;  /* 0x000000010700780c */ /* 0x000fe20003f25270 */
[----:B-----5:R-:W-:Y:S01]  /*12ce0*/  IMAD R15, R15, c[0x0][0x4e8], RZ ;  /* 0x00013a000f0f7a24 */ /* 0x020fe200078e02ff */
[----:B------:R-:W-:Y:S01]  /*12cf0*/  SHF.R.S32.HI R6, RZ, 0x1f, R0 ;  /* 0x0000001fff067819 */ /* 0x000fe20000011400 */
[----:B------:R-:W-:Y:S01]  /*12d00*/  BSSY B0, `(.L_x_286) ;  /* 0x0000076000007945 */ /* 0x000fe20003800000 */
[----:B------:R-:W-:-:S02]  /*12d10*/  LOP3.LUT R5, R4, 0xffffff8, RZ, 0xc0, !PT ;  /* 0x0ffffff804057812 */ /* 0x000fc400078ec0ff */
[----:B------:R-:W-:Y:S02]  /*12d20*/  LEA.HI R4, R26, R26, RZ, 0x1 ;  /* 0x0000001a1a047211 */ /* 0x000fe400078f08ff */
[----:B------:R-:W-:Y:S02]  /*12d30*/  LEA.HI R6, R6, R0, RZ, 0x2 ;  /* 0x0000000006067211 */ /* 0x000fe400078f10ff */
[----:B------:R-:W-:Y:S02]  /*12d40*/  IADD3 R7, R30, -R5, RZ ;  /* 0x800000051e077210 */ /* 0x000fe40007ffe0ff */
[----:B------:R-:W-:Y:S02]  /*12d50*/  LOP3.LUT R4, R4, 0x1ffffffe, RZ, 0xc0, !PT ;  /* 0x1ffffffe04047812 */ /* 0x000fe400078ec0ff */
[----:B------:R-:W-:Y:S02]  /*12d60*/  SHF.R.S32.HI R5, RZ, 0x2, R6 ;  /* 0x00000002ff057819 */ /* 0x000fe40000011406 */
[----:B------:R-:W-:Y:S01]  /*12d70*/  LOP3.LUT P2, RZ, R0, 0x3, RZ, 0xc0, !PT ;  /* 0x0000000300ff7812 */ /* 0x000fe2000784c0ff */
[----:B------:R-:W-:Y:S01]  /*12d80*/  IMAD R0, R3, c[0x0][0x3a0], RZ ;  /* 0x0000e80003007a24 */ /* 0x000fe200078e02ff */
[----:B------:R-:W-:Y:S01]  /*12d90*/  SEL R14, R37, RZ, !P0 ;  /* 0x000000ff250e7207 */ /* 0x000fe20004000000 */
[----:B------:R-:W-:Y:S01]  /*12da0*/  IMAD.IADD R8, R26, 0x1, -R4 ;  /* 0x000000011a087824 */ /* 0x000fe200078e0a04 */
[----:B------:R-:W-:Y:S01]  /*12db0*/  MOV R4, R2 ;  /* 0x0000000200047202 */ /* 0x000fe20000000f00 */
[----:B------:R-:W-:Y:S01]  /*12dc0*/  IMAD R17, R7, 0x10, R5 ;  /* 0x0000001007117824 */ /* 0x000fe200078e0205 */
[----:B------:R-:W-:Y:S01]  /*12dd0*/  LOP3.LUT R12, R16, 0xfffffff8, RZ, 0xc0, !PT ;  /* 0xfffffff8100c7812 */ /* 0x000fe200078ec0ff */
[----:B------:R-:W-:Y:S01]  /*12de0*/  IMAD R6, R2, c[0x0][0x3a4], R0 ;  /* 0x0000e90002067a24 */ /* 0x000fe200078e0200 */
[----:B------:R-:W-:Y:S01]  /*12df0*/  SHF.R.S32.HI R16, RZ, 0x3, R16 ;  /* 0x00000003ff107819 */ /* 0x000fe20000011410 */
[----:B------:R-:W-:Y:S01]  /*12e00*/  IMAD R0, R8, 0x8, R17 ;  /* 0x0000000808007824 */ /* 0x000fe200078e0211 */
[----:B------:R-:W-:Y:S01]  /*12e10*/  LEA.HI R18, R35, R34, RZ, 0x6 ;  /* 0x0000002223127211 */ /* 0x000fe200078f30ff */
[----:B------:R-:W-:-:S02]  /*12e20*/  IMAD.MOV.U32 R5, RZ, RZ, R3 ;  /* 0x000000ffff057224 */ /* 0x000fc400078e0003 */
[----:B------:R-:W-:Y:S02]  /*12e30*/  IMAD R7, R36, c[0x0][0x490], RZ ;  /* 0x0001240024077a24 */ /* 0x000fe400078e02ff */
[----:B-1----:R-:W-:Y:S02]  /*12e40*/  IMAD R8, R19, 0x80, R0 ;  /* 0x0000008013087824 */ /* 0x002fe400078e0200 */
[----:B------:R-:W-:-:S04]  /*12e50*/  IMAD.WIDE.U32 R2, R2, c[0x0][0x3a0], RZ ;  /* 0x0000e80002027a25 */ /* 0x000fc800078e00ff */
[C---:B------:R-:W-:Y:S01]  /*12e60*/  IMAD.WIDE.U32 R10, R44.reuse, c[0x0][0x490], R4 ;  /* 0x000124002c0a7a25 */ /* 0x040fe200078e0004 */
[----:B------:R-:W-:Y:S02]  /*12e70*/  IADD3 R3, R3, R6, RZ ;  /* 0x0000000603037210 */ /* 0x000fe40007ffe0ff */
[----:B------:R-:W-:Y:S01]  /*12e80*/  SHF.R.S32.HI R6, RZ, 0x1f, R37 ;  /* 0x0000001fff067819 */ /* 0x000fe20000011425 */
[C---:B------:R-:W-:Y:S02]  /*12e90*/  IMAD R4, R44.reuse, c[0x0][0x494], R7 ;  /* 0x000125002c047a24 */ /* 0x040fe400078e0207 */
[----:B------:R-:W-:Y:S02]  /*12ea0*/  IMAD R7, R44, c[0x0][0x3ec], R9 ;  /* 0x0000fb002c077a24 */ /* 0x000fe400078e0209 */
[----:B------:R-:W-:Y:S01]  /*12eb0*/  @P1 IMAD.HI.U32 R9, R8, c[0x0][0x4ec], RZ ;  /* 0x00013b0008091a27 */ /* 0x000fe200078e00ff */
[----:B------:R-:W-:Y:S02]  /*12ec0*/  IADD3 R5, R11, R4, RZ ;  /* 0x000000040b057210 */ /* 0x000fe40007ffe0ff */
[----:B------:R-:W-:Y:S01]  /*12ed0*/  SEL R11, R6, RZ, !P0 ;  /* 0x000000ff060b7207 */ /* 0x000fe20004000000 */
[----:B------:R-:W-:Y:S01]  /*12ee0*/  IMAD.MOV.U32 R0, RZ, RZ, R8 ;  /* 0x000000ffff007224 */ /* 0x000fe200078e0008 */
[----:B------:R-:W-:Y:S01]  /*12ef0*/  @P1 SHF.R.U32.HI R0, RZ, c[0x0][0x4f0], R9 ;  /* 0x00013c00ff001a19 */ /* 0x000fe20000011609 */
[----:B------:R-:W-:-:S04]  /*12f00*/  IMAD.WIDE.U32 R2, R44, c[0x0][0x3e8], R2 ;  /* 0x0000fa002c027a25 */ /* 0x000fc800078e0002 */
[----:B------:R-:W-:Y:S01]  /*12f10*/  IMAD.MOV.U32 R4, RZ, RZ, R10 ;  /* 0x000000ffff047224 */ /* 0x000fe200078e000a */
[----:B------:R-:W-:Y:S01]  /*12f20*/  IADD3 R7, R3, R7, RZ ;  /* 0x0000000703077210 */ /* 0x000fe20007ffe0ff */
[----:B------:R-:W-:Y:S01]  /*12f30*/  IMAD.MOV R10, RZ, RZ, -R0 ;  /* 0x000000ffff0a7224 */ /* 0x000fe200078e0a00 */
[----:B------:R-:W-:Y:S01]  /*12f40*/  MOV R6, R2 ;  /* 0x0000000200067202 */ /* 0x000fe20000000f00 */
[----:B------:R-:W-:-:S04]  /*12f50*/  IMAD.WIDE.U32 R2, R14, c[0x0][0x498], R4 ;  /* 0x000126000e027a25 */ /* 0x000fc800078e0004 */
[----:B------:R-:W-:Y:S01]  /*12f60*/  IMAD.IADD R12, R34, 0x1, -R12 ;  /* 0x00000001220c7824 */ /* 0x000fe200078e0a0c */
[----:B------:R-:W-:Y:S01]  /*12f70*/  IADD3 R2, P0, R0, R2, RZ ;  /* 0x0000000200027210 */ /* 0x000fe20007f1e0ff */
[----:B------:R-:W-:Y:S02]  /*12f80*/  IMAD R9, R11, c[0x0][0x498], RZ ;  /* 0x000126000b097a24 */ /* 0x000fe400078e02ff */
[----:B------:R-:W-:Y:S01]  /*12f90*/  IMAD R5, R10, c[0x0][0x4e8], R8 ;  /* 0x00013a000a057a24 */ /* 0x000fe200078e0208 */
[----:B------:R-:W-:Y:S01]  /*12fa0*/  SHF.R.S32.HI R8, RZ, 0x1f, R0 ;  /* 0x0000001fff087819 */ /* 0x000fe20000011400 */
[----:B------:R-:W-:Y:S02]  /*12fb0*/  IMAD R13, R12, 0x20, R16 ;  /* 0x000000200c0d7824 */ /* 0x000fe400078e0210 */
[----:B------:R-:W-:Y:S01]  /*12fc0*/  IMAD R9, R14, c[0x0][0x49c], R9 ;  /* 0x000127000e097a24 */ /* 0x000fe200078e0209 */
[----:B------:R-:W-:Y:S01]  /*12fd0*/  SHF.R.S32.HI R10, RZ, 0x1f, R5 ;  /* 0x0000001fff0a7819 */ /* 0x000fe20000011405 */
[----:B------:R-:W-:-:S02]  /*12fe0*/  IMAD R13, R19, 0x80, R13 ;  /* 0x00000080130d7824 */ /* 0x000fc400078e020d */
[----:B------:R-:W-:Y:S01]  /*12ff0*/  IMAD.SHL.U32 R12, R12, 0x8, RZ ;  /* 0x000000080c0c7824 */ /* 0x000fe200078e00ff */
[----:B------:R-:W-:Y:S01]  /*13000*/  IADD3.X R3, R8, R3, R9, P0, !PT ;  /* 0x0000000308037210 */ /* 0x000fe200007fe409 */
[----:B------:R-:W-:Y:S01]  /*13010*/  IMAD R9, R10, c[0x0][0x488], RZ ;  /* 0x000122000a097a24 */ /* 0x000fe200078e02ff */
[----:B------:R-:W-:Y:S01]  /*13020*/  SHF.L.U32 R8, R16, 0x6, RZ ;  /* 0x0000000610087819 */ /* 0x000fe200000006ff */
[----:B------:R-:W-:-:S04]  /*13030*/  @P1 IMAD.HI.U32 R4, R13, c[0x0][0x4ec], RZ ;  /* 0x00013b000d041a27 */ /* 0x000fc800078e00ff */
[----:B------:R-:W-:-:S04]  /*13040*/  IMAD.WIDE.U32 R2, R5, c[0x0][0x488], R2 ;  /* 0x0001220005027a25 */ /* 0x000fc800078e0002 */
[----:B------:R-:W-:Y:S02]  /*13050*/  IMAD R9, R5, c[0x0][0x48c], R9 ;  /* 0x0001230005097a24 */ /* 0x000fe400078e0209 */
[----:B------:R-:W-:Y:S01]  /*13060*/  IMAD.MOV.U32 R0, RZ, RZ, R13 ;  /* 0x000000ffff007224 */ /* 0x000fe200078e000d */
[----:B------:R-:W-:Y:S01]  /*13070*/  @P1 SHF.R.U32.HI R0, RZ, c[0x0][0x4f0], R4 ;  /* 0x00013c00ff001a19 */ /* 0x000fe20000011604 */
[----:B------:R-:W-:Y:S01]  /*13080*/  IMAD.IADD R9, R3, 0x1, R9 ;  /* 0x0000000103097824 */ /* 0x000fe200078e0209 */
[----:B------:R-:W-:Y:S01]  /*13090*/  LOP3.LUT R4, R8, 0x1c0, RZ, 0xc0, !PT ;  /* 0x000001c008047812 */ /* 0x000fe200078ec0ff */
[----:B------:R-:W-:Y:S01]  /*130a0*/  IMAD R5, R11, c[0x0][0x3f0], RZ ;  /* 0x0000fc000b057a24 */ /* 0x000fe200078e02ff */
[----:B------:R-:W-:Y:S02]  /*130b0*/  LEA R8, P0, R2, c[0x0][0x450], 0x2 ;  /* 0x0001140002087a11 */ /* 0x000fe400078010ff */
[----:B------:R-:W-:Y:S01]  /*130c0*/  LOP3.LUT R11, R4, 0x38, R12, 0xf8, !PT ;  /* 0x00000038040b7812 */ /* 0x000fe200078ef80c */
[C---:B------:R-:W-:Y:S01]  /*130d0*/  IMAD R3, R14.reuse, c[0x0][0x3f4], R5 ;  /* 0x0000fd000e037a24 */ /* 0x040fe200078e0205 */
[----:B------:R-:W-:Y:S01]  /*130e0*/  SHF.R.U32.HI R10, RZ, 0x3, R4 ;  /* 0x00000003ff0a7819 */ /* 0x000fe20000011604 */
[----:B------:R-:W-:Y:S01]  /*130f0*/  IMAD.WIDE.U32 R4, R14, c[0x0][0x3f0], R6 ;  /* 0x0000fc000e047a25 */ /* 0x000fe200078e0006 */
[----:B------:R-:W-:-:S02]  /*13100*/  LEA.HI.X R2, R2, c[0x0][0x454], R9, 0x2, P0 ;  /* 0x0001150002027a11 */ /* 0x000fc400000f1409 */
[----:B------:R-:W-:Y:S01]  /*13110*/  LOP3.LUT R14, R11, R10, RZ, 0x3c, !PT ;  /* 0x0000000a0b0e7212 */ /* 0x000fe200078e3cff */
[----:B------:R-:W-:Y:S01]  /*13120*/  IMAD.IADD R3, R5, 0x1, R3 ;  /* 0x0000000105037824 */ /* 0x000fe200078e0203 */
[----:B------:R-:W-:Y:S01]  /*13130*/  SHFL.IDX PT, R10, R8, RZ, 0x1c1f ;  /* 0x001c1fff080a7589 */ /* 0x000fe200000e0000 */
[----:B------:R-:W-:Y:S02]  /*13140*/  IADD3 R6, -R0, RZ, RZ ;  /* 0x000000ff00067210 */ /* 0x000fe40007ffe1ff */
[----:B------:R-:W-:Y:S01]  /*13150*/  SHF.R.S32.HI R7, RZ, 0x1f, R0 ;  /* 0x0000001fff077819 */ /* 0x000fe20000011400 */
[----:B------:R-:W1:Y:S01]  /*13160*/  SHFL.IDX PT, R11, R2, RZ, 0x1c1f ;  /* 0x001c1fff020b7589 */ /* 0x000e6200000e0000 */
[----:B------:R-:W-:Y:S01]  /*13170*/  LEA R5, R19, R17, 0x7 ;  /* 0x0000001113057211 */ /* 0x000fe200078e38ff */
[----:B------:R-:W-:Y:S02]  /*13180*/  IMAD R6, R6, c[0x0][0x4e8], R13 ;  /* 0x00013a0006067a24 */ /* 0x000fe400078e020d */
[----:B------:R-:W-:Y:S01]  /*13190*/  SHFL.IDX PT, R8, R8, 0x1, 0x1c1f ;  /* 0x003c1f0008087f89 */ /* 0x000fe200000e0000 */
[----:B------:R-:W-:Y:S01]  /*131a0*/  IMAD R7, R7, c[0x0][0x3e0], RZ ;  /* 0x0000f80007077a24 */ /* 0x000fe200078e02ff */
[----:B------:R-:W-:-:S02]  /*131b0*/  ISETP.GE.OR P0, PT, R5, R15, P2 ;  /* 0x0000000f0500720c */ /* 0x000fc40001706670 */
[----:B------:R2:W3:Y:S01]  /*131c0*/  SHFL.IDX PT, R9, R2, 0x1, 0x1c1f ;  /* 0x003c1f0002097f89 */ /* 0x0004e200000e0000 */
[----:B------:R-:W-:-:S10]  /*131d0*/  IMAD R7, R0, c[0x0][0x3e4], R7 ;  /* 0x0000f90000077a24 */ /* 0x000fd400078e0207 */
[----:B-1----:R1:W-:Y:S01]  /*131e0*/  @!P0 ST.E [R10.64], R32 ;  /* 0x000000200a008985 */ /* 0x0023e2000c101906 */
[----:B--2---:R-:W-:Y:S01]  /*131f0*/  IMAD.MOV.U32 R2, RZ, RZ, R4 ;  /* 0x000000ffff027224 */ /* 0x004fe200078e0004 */
[----:B------:R-:W-:-:S03]  /*13200*/  IADD3 R4, R5, 0x8, RZ ;  /* 0x0000000805047810 */ /* 0x000fc60007ffe0ff */
[----:B------:R-:W-:Y:S01]  /*13210*/  IMAD.WIDE.U32 R2, R0, c[0x0][0x3e0], R2 ;  /* 0x0000f80000027a25 */ /* 0x000fe200078e0002 */
[----:B------:R-:W-:Y:S02]  /*13220*/  SHF.R.S32.HI R0, RZ, 0x1f, R6 ;  /* 0x0000001fff007819 */ /* 0x000fe40000011406 */
[----:B------:R-:W-:Y:S01]  /*13230*/  ISETP.GE.OR P2, PT, R4, R15, P2 ;  /* 0x0000000f0400720c */ /* 0x000fe20001746670 */
[----:B------:R-:W-:Y:S01]  /*13240*/  IMAD.IADD R3, R3, 0x1, R7 ;  /* 0x0000000103037824 */ /* 0x000fe200078e0207 */
[----:B------:R-:W-:Y:S01]  /*13250*/  SHF.L.U32 R4, R18, 0x3, RZ ;  /* 0x0000000312047819 */ /* 0x000fe200000006ff */
[----:B------:R-:W-:Y:S01]  /*13260*/  IMAD R0, R0, c[0x0][0x3d8], RZ ;  /* 0x0000f60000007a24 */ /* 0x000fe200078e02ff */
[----:B------:R-:W-:Y:S01]  /*13270*/  LEA R7, R19, R16, 0x7 ;  /* 0x0000001013077211 */ /* 0x000fe200078e38ff */
[----:B------:R-:W-:Y:S01]  /*13280*/  IMAD.WIDE.U32 R2, R6, c[0x0][0x3d8], R2 ;  /* 0x0000f60006027a25 */ /* 0x000fe200078e0002 */
[----:B------:R-:W-:-:S03]  /*13290*/  LOP3.LUT R5, R14, 0x7ffffe00, R4, 0xf8, !PT ;  /* 0x7ffffe000e057812 */ /* 0x000fc600078ef804 */
[----:B------:R-:W-:Y:S01]  /*132a0*/  IMAD R4, R6, c[0x0][0x3dc], R0 ;  /* 0x0000f70006047a24 */ /* 0x000fe200078e0200 */
[----:B------:R-:W-:Y:S02]  /*132b0*/  SHF.L.U32 R0, R5, 0x1, RZ ;  /* 0x0000000105007819 */ /* 0x000fe400000006ff */
[----:B------:R-:W-:Y:S01]  /*132c0*/  LEA R14, P0, R2, c[0x0][0x380], 0x1 ;  /* 0x0000e000020e7a11 */ /* 0x000fe200078008ff */
[----:B---3--:R1:W-:Y:S01]  /*132d0*/  @!P2 ST.E [R8.64], R33 ;  /* 0x000000210800a985 */ /* 0x0083e2000c101906 */
[----:B------:R-:W-:Y:S01]  /*132e0*/  IMAD.IADD R3, R3, 0x1, R4 ;  /* 0x0000000103037824 */ /* 0x000fe200078e0204 */
[----:B------:R-:W-:Y:S02]  /*132f0*/  IADD3 R6, R12, 0x40, RZ ;  /* 0x000000400c067810 */ /* 0x000fe40007ffe0ff */
        /* <DEDUP_REMOVED lines=14> */
[----:B-1----:R1:W4:-:S12]  /*133e0*/  LDS.128 R8, [R0+0x4080] ;  /* 0x0040800000087984 */ /* 0x0023180000000c00 */
[----:B------:R-:W-:Y:S01]  /*133f0*/  @!P1 IMAD.WIDE R4, R12, 0x2, R2 ;  /* 0x000000020c049825 */ /* 0x000fe200078e0202 */
[----:B-1----:R-:W-:-:S04]  /*13400*/  @!P0 SHF.R.S32.HI R0, RZ, 0x1f, R6 ;  /* 0x0000001fff008819 */ /* 0x002fc80000011406 */
[----:B------:R-:W-:-:S04]  /*13410*/  @!P0 LEA.HI R0, R0, R6, RZ, 0x3 ;  /* 0x0000000600008211 */ /* 0x000fc800078f18ff */
[----:B------:R-:W-:-:S05]  /*13420*/  @!P0 LOP3.LUT R0, R0, 0xfffffff8, RZ, 0xc0, !PT ;  /* 0xfffffff800008812 */ /* 0x000fca00078ec0ff */
[----:B------:R-:W-:Y:S01]  /*13430*/  @!P0 IMAD.WIDE R2, R0, 0x2, R2 ;  /* 0x0000000200028825 */ /* 0x000fe200078e0202 */
[----:B-----5:R1:W-:Y:S04]  /*13440*/  @!P1 ST.E.128 [R4.64], R16 ;  /* 0x0000001004009985 */ /* 0x0203e8000c101d06 */
[----:B----4-:R1:W-:Y:S02]  /*13450*/  @!P0 ST.E.128 [R2.64], R8 ;  /* 0x0000000802008985 */ /* 0x0103e4000c101d06 */
.L_x_287:
[----:B------:R-:W-:Y:S05]  /*13460*/  BSYNC B0 ;  /* 0x0000000000007941 */ /* 0x000fea0003800000 */
.L_x_286:
[----:B-1----:R-:W-:Y:S01]  /*13470*/  IADD3 R0, R7, 0x20, RZ ;  /* 0x0000002007007810 */ /* 0x002fe20007ffe0ff */
[----:B------:R1:W4:Y:S01]  /*13480*/  SHFL.IDX PT, R3, R13, 0x1, 0x181f ;  /* 0x00381f000d037f89 */ /* 0x00032200000e0000 */
        /* <DEDUP_REMOVED lines=9> */
[----:B--2---:R2:W-:Y:S01]  /*13520*/  @!P1 ST.E.128 [R4.64], R24 ;  /* 0x0000001804009985 */ /* 0x0045e2000c101d06 */
[----:B------:R-:W-:-:S05]  /*13530*/  @!P0 LOP3.LUT R0, R0, 0xfffffff8, RZ, 0xc0, !PT ;  /* 0xfffffff800008812 */ /* 0x000fca00078ec0ff */
[----:B------:R-:W-:-:S05]  /*13540*/  @!P0 IMAD.WIDE R2, R0, 0x2, R2 ;  /* 0x0000000200028825 */ /* 0x000fca00078e0202 */
[----:B------:R2:W-:Y:S02]  /*13550*/  @!P0 ST.E.128 [R2.64], R20 ;  /* 0x0000001402008985 */ /* 0x0005e4000c101d06 */
.L_x_289:
[----:B------:R-:W-:Y:S05]  /*13560*/  BSYNC B0 ;  /* 0x0000000000007941 */ /* 0x000fea0003800000 */
.L_x_288:
[----:B------:R-:W-:Y:S01]  /*13570*/  IADD3 R0, R7, 0x40, RZ ;  /* 0x0000004007007810 */ /* 0x000fe20007ffe0ff */
[----:B--2-4-:R2:W4:Y:S01]  /*13580*/  SHFL.IDX PT, R3, R13, 0x2, 0x181f ;  /* 0x00581f000d037f89 */ /* 0x01452200000e0000 */
[----:B------:R-:W-:Y:S02]  /*13590*/  BSSY B0, `(.L_x_290) ;  /* 0x000000d000007945 */ /* 0x000fe40003800000 */
[----:B------:R-:W-:Y:S01]  /*135a0*/  ISETP.GE.AND P0, PT, R0, R15, PT ;  /* 0x0000000f0000720c */ /* 0x000fe20003f06270 */
[----:B---3--:R2:W3:-:S12]  /*135b0*/  SHFL.IDX PT, R2, R14, 0x2, 0x181f ;  /* 0x00581f000e027f89 */ /* 0x0084d800000e0000 */
        /* <DEDUP_REMOVED lines=10> */
.L_x_291:
[----:B------:R-:W-:Y:S05]  /*13660*/  BSYNC B0 ;  /* 0x0000000000007941 */ /* 0x000fea0003800000 */
.L_x_290:
[----:B------:R-:W-:Y:S01]  /*13670*/  IADD3 R0, R7, 0x60, RZ ;  /* 0x0000006007007810 */ /* 0x000fe20007ffe0ff */
[----:B---34-:R3:W4:Y:S03]  /*13680*/  SHFL.IDX PT, R3, R13, 0x3, 0x181f ;  /* 0x00781f000d037f89 */ /* 0x01872600000e0000 */
[----:B------:R-:W-:Y:S01]  /*13690*/  ISETP.GE.AND P0, PT, R0, R15, PT ;  /* 0x0000000f0000720c */ /* 0x000fe20003f06270 */
[----:B------:R3:W1:-:S12]  /*136a0*/  SHFL.IDX PT, R2, R14, 0x3, 0x181f ;  /* 0x00781f000e027f89 */ /* 0x00065800000e0000 */
        /* <DEDUP_REMOVED lines=12> */
.L_x_284:
[----:B------:R-:W2:Y:S01]  /*13770*/  LDL R8, [R1+0x24] ;  /* 0x0000240001087983 */ /* 0x000ea20000100800 */
[----:B------:R-:W-:Y:S01]  /*13780*/  ISETP.NE.U32.AND P0, PT, RZ, c[0x0][0x508], PT ;  /* 0x00014200ff007a0c */ /* 0x000fe20003f05070 */
[----:B------:R-:W-:Y:S01]  /*13790*/  IMAD.MOV.U32 R2, RZ, RZ, 0x4 ;  /* 0x00000004ff027424 */ /* 0x000fe200078e00ff */
[----:B------:R-:W-:Y:S02]  /*137a0*/  ISETP.NE.U32.AND P1, PT, RZ, c[0x0][0x500], PT ;  /* 0x00014000ff007a0c */ /* 0x000fe40003f25070 */
[----:B------:R-:W-:Y:S02]  /*137b0*/  ISETP.NE.AND.EX P0, PT, RZ, c[0x0][0x50c], PT, P0 ;  /* 0x00014300ff007a0c */ /* 0x000fe40003f05300 */
[----:B------:R-:W-:Y:S01]  /*137c0*/  ISETP.NE.AND.EX P1, PT, RZ, c[0x0][0x504], PT, P1 ;  /* 0x00014100ff007a0c */ /* 0x000fe20003f25310 */
[----:B------:R-:W-:Y:S02]  /*137d0*/  IMAD.MOV.U32 R13, RZ, RZ, c[0x0][0x388] ;  /* 0x0000e200ff0d7624 */ /* 0x000fe400078e00ff */
[----:B--2---:R-:W-:-:S08]  /*137e0*/  IMAD.WIDE R6, R8, R2, c[0x0][0x500] ;  /* 0x0001400008067625 */ /* 0x004fd000078e0202 */
[----:B------:R-:W-:Y:S02]  /*137f0*/  @P0 IMAD.WIDE R2, R8, R2, c[0x0][0x508] ;  /* 0x0001420008020625 */ /* 0x000fe400078e0202 */
[----:B------:R-:W2:Y:S04]  /*13800*/  @P1 LDG.E R0, [R6.64] ;  /* 0x0000000606001981 */ /* 0x000ea8000c1e1900 */
[----:B------:R1:W5:Y:S01]  /*13810*/  @P0 LDG.E R13, [R2.64] ;  /* 0x00000006020d0981 */ /* 0x000362000c1e1900 */
[----:B------:R-:W-:Y:S02]  /*13820*/  CS2R R4, SRZ ;  /* 0x0000000000047805 */ /* 0x000fe4000001ff00 */
[--C-:B--2---:R-:W-:Y:S01]  /*13830*/  @P1 SHF.R.S32.HI R5, RZ, 0x1f, R0.reuse ;  /* 0x0000001fff051819 */ /* 0x104fe20000011400 */
[----:B------:R-:W-:Y:S01]  /*13840*/  @P1 IMAD.MOV.U32 R4, RZ, RZ, R0 ;  /* 0x000000ffff041224 */ /* 0x000fe200078e0000 */
[----:B------:R-:W-:Y:S05]  /*13850*/  @P0 BRA `(.L_x_292) ;  /* 0x0000004000000947 */ /* 0x000fea0003800000 */
[----:B-1----:R-:W-:Y:S05]  /*13860*/  @!P1 BRA `(.L_x_292) ;  /* 0x0000003000009947 */ /* 0x002fea0003800000 */
[----:B------:R1:W2:Y:S04]  /*13870*/  LDG.E R0, [R6.64] ;  /* 0x0000000606007981 */ /* 0x0002a8000c1e1900 */
[----:B-1----:R-:W2:Y:S02]  /*13880*/  LDG.E R6, [R6.64+0x4] ;  /* 0x0000040606067981 */ /* 0x002ea4000c1e1900 */
[----:B--2--5:R-:W-:-:S02]  /*13890*/  IADD3 R13, -R0, R6, RZ ;  /* 0x00000006000d7210 */ /* 0x024fc40007ffe1ff */
.L_x_292:
[----:B-1----:R-:W1:Y:S01]  /*138a0*/  S2R R12, SR_TID.X ;  /* 0x00000000000c7919 */ /* 0x002e620000002100 */
[----:B------:R-:W-:Y:S01]  /*138b0*/  SHF.R.S32.HI R0, RZ, 0x1f, R8 ;  /* 0x0000001fff007819 */ /* 0x000fe20000011408 */
[----:B------:R-:W-:Y:S01]  /*138c0*/  BSSY B0, `(.L_x_293) ;  /* 0x0000026000007945 */ /* 0x000fe20003800000 */
[----:B------:R-:W-:-:S02]  /*138d0*/  SEL R9, R8, RZ, !P1 ;  /* 0x000000ff08097207 */ /* 0x000fc40004800000 */
[----:B------:R-:W-:Y:S02]  /*138e0*/  SEL R10, R0, RZ, !P1 ;  /* 0x000000ff000a7207 */ /* 0x000fe40004800000 */
[----:B-1----:R-:W-:-:S13]  /*138f0*/  ISETP.GT.AND P0, PT, R12, 0x7f, PT ;  /* 0x0000007f0c00780c */ /* 0x002fda0003f04270 */
[----:B------:R-:W-:Y:S05]  /*13900*/  @P0 BRA `(.L_x_294) ;  /* 0x0000021000000947 */ /* 0x000fea0003800000 */
[----:B------:R-:W1:Y:S01]  /*13910*/  S2R R8, SR_CTAID.X ;  /* 0x0000000000087919 */ /* 0x000e620000002500 */
[----:B-----5:R-:W-:Y:S01]  /*13920*/  IMAD R0, R13, c[0x0][0x4e8], RZ ;  /* 0x00013a000d007a24 */ /* 0x020fe200078e02ff */
[----:B-1----:R-:W-:-:S04]  /*13930*/  LEA R8, R8, R12, 0x7 ;  /* 0x0000000c08087211 */ /* 0x002fc800078e38ff */
[----:B------:R-:W-:-:S13]  /*13940*/  ISETP.GE.AND P0, PT, R8, R0, PT ;  /* 0x000000000800720c */ /* 0x000fda0003f06270 */
[----:B------:R-:W-:Y:S05]  /*13950*/  @P0 BRA `(.L_x_294) ;  /* 0x000001c000000947 */ /* 0x000fea0003800000 */
[----:B------:R-:W-:Y:S01]  /*13960*/  MOV R0, c[0x0][0x4e8] ;  /* 0x00013a0000007a02 */ /* 0x000fe20000000f00 */
[----:B------:R-:W-:Y:S01]  /*13970*/  IMAD R6, R36, c[0x0][0x490], RZ ;  /* 0x0001240024067a24 */ /* 0x000fe200078e02ff */
[----:B------:R-:W-:Y:S01]  /*13980*/  MOV R2, R4 ;  /* 0x0000000400027202 */ /* 0x000fe20000000f00 */
[----:B------:R-:W-:Y:S01]  /*13990*/  IMAD.MOV.U32 R3, RZ, RZ, R5 ;  /* 0x000000ffff037224 */ /* 0x000fe200078e0005 */
[----:B------:R-:W-:Y:S01]  /*139a0*/  ISETP.NE.AND P0, PT, R0, 0x1, PT ;  /* 0x000000010000780c */ /* 0x000fe20003f05270 */
[C---:B------:R-:W-:Y:S01]  /*139b0*/  IMAD R6, R44.reuse, c[0x0][0x494], R6 ;  /* 0x000125002c067a24 */ /* 0x040fe200078e0206 */
[----:B------:R-:W-:Y:S01]  /*139c0*/  MOV R0, R8 ;  /* 0x0000000800007202 */ /* 0x000fe20000000f00 */
[----:B------:R-:W-:-:S05]  /*139d0*/  IMAD.WIDE.U32 R2, R44, c[0x0][0x490], R2 ;  /* 0x000124002c027a25 */ /* 0x000fca00078e0002 */
[----:B------:R-:W-:-:S05]  /*139e0*/  IADD3 R3, R6, R3, RZ ;  /* 0x0000000306037210 */ /* 0x000fca0007ffe0ff */
[----:B------:R-:W-:-:S04]  /*139f0*/  @P0 IMAD.HI.U32 R7, R8, c[0x0][0x4ec], RZ ;  /* 0x00013b0008070a27 */ /* 0x000fc800078e00ff */
[----:B------:R-:W-:Y:S01]  /*13a00*/  IMAD.WIDE.U32 R2, R9, c[0x0][0x498], R2 ;  /* 0x0001260009027a25 */ /* 0x000fe200078e0002 */
[----:B------:R-:W-:-:S03]  /*13a10*/  @P0 SHF.R.U32.HI R0, RZ, c[0x0][0x4f0], R7 ;  /* 0x00013c00ff000a19 */ /* 0x000fc60000011607 */
[----:B------:R-:W-:Y:S01]  /*13a20*/  IMAD R7, R10, c[0x0][0x498], RZ ;  /* 0x000126000a077a24 */ /* 0x000fe200078e02ff */
[----:B------:R-:W-:Y:S01]  /*13a30*/  IADD3 R2, P0, R0, R2, RZ ;  /* 0x0000000200027210 */ /* 0x000fe20007f1e0ff */
[----:B------:R-:W-:Y:S02]  /*13a40*/  IMAD.MOV R6, RZ, RZ, -R0 ;  /* 0x000000ffff067224 */ /* 0x000fe400078e0a00 */
[----:B------:R-:W-:Y:S02]  /*13a50*/  IMAD R7, R9, c[0x0][0x49c], R7 ;  /* 0x0001270009077a24 */ /* 0x000fe400078e0207 */
[----:B------:R-:W-:Y:S01]  /*13a60*/  IMAD R6, R6, c[0x0][0x4e8], R8 ;  /* 0x00013a0006067a24 */ /* 0x000fe200078e0208 */
[----:B------:R-:W-:-:S04]  /*13a70*/  SHF.R.S32.HI R8, RZ, 0x1f, R0 ;  /* 0x0000001fff087819 */ /* 0x000fc80000011400 */
        /* <DEDUP_REMOVED lines=10> */
.L_x_294:
[----:B------:R-:W-:Y:S05]  /*13b20*/  BSYNC B0 ;  /* 0x0000000000007941 */ /* 0x000fea0003800000 */
.L_x_293:
[----:B------:R-:W2:Y:S01]  /*13b30*/  S2R R14, SR_CTAID.X ;  /* 0x00000000000e7919 */ /* 0x000ea20000002500 */
[----:B-1----:R-:W-:Y:S01]  /*13b40*/  IMAD R0, R5, c[0x0][0x3a0], RZ ;  /* 0x0000e80005007a24 */ /* 0x002fe200078e02ff */
[----:B------:R-:W-:Y:S01]  /*13b50*/  SHF.R.S32.HI R5, RZ, 0x1f, R12 ;  /* 0x0000001fff057819 */ /* 0x000fe2000001140c */
[C---:B------:R-:W-:Y:S01]  /*13b60*/  IMAD.WIDE.U32 R2, R4.reuse, c[0x0][0x3a0], RZ ;  /* 0x0000e80004027a25 */ /* 0x040fe200078e00ff */
[----:B------:R-:W-:Y:S01]  /*13b70*/  MOV R6, c[0x0][0x4e8] ;  /* 0x00013a0000067a02 */ /* 0x000fe20000000f00 */
[----:B------:R-:W-:Y:S01]  /*13b80*/  BSSY B0, `(.L_x_295) ;  /* 0x0000034000007945 */ /* 0x000fe20003800000 */
[-C--:B------:R-:W-:Y:S01]  /*13b90*/  LEA.HI R5, R5, R12.reuse, RZ, 0x3 ;  /* 0x0000000c05057211 */ /* 0x080fe200078f18ff */
[----:B------:R-:W-:Y:S01]  /*13ba0*/  IMAD R0, R4, c[0x0][0x3a4], R0 ;  /* 0x0000e90004007a24 */ /* 0x000fe200078e0200 */
[----:B------:R-:W-:Y:S01]  /*13bb0*/  ISETP.NE.AND P0, PT, R6, 0x1, PT ;  /* 0x000000010600780c */ /* 0x000fe20003f05270 */
[----:B------:R-:W-:Y:S01]  /*13bc0*/  IMAD R6, R10, c[0x0][0x3f0], RZ ;  /* 0x0000fc000a067a24 */ /* 0x000fe200078e02ff */
[----:B------:R-:W-:Y:S01]  /*13bd0*/  LOP3.LUT R4, R5, 0xfffffff8, RZ, 0xc0, !PT ;  /* 0xfffffff805047812 */ /* 0x000fe200078ec0ff */
[----:B-----5:R-:W-:Y:S01]  /*13be0*/  IMAD R10, R13, c[0x0][0x4e8], RZ ;  /* 0x00013a000d0a7a24 */ /* 0x020fe200078e02ff */
[----:B------:R-:W-:Y:S01]  /*13bf0*/  SHF.R.S32.HI R8, RZ, 0x3, R5 ;  /* 0x00000003ff087819 */ /* 0x000fe20000011405 */
[----:B------:R-:W-:Y:S01]  /*13c00*/  IMAD R7, R9, c[0x0][0x3f4], R6 ;  /* 0x0000fd0009077a24 */ /* 0x000fe200078e0206 */
[----:B------:R-:W-:-:S02]  /*13c10*/  IADD3 R12, -R4, R12, RZ ;  /* 0x0000000c040c7210 */ /* 0x000fc40007ffe1ff */
[----:B------:R-:W-:Y:S01]  /*13c20*/  IADD3 R3, R3, R0, RZ ;  /* 0x0000000003037210 */ /* 0x000fe20007ffe0ff */
[----:B------:R-:W-:Y:S02]  /*13c30*/  IMAD R0, R36, c[0x0][0x3e8], RZ ;  /* 0x0000fa0024007a24 */ /* 0x000fe400078e02ff */
[----:B------:R-:W-:Y:S02]  /*13c40*/  IMAD R4, R12, 0x20, R8 ;  /* 0x000000200c047824 */ /* 0x000fe400078e0208 */
[C---:B------:R-:W-:Y:S02]  /*13c50*/  IMAD R0, R44.reuse, c[0x0][0x3ec], R0 ;  /* 0x0000fb002c007a24 */ /* 0x040fe400078e0200 */
[----:B------:R-:W-:Y:S01]  /*13c60*/  IMAD.WIDE.U32 R2, R44, c[0x0][0x3e8], R2 ;  /* 0x0000fa002c027a25 */ /* 0x000fe200078e0002 */
[C---:B--2---:R-:W-:Y:S02]  /*13c70*/  LEA R4, R14.reuse, R4, 0x7 ;  /* 0x000000040e047211 */ /* 0x044fe400078e38ff */
[----:B------:R-:W-:-:S02]  /*13c80*/  LEA R8, R14, R8, 0x7 ;  /* 0x000000080e087211 */ /* 0x000fc400078e38ff */
[----:B------:R-:W-:Y:S01]  /*13c90*/  IADD3 R3, R0, R3, RZ ;  /* 0x0000000300037210 */ /* 0x000fe20007ffe0ff */
[----:B------:R-:W-:-:S04]  /*13ca0*/  @P0 IMAD.HI.U32 R5, R4, c[0x0][0x4ec], RZ ;  /* 0x00013b0004050a27 */ /* 0x000fc800078e00ff */
[----:B------:R-:W-:Y:S01]  /*13cb0*/  IMAD.MOV.U32 R0, RZ, RZ, R4 ;  /* 0x000000ffff007224 */ /* 0x000fe200078e0004 */
[----:B------:R-:W-:Y:S01]  /*13cc0*/  @P0 SHF.R.U32.HI R0, RZ, c[0x0][0x4f0], R5 ;  /* 0x00013c00ff000a19 */ /* 0x000fe20000011605 */
[----:B------:R-:W-:-:S03]  /*13cd0*/  IMAD.WIDE.U32 R2, R9, c[0x0][0x3f0], R2 ;  /* 0x0000fc0009027a25 */ /* 0x000fc600078e0002 */
[----:B------:R-:W-:Y:S02]  /*13ce0*/  IADD3 R5, -R0, RZ, RZ ;  /* 0x000000ff00057210 */ /* 0x000fe40007ffe1ff */
[----:B------:R-:W-:Y:S02]  /*13cf0*/  SHF.R.S32.HI R6, RZ, 0x1f, R0 ;  /* 0x0000001fff067819 */ /* 0x000fe40000011400 */
[----:B------:R-:W-:Y:S01]  /*13d00*/  IADD3 R3, R3, R7, RZ ;  /* 0x0000000703037210 */ /* 0x000fe20007ffe0ff */
[----:B------:R-:W-:Y:S02]  /*13d10*/  IMAD R5, R5, c[0x0][0x4e8], R4 ;  /* 0x00013a0005057a24 */ /* 0x000fe400078e0204 */
[----:B------:R-:W-:Y:S02]  /*13d20*/  IMAD R6, R6, c[0x0][0x3e0], RZ ;  /* 0x0000f80006067a24 */ /* 0x000fe400078e02ff */
[----:B------:R-:W-:Y:S01]  /*13d30*/  IMAD.WIDE.U32 R2, R0, c[0x0][0x3e0], R2 ;  /* 0x0000f80000027a25 */ /* 0x000fe200078e0002 */
[----:B------:R-:W-:-:S03]  /*13d40*/  SHF.R.S32.HI R4, RZ, 0x1f, R5 ;  /* 0x0000001fff047819 */ /* 0x000fc60000011405 */
[----:B------:R-:W-:-:S04]  /*13d50*/  IMAD R0, R0, c[0x0][0x3e4], R6 ;  /* 0x0000f90000007a24 */ /* 0x000fc800078e0206 */
[----:B------:R-:W-:Y:S02]  /*13d60*/  IMAD.IADD R3, R3, 0x1, R0 ;  /* 0x0000000103037824 */ /* 0x000fe400078e0200 */
[----:B------:R-:W-:Y:S02]  /*13d70*/  IMAD R0, R4, c[0x0][0x3d8], RZ ;  /* 0x0000f60004007a24 */ /* 0x000fe400078e02ff */
[----:B------:R-:W-:-:S04]  /*13d80*/  IMAD.WIDE.U32 R2, R5, c[0x0][0x3d8], R2 ;  /* 0x0000f60005027a25 */ /* 0x000fc800078e0002 */
[----:B------:R-:W-:Y:S01]  /*13d90*/  IMAD R0, R5, c[0x0][0x3dc], R0 ;  /* 0x0000f70005007a24 */ /* 0x000fe200078e0200 */
[----:B------:R-:W-:-:S04]  /*13da0*/  LEA R11, P0, R2, c[0x0][0x380], 0x1 ;  /* 0x0000e000020b7a11 */ /* 0x000fc800078008ff */
[----:B------:R-:W-:-:S04]  /*13db0*/  IADD3 R0, R3, R0, RZ ;  /* 0x0000000003007210 */ /* 0x000fc80007ffe0ff */
[----:B------:R-:W-:Y:S02]  /*13dc0*/  LEA.HI.X R9, R2, c[0x0][0x384], R0, 0x1, P0 ;  /* 0x0000e10002097a11 */ /* 0x000fe400000f0c00 */
[----:B------:R-:W-:Y:S01]  /*13dd0*/  ISETP.GE.AND P0, PT, R8, R10, PT ;  /* 0x0000000a0800720c */ /* 0x000fe20003f06270 */
[----:B------:R1:W2:Y:S01]  /*13de0*/  SHFL.IDX PT, R2, R11, RZ, 0x181f ;  /* 0x00181fff0b027589 */ /* 0x0002a200000e0000 */
[----:B------:R-:W-:-:S03]  /*13df0*/  SHF.L.U32 R0, R12, 0x3, RZ ;  /* 0x000000030c007819 */ /* 0x000fc600000006ff */
[----:B------:R1:W3:Y:S01]  /*13e00*/  SHFL.IDX PT, R3, R9, RZ, 0x181f ;  /* 0x00181fff09037589 */ /* 0x0002e200000e0000 */
[----:B------:R-:W-:-:S07]  /*13e10*/  IADD3 R7, R0, 0x40, RZ ;  /* 0x0000004000077810 */ /* 0x000fce0007ffe0ff */
[----:B------:R-:W-:Y:S05]  /*13e20*/  @P0 BRA `(.L_x_296) ;  /* 0x0000009000000947 */ /* 0x000fea0003800000 */
[----:B------:R-:W-:Y:S02]  /*13e30*/  ISETP.GE.AND P0, PT, R7, c[0x0][0x3c8], PT ;  /* 0x0000f20007007a0c */ /* 0x000fe40003f06270 */
[----:B------:R-:W-:-:S11]  /*13e40*/  ISETP.GE.AND P1, PT, R0, c[0x0][0x3c8], PT ;  /* 0x0000f20000007a0c */ /* 0x000fd60003f26270 */
[----:B------:R-:W-:-:S04]  /*13e50*/  @!P0 SHF.R.S32.HI R4, RZ, 0x1f, R7 ;  /* 0x0000001fff048819 */ /* 0x000fc80000011407 */
[----:B------:R-:W-:-:S04]  /*13e60*/  @!P0 LEA.HI R4, R4, R7, RZ, 0x3 ;  /* 0x0000000704048211 */ /* 0x000fc800078f18ff */
[----:B------:R-:W-:Y:S01]  /*13e70*/  @!P0 LOP3.LUT R6, R4, 0xfffffff8, RZ, 0xc0, !PT ;  /* 0xfffffff804068812 */ /* 0x000fe200078ec0ff */
[----:B--23--:R-:W-:-:S04]  /*13e80*/  @!P1 IMAD.WIDE R4, R0, 0x2, R2 ;  /* 0x0000000200049825 */ /* 0x00cfc800078e0202 */
[----:B------:R-:W-:Y:S01]  /*13e90*/  @!P0 IMAD.WIDE R2, R6, 0x2, R2 ;  /* 0x0000000206028825 */ /* 0x000fe200078e0202 */
[----:B------:R2:W-:Y:S04]  /*13ea0*/  @!P1 ST.E.128 [R4.64], RZ ;  /* 0x000000ff04009985 */ /* 0x0005e8000c101d06 */
[----:B------:R2:W-:Y:S02]  /*13eb0*/  @!P0 ST.E.128 [R2.64], RZ ;  /* 0x000000ff02008985 */ /* 0x0005e4000c101d06 */
.L_x_296:
[----:B------:R-:W-:Y:S05]  /*13ec0*/  BSYNC B0 ;  /* 0x0000000000007941 */ /* 0x000fea0003800000 */
.L_x_295:
        /* <DEDUP_REMOVED lines=8> */
[----:B------:R-:W-:-:S04]  /*13f50*/  @!P0 SHF.R.S32.HI R4, RZ, 0x1f, R7 ;  /* 0x0000001fff048819 */ /* 0x000fc80000011407 */
[----:B------:R-:W-:-:S04]  /*13f60*/  @!P0 LEA.HI R4, R4, R7, RZ, 0x3 ;  /* 0x0000000704048211 */ /* 0x000fc800078f18ff */
[----:B------:R-:W-:Y:S01]  /*13f70*/  @!P0 LOP3.LUT R6, R4, 0xfffffff8, RZ, 0xc0, !PT ;  /* 0xfffffff804068812 */ /* 0x000fe200078ec0ff */
[----:B---34-:R-:W-:-:S04]  /*13f80*/  @!P1 IMAD.WIDE R4, R0, 0x2, R2 ;  /* 0x0000000200049825 */ /* 0x018fc800078e0202 */
[----:B------:R-:W-:Y:S01]  /*13f90*/  @!P0 IMAD.WIDE R2, R6, 0x2, R2 ;  /* 0x0000000206028825 */ /* 0x000fe200078e0202 */
[----:B------:R3:W-:Y:S04]  /*13fa0*/  @!P1 ST.E.128 [R4.64], RZ ;  /* 0x000000ff04009985 */ /* 0x0007e8000c101d06 */
[----:B------:R3:W-:Y:S02]  /*13fb0*/  @!P0 ST.E.128 [R2.64], RZ ;  /* 0x000000ff02008985 */ /* 0x0007e4000c101d06 */
.L_x_298:
[----:B------:R-:W-:Y:S05]  /*13fc0*/  BSYNC B0 ;  /* 0x0000000000007941 */ /* 0x000fea0003800000 */
.L_x_297:
        /* <DEDUP_REMOVED lines=8> */
[----:B------:R-:W-:-:S04]  /*14050*/  @!P0 SHF.R.S32.HI R4, RZ, 0x1f, R7 ;  /* 0x0000001fff048819 */ /* 0x000fc80000011407 */
[----:B------:R-:W-:-:S04]  /*14060*/  @!P0 LEA.HI R4, R4, R7, RZ, 0x3 ;  /* 0x0000000704048211 */ /* 0x000fc800078f18ff */
[----:B------:R-:W-:Y:S01]  /*14070*/  @!P0 LOP3.LUT R6, R4, 0xfffffff8, RZ, 0xc0, !PT ;  /* 0xfffffff804068812 */ /* 0x000fe200078ec0ff */
[----:B-1--4-:R-:W-:-:S04]  /*14080*/  @!P1 IMAD.WIDE R4, R0, 0x2, R2 ;  /* 0x0000000200049825 */ /* 0x012fc800078e0202 */
[----:B------:R-:W-:Y:S01]  /*14090*/  @!P0 IMAD.WIDE R2, R6, 0x2, R2 ;  /* 0x0000000206028825 */ /* 0x000fe200078e0202 */
[----:B------:R1:W-:Y:S04]  /*140a0*/  @!P1 ST.E.128 [R4.64], RZ ;  /* 0x000000ff04009985 */ /* 0x0003e8000c101d06 */
[----:B------:R1:W-:Y:S02]  /*140b0*/  @!P0 ST.E.128 [R2.64], RZ ;  /* 0x000000ff02008985 */ /* 0x0003e4000c101d06 */
.L_x_300:
[----:B------:R-:W-:Y:S05]  /*140c0*/  BSYNC B0 ;  /* 0x0000000000007941 */ /* 0x000fea0003800000 */
.L_x_299:
[----:B-1----:R-:W-:Y:S01]  /*140d0*/  IADD3 R4, R8, 0x60, RZ ;  /* 0x0000006008047810 */ /* 0x002fe20007ffe0ff */
[----:B------:R1:W2:Y:S03]  /*140e0*/  SHFL.IDX PT, R3, R9, 0x3, 0x181f ;  /* 0x00781f0009037f89 */ /* 0x0002a600000e0000 */
[----:B------:R-:W-:Y:S01]  /*140f0*/  ISETP.GE.AND P0, PT, R4, R10, PT ;  /* 0x0000000a0400720c */ /* 0x000fe20003f06270 */
[----:B----4-:R1:W4:-:S12]  /*14100*/  SHFL.IDX PT, R2, R11, 0x3, 0x181f ;  /* 0x00781f000b027f89 */ /* 0x01031800000e0000 */
[----:B------:R-:W-:Y:S05]  /*14110*/  @P0 EXIT ;  /* 0x000000000000094d */ /* 0x000fea0003800000 */
[----:B------:R-:W-:-:S13]  /*14120*/  ISETP.GE.AND P0, PT, R0, c[0x0][0x3c8], PT ;  /* 0x0000f20000007a0c */ /* 0x000fda0003f06270 */
[----:B--2-4-:R-:W-:-:S05]  /*14130*/  @!P0 IMAD.WIDE R4, R0, 0x2, R2 ;  /* 0x0000000200048825 */ /* 0x014fca00078e0202 */
[----:B------:R2:W-:Y:S01]  /*14140*/  @!P0 ST.E.128 [R4.64], RZ ;  /* 0x000000ff04008985 */ /* 0x0005e2000c101d06 */
[----:B------:R-:W-:-:S13]  /*14150*/  ISETP.GE.AND P0, PT, R7, c[0x0][0x3c8], PT ;  /* 0x0000f20007007a0c */ /* 0x000fda0003f06270 */
[----:B------:R-:W-:Y:S05]  /*14160*/  @P0 EXIT ;  /* 0x000000000000094d */ /* 0x000fea0003800000 */
[----:B------:R-:W-:-:S04]  /*14170*/  SHF.R.S32.HI R0, RZ, 0x1f, R7 ;  /* 0x0000001fff007819 */ /* 0x000fc80000011407 */
[----:B------:R-:W-:-:S04]  /*14180*/  LEA.HI R0, R0, R7, RZ, 0x3 ;  /* 0x0000000700007211 */ /* 0x000fc800078f18ff */
[----:B------:R-:W-:-:S05]  /*14190*/  LOP3.LUT R0, R0, 0xfffffff8, RZ, 0xc0, !PT ;  /* 0xfffffff800007812 */ /* 0x000fca00078ec0ff */
[----:B------:R-:W-:-:S05]  /*141a0*/  IMAD.WIDE R2, R0, 0x2, R2 ;  /* 0x0000000200027825 */ /* 0x000fca00078e0202 */
[----:B------:R-:W-:Y:S01]  /*141b0*/  ST.E.128 [R2.64], RZ ;  /* 0x000000ff02007985 */ /* 0x000fe2000c101d06 */
[----:B------:R-:W-:Y:S05]  /*141c0*/  EXIT ;  /* 0x000000000000794d */ /* 0x000fea0003800000 */
.L_x_301:
        /* <DEDUP_REMOVED lines=11> */
.L_x_2169:


//--------------------- .text._ZN7cutlass13device_kernelIN5flash19enable_sm80_to_sm89INS1_16FlashAttnFwdSm80INS1_25CollectiveMainloopFwdSm80ILi8ELi1ELb1EN4cute5tupleIJNS5_1CILi128EEENS7_ILi96EEES8_EEELi128ENS_10bfloat16_tEfNS_4arch4Sm80ELb0ELb1ELb1ELb1ELb1ELb1ELb1ELb0EEENS1_21CollectiveEpilogueFwdINS6_IJS8_S8_S9_EEENS6_IJNS7_ILi1EEESH_SH_EEESB_SD_Li256ELb1ELb1ELb0ELb0EEENS1_19SingleTileSchedulerILb1ELb0ELb1ELi128EEEEEEEEEvNT_6ParamsE --------------------------
	.section	.text._ZN7cutlass13device_kernelIN5flash19enable_sm80_to_sm89INS1_16FlashAttnFwdSm80INS1_25CollectiveMainloopFwdSm80ILi8ELi1ELb1EN4cute5tupleIJNS5_1CILi128EEENS7_ILi96EEES8_EEELi128ENS_10bfloat16_tEfNS_4arch4Sm80ELb0ELb1ELb1ELb1ELb1ELb1ELb1ELb0EEENS1_21CollectiveEpilogueFwdINS6_IJS8_S8_S9_EEENS6_IJNS7_ILi1EEESH_SH_EEESB_SD_Li256ELb1ELb1ELb0ELb0EEENS1_19SingleTileSchedulerILb1ELb0ELb1ELi128EEEEEEEEEvNT_6ParamsE,"ax",@progbits
	.sectioninfo	@"SHI_REGISTERS=255"
	.align	128
.text._ZN7cutlass13device_kernelIN5flash19enable_sm80_to_sm89INS1_16FlashAttnFwdSm80INS1_25CollectiveMainloopFwdSm80ILi8ELi1ELb1EN4cute5tupleIJNS5_1CILi128EEENS7_ILi96EEES8_EEELi128ENS_10bfloat16_tEfNS_4arch4Sm80ELb0ELb1ELb1ELb1ELb1ELb1ELb1ELb0EEENS1_21CollectiveEpilogueFwdINS6_IJS8_S8_S9_EEENS6_IJNS7_ILi1EEESH_SH_EEESB_SD_Li256ELb1ELb1ELb0ELb0EEENS1_19SingleTileSchedulerILb1ELb0ELb1ELi128EEEEEEEEEvNT_6ParamsE:
        .type           _ZN7cutlass13device_kernelIN5flash19enable_sm80_to_sm89INS1_16FlashAttnFwdSm80INS1_25CollectiveMainloopFwdSm80ILi8ELi1ELb1EN4cute5tupleIJNS5_1CILi128EEENS7_ILi96EEES8_EEELi128ENS_10bfloat16_tEfNS_4arch4Sm80ELb0ELb1ELb1ELb1ELb1ELb1ELb1ELb0EEENS1_21CollectiveEpilogueFwdINS6_IJS8_S8_S9_EEENS6_IJNS7_ILi1EEESH_SH_EEESB_SD_Li256ELb1ELb1ELb0ELb0EEENS1_19SingleTileSchedulerILb1ELb0ELb1ELi128EEEEEEEEEvNT_6ParamsE,@function
        .size           _ZN7cutlass13device_kernelIN5flash19enable_sm80_to_sm89INS1_16FlashAttnFwdSm80INS1_25CollectiveMainloopFwdSm80ILi8ELi1ELb1EN4cute5tupleIJNS5_1CILi128EEENS7_ILi96EEES8_EEELi128ENS_10bfloat16_tEfNS_4arch4Sm80ELb0ELb1ELb1ELb1ELb1ELb1ELb1ELb0EEENS1_21CollectiveEpilogueFwdINS6_IJS8_S8_S9_EEENS6_IJNS7_ILi1EEESH_SH_EEESB_SD_Li256ELb1ELb1ELb0ELb0EEENS1_19SingleTileSchedulerILb1ELb0ELb1ELi128EEEEEEEEEvNT_6ParamsE,(.L_x_2170 - _ZN7cutlass13device_kernelIN5flash19enable_sm80_to_sm89INS1_16FlashAttnFwdSm80INS1_25CollectiveMainloopFwdSm80ILi8ELi1ELb1EN4cute5tupleIJNS5_1CILi128EEENS7_ILi96EEES8_EEELi128ENS_10bfloat16_tEfNS_4arch4Sm80ELb0ELb1ELb1ELb1ELb1ELb1ELb1ELb0EEENS1_21CollectiveEpilogueFwdINS6_IJS8_S8_S9_EEENS6_IJNS7_ILi1EEESH_SH_EEESB_SD_Li256ELb1ELb1ELb0ELb0EEENS1_19SingleTileSchedulerILb1ELb0ELb1ELi128EEEEEEEEEvNT_6ParamsE)
        .other          _ZN7cutlass13device_kernelIN5flash19enable_sm80_to_sm89INS1_16FlashAttnFwdSm80INS1_25CollectiveMainloopFwdSm80ILi8ELi1ELb1EN4cute5tupleIJNS5_1CILi128EEENS7_ILi96EEES8_EEELi128ENS_10bfloat16_tEfNS_4arch4Sm80ELb0ELb1ELb1ELb1ELb1ELb1ELb1ELb0EEENS1_21CollectiveEpilogueFwdINS6_IJS8_S8_S9_EEENS6_IJNS7_ILi1EEESH_SH_EEESB_SD_Li256ELb1ELb1ELb0ELb0EEENS1_19SingleTileSchedulerILb1ELb0ELb1ELi128EEEEEEEEEvNT_6ParamsE,@"STO_CUDA_ENTRY STV_DEFAULT"
_ZN7cutlass13device_kernelIN5flash19enable_sm80_to_sm89INS1_16FlashAttnFwdSm80INS1_25CollectiveMainloopFwdSm80ILi8ELi1ELb1EN4cute5tupleIJNS5_1CILi128EEENS7_ILi96EEES8_EEELi128ENS_10bfloat16_tEfNS_4arch4Sm80ELb0ELb1ELb1ELb1ELb1ELb1ELb1ELb0EEENS1_21CollectiveEpilogueFwdINS6_IJS8_S8_S9_EEENS6_IJNS7_ILi1EEESH_SH_EEESB_SD_Li256ELb1ELb1ELb0ELb0EEENS1_19SingleTileSchedulerILb1ELb0ELb1ELi128EEEEEEEEEvNT_6ParamsE:
        /* <DEDUP_REMOVED lines=17> */
.L_x_303:
        /* <DEDUP_REMOVED lines=8> */
.L_x_305:
[----:B------:R-:W-:-:S04]  /*0190*/  MOV R0, c[0x0][0x54c] ;  /* 0x0001530000007a02 */ /* 0x000fc80000000f00 */
.L_x_304:
[----:B------:R-:W-:Y:S01]  /*01a0*/  USHF.L.U32 UR4, UR4, 0x7, URZ ;  /* 0x0000000704047899 */ /* 0x000fe2000800063f */
[----:B-----5:R-:W-:-:S05]  /*01b0*/  IMAD R0, R0, c[0x0][0x548], RZ ;  /* 0x0001520000007a24 */ /* 0x020fca00078e02ff */
[----:B------:R-:W-:-:S04]  /*01c0*/  MOV R12, UR4 ;  /* 0x00000004000c7c02 */ /* 0x000fc80008000f00 */
[----:B------:R-:W-:-:S04]  /*01d0*/  ISETP.GE.AND P0, PT, R12, R0, PT ;  /* 0x000000000c00720c */ /* 0x000fc80003f06270 */
[----:B------:R-:W-:-:S05]  /*01e0*/  SEL R0, R5, 0xffffffff, !P0 ;  /* 0xffffffff05007807 */ /* 0x000fca0004000000 */
[----:B------:R2:W-:Y:S01]  /*01f0*/  STL [R1+0x28], R0 ;  /* 0x0000280001007387 */ /* 0x0005e20000100800 */
[----:B------:R-:W-:Y:S05]  /*0200*/  BRA `(.L_x_306) ;  /* 0x0000014000007947 */ /* 0x000fea0003800000 */
.L_x_302:
[----:B------:R-:W-:-:S04]  /*0210*/  ISETP.NE.U32.AND P0, PT, RZ, c[0x0][0x568], PT ;  /* 0x00015a00ff007a0c */ /* 0x000fc80003f05070 */
[----:B------:R-:W-:-:S13]  /*0220*/  ISETP.NE.AND.EX P0, PT, RZ, c[0x0][0x56c], PT, P0 ;  /* 0x00015b00ff007a0c */ /* 0x000fda0003f05300 */
[----:B------:R-:W-:Y:S05]  /*0230*/  @!P0 BRA `(.L_x_307) ;  /* 0x0000002000008947 */ /* 0x000fea0003800000 */
[----:B------:R1:W5:Y:S01]  /*0240*/  LDG.E R0, [R2.64] ;  /* 0x0000001202007981 */ /* 0x000362000c1e1900 */
[----:B------:R-:W-:Y:S05]  /*0250*/  BRA `(.L_x_308) ;  /* 0x0000009000007947 */ /* 0x000fea0003800000 */
.L_x_307:
        /* <DEDUP_REMOVED lines=8> */
.L_x_309:
[----:B------:R-:W-:-:S04]  /*02e0*/  MOV R0, c[0x0][0x54c] ;  /* 0x0001530000007a02 */ /* 0x000fc80000000f00 */
.L_x_308:
[----:B------:R-:W-:Y:S01]  /*02f0*/  USHF.L.U32 UR4, UR4, 0x7, URZ ;  /* 0x0000000704047899 */ /* 0x000fe2000800063f */
[----:B-----5:R-:W-:-:S05]  /*0300*/  IMAD R0, R0, c[0x0][0x548], RZ ;  /* 0x0001520000007a24 */ /* 0x020fca00078e02ff */
[----:B------:R-:W-:-:S04]  /*0310*/  MOV R12, UR4 ;  /* 0x00000004000c7c02 */ /* 0x000fc80008000f00 */
[----:B------:R-:W-:-:S04]  /*0320*/  ISETP.GE.AND P0, PT, R12, R0, PT ;  /* 0x000000000c00720c */ /* 0x000fc80003f06270 */
[----:B------:R-:W-:-:S05]  /*0330*/  SEL R0, R5, 0xffffffff, !P0 ;  /* 0xffffffff05007807 */ /* 0x000fca0004000000 */
[----:B------:R2:W-:Y:S04]  /*0340*/  STL [R1+0x28], R0 ;  /* 0x0000280001007387 */ /* 0x0005e80000100800 */
.L_x_306:
        /* <DEDUP_REMOVED lines=8> */
[----:B------:R-:W-:Y:S01]  /*03d0*/  IMAD.MOV.U32 R17, RZ, RZ, RZ ;  /* 0x000000ffff117224 */ /* 0x000fe200078e00ff */
[----:B------:R-:W-:Y:S01]  /*03e0*/  ISETP.NE.AND.EX P0, PT, RZ, c[0x0][0x364], PT, P1 ;  /* 0x0000d900ff007a0c */ /* 0x000fe20003f05310 */
[----:B------:R-:W-:Y:S01]  /*03f0*/  IMAD.MOV.U32 R13, RZ, RZ, RZ ;  /* 0x000000ffff0d7224 */ /* 0x000fe200078e00ff */
[----:B------:R-:W-:Y:S01]  /*0400*/  ISETP.NE.U32.AND P1, PT, RZ, c[0x0][0x348], PT ;  /* 0x0000d200ff007a0c */ /* 0x000fe20003f25070 */
[----:B------:R-:W-:Y:S01]  /*0410*/  IMAD.WIDE R8, R21, R14, c[0x0][0x348] ;  /* 0x0000d20015087625 */ /* 0x000fe200078e020e */
[----:B------:R-:W-:-:S02]  /*0420*/  ISETP.NE.U32.AND P3, PT, RZ, c[0x0][0x350], PT ;  /* 0x0000d400ff007a0c */ /* 0x000fc40003f65070 */
[----:B------:R-:W-:Y:S01]  /*0430*/  ISETP.NE.U32.AND P4, PT, RZ, c[0x0][0x358], PT ;  /* 0x0000d600ff007a0c */ /* 0x000fe20003f85070 */
[CC--:B------:R-:W-:Y:S01]  /*0440*/  IMAD.WIDE R6, R21.reuse, R14.reuse, c[0x0][0x350] ;  /* 0x0000d40015067625 */ /* 0x0c0fe200078e020e */
[----:B------:R-:W-:Y:S02]  /*0450*/  ISETP.NE.AND.EX P1, PT, RZ, c[0x0][0x34c], PT, P1 ;  /* 0x0000d300ff007a0c */ /* 0x000fe40003f25310 */
[----:B------:R-:W-:Y:S01]  /*0460*/  ISETP.NE.AND.EX P3, PT, RZ, c[0x0][0x354], PT, P3 ;  /* 0x0000d500ff007a0c */ /* 0x000fe20003f65330 */
[CC--:B------:R-:W-:Y:S01]  /*0470*/  @P2 IMAD.WIDE R10, R21.reuse, R14.reuse, c[0x0][0x370] ;  /* 0x0000dc00150a2625 */ /* 0x0c0fe200078e020e */
[----:B------:R-:W-:Y:S02]  /*0480*/  ISETP.NE.AND.EX P4, PT, RZ, c[0x0][0x35c], PT, P4 ;  /* 0x0000d700ff007a0c */ /* 0x000fe40003f85340 */
[----:B------:R-:W-:Y:S01]  /*0490*/  MOV R140, RZ ;  /* 0x000000ff008c7202 */ /* 0x000fe20000000f00 */
[CC--:B-1----:R-:W-:Y:S01]  /*04a0*/  @P0 IMAD.WIDE R2, R21.reuse, R14.reuse, c[0x0][0x360] ;  /* 0x0000d80015020625 */ /* 0x0c2fe200078e020e */
[----:B------:R1:W2:Y:S03]  /*04b0*/  @P2 LDG.E R15, [R10.64] ;  /* 0x000000120a0f2981 */ /* 0x0002a6000c1e1900 */
[----:B------:R-:W-:Y:S01]  /*04c0*/  IMAD.WIDE R4, R21, R14, c[0x0][0x358] ;  /* 0x0000d60015047625 */ /* 0x000fe200078e020e */
[----:B------:R3:W4:Y:S04]  /*04d0*/  @P0 LDG.E R0, [R2.64] ;  /* 0x0000001202000981 */ /* 0x000728000c1e1900 */
[----:B------:R2:W5:Y:S04]  /*04e0*/  @P1 LDG.E R140, [R8.64] ;  /* 0x00000012088c1981 */ /* 0x000568000c1e1900 */
[----:B------:R2:W5:Y:S04]  /*04f0*/  @P3 LDG.E R17, [R6.64] ;  /* 0x0000001206113981 */ /* 0x000568000c1e1900 */
[----:B------:R2:W5:Y:S04]  /*0500*/  @P4 LDG.E R13, [R4.64] ;  /* 0x00000012040d4981 */ /* 0x000568000c1e1900 */
[----:B------:R-:W3:Y:S01]  /*0510*/  S2R R30, SR_CTAID.Y ;  /* 0x00000000001e7919 */ /* 0x000ee20000002600 */
[----:B-1----:R-:W-:Y:S01]  /*0520*/  IMAD.MOV.U32 R10, RZ, RZ, c[0x0][0x2ac] ;  /* 0x0000ab00ff0a7624 */ /* 0x002fe200078e00ff */
[----:B---3--:R-:W-:-:S03]  /*0530*/  MOV R2, c[0x0][0x228] ;  /* 0x00008a0000027a02 */ /* 0x008fc60000000f00 */
[----:B------:R-:W-:Y:S01]  /*0540*/  IMAD R10, R10, c[0x0][0x1d0], RZ ;  /* 0x000074000a0a7a24 */ /* 0x000fe200078e02ff */
[----:B------:R-:W-:Y:S01]  /*0550*/  SHF.R.S32.HI R156, RZ, 0x1f, R30 ;  /* 0x0000001fff9c7819 */ /* 0x000fe2000001141e */
[----:B----4-:R1:W-:Y:S04]  /*0560*/  STL [R1+0xc], R0 ;  /* 0x00000c0001007387 */ /* 0x0103e80000100800 */
[----:B--2---:R1:W-:Y:S01]  /*0570*/  STL [R1+0x24], R15 ;  /* 0x0000240f01007387 */ /* 0x0043e20000100800 */
[----:B------:R-:W-:Y:S01]  /*0580*/  MOV R11, R0 ;  /* 0x00000000000b7202 */ /* 0x000fe20000000f00 */
[----:B------:R-:W-:Y:S05]  /*0590*/  @P0 BRA `(.L_x_310) ;  /* 0x0000005000000947 */ /* 0x000fea0003800000 */
[----:B------:R-:W-:Y:S05]  /*05a0*/  @!P1 BRA `(.L_x_310) ;  /* 0x0000004000009947 */ /* 0x000fea0003800000 */
[----:B-1----:R1:W2:Y:S04]  /*05b0*/  LDG.E R0, [R8.64] ;  /* 0x0000001208007981 */ /* 0x0022a8000c1e1900 */
[----:B-1----:R-:W2:Y:S02]  /*05c0*/  LDG.E R8, [R8.64+0x4] ;  /* 0x0000041208087981 */ /* 0x002ea4000c1e1900 */
[----:B--2---:R-:W-:-:S05]  /*05d0*/  IADD3 R11, -R0, R8, RZ ;  /* 0x00000008000b7210 */ /* 0x004fca0007ffe1ff */
[----:B------:R1:W-:Y:S02]  /*05e0*/  STL [R1+0xc], R11 ;  /* 0x00000c0b01007387 */ /* 0x0003e40000100800 */
.L_x_310:
[----:B------:R-:W-:-:S04]  /*05f0*/  ISETP.NE.U32.AND P0, PT, RZ, c[0x0][0x368], PT ;  /* 0x0000da00ff007a0c */ /* 0x000fc80003f05070 */
[----:B------:R-:W-:-:S13]  /*0600*/  ISETP.NE.AND.EX P0, PT, RZ, c[0x0][0x36c], PT, P0 ;  /* 0x0000db00ff007a0c */ /* 0x000fda0003f05300 */
[----:B------:R-:W-:Y:S05]  /*0610*/  @!P0 BRA `(.L_x_311) ;  /* 0x0000003000008947 */ /* 0x000fea0003800000 */
[----:B------:R-:W-:-:S05]  /*0620*/  IMAD.WIDE R6, R21, R14, c[0x0][0x368] ;  /* 0x0000da0015067625 */ /* 0x000fca00078e020e */
[----:B------:R2:W5:Y:S01]  /*0630*/  LDG.E R10, [R6.64] ;  /* 0x00000012060a7981 */ /* 0x000562000c1e1900 */
[----:B------:R-:W-:Y:S05]  /*0640*/  BRA `(.L_x_312) ;  /* 0x0000004000007947 */ /* 0x000fea0003800000 */
.L_x_311:
[----:B------:R-:W-:Y:S05]  /*0650*/  @!P3 BRA `(.L_x_312) ;  /* 0x000000300000b947 */ /* 0x000fea0003800000 */
[----:B-1----:R1:W2:Y:S04]  /*0660*/  LDG.E R0, [R6.64] ;  /* 0x0000001206007981 */ /* 0x0022a8000c1e1900 */
[----:B-1----:R-:W2:Y:S02]  /*0670*/  LDG.E R6, [R6.64+0x4] ;  /* 0x0000041206067981 */ /* 0x002ea4000c1e1900 */
[----:B--2---:R-:W-:Y:S02]  /*0680*/  IADD3 R10, -R0, R6, RZ ;  /* 0x00000006000a7210 */ /* 0x004fe40007ffe1ff */
.L_x_312:
[----:B--2---:R2:W3:Y:S04]  /*0690*/  @P4 LDG.E R6, [R4.64] ;  /* 0x0000001204064981 */ /* 0x0044e8000c1e1900 */
[----:B------:R2:W3:Y:S01]  /*06a0*/  @P4 LDG.E R3, [R4.64+0x4] ;  /* 0x0000041204034981 */ /* 0x0004e2000c1e1900 */
[----:B-1----:R-:W-:Y:S01]  /*06b0*/  IMAD.MOV.U32 R0, RZ, RZ, c[0x0][0x2c4] ;  /* 0x0000b100ff007624 */ /* 0x002fe200078e00ff */
[----:B------:R-:W-:Y:S01]  /*06c0*/  ISETP.NE.U32.AND P0, PT, RZ, c[0x0][0x378], PT ;  /* 0x0000de00ff007a0c */ /* 0x000fe20003f05070 */
[----:B-----5:R-:W-:-:S03]  /*06d0*/  IMAD.MOV.U32 R136, RZ, RZ, R10 ;  /* 0x000000ffff887224 */ /* 0x020fc600078e000a */
[----:B------:R-:W-:Y:S01]  /*06e0*/  ISETP.NE.AND P2, PT, R0, 0x1, PT ;  /* 0x000000010000780c */ /* 0x000fe20003f45270 */
[----:B------:R-:W-:Y:S01]  /*06f0*/  IMAD.MOV.U32 R218, RZ, RZ, R12 ;  /* 0x000000ffffda7224 */ /* 0x000fe200078e000c */
[----:B------:R-:W-:Y:S01]  /*0700*/  ISETP.NE.AND.EX P0, PT, RZ, c[0x0][0x37c], PT, P0 ;  /* 0x0000df00ff007a0c */ /* 0x000fe20003f05300 */
[----:B------:R-:W-:Y:S01]  /*0710*/  IMAD.MOV.U32 R7, RZ, RZ, c[0x0][0x32c] ;  /* 0x0000cb00ff077624 */ /* 0x000fe200078e00ff */
[----:B------:R-:W-:-:S04]  /*0720*/  LOP3.LUT R215, R215, 0xffbfffff, RZ, 0xc0, !PT ;  /* 0xffbfffffd7d77812 */ /* 0x000fc800078ec0ff */
[----:B------:R-:W-:-:S05]  /*0730*/  ISETP.GE.AND P1, PT, R7, 0x1, PT ;  /* 0x000000010700780c */ /* 0x000fca0003f26270 */
[----:B------:R-:W-:Y:S02]  /*0740*/  @P2 IADD3 R0, R218, 0x7f, RZ ;  /* 0x0000007fda002810 */ /* 0x000fe40007ffe0ff */
[----:B------:R-:W-:Y:S01]  /*0750*/  @P2 LOP3.LUT R215, R215, 0x400000, RZ, 0xfc, !PT ;  /* 0x00400000d7d72812 */ /* 0x000fe200078efcff */
[----:B--2---:R-:W-:-:S03]  /*0760*/  @P0 IMAD.WIDE R4, R21, R14, c[0x0][0x378] ;  /* 0x0000de0015040625 */ /* 0x004fc600078e020e */
[----:B------:R-:W-:Y:S02]  /*0770*/  LOP3.LUT R215, R215, 0xff7fffff, RZ, 0xc0, !PT ;  /* 0xff7fffffd7d77812 */ /* 0x000fe400078ec0ff */
[----:B------:R1:W5:Y:S02]  /*0780*/  @P0 LDG.E R136, [R4.64] ;  /* 0x0000001204880981 */ /* 0x000364000c1e1900 */
[----:B------:R-:W-:Y:S01]  /*0790*/  @P1 LOP3.LUT R215, R215, 0x800000, RZ, 0xfc, !PT ;  /* 0x00800000d7d71812 */ /* 0x000fe200078efcff */
[----:B---3--:R-:W-:Y:S02]  /*07a0*/  @P4 IMAD.IADD R2, R3, 0x1, -R6 ;  /* 0x0000000103024824 */ /* 0x008fe400078e0a06 */
[----:B------:R-:W-:Y:S02]  /*07b0*/  IMAD.IADD R6, R10, 0x1, -R15 ;  /* 0x000000010a067824 */ /* 0x000fe400078e0a0f */
[----:B------:R-:W-:Y:S01]  /*07c0*/  @P2 IMAD.HI.U32 R3, R0, c[0x0][0x2c8], RZ ;  /* 0x0000b20000032a27 */ /* 0x000fe200078e00ff */
[----:B------:R-:W-:-:S03]  /*07d0*/  IADD3 R0, R12, 0x7f, RZ ;  /* 0x0000007f0c007810 */ /* 0x000fc60007ffe0ff */
[----:B------:R-:W-:Y:S01]  /*07e0*/  IMAD.IADD R8, R6, 0x1, R2 ;  /* 0x0000000106087824 */ /* 0x000fe200078e0202 */
[----:B------:R-:W-:-:S04]  /*07f0*/  @P2 SHF.R.U32.HI R0, RZ, c[0x0][0x2cc], R3 ;  /* 0x0000b300ff002a19 */ /* 0x000fc80000011603 */
[----:B------:R2:W-:Y:S01]  /*0800*/  STL [R1+0x8], R8 ;  /* 0x0000080801007387 */ /* 0x0005e20000100800 */
[----:B------:R-:W-:-:S05]  /*0810*/  IADD3 R144, R8, 0x1, -R11 ;  /* 0x0000000108907810 */ /* 0x000fca0007ffe80b */
[----:B------:R-:W-:-:S05]  /*0820*/  IMAD.IADD R0, R144, 0x1, R0 ;  /* 0x0000000190007824 */ /* 0x000fca00078e0200 */
[----:B-1----:R-:W-:Y:S01]  /*0830*/  IADD3 R5, R0, c[0x0][0x328], RZ ;  /* 0x0000ca0000057a10 */ /* 0x002fe20007ffe0ff */
        /* <DEDUP_REMOVED lines=10> */
.L_x_314:
[----:B------:R-:W-:-:S13]  /*08e0*/  ISETP.NE.AND P0, PT, R7, 0x1, PT ;  /* 0x000000010700780c */ /* 0x000fda0003f05270 */
[----:B------:R-:W-:-:S05]  /*08f0*/  @P0 IMAD.HI.U32 R0, R3, c[0x0][0x330], RZ ;  /* 0x0000cc0003000a27 */ /* 0x000fca00078e00ff */
[----:B------:R-:W-:-:S05]  /*0900*/  @P0 SHF.R.U32.HI R3, RZ, c[0x0][0x334], R0 ;  /* 0x0000cd00ff030a19 */ /* 0x000fca0000011600 */
.L_x_315:
[----:B------:R-:W-:-:S05]  /*0910*/  IMAD R3, R3, R7, c[0x0][0x32c] ;  /* 0x0000cb0003037624 */ /* 0x000fca00078e0207 */
[----:B------:R-:W-:Y:S02]  /*0920*/  IMNMX R5, R5, R3, PT ;  /* 0x0000000305057217 */ /* 0x000fe40003800200 */
.L_x_313:
[C---:B------:R-:W-:Y:S01]  /*0930*/  IADD3 R3, R8.reuse, 0x5f, RZ ;  /* 0x0000005f08037810 */ /* 0x040fe20007ffe0ff */
[----:B--2---:R-:W-:Y:S02]  /*0940*/  IMAD.IADD R8, R8, 0x1, -R11 ;  /* 0x0000000108087824 */ /* 0x004fe400078e0a0b */
[----:B------:R-:W-:-:S03]  /*0950*/  @P2 IMAD.HI.U32 R4, R218, c[0x0][0x2c8], RZ ;  /* 0x0000b200da042a27 */ /* 0x000fc600078e00ff */
[----:B------:R1:W-:Y:S01]  /*0960*/  STL [R1+0x2c], R8 ;  /* 0x00002c0801007387 */ /* 0x0003e20000100800 */
[----:B------:R-:W-:Y:S01]  /*0970*/  IMAD.MOV.U32 R0, RZ, RZ, R218 ;  /* 0x000000ffff007224 */ /* 0x000fe200078e00da */
[----:B------:R-:W-:Y:S01]  /*0980*/  @P2 SHF.R.U32.HI R0, RZ, c[0x0][0x2cc], R4 ;  /* 0x0000b300ff002a19 */ /* 0x000fe20000011604 */
[----:B------:R-:W-:-:S04]  /*0990*/  IMAD.HI R3, R3, 0x2aaaaaab, RZ ;  /* 0x2aaaaaab03037827 */ /* 0x000fc800078e02ff */
[----:B------:R-:W-:Y:S01]  /*09a0*/  IMAD.IADD R0, R8, 0x1, R0 ;  /* 0x0000000108007824 */ /* 0x000fe200078e0200 */
[----:B------:R-:W-:-:S04]  /*09b0*/  SHF.R.U32.HI R4, RZ, 0x1f, R3 ;  /* 0x0000001fff047819 */ /* 0x000fc80000011603 */
[----:B------:R-:W-:Y:S02]  /*09c0*/  LEA.HI.SX32 R145, R3, R4, 0x1c ;  /* 0x0000000403917211 */ /* 0x000fe400078fe2ff */
[----:B------:R-:W-:Y:S01]  /*09d0*/  IADD3 R4, R0, -c[0x0][0x324], RZ ;  /* 0x8000c90000047a10 */ /* 0x000fe20007ffe0ff */
        /* <DEDUP_REMOVED lines=9> */
.L_x_317:
[----:B------:R-:W-:-:S13]  /*0a70*/  ISETP.NE.AND P0, PT, R7, 0x1, PT ;  /* 0x000000010700780c */ /* 0x000fda0003f05270 */
[----:B------:R-:W-:-:S05]  /*0a80*/  @P0 IMAD.HI.U32 R3, R0, c[0x0][0x330], RZ ;  /* 0x0000cc0000030a27 */ /* 0x000fca00078e00ff */
[----:B------:R-:W-:-:S05]  /*0a90*/  @P0 SHF.R.U32.HI R0, RZ, c[0x0][0x334], R3 ;  /* 0x0000cd00ff000a19 */ /* 0x000fca0000011603 */
.L_x_318:
[----:B------:R-:W-:-:S05]  /*0aa0*/  IMAD R0, R0, c[0x0][0x32c], RZ ;  /* 0x0000cb0000007a24 */ /* 0x000fca00078e02ff */
[----:B------:R-:W-:-:S04]  /*0ab0*/  IMNMX R4, R4, R0, !PT ;  /* 0x0000000004047217 */ /* 0x000fc80007800200 */
.L_x_316:
[----:B------:R-:W-:Y:S01]  /*0ac0*/  IADD3 R3, R5, 0x5f, RZ ;  /* 0x0000005f05037810 */ /* 0x000fe20007ffe0ff */
[----:B------:R-:W-:-:S04]  /*0ad0*/  IMAD.HI R0, R4, 0x2aaaaaab, RZ ;  /* 0x2aaaaaab04007827 */ /* 0x000fc800078e02ff */
[----:B------:R-:W-:Y:S01]  /*0ae0*/  IMAD.HI R4, R3, 0x2aaaaaab, RZ ;  /* 0x2aaaaaab03047827 */ /* 0x000fe200078e02ff */
[----:B------:R-:W-:-:S04]  /*0af0*/  SHF.R.U32.HI R3, RZ, 0x1f, R0 ;  /* 0x0000001fff037819 */ /* 0x000fc80000011600 */
[----:B------:R-:W-:Y:S02]  /*0b00*/  SHF.R.U32.HI R5, RZ, 0x1f, R4 ;  /* 0x0000001fff057819 */ /* 0x000fe40000011604 */
[----:B------:R-:W-:Y:S02]  /*0b10*/  LEA.HI.SX32 R0, R0, R3, 0x1c ;  /* 0x0000000300007211 */ /* 0x000fe400078fe2ff */
[----:B------:R-:W-:Y:S02]  /*0b20*/  LEA.HI.SX32 R4, R4, R5, 0x1c ;  /* 0x0000000504047211 */ /* 0x000fe400078fe2ff */
[----:B------:R-:W-:Y:S02]  /*0b30*/  IMNMX R3, RZ, R0, !PT ;  /* 0x00000000ff037217 */ /* 0x000fe40007800200 */
[----:B------:R-:W-:-:S03]  /*0b40*/  IMNMX R0, R4, R145, PT ;  /* 0x0000009104007217 */ /* 0x000fc60003800200 */
[--C-:B------:R-:W-:Y:S02]  /*0b50*/  IMAD R3, R3, 0x60, -R6.reuse ;  /* 0x0000006003037824 */ /* 0x100fe400078e0a06 */
[----:B------:R-:W-:-:S03]  /*0b60*/  IMAD R0, R0, 0x60, -R6 ;  /* 0x0000006000007824 */ /* 0x000fc600078e0a06 */
[----:B------:R-:W-:Y:S02]  /*0b70*/  IMNMX R3, RZ, R3, !PT ;  /* 0x00000003ff037217 */ /* 0x000fe40007800200 */
[----:B------:R-:W-:-:S03]  /*0b80*/  IMNMX R0, R0, R2, PT ;  /* 0x0000000200007217 */ /* 0x000fc60003800200 */
[----:B------:R-:W-:Y:S01]  /*0b90*/  IMAD.WIDE.U32 R4, R3, -0x55555555, RZ ;  /* 0xaaaaaaab03047825 */ /* 0x000fe200078e00ff */
[----:B------:R-:W-:-:S04]  /*0ba0*/  ISETP.GT.AND P0, PT, R0, R3, PT ;  /* 0x000000030000720c */ /* 0x000fc80003f04270 */
[----:B------:R-:W-:-:S05]  /*0bb0*/  SHF.R.U32.HI R124, RZ, 0x6, R5 ;  /* 0x00000006ff7c7819 */ /* 0x000fca0000011605 */
[----:B------:R-:W-:-:S04]  /*0bc0*/  IMAD.MOV.U32 R6, RZ, RZ, R124 ;  /* 0x000000ffff067224 */ /* 0x000fc800078e007c */
[----:B------:R-:W-:-:S05]  /*0bd0*/  @P0 IADD3 R0, R0, 0x5f, RZ ;  /* 0x0000005f00000810 */ /* 0x000fca0007ffe0ff */
[----:B------:R-:W-:-:S05]  /*0be0*/  @P0 IMAD.HI R0, R0, 0x2aaaaaab, RZ ;  /* 0x2aaaaaab00000827 */ /* 0x000fca00078e02ff */
[----:B------:R-:W-:-:S04]  /*0bf0*/  @P0 SHF.R.U32.HI R3, RZ, 0x1f, R0 ;  /* 0x0000001fff030819 */ /* 0x000fc80000011600 */
[----:B------:R-:W-:-:S04]  /*0c00*/  @P0 LEA.HI.SX32 R6, R0, R3, 0x1c ;  /* 0x0000000300060211 */ /* 0x000fc800078fe2ff */
[----:B------:R-:W-:-:S13]  /*0c10*/  ISETP.GT.AND P0, PT, R6, R124, PT ;  /* 0x0000007c0600720c */ /* 0x000fda0003f04270 */
[----:B------:R-:W-:Y:S05]  /*0c20*/  @!P0 BRA `(.L_x_319) ;  /* 0x0000569000008947 */ /* 0x000fea0003800000 */
[----:B------:R-:W-:Y:S02]  /*0c30*/  ISETP.NE.U32.AND P0, PT, RZ, c[0x0][0x340], PT ;  /* 0x0000d000ff007a0c */ /* 0x000fe40003f05070 */
[----:B-1----:R-:W-:Y:S02]  /*0c40*/  SHF.R.S32.HI R8, RZ, 0x1f, R167 ;  /* 0x0000001fff087819 */ /* 0x002fe400000114a7 */
[----:B------:R-:W-:Y:S02]  /*0c50*/  SHF.R.S32.HI R15, RZ, 0x1f, R21 ;  /* 0x0000001fff0f7819 */ /* 0x000fe40000011415 */
[----:B------:R-:W-:Y:S02]  /*0c60*/  MOV R138, 0x60 ;  /* 0x00000060008a7802 */ /* 0x000fe40000000f00 */
[----:B------:R-:W-:Y:S02]  /*0c70*/  IADD3 R38, R6, -0x1, RZ ;  /* 0xffffffff06267810 */ /* 0x000fe40007ffe0ff */
[----:B------:R-:W-:Y:S01]  /*0c80*/  SEL R94, R21, RZ, !P4 ;  /* 0x000000ff155e7207 */ /* 0x000fe20006000000 */
[----:B------:R-:W-:Y:S01]  /*0c90*/  IMAD.MOV.U32 R141, RZ, RZ, c[0x0][0x238] ;  /* 0x00008e00ff8d7624 */ /* 0x000fe200078e00ff */
[----:B------:R-:W-:Y:S01]  /*0ca0*/  ISETP.NE.AND.EX P2, PT, RZ, c[0x0][0x344], PT, P0 ;  /* 0x0000d100ff007a0c */ /* 0x000fe20003f45300 */
[----:B------:R-:W-:Y:S01]  /*0cb0*/  IMAD.MOV.U32 R137, RZ, RZ, c[0x0][0x23c] ;  /* 0x00008f00ff897624 */ /* 0x000fe200078e00ff */
[----:B------:R-:W-:Y:S01]  /*0cc0*/  IADD3 R133, R17, R10, RZ ;  /* 0x0000000a11857210 */ /* 0x000fe20007ffe0ff */
[----:B------:R-:W-:-:S02]  /*0cd0*/  UMOV UR12, 0x6 ;  /* 0x00000006000c7882 */ /* 0x000fc40000000000 */
[----:B------:R-:W-:-:S08]  /*0ce0*/  ULDC.64 UR4, c[0x0][0x290] ;  /* 0x0000a40000047ab9 */ /* 0x000fd00000000a00 */
[----:B------:R-:W-:-:S05]  /*0cf0*/  @P2 IMAD.WIDE R4, R21, R14, c[0x0][0x340] ;  /* 0x0000d00015042625 */ /* 0x000fca00078e020e */
[----:B------:R1:W2:Y:S01]  /*0d00*/  @P2 LDG.E R16, [R4.64] ;  /* 0x0000001204102981 */ /* 0x0002a2000c1e1900 */
[----:B------:R-:W-:Y:S01]  /*0d10*/  LEA.HI R0, R8, R167, RZ, 0x3 ;  /* 0x000000a708007211 */ /* 0x000fe200078f18ff */
[C---:B------:R-:W-:Y:S01]  /*0d20*/  IMAD R146, R138.reuse, c[0x0][0x23c], RZ ;  /* 0x00008f008a927a24 */ /* 0x040fe200078e02ff */
[----:B------:R-:W-:Y:S01]  /*0d30*/  SEL R22, R15, RZ, !P4 ;  /* 0x000000ff0f167207 */ /* 0x000fe20006000000 */
[----:B------:R-:W-:Y:S01]  /*0d40*/  IMAD.WIDE.U32 R138, R138, c[0x0][0x238], RZ ;  /* 0x00008e008a8a7a25 */ /* 0x000fe200078e00ff */
[----:B------:R-:W-:Y:S01]  /*0d50*/  SHF.R.S32.HI R35, RZ, 0x3, R0 ;  /* 0x00000003ff237819 */ /* 0x000fe20000011400 */
[----:B------:R-:W-:Y:S01]  /*0d60*/  USHF.L.U64.HI UR7, UR4, UR12, UR5 ;  /* 0x0000000c04077299 */ /* 0x000fe20008010205 */
[----:B------:R-:W-:Y:S01]  /*0d70*/  LOP3.LUT R0, R0, 0xfffffff8, RZ, 0xc0, !PT ;  /* 0xfffffff800007812 */ /* 0x000fe200078ec0ff */
[----:B------:R-:W-:Y:S01]  /*0d80*/  IMAD.IADD R146, R139, 0x1, R146 ;  /* 0x000000018b927824 */ /* 0x000fe200078e0292 */
[--C-:B------:R-:W-:Y:S01]  /*0d90*/  SHF.R.S32.HI R19, RZ, 0x1f, R35.reuse ;  /* 0x0000001fff137819 */ /* 0x100fe20000011423 */
[----:B------:R-:W-:Y:S01]  /*0da0*/  IMAD.IADD R119, R2, 0x1, -R35 ;  /* 0x0000000102777824 */ /* 0x000fe200078e0a23 */
[----:B------:R-:W-:Y:S01]  /*0db0*/  IADD3 R112, P0, R35, R13, RZ ;  /* 0x0000000d23707210 */ /* 0x000fe20007f1e0ff */
[----:B------:R-:W-:Y:S01]  /*0dc0*/  IMAD.IADD R0, R167, 0x1, -R0 ;  /* 0x00000001a7007824 */ /* 0x000fe200078e0a00 */
[----:B------:R-:W-:Y:S01]  /*0dd0*/  IADD3 R143, R35, 0x20, RZ ;  /* 0x00000020238f7810 */ /* 0x000fe20007ffe0ff */
[----:B------:R-:W-:Y:S01]  /*0de0*/  IMAD R6, R38, -0x60, R119 ;  /* 0xffffffa026067824 */ /* 0x000fe200078e0277 */
[----:B------:R-:W-:Y:S01]  /*0df0*/  LEA.HI.X.SX32 R113, R13, R19, 0x1, P0 ;  /* 0x000000130d717211 */ /* 0x000fe200000f0eff */
[----:B------:R-:W-:Y:S01]  /*0e00*/  IMAD.SHL.U32 R24, R0, 0x8, RZ ;  /* 0x0000000800187824 */ /* 0x000fe200078e00ff */
[----:B------:R-:W-:Y:S01]  /*0e10*/  IADD3 R142, R35, 0x40, RZ ;  /* 0x00000040238e7810 */ /* 0x000fe20007ffe0ff */
[----:B------:R-:W-:Y:S01]  /*0e20*/  IMAD.SHL.U32 R26, R137, 0x40, RZ ;  /* 0x00000040891a7824 */ /* 0x000fe200078e00ff */
[----:B------:R-:W-:Y:S01]  /*0e30*/  ISETP.GE.AND P0, PT, R6, 0x1, PT ;  /* 0x000000010600780c */ /* 0x000fe20003f06270 */
[----:B------:R-:W-:Y:S01]  /*0e40*/  IMAD R3, R113, c[0x0][0x238], RZ ;  /* 0x00008e0071037a24 */ /* 0x000fe200078e02ff */
[--C-:B------:R-:W-:Y:S01]  /*0e50*/  SHF.R.S32.HI R25, RZ, 0x1f, R24.reuse ;  /* 0x0000001fff197819 */ /* 0x100fe20000011418 */
[----:B------:R-:W-:Y:S01]  /*0e60*/  IMAD.WIDE.U32 R28, R141, 0x40, RZ ;  /* 0x000000408d1c7825 */ /* 0x000fe200078e00ff */
[C---:B------:R-:W-:Y:S01]  /*0e70*/  IADD3 R89, R24.reuse, 0x40, RZ ;  /* 0x0000004018597810 */ /* 0x040fe20007ffe0ff */
[----:B------:R-:W-:Y:S01]  /*0e80*/  USHF.L.U32 UR8, UR4, 0x6, URZ ;  /* 0x0000000604087899 */ /* 0x000fe2000800063f */
[----:B------:R-:W-:Y:S01]  /*0e90*/  ISETP.GE.AND P6, PT, R24, c[0x0][0x1d4], PT ;  /* 0x0000750018007a0c */ /* 0x000fe20003fc6270 */
[C---:B------:R-:W-:Y:S01]  /*0ea0*/  IMAD R3, R112.reuse, c[0x0][0x23c], R3 ;  /* 0x00008f0070037a24 */ /* 0x040fe200078e0203 */
[----:B------:R-:W-:Y:S01]  /*0eb0*/  ISETP.GE.AND P5, PT, R89, c[0x0][0x1d4], PT ;  /* 0x0000750059007a0c */ /* 0x000fe20003fa6270 */
[----:B-1----:R-:W-:Y:S01]  /*0ec0*/  IMAD.WIDE.U32 R4, R112, c[0x0][0x238], R24 ;  /* 0x00008e0070047a25 */ /* 0x002fe200078e0018 */
[----:B------:R-:W-:Y:S01]  /*0ed0*/  IADD3 R26, R29, R26, RZ ;  /* 0x0000001a1d1a7210 */ /* 0x000fe20007ffe0ff */
[----:B------:R-:W-:Y:S01]  /*0ee0*/  UIMAD.WIDE.U32 UR10, UR4, 0x60, URZ ;  /* 0x00000060040a78a5 */ /* 0x000fe2000f8e003f */
[----:B------:R-:W-:Y:S01]  /*0ef0*/  SHF.R.S32.HI R82, RZ, 0x1f, R89 ;  /* 0x0000001fff527819 */ /* 0x000fe20000011459 */
[----:B------:R-:W-:Y:S01]  /*0f00*/  IMAD.IADD R5, R5, 0x1, R3 ;  /* 0x0000000105057824 */ /* 0x000fe200078e0203 */
[----:B------:R-:W-:Y:S01]  /*0f10*/  IADD3 R132, P3, R28, 0x80, RZ ;  /* 0x000000801c847810 */ /* 0x000fe20007f7e0ff */
[----:B------:R-:W-:Y:S01]  /*0f20*/  IMAD R3, R156, c[0x0][0x240], RZ ;  /* 0x000090009c037a24 */ /* 0x000fe200078e02ff */
[----:B------:R-:W-:Y:S01]  /*0f30*/  LEA.HI R82, R82, R89, RZ, 0x3 ;  /* 0x0000005952527211 */ /* 0x000fe200078f18ff */
[C---:B------:R-:W-:Y:S01]  /*0f40*/  IMAD.WIDE.U32 R4, R30.reuse, c[0x0][0x240], R4 ;  /* 0x000090001e047a25 */ /* 0x040fe200078e0004 */
[----:B------:R-:W-:Y:S01]  /*0f50*/  UIMAD UR6, UR5, 0x60, URZ ;  /* 0x00000060050678a4 */ /* 0x000fe2000f8e023f */
[----:B------:R-:W-:Y:S01]  /*0f60*/  MOV R155, c[0x0][0x2b8] ;  /* 0x0000ae00009b7a02 */ /* 0x000fe20000000f00 */
[----:B------:R-:W-:Y:S01]  /*0f70*/  USHF.L.U64.HI UR9, UR4, 0x5, UR5 ;  /* 0x0000000504097899 */ /* 0x000fe20008010205 */
[C---:B------:R-:W-:Y:S01]  /*0f80*/  IMAD R3, R30.reuse, c[0x0][0x244], R3 ;  /* 0x000091001e037a24 */ /* 0x040fe200078e0203 */
[----:B------:R-:W-:Y:S01]  /*0f90*/  USHF.L.U32 UR16, UR4, 0x5, URZ ;  /* 0x0000000504107899 */ /* 0x000fe2000800063f */
[----:B------:R-:W-:Y:S01]  /*0fa0*/  IMAD.WIDE.U32 R10, R30, c[0x0][0x260], R24 ;  /* 0x000098001e0a7a25 */ /* 0x000fe200078e0018 */
[----:B------:R-:W-:Y:S01]  /*0fb0*/  UMOV UR14, 0x5 ;  /* 0x00000005000e7882 */ /* 0x000fe20000000000 */
[----:B------:R-:W-:Y:S01]  /*0fc0*/  LOP3.LUT R82, R82, 0xfffffff8, RZ, 0xc0, !PT ;  /* 0xfffffff852527812 */ /* 0x000fe200078ec0ff */
[----:B------:R-:W-:Y:S01]  /*0fd0*/  ULDC.64 UR4, c[0x0][0x280] ;  /* 0x0000a00000047ab9 */ /* 0x000fe20000000a00 */
[----:B------:R-:W-:Y:S01]  /*0fe0*/  IMAD.IADD R5, R5, 0x1, R3 ;  /* 0x0000000105057824 */ /* 0x000fe200078e0203 */
[----:B------:R-:W-:Y:S01]  /*0ff0*/  USHF.L.U64.HI UR12, UR4, UR12, UR5 ;  /* 0x0000000c040c7299 */ /* 0x000fe20008010205 */
[----:B------:R-:W-:Y:S01]  /*1000*/  IMAD R3, R22, c[0x0][0x248], RZ ;  /* 0x0000920016037a24 */ /* 0x000fe200078e02ff */
[----:B------:R-:W-:Y:S01]  /*1010*/  USHF.L.U64.HI UR14, UR4, UR14, UR5 ;  /* 0x0000000e040e7299 */ /* 0x000fe20008010205 */
[----:B------:R-:W-:Y:S01]  /*1020*/  IMAD.WIDE.U32 R120, R94, c[0x0][0x248], R4 ;  /* 0x000092005e787a25 */ /* 0x000fe200078e0004 */
[----:B------:R-:W-:Y:S01]  /*1030*/  SHF.R.S32.HI R4, RZ, 0x1f, R38 ;  /* 0x0000001fff047819 */ /* 0x000fe20000011426 */
[----:B------:R-:W-:Y:S01]  /*1040*/  UIMAD.WIDE.U32 UR20, UR4, 0x60, URZ ;  /* 0x00000060041478a5 */ /* 0x000fe2000f8e003f */
[----:B------:R-:W-:Y:S01]  /*1050*/  LEA.HI R5, R8, R167, RZ, 0x6 ;  /* 0x000000a708057211 */ /* 0x000fe200078f30ff */
[----:B------:R-:W-:Y:S01]  /*1060*/  IMAD R7, R94, c[0x0][0x24c], R3 ;  /* 0x000093005e077a24 */ /* 0x000fe200078e0203 */
[----:B------:R-:W-:Y:S01]  /*1070*/  P2R R134, PR, RZ, 0x20 ;  /* 0x00000020ff867803 */ /* 0x000fe20000000000 */
[----:B------:R-:W-:Y:S01]  /*1080*/  IMAD R3, R146, R38, RZ ;  /* 0x0000002692037224 */ /* 0x000fe200078e02ff */
[----:B------:R-:W-:Y:S01]  /*1090*/  UIMAD UR5, UR5, 0x60, URZ ;  /* 0x00000060050578a4 */ /* 0x000fe2000f8e023f */
[----:B------:R-:W-:Y:S01]  /*10a0*/  IMAD.MOV.U32 R116, RZ, RZ, R120 ;  /* 0x000000ffff747224 */ /* 0x000fe200078e0078 */
[----:B------:R-:W-:Y:S01]  /*10b0*/  IADD3 R117, R121, R7, RZ ;  /* 0x0000000779757210 */ /* 0x000fe20007ffe0ff */
[-C--:B------:R-:W-:Y:S01]  /*10c0*/  IMAD R3, R4, R138.reuse, R3 ;  /* 0x0000008a04037224 */ /* 0x080fe200078e0203 */
[----:B------:R-:W-:Y:S01]  /*10d0*/  P2R R135, PR, RZ, 0x40 ;  /* 0x00000040ff877803 */ /* 0x000fe20000000000 */
[----:B------:R-:W-:Y:S01]  /*10e0*/  IMAD.SHL.U32 R4, R35, 0x40, RZ ;  /* 0x0000004023047824 */ /* 0x000fe200078e00ff */
[----:B------:R-:W-:Y:S01]  /*10f0*/  SHF.R.S32.HI R90, RZ, 0x1f, R82 ;  /* 0x0000001fff5a7819 */ /* 0x000fe20000011452 */
[----:B------:R-:W-:Y:S01]  /*1100*/  IMAD.WIDE.U32 R8, R38, R138, R116 ;  /* 0x0000008a26087225 */ /* 0x000fe200078e0074 */
[----:B------:R-:W-:-:S02]  /*1110*/  USHF.L.U32 UR13, UR4, 0x6, URZ ;  /* 0x00000006040d7899 */ /* 0x000fc4000800063f */
[----:B------:R-:W-:Y:S01]  /*1120*/  LOP3.LUT R118, R4, 0x1c0, RZ, 0xc0, !PT ;  /* 0x000001c004767812 */ /* 0x000fe200078ec0ff */
[----:B------:R-:W-:Y:S01]  /*1130*/  IMAD.SHL.U32 R7, R5, 0x8, RZ ;  /* 0x0000000805077824 */ /* 0x000fe200078e00ff */
[----:B------:R-:W-:Y:S01]  /*1140*/  IADD3 R14, R9, R3, RZ ;  /* 0x00000003090e7210 */ /* 0x000fe20007ffe0ff */
[----:B------:R-:W-:Y:S01]  /*1150*/  IMAD.SHL.U32 R32, R0, 0x4, RZ ;  /* 0x0000000400207824 */ /* 0x000fe200078e00ff */
[----:B------:R-:W-:Y:S01]  /*1160*/  @P0 LEA R4, P1, R8, c[0x0][0x220], 0x1 ;  /* 0x0000880008040a11 */ /* 0x000fe200078208ff */
[----:B------:R-:W-:Y:S01]  /*1170*/  IMAD R9, R156, c[0x0][0x260], RZ ;  /* 0x000098009c097a24 */ /* 0x000fe200078e02ff */
[----:B------:R-:W-:Y:S01]  /*1180*/  LOP3.LUT R7, R7, 0xfffffe00, RZ, 0xc0, !PT ;  /* 0xfffffe0007077812 */ /* 0x000fe200078ec0ff */
[----:B------:R-:W-:Y:S01]  /*1190*/  IMAD R18, R19, c[0x0][0x280], RZ ;  /* 0x0000a00013127a24 */ /* 0x000fe200078e02ff */
[----:B------:R-:W-:Y:S01]  /*11a0*/  LOP3.LUT R72, R118, 0x38, R24, 0xf8, !PT ;  /* 0x0000003876487812 */ /* 0x000fe200078ef818 */
[----:B------:R-:W-:Y:S01]  /*11b0*/  IMAD R9, R30, c[0x0][0x264], R9 ;  /* 0x000099001e097a24 */ /* 0x000fe200078e0209 */
[----:B------:R-:W-:Y:S01]  /*11c0*/  SHF.R.U32.HI R149, RZ, 0x3, R118 ;  /* 0x00000003ff957819 */ /* 0x000fe20000011676 */
[----:B------:R-:W-:Y:S01]  /*11d0*/  IMAD R18, R35, c[0x0][0x284], R18 ;  /* 0x0000a10023127a24 */ /* 0x000fe200078e0212 */
[----:B------:R-:W-:Y:S01]  /*11e0*/  @P0 LEA.HI.X R5, R8, c[0x0][0x224], R14, 0x1, P1 ;  /* 0x0000890008050a11 */ /* 0x000fe200008f0c0e */
[----:B------:R-:W-:Y:S01]  /*11f0*/  IMAD.IADD R9, R11, 0x1, R9 ;  /* 0x000000010b097824 */ /* 0x000fe200078e0209 */
[----:B------:R-:W-:Y:S01]  /*1200*/  ISETP.GE.AND P1, PT, R6, 0x21, PT ;  /* 0x000000210600780c */ /* 0x000fe20003f26270 */
[----:B------:R-:W-:Y:S01]  /*1210*/  IMAD.WIDE.U32 R150, R30, c[0x0][0x1e8], RZ ;  /* 0x00007a001e967a25 */ /* 0x000fe200078e00ff */
[----:B------:R-:W-:Y:S01]  /*1220*/  LOP3.LUT R72, R7, R72, R149, 0xf6, !PT ;  /* 0x0000004807487212 */ /* 0x000fe200078ef695 */
[----:B------:R-:W-:Y:S01]  /*1230*/  USHF.L.U32 UR15, UR4, 0x5, URZ ;  /* 0x00000005040f7899 */ /* 0x000fe2000800063f */
[--C-:B------:R-:W-:Y:S01]  /*1240*/  SHF.R.S32.HI R33, RZ, 0x1f, R32.reuse ;  /* 0x0000001fff217819 */ /* 0x100fe20000011420 */
[----:B------:R-:W-:Y:S01]  /*1250*/  IMAD.MOV.U32 R154, RZ, RZ, c[0x0][0x27c] ;  /* 0x00009f00ff9a7624 */ /* 0x000fe200078e00ff */
[----:B------:R-:W-:Y:S01]  /*1260*/  IADD3 R34, R32, 0x20, RZ ;  /* 0x0000002020227810 */ /* 0x000fe20007ffe0ff */
[----:B------:R-:W-:Y:S01]  /*1270*/  IMAD.SHL.U32 R72, R72, 0x2, RZ ;  /* 0x0000000248487824 */ /* 0x000fe200078e00ff */
[----:B------:R-:W-:Y:S01]  /*1280*/  UIADD3 UR6, UR11, UR6, URZ ;  /* 0x000000060b067290 */ /* 0x000fe2000fffe03f */
[----:B------:R-:W-:Y:S01]  /*1290*/  IMAD.WIDE.U32 R12, R35, c[0x0][0x280], R32 ;  /* 0x0000a000230c7a25 */ /* 0x000fe200078e0020 */
[----:B------:R-:W-:-:S02]  /*12a0*/  UIADD3 UR5, UR21, UR5, URZ ;  /* 0x0000000515057290 */ /* 0x000fc4000fffe03f */
[----:B------:R-:W-:Y:S01]  /*12b0*/  @!PT LDS RZ, [RZ] ;  /* 0x00000000fffff984 */ /* 0x000fe20000000800 */
[----:B------:R-:W-:Y:S01]  /*12c0*/  @!PT LDS RZ, [RZ] ;  /* 0x00000000fffff984 */ /* 0x000fe20000000800 */
[----:B------:R-:W-:Y:S01]  /*12d0*/  @!PT LDS RZ, [RZ] ;  /* 0x00000000fffff984 */ /* 0x000fe20000000800 */
[----:B------:R1:W-:Y:S01]  /*12e0*/  @P0 LDGSTS.E.BYPASS.LTC128B.128 [R72+0x8100], [R4.64], !P6 ;  /* 0x0810000004480fae */ /* 0x0003e2000f101d52 */
[----:B------:R-:W-:Y:S01]  /*12f0*/  IMAD.MOV.U32 R20, RZ, RZ, R12 ;  /* 0x000000ffff147224 */ /* 0x000fe200078e000c */
[----:B------:R-:W-:Y:S01]  /*1300*/  ULDC.U8 UR4, c[0x0][0x298] ;  /* 0x0000a60000047ab9 */ /* 0x000fe20000000000 */
[----:B------:R-:W-:Y:S01]  /*1310*/  IMAD.MOV.U32 R71, RZ, RZ, c[0x0][0x27c] ;  /* 0x00009f00ff477624 */ /* 0x000fe200078e00ff */
[----:B------:R1:W-:Y:S01]  /*1320*/  @P0 LDGSTS.E.BYPASS.LTC128B.128 [R72+0xb100], [R4.64+0x80], !P5 ;  /* 0x0b10008004480fae */ /* 0x0003e2000e901d52 */
[----:B------:R-:W-:Y:S01]  /*1330*/  @P1 LEA R3, P0, R141, R8, 0x5 ;  /* 0x000000088d031211 */ /* 0x000fe200078028ff */
[----:B------:R-:W-:-:S04]  /*1340*/  IMAD.WIDE.U32 R152, R30, c[0x0][0x210], RZ ;  /* 0x000084001e987a25 */ /* 0x000fc800078e00ff */
[----:B------:R-:W-:Y:S02]  /*1350*/  IMAD.SHL.U32 R71, R71, 0x2, RZ ;  /* 0x0000000247477824 */ /* 0x000fe400078e00ff */
[----:B------:R-:W-:Y:S02]  /*1360*/  IMAD.X R129, RZ, RZ, R26, P3 ;  /* 0x000000ffff817224 */ /* 0x000fe400018e061a */
[----:B------:R-:W-:Y:S01]  /*1370*/  IMAD R0, R0, 0x20, R35 ;  /* 0x0000002000007824 */ /* 0x000fe200078e0223 */
[--C-:B-1----:R-:W-:Y:S02]  /*1380*/  @P1 LEA.HI.X R5, R141, R14, R137.reuse, 0x5, P0 ;  /* 0x0000000e8d051211 */ /* 0x102fe400000f2c89 */
[----:B------:R-:W-:Y:S02]  /*1390*/  @P1 LEA R4, P0, R3, c[0x0][0x220], 0x1 ;  /* 0x0000880003041a11 */ /* 0x000fe400078008ff */
[----:B------:R-:W-:Y:S02]  /*13a0*/  SHF.L.U64.HI R137, R141, 0x6, R137 ;  /* 0x000000068d897819 */ /* 0x000fe40000010289 */
[----:B------:R-:W-:-:S02]  /*13b0*/  @P1 LEA.HI.X R5, R3, c[0x0][0x224], R5, 0x1, P0 ;  /* 0x0000890003051a11 */ /* 0x000fc400000f0c05 */
[----:B------:R-:W-:Y:S01]  /*13c0*/  ISETP.GT.AND P0, PT, R6, 0x40, PT ;  /* 0x000000400600780c */ /* 0x000fe20003f04270 */
[----:B------:R-:W-:Y:S01]  /*13d0*/  IMAD R6, R19, c[0x0][0x290], RZ ;  /* 0x0000a40013067a24 */ /* 0x000fe200078e02ff */
[----:B------:R-:W-:Y:S01]  /*13e0*/  SHF.L.U32 R141, R141, 0x6, RZ ;  /* 0x000000068d8d7819 */ /* 0x000fe200000006ff */
[----:B------:R2:W-:Y:S02]  /*13f0*/  @P1 LDGSTS.E.BYPASS.LTC128B.128 [R72+0x9100], [R4.64], !P6 ;  /* 0x0910000004481fae */ /* 0x0005e4000f101d52 */
[----:B------:R-:W-:Y:S02]  /*1400*/  IMAD R6, R35, c[0x0][0x294], R6 ;  /* 0x0000a50023067a24 */ /* 0x000fe400078e0206 */
[----:B------:R2:W-:Y:S06]  /*1410*/  @P1 LDGSTS.E.BYPASS.LTC128B.128 [R72+0xc100], [R4.64+0x80], !P5 ;  /* 0x0c10008004481fae */ /* 0x0005ec000e901d52 */
[----:B------:R-:W-:Y:S01]  /*1420*/  @P0 IADD3 R3, P1, R8, R28, RZ ;  /* 0x0000001c08030210 */ /* 0x000fe20007f3e0ff */
[----:B------:R-:W-:-:S03]  /*1430*/  IMAD.MOV.U32 R8, RZ, RZ, R10 ;  /* 0x000000ffff087224 */ /* 0x000fc600078e000a */
[----:B------:R-:W-:Y:S02]  /*1440*/  @P0 IADD3.X R10, R26, R14, RZ, P1, !PT ;  /* 0x0000000e1a0a0210 */ /* 0x000fe40000ffe4ff */
[--C-:B--2---:R-:W-:Y:S01]  /*1450*/  @P2 SHF.R.S32.HI R5, RZ, 0x1f, R16.reuse ;  /* 0x0000001fff052819 */ /* 0x104fe20000011410 */
[----:B------:R-:W-:Y:S01]  /*1460*/  @P2 IMAD.MOV.U32 R4, RZ, RZ, R16 ;  /* 0x000000ffff042224 */ /* 0x000fe200078e0010 */
[----:B------:R-:W-:Y:S01]  /*1470*/  @!P2 MOV R4, R21 ;  /* 0x000000150004a202 */ /* 0x000fe20000000f00 */
[----:B------:R-:W-:Y:S01]  /*1480*/  @!P2 IMAD.MOV.U32 R5, RZ, RZ, R15 ;  /* 0x000000ffff05a224 */ /* 0x000fe200078e000f */
[----:B------:R-:W-:Y:S01]  /*1490*/  @P0 LEA R16, P1, R3, c[0x0][0x220], 0x1 ;  /* 0x0000880003100a11 */ /* 0x000fe200078208ff */
[----:B------:R-:W-:Y:S01]  /*14a0*/  IMAD.WIDE.U32 R14, R35, c[0x0][0x290], R32 ;  /* 0x0000a400230e7a25 */ /* 0x000fe200078e0020 */
[----:B------:R-:W-:Y:S02]  /*14b0*/  ISETP.GE.AND P2, PT, R24, c[0x0][0x27c], PT ;  /* 0x00009f0018007a0c */ /* 0x000fe40003f46270 */
[----:B------:R-:W-:Y:S01]  /*14c0*/  @P0 LEA.HI.X R17, R3, c[0x0][0x224], R10, 0x1, P1 ;  /* 0x0000890003110a11 */ /* 0x000fe200008f0c0a */
[----:B------:R-:W-:Y:S01]  /*14d0*/  IMAD.WIDE.U32 R10, R35, c[0x0][0x290], R24 ;  /* 0x0000a400230a7a25 */ /* 0x000fe200078e0018 */
[----:B------:R-:W-:-:S02]  /*14e0*/  SEL R3, RZ, c[0x0][0x27c], !P2 ;  /* 0x00009f00ff037a07 */ /* 0x000fc40005000000 */
[----:B------:R-:W-:Y:S01]  /*14f0*/  ISETP.NE.AND P1, PT, R155, 0x1, PT ;  /* 0x000000019b00780c */ /* 0x000fe20003f25270 */
[----:B------:R-:W-:Y:S01]  /*1500*/  IMAD.IADD R21, R13, 0x1, R18 ;  /* 0x000000010d157824 */ /* 0x000fe200078e0212 */
[----:B------:R1:W-:Y:S01]  /*1510*/  @P0 LDGSTS.E.BYPASS.LTC128B.128 [R72+0xa100], [R16.64], !P6 ;  /* 0x0a10000010480fae */ /* 0x0003e2000f101d52 */
[C---:B------:R-:W-:Y:S02]  /*1520*/  IMAD.IADD R3, R24.reuse, 0x1, R3 ;  /* 0x0000000118037824 */ /* 0x040fe400078e0203 */
[----:B------:R-:W-:Y:S01]  /*1530*/  IMAD.WIDE.U32 R12, R35, c[0x0][0x280], R24 ;  /* 0x0000a000230c7a25 */ /* 0x000fe200078e0018 */
[----:B------:R1:W-:Y:S01]  /*1540*/  @P0 LDGSTS.E.BYPASS.LTC128B.128 [R72+0xd100], [R16.64+0x80], !P5 ;  /* 0x0d10008010480fae */ /* 0x0003e2000e901d52 */
[----:B------:R-:W-:Y:S02]  /*1550*/  ISETP.GE.AND P5, PT, R24, c[0x0][0x1d4], PT ;  /* 0x0000750018007a0c */ /* 0x000fe40003fa6270 */
[----:B------:R-:W-:Y:S01]  /*1560*/  IMAD.IADD R19, R15, 0x1, R6 ;  /* 0x000000010f137824 */ /* 0x000fe200078e0206 */
[----:B------:R-:W0:Y:S01]  /*1570*/  LDGDEPBAR ;  /* 0x00000000000079af */ /* 0x000e220000000000 */
[----:B------:R-:W-:Y:S01]  /*1580*/  IMAD.IADD R11, R6, 0x1, R11 ;  /* 0x00000001060b7824 */ /* 0x000fe200078e020b */
[----:B------:R-:W-:Y:S01]  /*1590*/  SHF.R.S32.HI R6, RZ, 0x1f, R3 ;  /* 0x0000001fff067819 */ /* 0x000fe20000011403 */
[----:B------:R-:W-:Y:S01]  /*15a0*/  IMAD.IADD R15, R18, 0x1, R13 ;  /* 0x00000001120f7824 */ /* 0x000fe200078e020d */
[----:B------:R-:W-:Y:S01]  /*15b0*/  MOV R18, R14 ;  /* 0x0000000e00127202 */ /* 0x000fe20000000f00 */
[----:B------:R-:W-:Y:S01]  /*15c0*/  IMAD R13, R22, c[0x0][0x268], RZ ;  /* 0x00009a00160d7a24 */ /* 0x000fe200078e02ff */
[----:B------:R-:W-:Y:S01]  /*15d0*/  MOV R14, R12 ;  /* 0x0000000c000e7202 */ /* 0x000fe20000000f00 */
[----:B------:R-:W-:Y:S01]  /*15e0*/  IMAD R5, R5, c[0x0][0x2b0], RZ ;  /* 0x0000ac0005057a24 */ /* 0x000fe200078e02ff */
[-C--:B------:R-:W-:Y:S01]  /*15f0*/  LEA.HI R12, R6, R3.reuse, RZ, 0x6 ;  /* 0x00000003060c7211 */ /* 0x080fe200078f30ff */
[----:B------:R-:W-:Y:S01]  /*1600*/  IMAD R106, R94, c[0x0][0x26c], R13 ;  /* 0x00009b005e6a7a24 */ /* 0x000fe200078e020d */
[----:B------:R-:W-:Y:S01]  /*1610*/  LEA.HI R3, R6, R3, RZ, 0x3 ;  /* 0x0000000306037211 */ /* 0x000fe200078f18ff */
[----:B------:R-:W-:Y:S01]  /*1620*/  IMAD.WIDE.U32 R94, R94, c[0x0][0x268], R8 ;  /* 0x00009a005e5e7a25 */ /* 0x000fe200078e0008 */
[----:B------:R-:W-:-:S02]  /*1630*/  SHF.R.S32.HI R6, RZ, 0x6, R12 ;  /* 0x00000006ff067819 */ /* 0x000fc4000001140c */
[----:B------:R-:W-:Y:S01]  /*1640*/  LOP3.LUT R12, R118, 0x38, R3, 0xf8, !PT ;  /* 0x00000038760c7812 */ /* 0x000fe200078ef803 */
[----:B------:R-:W-:Y:S01]  /*1650*/  IMAD R5, R4, c[0x0][0x2b4], R5 ;  /* 0x0000ad0004057a24 */ /* 0x000fe200078e0205 */
[----:B------:R-:W-:Y:S01]  /*1660*/  SHF.R.S32.HI R13, RZ, 0x1f, R142 ;  /* 0x0000001fff0d7819 */ /* 0x000fe2000001148e */
[----:B------:R-:W-:Y:S01]  /*1670*/  IMAD R9, R6, 0x1800, R7 ;  /* 0x0000180006097824 */ /* 0x000fe200078e0207 */
[----:B------:R-:W-:Y:S01]  /*1680*/  LOP3.LUT R8, R12, R149, RZ, 0x3c, !PT ;  /* 0x000000950c087212 */ /* 0x000fe200078e3cff */
[----:B------:R-:W-:Y:S01]  /*1690*/  IMAD.WIDE.U32 R122, R4, c[0x0][0x2b0], RZ ;  /* 0x0000ac00047a7a25 */ /* 0x000fe200078e00ff */
[----:B------:R-:W-:Y:S02]  /*16a0*/  SHF.R.S32.HI R12, RZ, 0x1f, R143 ;  /* 0x0000001fff0c7819 */ /* 0x000fe4000001148f */
[----:B------:R-:W-:Y:S01]  /*16b0*/  LEA.HI R13, R13, R142, RZ, 0x3 ;  /* 0x0000008e0d0d7211 */ /* 0x000fe200078f18ff */
[----:B------:R-:W-:Y:S01]  /*16c0*/  IMAD.IADD R27, R9, 0x1, R8 ;  /* 0x00000001091b7824 */ /* 0x000fe200078e0208 */
[----:B------:R-:W-:Y:S01]  /*16d0*/  LEA.HI R12, R12, R143, RZ, 0x3 ;  /* 0x0000008f0c0c7211 */ /* 0x000fe200078f18ff */
[----:B------:R-:W-:Y:S01]  /*16e0*/  IMAD.SHL.U32 R8, R143, 0x40, RZ ;  /* 0x000000408f087824 */ /* 0x000fe200078e00ff */
[----:B------:R-:W-:Y:S01]  /*16f0*/  SHF.L.U32 R9, R142, 0x6, RZ ;  /* 0x000000068e097819 */ /* 0x000fe200000006ff */
[----:B------:R-:W-:Y:S01]  /*1700*/  IMAD.SHL.U32 R13, R13, 0x40, RZ ;  /* 0x000000400d0d7824 */ /* 0x000fe200078e00ff */
[----:B------:R-:W-:Y:S01]  /*1710*/  LOP3.LUT R93, R3, 0xfffffff8, RZ, 0xc0, !PT ;  /* 0xfffffff8035d7812 */ /* 0x000fe200078ec0ff */
[----:B------:R-:W-:Y:S01]  /*1720*/  IMAD.SHL.U32 R12, R12, 0x40, RZ ;  /* 0x000000400c0c7824 */ /* 0x000fe200078e00ff */
[----:B------:R-:W-:Y:S01]  /*1730*/  LOP3.LUT R115, R8, 0x1c0, RZ, 0xc0, !PT ;  /* 0x000001c008737812 */ /* 0x000fe200078ec0ff */
[----:B-1----:R-:W-:Y:S01]  /*1740*/  IMAD R16, R156, c[0x0][0x210], RZ ;  /* 0x000084009c107a24 */ /* 0x002fe200078e02ff */
[----:B------:R-:W-:Y:S01]  /*1750*/  LOP3.LUT R114, R9, 0x1c0, RZ, 0xc0, !PT ;  /* 0x000001c009727812 */ /* 0x000fe200078ec0ff */
[----:B-----5:R-:W-:Y:S01]  /*1760*/  IMAD.WIDE.U32 R98, R136, c[0x0][0x280], R14 ;  /* 0x0000a00088627a25 */ /* 0x020fe200078e000e */
[----:B------:R-:W-:-:S02]  /*1770*/  SHF.R.U32.HI R148, RZ, 0x3, R115 ;  /* 0x00000003ff947819 */ /* 0x000fc40000011673 */
[----:B------:R-:W-:Y:S01]  /*1780*/  LOP3.LUT R12, R12, 0xfffffe00, RZ, 0xc0, !PT ;  /* 0xfffffe000c0c7812 */ /* 0x000fe200078ec0ff */
[----:B------:R-:W-:Y:S01]  /*1790*/  IMAD R16, R30, c[0x0][0x214], R16 ;  /* 0x000085001e107a24 */ /* 0x000fe200078e0210 */
[----:B------:R-:W-:Y:S01]  /*17a0*/  LOP3.LUT R13, R13, 0xfffffe00, RZ, 0xc0, !PT ;  /* 0xfffffe000d0d7812 */ /* 0x000fe200078ec0ff */
[----:B------:R-:W-:Y:S01]  /*17b0*/  IMAD.WIDE.U32 R102, R136, c[0x0][0x280], R20 ;  /* 0x0000a00088667a25 */ /* 0x000fe200078e0014 */
[--C-:B------:R-:W-:Y:S02]  /*17c0*/  LOP3.LUT R8, R115, 0x38, R3.reuse, 0xf8, !PT ;  /* 0x0000003873087812 */ /* 0x100fe400078ef803 */
[----:B------:R-:W-:Y:S01]  /*17d0*/  SHF.R.U32.HI R147, RZ, 0x3, R114 ;  /* 0x00000003ff937819 */ /* 0x000fe20000011672 */
[----:B------:R-:W-:Y:S01]  /*17e0*/  IMAD R23, R6, 0x1800, R12 ;  /* 0x0000180006177824 */ /* 0x000fe200078e020c */
[----:B------:R-:W-:Y:S01]  /*17f0*/  LOP3.LUT R9, R114, 0x38, R3, 0xf8, !PT ;  /* 0x0000003872097812 */ /* 0x000fe200078ef803 */
[----:B------:R-:W-:Y:S01]  /*1800*/  IMAD.WIDE.U32 R100, R136, c[0x0][0x290], R18 ;  /* 0x0000a40088647a25 */ /* 0x000fe200078e0012 */
[----:B------:R-:W-:-:S02]  /*1810*/  LOP3.LUT R22, R8, R148, RZ, 0x3c, !PT ;  /* 0x0000009408167212 */ /* 0x000fc400078e3cff */
[----:B------:R-:W-:Y:S01]  /*1820*/  IADD3 R128, R123, R5, RZ ;  /* 0x000000057b807210 */ /* 0x000fe20007ffe0ff */
[----:B------:R-:W-:Y:S01]  /*1830*/  IMAD R8, R6, 0x1800, R13 ;  /* 0x0000180006087824 */ /* 0x000fe200078e020d */
[----:B------:R-:W-:Y:S01]  /*1840*/  LOP3.LUT R6, R9, R147, RZ, 0x3c, !PT ;  /* 0x0000009309067212 */ /* 0x000fe200078e3cff */
[----:B------:R-:W-:Y:S01]  /*1850*/  IMAD R9, R156, c[0x0][0x1e8], RZ ;  /* 0x00007a009c097a24 */ /* 0x000fe200078e02ff */
[----:B------:R-:W-:Y:S01]  /*1860*/  IADD3 R23, R23, R22, RZ ;  /* 0x0000001617177210 */ /* 0x000fe20007ffe0ff */
[----:B------:R-:W-:Y:S01]  /*1870*/  IMAD.WIDE.U32 R96, R136, c[0x0][0x290], R10 ;  /* 0x0000a40088607a25 */ /* 0x000fe200078e000a */
[----:B------:R-:W-:Y:S02]  /*1880*/  SHF.R.S32.HI R69, RZ, 0x3, R3 ;  /* 0x00000003ff457819 */ /* 0x000fe40000011403 */
[----:B------:R-:W-:Y:S01]  /*1890*/  SHF.R.S32.HI R108, RZ, 0x1f, R93 ;  /* 0x0000001fff6c7819 */ /* 0x000fe2000001145d */
[----:B------:R-:W-:Y:S01]  /*18a0*/  IMAD.IADD R22, R8, 0x1, R6 ;  /* 0x0000000108167824 */ /* 0x000fe200078e0206 */
[----:B------:R-:W-:Y:S01]  /*18b0*/  SHF.R.S32.HI R6, RZ, 0x1f, R136 ;  /* 0x0000001fff067819 */ /* 0x000fe20000011488 */
[----:B------:R-:W-:Y:S01]  /*18c0*/  IMAD R9, R30, c[0x0][0x1ec], R9 ;  /* 0x00007b001e097a24 */ /* 0x000fe200078e0209 */
[----:B------:R-:W-:Y:S01]  /*18d0*/  SHF.L.U32 R127, R27, 0x1, RZ ;  /* 0x000000011b7f7819 */ /* 0x000fe200000006ff */
[----:B------:R-:W-:Y:S01]  /*18e0*/  IMAD.IADD R131, R153, 0x1, R16 ;  /* 0x0000000199837824 */ /* 0x000fe200078e0210 */
[----:B------:R-:W-:Y:S01]  /*18f0*/  BAR.SYNC.DEFER_BLOCKING 0x0 ;  /* 0x0000000000007b1d */ /* 0x000fe20000010000 */
[C---:B------:R-:W-:Y:S01]  /*1900*/  IMAD R8, R6.reuse, c[0x0][0x280], RZ ;  /* 0x0000a00006087a24 */ /* 0x040fe200078e02ff */
[----:B------:R-:W-:Y:S01]  /*1910*/  IADD3 R130, R151, R9, RZ ;  /* 0x0000000997827210 */ /* 0x000fe20007ffe0ff */
[----:B------:R-:W-:Y:S01]  /*1920*/  IMAD R6, R6, c[0x0][0x290], RZ ;  /* 0x0000a40006067a24 */ /* 0x000fe200078e02ff */
[----:B------:R-:W-:Y:S01]  /*1930*/  ISETP.GE.AND P0, PT, R154, 0x1, PT ;  /* 0x000000019a00780c */ /* 0x000fe20003f06270 */
[----:B------:R-:W-:-:S02]  /*1940*/  IMAD R8, R136, c[0x0][0x284], R8 ;  /* 0x0000a10088087a24 */ /* 0x000fc400078e0208 */
[----:B------:R-:W-:Y:S02]  /*1950*/  IMAD R6, R136, c[0x0][0x294], R6 ;  /* 0x0000a50088067a24 */ /* 0x000fe400078e0206 */
[----:B------:R-:W-:Y:S01]  /*1960*/  IMAD.IADD R106, R95, 0x1, R106 ;  /* 0x000000015f6a7824 */ /* 0x000fe200078e026a */
[----:B------:R-:W-:Y:S01]  /*1970*/  IADD3 R109, R8, R99, RZ ;  /* 0x00000063086d7210 */ /* 0x000fe20007ffe0ff */
[----:B------:R-:W-:Y:S02]  /*1980*/  IMAD.IADD R111, R103, 0x1, R8 ;  /* 0x00000001676f7824 */ /* 0x000fe400078e0208 */
[----:B------:R-:W-:Y:S02]  /*1990*/  IMAD.IADD R110, R101, 0x1, R6 ;  /* 0x00000001656e7824 */ /* 0x000fe400078e0206 */
[----:B------:R-:W-:Y:S02]  /*19a0*/  IMAD.IADD R107, R6, 0x1, R97 ;  /* 0x00000001066b7824 */ /* 0x000fe400078e0261 */
[----:B------:R-:W-:-:S02]  /*19b0*/  IMAD.SHL.U32 R126, R23, 0x2, RZ ;  /* 0x00000002177e7824 */ /* 0x000fc400078e00ff */
[----:B------:R-:W-:Y:S02]  /*19c0*/  IMAD.SHL.U32 R125, R22, 0x2, RZ ;  /* 0x00000002167d7824 */ /* 0x000fe400078e00ff */
.L_x_354:
[----:B------:R-:W-:Y:S01]  /*19d0*/  IMAD R3, R38, 0x60, R0 ;  /* 0x0000006026037824 */ /* 0x000fe200078e0200 */
[----:B------:R-:W-:Y:S01]  /*19e0*/  ISETP.NE.AND P1, PT, R155, 0x1, PT ;  /* 0x000000019b00780c */ /* 0x000fe20003f25270 */
[----:B------:R-:W-:Y:S01]  /*19f0*/  IMAD.MOV.U32 R91, RZ, RZ, RZ ;  /* 0x000000ffff5b7224 */ /* 0x000fe200078e00ff */
[----:B------:R-:W-:Y:S04]  /*1a00*/  DEPBAR.LE SB0, 0x0 ;  /* 0x000080000000791a */ /* 0x000fe80000000000 */
[----:B-1----:R-:W-:Y:S01]  /*1a10*/  IMAD.IADD R4, R133, 0x1, R3 ;  /* 0x0000000185047824 */ /* 0x002fe200078e0203 */
[----:B------:R-:W-:Y:S01]  /*1a20*/  ISETP.GE.AND P0, PT, R3, R2, PT ;  /* 0x000000020300720c */ /* 0x000fe20003f06270 */
[----:B------:R-:W-:Y:S01]  /*1a30*/  BSSY B2, `(.L_x_320) ;  /* 0x00003fb000027945 */ /* 0x000fe20003800000 */
[----:B------:R-:W-:Y:S01]  /*1a40*/  ISETP.GE.AND P3, PT, R154, 0x1, PT ;  /* 0x000000019a00780c */ /* 0x000fe20003f66270 */
[--C-:B------:R-:W-:Y:S01]  /*1a50*/  IMAD.MOV.U32 R3, RZ, RZ, R4.reuse ;  /* 0x000000ffff037224 */ /* 0x100fe200078e0004 */
[----:B------:R-:W-:Y:S02]  /*1a60*/  ISETP.GT.OR P0, PT, R0, 0x5f, P0 ;  /* 0x0000005f0000780c */ /* 0x000fe40000704670 */
[----:B------:R-:W-:Y:S05]  /*1a70*/  @P1 IMAD.HI.U32 R5, R4, c[0x0][0x2bc], RZ ;  /* 0x0000af0004051a27 */ /* 0x000fea00078e00ff */
[----:B------:R-:W-:Y:S06]  /*1a80*/  @P1 SHF.R.U32.HI R3, RZ, c[0x0][0x2c0], R5 ;  /* 0x0000b000ff031a19 */ /* 0x000fec0000011605 */
[C---:B------:R-:W-:Y:S04]  /*1a90*/  @!P0 IADD3 R5, P1, R3.reuse, R122, RZ ;  /* 0x0000007a03058210 */ /* 0x040fe80007f3e0ff */
[----:B------:R-:W-:Y:S01]  /*1aa0*/  @!P0 LEA.HI.X.SX32 R6, R3, R128, 0x1, P1 ;  /* 0x0000008003068211 */ /* 0x000fe200008f0eff */
[----:B------:R-:W-:Y:S01]  /*1ab0*/  IMAD.MOV R3, RZ, RZ, -R3 ;  /* 0x000000ffff037224 */ /* 0x000fe200078e0a03 */
[----:B------:R-:W-:Y:S03]  /*1ac0*/  @!P0 LEA R8, P1, R5, c[0x0][0x2a0], 0x2 ;  /* 0x0000a80005088a11 */ /* 0x000fe600078210ff */
[----:B------:R-:W-:Y:S01]  /*1ad0*/  IMAD R92, R3, c[0x0][0x2b8], R4 ;  /* 0x0000ae00035c7a24 */ /* 0x000fe200078e0204 */
[----:B------:R-:W-:Y:S03]  /*1ae0*/  @!P0 LEA.HI.X R9, R5, c[0x0][0x2a4], R6, 0x2, P1 ;  /* 0x0000a90005098a11 */ /* 0x000fe600008f1406 */
[----:B------:R-:W-:Y:S01]  /*1af0*/  IMAD.WIDE.U32 R4, R92, c[0x0][0x1e0], RZ ;  /* 0x000078005c047a25 */ /* 0x000fe200078e00ff */
        /* <DEDUP_REMOVED lines=14> */
[----:B---3--:R-:W-:-:S05]  /*1be0*/  @!P3 BRA `(.L_x_321) ;  /* 0x00003ad00000b947 */ /* 0x008fca0003800000 */
[C---:B------:R-:W-:Y:S01]  /*1bf0*/  IMAD R6, R38.reuse, UR5, RZ ;  /* 0x0000000526067c24 */ /* 0x040fe2000f8e02ff */
[----:B------:R-:W-:Y:S01]  /*1c00*/  ISETP.NE.AND P0, PT, RZ, UR4, PT ;  /* 0x00000004ff007c0c */ /* 0x000fe2000bf05270 */
[C---:B------:R-:W-:Y:S01]  /*1c10*/  IMAD R5, R38.reuse, UR6, RZ ;  /* 0x0000000626057c24 */ /* 0x040fe2000f8e02ff */
[----:B------:R-:W-:Y:S01]  /*1c20*/  SHF.R.S32.HI R4, RZ, 0x1f, R38 ;  /* 0x0000001fff047819 */ /* 0x000fe20000011426 */
[C---:B------:R-:W-:Y:S02]  /*1c30*/  IMAD R3, R38.reuse, -0x60, R2 ;  /* 0xffffffa026037824 */ /* 0x040fe400078e0202 */
[----:B------:R-:W-:Y:S03]  /*1c40*/  IMAD.WIDE.U32 R42, R38, UR20, RZ ;  /* 0x00000014262a7c25 */ /* 0x000fe6000f8e00ff */
[----:B------:R-:W-:Y:S01]  /*1c50*/  IMNMX R73, R3, 0x60, PT ;  /* 0x0000006003497817 */ /* 0x000fe20003800200 */
[C---:B------:R-:W-:Y:S02]  /*1c60*/  IMAD R6, R4.reuse, UR20, R6 ;  /* 0x0000001404067c24 */ /* 0x040fe4000f8e0206 */
[----:B------:R-:W-:Y:S02]  /*1c70*/  IMAD R4, R4, UR10, R5 ;  /* 0x0000000a04047c24 */ /* 0x000fe4000f8e0205 */
[----:B------:R-:W-:Y:S01]  /*1c80*/  IMAD.WIDE.U32 R58, R38, UR10, RZ ;  /* 0x0000000a263a7c25 */ /* 0x000fe2000f8e00ff */
        /* <DEDUP_REMOVED lines=14> */
[----:B------:R-:W-:Y:S02]  /*1d70*/  CS2R R44, SRZ ;  /* 0x00000000002c7805 */ /* 0x000fe4000001ff00 */
[----:B------:R-:W-:Y:S01]  /*1d80*/  IMAD.X R5, R18, 0x1, R111, P0 ;  /* 0x0000000112057824 */ /* 0x000fe200000e066f */
[----:B------:R-:W-:Y:S05]  /*1d90*/  IADD3 R4, P0, R100, R58, RZ ;  /* 0x0000003a64047210 */ /* 0x000fea0007f1e0ff */
[----:B------:R-:W-:Y:S01]  /*1da0*/  IMAD.X R6, R36, 0x1, R110, P0 ;  /* 0x0000000124067824 */ /* 0x000fe200000e066e */
[C---:B------:R-:W-:Y:S04]  /*1db0*/  LEA R10, P0, R3.reuse, c[0x0][0x270], 0x1 ;  /* 0x00009c00030a7a11 */ /* 0x040fe800078008ff */
[----:B------:R-:W-:Y:S02]  /*1dc0*/  LEA.HI.X R11, R3, c[0x0][0x274], R5, 0x1, P0 ;  /* 0x00009d00030b7a11 */ /* 0x000fe400000f0c05 */
[C---:B------:R-:W-:Y:S04]  /*1dd0*/  LEA R8, P0, R4.reuse, c[0x0][0x288], 0x1 ;  /* 0x0000a20004087a11 */ /* 0x040fe800078008ff */
[----:B------:R-:W-:Y:S02]  /*1de0*/  LEA.HI.X R9, R4, c[0x0][0x28c], R6, 0x1, P0 ;  /* 0x0000a30004097a11 */ /* 0x000fe400000f0c06 */
[----:B------:R-:W-:Y:S01]  /*1df0*/  ISETP.GE.AND P0, PT, R32, c[0x0][0x27c], PT ;  /* 0x00009f0020007a0c */ /* 0x000fe20003f06270 */
[----:B------:R-:W-:Y:S11]  /*1e00*/  CS2R R4, SRZ ;  /* 0x0000000000047805 */ /* 0x000ff6000001ff00 */
[----:B------:R-:W-:Y:S01]  /*1e10*/  @!UPT UIADD3 URZ, URZ, URZ, URZ ;  /* 0x0000003f3f3ff290 */ /* 0x000fe2000fffe03f */
[----:B------:R1:W5:Y:S04]  /*1e20*/  @!P0 LDG.E.64 R4, [R10.64] ;  /* 0x000000120a048981 */ /* 0x000368000c1e1b00 */
[----:B------:R1:W5:Y:S01]  /*1e30*/  @!P0 LDG.E.64 R40, [R8.64] ;  /* 0x0000001208288981 */ /* 0x000362000c1e1b00 */
[----:B------:R-:W-:Y:S11]  /*1e40*/  ISETP.GE.AND P0, PT, R34, c[0x0][0x27c], PT ;  /* 0x00009f0022007a0c */ /* 0x000ff60003f06270 */
[----:B------:R-:W-:Y:S02]  /*1e50*/  @!UPT UIADD3 URZ, URZ, URZ, URZ ;  /* 0x0000003f3f3ff290 */ /* 0x000fe4000fffe03f */
[----:B------:R1:W5:Y:S04]  /*1e60*/  @!P0 LDG.E.64 R14, [R10.64+0x40] ;  /* 0x000040120a0e8981 */ /* 0x000368000c1e1b00 */
[----:B------:R1:W5:Y:S02]  /*1e70*/  @!P0 LDG.E.64 R44, [R8.64+0x40] ;  /* 0x00004012082c8981 */ /* 0x000364000c1e1b00 */
.L_x_324:
[----:B------:R-:W-:Y:S05]  /*1e80*/  BSYNC B0 ;  /* 0x0000000000007941 */ /* 0x000fea0003800000 */
.L_x_323:
[----:B------:R-:W-:Y:S01]  /*1e90*/  ISETP.GE.AND P6, PT, R143, R73, PT ;  /* 0x000000498f00720c */ /* 0x000fe20003fc6270 */
[----:B-1---5:R-:W-:Y:S01]  /*1ea0*/  IMAD.MOV.U32 R9, RZ, RZ, R14 ;  /* 0x000000ffff097224 */ /* 0x022fe200078e000e */
[----:B------:R-:W-:Y:S01]  /*1eb0*/  MOV R6, R4 ;  /* 0x0000000400067202 */ /* 0x000fe20000000f00 */
[----:B------:R-:W-:Y:S01]  /*1ec0*/  IMAD.MOV.U32 R8, RZ, RZ, R15 ;  /* 0x000000ffff087224 */ /* 0x000fe200078e000f */
[----:B------:R-:W-:Y:S01]  /*1ed0*/  BSSY B0, `(.L_x_325) ;  /* 0x0000022000007945 */ /* 0x000fe20003800000 */
[----:B------:R-:W-:Y:S01]  /*1ee0*/  IMAD.MOV.U32 R3, RZ, RZ, R5 ;  /* 0x000000ffff037224 */ /* 0x000fe200078e0005 */
[----:B------:R-:W-:Y:S01]  /*1ef0*/  CS2R R16, SRZ ;  /* 0x0000000000107805 */ /* 0x000fe2000001ff00 */
        /* <DEDUP_REMOVED lines=11> */
[----:B------:R-:W-:Y:S01]  /*1fb0*/  IADD3 R3, P1, P0, R102, UR15, R42 ;  /* 0x0000000f66037c10 */ /* 0x000fe2000f83e02a */
[----:B------:R-:W-:Y:S01]  /*1fc0*/  CS2R R16, SRZ ;  /* 0x0000000000107805 */ /* 0x000fe2000001ff00 */
[----:B------:R-:W-:Y:S01]  /*1fd0*/  CS2R R46, SRZ ;  /* 0x00000000002e7805 */ /* 0x000fe2000001ff00 */
[----:B------:R-:W-:Y:S01]  /*1fe0*/  CS2R R20, SRZ ;  /* 0x0000000000147805 */ /* 0x000fe2000001ff00 */
[----:B------:R-:W-:Y:S01]  /*1ff0*/  IADD3.X R8, R111, UR14, R18, P1, P0 ;  /* 0x0000000e6f087c10 */ /* 0x000fe20008fe0412 */
[----:B------:R-:W-:Y:S01]  /*2000*/  CS2R R48, SRZ ;  /* 0x0000000000307805 */ /* 0x000fe2000001ff00 */
[----:B------:R-:W-:Y:S04]  /*2010*/  IADD3 R6, P1, P0, R100, UR16, R58 ;  /* 0x0000001064067c10 */ /* 0x000fe8000f83e03a */
[----:B------:R-:W-:Y:S02]  /*2020*/  IADD3.X R9, R110, UR9, R36, P1, P0 ;  /* 0x000000096e097c10 */ /* 0x000fe40008fe0424 */
        /* <DEDUP_REMOVED lines=12> */
.L_x_326:
[----:B------:R-:W-:Y:S05]  /*20f0*/  BSYNC B0 ;  /* 0x0000000000007941 */ /* 0x000fea0003800000 */
.L_x_325:
        /* <DEDUP_REMOVED lines=16> */
[----:B------:R-:W-:Y:S02]  /*2200*/  PRMT R56, R9, 0x5410, R8 ;  /* 0x0000541009387816 */ /* 0x000fe40000000008 */
[----:B------:R-:W-:Y:S01]  /*2210*/  PRMT R55, R6, 0x5410, R3 ;  /* 0x0000541006377816 */ /* 0x000fe20000000003 */
[----:B------:R-:W-:-:S05]  /*2220*/  @P3 BRA `(.L_x_328) ;  /* 0x0000012000003947 */ /* 0x000fca0003800000 */
[----:B------:R-:W-:Y:S01]  /*2230*/  IADD3 R42, P1, P0, R102, UR13, R42 ;  /* 0x0000000d662a7c10 */ /* 0x000fe2000f83e02a */
[----:B------:R-:W-:Y:S01]  /*2240*/  CS2R R26, SRZ ;  /* 0x00000000001a7805 */ /* 0x000fe2000001ff00 */
[----:B------:R-:W-:Y:S02]  /*2250*/  CS2R R52, SRZ ;  /* 0x0000000000347805 */ /* 0x000fe4000001ff00 */
[----:B------:R-:W-:Y:S02]  /*2260*/  IADD3.X R18, R111, UR12, R18, P1, P0 ;  /* 0x0000000c6f127c10 */ /* 0x000fe40008fe0412 */
        /* <DEDUP_REMOVED lines=14> */
.L_x_328:
[----:B------:R-:W-:Y:S05]  /*2350*/  BSYNC B0 ;  /* 0x0000000000007941 */ /* 0x000fea0003800000 */
.L_x_327:
[----:B-----5:R-:W-:Y:S01]  /*2360*/  MOV R6, R22 ;  /* 0x0000001600067202 */ /* 0x020fe20000000f00 */
[----:B------:R2:W3:Y:S01]  /*2370*/  SHFL.IDX PT, R64, R85, RZ, 0x181f ;  /* 0x00181fff55407589 */ /* 0x0004e200000e0000 */
[----:B-1----:R-:W-:Y:S01]  /*2380*/  IMAD.MOV.U32 R9, RZ, RZ, R26 ;  /* 0x000000ffff097224 */ /* 0x002fe200078e001a */
[----:B------:R-:W-:Y:S01]  /*2390*/  BSSY B1, `(.L_x_329) ;  /* 0x000007f000017945 */ /* 0x000fe20003800000 */
[----:B------:R-:W-:Y:S02]  /*23a0*/  IMAD.MOV.U32 R8, RZ, RZ, R27 ;  /* 0x000000ffff087224 */ /* 0x000fe400078e001b */
[----:B------:R-:W-:Y:S01]  /*23b0*/  IMAD.MOV.U32 R3, RZ, RZ, R23 ;  /* 0x000000ffff037224 */ /* 0x000fe200078e0017 */
[----:B------:R2:W1:Y:S02]  /*23c0*/  SHFL.IDX PT, R63, R88, RZ, 0x181f ;  /* 0x00181fff583f7589 */ /* 0x00046400000e0000 */
[----:B------:R-:W-:Y:S01]  /*23d0*/  PRMT R36, R8, 0x5410, R9 ;  /* 0x0000541008247816 */ /* 0x000fe20000000009 */
[----:B------:R-:W-:Y:S01]  /*23e0*/  IMAD.MOV.U32 R9, RZ, RZ, R52 ;  /* 0x000000ffff097224 */ /* 0x000fe200078e0034 */
[----:B------:R-:W-:Y:S01]  /*23f0*/  PRMT R31, R3, 0x5410, R6 ;  /* 0x00005410031f7816 */ /* 0x000fe20000000006 */
[----:B------:R-:W-:Y:S01]  /*2400*/  IMAD.MOV.U32 R6, RZ, RZ, R50 ;  /* 0x000000ffff067224 */ /* 0x000fe200078e0032 */
[----:B------:R-:W-:Y:S02]  /*2410*/  MOV R8, R53 ;  /* 0x0000003500087202 */ /* 0x000fe40000000f00 */
[----:B------:R-:W-:Y:S02]  /*2420*/  MOV R3, R51 ;  /* 0x0000003300037202 */ /* 0x000fe40000000f00 */
        /* <DEDUP_REMOVED lines=13> */
[----:B------:R-:W-:Y:S02]  /*2500*/  @!P0 SHF.R.U32.HI R42, RZ, 0x10, R41 ;  /* 0x00000010ff2a8819 */ /* 0x000fe40000011629 */
[----:B------:R-:W-:Y:S02]  /*2510*/  @!P0 PRMT R3, R19, 0x5432, R3 ;  /* 0x0000543213038816 */ /* 0x000fe40000000003 */
[----:B------:R-:W-:Y:S02]  /*2520*/  @!P0 SHF.R.U32.HI R18, RZ, 0x10, R5 ;  /* 0x00000010ff128819 */ /* 0x000fe40000011605 */
[----:B------:R-:W-:Y:S01]  /*2530*/  @!P0 PRMT R42, R37, 0x5432, R42 ;  /* 0x00005432252a8816 */ /* 0x000fe2000000002a */
[C---:B------:R-:W-:Y:S01]  /*2540*/  @!P0 IMAD.U32 R37, R40.reuse, 0x10000, RZ ;  /* 0x0001000028258824 */ /* 0x040fe200078e00ff */
[----:B------:R-:W-:Y:S02]  /*2550*/  @!P0 LOP3.LUT R40, R40, 0xffff0000, RZ, 0xc0, !PT ;  /* 0xffff000028288812 */ /* 0x000fe400078ec0ff */
[----:B------:R-:W-:Y:S01]  /*2560*/  @!P0 PRMT R18, R19, 0x5410, R18 ;  /* 0x0000541013128816 */ /* 0x000fe20000000012 */
[C---:B------:R-:W-:Y:S01]  /*2570*/  @!P0 IMAD.U32 R19, R3.reuse, 0x10000, RZ ;  /* 0x0001000003138824 */ /* 0x040fe200078e00ff */
[----:B------:R-:W-:Y:S01]  /*2580*/  @!P0 LOP3.LUT R6, R3, 0xffff0000, RZ, 0xc0, !PT ;  /* 0xffff000003068812 */ /* 0x000fe200078ec0ff */
[C---:B-1----:R-:W-:Y:S01]  /*2590*/  @!P0 IMAD.U32 R39, R8.reuse, 0x10000, RZ ;  /* 0x0001000008278824 */ /* 0x042fe200078e00ff */
[----:B------:R-:W-:Y:S02]  /*25a0*/  @!P0 LOP3.LUT R4, R8, 0xffff0000, RZ, 0xc0, !PT ;  /* 0xffff000008048812 */ /* 0x000fe400078ec0ff */
[C---:B------:R-:W-:Y:S02]  /*25b0*/  @!P0 LOP3.LUT R5, R9.reuse, 0xffff0000, RZ, 0xc0, !PT ;  /* 0xffff000009058812 */ /* 0x040fe400078ec0ff */
[----:B------:R-:W-:Y:S01]  /*25c0*/  @!P0 SHF.L.U32 R41, R9, 0x10, RZ ;  /* 0x0000001009298819 */ /* 0x000fe200000006ff */
[C---:B------:R-:W-:Y:S02]  /*25d0*/  @!P0 FMUL.FTZ R43, R4.reuse, R37 ;  /* 0x00000025042b8220 */ /* 0x040fe40000410000 */
[-C--:B------:R-:W-:Y:S02]  /*25e0*/  @!P0 FMUL.FTZ R3, R4, R19.reuse ;  /* 0x0000001304038220 */ /* 0x080fe40000410000 */
[----:B------:R-:W-:Y:S02]  /*25f0*/  @!P0 FMUL.FTZ R59, R5, R40 ;  /* 0x00000028053b8220 */ /* 0x000fe40000410000 */
[----:B------:R-:W-:Y:S01]  /*2600*/  @!P0 FFMA.FTZ R66, R39, R19, -R43 ;  /* 0x0000001327428223 */ /* 0x000fe2000001082b */
[----:B------:R-:W-:Y:S01]  /*2610*/  @!P0 SHF.L.U32 R19, R18, 0x10, RZ ;  /* 0x0000001012138819 */ /* 0x000fe200000006ff */
[-C--:B------:R-:W-:Y:S01]  /*2620*/  @!P0 FMUL.FTZ R4, R5, R6.reuse ;  /* 0x0000000605048220 */ /* 0x080fe20000410000 */
[----:B------:R-:W-:Y:S01]  /*2630*/  @!P0 LOP3.LUT R5, R10, 0xffff0000, RZ, 0xc0, !PT ;  /* 0xffff00000a058812 */ /* 0x000fe200078ec0ff */
[----:B------:R-:W-:Y:S01]  /*2640*/  @!P0 FFMA.FTZ R3, R37, R39, R3 ;  /* 0x0000002725038223 */ /* 0x000fe20000010003 */
[----:B------:R-:W-:Y:S01]  /*2650*/  @!P0 LOP3.LUT R18, R18, 0xffff0000, RZ, 0xc0, !PT ;  /* 0xffff000012128812 */ /* 0x000fe200078ec0ff */
[C---:B------:R-:W-:Y:S01]  /*2660*/  @!P0 IMAD.U32 R37, R42.reuse, 0x10000, RZ ;  /* 0x000100002a258824 */ /* 0x040fe200078e00ff */
[----:B------:R-:W-:Y:S01]  /*2670*/  @!P0 LOP3.LUT R42, R42, 0xffff0000, RZ, 0xc0, !PT ;  /* 0xffff00002a2a8812 */ /* 0x000fe200078ec0ff */
[----:B------:R-:W-:Y:S01]  /*2680*/  @!P0 FFMA.FTZ R65, R41, R6, -R59 ;  /* 0x0000000629418223 */ /* 0x000fe2000001083b */
[----:B------:R-:W-:Y:S01]  /*2690*/  @!P0 LOP3.LUT R6, R11, 0xffff0000, RZ, 0xc0, !PT ;  /* 0xffff00000b068812 */ /* 0x000fe200078ec0ff */
[----:B------:R-:W-:Y:S01]  /*26a0*/  @!P0 IMAD.U32 R39, R10, 0x10000, RZ ;  /* 0x000100000a278824 */ /* 0x000fe200078e00ff */
[----:B------:R-:W-:Y:S01]  /*26b0*/  @!P0 F2FP.BF16.PACK_AB R3, R3, R66 ;  /* 0x000000420303823e */ /* 0x000fe200000010ff */
[C---:B------:R-:W-:Y:S02]  /*26c0*/  @!P0 FMUL.FTZ R59, R5.reuse, R37 ;  /* 0x00000025053b8220 */ /* 0x040fe40000410000 */
[----:B------:R-:W-:Y:S02]  /*26d0*/  @!P0 FMUL.FTZ R5, R5, R19 ;  /* 0x0000001305058220 */ /* 0x000fe40000410000 */
[----:B------:R-:W-:Y:S02]  /*26e0*/  @!P0 IMAD.U32 R43, R11, 0x10000, RZ ;  /* 0x000100000b2b8824 */ /* 0x000fe400078e00ff */
[C---:B------:R-:W-:Y:S02]  /*26f0*/  @!P0 FMUL.FTZ R62, R6.reuse, R42 ;  /* 0x0000002a063e8220 */ /* 0x040fe40000410000 */
[-C--:B------:R-:W-:Y:S02]  /*2700*/  @!P0 FMUL.FTZ R6, R6, R18.reuse ;  /* 0x0000001206068220 */ /* 0x080fe40000410000 */
[----:B------:R-:W-:Y:S02]  /*2710*/  @!P0 FFMA.FTZ R4, R40, R41, R4 ;  /* 0x0000002928048223 */ /* 0x000fe40000010004 */
[----:B------:R-:W-:Y:S02]  /*2720*/  @!P0 FFMA.FTZ R5, R37, R39, R5 ;  /* 0x0000002725058223 */ /* 0x000fe40000010005 */
[----:B------:R-:W-:Y:S01]  /*2730*/  @!P0 FFMA.FTZ R59, R39, R19, -R59 ;  /* 0x00000013273b8223 */ /* 0x000fe2000001083b */
[----:B------:R-:W-:Y:S01]  /*2740*/  @!P0 F2FP.BF16.PACK_AB R4, R4, R65 ;  /* 0x000000410404823e */ /* 0x000fe200000010ff */
[----:B------:R-:W-:Y:S02]  /*2750*/  @!P0 FFMA.FTZ R62, R43, R18, -R62 ;  /* 0x000000122b3e8223 */ /* 0x000fe4000001083e */
[----:B------:R-:W-:Y:S01]  /*2760*/  @!P0 FFMA.FTZ R6, R42, R43, R6 ;  /* 0x0000002b2a068223 */ /* 0x000fe20000010006 */
[----:B------:R-:W-:Y:S01]  /*2770*/  @!P0 F2FP.BF16.PACK_AB R5, R5, R59 ;  /* 0x0000003b0505823e */ /* 0x000fe200000010ff */
[----:B------:R-:W-:Y:S01]  /*2780*/  @!P0 IMAD.MOV.U32 R8, RZ, RZ, R3 ;  /* 0x000000ffff088224 */ /* 0x000fe200078e0003 */
[----:B------:R-:W-:Y:S02]  /*2790*/  @!P0 MOV R9, R4 ;  /* 0x0000000400098202 */ /* 0x000fe40000000f00 */
[----:B------:R-:W-:Y:S01]  /*27a0*/  @!P0 F2FP.BF16.PACK_AB R6, R6, R62 ;  /* 0x0000003e0606823e */ /* 0x000fe200000010ff */
[----:B------:R-:W-:Y:S03]  /*27b0*/  @!P0 IMAD.MOV.U32 R10, RZ, RZ, R5 ;  /* 0x000000ffff0a8224 */ /* 0x000fe600078e0005 */
[----:B------:R-:W-:Y:S05]  /*27c0*/  @!P0 MOV R11, R6 ;  /* 0x00000006000b8202 */ /* 0x000fea0000000f00 */
[----:B------:R1:W-:Y:S02]  /*27d0*/  ST.E.128 [R60.64], R8 ;  /* 0x000000083c007985 */ /* 0x0003e4000c101d12 */
.L_x_332:
[----:B------:R-:W-:Y:S05]  /*27e0*/  BSYNC B0 ;  /* 0x0000000000007941 */ /* 0x000fea0003800000 */
.L_x_331:
        /* <DEDUP_REMOVED lines=11> */
[----:B------:R-:W-:Y:S02]  /*28a0*/  @!P0 PRMT R3, R28, 0x5432, R3 ;  /* 0x000054321c038816 */ /* 0x000fe40000000003 */
[----:B------:R-:W-:Y:S01]  /*28b0*/  @!P0 SHF.R.U32.HI R14, RZ, 0x10, R15 ;  /* 0x00000010ff0e8819 */ /* 0x000fe2000001160f */
[----:B------:R-:W-:Y:S01]  /*28c0*/  @!P0 IMAD.U32 R18, R6, 0x10000, RZ ;  /* 0x0001000006128824 */ /* 0x000fe200078e00ff */
[----:B------:R-:W-:Y:S01]  /*28d0*/  @!P0 SHF.R.U32.HI R39, RZ, 0x10, R45 ;  /* 0x00000010ff278819 */ /* 0x000fe2000001162d */
[C---:B------:R-:W-:Y:S01]  /*28e0*/  @!P0 IMAD.U32 R15, R3.reuse, 0x10000, RZ ;  /* 0x00010000030f8824 */ /* 0x040fe200078e00ff */
[----:B------:R-:W-:Y:S02]  /*28f0*/  @!P0 PRMT R14, R28, 0x5410, R14 ;  /* 0x000054101c0e8816 */ /* 0x000fe4000000000e */
[----:B------:R-:W-:Y:S02]  /*2900*/  @!P0 LOP3.LUT R28, R6, 0xffff0000, RZ, 0xc0, !PT ;  /* 0xffff0000061c8812 */ /* 0x000fe400078ec0ff */
[----:B------:R-:W-:Y:S02]  /*2910*/  @!P0 LOP3.LUT R6, R3, 0xffff0000, RZ, 0xc0, !PT ;  /* 0xffff000003068812 */ /* 0x000fe400078ec0ff */
[----:B------:R-:W-:Y:S01]  /*2920*/  @!P0 PRMT R39, R54, 0x5432, R39 ;  /* 0x0000543236278816 */ /* 0x000fe20000000027 */
        /* <DEDUP_REMOVED lines=37> */
.L_x_330:
[----:B------:R-:W-:Y:S05]  /*2b80*/  BSYNC B1 ;  /* 0x0000000000017941 */ /* 0x000fea0003800000 */
.L_x_329:
[----:B-1----:R1:W4:Y:S01]  /*2b90*/  SHFL.IDX PT, R43, R85, 0x1, 0x181f ;  /* 0x00381f00552b7f89 */ /* 0x00232200000e0000 */
[----:B------:R-:W-:Y:S03]  /*2ba0*/  BSSY B1, `(.L_x_333) ;  /* 0x0000075000017945 */ /* 0x000fe60003800000 */
[----:B------:R1:W2:Y:S01]  /*2bb0*/  SHFL.IDX PT, R42, R88, 0x1, 0x181f ;  /* 0x00381f00582a7f89 */ /* 0x0002a200000e0000 */
[----:B------:R-:W-:-:S05]  /*2bc0*/  @P6 BRA `(.L_x_334) ;  /* 0x0000072000006947 */ /* 0x000fca0003800000 */
[----:B------:R-:W-:Y:S01]  /*2bd0*/  BSSY B0, `(.L_x_335) ;  /* 0x0000038000007945 */ /* 0x000fe20003800000 */
[----:B------:R-:W-:-:S05]  /*2be0*/  @P5 BRA `(.L_x_336) ;  /* 0x0000036000005947 */ /* 0x000fca0003800000 */
[C---:B--2---:R-:W-:Y:S01]  /*2bf0*/  LEA R40, P0, R24.reuse, R42, 0x1 ;  /* 0x0000002a18287211 */ /* 0x044fe200078008ff */
[----:B------:R-:W2:Y:S03]  /*2c00*/  LDS.128 R8, [R72+0x9100] ;  /* 0x0091000048087984 */ /* 0x000ea60000000c00 */
[----:B----4-:R-:W-:Y:S02]  /*2c10*/  LEA.HI.X R41, R24, R43, R25, 0x1, P0 ;  /* 0x0000002b18297211 */ /* 0x010fe400000f0c19 */
        /* <DEDUP_REMOVED lines=8> */
[----:B------:R-:W-:Y:S01]  /*2ca0*/  @!P0 SHF.R.U32.HI R28, RZ, 0x10, R47 ;  /* 0x00000010ff1c8819 */ /* 0x000fe2000001162f */
[C---:B------:R-:W-:Y:S01]  /*2cb0*/  @!P0 IMAD.U32 R14, R3.reuse, 0x10000, RZ ;  /* 0x00010000030e8824 */ /* 0x040fe200078e00ff */
[----:B------:R-:W-:Y:S02]  /*2cc0*/  @!P0 LOP3.LUT R18, R18, 0xffff0000, RZ, 0xc0, !PT ;  /* 0xffff000012128812 */ /* 0x000fe400078ec0ff */
[----:B------:R-:W-:Y:S02]  /*2cd0*/  @!P0 LOP3.LUT R6, R3, 0xffff0000, RZ, 0xc0, !PT ;  /* 0xffff000003068812 */ /* 0x000fe400078ec0ff */
[----:B------:R-:W-:Y:S02]  /*2ce0*/  @!P0 PRMT R16, R29, 0x5410, R16 ;  /* 0x000054101d108816 */ /* 0x000fe40000000010 */
[----:B------:R-:W-:Y:S01]  /*2cf0*/  @!P0 PRMT R28, R55, 0x5432, R28 ;  /* 0x00005432371c8816 */ /* 0x000fe2000000001c */
[C---:B--2---:R-:W-:Y:S01]  /*2d00*/  @!P0 IMAD.U32 R17, R8.reuse, 0x10000, RZ ;  /* 0x0001000008118824 */ /* 0x044fe200078e00ff */
[----:B------:R-:W-:Y:S02]  /*2d10*/  @!P0 LOP3.LUT R4, R8, 0xffff0000, RZ, 0xc0, !PT ;  /* 0xffff000008048812 */ /* 0x000fe400078ec0ff */
[C---:B------:R-:W-:Y:S02]  /*2d20*/  @!P0 LOP3.LUT R5, R9.reuse, 0xffff0000, RZ, 0xc0, !PT ;  /* 0xffff000009058812 */ /* 0x040fe400078ec0ff */
[----:B------:R-:W-:Y:S01]  /*2d30*/  @!P0 SHF.L.U32 R19, R9, 0x10, RZ ;  /* 0x0000001009138819 */ /* 0x000fe200000006ff */
[C---:B------:R-:W-:Y:S02]  /*2d40*/  @!P0 FMUL.FTZ R29, R4.reuse, R15 ;  /* 0x0000000f041d8220 */ /* 0x040fe40000410000 */
[----:B------:R-:W-:Y:S02]  /*2d50*/  @!P0 FMUL.FTZ R3, R4, R14 ;  /* 0x0000000e04038220 */ /* 0x000fe40000410000 */
        /* <DEDUP_REMOVED lines=17> */
[----:B------:R-:W-:Y:S02]  /*2e70*/  @!P0 FMUL.FTZ R6, R6, R16 ;  /* 0x0000001006068220 */ /* 0x000fe40000410000 */
        /* <DEDUP_REMOVED lines=13> */
.L_x_336:
[----:B------:R-:W-:Y:S05]  /*2f50*/  BSYNC B0 ;  /* 0x0000000000007941 */ /* 0x000fea0003800000 */
.L_x_335:
[----:B------:R-:W-:Y:S11]  /*2f60*/  ISETP.GE.AND P0, PT, R89, c[0x0][0x1d4], PT ;  /* 0x0000750059007a0c */ /* 0x000ff60003f06270 */
[----:B------:R-:W-:Y:S02]  /*2f70*/  @!UPT UIADD3 URZ, URZ, URZ, URZ ;  /* 0x0000003f3f3ff290 */ /* 0x000fe4000fffe03f */
        /* <DEDUP_REMOVED lines=55> */
.L_x_334:
[----:B------:R-:W-:Y:S05]  /*32f0*/  BSYNC B1 ;  /* 0x0000000000017941 */ /* 0x000fea0003800000 */
.L_x_333:
[----:B------:R1:W4:Y:S04]  /*3300*/  SHFL.IDX PT, R37, R85, 0x2, 0x181f ;  /* 0x00581f0055257f89 */ /* 0x00032800000e0000 */
[----:B------:R1:W3:Y:S01]  /*3310*/  SHFL.IDX PT, R30, R88, 0x2, 0x181f ;  /* 0x00581f00581e7f89 */ /* 0x0002e200000e0000 */
[----:B------:R-:W-:-:S05]  /*3320*/  @P3 BRA `(.L_x_337) ;  /* 0x000026b000003947 */ /* 0x000fca0003800000 */
[----:B------:R-:W-:Y:S01]  /*3330*/  BSSY B0, `(.L_x_338) ;  /* 0x0000038000007945 */ /* 0x000fe20003800000 */
[----:B------:R-:W-:-:S05]  /*3340*/  @P5 BRA `(.L_x_339) ;  /* 0x0000036000005947 */ /* 0x000fca0003800000 */
[C---:B--23--:R-:W-:Y:S01]  /*3350*/  LEA R28, P0, R24.reuse, R30, 0x1 ;  /* 0x0000001e181c7211 */ /* 0x04cfe200078008ff */
        /* <DEDUP_REMOVED lines=53> */
.L_x_339:
[----:B------:R-:W-:Y:S05]  /*36b0*/  BSYNC B0 ;  /* 0x0000000000007941 */ /* 0x000fea0003800000 */
.L_x_338:
[----:B------:R-:W-:Y:S11]  /*36c0*/  ISETP.GE.AND P0, PT, R89, c[0x0][0x1d4], PT ;  /* 0x0000750059007a0c */ /* 0x000ff60003f06270 */
[----:B------:R-:W-:Y:S02]  /*36d0*/  @!UPT UIADD3 URZ, URZ, URZ, URZ ;  /* 0x0000003f3f3ff290 */ /* 0x000fe4000fffe03f */
        /* <DEDUP_REMOVED lines=54> */
[----:B------:R2:W-:Y:S01]  /*3a40*/  ST.E.128 [R28.64], R8 ;  /* 0x000000081c007985 */ /* 0x0005e2000c101d12 */
[----:B------:R-:W-:-:S05]  /*3a50*/  BRA `(.L_x_337) ;  /* 0x00001f8000007947 */ /* 0x000fca0003800000 */
.L_x_322:
[-C--:B------:R-:W-:Y:S01]  /*3a60*/  ISETP.GE.AND P1, PT, R143, R73.reuse, PT ;  /* 0x000000498f00720c */ /* 0x080fe20003f26270 */
[----:B------:R-:W-:Y:S01]  /*3a70*/  CS2R R30, SRZ ;  /* 0x00000000001e7805 */ /* 0x000fe2000001ff00 */
[----:B------:R-:W-:Y:S01]  /*3a80*/  IADD3 R70, -R71, c[0x0][0x1d4], RZ ;  /* 0x0000750047467a10 */ /* 0x000fe20007ffe1ff */
        /* <DEDUP_REMOVED lines=10> */
[----:B------:R-:W-:Y:S04]  /*3b30*/  BSSY B0, `(.L_x_340) ;  /* 0x00000c1000007945 */ /* 0x000fe80003800000 */
[----:B------:R-:W-:Y:S02]  /*3b40*/  @!P1 IADD3 R3, P3, P0, R98, UR15, R42 ;  /* 0x0000000f62039c10 */ /* 0x000fe4000f87e02a */
[----:B------:R1:W3:Y:S02]  /*3b50*/  SHFL.IDX PT, R48, R88, RZ, 0x181f ;  /* 0x00181fff58307589 */ /* 0x0002e400000e0000 */
[----:B------:R-:W-:Y:S02]  /*3b60*/  @!P1 IADD3.X R4, R109, UR14, R18, P3, P0 ;  /* 0x0000000e6d049c10 */ /* 0x000fe40009fe0412 */
[----:B------:R-:W-:Y:S04]  /*3b70*/  @!P1 IADD3 R5, P3, P0, R96, UR16, R58 ;  /* 0x0000001060059c10 */ /* 0x000fe8000f87e03a */
[----:B------:R-:W-:Y:S02]  /*3b80*/  @!P1 IADD3.X R10, R107, UR9, R36, P3, P0 ;  /* 0x000000096b0a9c10 */ /* 0x000fe40009fe0424 */
[-C--:B------:R-:W-:Y:S04]  /*3b90*/  ISETP.GE.AND P0, PT, R142, R73.reuse, PT ;  /* 0x000000498e00720c */ /* 0x080fe80003f06270 */
[----:B------:R-:W-:Y:S11]  /*3ba0*/  ISETP.GE.OR P0, PT, R24, c[0x0][0x27c], P0 ;  /* 0x00009f0018007a0c */ /* 0x000ff60000706670 */
[----:B------:R-:W-:Y:S02]  /*3bb0*/  @!UPT UIADD3 URZ, URZ, URZ, URZ ;  /* 0x0000003f3f3ff290 */ /* 0x000fe4000fffe03f */
[----:B------:R-:W-:Y:S04]  /*3bc0*/  @!P0 IADD3 R6, P4, P3, R98, UR13, R42 ;  /* 0x0000000d62068c10 */ /* 0x000fe8000fb9e02a */
[----:B------:R-:W-:Y:S02]  /*3bd0*/  @!P0 IADD3.X R15, R109, UR12, R18, P4, P3 ;  /* 0x0000000c6d0f8c10 */ /* 0x000fe4000a7e6412 */
[----:B------:R-:W-:Y:S04]  /*3be0*/  @!P0 IADD3 R11, P4, P3, R96, UR8, R58 ;  /* 0x00000008600b8c10 */ /* 0x000fe8000fb9e03a */
[----:B------:R-:W-:Y:S02]  /*3bf0*/  @!P0 IADD3.X R16, R107, UR7, R36, P4, P3 ;  /* 0x000000076b108c10 */ /* 0x000fe4000a7e6424 */
        /* <DEDUP_REMOVED lines=10> */
[----:B------:R1:W3:Y:S07]  /*3ca0*/  @!P0 LDG.E.128 R28, [R14.64] ;  /* 0x000000120e1c8981 */ /* 0x0002ee000c1e1d00 */
[----:B------:R1:W3:Y:S01]  /*3cb0*/  @!P0 LDG.E.128 R64, [R10.64] ;  /* 0x000000120a408981 */ /* 0x0002e2000c1e1d00 */
[-C--:B------:R-:W-:Y:S01]  /*3cc0*/  ISETP.GE.AND P0, PT, R35, R73.reuse, PT ;  /* 0x000000492300720c */ /* 0x080fe20003f06270 */
[----:B----4-:R-:W-:Y:S03]  /*3cd0*/  CS2R R8, SRZ ;  /* 0x0000000000087805 */ /* 0x010fe6000001ff00 */
[----:B------:R-:W-:Y:S11]  /*3ce0*/  ISETP.GE.OR P0, PT, R24, c[0x0][0x27c], P0 ;  /* 0x00009f0018007a0c */ /* 0x000ff60000706670 */
[----:B------:R-:W-:Y:S02]  /*3cf0*/  @!UPT UIADD3 URZ, URZ, URZ, URZ ;  /* 0x0000003f3f3ff290 */ /* 0x000fe4000fffe03f */
[----:B------:R-:W-:Y:S05]  /*3d00*/  @!P0 IADD3 R42, P1, R98, R42, RZ ;  /* 0x0000002a622a8210 */ /* 0x000fea0007f3e0ff */
[----:B------:R-:W-:Y:S01]  /*3d10*/  @!P0 IMAD.X R18, R109, 0x1, R18, P1 ;  /* 0x000000016d128824 */ /* 0x000fe200008e0612 */
[C---:B-1----:R-:W-:Y:S01]  /*3d20*/  @!P0 LEA R14, P1, R42.reuse, c[0x0][0x270], 0x1 ;  /* 0x00009c002a0e8a11 */ /* 0x042fe200078208ff */
[----:B------:R-:W-:Y:S03]  /*3d30*/  CS2R R10, SRZ ;  /* 0x00000000000a7805 */ /* 0x000fe6000001ff00 */
[----:B------:R-:W-:Y:S02]  /*3d40*/  @!P0 LEA.HI.X R15, R42, c[0x0][0x274], R18, 0x1, P1 ;  /* 0x00009d002a0f8a11 */ /* 0x000fe400008f0c12 */
[----:B------:R-:W-:Y:S01]  /*3d50*/  @!P0 IADD3 R58, P1, R96, R58, RZ ;  /* 0x0000003a603a8210 */ /* 0x000fe20007f3e0ff */
[----:B------:R-:W-:Y:S02]  /*3d60*/  CS2R R42, SRZ ;  /* 0x00000000002a7805 */ /* 0x000fe4000001ff00 */
[----:B------:R1:W5:Y:S02]  /*3d70*/  @!P0 LDG.E.128 R8, [R14.64] ;  /* 0x000000120e088981 */ /* 0x000364000c1e1d00 */
[----:B------:R-:W-:Y:S01]  /*3d80*/  @!P0 IMAD.X R36, R107, 0x1, R36, P1 ;  /* 0x000000016b248824 */ /* 0x000fe200008e0624 */
[C---:B------:R-:W-:Y:S04]  /*3d90*/  @!P0 LEA R4, P1, R58.reuse, c[0x0][0x288], 0x1 ;  /* 0x0000a2003a048a11 */ /* 0x040fe800078208ff */
[----:B------:R-:W-:Y:S02]  /*3da0*/  @!P0 LEA.HI.X R5, R58, c[0x0][0x28c], R36, 0x1, P1 ;  /* 0x0000a3003a058a11 */ /* 0x000fe400008f0c24 */
[----:B------:R-:W-:Y:S03]  /*3db0*/  ISETP.GE.AND P1, PT, R24, c[0x0][0x27c], PT ;  /* 0x00009f0018007a0c */ /* 0x000fe60003f26270 */
[----:B------:R4:W5:Y:S01]  /*3dc0*/  @!P0 LDG.E.128 R40, [R4.64] ;  /* 0x0000001204288981 */ /* 0x000962000c1e1d00 */
[----:B------:R-:W-:Y:S01]  /*3dd0*/  ISETP.GE.OR P0, PT, R35, R73, P5 ;  /* 0x000000492300720c */ /* 0x000fe20002f06670 */
[----:B--2---:R-:W-:Y:S02]  /*3de0*/  IMAD.MOV.U32 R6, RZ, RZ, R22 ;  /* 0x000000ffff067224 */ /* 0x004fe400078e0016 */
[----:B----4-:R-:W-:Y:S02]  /*3df0*/  IMAD.MOV.U32 R5, RZ, RZ, R23 ;  /* 0x000000ffff057224 */ /* 0x010fe400078e0017 */
[----:B------:R-:W-:Y:S02]  /*3e00*/  IMAD.MOV.U32 R4, RZ, RZ, R20 ;  /* 0x000000ffff047224 */ /* 0x000fe400078e0014 */
[----:B------:R-:W-:Y:S01]  /*3e10*/  IMAD.MOV.U32 R3, RZ, RZ, R21 ;  /* 0x000000ffff037224 */ /* 0x000fe200078e0015 */
[----:B------:R-:W-:Y:S01]  /*3e20*/  PRMT R27, R5, 0x5410, R6 ;  /* 0x00005410051b7816 */ /* 0x000fe20000000006 */
[----:B---3--:R-:W-:Y:S02]  /*3e30*/  IMAD.MOV.U32 R6, RZ, RZ, R62 ;  /* 0x000000ffff067224 */ /* 0x008fe400078e003e */
[----:B------:R-:W-:Y:S01]  /*3e40*/  IMAD.MOV.U32 R5, RZ, RZ, R63 ;  /* 0x000000ffff057224 */ /* 0x000fe200078e003f */
[----:B------:R-:W-:Y:S01]  /*3e50*/  PRMT R26, R3, 0x5410, R4 ;  /* 0x00005410031a7816 */ /* 0x000fe20000000004 */
[----:B------:R-:W-:Y:S02]  /*3e60*/  IMAD.MOV.U32 R4, RZ, RZ, R60 ;  /* 0x000000ffff047224 */ /* 0x000fe400078e003c */
        /* <DEDUP_REMOVED lines=13> */
[----:B------:R-:W-:Y:S04]  /*3f40*/  PRMT R68, R5, 0x5410, R6 ;  /* 0x0000541005447816 */ /* 0x000fe80000000006 */
[----:B------:R-:W-:Y:S01]  /*3f50*/  PRMT R55, R4, 0x5410, R3 ;  /* 0x0000541004377816 */ /* 0x000fe20000000003 */
[----:B------:R-:W-:-:S05]  /*3f60*/  @P0 BRA `(.L_x_341) ;  /* 0x000007d000000947 */ /* 0x000fca0003800000 */
[----:B-1----:R-:W-:Y:S01]  /*3f70*/  SEL R3, R71, R70, !P2 ;  /* 0x0000004647037207 */ /* 0x002fe20005000000 */
[----:B------:R-:W1:Y:S01]  /*3f80*/  LDS.128 R56, [R127+0x8100] ;  /* 0x008100007f387984 */ /* 0x000e620000000c00 */
[----:B-----5:R-:W-:Y:S01]  /*3f90*/  MOV R39, R40 ;  /* 0x0000002800277202 */ /* 0x020fe20000000f00 */
[----:B------:R-:W-:Y:S01]  /*3fa0*/  IMAD.MOV.U32 R46, RZ, RZ, R41 ;  /* 0x000000ffff2e7224 */ /* 0x000fe200078e0029 */
[----:B------:R-:W-:Y:S01]  /*3fb0*/  SHF.R.S32.HI R4, RZ, 0x1f, R3 ;  /* 0x0000001fff047819 */ /* 0x000fe20000011403 */
[----:B------:R-:W-:Y:S01]  /*3fc0*/  IMAD.MOV.U32 R14, RZ, RZ, R9 ;  /* 0x000000ffff0e7224 */ /* 0x000fe200078e0009 */
[----:B------:R-:W-:Y:S01]  /*3fd0*/  @!P1 SHF.R.U64 R44, R40, 0x10, R41 ;  /* 0x00000010282c9819 */ /* 0x000fe20000001229 */
[----:B------:R-:W-:Y:S01]  /*3fe0*/  IMAD.MOV.U32 R15, RZ, RZ, R11 ;  /* 0x000000ffff0f7224 */ /* 0x000fe200078e000b */
[----:B------:R-:W-:Y:S01]  /*3ff0*/  LEA.HI R3, R4, R3, RZ, 0x4 ;  /* 0x0000000304037211 */ /* 0x000fe200078f20ff */
[----:B------:R-:W-:Y:S01]  /*4000*/  IMAD.MOV.U32 R51, RZ, RZ, R43 ;  /* 0x000000ffff337224 */ /* 0x000fe200078e002b */
[----:B------:R-:W-:Y:S01]  /*4010*/  @!P1 PRMT R39, R39, 0x5410, R44 ;  /* 0x0000541027279816 */ /* 0x000fe2000000002c */
[----:B------:R-:W-:Y:S01]  /*4020*/  IMAD.MOV.U32 R6, RZ, RZ, R10 ;  /* 0x000000ffff067224 */ /* 0x000fe200078e000a */
[----:B------:R-:W-:Y:S02]  /*4030*/  LEA.HI.SX32 R3, R3, R69, 0x1c ;  /* 0x0000004503037211 */ /* 0x000fe400078fe2ff */
[----:B------:R-:W-:Y:S02]  /*4040*/  @!P1 SHF.R.U64 R10, R10, 0x10, R11 ;  /* 0x000000100a0a9819 */ /* 0x000fe4000000120b */
[----:B------:R-:W-:Y:S01]  /*4050*/  SHF.R.S32.HI R4, RZ, 0x1f, R3 ;  /* 0x0000001fff047819 */ /* 0x000fe20000011403 */
[----:B------:R-:W-:Y:S01]  /*4060*/  IMAD.SHL.U32 R50, R3, 0x8, RZ ;  /* 0x0000000803327824 */ /* 0x000fe200078e00ff */
[C---:B------:R-:W-:Y:S02]  /*4070*/  LEA R78, P0, R93.reuse, R48, 0x1 ;  /* 0x000000305d4e7211 */ /* 0x040fe400078008ff */
[----:B------:R-:W-:Y:S02]  /*4080*/  LEA.HI R4, R4, R3, RZ, 0x3 ;  /* 0x0000000304047211 */ /* 0x000fe400078f18ff */
[----:B------:R-:W-:Y:S02]  /*4090*/  LEA.HI.X R79, R93, R49, R108, 0x1, P0 ;  /* 0x000000315d4f7211 */ /* 0x000fe400000f0c6c */
[----:B------:R-:W-:Y:S02]  /*40a0*/  SHF.R.S32.HI R3, RZ, 0x3, R4 ;  /* 0x00000003ff037819 */ /* 0x000fe40000011404 */
[----:B------:R-:W-:Y:S02]  /*40b0*/  LOP3.LUT R4, R118, 0x38, R50, 0xf8, !PT ;  /* 0x0000003876047812 */ /* 0x000fe400078ef832 */
[----:B------:R-:W-:Y:S01]  /*40c0*/  ISETP.GE.AND P0, PT, R50, c[0x0][0x1d4], PT ;  /* 0x0000750032007a0c */ /* 0x000fe20003f06270 */
[----:B------:R-:W-:Y:S01]  /*40d0*/  IMAD R3, R3, 0x1800, R7 ;  /* 0x0000180003037824 */ /* 0x000fe200078e0207 */
[----:B------:R-:W-:Y:S02]  /*40e0*/  LOP3.LUT R4, R4, R149, RZ, 0x3c, !PT ;  /* 0x0000009504047212 */ /* 0x000fe400078e3cff */
[----:B------:R-:W-:Y:S02]  /*40f0*/  MOV R40, R42 ;  /* 0x0000002a00287202 */ /* 0x000fe40000000f00 */
[----:B------:R-:W-:Y:S01]  /*4100*/  @!P1 SHF.R.U32.HI R41, RZ, 0x10, R41 ;  /* 0x00000010ff299819 */ /* 0x000fe20000011629 */
[----:B------:R-:W-:Y:S01]  /*4110*/  IMAD.IADD R3, R3, 0x1, R4 ;  /* 0x0000000103037824 */ /* 0x000fe200078e0204 */
[----:B------:R-:W-:Y:S02]  /*4120*/  @!P1 SHF.R.U32.HI R4, RZ, 0x10, R11 ;  /* 0x00000010ff049819 */ /* 0x000fe4000001160b */
[----:B------:R-:W-:Y:S01]  /*4130*/  @!P1 SHF.R.U32.HI R5, RZ, 0x10, R9 ;  /* 0x00000010ff059819 */ /* 0x000fe20000011609 */
[----:B------:R-:W-:Y:S01]  /*4140*/  IMAD.SHL.U32 R3, R3, 0x2, RZ ;  /* 0x0000000203037824 */ /* 0x000fe200078e00ff */
[----:B------:R-:W-:Y:S01]  /*4150*/  @!P1 PRMT R15, R15, 0x5410, R4 ;  /* 0x000054100f0f9816 */ /* 0x000fe20000000004 */
[----:B------:R-:W-:Y:S01]  /*4160*/  @!P0 IMAD.WIDE R86, R50, 0x2, R48 ;  /* 0x0000000232568825 */ /* 0x000fe200078e0230 */
[----:B-1----:R-:W-:Y:S02]  /*4170*/  @!P1 LOP3.LUT R44, R57, 0xffff0000, RZ, 0xc0, !PT ;  /* 0xffff0000392c9812 */ /* 0x002fe400078ec0ff */
[----:B------:R1:W2:Y:S01]  /*4180*/  LDS.128 R16, [R3+0x8100] ;  /* 0x0081000003107984 */ /* 0x0002a20000000c00 */
[C---:B------:R-:W-:Y:S01]  /*4190*/  @!P1 IMAD.U32 R50, R59.reuse, 0x10000, RZ ;  /* 0x000100003b329824 */ /* 0x040fe200078e00ff */
[----:B------:R-:W-:Y:S02]  /*41a0*/  @!P1 LOP3.LUT R48, R58, 0xffff0000, RZ, 0xc0, !PT ;  /* 0xffff00003a309812 */ /* 0x000fe400078ec0ff */
[----:B------:R-:W-:Y:S02]  /*41b0*/  @!P1 LOP3.LUT R52, R59, 0xffff0000, RZ, 0xc0, !PT ;  /* 0xffff00003b349812 */ /* 0x000fe400078ec0ff */
[--C-:B------:R-:W-:Y:S02]  /*41c0*/  @!P1 SHF.R.U64 R42, R42, 0x10, R43.reuse ;  /* 0x000000102a2a9819 */ /* 0x100fe4000000122b */
[----:B------:R-:W-:Y:S02]  /*41d0*/  @!P1 SHF.R.U32.HI R45, RZ, 0x10, R43 ;  /* 0x00000010ff2d9819 */ /* 0x000fe4000001162b */
[----:B------:R-:W-:Y:S01]  /*41e0*/  @!P1 PRMT R43, R46, 0x5410, R41 ;  /* 0x000054102e2b9816 */ /* 0x000fe20000000029 */
[----:B------:R-:W-:Y:S01]  /*41f0*/  @!P1 IMAD.U32 R46, R58, 0x10000, RZ ;  /* 0x000100003a2e9824 */ /* 0x000fe200078e00ff */
[----:B------:R-:W-:Y:S02]  /*4200*/  @!P1 PRMT R47, R40, 0x5410, R42 ;  /* 0x00005410282f9816 */ /* 0x000fe4000000002a */
[----:B------:R-:W-:Y:S02]  /*4210*/  @!P1 LOP3.LUT R40, R56, 0xffff0000, RZ, 0xc0, !PT ;  /* 0xffff000038289812 */ /* 0x000fe400078ec0ff */
[----:B------:R-:W-:Y:S01]  /*4220*/  @!P1 PRMT R11, R6, 0x5410, R10 ;  /* 0x00005410060b9816 */ /* 0x000fe2000000000a */
[C---:B------:R-:W-:Y:S01]  /*4230*/  @!P1 IMAD.U32 R10, R39.reuse, 0x10000, RZ ;  /* 0x00010000270a9824 */ /* 0x040fe200078e00ff */
[----:B------:R-:W-:Y:S02]  /*4240*/  @!P1 LOP3.LUT R39, R39, 0xffff0000, RZ, 0xc0, !PT ;  /* 0xffff000027279812 */ /* 0x000fe400078ec0ff */
[----:B------:R-:W-:Y:S01]  /*4250*/  @!P1 PRMT R51, R51, 0x5410, R45 ;  /* 0x0000541033339816 */ /* 0x000fe2000000002d */
[C---:B------:R-:W-:Y:S01]  /*4260*/  @!P1 IMAD.U32 R45, R47.reuse, 0x10000, RZ ;  /* 0x000100002f2d9824 */ /* 0x040fe200078e00ff */
[----:B------:R-:W-:Y:S01]  /*4270*/  @!P1 LOP3.LUT R47, R47, 0xffff0000, RZ, 0xc0, !PT ;  /* 0xffff00002f2f9812 */ /* 0x000fe200078ec0ff */
[----:B-1----:R-:W-:Y:S01]  /*4280*/  IMAD.MOV.U32 R3, RZ, RZ, R8 ;  /* 0x000000ffff037224 */ /* 0x002fe200078e0008 */
[----:B------:R-:W-:Y:S02]  /*4290*/  @!P1 SHF.R.U64 R8, R8, 0x10, R9 ;  /* 0x0000001008089819 */ /* 0x000fe40000001209 */
[----:B------:R-:W-:Y:S02]  /*42a0*/  @!P1 PRMT R9, R14, 0x5410, R5 ;  /* 0x000054100e099816 */ /* 0x000fe40000000005 */
[----:B------:R-:W-:Y:S02]  /*42b0*/  @!P1 SHF.L.U32 R14, R56, 0x10, RZ ;  /* 0x00000010380e9819 */ /* 0x000fe400000006ff */
[----:B------:R-:W-:Y:S04]  /*42c0*/  @!P1 PRMT R3, R3, 0x5410, R8 ;  /* 0x0000541003039816 */ /* 0x000fe80000000008 */
[C---:B------:R-:W-:Y:S01]  /*42d0*/  @!P1 LOP3.LUT R5, R3.reuse, 0xffff0000, RZ, 0xc0, !PT ;  /* 0xffff000003059812 */ /* 0x040fe200078ec0ff */
[----:B------:R-:W-:Y:S02]  /*42e0*/  @!P1 IMAD.U32 R6, R3, 0x10000, RZ ;  /* 0x0001000003069824 */ /* 0x000fe400078e00ff */
[C---:B--2---:R-:W-:Y:S01]  /*42f0*/  @!P1 IMAD.U32 R4, R16.reuse, 0x10000, RZ ;  /* 0x0001000010049824 */ /* 0x044fe200078e00ff */
[----:B------:R-:W-:Y:S03]  /*4300*/  @!P1 LOP3.LUT R8, R16, 0xffff0000, RZ, 0xc0, !PT ;  /* 0xffff000010089812 */ /* 0x000fe600078ec0ff */
[----:B------:R-:W-:Y:S02]  /*4310*/  @!P1 FMUL.FTZ R41, R4, R10 ;  /* 0x0000000a04299220 */ /* 0x000fe40000410000 */
[----:B------:R-:W-:Y:S02]  /*4320*/  @!P1 FMUL.FTZ R42, R8, R39 ;  /* 0x00000027082a9220 */ /* 0x000fe40000410000 */
[-C--:B------:R-:W-:Y:S02]  /*4330*/  @!P1 FMUL.FTZ R3, R4, R6.reuse ;  /* 0x0000000604039220 */ /* 0x080fe40000410000 */
[----:B------:R-:W-:Y:S01]  /*4340*/  @!P1 FFMA.FTZ R84, R14, R6, -R41 ;  /* 0x000000060e549223 */ /* 0x000fe20000010829 */
[----:B------:R-:W-:Y:S01]  /*4350*/  @!P1 SHF.L.U32 R6, R9, 0x10, RZ ;  /* 0x0000001009069819 */ /* 0x000fe200000006ff */
[-C--:B------:R-:W-:Y:S01]  /*4360*/  @!P1 FMUL.FTZ R4, R8, R5.reuse ;  /* 0x0000000508049220 */ /* 0x080fe20000410000 */
[----:B------:R-:W-:Y:S01]  /*4370*/  @!P1 LOP3.LUT R8, R17, 0xffff0000, RZ, 0xc0, !PT ;  /* 0xffff000011089812 */ /* 0x000fe200078ec0ff */
[----:B------:R-:W-:Y:S01]  /*4380*/  @!P1 FFMA.FTZ R83, R40, R5, -R42 ;  /* 0x0000000528539223 */ /* 0x000fe2000001082a */
[----:B------:R-:W-:Y:S01]  /*4390*/  @!P1 SHF.L.U32 R42, R57, 0x10, RZ ;  /* 0x00000010392a9819 */ /* 0x000fe200000006ff */
[C---:B------:R-:W-:Y:S01]  /*43a0*/  @!P1 IMAD.U32 R41, R43.reuse, 0x10000, RZ ;  /* 0x000100002b299824 */ /* 0x040fe200078e00ff */
[----:B------:R-:W-:Y:S01]  /*43b0*/  @!P1 LOP3.LUT R43, R43, 0xffff0000, RZ, 0xc0, !PT ;  /* 0xffff00002b2b9812 */ /* 0x000fe200078ec0ff */
[----:B------:R-:W-:Y:S01]  /*43c0*/  @!P1 IMAD.U32 R5, R17, 0x10000, RZ ;  /* 0x0001000011059824 */ /* 0x000fe200078e00ff */
[----:B------:R-:W-:Y:S01]  /*43d0*/  @!P1 LOP3.LUT R9, R9, 0xffff0000, RZ, 0xc0, !PT ;  /* 0xffff000009099812 */ /* 0x000fe200078ec0ff */
[----:B------:R-:W-:Y:S02]  /*43e0*/  @!P1 FFMA.FTZ R3, R10, R14, R3 ;  /* 0x0000000e0a039223 */ /* 0x000fe40000010003 */
[C---:B------:R-:W-:Y:S02]  /*43f0*/  @!P1 FMUL.FTZ R10, R5.reuse, R41 ;  /* 0x00000029050a9220 */ /* 0x040fe40000410000 */
[----:B------:R-:W-:Y:S02]  /*4400*/  @!P1 FMUL.FTZ R14, R8, R43 ;  /* 0x0000002b080e9220 */ /* 0x000fe40000410000 */
[-C--:B------:R-:W-:Y:S02]  /*4410*/  @!P1 FMUL.FTZ R5, R5, R6.reuse ;  /* 0x0000000605059220 */ /* 0x080fe40000410000 */
[----:B------:R-:W-:Y:S01]  /*4420*/  @!P1 FFMA.FTZ R81, R42, R6, -R10 ;  /* 0x000000062a519223 */ /* 0x000fe2000001080a */
[----:B------:R-:W-:Y:S01]  /*4430*/  @!P1 LOP3.LUT R10, R18, 0xffff0000, RZ, 0xc0, !PT ;  /* 0xffff0000120a9812 */ /* 0x000fe200078ec0ff */
[-C--:B------:R-:W-:Y:S01]  /*4440*/  @!P1 FMUL.FTZ R6, R8, R9.reuse ;  /* 0x0000000908069220 */ /* 0x080fe20000410000 */
[----:B------:R-:W-:Y:S01]  /*4450*/  @!P1 SHF.L.U32 R8, R18, 0x10, RZ ;  /* 0x0000001012089819 */ /* 0x000fe200000006ff */
[----:B------:R-:W-:Y:S02]  /*4460*/  @!P1 FFMA.FTZ R80, R44, R9, -R14 ;  /* 0x000000092c509223 */ /* 0x000fe4000001080e */
[C---:B------:R-:W-:Y:S01]  /*4470*/  @!P1 IMAD.U32 R9, R11.reuse, 0x10000, RZ ;  /* 0x000100000b099824 */ /* 0x040fe200078e00ff */
[----:B------:R-:W-:Y:S01]  /*4480*/  @!P1 LOP3.LUT R11, R11, 0xffff0000, RZ, 0xc0, !PT ;  /* 0xffff00000b0b9812 */ /* 0x000fe200078ec0ff */
[----:B------:R-:W-:Y:S02]  /*4490*/  @!P1 FMUL.FTZ R14, R8, R45 ;  /* 0x0000002d080e9220 */ /* 0x000fe40000410000 */
[----:B------:R-:W-:Y:S02]  /*44a0*/  @!P1 FMUL.FTZ R49, R10, R47 ;  /* 0x0000002f0a319220 */ /* 0x000fe40000410000 */
[----:B------:R-:W-:Y:S01]  /*44b0*/  @!P1 FFMA.FTZ R77, R46, R9, -R14 ;  /* 0x000000092e4d9223 */ /* 0x000fe2000001080e */
[----:B------:R-:W-:Y:S01]  /*44c0*/  @!P1 LOP3.LUT R14, R19, 0xffff0000, RZ, 0xc0, !PT ;  /* 0xffff0000130e9812 */ /* 0x000fe200078ec0ff */
[----:B------:R-:W-:Y:S01]  /*44d0*/  @!P1 FFMA.FTZ R76, R48, R11, -R49 ;  /* 0x0000000b304c9223 */ /* 0x000fe20000010831 */
[C---:B------:R-:W-:Y:S01]  /*44e0*/  @!P1 SHF.L.U32 R49, R51.reuse, 0x10, RZ ;  /* 0x0000001033319819 */ /* 0x040fe200000006ff */
[----:B------:R-:W-:Y:S01]  /*44f0*/  @!P1 FMUL.FTZ R8, R8, R9 ;  /* 0x0000000908089220 */ /* 0x000fe20000410000 */
[----:B------:R-:W-:Y:S01]  /*4500*/  @!P1 LOP3.LUT R51, R51, 0xffff0000, RZ, 0xc0, !PT ;  /* 0xffff000033339812 */ /* 0x000fe200078ec0ff */
[----:B------:R-:W-:Y:S02]  /*4510*/  @!P1 FMUL.FTZ R9, R10, R11 ;  /* 0x0000000b0a099220 */ /* 0x000fe40000410000 */
[----:B------:R-:W-:Y:S02]  /*4520*/  @!P1 IMAD.U32 R10, R19, 0x10000, RZ ;  /* 0x00010000130a9824 */ /* 0x000fe400078e00ff */
[C---:B------:R-:W-:Y:S01]  /*4530*/  @!P1 IMAD.U32 R11, R15.reuse, 0x10000, RZ ;  /* 0x000100000f0b9824 */ /* 0x040fe200078e00ff */
[----:B------:R-:W-:Y:S01]  /*4540*/  @!P1 LOP3.LUT R15, R15, 0xffff0000, RZ, 0xc0, !PT ;  /* 0xffff00000f0f9812 */ /* 0x000fe200078ec0ff */
[----:B------:R-:W-:Y:S01]  /*4550*/  @!P1 FFMA.FTZ R4, R39, R40, R4 ;  /* 0x0000002827049223 */ /* 0x000fe20000010004 */
[----:B------:R-:W-:Y:S01]  /*4560*/  @!P1 F2FP.BF16.PACK_AB R39, R76, R77 ;  /* 0x0000004d4c27923e */ /* 0x000fe200000010ff */
[----:B------:R-:W-:Y:S02]  /*4570*/  @!P1 FMUL.FTZ R74, R10, R49 ;  /* 0x000000310a4a9220 */ /* 0x000fe40000410000 */
[----:B------:R-:W-:Y:S01]  /*4580*/  @!P1 FMUL.FTZ R75, R14, R51 ;  /* 0x000000330e4b9220 */ /* 0x000fe20000410000 */
[----:B------:R-:W-:Y:S01]  /*4590*/  @!P1 F2FP.BF16.PACK_AB R3, R4, R3 ;  /* 0x000000030403923e */ /* 0x000fe200000010ff */
[----:B------:R-:W-:Y:S02]  /*45a0*/  @!P1 FFMA.FTZ R5, R41, R42, R5 ;  /* 0x0000002a29059223 */ /* 0x000fe40000010005 */
[----:B------:R-:W-:Y:S02]  /*45b0*/  @!P1 FFMA.FTZ R6, R43, R44, R6 ;  /* 0x0000002c2b069223 */ /* 0x000fe40000010006 */
[----:B------:R-:W-:Y:S02]  /*45c0*/  @!P1 FFMA.FTZ R74, R50, R11, -R74 ;  /* 0x0000000b324a9223 */ /* 0x000fe4000001084a */
[----:B------:R-:W-:Y:S01]  /*45d0*/  @!P1 FFMA.FTZ R75, R52, R15, -R75 ;  /* 0x0000000f344b9223 */ /* 0x000fe2000001084b */
[----:B------:R-:W-:Y:S01]  /*45e0*/  @!P1 F2FP.BF16.PACK_AB R5, R6, R5 ;  /* 0x000000050605923e */ /* 0x000fe200000010ff */
[----:B------:R-:W-:Y:S02]  /*45f0*/  @!P1 FMUL.FTZ R10, R10, R11 ;  /* 0x0000000b0a0a9220 */ /* 0x000fe40000410000 */
[----:B------:R-:W-:Y:S01]  /*4600*/  @!P1 FFMA.FTZ R8, R45, R46, R8 ;  /* 0x0000002e2d089223 */ /* 0x000fe20000010008 */
[----:B------:R-:W-:Y:S01]  /*4610*/  @!P1 F2FP.BF16.PACK_AB R40, R75, R74 ;  /* 0x0000004a4b28923e */ /* 0x000fe200000010ff */
[----:B------:R-:W-:Y:S01]  /*4620*/  @!P1 FMUL.FTZ R11, R14, R15 ;  /* 0x0000000f0e0b9220 */ /* 0x000fe20000410000 */
[----:B------:R-:W-:Y:S01]  /*4630*/  @!P1 F2FP.BF16.PACK_AB R15, R80, R81 ;  /* 0x00000051500f923e */ /* 0x000fe200000010ff */
[----:B------:R-:W-:Y:S01]  /*4640*/  @!P1 FFMA.FTZ R9, R47, R48, R9 ;  /* 0x000000302f099223 */ /* 0x000fe20000010009 */
[----:B------:R-:W-:Y:S01]  /*4650*/  @!P1 F2FP.BF16.PACK_AB R14, R83, R84 ;  /* 0x00000054530e923e */ /* 0x000fe200000010ff */
[----:B------:R-:W-:Y:S01]  /*4660*/  @!P1 FFMA.FTZ R10, R49, R50, R10 ;  /* 0x00000032310a9223 */ /* 0x000fe2000001000a */
[----:B------:R-:W-:Y:S01]  /*4670*/  @!P1 MOV R59, R40 ;  /* 0x00000028003b9202 */ /* 0x000fe20000000f00 */
[----:B------:R-:W-:Y:S01]  /*4680*/  @!P1 FFMA.FTZ R11, R51, R52, R11 ;  /* 0x00000034330b9223 */ /* 0x000fe2000001000b */
[----:B------:R-:W-:Y:S01]  /*4690*/  @!P1 MOV R56, R14 ;  /* 0x0000000e00389202 */ /* 0x000fe20000000f00 */
[----:B------:R-:W-:Y:S01]  /*46a0*/  @!P1 IMAD.MOV.U32 R57, RZ, RZ, R15 ;  /* 0x000000ffff399224 */ /* 0x000fe200078e000f */
[----:B------:R-:W-:Y:S01]  /*46b0*/  @!P1 F2FP.BF16.PACK_AB R8, R9, R8 ;  /* 0x000000080908923e */ /* 0x000fe200000010ff */
        /* <DEDUP_REMOVED lines=8> */
.L_x_341:
[----:B-1----:R-:W-:Y:S05]  /*4740*/  BSYNC B0 ;  /* 0x0000000000007941 */ /* 0x002fea0003800000 */
.L_x_340:
[----:B-----5:R1:W2:Y:S01]  /*4750*/  SHFL.IDX PT, R43, R85, 0x1, 0x181f ;  /* 0x00381f00552b7f89 */ /* 0x0202a200000e0000 */
[----:B------:R-:W-:Y:S01]  /*4760*/  ISETP.GE.OR P0, PT, R143, R73, P5 ;  /* 0x000000498f00720c */ /* 0x000fe20002f06670 */
[----:B------:R-:W-:Y:S02]  /*4770*/  BSSY B0, `(.L_x_342) ;  /* 0x0000078000007945 */ /* 0x000fe40003800000 */
[----:B------:R1:W3:Y:S10]  /*4780*/  SHFL.IDX PT, R42, R88, 0x1, 0x181f ;  /* 0x00381f00582a7f89 */ /* 0x0002f400000e0000 */
[----:B------:R-:W-:-:S05]  /*4790*/  @P0 BRA `(.L_x_343) ;  /* 0x0000075000000947 */ /* 0x000fca0003800000 */
[----:B------:R-:W-:Y:S01]  /*47a0*/  SEL R3, R71, R70, !P2 ;  /* 0x0000004647037207 */ /* 0x000fe20005000000 */
[----:B------:R-:W4:Y:S01]  /*47b0*/  LDS.128 R48, [R126+0x8100] ;  /* 0x008100007e307984 */ /* 0x000f220000000c00 */
[----:B------:R-:W-:Y:S02]  /*47c0*/  @!P1 SHF.R.U64 R8, R60, 0x10, R61 ;  /* 0x000000103c089819 */ /* 0x000fe4000000123d */
[----:B------:R-:W-:Y:S02]  /*47d0*/  SHF.R.S32.HI R4, RZ, 0x1f, R3 ;  /* 0x0000001fff047819 */ /* 0x000fe40000011403 */
[C---:B---3--:R-:W-:Y:S02]  /*47e0*/  LEA R58, P0, R93.reuse, R42, 0x1 ;  /* 0x0000002a5d3a7211 */ /* 0x048fe400078008ff */
[----:B------:R-:W-:Y:S02]  /*47f0*/  LEA.HI R3, R4, R3, RZ, 0x4 ;  /* 0x0000000304037211 */ /* 0x000fe400078f20ff */
[----:B--2---:R-:W-:Y:S02]  /*4800*/  LEA.HI.X R59, R93, R43, R108, 0x1, P0 ;  /* 0x0000002b5d3b7211 */ /* 0x004fe400000f0c6c */
[----:B------:R-:W-:Y:S02]  /*4810*/  LEA.HI.SX32 R3, R3, R69, 0x1c ;  /* 0x0000004503037211 */ /* 0x000fe400078fe2ff */
[----:B------:R-:W-:Y:S02]  /*4820*/  @!P1 SHF.R.U64 R11, R62, 0x10, R63 ;  /* 0x000000103e0b9819 */ /* 0x000fe4000000123f */
[----:B------:R-:W-:Y:S01]  /*4830*/  SHF.R.S32.HI R4, RZ, 0x1f, R3 ;  /* 0x0000001fff047819 */ /* 0x000fe20000011403 */
[----:B------:R-:W-:Y:S01]  /*4840*/  IMAD.SHL.U32 R40, R3, 0x8, RZ ;  /* 0x0000000803287824 */ /* 0x000fe200078e00ff */
[----:B------:R-:W-:Y:S02]  /*4850*/  @!P1 SHF.R.U32.HI R14, RZ, 0x10, R63 ;  /* 0x00000010ff0e9819 */ /* 0x000fe4000001163f */
[----:B------:R-:W-:Y:S02]  /*4860*/  LEA.HI R4, R4, R3, RZ, 0x3 ;  /* 0x0000000304047211 */ /* 0x000fe400078f18ff */
[----:B------:R-:W-:Y:S02]  /*4870*/  ISETP.GE.AND P0, PT, R40, c[0x0][0x1d4], PT ;  /* 0x0000750028007a0c */ /* 0x000fe40003f06270 */
[----:B------:R-:W-:Y:S02]  /*4880*/  SHF.R.S32.HI R3, RZ, 0x3, R4 ;  /* 0x00000003ff037819 */ /* 0x000fe40000011404 */
[----:B------:R-:W-:Y:S02]  /*4890*/  LOP3.LUT R4, R115, 0x38, R40, 0xf8, !PT ;  /* 0x0000003873047812 */ /* 0x000fe400078ef828 */
[----:B------:R-:W-:Y:S01]  /*48a0*/  @!P1 SHF.R.U64 R5, R20, 0x10, R21 ;  /* 0x0000001014059819 */ /* 0x000fe20000001215 */
[----:B------:R-:W-:Y:S01]  /*48b0*/  IMAD R3, R3, 0x1800, R12 ;  /* 0x0000180003037824 */ /* 0x000fe200078e020c */
[----:B------:R-:W-:Y:S02]  /*48c0*/  LOP3.LUT R4, R4, R148, RZ, 0x3c, !PT ;  /* 0x0000009404047212 */ /* 0x000fe400078e3cff */
[----:B------:R-:W-:Y:S02]  /*48d0*/  @!P1 PRMT R10, R26, 0x5432, R5 ;  /* 0x000054321a0a9816 */ /* 0x000fe40000000005 */
[----:B------:R-:W-:Y:S01]  /*48e0*/  @!P1 SHF.R.U32.HI R6, RZ, 0x10, R23 ;  /* 0x00000010ff069819 */ /* 0x000fe20000011617 */
[----:B------:R-:W-:Y:S01]  /*48f0*/  IMAD.IADD R3, R3, 0x1, R4 ;  /* 0x0000000103037824 */ /* 0x000fe200078e0204 */
[----:B------:R-:W-:Y:S01]  /*4900*/  @!P1 PRMT R41, R54, 0x5432, R11 ;  /* 0x0000543236299816 */ /* 0x000fe2000000000b */
[----:B------:R-:W-:Y:S01]  /*4910*/  @!P0 IMAD.WIDE R62, R40, 0x2, R42 ;  /* 0x00000002283e8825 */ /* 0x000fe200078e022a */
[----:B------:R-:W-:Y:S02]  /*4920*/  @!P1 SHF.R.U32.HI R9, RZ, 0x10, R61 ;  /* 0x00000010ff099819 */ /* 0x000fe4000001163d */
[----:B------:R-:W-:Y:S01]  /*4930*/  @!P1 SHF.R.U32.HI R4, RZ, 0x10, R21 ;  /* 0x00000010ff049819 */ /* 0x000fe20000011615 */
[----:B------:R-:W-:Y:S01]  /*4940*/  IMAD.SHL.U32 R3, R3, 0x2, RZ ;  /* 0x0000000203037824 */ /* 0x000fe200078e00ff */
[C---:B----4-:R-:W-:Y:S01]  /*4950*/  @!P1 LOP3.LUT R46, R51.reuse, 0xffff0000, RZ, 0xc0, !PT ;  /* 0xffff0000332e9812 */ /* 0x050fe200078ec0ff */
[----:B------:R-:W-:Y:S01]  /*4960*/  @!P1 IMAD.U32 R11, R48, 0x10000, RZ ;  /* 0x00010000300b9824 */ /* 0x000fe200078e00ff */
[C---:B------:R-:W-:Y:S01]  /*4970*/  @!P1 LOP3.LUT R42, R50.reuse, 0xffff0000, RZ, 0xc0, !PT ;  /* 0xffff0000322a9812 */ /* 0x040fe200078ec0ff */
[----:B------:R-:W-:Y:S01]  /*4980*/  @!P1 IMAD.U32 R44, R51, 0x10000, RZ ;  /* 0x00010000332c9824 */ /* 0x000fe200078e00ff */
[----:B------:R2:W3:Y:S01]  /*4990*/  LDS.128 R16, [R3+0x8100] ;  /* 0x0081000003107984 */ /* 0x0004e20000000c00 */
[----:B------:R-:W-:Y:S01]  /*49a0*/  @!P1 IMAD.U32 R40, R50, 0x10000, RZ ;  /* 0x0001000032289824 */ /* 0x000fe200078e00ff */
[C---:B------:R-:W-:Y:S02]  /*49b0*/  @!P1 PRMT R21, R53.reuse, 0x5410, R8 ;  /* 0x0000541035159816 */ /* 0x040fe40000000008 */
[----:B------:R-:W-:Y:S02]  /*49c0*/  @!P1 PRMT R20, R53, 0x5432, R9 ;  /* 0x0000543235149816 */ /* 0x000fe40000000009 */
[----:B------:R-:W-:Y:S02]  /*49d0*/  @!P1 SHF.L.U32 R8, R21, 0x10, RZ ;  /* 0x0000001015089819 */ /* 0x000fe400000006ff */
[----:B------:R-:W-:Y:S01]  /*49e0*/  @!P1 PRMT R9, R26, 0x5410, R4 ;  /* 0x000054101a099816 */ /* 0x000fe20000000004 */
[----:B------:R-:W-:Y:S01]  /*49f0*/  @!P1 IMAD.U32 R4, R10, 0x10000, RZ ;  /* 0x000100000a049824 */ /* 0x000fe200078e00ff */
[----:B------:R-:W-:Y:S02]  /*4a00*/  @!P1 PRMT R39, R54, 0x5410, R14 ;  /* 0x0000541036279816 */ /* 0x000fe4000000000e */
[----:B------:R-:W-:Y:S01]  /*4a10*/  @!P1 PRMT R14, R27, 0x5410, R6 ;  /* 0x000054101b0e9816 */ /* 0x000fe20000000006 */
[----:B------:R-:W-:Y:S01]  /*4a20*/  @!P1 IMAD.U32 R6, R9, 0x10000, RZ ;  /* 0x0001000009069824 */ /* 0x000fe200078e00ff */
[C---:B------:R-:W-:Y:S02]  /*4a30*/  @!P1 SHF.L.U32 R43, R39.reuse, 0x10, RZ ;  /* 0x00000010272b9819 */ /* 0x040fe400000006ff */
[----:B------:R-:W-:Y:S02]  /*4a40*/  @!P1 LOP3.LUT R45, R39, 0xffff0000, RZ, 0xc0, !PT ;  /* 0xffff0000272d9812 */ /* 0x000fe400078ec0ff */
[----:B--2---:R-:W-:Y:S01]  /*4a50*/  @!P1 SHF.R.U64 R3, R22, 0x10, R23 ;  /* 0x0000001016039819 */ /* 0x004fe20000001217 */
[----:B------:R-:W-:Y:S02]  /*4a60*/  @!P1 IMAD.U32 R22, R20, 0x10000, RZ ;  /* 0x0001000014169824 */ /* 0x000fe400078e00ff */
[----:B------:R-:W-:Y:S01]  /*4a70*/  @!P1 IMAD.U32 R23, R49, 0x10000, RZ ;  /* 0x0001000031179824 */ /* 0x000fe200078e00ff */
[----:B------:R-:W-:Y:S01]  /*4a80*/  @!P1 PRMT R15, R27, 0x5432, R3 ;  /* 0x000054321b0f9816 */ /* 0x000fe20000000003 */
[----:B---3--:R-:W-:Y:S01]  /*4a90*/  @!P1 IMAD.U32 R3, R16, 0x10000, RZ ;  /* 0x0001000010039824 */ /* 0x008fe200078e00ff */
[----:B------:R-:W-:Y:S03]  /*4aa0*/  @!P1 SHF.L.U32 R5, R17, 0x10, RZ ;  /* 0x0000001011059819 */ /* 0x000fe600000006ff */
[C---:B------:R-:W-:Y:S02]  /*4ab0*/  @!P1 FMUL.FTZ R26, R3.reuse, R8 ;  /* 0x00000008031a9220 */ /* 0x040fe40000410000 */
[----:B------:R-:W-:Y:S02]  /*4ac0*/  @!P1 FMUL.FTZ R3, R3, R4 ;  /* 0x0000000403039220 */ /* 0x000fe40000410000 */
[----:B------:R-:W-:Y:S02]  /*4ad0*/  @!P1 FMUL.FTZ R27, R5, R22 ;  /* 0x00000016051b9220 */ /* 0x000fe40000410000 */
[----:B------:R-:W-:Y:S01]  /*4ae0*/  @!P1 FFMA.FTZ R61, R11, R4, -R26 ;  /* 0x000000040b3d9223 */ /* 0x000fe2000001081a */
[----:B------:R-:W-:Y:S01]  /*4af0*/  @!P1 LOP3.LUT R26, R20, 0xffff0000, RZ, 0xc0, !PT ;  /* 0xffff0000141a9812 */ /* 0x000fe200078ec0ff */
[----:B------:R-:W-:Y:S01]  /*4b00*/  @!P1 FFMA.FTZ R3, R8, R11, R3 ;  /* 0x0000000b08039223 */ /* 0x000fe20000010003 */
[----:B------:R-:W-:Y:S01]  /*4b10*/  @!P1 LOP3.LUT R8, R16, 0xffff0000, RZ, 0xc0, !PT ;  /* 0xffff000010089812 */ /* 0x000fe200078ec0ff */
[-C--:B------:R-:W-:Y:S01]  /*4b20*/  @!P1 FMUL.FTZ R5, R5, R6.reuse ;  /* 0x0000000605059220 */ /* 0x080fe20000410000 */
[----:B------:R-:W-:Y:S01]  /*4b30*/  @!P1 LOP3.LUT R20, R21, 0xffff0000, RZ, 0xc0, !PT ;  /* 0xffff000015149812 */ /* 0x000fe200078ec0ff */
[----:B------:R-:W-:Y:S01]  /*4b40*/  @!P1 FFMA.FTZ R60, R23, R6, -R27 ;  /* 0x00000006173c9223 */ /* 0x000fe2000001081b */
[----:B------:R-:W-:Y:S02]  /*4b50*/  @!P1 LOP3.LUT R6, R17, 0xffff0000, RZ, 0xc0, !PT ;  /* 0xffff000011069812 */ /* 0x000fe400078ec0ff */
[----:B------:R-:W-:Y:S01]  /*4b60*/  @!P1 LOP3.LUT R21, R48, 0xffff0000, RZ, 0xc0, !PT ;  /* 0xffff000030159812 */ /* 0x000fe200078ec0ff */
[----:B------:R-:W-:Y:S01]  /*4b70*/  @!P1 FMUL.FTZ R11, R8, R20 ;  /* 0x00000014080b9220 */ /* 0x000fe20000410000 */
[----:B------:R-:W-:Y:S02]  /*4b80*/  @!P1 LOP3.LUT R4, R9, 0xffff0000, RZ, 0xc0, !PT ;  /* 0xffff000009049812 */ /* 0x000fe400078ec0ff */
[----:B------:R-:W-:Y:S01]  /*4b90*/  @!P1 LOP3.LUT R9, R10, 0xffff0000, RZ, 0xc0, !PT ;  /* 0xffff00000a099812 */ /* 0x000fe200078ec0ff */
[C---:B------:R-:W-:Y:S01]  /*4ba0*/  @!P1 FMUL.FTZ R10, R6.reuse, R26 ;  /* 0x0000001a060a9220 */ /* 0x040fe20000410000 */
[----:B------:R-:W-:Y:S01]  /*4bb0*/  @!P1 LOP3.LUT R27, R49, 0xffff0000, RZ, 0xc0, !PT ;  /* 0xffff0000311b9812 */ /* 0x000fe200078ec0ff */
[-C--:B------:R-:W-:Y:S02]  /*4bc0*/  @!P1 FMUL.FTZ R6, R6, R4.reuse ;  /* 0x0000000406069220 */ /* 0x080fe40000410000 */
[-C--:B------:R-:W-:Y:S01]  /*4bd0*/  @!P1 FFMA.FTZ R56, R21, R9.reuse, -R11 ;  /* 0x0000000915389223 */ /* 0x080fe2000001080b */
[----:B------:R-:W-:Y:S01]  /*4be0*/  @!P1 LOP3.LUT R11, R19, 0xffff0000, RZ, 0xc0, !PT ;  /* 0xffff0000130b9812 */ /* 0x000fe200078ec0ff */
[----:B------:R-:W-:Y:S02]  /*4bf0*/  @!P1 FFMA.FTZ R57, R27, R4, -R10 ;  /* 0x000000041b399223 */ /* 0x000fe4000001080a */
[----:B------:R-:W-:Y:S02]  /*4c00*/  @!P1 IMAD.U32 R10, R19, 0x10000, RZ ;  /* 0x00010000130a9824 */ /* 0x000fe400078e00ff */
[----:B------:R-:W-:Y:S01]  /*4c10*/  @!P1 FMUL.FTZ R4, R8, R9 ;  /* 0x0000000908049220 */ /* 0x000fe20000410000 */
[C---:B------:R-:W-:Y:S01]  /*4c20*/  @!P1 LOP3.LUT R9, R14.reuse, 0xffff0000, RZ, 0xc0, !PT ;  /* 0xffff00000e099812 */ /* 0x040fe200078ec0ff */
[----:B------:R-:W-:Y:S02]  /*4c30*/  @!P1 IMAD.U32 R8, R14, 0x10000, RZ ;  /* 0x000100000e089824 */ /* 0x000fe400078e00ff */
[----:B------:R-:W-:Y:S02]  /*4c40*/  @!P1 FMUL.FTZ R14, R10, R43 ;  /* 0x0000002b0a0e9220 */ /* 0x000fe40000410000 */
[----:B------:R-:W-:Y:S02]  /*4c50*/  @!P1 FMUL.FTZ R39, R11, R45 ;  /* 0x0000002d0b279220 */ /* 0x000fe40000410000 */
[-C--:B------:R-:W-:Y:S01]  /*4c60*/  @!P1 FFMA.FTZ R54, R44, R8.reuse, -R14 ;  /* 0x000000082c369223 */ /* 0x080fe2000001080e */
[----:B------:R-:W-:Y:S01]  /*4c70*/  @!P1 LOP3.LUT R14, R18, 0xffff0000, RZ, 0xc0, !PT ;  /* 0xffff0000120e9812 */ /* 0x000fe200078ec0ff */
[-C--:B------:R-:W-:Y:S01]  /*4c80*/  @!P1 FFMA.FTZ R53, R46, R9.reuse, -R39 ;  /* 0x000000092e359223 */ /* 0x080fe20000010827 */
[C---:B------:R-:W-:Y:S01]  /*4c90*/  @!P1 SHF.L.U32 R39, R41.reuse, 0x10, RZ ;  /* 0x0000001029279819 */ /* 0x040fe200000006ff */
[----:B------:R-:W-:Y:S01]  /*4ca0*/  @!P1 FMUL.FTZ R10, R10, R8 ;  /* 0x000000080a0a9220 */ /* 0x000fe20000410000 */
[----:B------:R-:W-:Y:S01]  /*4cb0*/  @!P1 LOP3.LUT R41, R41, 0xffff0000, RZ, 0xc0, !PT ;  /* 0xffff000029299812 */ /* 0x000fe200078ec0ff */
[----:B------:R-:W-:Y:S02]  /*4cc0*/  @!P1 IMAD.U32 R8, R18, 0x10000, RZ ;  /* 0x0001000012089824 */ /* 0x000fe400078e00ff */
[----:B------:R-:W-:Y:S02]  /*4cd0*/  @!P1 FMUL.FTZ R11, R11, R9 ;  /* 0x000000090b0b9220 */ /* 0x000fe40000410000 */
[C---:B------:R-:W-:Y:S01]  /*4ce0*/  @!P1 IMAD.U32 R9, R15.reuse, 0x10000, RZ ;  /* 0x000100000f099824 */ /* 0x040fe200078e00ff */
[----:B------:R-:W-:Y:S01]  /*4cf0*/  @!P1 LOP3.LUT R15, R15, 0xffff0000, RZ, 0xc0, !PT ;  /* 0xffff00000f0f9812 */ /* 0x000fe200078ec0ff */
[----:B------:R-:W-:Y:S02]  /*4d00*/  @!P1 FMUL.FTZ R47, R8, R39 ;  /* 0x00000027082f9220 */ /* 0x000fe40000410000 */
[----:B------:R-:W-:Y:S02]  /*4d10*/  @!P1 FMUL.FTZ R52, R14, R41 ;  /* 0x000000290e349220 */ /* 0x000fe40000410000 */
[----:B------:R-:W-:Y:S01]  /*4d20*/  @!P1 FFMA.FTZ R4, R20, R21, R4 ;  /* 0x0000001514049223 */ /* 0x000fe20000010004 */
[----:B------:R-:W-:Y:S01]  /*4d30*/  @!P1 F2FP.BF16.PACK_AB R21, R53, R54 ;  /* 0x000000363515923e */ /* 0x000fe200000010ff */
[----:B------:R-:W-:Y:S02]  /*4d40*/  @!P1 FMUL.FTZ R8, R8, R9 ;  /* 0x0000000908089220 */ /* 0x000fe40000410000 */
[----:B------:R-:W-:Y:S01]  /*4d50*/  @!P1 FFMA.FTZ R5, R22, R23, R5 ;  /* 0x0000001716059223 */ /* 0x000fe20000010005 */
[----:B------:R-:W-:Y:S01]  /*4d60*/  @!P1 F2FP.BF16.PACK_AB R3, R4, R3 ;  /* 0x000000030403923e */ /* 0x000fe200000010ff */
[----:B------:R-:W-:Y:S02]  /*4d70*/  @!P1 FFMA.FTZ R47, R40, R9, -R47 ;  /* 0x00000009282f9223 */ /* 0x000fe4000001082f */
[----:B------:R-:W-:Y:S01]  /*4d80*/  @!P1 FMUL.FTZ R9, R14, R15 ;  /* 0x0000000f0e099220 */ /* 0x000fe20000410000 */
[----:B------:R-:W-:Y:S01]  /*4d90*/  @!P1 F2FP.BF16.PACK_AB R14, R56, R61 ;  /* 0x0000003d380e923e */ /* 0x000fe200000010ff */
[----:B------:R-:W-:Y:S01]  /*4da0*/  @!P1 FFMA.FTZ R52, R42, R15, -R52 ;  /* 0x0000000f2a349223 */ /* 0x000fe20000010834 */
[----:B------:R-:W-:Y:S01]  /*4db0*/  @!P1 F2FP.BF16.PACK_AB R15, R57, R60 ;  /* 0x0000003c390f923e */ /* 0x000fe200000010ff */
[----:B------:R-:W-:Y:S02]  /*4dc0*/  @!P1 FFMA.FTZ R6, R26, R27, R6 ;  /* 0x0000001b1a069223 */ /* 0x000fe40000010006 */
[----:B------:R-:W-:Y:S01]  /*4dd0*/  @!P1 FFMA.FTZ R8, R39, R40, R8 ;  /* 0x0000002827089223 */ /* 0x000fe20000010008 */
[----:B------:R-:W-:Y:S01]  /*4de0*/  @!P1 MOV R49, R15 ;  /* 0x0000000f00319202 */ /* 0x000fe20000000f00 */
[----:B------:R-:W-:Y:S01]  /*4df0*/  @!P1 FFMA.FTZ R9, R41, R42, R9 ;  /* 0x0000002a29099223 */ /* 0x000fe20000010009 */
[----:B------:R-:W-:Y:S01]  /*4e00*/  @!P1 F2FP.BF16.PACK_AB R20, R52, R47 ;  /* 0x0000002f3414923e */ /* 0x000fe200000010ff */
[----:B------:R-:W-:Y:S01]  /*4e10*/  @!P1 FFMA.FTZ R10, R43, R44, R10 ;  /* 0x0000002c2b0a9223 */ /* 0x000fe2000001000a */
[----:B------:R-:W-:Y:S01]  /*4e20*/  @!P1 F2FP.BF16.PACK_AB R5, R6, R5 ;  /* 0x000000050605923e */ /* 0x000fe200000010ff */
        /* <DEDUP_REMOVED lines=12> */
.L_x_343:
[----:B------:R-:W-:Y:S05]  /*4ef0*/  BSYNC B0 ;  /* 0x0000000000007941 */ /* 0x000fea0003800000 */
.L_x_342:
[----:B--2---:R2:W4:Y:S01]  /*4f00*/  SHFL.IDX PT, R43, R85, 0x2, 0x181f ;  /* 0x00581f00552b7f89 */ /* 0x00452200000e0000 */
[----:B------:R-:W-:Y:S03]  /*4f10*/  ISETP.GE.OR P0, PT, R142, R73, P5 ;  /* 0x000000498e00720c */ /* 0x000fe60002f06670 */
[----:B---3--:R2:W3:Y:S10]  /*4f20*/  SHFL.IDX PT, R42, R88, 0x2, 0x181f ;  /* 0x00581f00582a7f89 */ /* 0x0084f400000e0000 */
[----:B------:R-:W-:-:S05]  /*4f30*/  @P0 BRA `(.L_x_337) ;  /* 0x00000aa000000947 */ /* 0x000fca0003800000 */
[----:B------:R-:W-:Y:S01]  /*4f40*/  SEL R3, R71, R70, !P2 ;  /* 0x0000004647037207 */ /* 0x000fe20005000000 */
[----:B------:R-:W5:Y:S01]  /*4f50*/  LDS.128 R44, [R125+0x8100] ;  /* 0x008100007d2c7984 */ /* 0x000f620000000c00 */
[----:B------:R-:W-:Y:S02]  /*4f60*/  @!P1 SHF.R.U64 R8, R64, 0x10, R65 ;  /* 0x0000001040089819 */ /* 0x000fe40000001241 */
        /* <DEDUP_REMOVED lines=8> */
[----:B------:R-:W-:Y:S02]  /*4ff0*/  @!P1 SHF.R.U64 R11, R66, 0x10, R67 ;  /* 0x00000010420b9819 */ /* 0x000fe40000001243 */
[----:B------:R-:W-:Y:S02]  /*5000*/  LEA.HI R4, R4, R3, RZ, 0x3 ;  /* 0x0000000304047211 */ /* 0x000fe400078f18ff */
[----:B------:R-:W-:Y:S02]  /*5010*/  @!P1 SHF.R.U32.HI R6, RZ, 0x10, R31 ;  /* 0x00000010ff069819 */ /* 0x000fe4000001161f */
[----:B------:R-:W-:Y:S02]  /*5020*/  SHF.R.S32.HI R3, RZ, 0x3, R4 ;  /* 0x00000003ff037819 */ /* 0x000fe40000011404 */
[----:B------:R-:W-:Y:S02]  /*5030*/  LOP3.LUT R4, R114, 0x38, R48, 0xf8, !PT ;  /* 0x0000003872047812 */ /* 0x000fe400078ef830 */
[----:B------:R-:W-:Y:S01]  /*5040*/  @!P1 PRMT R15, R37, 0x5432, R5 ;  /* 0x00005432250f9816 */ /* 0x000fe20000000005 */
[----:B------:R-:W-:Y:S01]  /*5050*/  IMAD R3, R3, 0x1800, R13 ;  /* 0x0000180003037824 */ /* 0x000fe200078e020d */
[----:B------:R-:W-:Y:S02]  /*5060*/  LOP3.LUT R4, R4, R147, RZ, 0x3c, !PT ;  /* 0x0000009304047212 */ /* 0x000fe400078e3cff */
[----:B------:R-:W-:Y:S02]  /*5070*/  @!P1 PRMT R30, R68, 0x5432, R11 ;  /* 0x00005432441e9816 */ /* 0x000fe4000000000b */
[----:B------:R-:W-:Y:S01]  /*5080*/  @!P1 PRMT R14, R37, 0x5410, R6 ;  /* 0x00005410250e9816 */ /* 0x000fe20000000006 */
[----:B------:R-:W-:Y:S01]  /*5090*/  IMAD.IADD R3, R3, 0x1, R4 ;  /* 0x0000000103037824 */ /* 0x000fe200078e0204 */
[----:B------:R-:W-:Y:S02]  /*50a0*/  @!P1 SHF.R.U32.HI R4, RZ, 0x10, R29 ;  /* 0x00000010ff049819 */ /* 0x000fe4000001161d */
[----:B------:R-:W-:Y:S01]  /*50b0*/  @!P1 PRMT R20, R55, 0x5410, R8 ;  /* 0x0000541037149816 */ /* 0x000fe20000000008 */
[----:B------:R-:W-:Y:S01]  /*50c0*/  IMAD.SHL.U32 R3, R3, 0x2, RZ ;  /* 0x0000000203037824 */ /* 0x000fe200078e00ff */
[----:B------:R-:W-:Y:S01]  /*50d0*/  @!P1 SHF.R.U32.HI R26, RZ, 0x10, R65 ;  /* 0x00000010ff1a9819 */ /* 0x000fe20000011641 */
[----:B-----5:R-:W-:Y:S01]  /*50e0*/  @!P1 IMAD.U32 R11, R44, 0x10000, RZ ;  /* 0x000100002c0b9824 */ /* 0x020fe200078e00ff */
[----:B------:R-:W-:Y:S01]  /*50f0*/  @!P1 SHF.L.U32 R23, R45, 0x10, RZ ;  /* 0x000000102d179819 */ /* 0x000fe200000006ff */
[----:B------:R-:W-:Y:S01]  /*5100*/  @!P1 IMAD.U32 R8, R20, 0x10000, RZ ;  /* 0x0001000014089824 */ /* 0x000fe200078e00ff */
[----:B------:R3:W4:Y:S01]  /*5110*/  LDS.128 R16, [R3+0x8100] ;  /* 0x0081000003107984 */ /* 0x0007220000000c00 */
[C---:B------:R-:W-:Y:S01]  /*5120*/  @!P1 IMAD.U32 R37, R47.reuse, 0x10000, RZ ;  /* 0x000100002f259824 */ /* 0x040fe200078e00ff */
[----:B------:R-:W-:Y:S02]  /*5130*/  @!P1 LOP3.LUT R40, R47, 0xffff0000, RZ, 0xc0, !PT ;  /* 0xffff00002f289812 */ /* 0x000fe400078ec0ff */
[----:B------:R-:W-:Y:S02]  /*5140*/  @!P1 LOP3.LUT R31, R46, 0xffff0000, RZ, 0xc0, !PT ;  /* 0xffff00002e1f9812 */ /* 0x000fe400078ec0ff */
[----:B------:R-:W-:Y:S02]  /*5150*/  @!P1 LOP3.LUT R20, R20, 0xffff0000, RZ, 0xc0, !PT ;  /* 0xffff000014149812 */ /* 0x000fe400078ec0ff */
[----:B------:R-:W-:Y:S02]  /*5160*/  @!P1 PRMT R26, R55, 0x5432, R26 ;  /* 0x00005432371a9816 */ /* 0x000fe4000000001a */
[----:B------:R-:W-:Y:S02]  /*5170*/  @!P1 PRMT R9, R36, 0x5410, R4 ;  /* 0x0000541024099816 */ /* 0x000fe40000000004 */
[----:B------:R-:W-:Y:S01]  /*5180*/  @!P1 SHF.R.U32.HI R39, RZ, 0x10, R67 ;  /* 0x00000010ff279819 */ /* 0x000fe20000011643 */
[C---:B------:R-:W-:Y:S01]  /*5190*/  @!P1 IMAD.U32 R22, R26.reuse, 0x10000, RZ ;  /* 0x000100001a169824 */ /* 0x040fe200078e00ff */
[----:B------:R-:W-:Y:S01]  /*51a0*/  @!P1 LOP3.LUT R26, R26, 0xffff0000, RZ, 0xc0, !PT ;  /* 0xffff00001a1a9812 */ /* 0x000fe200078ec0ff */
[----:B------:R-:W-:Y:S01]  /*51b0*/  @!P1 IMAD.U32 R6, R9, 0x10000, RZ ;  /* 0x0001000009069824 */ /* 0x000fe200078e00ff */
[----:B------:R-:W-:Y:S02]  /*51c0*/  @!P1 PRMT R39, R68, 0x5410, R39 ;  /* 0x0000541044279816 */ /* 0x000fe40000000027 */
[----:B------:R-:W-:Y:S02]  /*51d0*/  ISETP.GE.AND P0, PT, R48, c[0x0][0x1d4], PT ;  /* 0x0000750030007a0c */ /* 0x000fe40003f06270 */
[----:B---3--:R-:W-:Y:S02]  /*51e0*/  @!P1 SHF.R.U64 R3, R28, 0x10, R29 ;  /* 0x000000101c039819 */ /* 0x008fe4000000121d */
[----:B------:R-:W-:Y:S02]  /*51f0*/  @!P1 SHF.L.U32 R29, R46, 0x10, RZ ;  /* 0x000000102e1d9819 */ /* 0x000fe400000006ff */
[----:B------:R-:W-:Y:S01]  /*5200*/  @!P1 PRMT R10, R36, 0x5432, R3 ;  /* 0x00005432240a9816 */ /* 0x000fe20000000003 */
[C---:B------:R-:W-:Y:S01]  /*5210*/  @!P1 IMAD.U32 R36, R39.reuse, 0x10000, RZ ;  /* 0x0001000027249824 */ /* 0x040fe200078e00ff */
[----:B------:R-:W-:Y:S03]  /*5220*/  @!P1 LOP3.LUT R39, R39, 0xffff0000, RZ, 0xc0, !PT ;  /* 0xffff000027279812 */ /* 0x000fe600078ec0ff */
[----:B------:R-:W-:Y:S02]  /*5230*/  @!P1 IMAD.U32 R4, R10, 0x10000, RZ ;  /* 0x000100000a049824 */ /* 0x000fe400078e00ff */
[----:B----4-:R-:W-:Y:S01]  /*5240*/  @!P1 IMAD.U32 R5, R17, 0x10000, RZ ;  /* 0x0001000011059824 */ /* 0x010fe200078e00ff */
[----:B------:R-:W-:Y:S03]  /*5250*/  @!P1 SHF.L.U32 R3, R16, 0x10, RZ ;  /* 0x0000001010039819 */ /* 0x000fe600000006ff */
[----:B------:R-:W-:Y:S02]  /*5260*/  @!P1 FMUL.FTZ R27, R5, R22 ;  /* 0x00000016051b9220 */ /* 0x000fe40000410000 */
[C---:B------:R-:W-:Y:S02]  /*5270*/  @!P1 FMUL.FTZ R21, R3.reuse, R8 ;  /* 0x0000000803159220 */ /* 0x040fe40000410000 */
[----:B------:R-:W-:Y:S02]  /*5280*/  @!P1 FMUL.FTZ R3, R3, R4 ;  /* 0x0000000403039220 */ /* 0x000fe40000410000 */
[-C--:B------:R-:W-:Y:S02]  /*5290*/  @!P1 FMUL.FTZ R5, R5, R6.reuse ;  /* 0x0000000605059220 */ /* 0x080fe40000410000 */
[----:B------:R-:W-:Y:S01]  /*52a0*/  @!P1 FFMA.FTZ R3, R8, R11, R3 ;  /* 0x0000000b08039223 */ /* 0x000fe20000010003 */
[----:B------:R-:W-:Y:S01]  /*52b0*/  @!P1 LOP3.LUT R8, R16, 0xffff0000, RZ, 0xc0, !PT ;  /* 0xffff000010089812 */ /* 0x000fe200078ec0ff */
[----:B------:R-:W-:Y:S01]  /*52c0*/  @!P1 FFMA.FTZ R54, R23, R6, -R27 ;  /* 0x0000000617369223 */ /* 0x000fe2000001081b */
[----:B------:R-:W-:Y:S01]  /*52d0*/  @!P1 LOP3.LUT R27, R45, 0xffff0000, RZ, 0xc0, !PT ;  /* 0xffff00002d1b9812 */ /* 0x000fe200078ec0ff */
[----:B------:R-:W-:Y:S01]  /*52e0*/  @!P1 FFMA.FTZ R55, R11, R4, -R21 ;  /* 0x000000040b379223 */ /* 0x000fe20000010815 */
[----:B------:R-:W-:Y:S01]  /*52f0*/  @!P1 LOP3.LUT R21, R44, 0xffff0000, RZ, 0xc0, !PT ;  /* 0xffff00002c159812 */ /* 0x000fe200078ec0ff */
[----:B------:R-:W-:Y:S01]  /*5300*/  @!P1 FMUL.FTZ R11, R8, R20 ;  /* 0x00000014080b9220 */ /* 0x000fe20000410000 */
[----:B------:R-:W-:Y:S02]  /*5310*/  @!P1 LOP3.LUT R4, R9, 0xffff0000, RZ, 0xc0, !PT ;  /* 0xffff000009049812 */ /* 0x000fe400078ec0ff */
[----:B------:R-:W-:Y:S02]  /*5320*/  @!P1 LOP3.LUT R9, R10, 0xffff0000, RZ, 0xc0, !PT ;  /* 0xffff00000a099812 */ /* 0x000fe400078ec0ff */
[----:B------:R-:W-:Y:S03]  /*5330*/  @!P1 LOP3.LUT R6, R17, 0xffff0000, RZ, 0xc0, !PT ;  /* 0xffff000011069812 */ /* 0x000fe600078ec0ff */
[-C--:B------:R-:W-:Y:S01]  /*5340*/  @!P1 FFMA.FTZ R52, R21, R9.reuse, -R11 ;  /* 0x0000000915349223 */ /* 0x080fe2000001080b */
[----:B------:R-:W-:Y:S01]  /*5350*/  @!P1 LOP3.LUT R11, R19, 0xffff0000, RZ, 0xc0, !PT ;  /* 0xffff0000130b9812 */ /* 0x000fe200078ec0ff */
[C---:B------:R-:W-:Y:S02]  /*5360*/  @!P1 FMUL.FTZ R10, R6.reuse, R26 ;  /* 0x0000001a060a9220 */ /* 0x040fe40000410000 */
[-C--:B------:R-:W-:Y:S02]  /*5370*/  @!P1 FMUL.FTZ R6, R6, R4.reuse ;  /* 0x0000000406069220 */ /* 0x080fe40000410000 */
        /* <DEDUP_REMOVED lines=9> */
[-C--:B------:R-:W-:Y:S02]  /*5410*/  @!P1 FFMA.FTZ R50, R40, R9.reuse, -R28 ;  /* 0x0000000928329223 */ /* 0x080fe4000001081c */
[C---:B------:R-:W-:Y:S01]  /*5420*/  @!P1 IMAD.U32 R28, R30.reuse, 0x10000, RZ ;  /* 0x000100001e1c9824 */ /* 0x040fe200078e00ff */
[----:B------:R-:W-:Y:S01]  /*5430*/  @!P1 LOP3.LUT R30, R30, 0xffff0000, RZ, 0xc0, !PT ;  /* 0xffff00001e1e9812 */ /* 0x000fe200078ec0ff */
[----:B------:R-:W-:Y:S02]  /*5440*/  @!P1 FMUL.FTZ R10, R10, R8 ;  /* 0x000000080a0a9220 */ /* 0x000fe40000410000 */
[----:B------:R-:W-:Y:S02]  /*5450*/  @!P1 IMAD.U32 R8, R18, 0x10000, RZ ;  /* 0x0001000012089824 */ /* 0x000fe400078e00ff */
[----:B------:R-:W-:Y:S02]  /*5460*/  @!P1 FMUL.FTZ R11, R11, R9 ;  /* 0x000000090b0b9220 */ /* 0x000fe40000410000 */
[C---:B------:R-:W-:Y:S01]  /*5470*/  @!P1 IMAD.U32 R9, R15.reuse, 0x10000, RZ ;  /* 0x000100000f099824 */ /* 0x040fe200078e00ff */
[----:B------:R-:W-:Y:S01]  /*5480*/  @!P1 LOP3.LUT R15, R15, 0xffff0000, RZ, 0xc0, !PT ;  /* 0xffff00000f0f9812 */ /* 0x000fe200078ec0ff */
[----:B------:R-:W-:Y:S02]  /*5490*/  @!P1 FMUL.FTZ R41, R8, R28 ;  /* 0x0000001c08299220 */ /* 0x000fe40000410000 */
[----:B------:R-:W-:Y:S02]  /*54a0*/  @!P1 FMUL.FTZ R49, R14, R30 ;  /* 0x0000001e0e319220 */ /* 0x000fe40000410000 */
[----:B------:R-:W-:Y:S02]  /*54b0*/  @!P1 FFMA.FTZ R41, R29, R9, -R41 ;  /* 0x000000091d299223 */ /* 0x000fe40000010829 */
[----:B------:R-:W-:Y:S02]  /*54c0*/  @!P1 FFMA.FTZ R49, R31, R15, -R49 ;  /* 0x0000000f1f319223 */ /* 0x000fe40000010831 */
[----:B------:R-:W-:Y:S02]  /*54d0*/  @!P1 FMUL.FTZ R8, R8, R9 ;  /* 0x0000000908089220 */ /* 0x000fe40000410000 */
[----:B------:R-:W-:Y:S01]  /*54e0*/  @!P1 FMUL.FTZ R9, R14, R15 ;  /* 0x0000000f0e099220 */ /* 0x000fe20000410000 */
[----:B------:R-:W-:Y:S01]  /*54f0*/  @!P1 F2FP.BF16.PACK_AB R15, R50, R51 ;  /* 0x00000033320f923e */ /* 0x000fe200000010ff */
[----:B------:R-:W-:Y:S01]  /*5500*/  @!P1 FFMA.FTZ R4, R20, R21, R4 ;  /* 0x0000001514049223 */ /* 0x000fe20000010004 */
[----:B------:R-:W-:Y:S01]  /*5510*/  @!P1 F2FP.BF16.PACK_AB R20, R52, R55 ;  /* 0x000000373414923e */ /* 0x000fe200000010ff */
[----:B------:R-:W-:Y:S01]  /*5520*/  @!P1 FFMA.FTZ R5, R22, R23, R5 ;  /* 0x0000001716059223 */ /* 0x000fe20000010005 */
[----:B------:R-:W-:Y:S01]  /*5530*/  @!P1 F2FP.BF16.PACK_AB R14, R49, R41 ;  /* 0x00000029310e923e */ /* 0x000fe200000010ff */
[----:B------:R-:W-:Y:S01]  /*5540*/  @!P1 IMAD.MOV.U32 R47, RZ, RZ, R15 ;  /* 0x000000ffff2f9224 */ /* 0x000fe200078e000f */
[----:B------:R-:W-:Y:S01]  /*5550*/  @!P1 F2FP.BF16.PACK_AB R21, R53, R54 ;  /* 0x000000363515923e */ /* 0x000fe200000010ff */
[----:B------:R-:W-:Y:S01]  /*5560*/  @!P1 IMAD.MOV.U32 R44, RZ, RZ, R20 ;  /* 0x000000ffff2c9224 */ /* 0x000fe200078e0014 */
[----:B------:R-:W-:Y:S01]  /*5570*/  @!P1 F2FP.BF16.PACK_AB R3, R4, R3 ;  /* 0x000000030403923e */ /* 0x000fe200000010ff */
[----:B------:R-:W-:Y:S01]  /*5580*/  @!P1 IMAD.MOV.U32 R46, RZ, RZ, R14 ;  /* 0x000000ffff2e9224 */ /* 0x000fe200078e000e */
[----:B------:R-:W-:Y:S01]  /*5590*/  @!P1 MOV R45, R21 ;  /* 0x00000015002d9202 */ /* 0x000fe20000000f00 */
[----:B------:R-:W-:Y:S02]  /*55a0*/  @!P1 FFMA.FTZ R6, R26, R27, R6 ;  /* 0x0000001b1a069223 */ /* 0x000fe40000010006 */
[----:B------:R-:W-:Y:S02]  /*55b0*/  @!P1 FFMA.FTZ R8, R28, R29, R8 ;  /* 0x0000001d1c089223 */ /* 0x000fe40000010008 */
[----:B------:R-:W-:Y:S01]  /*55c0*/  @!P1 FFMA.FTZ R9, R30, R31, R9 ;  /* 0x0000001f1e099223 */ /* 0x000fe20000010009 */
[----:B------:R3:W-:Y:S01]  /*55d0*/  ST.E.128 [R56.64], R44 ;  /* 0x0000002c38007985 */ /* 0x0007e2000c101d12 */
[----:B------:R-:W-:Y:S01]  /*55e0*/  @!P1 FFMA.FTZ R10, R36, R37, R10 ;  /* 0x00000025240a9223 */ /* 0x000fe2000001000a */
[----:B------:R-:W-:Y:S01]  /*55f0*/  @!P1 F2FP.BF16.PACK_AB R5, R6, R5 ;  /* 0x000000050605923e */ /* 0x000fe200000010ff */
[----:B------:R-:W-:Y:S01]  /*5600*/  @!P1 FFMA.FTZ R11, R39, R40, R11 ;  /* 0x00000028270b9223 */ /* 0x000fe2000001000b */
[----:B------:R-:W-:Y:S01]  /*5610*/  @!P1 F2FP.BF16.PACK_AB R8, R9, R8 ;  /* 0x000000080908923e */ /* 0x000fe200000010ff */
[----:B------:R-:W-:Y:S01]  /*5620*/  @!P1 IMAD.MOV.U32 R16, RZ, RZ, R3 ;  /* 0x000000ffff109224 */ /* 0x000fe200078e0003 */
[----:B------:R-:W-:Y:S02]  /*5630*/  @!P1 MOV R17, R5 ;  /* 0x0000000500119202 */ /* 0x000fe40000000f00 */
        /* <DEDUP_REMOVED lines=8> */
.L_x_321:
[----:B------:R1:W2:Y:S01]  /*56c0*/  SHFL.IDX PT, R5, R85, RZ, 0x181f ;  /* 0x00181fff55057589 */ /* 0x0002a200000e0000 */
[----:B------:R-:W-:Y:S01]  /*56d0*/  IMAD R3, R38, -0x60, R2 ;  /* 0xffffffa026037824 */ /* 0x000fe200078e0202 */
[----:B------:R-:W-:Y:S02]  /*56e0*/  BSSY B0, `(.L_x_344) ;  /* 0x0000011000007945 */ /* 0x000fe40003800000 */
[----:B------:R1:W3:Y:S02]  /*56f0*/  SHFL.IDX PT, R4, R88, RZ, 0x181f ;  /* 0x00181fff58047589 */ /* 0x0002e400000e0000 */
[----:B------:R-:W-:Y:S04]  /*5700*/  IMNMX R3, R3, 0x60, PT ;  /* 0x0000006003037817 */ /* 0x000fe80003800200 */
[----:B------:R-:W-:Y:S04]  /*5710*/  IADD3 R6, -R35, R3, RZ ;  /* 0x0000000323067210 */ /* 0x000fe80007ffe1ff */
[----:B------:R-:W-:Y:S11]  /*5720*/  ISETP.GE.AND P0, PT, R6, 0x1, PT ;  /* 0x000000010600780c */ /* 0x000ff60003f06270 */
[----:B------:R-:W-:Y:S02]  /*5730*/  @!UPT UIADD3 URZ, URZ, URZ, URZ ;  /* 0x0000003f3f3ff290 */ /* 0x000fe4000fffe03f */
[----:B------:R-:W-:-:S05]  /*5740*/  @!P0 BRA `(.L_x_345) ;  /* 0x000000a000008947 */ /* 0x000fca0003800000 */
[----:B-12---:R-:W1:Y:S01]  /*5750*/  @!P5 LDS.128 R16, [R72+0x8100] ;  /* 0x008100004810d984 */ /* 0x006e620000000c00 */
[CC--:B---3--:R-:W-:Y:S04]  /*5760*/  @!P5 LEA R8, P0, R24.reuse, R4.reuse, 0x1 ;  /* 0x000000041808d211 */ /* 0x0c8fe800078008ff */
        /* <DEDUP_REMOVED lines=8> */
.L_x_345:
[----:B-12---:R-:W-:Y:S05]  /*57f0*/  BSYNC B0 ;  /* 0x0000000000007941 */ /* 0x006fea0003800000 */
.L_x_344:
[----:B------:R1:W2:Y:S01]  /*5800*/  SHFL.IDX PT, R3, R85, 0x1, 0x181f ;  /* 0x00381f0055037f89 */ /* 0x0002a200000e0000 */
[----:B------:R-:W-:Y:S01]  /*5810*/  ISETP.GE.AND P0, PT, R6, 0x21, PT ;  /* 0x000000210600780c */ /* 0x000fe20003f06270 */
[----:B------:R-:W-:Y:S02]  /*5820*/  BSSY B0, `(.L_x_346) ;  /* 0x000000d000007945 */ /* 0x000fe40003800000 */
[----:B---3--:R1:W3:Y:S10]  /*5830*/  SHFL.IDX PT, R4, R88, 0x1, 0x181f ;  /* 0x00381f0058047f89 */ /* 0x0082f400000e0000 */
        /* <DEDUP_REMOVED lines=11> */
.L_x_347:
[----:B------:R-:W-:Y:S05]  /*58f0*/  BSYNC B0 ;  /* 0x0000000000007941 */ /* 0x000fea0003800000 */
.L_x_346:
[----:B--2---:R2:W4:Y:S01]  /*5900*/  SHFL.IDX PT, R3, R85, 0x2, 0x181f ;  /* 0x00581f0055037f89 */ /* 0x00452200000e0000 */
[----:B------:R-:W-:Y:S03]  /*5910*/  ISETP.GE.AND P0, PT, R6, 0x41, PT ;  /* 0x000000410600780c */ /* 0x000fe60003f06270 */
        /* <DEDUP_REMOVED lines=12> */
.L_x_337:
[----:B------:R-:W-:Y:S05]  /*59e0*/  BSYNC B2 ;  /* 0x0000000000027941 */ /* 0x000fea0003800000 */
.L_x_320:
[----:B----4-:R-:W-:Y:S01]  /*59f0*/  IMAD R17, R38, -0x60, RZ ;  /* 0xffffffa026117824 */ /* 0x010fe200078e02ff */
[----:B------:R-:W-:Y:S01]  /*5a00*/  ISETP.NE.AND P6, PT, R134, RZ, PT ;  /* 0x000000ff8600720c */ /* 0x000fe20003fc5270 */
[----:B--23--:R-:W-:Y:S01]  /*5a10*/  IMAD.WIDE R8, R38, 0x60, R112 ;  /* 0x0000006026087825 */ /* 0x00cfe200078e0270 */
[----:B------:R-:W-:Y:S03]  /*5a20*/  BSSY B0, `(.L_x_348) ;  /* 0x000004a000007945 */ /* 0x000fe60003800000 */
[----:B------:R-:W-:Y:S02]  /*5a30*/  IMAD.IADD R3, R119, 0x1, R17 ;  /* 0x0000000177037824 */ /* 0x000fe400078e0211 */
[----:B------:R-:W-:Y:S02]  /*5a40*/  IMAD R4, R104, c[0x0][0x208], RZ ;  /* 0x0000820068047a24 */ /* 0x000fe400078e02ff */
[----:B------:R-:W-:Y:S01]  /*5a50*/  IMAD R10, R105, c[0x0][0x218], RZ ;  /* 0x00008600690a7a24 */ /* 0x000fe200078e02ff */
[----:B------:R-:W-:Y:S01]  /*5a60*/  ISETP.GE.AND P1, PT, R3, 0x21, PT ;  /* 0x000000210300780c */ /* 0x000fe20003f26270 */
[C---:B------:R-:W-:Y:S02]  /*5a70*/  IMAD R6, R92.reuse, c[0x0][0x20c], R4 ;  /* 0x000083005c067a24 */ /* 0x040fe400078e0204 */
[----:B------:R-:W-:Y:S04]  /*5a80*/  IMAD.WIDE.U32 R4, R92, c[0x0][0x208], RZ ;  /* 0x000082005c047a25 */ /* 0x000fe800078e00ff */
[----:B------:R-:W-:Y:S01]  /*5a90*/  IMAD R10, R91, c[0x0][0x21c], R10 ;  /* 0x000087005b0a7a24 */ /* 0x000fe200078e020a */
[----:B------:R-:W-:Y:S05]  /*5aa0*/  IADD3 R5, R5, R6, RZ ;  /* 0x0000000605057210 */ /* 0x000fea0007ffe0ff */
[C---:B------:R-:W-:Y:S01]  /*5ab0*/  @P1 IADD3 R11, P0, R8.reuse, 0x20, RZ ;  /* 0x00000020080b1810 */ /* 0x040fe20007f1e0ff */
[----:B------:R-:W-:Y:S03]  /*5ac0*/  IMAD.WIDE.U32 R4, R91, c[0x0][0x218], R4 ;  /* 0x000086005b047a25 */ /* 0x000fe600078e0004 */
[----:B------:R-:W-:Y:S02]  /*5ad0*/  @P1 IADD3.X R18, RZ, R9, RZ, P0, !PT ;  /* 0x00000009ff121210 */ /* 0x000fe400007fe4ff */
[----:B------:R-:W-:Y:S11]  /*5ae0*/  ISETP.GE.AND P0, PT, R3, 0x41, PT ;  /* 0x000000410300780c */ /* 0x000ff60003f06270 */
[----:B------:R-:W-:Y:S02]  /*5af0*/  @!UPT UIADD3 URZ, URZ, URZ, URZ ;  /* 0x0000003f3f3ff290 */ /* 0x000fe4000fffe03f */
[----:B------:R-:W-:Y:S05]  /*5b00*/  @P0 IADD3 R16, P3, R8, 0x40, RZ ;  /* 0x0000004008100810 */ /* 0x000fea0007f7e0ff */
[----:B------:R-:W-:Y:S01]  /*5b10*/  @P0 IMAD.X R19, RZ, RZ, R9, P3 ;  /* 0x000000ffff130224 */ /* 0x000fe200018e0609 */
[----:B------:R-:W-:Y:S04]  /*5b20*/  IADD3 R6, P3, R152, R4, RZ ;  /* 0x0000000498067210 */ /* 0x000fe80007f7e0ff */
[----:B------:R-:W-:Y:S02]  /*5b30*/  IADD3.X R10, R131, R5, R10, P3, !PT ;  /* 0x00000005830a7210 */ /* 0x000fe40001ffe40a */
[----:B------:R-:W-:Y:S11]  /*5b40*/  ISETP.GE.AND P3, PT, R3, 0x1, PT ;  /* 0x000000010300780c */ /* 0x000ff60003f66270 */
[----:B------:R-:W-:Y:S02]  /*5b50*/  @!UPT UIADD3 URZ, URZ, URZ, URZ ;  /* 0x0000003f3f3ff290 */ /* 0x000fe4000fffe03f */
[----:B------:R-:W-:Y:S01]  /*5b60*/  @P3 MOV R5, R106 ;  /* 0x0000006a00053202 */ /* 0x000fe20000000f00 */
[----:B------:R-:W-:Y:S02]  /*5b70*/  @P3 IMAD R3, R9, c[0x0][0x258], RZ ;  /* 0x0000960009033a24 */ /* 0x000fe400078e02ff */
[----:B------:R-:W-:Y:S04]  /*5b80*/  @P3 IMAD.MOV.U32 R4, RZ, RZ, R94 ;  /* 0x000000ffff043224 */ /* 0x000fe800078e005e */
[C---:B------:R-:W-:Y:S04]  /*5b90*/  @P3 IMAD.WIDE.U32 R4, R8.reuse, c[0x0][0x258], R4 ;  /* 0x0000960008043a25 */ /* 0x040fe800078e0004 */
[----:B------:R-:W-:Y:S01]  /*5ba0*/  @P3 IMAD R8, R8, c[0x0][0x25c], R3 ;  /* 0x0000970008083a24 */ /* 0x000fe200078e0203 */
[----:B------:R-:W-:Y:S01]  /*5bb0*/  @P3 LEA R14, P4, R4, c[0x0][0x250], 0x1 ;  /* 0x00009400040e3a11 */ /* 0x000fe200078808ff */
[----:B------:R-:W-:Y:S02]  /*5bc0*/  @P1 IMAD R3, R18, c[0x0][0x258], RZ ;  /* 0x0000960012031a24 */ /* 0x000fe400078e02ff */
[----:B------:R-:W-:Y:S02]  /*5bd0*/  @P3 IMAD.IADD R8, R5, 0x1, R8 ;  /* 0x0000000105083824 */ /* 0x000fe400078e0208 */
[----:B------:R-:W-:Y:S02]  /*5be0*/  @P1 IMAD.MOV.U32 R5, RZ, RZ, R106 ;  /* 0x000000ffff051224 */ /* 0x000fe400078e006a */
[C---:B------:R-:W-:Y:S01]  /*5bf0*/  @P1 IMAD R3, R11.reuse, c[0x0][0x25c], R3 ;  /* 0x000097000b031a24 */ /* 0x040fe200078e0203 */
[----:B------:R-:W-:Y:S02]  /*5c00*/  @P3 LEA.HI.X R15, R4, c[0x0][0x254], R8, 0x1, P4 ;  /* 0x00009500040f3a11 */ /* 0x000fe400020f0c08 */
[----:B------:R-:W-:Y:S02]  /*5c10*/  @P1 MOV R4, R94 ;  /* 0x0000005e00041202 */ /* 0x000fe40000000f00 */
[C---:B------:R-:W-:Y:S03]  /*5c20*/  LEA R21, P4, R6.reuse, c[0x0][0x1f8], 0x1 ;  /* 0x00007e0006157a11 */ /* 0x040fe600078808ff */
[----:B------:R-:W-:Y:S01]  /*5c30*/  @P1 IMAD.WIDE.U32 R4, R11, c[0x0][0x258], R4 ;  /* 0x000096000b041a25 */ /* 0x000fe200078e0004 */
[----:B------:R-:W-:Y:S04]  /*5c40*/  LEA.HI.X R20, R6, c[0x0][0x1fc], R10, 0x1, P4 ;  /* 0x00007f0006147a11 */ /* 0x000fe800020f0c0a */
[C---:B------:R-:W-:Y:S02]  /*5c50*/  @P1 LEA R10, P4, R4.reuse, c[0x0][0x250], 0x1 ;  /* 0x00009400040a1a11 */ /* 0x040fe400078808ff */
[----:B------:R-:W-:Y:S02]  /*5c60*/  @P1 IADD3 R3, R5, R3, RZ ;  /* 0x0000000305031210 */ /* 0x000fe40007ffe0ff */
[----:B------:R-:W-:Y:S02]  /*5c70*/  @P0 MOV R5, R106 ;  /* 0x0000006a00050202 */ /* 0x000fe40000000f00 */
[----:B------:R-:W-:Y:S01]  /*5c80*/  @P1 LEA.HI.X R11, R4, c[0x0][0x254], R3, 0x1, P4 ;  /* 0x00009500040b1a11 */ /* 0x000fe200020f0c03 */
[----:B------:R-:W-:Y:S02]  /*5c90*/  @P0 IMAD.MOV.U32 R4, RZ, RZ, R94 ;  /* 0x000000ffff040224 */ /* 0x000fe400078e005e */
[----:B------:R-:W-:Y:S02]  /*5ca0*/  @P0 IMAD R3, R19, c[0x0][0x258], RZ ;  /* 0x0000960013030a24 */ /* 0x000fe400078e02ff */
[C---:B------:R-:W-:Y:S04]  /*5cb0*/  @P0 IMAD.WIDE.U32 R4, R16.reuse, c[0x0][0x258], R4 ;  /* 0x0000960010040a25 */ /* 0x040fe800078e0004 */
[----:B------:R-:W-:Y:S01]  /*5cc0*/  @P0 IMAD R3, R16, c[0x0][0x25c], R3 ;  /* 0x0000970010030a24 */ /* 0x000fe200078e0203 */
[C---:B------:R-:W-:Y:S03]  /*5cd0*/  @P0 LEA R8, P4, R4.reuse, c[0x0][0x250], 0x1 ;  /* 0x0000940004080a11 */ /* 0x040fe600078808ff */
[----:B------:R-:W-:Y:S01]  /*5ce0*/  @P0 IMAD.IADD R3, R5, 0x1, R3 ;  /* 0x0000000105030824 */ /* 0x000fe200078e0203 */
[----:B------:R-:W-:Y:S04]  /*5cf0*/  IADD3 R5, R17, R2, RZ ;  /* 0x0000000211057210 */ /* 0x000fe80007ffe0ff */
[----:B------:R-:W-:Y:S02]  /*5d00*/  @P0 LEA.HI.X R9, R4, c[0x0][0x254], R3, 0x1, P4 ;  /* 0x0000950004090a11 */ /* 0x000fe400020f0c03 */
[----:B------:R2:W3:Y:S01]  /*5d10*/  SHFL.IDX PT, R4, R21, RZ, 0x181f ;  /* 0x00181fff15047589 */ /* 0x0004e200000e0000 */
[----:B------:R-:W-:Y:S02]  /*5d20*/  ISETP.NE.AND P4, PT, R135, RZ, PT ;  /* 0x000000ff8700720c */ /* 0x000fe40003f85270 */
[----:B------:R-:W-:Y:S02]  /*5d30*/  IMNMX R5, R5, 0x60, PT ;  /* 0x0000006005057817 */ /* 0x000fe40003800200 */
[----:B------:R2:W4:Y:S03]  /*5d40*/  SHFL.IDX PT, R3, R20, RZ, 0x181f ;  /* 0x00181fff14037589 */ /* 0x00052600000e0000 */
[----:B------:R-:W-:Y:S06]  /*5d50*/  IMAD.IADD R6, R5, 0x1, -R35 ;  /* 0x0000000105067824 */ /* 0x000fec00078e0a23 */
[----:B------:R-:W-:Y:S01]  /*5d60*/  @!PT LDS RZ, [RZ] ;  /* 0x00000000fffff984 */ /* 0x000fe20000000800 */
[----:B------:R2:W-:Y:S05]  /*5d70*/  @P3 LDGSTS.E.BYPASS.LTC128B.128 [R72+0x100], [R14.64], !P4 ;  /* 0x001000000e483fae */ /* 0x0005ea000e101d52 */
[----:B------:R2:W-:Y:S05]  /*5d80*/  @P3 LDGSTS.E.BYPASS.LTC128B.128 [R72+0x3100], [R14.64+0x80], !P6 ;  /* 0x031000800e483fae */ /* 0x0005ea000f101d52 */
[----:B------:R2:W-:Y:S05]  /*5d90*/  @P1 LDGSTS.E.BYPASS.LTC128B.128 [R72+0x1100], [R10.64], !P4 ;  /* 0x011000000a481fae */ /* 0x0005ea000e101d52 */
[----:B------:R2:W-:Y:S05]  /*5da0*/  @P1 LDGSTS.E.BYPASS.LTC128B.128 [R72+0x4100], [R10.64+0x80], !P6 ;  /* 0x041000800a481fae */ /* 0x0005ea000f101d52 */
[----:B------:R2:W-:Y:S05]  /*5db0*/  @P0 LDGSTS.E.BYPASS.LTC128B.128 [R72+0x2100], [R8.64], !P4 ;  /* 0x0210000008480fae */ /* 0x0005ea000e101d52 */
[----:B------:R2:W-:Y:S01]  /*5dc0*/  @P0 LDGSTS.E.BYPASS.LTC128B.128 [R72+0x5100], [R8.64+0x80], !P6 ;  /* 0x0510008008480fae */ /* 0x0005e2000f101d52 */
[----:B------:R-:W-:Y:S04]  /*5dd0*/  ISETP.GE.AND P0, PT, R6, 0x1, PT ;  /* 0x000000010600780c */ /* 0x000fe80003f06270 */
[----:B------:R-:W0:Y:S01]  /*5de0*/  LDGDEPBAR ;  /* 0x00000000000079af */ /* 0x000e220000000000 */
[----:B------:R-:W-:Y:S04]  /*5df0*/  DEPBAR.LE SB0, 0x0 ;  /* 0x000080000000791a */ /* 0x000fe80000000000 */
[----:B------:R-:W-:Y:S06]  /*5e00*/  BAR.SYNC.DEFER_BLOCKING 0x0 ;  /* 0x0000000000007b1d */ /* 0x000fec0000010000 */
[----:B------:R-:W-:-:S05]  /*5e10*/  @!P0 BRA `(.L_x_349) ;  /* 0x000000a000008947 */ /* 0x000fca0003800000 */
[----:B--234-:R-:W2:Y:S01]  /*5e20*/  @!P5 LDS.128 R16, [R72+0x100] ;  /* 0x000100004810d984 */ /* 0x01cea20000000c00 */
[CC--:B------:R-:W-:Y:S04]  /*5e30*/  @!P5 LEA R8, P0, R24.reuse, R4.reuse, 0x1 ;  /* 0x000000041808d211 */ /* 0x0c0fe800078008ff */
[-C--:B------:R-:W-:Y:S02]  /*5e40*/  @!P5 LEA.HI.X R9, R24, R3.reuse, R25, 0x1, P0 ;  /* 0x000000031809d211 */ /* 0x080fe400000f0c19 */
[----:B------:R-:W-:Y:S11]  /*5e50*/  ISETP.GE.AND P0, PT, R89, c[0x0][0x1d4], PT ;  /* 0x0000750059007a0c */ /* 0x000ff60003f06270 */
[----:B------:R-:W-:Y:S02]  /*5e60*/  @!UPT UIADD3 URZ, URZ, URZ, URZ ;  /* 0x0000003f3f3ff290 */ /* 0x000fe4000fffe03f */
[C---:B------:R-:W-:Y:S04]  /*5e70*/  @!P0 LEA R4, P1, R82.reuse, R4, 0x1 ;  /* 0x0000000452048211 */ /* 0x040fe800078208ff */
[----:B------:R-:W-:Y:S01]  /*5e80*/  @!P0 LEA.HI.X R5, R82, R3, R90, 0x1, P1 ;  /* 0x0000000352058211 */ /* 0x000fe200008f0c5a */
[----:B--2---:R-:W-:Y:S04]  /*5e90*/  @!P5 ST.E.128 [R8.64], R16 ;  /* 0x000000100800d985 */ /* 0x004fe8000c101d12 */
[----:B------:R-:W2:Y:S04]  /*5ea0*/  @!P0 LDS.128 R8, [R72+0x3100] ;  /* 0x0031000048088984 */ /* 0x000ea80000000c00 */
[----:B--2---:R2:W-:Y:S02]  /*5eb0*/  @!P0 ST.E.128 [R4.64], R8 ;  /* 0x0000000804008985 */ /* 0x0045e4000c101d12 */
.L_x_349:
[----:B--234-:R-:W-:Y:S05]  /*5ec0*/  BSYNC B0 ;  /* 0x0000000000007941 */ /* 0x01cfea0003800000 */
.L_x_348:
[----:B------:R2:W3:Y:S01]  /*5ed0*/  SHFL.IDX PT, R3, R20, 0x1, 0x181f ;  /* 0x00381f0014037f89 */ /* 0x0004e200000e0000 */
[----:B------:R-:W-:Y:S01]  /*5ee0*/  ISETP.GE.AND P0, PT, R6, 0x21, PT ;  /* 0x000000210600780c */ /* 0x000fe20003f06270 */
[----:B------:R-:W-:Y:S02]  /*5ef0*/  BSSY B0, `(.L_x_350) ;  /* 0x000000d000007945 */ /* 0x000fe40003800000 */
[----:B------:R2:W4:Y:S10]  /*5f00*/  SHFL.IDX PT, R4, R21, 0x1, 0x181f ;  /* 0x00381f0015047f89 */ /* 0x00053400000e0000 */
[----:B------:R-:W-:-:S05]  /*5f10*/  @!P0 BRA `(.L_x_351) ;  /* 0x000000a000008947 */ /* 0x000fca0003800000 */
[----:B------:R-:W5:Y:S01]  /*5f20*/  @!P5 LDS.128 R16, [R72+0x1100] ;  /* 0x001100004810d984 */ /* 0x000f620000000c00 */
[CC--:B----4-:R-:W-:Y:S04]  /*5f30*/  @!P5 LEA R8, P0, R24.reuse, R4.reuse, 0x1 ;  /* 0x000000041808d211 */ /* 0x0d0fe800078008ff */
[-C--:B---3--:R-:W-:Y:S02]  /*5f40*/  @!P5 LEA.HI.X R9, R24, R3.reuse, R25, 0x1, P0 ;  /* 0x000000031809d211 */ /* 0x088fe400000f0c19 */
[----:B------:R-:W-:Y:S11]  /*5f50*/  ISETP.GE.AND P0, PT, R89, c[0x0][0x1d4], PT ;  /* 0x0000750059007a0c */ /* 0x000ff60003f06270 */
[----:B------:R-:W-:Y:S02]  /*5f60*/  @!UPT UIADD3 URZ, URZ, URZ, URZ ;  /* 0x0000003f3f3ff290 */ /* 0x000fe4000fffe03f */
[C---:B------:R-:W-:Y:S04]  /*5f70*/  @!P0 LEA R4, P1, R82.reuse, R4, 0x1 ;  /* 0x0000000452048211 */ /* 0x040fe800078208ff */
[----:B------:R-:W-:Y:S01]  /*5f80*/  @!P0 LEA.HI.X R5, R82, R3, R90, 0x1, P1 ;  /* 0x0000000352058211 */ /* 0x000fe200008f0c5a */
[----:B-----5:R-:W-:Y:S04]  /*5f90*/  @!P5 ST.E.128 [R8.64], R16 ;  /* 0x000000100800d985 */ /* 0x020fe8000c101d12 */
[----:B------:R-:W3:Y:S04]  /*5fa0*/  @!P0 LDS.128 R8, [R72+0x4100] ;  /* 0x0041000048088984 */ /* 0x000ee80000000c00 */
[----:B---3--:R3:W-:Y:S02]  /*5fb0*/  @!P0 ST.E.128 [R4.64], R8 ;  /* 0x0000000804008985 */ /* 0x0087e4000c101d12 */
.L_x_351:
[----:B------:R-:W-:Y:S05]  /*5fc0*/  BSYNC B0 ;  /* 0x0000000000007941 */ /* 0x000fea0003800000 */
.L_x_350:
[----:B---3--:R3:W1:Y:S01]  /*5fd0*/  SHFL.IDX PT, R3, R20, 0x2, 0x181f ;  /* 0x00581f0014037f89 */ /* 0x00866200000e0000 */
[----:B------:R-:W-:Y:S01]  /*5fe0*/  ISETP.GE.AND P0, PT, R6, 0x41, PT ;  /* 0x000000410600780c */ /* 0x000fe20003f06270 */
[----:B------:R-:W-:Y:S02]  /*5ff0*/  BSSY B0, `(.L_x_352) ;  /* 0x000000d000007945 */ /* 0x000fe40003800000 */
[----:B----4-:R3:W4:Y:S10]  /*6000*/  SHFL.IDX PT, R4, R21, 0x2, 0x181f ;  /* 0x00581f0015047f89 */ /* 0x01073400000e0000 */
[----:B------:R-:W-:-:S05]  /*6010*/  @!P0 BRA `(.L_x_353) ;  /* 0x000000a000008947 */ /* 0x000fca0003800000 */
[----:B------:R-:W5:Y:S01]  /*6020*/  @!P5 LDS.128 R16, [R72+0x2100] ;  /* 0x002100004810d984 */ /* 0x000f620000000c00 */
[CC--:B----4-:R-:W-:Y:S04]  /*6030*/  @!P5 LEA R8, P0, R24.reuse, R4.reuse, 0x1 ;  /* 0x000000041808d211 */ /* 0x0d0fe800078008ff */
[-C--:B-1----:R-:W-:Y:S02]  /*6040*/  @!P5 LEA.HI.X R9, R24, R3.reuse, R25, 0x1, P0 ;  /* 0x000000031809d211 */ /* 0x082fe400000f0c19 */
[----:B------:R-:W-:Y:S11]  /*6050*/  ISETP.GE.AND P0, PT, R89, c[0x0][0x1d4], PT ;  /* 0x0000750059007a0c */ /* 0x000ff60003f06270 */
[----:B------:R-:W-:Y:S02]  /*6060*/  @!UPT UIADD3 URZ, URZ, URZ, URZ ;  /* 0x0000003f3f3ff290 */ /* 0x000fe4000fffe03f */
[C---:B------:R-:W-:Y:S04]  /*6070*/  @!P0 LEA R4, P1, R82.reuse, R4, 0x1 ;  /* 0x0000000452048211 */ /* 0x040fe800078208ff */
[----:B------:R-:W-:Y:S01]  /*6080*/  @!P0 LEA.HI.X R5, R82, R3, R90, 0x1, P1 ;  /* 0x0000000352058211 */ /* 0x000fe200008f0c5a */
[----:B-----5:R-:W-:Y:S04]  /*6090*/  @!P5 ST.E.128 [R8.64], R16 ;  /* 0x000000100800d985 */ /* 0x020fe8000c101d12 */
[----:B------:R-:W1:Y:S04]  /*60a0*/  @!P0 LDS.128 R8, [R72+0x5100] ;  /* 0x0051000048088984 */ /* 0x000e680000000c00 */
[----:B-1----:R1:W-:Y:S02]  /*60b0*/  @!P0 ST.E.128 [R4.64], R8 ;  /* 0x0000000804008985 */ /* 0x0023e4000c101d12 */
.L_x_353:
[----:B------:R-:W-:Y:S05]  /*60c0*/  BSYNC B0 ;  /* 0x0000000000007941 */ /* 0x000fea0003800000 */
.L_x_352:
[C---:B------:R-:W-:Y:S02]  /*60d0*/  ISETP.GT.AND P0, PT, R38.reuse, R124, PT ;  /* 0x0000007c2600720c */ /* 0x040fe40003f04270 */
[----:B------:R-:W-:Y:S11]  /*60e0*/  IADD3 R38, R38, -0x1, RZ ;  /* 0xffffffff26267810 */ /* 0x000ff60007ffe0ff */
[----:B-1--4-:R-:W-:Y:S01]  /*60f0*/  @P0 SHF.R.S32.HI R4, RZ, 0x1f, R38 ;  /* 0x0000001fff040819 */ /* 0x012fe20000011426 */
[----:B------:R-:W-:Y:S02]  /*6100*/  @P0 IMAD R3, R146, R38, RZ ;  /* 0x0000002692030224 */ /* 0x000fe400078e02ff */
[----:B------:R-:W-:Y:S02]  /*6110*/  @P0 IMAD.MOV.U32 R8, RZ, RZ, R120 ;  /* 0x000000ffff080224 */ /* 0x000fe400078e0078 */
        /* <DEDUP_REMOVED lines=21> */
[----:B------:R1:W-:Y:S04]  /*6270*/  @P0 LDGSTS.E.BYPASS.LTC128B.128 [R72+0xa100], [R14.64], !P4 ;  /* 0x0a1000000e480fae */ /* 0x0003e8000e101d52 */
[----:B------:R1:W-:Y:S04]  /*6280*/  @P0 LDGSTS.E.BYPASS.LTC128B.128 [R72+0xd100], [R10.64], !P6 ;  /* 0x0d1000000a480fae */ /* 0x0003e8000f101d52 */
[----:B------:R-:W0:Y:S01]  /*6290*/  LDGDEPBAR ;  /* 0x00000000000079af */ /* 0x000e220000000000 */
[----:B------:R-:W-:-:S05]  /*62a0*/  @P0 BRA `(.L_x_354) ;  /* 0xffffb72000000947 */ /* 0x000fca000383ffff */
[----:B------:R-:W-:Y:S06]  /*62b0*/  BAR.SYNC.DEFER_BLOCKING 0x0 ;  /* 0x0000000000007b1d */ /* 0x000fec0000010000 */
.L_x_319:
[----:B------:R-:W-:Y:S01]  /*62c0*/  IMAD.MOV.U32 R26, RZ, RZ, c[0x0][0x2c4] ;  /* 0x0000b100ff1a7624 */ /* 0x000fe200078e00ff */
[----:B------:R-:W-:Y:S01]  /*62d0*/  IADD3 R0, R218, 0x7f, RZ ;  /* 0x0000007fda007810 */ /* 0x000fe20007ffe0ff */
[----:B------:R-:W-:-:S03]  /*62e0*/  IMAD.MOV.U32 R171, RZ, RZ, c[0x0][0x32c] ;  /* 0x0000cb00ffab7624 */ /* 0x000fc600078e00ff */
[----:B------:R-:W-:Y:S02]  /*62f0*/  ISETP.NE.AND P3, PT, R26, 0x1, PT ;  /* 0x000000011a00780c */ /* 0x000fe40003f65270 */
[----:B------:R-:W-:-:S11]  /*6300*/  ISETP.GE.AND P1, PT, R171, 0x1, PT ;  /* 0x00000001ab00780c */ /* 0x000fd60003f26270 */
[----:B------:R-:W-:-:S05]  /*6310*/  @P3 IMAD.HI.U32 R2, R0, c[0x0][0x2c8], RZ ;  /* 0x0000b20000023a27 */ /* 0x000fca00078e00ff */
[----:B------:R-:W-:-:S05]  /*6320*/  @P3 SHF.R.U32.HI R0, RZ, c[0x0][0x2cc], R2 ;  /* 0x0000b300ff003a19 */ /* 0x000fca0000011602 */
[----:B------:R-:W-:-:S05]  /*6330*/  IMAD.IADD R0, R144, 0x1, R0 ;  /* 0x0000000190007824 */ /* 0x000fca00078e0200 */
[----:B------:R-:W-:Y:S01]  /*6340*/  IADD3 R3, R0, c[0x0][0x328], RZ ;  /* 0x0000ca0000037a10 */ /* 0x000fe20007ffe0ff */
[----:B------:R-:W-:Y:S05]  /*6350*/  @!P1 BRA `(.L_x_355) ;  /* 0x000000f000009947 */ /* 0x000fea0003800000 */
[C---:B------:R-:W-:Y:S01]  /*6360*/  ISETP.GT.AND P0, PT, R0.reuse, RZ, PT ;  /* 0x000000ff0000720c */ /* 0x040fe20003f04270 */
[----:B-1----:R-:W-:Y:S01]  /*6370*/  IMAD.MOV.U32 R4, RZ, RZ, c[0x0][0x32c] ;  /* 0x0000cb00ff047624 */ /* 0x002fe200078e00ff */
        /* <DEDUP_REMOVED lines=8> */
.L_x_356:
[----:B------:R-:W-:-:S13]  /*6400*/  ISETP.NE.AND P0, PT, R4, 0x1, PT ;  /* 0x000000010400780c */ /* 0x000fda0003f05270 */
[----:B------:R-:W-:-:S05]  /*6410*/  @P0 IMAD.HI.U32 R0, R2, c[0x0][0x330], RZ ;  /* 0x0000cc0002000a27 */ /* 0x000fca00078e00ff */
[----:B------:R-:W-:-:S05]  /*6420*/  @P0 SHF.R.U32.HI R2, RZ, c[0x0][0x334], R0 ;  /* 0x0000cd00ff020a19 */ /* 0x000fca0000011600 */
.L_x_357:
[----:B------:R-:W-:-:S05]  /*6430*/  IMAD R2, R2, R4, c[0x0][0x32c] ;  /* 0x0000cb0002027624 */ /* 0x000fca00078e0204 */
[----:B------:R-:W-:-:S03]  /*6440*/  IMNMX R3, R3, R2, PT ;  /* 0x0000000203037217 */ /* 0x000fc60003800200 */
.L_x_355:
[----:B------:R-:W4:Y:S01]  /*6450*/  LDL R198, [R1+0x2c] ;  /* 0x00002c0001c67983 */ /* 0x000f220000100800 */
[----:B------:R-:W-:Y:S01]  /*6460*/  IADD3 R3, R3, 0x5f, RZ ;  /* 0x0000005f03037810 */ /* 0x000fe20007ffe0ff */
[----:B------:R-:W-:-:S04]  /*6470*/  @P3 IMAD.HI.U32 R2, R218, c[0x0][0x2c8], RZ ;  /* 0x0000b200da023a27 */ /* 0x000fc800078e00ff */
[----:B------:R-:W-:-:S04]  /*6480*/  IMAD.HI R3, R3, 0x2aaaaaab, RZ ;  /* 0x2aaaaaab03037827 */ /* 0x000fc800078e02ff */
[----:B------:R-:W-:Y:S01]  /*6490*/  IMAD.MOV.U32 R0, RZ, RZ, R218 ;  /* 0x000000ffff007224 */ /* 0x000fe200078e00da */
[----:B------:R-:W-:Y:S02]  /*64a0*/  @P3 SHF.R.U32.HI R0, RZ, c[0x0][0x2cc], R2 ;  /* 0x0000b300ff003a19 */ /* 0x000fe40000011602 */
[----:B------:R-:W-:-:S04]  /*64b0*/  SHF.R.U32.HI R2, RZ, 0x1f, R3 ;  /* 0x0000001fff027819 */ /* 0x000fc80000011603 */
[----:B------:R-:W-:-:S04]  /*64c0*/  LEA.HI.SX32 R2, R3, R2, 0x1c ;  /* 0x0000000203027211 */ /* 0x000fc800078fe2ff */
[----:B------:R-:W-:Y:S01]  /*64d0*/  IMNMX R227, R2, R145, PT ;  /* 0x0000009102e37217 */ /* 0x000fe20003800200 */
[----:B----4-:R-:W-:-:S05]  /*64e0*/  IMAD.IADD R0, R198, 0x1, R0 ;  /* 0x00000001c6007824 */ /* 0x010fca00078e0200 */
[----:B------:R-:W-:Y:S01]  /*64f0*/  IADD3 R3, R0, -c[0x0][0x324], RZ ;  /* 0x8000c90000037a10 */ /* 0x000fe20007ffe0ff */
[----:B------:R-:W-:Y:S05]  /*6500*/  @!P1 BRA `(.L_x_358) ;  /* 0x000000f000009947 */ /* 0x000fea0003800000 */
        /* <DEDUP_REMOVED lines=9> */
.L_x_359:
[----:B------:R-:W-:-:S04]  /*65a0*/  MOV R2, c[0x0][0x32c] ;  /* 0x0000cb0000027a02 */ /* 0x000fc80000000f00 */
[----:B------:R-:W-:-:S13]  /*65b0*/  ISETP.NE.AND P0, PT, R2, 0x1, PT ;  /* 0x000000010200780c */ /* 0x000fda0003f05270 */
[----:B------:R-:W-:-:S05]  /*65c0*/  @P0 IMAD.HI.U32 R2, R0, c[0x0][0x330], RZ ;  /* 0x0000cc0000020a27 */ /* 0x000fca00078e00ff */
[----:B------:R-:W-:-:S05]  /*65d0*/  @P0 SHF.R.U32.HI R0, RZ, c[0x0][0x334], R2 ;  /* 0x0000cd00ff000a19 */ /* 0x000fca0000011602 */
.L_x_360:
[----:B------:R-:W-:-:S05]  /*65e0*/  IMAD R0, R0, c[0x0][0x32c], RZ ;  /* 0x0000cb0000007a24 */ /* 0x000fca00078e02ff */
[----:B------:R-:W-:-:S05]  /*65f0*/  IMNMX R3, R3, R0, !PT ;  /* 0x0000000003037217 */ /* 0x000fca0007800200 */
.L_x_358:
[----:B------:R-:W-:Y:S01]  /*6600*/  IMAD.HI R0, R3, 0x2aaaaaab, RZ ;  /* 0x2aaaaaab03007827 */ /* 0x000fe200078e02ff */
[----:B------:R-:W-:Y:S01]  /*6610*/  PLOP3.LUT P2, PT, PT, PT, PT, 0x80, 0x0 ;  /* 0x000000000000781c */ /* 0x000fe20003f4f070 */
[----:B-1----:R-:W-:Y:S01]  /*6620*/  CS2R R10, SRZ ;  /* 0x00000000000a7805 */ /* 0x002fe2000001ff00 */
        /* <DEDUP_REMOVED lines=11> */
[----:B------:R-:W-:Y:S01]  /*66e0*/  IMAD.MOV.U32 R54, RZ, RZ, RZ ;  /* 0x000000ffff367224 */ /* 0x000fe200078e00ff */
[----:B------:R-:W-:Y:S01]  /*66f0*/  MOV R56, RZ ;  /* 0x000000ff00387202 */ /* 0x000fe20000000f00 */
[----:B------:R-:W-:Y:S01]  /*6700*/  CS2R R16, SRZ ;  /* 0x0000000000107805 */ /* 0x000fe2000001ff00 */
[----:B------:R-:W-:Y:S01]  /*6710*/  ISETP.GT.AND P0, PT, R227, R252, PT ;  /* 0x000000fce300720c */ /* 0x000fe20003f04270 */
[----:B------:R-:W-:Y:S01]  /*6720*/  IMAD.MOV.U32 R122, RZ, RZ, RZ ;  /* 0x000000ffff7a7224 */ /* 0x000fe200078e00ff */
[----:B------:R-:W-:Y:S01]  /*6730*/  MOV R52, RZ ;  /* 0x000000ff00347202 */ /* 0x000fe20000000f00 */
[----:B------:R-:W-:Y:S01]  /*6740*/  CS2R R18, SRZ ;  /* 0x0000000000127805 */ /* 0x000fe2000001ff00 */
[----:B------:R-:W-:Y:S01]  /*6750*/  MOV R120, RZ ;  /* 0x000000ff00787202 */ /* 0x000fe20000000f00 */
[----:B------:R-:W-:Y:S01]  /*6760*/  IMAD.MOV.U32 R118, RZ, RZ, RZ ;  /* 0x000000ffff767224 */ /* 0x000fe200078e00ff */
[----:B--23--:R-:W-:Y:S01]  /*6770*/  CS2R R20, SRZ ;  /* 0x0000000000147805 */ /* 0x00cfe2000001ff00 */
[----:B------:R-:W-:Y:S01]  /*6780*/  MOV R116, RZ ;  /* 0x000000ff00747202 */ /* 0x000fe20000000f00 */
[----:B------:R-:W-:Y:S01]  /*6790*/  IMAD.MOV.U32 R114, RZ, RZ, RZ ;  /* 0x000000ffff727224 */ /* 0x000fe200078e00ff */
[----:B------:R-:W-:Y:S01]  /*67a0*/  CS2R R22, SRZ ;  /* 0x0000000000167805 */ /* 0x000fe2000001ff00 */
[----:B------:R-:W-:Y:S01]  /*67b0*/  MOV R112, RZ ;  /* 0x000000ff00707202 */ /* 0x000fe20000000f00 */
[----:B------:R-:W-:Y:S01]  /*67c0*/  IMAD.MOV.U32 R110, RZ, RZ, RZ ;  /* 0x000000ffff6e7224 */ /* 0x000fe200078e00ff */
[----:B------:R-:W-:Y:S01]  /*67d0*/  CS2R R24, SRZ ;  /* 0x0000000000187805 */ /* 0x000fe2000001ff00 */
[----:B------:R-:W-:Y:S01]  /*67e0*/  MOV R108, RZ ;  /* 0x000000ff006c7202 */ /* 0x000fe20000000f00 */
[----:B------:R-:W-:Y:S01]  /*67f0*/  CS2R R106, SRZ ;  /* 0x00000000006a7805 */ /* 0x000fe2000001ff00 */
[----:B------:R-:W-:Y:S01]  /*6800*/  IMAD.MOV.U32 R104, RZ, RZ, RZ ;  /* 0x000000ffff687224 */ /* 0x000fe200078e00ff */
[----:B------:R-:W-:Y:S01]  /*6810*/  CS2R R102, SRZ ;  /* 0x0000000000667805 */ /* 0x000fe2000001ff00 */
[----:B------:R-:W-:Y:S01]  /*6820*/  MOV R27, RZ ;  /* 0x000000ff001b7202 */ /* 0x000fe20000000f00 */
[----:B------:R-:W-:Y:S01]  /*6830*/  IMAD.MOV.U32 R100, RZ, RZ, RZ ;  /* 0x000000ffff647224 */ /* 0x000fe200078e00ff */
        /* <DEDUP_REMOVED lines=11> */
[----:B------:R-:W-:Y:S01]  /*68f0*/  CS2R R78, SRZ ;  /* 0x00000000004e7805 */ /* 0x000fe2000001ff00 */
[----:B------:R-:W-:Y:S01]  /*6900*/  MOV R76, RZ ;  /* 0x000000ff004c7202 */ /* 0x000fe20000000f00 */
[----:B------:R-:W-:Y:S01]  /*6910*/  CS2R R32, SRZ ;  /* 0x0000000000207805 */ /* 0x000fe2000001ff00 */
[----:B------:R-:W-:Y:S05]  /*6920*/  @!P0 BRA `(.L_x_361) ;  /* 0x00016a9000008947 */ /* 0x000fea0003800000 */
[----:B------:R-:W2:Y:S01]  /*6930*/  LDL R4, [R1+0x28] ;  /* 0x0000280001047983 */ /* 0x000ea20000100800 */
[----:B------:R-:W-:-:S03]  /*6940*/  ISETP.NE.U32.AND P0, PT, RZ, c[0x0][0x340], PT ;  /* 0x0000d000ff007a0c */ /* 0x000fc60003f05070 */
[----:B------:R-:W3:Y:S01]  /*6950*/  LDL R170, [R1+0x8] ;  /* 0x0000080001aa7983 */ /* 0x000ee20000100800 */
[----:B------:R-:W-:-:S03]  /*6960*/  ISETP.NE.AND.EX P0, PT, RZ, c[0x0][0x344], PT, P0 ;  /* 0x0000d100ff007a0c */ /* 0x000fc60003f05300 */
[----:B------:R-:W4:Y:S10]  /*6970*/  LDL R216, [R1+0x24] ;  /* 0x0000240001d87983 */ /* 0x000f340000100800 */
[----:B------:R-:W-:-:S04]  /*6980*/  @P0 IMAD.MOV.U32 R2, RZ, RZ, 0x4 ;  /* 0x00000004ff020424 */ /* 0x000fc800078e00ff */
[----:B--2---:R-:W-:-:S05]  /*6990*/  @P0 IMAD.WIDE R2, R4, R2, c[0x0][0x340] ;  /* 0x0000d00004020625 */ /* 0x004fca00078e0202 */
[----:B------:R1:W2:Y:S01]  /*69a0*/  @P0 LDG.E R0, [R2.64] ;  /* 0x0000001202000981 */ /* 0x0002a2000c1e1900 */
[----:B------:R-:W-:Y:S01]  /*69b0*/  SHF.R.S32.HI R168, RZ, 0x1f, R167 ;  /* 0x0000001fffa87819 */ /* 0x000fe200000114a7 */
[----:B------:R-:W-:Y:S02]  /*69c0*/  IMAD.MOV.U32 R84, RZ, RZ, 0x60 ;  /* 0x00000060ff547424 */ /* 0x000fe400078e00ff */
[----:B------:R-:W-:Y:S02]  /*69d0*/  IMAD.MOV.U32 R221, RZ, RZ, c[0x0][0x2b8] ;  /* 0x0000ae00ffdd7624 */ /* 0x000fe400078e00ff */
[----:B------:R-:W-:Y:S01]  /*69e0*/  IMAD R164, R227, R84, -0x60 ;  /* 0xffffffa0e3a47424 */ /* 0x000fe200078e0254 */
[----:B-1----:R-:W-:-:S04]  /*69f0*/  LEA.HI R3, R168, R167, RZ, 0x3 ;  /* 0x000000a7a8037211 */ /* 0x002fc800078f18ff */
[----:B------:R-:W-:Y:S02]  /*6a00*/  LOP3.LUT R2, R3, 0xfffffff8, RZ, 0xc0, !PT ;  /* 0xfffffff803027812 */ /* 0x000fe400078ec0ff */
[----:B------:R-:W-:-:S03]  /*6a10*/  SHF.R.S32.HI R68, RZ, 0x3, R3 ;  /* 0x00000003ff447819 */ /* 0x000fc60000011403 */
[----:B------:R-:W-:-:S04]  /*6a20*/  IMAD.IADD R48, R167, 0x1, -R2 ;  /* 0x00000001a7307824 */ /* 0x000fc800078e0a02 */
[----:B------:R-:W-:Y:S01]  /*6a30*/  IMAD R197, R48, 0x20, R68 ;  /* 0x0000002030c57824 */ /* 0x000fe200078e0244 */
[----:B------:R-:W-:-:S03]  /*6a40*/  ISETP.NE.AND P1, PT, R221, 0x1, PT ;  /* 0x00000001dd00780c */ /* 0x000fc60003f25270 */
[----:B------:R-:W-:-:S04]  /*6a50*/  IMAD.IADD R2, R197, 0x1, R164 ;  /* 0x00000001c5027824 */ /* 0x000fc800078e02a4 */
[----:B----4-:R-:W-:Y:S01]  /*6a60*/  IMAD.IADD R9, R2, 0x1, R216 ;  /* 0x0000000102097824 */ /* 0x010fe200078e02d8 */
[----:B------:R-:W-:-:S03]  /*6a70*/  LOP3.LUT R215, R215, 0xffdfffff, RZ, 0xc0, !PT ;  /* 0xffdfffffd7d77812 */ /* 0x000fc600078ec0ff */
[----:B------:R-:W-:Y:S02]  /*6a80*/  IMAD.MOV.U32 R8, RZ, RZ, R9 ;  /* 0x000000ffff087224 */ /* 0x000fe400078e0009 */
[----:B------:R-:W-:Y:S01]  /*6a90*/  @P1 LOP3.LUT R215, R215, 0x200000, RZ, 0xfc, !PT ;  /* 0x00200000d7d71812 */ /* 0x000fe200078efcff */
[----:B------:R-:W-:Y:S01]  /*6aa0*/  IMAD.MOV.U32 R217, RZ, RZ, RZ ;  /* 0x000000ffffd97224 */ /* 0x000fe200078e00ff */
[----:B------:R-:W-:Y:S04]  /*6ab0*/  STL [R1], R197 ;  /* 0x000000c501007387 */ /* 0x000fe80000100800 */
[----:B------:R-:W-:Y:S01]  /*6ac0*/  BAR.SYNC.DEFER_BLOCKING 0x0 ;  /* 0x0000000000007b1d */ /* 0x000fe20000010000 */
[----:B------:R-:W-:Y:S01]  /*6ad0*/  @!P0 IMAD.MOV.U32 R0, RZ, RZ, R4 ;  /* 0x000000ffff008224 */ /* 0x000fe200078e0004 */
[----:B---3--:R-:W-:-:S04]  /*6ae0*/  ISETP.GE.AND P0, PT, R2, R170, PT ;  /* 0x000000aa0200720c */ /* 0x008fc80003f06270 */
[----:B--2---:R-:W-:Y:S02]  /*6af0*/  SHF.R.S32.HI R3, RZ, 0x1f, R0 ;  /* 0x0000001fff037819 */ /* 0x004fe40000011400 */
[----:B------:R-:W-:-:S03]  /*6b00*/  ISETP.GT.OR P0, PT, R197, 0x5f, P0 ;  /* 0x0000005fc500780c */ /* 0x000fc60000704670 */
[----:B------:R-:W-:Y:S02]  /*6b10*/  IMAD R2, R3, c[0x0][0x2b0], RZ ;  /* 0x0000ac0003027a24 */ /* 0x000fe400078e02ff */
[----:B------:R-:W-:-:S04]  /*6b20*/  @P1 IMAD.HI.U32 R3, R9, c[0x0][0x2bc], RZ ;  /* 0x0000af0009031a27 */ /* 0x000fc800078e00ff */
[C---:B------:R-:W-:Y:S01]  /*6b30*/  IMAD R2, R0.reuse, c[0x0][0x2b4], R2 ;  /* 0x0000ad0000027a24 */ /* 0x040fe200078e0202 */
[----:B------:R-:W-:Y:S01]  /*6b40*/  @P1 SHF.R.U32.HI R8, RZ, c[0x0][0x2c0], R3 ;  /* 0x0000b000ff081a19 */ /* 0x000fe20000011603 */
[----:B------:R-:W-:-:S04]  /*6b50*/  IMAD.WIDE.U32 R222, R0, c[0x0][0x2b0], RZ ;  /* 0x0000ac0000de7a25 */ /* 0x000fc800078e00ff */
[----:B------:R-:W-:Y:S01]  /*6b60*/  IMAD.IADD R191, R223, 0x1, R2 ;  /* 0x00000001dfbf7824 */ /* 0x000fe200078e0202 */
[----:B------:R-:W-:-:S04]  /*6b70*/  @!P0 IADD3 R0, P1, R8, R222, RZ ;  /* 0x000000de08008210 */ /* 0x000fc80007f3e0ff */
[----:B------:R-:W-:Y:S02]  /*6b80*/  @!P0 LEA.HI.X.SX32 R3, R8, R191, 0x1, P1 ;  /* 0x000000bf08038211 */ /* 0x000fe400008f0eff */
[----:B------:R-:W-:-:S04]  /*6b90*/  @!P0 LEA R2, P1, R0, c[0x0][0x2a0], 0x2 ;  /* 0x0000a80000028a11 */ /* 0x000fc800078210ff */
[----:B------:R-:W-:-:S05]  /*6ba0*/  @!P0 LEA.HI.X R3, R0, c[0x0][0x2a4], R3, 0x2, P1 ;  /* 0x0000a90000038a11 */ /* 0x000fca00008f1403 */
[----:B------:R1:W2:Y:S04]  /*6bb0*/  @!P0 LDG.E R217, [R2.64] ;  /* 0x0000001202d98981 */ /* 0x0002a8000c1e1900 */
[----:B------:R-:W-:Y:S04]  /*6bc0*/  STL.64 [R1+0x18], R222 ;  /* 0x000018de01007387 */ /* 0x000fe80000100a00 */
[----:B------:R-:W-:Y:S04]  /*6bd0*/  STL [R1+0x20], R191 ;  /* 0x000020bf01007387 */ /* 0x000fe80000100800 */
[----:B------:R-:W3:Y:S04]  /*6be0*/  LDL R169, [R1+0xc] ;  /* 0x00000c0001a97983 */ /* 0x000ee80000100800 */
[----:B------:R-:W4:Y:S01]  /*6bf0*/  S2R R31, SR_CTAID.Y ;  /* 0x00000000001f7919 */ /* 0x000f220000002600 */
[----:B------:R-:W-:-:S05]  /*6c00*/  SHF.R.S32.HI R0, RZ, 0x1f, R140 ;  /* 0x0000001fff007819 */ /* 0x000fca000001148c */
[----:B------:R-:W-:Y:S01]  /*6c10*/  IMAD R0, R0, c[0x0][0x178], RZ ;  /* 0x00005e0000007a24 */ /* 0x000fe200078e02ff */
[----:B------:R-:W-:Y:S01]  /*6c20*/  ISETP.NE.U32.AND P0, PT, RZ, c[0x0][0x348], PT ;  /* 0x0000d200ff007a0c */ /* 0x000fe20003f05070 */
[----:B-1----:R-:W-:-:S04]  /*6c30*/  IMAD.WIDE.U32 R2, R140, c[0x0][0x178], RZ ;  /* 0x00005e008c027a25 */ /* 0x002fc800078e00ff */
[----:B------:R-:W-:Y:S01]  /*6c40*/  IMAD R0, R140, c[0x0][0x17c], R0 ;  /* 0x00005f008c007a24 */ /* 0x000fe200078e0200 */
[----:B------:R-:W-:Y:S01]  /*6c50*/  ISETP.NE.AND.EX P0, PT, RZ, c[0x0][0x34c], PT, P0 ;  /* 0x0000d300ff007a0c */ /* 0x000fe20003f05300 */
[----:B------:R-:W-:Y:S02]  /*6c60*/  IMAD R6, R156, c[0x0][0x1b8], RZ ;  /* 0x00006e009c067a24 */ /* 0x000fe400078e02ff */
[----:B------:R-:W-:Y:S01]  /*6c70*/  IMAD.IADD R3, R3, 0x1, R0 ;  /* 0x0000000103037824 */ /* 0x000fe200078e0200 */
[----:B------:R-:W-:Y:S01]  /*6c80*/  SHF.R.S32.HI R0, RZ, 0x1f, R4 ;  /* 0x0000001fff007819 */ /* 0x000fe20000011404 */
[----:B------:R-:W-:-:S03]  /*6c90*/  IMAD.IADD R7, R218, 0x1, R197 ;  /* 0x00000001da077824 */ /* 0x000fc600078e02c5 */
[----:B------:R-:W-:Y:S01]  /*6ca0*/  SEL R5, R0, RZ, !P0 ;  /* 0x000000ff00057207 */ /* 0x000fe20004000000 */
[C---:B----4-:R-:W-:Y:S02]  /*6cb0*/  IMAD R6, R31.reuse, c[0x0][0x1bc], R6 ;  /* 0x00006f001f067a24 */ /* 0x050fe400078e0206 */
[----:B------:R-:W-:Y:S01]  /*6cc0*/  IMAD.WIDE.U32 R2, R31, c[0x0][0x1b8], R2 ;  /* 0x00006e001f027a25 */ /* 0x000fe200078e0002 */
[----:B------:R-:W-:-:S03]  /*6cd0*/  SEL R4, R4, RZ, !P0 ;  /* 0x000000ff04047207 */ /* 0x000fc60004000000 */
[----:B------:R-:W-:Y:S02]  /*6ce0*/  IMAD.IADD R3, R3, 0x1, R6 ;  /* 0x0000000103037824 */ /* 0x000fe400078e0206 */
[----:B------:R-:W-:-:S04]  /*6cf0*/  @P3 IMAD.HI.U32 R6, R7, c[0x0][0x2c8], RZ ;  /* 0x0000b20007063a27 */ /* 0x000fc800078e00ff */
[----:B------:R-:W-:Y:S02]  /*6d00*/  IMAD R5, R5, c[0x0][0x1c0], RZ ;  /* 0x0000700005057a24 */ /* 0x000fe400078e02ff */
[----:B------:R-:W-:Y:S01]  /*6d10*/  IMAD.MOV.U32 R0, RZ, RZ, R7 ;  /* 0x000000ffff007224 */ /* 0x000fe200078e0007 */
[----:B------:R-:W-:Y:S01]  /*6d20*/  @P3 SHF.R.U32.HI R0, RZ, c[0x0][0x2cc], R6 ;  /* 0x0000b300ff003a19 */ /* 0x000fe20000011606 */
[C---:B------:R-:W-:Y:S02]  /*6d30*/  IMAD R5, R4.reuse, c[0x0][0x1c4], R5 ;  /* 0x0000710004057a24 */ /* 0x040fe400078e0205 */
[----:B------:R-:W-:Y:S01]  /*6d40*/  IMAD.WIDE.U32 R2, R4, c[0x0][0x1c0], R2 ;  /* 0x0000700004027a25 */ /* 0x000fe200078e0002 */
[----:B------:R-:W-:-:S03]  /*6d50*/  SHF.R.S32.HI R4, RZ, 0x1f, R0 ;  /* 0x0000001fff047819 */ /* 0x000fc60000011400 */
[----:B------:R-:W-:Y:S02]  /*6d60*/  IMAD.IADD R3, R3, 0x1, R5 ;  /* 0x0000000103037824 */ /* 0x000fe400078e0205 */
[----:B------:R-:W-:Y:S02]  /*6d70*/  IMAD.MOV R5, RZ, RZ, -R8 ;  /* 0x000000ffff057224 */ /* 0x000fe400078e0a08 */
[----:B------:R-:W-:Y:S02]  /*6d80*/  IMAD.MOV R6, RZ, RZ, -R0 ;  /* 0x000000ffff067224 */ /* 0x000fe400078e0a00 */
[----:B------:R-:W-:Y:S02]  /*6d90*/  IMAD R4, R4, c[0x0][0x1b0], RZ ;  /* 0x00006c0004047a24 */ /* 0x000fe400078e02ff */
[----:B------:R-:W-:Y:S02]  /*6da0*/  IMAD R220, R5, c[0x0][0x2b8], R9 ;  /* 0x0000ae0005dc7a24 */ /* 0x000fe400078e0209 */
[----:B------:R-:W-:-:S02]  /*6db0*/  IMAD R6, R6, c[0x0][0x2c4], R7 ;  /* 0x0000b10006067a24 */ /* 0x000fc400078e0207 */
[C---:B------:R-:W-:Y:S01]  /*6dc0*/  IMAD R4, R0.reuse, c[0x0][0x1b4], R4 ;  /* 0x00006d0000047a24 */ /* 0x040fe200078e0204 */
[----:B------:R-:W-:Y:S01]  /*6dd0*/  SHF.R.S32.HI R80, RZ, 0x1f, R220 ;  /* 0x0000001fff507819 */ /* 0x000fe200000114dc */
[----:B------:R-:W-:Y:S01]  /*6de0*/  IMAD.WIDE.U32 R2, R0, c[0x0][0x1b0], R2 ;  /* 0x00006c0000027a25 */ /* 0x000fe200078e0002 */
[----:B------:R-:W-:Y:S02]  /*6df0*/  SHF.R.S32.HI R0, RZ, 0x1f, R6 ;  /* 0x0000001fff007819 */ /* 0x000fe40000011406 */
[----:B------:R-:W-:Y:S01]  /*6e00*/  LEA.HI R23, R168, R167, RZ, 0x4 ;  /* 0x000000a7a8177211 */ /* 0x000fe200078f20ff */
[----:B------:R-:W-:Y:S02]  /*6e10*/  IMAD R7, R80, c[0x0][0x1e0], RZ ;  /* 0x0000780050077a24 */ /* 0x000fe400078e02ff */
[----:B------:R-:W-:Y:S01]  /*6e20*/  IMAD R0, R0, c[0x0][0x1a8], RZ ;  /* 0x00006a0000007a24 */ /* 0x000fe200078e02ff */
[----:B------:R-:W-:Y:S01]  /*6e30*/  LOP3.LUT R10, R23, 0xfffffff0, RZ, 0xc0, !PT ;  /* 0xfffffff0170a7812 */ /* 0x000fe200078ec0ff */
[----:B------:R-:W-:-:S02]  /*6e40*/  IMAD.IADD R3, R3, 0x1, R4 ;  /* 0x0000000103037824 */ /* 0x000fc400078e0204 */
[----:B------:R-:W-:Y:S02]  /*6e50*/  IMAD R8, R220, c[0x0][0x1e4], R7 ;  /* 0x00007900dc087a24 */ /* 0x000fe400078e0207 */
[----:B------:R-:W-:Y:S02]  /*6e60*/  IMAD R9, R6, c[0x0][0x1ac], R0 ;  /* 0x00006b0006097a24 */ /* 0x000fe400078e0200 */
[----:B------:R-:W-:-:S04]  /*6e70*/  IMAD.WIDE.U32 R4, R220, c[0x0][0x1e0], RZ ;  /* 0x00007800dc047a25 */ /* 0x000fc800078e00ff */
[----:B------:R-:W-:-:S04]  /*6e80*/  IMAD.WIDE.U32 R6, R6, c[0x0][0x1a8], R2 ;  /* 0x00006a0006067a25 */ /* 0x000fc800078e0002 */
[----:B------:R-:W-:Y:S02]  /*6e90*/  IMAD.IADD R0, R167, 0x1, -R10 ;  /* 0x00000001a7007824 */ /* 0x000fe400078e0a0a */
[----:B------:R-:W-:Y:S02]  /*6ea0*/  IMAD R2, R156, c[0x0][0x1e8], RZ ;  /* 0x00007a009c027a24 */ /* 0x000fe400078e02ff */
[----:B------:R-:W-:Y:S01]  /*6eb0*/  IMAD.IADD R3, R5, 0x1, R8 ;  /* 0x0000000105037824 */ /* 0x000fe200078e0208 */
[----:B------:R-:W-:Y:S01]  /*6ec0*/  SHF.R.S32.HI R8, RZ, 0x1f, R0 ;  /* 0x0000001fff087819 */ /* 0x000fe20000011400 */
[----:B------:R-:W-:-:S04]  /*6ed0*/  IMAD.WIDE.U32 R200, R31, c[0x0][0x1e8], RZ ;  /* 0x00007a001fc87a25 */ /* 0x000fc800078e00ff */
[----:B------:R-:W-:Y:S02]  /*6ee0*/  IMAD R5, R31, c[0x0][0x1ec], R2 ;  /* 0x00007b001f057a24 */ /* 0x000fe400078e0202 */
[----:B------:R-:W-:Y:S01]  /*6ef0*/  IMAD.MOV.U32 R2, RZ, RZ, R4 ;  /* 0x000000ffff027224 */ /* 0x000fe200078e0004 */
[----:B------:R-:W-:Y:S01]  /*6f00*/  LEA.HI R22, R8, R0, RZ, 0x3 ;  /* 0x0000000008167211 */ /* 0x000fe200078f18ff */
[----:B------:R-:W-:Y:S01]  /*6f10*/  IMAD.IADD R190, R201, 0x1, R5 ;  /* 0x00000001c9be7824 */ /* 0x000fe200078e0205 */
[----:B------:R-:W-:Y:S01]  /*6f20*/  LEA R11, P1, R6, c[0x0][0x160], 0x1 ;  /* 0x00005800060b7a11 */ /* 0x000fe200078208ff */
[----:B------:R-:W-:Y:S01]  /*6f30*/  IMAD.IADD R7, R7, 0x1, R9 ;  /* 0x0000000107077824 */ /* 0x000fe200078e0209 */
[----:B------:R-:W-:Y:S01]  /*6f40*/  LOP3.LUT R8, R22, 0xfffffff8, RZ, 0xc0, !PT ;  /* 0xfffffff816087812 */ /* 0x000fe200078ec0ff */
[----:B------:R-:W-:-:S03]  /*6f50*/  IMAD.IADD R18, R218, 0x1, R68 ;  /* 0x00000001da127824 */ /* 0x000fc600078e0244 */
[----:B------:R-:W-:Y:S01]  /*6f60*/  LEA.HI.X R10, R6, c[0x0][0x164], R7, 0x1, P1 ;  /* 0x00005900060a7a11 */ /* 0x000fe200008f0c07 */
[----:B------:R-:W-:Y:S02]  /*6f70*/  IMAD.IADD R21, R0, 0x1, -R8 ;  /* 0x0000000100157824 */ /* 0x000fe400078e0a08 */
[----:B------:R-:W-:Y:S02]  /*6f80*/  IMAD.SHL.U32 R6, R68, 0x40, RZ ;  /* 0x0000004044067824 */ /* 0x000fe400078e00ff */
[----:B------:R-:W-:-:S03]  /*6f90*/  IMAD.SHL.U32 R224, R48, 0x8, RZ ;  /* 0x0000000830e07824 */ /* 0x000fc600078e00ff */
[----:B------:R-:W-:Y:S02]  /*6fa0*/  LOP3.LUT R24, R6, 0x1c0, RZ, 0xc0, !PT ;  /* 0x000001c006187812 */ /* 0x000fe400078ec0ff */
[----:B------:R-:W-:Y:S02]  /*6fb0*/  IADD3 R188, R224, 0x40, RZ ;  /* 0x00000040e0bc7810 */ /* 0x000fe40007ffe0ff */
[----:B------:R-:W-:Y:S01]  /*6fc0*/  SHF.R.U32.HI R41, RZ, 0x3, R24 ;  /* 0x00000003ff297819 */ /* 0x000fe20000011618 */
[----:B------:R-:W-:Y:S01]  /*6fd0*/  IMAD.MOV.U32 R6, RZ, RZ, 0x10 ;  /* 0x00000010ff067424 */ /* 0x000fe200078e00ff */
[----:B------:R-:W-:Y:S04]  /*6fe0*/  SHFL.IDX PT, R8, R11, 0x1, 0x181f ;  /* 0x00381f000b087f89 */ /* 0x000fe800000e0000 */
[----:B------:R-:W-:Y:S01]  /*6ff0*/  SHFL.IDX PT, R9, R10, 0x1, 0x181f ;  /* 0x00381f000a097f89 */ /* 0x000fe200000e0000 */
[----:B------:R-:W-:Y:S01]  /*7000*/  IADD3 R12, R18, 0x60, RZ ;  /* 0x00000060120c7810 */ /* 0x000fe20007ffe0ff */
[----:B------:R-:W-:-:S04]  /*7010*/  IMAD R84, R227, -0x60, R84 ;  /* 0xffffffa0e3547824 */ /* 0x000fc800078e0254 */
[----:B------:R-:W-:-:S04]  /*7020*/  IMAD.IADD R165, R170, 0x1, R84 ;  /* 0x00000001aaa57824 */ /* 0x000fc800078e0254 */
[----:B------:R-:W-:Y:S01]  /*7030*/  IMAD.IADD R85, R165, 0x1, -R68 ;  /* 0x00000001a5557824 */ /* 0x000fe200078e0a44 */
[----:B--2---:R-:W-:Y:S01]  /*7040*/  SHF.R.S32.HI R79, RZ, 0x1f, R217 ;  /* 0x0000001fff4f7819 */ /* 0x004fe200000114d9 */
[----:B------:R-:W-:-:S04]  /*7050*/  IMAD.WIDE.U32 R2, R217, c[0x0][0x1f0], R2 ;  /* 0x00007c00d9027a25 */ /* 0x000fc800078e0002 */
[----:B------:R-:W-:Y:S01]  /*7060*/  IMAD R5, R79, c[0x0][0x1f0], RZ ;  /* 0x00007c004f057a24 */ /* 0x000fe200078e02ff */
[----:B------:R-:W-:-:S03]  /*7070*/  IADD3 R4, P0, R200, R2, RZ ;  /* 0x00000002c8047210 */ /* 0x000fc60007f1e0ff */
[----:B------:R-:W-:Y:S02]  /*7080*/  IMAD R5, R217, c[0x0][0x1f4], R5 ;  /* 0x00007d00d9057a24 */ /* 0x000fe400078e0205 */
[----:B---3--:R-:W-:Y:S01]  /*7090*/  IMAD R45, R169, c[0x0][0x2c4], RZ ;  /* 0x0000b100a92d7a24 */ /* 0x008fe200078e02ff */
[----:B------:R-:W-:Y:S02]  /*70a0*/  SHFL.IDX PT, R2, R11, RZ, 0x181f ;  /* 0x00181fff0b027589 */ /* 0x000fe400000e0000 */
[----:B------:R-:W-:Y:S02]  /*70b0*/  IADD3.X R0, R190, R3, R5, P0, !PT ;  /* 0x00000003be007210 */ /* 0x000fe400007fe405 */
[----:B------:R-:W-:Y:S01]  /*70c0*/  ISETP.GE.AND P4, PT, R18, R45, PT ;  /* 0x0000002d1200720c */ /* 0x000fe20003f86270 */
[----:B------:R-:W1:Y:S01]  /*70d0*/  SHFL.IDX PT, R3, R10, RZ, 0x181f ;  /* 0x00181fff0a037589 */ /* 0x000e6200000e0000 */
[----:B------:R-:W-:Y:S02]  /*70e0*/  LEA.HI R5, R168, R167, RZ, 0x6 ;  /* 0x000000a7a8057211 */ /* 0x000fe400078f30ff */
[----:B------:R-:W-:-:S03]  /*70f0*/  LEA R20, P0, R4, c[0x0][0x1c8], 0x1 ;  /* 0x0000720004147a11 */ /* 0x000fc600078008ff */
[----:B------:R-:W-:Y:S01]  /*7100*/  IMAD.SHL.U32 R5, R5, 0x8, RZ ;  /* 0x0000000805057824 */ /* 0x000fe200078e00ff */
[----:B------:R-:W-:Y:S02]  /*7110*/  LEA.HI.X R19, R4, c[0x0][0x1cc], R0, 0x1, P0 ;  /* 0x0000730004137a11 */ /* 0x000fe400000f0c00 */
[----:B------:R-:W-:-:S03]  /*7120*/  LOP3.LUT R4, R24, 0x38, R224, 0xf8, !PT ;  /* 0x0000003818047812 */ /* 0x000fc600078ef8e0 */
[----:B------:R-:W-:Y:S02]  /*7130*/  @!P4 SHF.R.S32.HI R0, RZ, 0x1f, R188 ;  /* 0x0000001fff00c819 */ /* 0x000fe400000114bc */
[----:B------:R-:W-:Y:S02]  /*7140*/  LOP3.LUT R30, R5, 0xfffffe00, RZ, 0xc0, !PT ;  /* 0xfffffe00051e7812 */ /* 0x000fe400078ec0ff */
[----:B------:R-:W-:Y:S02]  /*7150*/  LOP3.LUT R4, R4, R41, RZ, 0x3c, !PT ;  /* 0x0000002904047212 */ /* 0x000fe400078e3cff */
[----:B------:R-:W-:Y:S02]  /*7160*/  R2P PR, R21, 0x6 ;  /* 0x0000000615007804 */ /* 0x000fe40000000000 */
[----:B------:R-:W-:Y:S02]  /*7170*/  ISETP.GE.AND P3, PT, R224, c[0x0][0x198], PT ;  /* 0x00006600e0007a0c */ /* 0x000fe40003f66270 */
[----:B------:R-:W-:-:S02]  /*7180*/  @!P4 LEA.HI R0, R0, R188, RZ, 0x3 ;  /* 0x000000bc0000c211 */ /* 0x000fc400078f18ff */
[----:B------:R-:W-:Y:S01]  /*7190*/  ISETP.GE.AND P0, PT, R188, c[0x0][0x198], PT ;  /* 0x00006600bc007a0c */ /* 0x000fe20003f06270 */
[----:B------:R-:W-:Y:S01]  /*71a0*/  IMAD.IADD R219, R30, 0x1, R4 ;  /* 0x000000011edb7824 */ /* 0x000fe200078e0204 */
[----:B------:R-:W-:Y:S02]  /*71b0*/  @!P4 LOP3.LUT R4, R0, 0xfffffff8, RZ, 0xc0, !PT ;  /* 0xfffffff80004c812 */ /* 0x000fe400078ec0ff */
[----:B------:R-:W-:Y:S01]  /*71c0*/  SEL R5, R6, 0xfffffff0, !P1 ;  /* 0xfffffff006057807 */ /* 0x000fe20004800000 */
[----:B------:R-:W-:Y:S02]  /*71d0*/  @!P4 IMAD.SHL.U32 R0, R219, 0x2, RZ ;  /* 0x00000002db00c824 */ /* 0x000fe400078e00ff */
[----:B-1----:R-:W-:-:S04]  /*71e0*/  @!P4 IMAD.WIDE R6, R224, 0x2, R2 ;  /* 0x00000002e006c825 */ /* 0x002fc800078e0202 */
[----:B------:R-:W-:Y:S01]  /*71f0*/  @!P4 IMAD.WIDE R2, R4, 0x2, R2 ;  /* 0x000000020402c825 */ /* 0x000fe200078e0202 */
[----:B------:R1:W-:Y:S04]  /*7200*/  @!P4 LDGSTS.E.BYPASS.LTC128B.128 [R0+0x100], [R6.64], !P3 ;  /* 0x001000000600cfae */ /* 0x0003e8000d901d52 */
[----:B------:R2:W-:Y:S01]  /*7210*/  @!P4 LDGSTS.E.BYPASS.LTC128B.128 [R0+0x4100], [R2.64], !P0 ;  /* 0x041000000200cfae */ /* 0x0005e2000c101d52 */
[----:B------:R-:W-:-:S04]  /*7220*/  IADD3 R4, R18, 0x20, RZ ;  /* 0x0000002012047810 */ /* 0x000fc80007ffe0ff */
[----:B------:R-:W-:Y:S02]  /*7230*/  ISETP.GE.AND P1, PT, R4, R45, PT ;  /* 0x0000002d0400720c */ /* 0x000fe40003f26270 */
[----:B--2---:R-:W-:-:S04]  /*7240*/  IADD3 R2, R18, 0x40, RZ ;  /* 0x0000004012027810 */ /* 0x004fc80007ffe0ff */
[-C--:B------:R-:W-:Y:S01]  /*7250*/  ISETP.GE.AND P5, PT, R2, R45.reuse, PT ;  /* 0x0000002d0200720c */ /* 0x080fe20003fa6270 */
[----:B-1----:R-:W-:Y:S06]  /*7260*/  SHFL.IDX PT, R6, R11, 0x2, 0x181f ;  /* 0x00581f000b067f89 */ /* 0x002fec00000e0000 */
[--C-:B------:R-:W-:Y:S02]  /*7270*/  @!P1 SHF.R.S32.HI R0, RZ, 0x1f, R188.reuse ;  /* 0x0000001fff009819 */ /* 0x100fe400000114bc */
[----:B------:R-:W-:Y:S01]  /*7280*/  ISETP.GE.AND P6, PT, R12, R45, PT ;  /* 0x0000002d0c00720c */ /* 0x000fe20003fc6270 */
[----:B------:R-:W1:Y:S03]  /*7290*/  SHFL.IDX PT, R7, R10, 0x2, 0x181f ;  /* 0x00581f000a077f89 */ /* 0x000e6600000e0000 */
[----:B------:R-:W-:Y:S01]  /*72a0*/  @!P5 SHF.R.S32.HI R2, RZ, 0x1f, R188 ;  /* 0x0000001fff02d819 */ /* 0x000fe200000114bc */
[----:B------:R2:W-:Y:S03]  /*72b0*/  SHFL.IDX PT, R3, R10, 0x3, 0x181f ;  /* 0x00781f000a037f89 */ /* 0x0005e600000e0000 */
[----:B------:R-:W-:-:S02]  /*72c0*/  @!P5 LEA.HI R4, R2, R188, RZ, 0x3 ;  /* 0x000000bc0204d211 */ /* 0x000fc400078f18ff */
[----:B------:R3:W4:Y:S01]  /*72d0*/  SHFL.IDX PT, R2, R11, 0x3, 0x181f ;  /* 0x00781f000b027f89 */ /* 0x00072200000e0000 */
[----:B------:R-:W-:-:S04]  /*72e0*/  @!P1 LEA.HI R0, R0, R188, RZ, 0x3 ;  /* 0x000000bc00009211 */ /* 0x000fc800078f18ff */
[----:B------:R-:W-:-:S05]  /*72f0*/  @!P1 LOP3.LUT R0, R0, 0xfffffff8, RZ, 0xc0, !PT ;  /* 0xfffffff800009812 */ /* 0x000fca00078ec0ff */
[----:B------:R-:W-:Y:S01]  /*7300*/  @!P1 IMAD.WIDE R14, R0, 0x2, R8 ;  /* 0x00000002000e9825 */ /* 0x000fe200078e0208 */
[----:B------:R-:W-:-:S04]  /*7310*/  @!P6 SHF.R.S32.HI R0, RZ, 0x1f, R188 ;  /* 0x0000001fff00e819 */ /* 0x000fc800000114bc */
[----:B------:R-:W-:Y:S01]  /*7320*/  @!P6 LEA.HI R0, R0, R188, RZ, 0x3 ;  /* 0x000000bc0000e211 */ /* 0x000fe200078f18ff */
[----:B------:R-:W-:Y:S01]  /*7330*/  @!P1 IMAD.SHL.U32 R16, R219, 0x2, RZ ;  /* 0x00000002db109824 */ /* 0x000fe200078e00ff */
[----:B--2---:R-:W-:Y:S01]  /*7340*/  @!P5 LOP3.LUT R10, R4, 0xfffffff8, RZ, 0xc0, !PT ;  /* 0xfffffff8040ad812 */ /* 0x004fe200078ec0ff */
[----:B------:R-:W-:Y:S01]  /*7350*/  @!P1 IMAD.WIDE R12, R224, 0x2, R8 ;  /* 0x00000002e00c9825 */ /* 0x000fe200078e0208 */
[----:B------:R-:W-:-:S03]  /*7360*/  @!P6 LOP3.LUT R0, R0, 0xfffffff8, RZ, 0xc0, !PT ;  /* 0xfffffff80000e812 */ /* 0x000fc600078ec0ff */
[----:B------:R-:W-:Y:S01]  /*7370*/  @!P5 IMAD.SHL.U32 R4, R219, 0x2, RZ ;  /* 0x00000002db04d824 */ /* 0x000fe200078e00ff */
[----:B------:R2:W-:Y:S01]  /*7380*/  @!P1 LDGSTS.E.BYPASS.LTC128B.128 [R16+0x1100], [R12.64], !P3 ;  /* 0x011000000c109fae */ /* 0x0005e2000d901d52 */
[----:B-1----:R-:W-:-:S03]  /*7390*/  @!P5 IMAD.WIDE R8, R224, 0x2, R6 ;  /* 0x00000002e008d825 */ /* 0x002fc600078e0206 */
[----:B------:R2:W-:Y:S01]  /*73a0*/  @!P1 LDGSTS.E.BYPASS.LTC128B.128 [R16+0x5100], [R14.64], !P0 ;  /* 0x051000000e109fae */ /* 0x0005e2000c101d52 */
[----:B---3--:R-:W-:-:S03]  /*73b0*/  @!P5 IMAD.WIDE R10, R10, 0x2, R6 ;  /* 0x000000020a0ad825 */ /* 0x008fc600078e0206 */
[----:B------:R1:W-:Y:S01]  /*73c0*/  @!P5 LDGSTS.E.BYPASS.LTC128B.128 [R4+0x2100], [R8.64], !P3 ;  /* 0x021000000804dfae */ /* 0x0003e2000d901d52 */
[----:B------:R-:W-:Y:S02]  /*73d0*/  @!P6 IMAD.SHL.U32 R17, R219, 0x2, RZ ;  /* 0x00000002db11e824 */ /* 0x000fe400078e00ff */
[--C-:B----4-:R-:W-:Y:S01]  /*73e0*/  @!P6 IMAD.WIDE R6, R224, 0x2, R2.reuse ;  /* 0x00000002e006e825 */ /* 0x110fe200078e0202 */
[----:B------:R3:W-:Y:S03]  /*73f0*/  @!P5 LDGSTS.E.BYPASS.LTC128B.128 [R4+0x6100], [R10.64], !P0 ;  /* 0x061000000a04dfae */ /* 0x0007e6000c101d52 */
[----:B------:R-:W-:Y:S01]  /*7400*/  @!P6 IMAD.WIDE R2, R0, 0x2, R2 ;  /* 0x000000020002e825 */ /* 0x000fe200078e0202 */
[----:B------:R4:W-:Y:S04]  /*7410*/  @!P6 LDGSTS.E.BYPASS.LTC128B.128 [R17+0x3100], [R6.64], !P3 ;  /* 0x031000000611efae */ /* 0x0009e8000d901d52 */
[----:B------:R1:W-:Y:S01]  /*7420*/  @!P6 LDGSTS.E.BYPASS.LTC128B.128 [R17+0x7100], [R2.64], !P0 ;  /* 0x071000000211efae */ /* 0x0003e2000c101d52 */
[----:B------:R-:W-:-:S02]  /*7430*/  ISETP.GE.AND P0, PT, R85, 0x1, PT ;  /* 0x000000015500780c */ /* 0x000fc40003f06270 */
[----:B------:R-:W-:Y:S01]  /*7440*/  ISETP.GE.AND P3, PT, R188, c[0x0][0x1d4], PT ;  /* 0x00007500bc007a0c */ /* 0x000fe20003f66270 */
[----:B------:R-:W0:Y:S04]  /*7450*/  LDGDEPBAR ;  /* 0x00000000000079af */ /* 0x000e280000000000 */
[----:B----4-:R-:W-:Y:S04]  /*7460*/  SHFL.IDX PT, R6, R20, RZ, 0x181f ;  /* 0x00181fff14067589 */ /* 0x010fe800000e0000 */
[----:B------:R-:W4:Y:S01]  /*7470*/  SHFL.IDX PT, R7, R19, RZ, 0x181f ;  /* 0x00181fff13077589 */ /* 0x000f2200000e0000 */
[----:B-1----:R-:W-:Y:S01]  /*7480*/  IMAD.MOV.U32 R2, RZ, RZ, 0x20 ;  /* 0x00000020ff027424 */ /* 0x002fe200078e00ff */
[----:B------:R-:W-:-:S04]  /*7490*/  @P0 SHF.R.S32.HI R0, RZ, 0x1f, R188 ;  /* 0x0000001fff000819 */ /* 0x000fc800000114bc */
[----:B------:R-:W-:Y:S02]  /*74a0*/  @P0 LEA.HI R0, R0, R188, RZ, 0x3 ;  /* 0x000000bc00000211 */ /* 0x000fe400078f18ff */
[----:B------:R-:W-:Y:S02]  /*74b0*/  SEL R2, R2, 0xffffffe0, !P2 ;  /* 0xffffffe002027807 */ /* 0x000fe40005000000 */
[----:B------:R-:W-:Y:S02]  /*74c0*/  ISETP.GE.AND P2, PT, R224, c[0x0][0x1d4], PT ;  /* 0x00007500e0007a0c */ /* 0x000fe40003f46270 */
[----:B------:R-:W-:Y:S01]  /*74d0*/  @P0 LOP3.LUT R0, R0, 0xfffffff8, RZ, 0xc0, !PT ;  /* 0xfffffff800000812 */ /* 0x000fe200078ec0ff */
[----:B------:R-:W-:-:S04]  /*74e0*/  @P0 IMAD.SHL.U32 R3, R219, 0x2, RZ ;  /* 0x00000002db030824 */ /* 0x000fc800078e00ff */
[----:B----4-:R-:W-:-:S04]  /*74f0*/  @P0 IMAD.WIDE R8, R0, 0x2, R6 ;  /* 0x0000000200080825 */ /* 0x010fc800078e0206 */
[----:B------:R-:W-:-:S05]  /*7500*/  @P0 IMAD.WIDE R6, R224, 0x2, R6 ;  /* 0x00000002e0060825 */ /* 0x000fca00078e0206 */
[----:B------:R1:W-:Y:S04]  /*7510*/  @P0 LDGSTS.E.BYPASS.LTC128B.128 [R3+0x8100], [R6.64], !P2 ;  /* 0x0810000006030fae */ /* 0x0003e8000d101d52 */
[----:B------:R4:W-:Y:S01]  /*7520*/  @P0 LDGSTS.E.BYPASS.LTC128B.128 [R3+0xb100], [R8.64], !P3 ;  /* 0x0b10000008030fae */ /* 0x0009e2000d901d52 */
[----:B------:R-:W-:-:S03]  /*7530*/  ISETP.GE.AND P0, PT, R85, 0x21, PT ;  /* 0x000000215500780c */ /* 0x000fc60003f06270 */
[----:B-1----:R-:W-:Y:S04]  /*7540*/  SHFL.IDX PT, R6, R20, 0x1, 0x181f ;  /* 0x00381f0014067f89 */ /* 0x002fe800000e0000 */
[----:B------:R-:W1:Y:S06]  /*7550*/  SHFL.IDX PT, R7, R19, 0x1, 0x181f ;  /* 0x00381f0013077f89 */ /* 0x000e6c00000e0000 */
[----:B------:R-:W-:-:S04]  /*7560*/  @P0 SHF.R.S32.HI R0, RZ, 0x1f, R188 ;  /* 0x0000001fff000819 */ /* 0x000fc800000114bc */
[----:B------:R-:W-:-:S04]  /*7570*/  @P0 LEA.HI R0, R0, R188, RZ, 0x3 ;  /* 0x000000bc00000211 */ /* 0x000fc800078f18ff */
[----:B----4-:R-:W-:Y:S01]  /*7580*/  @P0 LOP3.LUT R3, R0, 0xfffffff8, RZ, 0xc0, !PT ;  /* 0xfffffff800030812 */ /* 0x010fe200078ec0ff */
[----:B------:R-:W-:Y:S02]  /*7590*/  @P0 IMAD.SHL.U32 R0, R219, 0x2, RZ ;  /* 0x00000002db000824 */ /* 0x000fe400078e00ff */
[----:B-1----:R-:W-:-:S04]  /*75a0*/  @P0 IMAD.WIDE R8, R224, 0x2, R6 ;  /* 0x00000002e0080825 */ /* 0x002fc800078e0206 */
[----:B------:R-:W-:Y:S01]  /*75b0*/  @P0 IMAD.WIDE R6, R3, 0x2, R6 ;  /* 0x0000000203060825 */ /* 0x000fe200078e0206 */
[----:B------:R1:W-:Y:S04]  /*75c0*/  @P0 LDGSTS.E.BYPASS.LTC128B.128 [R0+0x9100], [R8.64], !P2 ;  /* 0x0910000008000fae */ /* 0x0003e8000d101d52 */
[----:B------:R1:W-:Y:S01]  /*75d0*/  @P0 LDGSTS.E.BYPASS.LTC128B.128 [R0+0xc100], [R6.64], !P3 ;  /* 0x0c10000006000fae */ /* 0x0003e2000d901d52 */
[----:B------:R-:W-:Y:S01]  /*75e0*/  ISETP.GE.AND P0, PT, R85, 0x41, PT ;  /* 0x000000415500780c */ /* 0x000fe20003f06270 */
[----:B-1----:R-:W-:-:S04]  /*75f0*/  IMAD R0, R220, c[0x0][0x1e0], RZ ;  /* 0x00007800dc007a24 */ /* 0x002fc800078e02ff */
[----:B------:R-:W-:-:S04]  /*7600*/  IMAD R0, R217, c[0x0][0x1f0], R0 ;  /* 0x00007c00d9007a24 */ /* 0x000fc800078e0200 */
[----:B------:R-:W-:-:S05]  /*7610*/  IMAD R0, R31, c[0x0][0x1e8], R0 ;  /* 0x00007a001f007a24 */ /* 0x000fca00078e0200 */
[----:B------:R-:W-:Y:S01]  /*7620*/  LEA R6, R0, c[0x0][0x1c8], 0x1 ;  /* 0x0000720000067a11 */ /* 0x000fe200078e08ff */
[----:B------:R-:W-:Y:S05]  /*7630*/  SHFL.IDX PT, R7, R19, 0x2, 0x181f ;  /* 0x00581f0013077f89 */ /* 0x000fea00000e0000 */
[----:B------:R-:W1:Y:S01]  /*7640*/  SHFL.IDX PT, R6, R6, 0x2, 0x181f ;  /* 0x00581f0006067f89 */ /* 0x000e6200000e0000 */
[----:B------:R-:W-:-:S04]  /*7650*/  @P0 SHF.R.S32.HI R0, RZ, 0x1f, R188 ;  /* 0x0000001fff000819 */ /* 0x000fc800000114bc */
[----:B------:R-:W-:-:S04]  /*7660*/  @P0 LEA.HI R0, R0, R188, RZ, 0x3 ;  /* 0x000000bc00000211 */ /* 0x000fc800078f18ff */
[----:B------:R-:W-:Y:S01]  /*7670*/  @P0 LOP3.LUT R3, R0, 0xfffffff8, RZ, 0xc0, !PT ;  /* 0xfffffff800030812 */ /* 0x000fe200078ec0ff */
[----:B------:R-:W-:Y:S02]  /*7680*/  @P0 IMAD.SHL.U32 R0, R219, 0x2, RZ ;  /* 0x00000002db000824 */ /* 0x000fe400078e00ff */
[----:B-1----:R-:W-:-:S04]  /*7690*/  @P0 IMAD.WIDE R8, R224, 0x2, R6 ;  /* 0x00000002e0080825 */ /* 0x002fc800078e0206 */
[----:B------:R-:W-:Y:S01]  /*76a0*/  @P0 IMAD.WIDE R6, R3, 0x2, R6 ;  /* 0x0000000203060825 */ /* 0x000fe200078e0206 */
[----:B------:R1:W-:Y:S04]  /*76b0*/  @P0 LDGSTS.E.BYPASS.LTC128B.128 [R0+0xa100], [R8.64], !P2 ;  /* 0x0a10000008000fae */ /* 0x0003e8000d101d52 */
[----:B------:R1:W-:Y:S01]  /*76c0*/  @P0 LDGSTS.E.BYPASS.LTC128B.128 [R0+0xd100], [R6.64], !P3 ;  /* 0x0d10000006000fae */ /* 0x0003e2000d901d52 */
[----:B------:R-:W-:Y:S02]  /*76d0*/  LOP3.LUT R215, R215, 0xfffbffff, RZ, 0xc0, !PT ;  /* 0xfffbffffd7d77812 */ /* 0x000fe400078ec0ff */
[----:B------:R-:W-:Y:S01]  /*76e0*/  ISETP.LT.AND P0, PT, RZ, c[0x0][0x27c], PT ;  /* 0x00009f00ff007a0c */ /* 0x000fe20003f01270 */
[----:B------:R-:W-:Y:S01]  /*76f0*/  IMAD.WIDE.U32 R82, R31, c[0x0][0x210], RZ ;  /* 0x000084001f527a25 */ /* 0x000fe200078e00ff */
[----:B------:R-:W-:Y:S01]  /*7700*/  @P2 LOP3.LUT R215, R215, 0x40000, RZ, 0xfc, !PT ;  /* 0x00040000d7d72812 */ /* 0x000fe200078efcff */
[----:B------:R-:W0:Y:S01]  /*7710*/  LDGDEPBAR ;  /* 0x00000000000079af */ /* 0x000e220000000000 */
[----:B-1----:R-:W-:-:S04]  /*7720*/  SHF.R.S32.HI R0, RZ, 0x4, R23 ;  /* 0x00000004ff007819 */ /* 0x002fc80000011417 */
[----:B------:R-:W-:-:S04]  /*7730*/  LEA.HI R3, R23, R0, RZ, 0x1 ;  /* 0x0000000017037211 */ /* 0x000fc800078f08ff */
[----:B------:R-:W-:-:S05]  /*7740*/  LOP3.LUT R3, R3, 0xfffffffe, RZ, 0xc0, !PT ;  /* 0xfffffffe03037812 */ /* 0x000fca00078ec0ff */
[----:B------:R-:W-:Y:S02]  /*7750*/  IMAD.IADD R78, R0, 0x1, -R3 ;  /* 0x00000001004e7824 */ /* 0x000fe400078e0a03 */
[----:B------:R-:W-:Y:S02]  /*7760*/  IMAD.SHL.U32 R0, R21, 0x40, RZ ;  /* 0x0000004015007824 */ /* 0x000fe400078e00ff */
[----:B------:R-:W-:-:S03]  /*7770*/  IMAD.SHL.U32 R3, R78, 0x8, RZ ;  /* 0x000000084e037824 */ /* 0x000fc600078e00ff */
[----:B------:R-:W-:Y:S02]  /*7780*/  LOP3.LUT R0, R0, 0x1c0, RZ, 0xc0, !PT ;  /* 0x000001c000007812 */ /* 0x000fe400078ec0ff */
[----:B------:R-:W-:Y:S02]  /*7790*/  ISETP.GT.AND P2, PT, R197, 0x5f, PT ;  /* 0x0000005fc500780c */ /* 0x000fe40003f44270 */
[----:B------:R-:W-:Y:S02]  /*77a0*/  LOP3.LUT R3, R0, 0x8, R3, 0xf8, !PT ;  /* 0x0000000800037812 */ /* 0x000fe400078ef803 */
[----:B---3--:R-:W-:Y:S02]  /*77b0*/  SHF.R.U32.HI R4, RZ, 0x3, R0 ;  /* 0x00000003ff047819 */ /* 0x008fe40000011600 */
[----:B------:R-:W-:Y:S02]  /*77c0*/  LOP3.LUT R215, R215, 0xffefffff, RZ, 0xc0, !PT ;  /* 0xffefffffd7d77812 */ /* 0x000fe400078ec0ff */
[----:B------:R-:W-:Y:S01]  /*77d0*/  LOP3.LUT R4, R3, R4, RZ, 0x3c, !PT ;  /* 0x0000000403047212 */ /* 0x000fe200078e3cff */
[----:B------:R-:W-:Y:S01]  /*77e0*/  IMAD R3, R156, c[0x0][0x210], RZ ;  /* 0x000084009c037a24 */ /* 0x000fe200078e02ff */
[----:B------:R-:W-:Y:S01]  /*77f0*/  @P3 LOP3.LUT R215, R215, 0x100000, RZ, 0xfc, !PT ;  /* 0x00100000d7d73812 */ /* 0x000fe200078efcff */
[----:B------:R-:W-:-:S02]  /*7800*/  IMAD.SHL.U32 R0, R22, 0x40, RZ ;  /* 0x0000004016007824 */ /* 0x000fc400078e00ff */
[----:B------:R-:W-:Y:S01]  /*7810*/  IMAD R3, R31, c[0x0][0x214], R3 ;  /* 0x000085001f037a24 */ /* 0x000fe200078e0203 */
[----:B------:R-:W-:Y:S02]  /*7820*/  LOP3.LUT R215, R215, 0xfff7ffff, RZ, 0xc0, !PT ;  /* 0xfff7ffffd7d77812 */ /* 0x000fe400078ec0ff */
[----:B------:R-:W-:Y:S01]  /*7830*/  SEL R229, RZ, 0x10, P3 ;  /* 0x00000010ffe57807 */ /* 0x000fe20001800000 */
[----:B------:R-:W-:Y:S01]  /*7840*/  IMAD.IADD R81, R83, 0x1, R3 ;  /* 0x0000000153517824 */ /* 0x000fe200078e0203 */
[----:B------:R-:W-:Y:S02]  /*7850*/  LOP3.LUT R4, R4, 0xfffffe00, R0, 0xf8, !PT ;  /* 0xfffffe0004047812 */ /* 0x000fe400078ef800 */
[----:B------:R-:W-:Y:S02]  /*7860*/  IADD3 R166, R227, -0x1, RZ ;  /* 0xffffffffe3a67810 */ /* 0x000fe40007ffe0ff */
[----:B------:R-:W-:Y:S02]  /*7870*/  ISETP.NE.AND P3, PT, R26, 0x1, PT ;  /* 0x000000011a00780c */ /* 0x000fe40003f65270 */
[----:B------:R-:W-:Y:S01]  /*7880*/  @P2 LOP3.LUT R215, R215, 0x80000, RZ, 0xfc, !PT ;  /* 0x00080000d7d72812 */ /* 0x000fe200078efcff */
[----:B------:R-:W-:Y:S05]  /*7890*/  @P0 BRA `(.L_x_362) ;  /* 0x0000002000000947 */ /* 0x000fea0003800000 */
[----:B--2---:R-:W-:-:S04]  /*78a0*/  DEPBAR.LE SB0, 0x1 ;  /* 0x000080400000791a */ /* 0x004fc80000000000 */
[----:B------:R-:W-:Y:S05]  /*78b0*/  BRA `(.L_x_363) ;  /* 0x00004cd000007947 */ /* 0x000fea0003800000 */
.L_x_362:
[----:B--2---:R-:W-:Y:S01]  /*78c0*/  ULDC.U8 UR4, c[0x0][0x298] ;  /* 0x0000a60000047ab9 */ /* 0x004fe20000000000 */
[----:B-----5:R-:W-:Y:S01]  /*78d0*/  SHF.R.S32.HI R0, RZ, 0x1f, R136 ;  /* 0x0000001fff007819 */ /* 0x020fe20000011488 */
[----:B------:R-:W-:Y:S01]  /*78e0*/  IMAD.WIDE.U32 R10, R136, c[0x0][0x280], RZ ;  /* 0x0000a000880a7a25 */ /* 0x000fe200078e00ff */
[----:B------:R-:W-:Y:S01]  /*78f0*/  ISETP.NE.AND P0, PT, RZ, UR4, PT ;  /* 0x00000004ff007c0c */ /* 0x000fe2000bf05270 */
[----:B------:R-:W-:Y:S01]  /*7900*/  BSSY B2, `(.L_x_363) ;  /* 0x00004c8000027945 */ /* 0x000fe20003800000 */
[----:B------:R-:W-:Y:S01]  /*7910*/  SHF.L.U32 R44, R219, 0x1, RZ ;  /* 0x00000001db2c7819 */ /* 0x000fe200000006ff */
[C---:B------:R-:W-:Y:S02]  /*7920*/  IMAD R3, R0.reuse, c[0x0][0x280], RZ ;  /* 0x0000a00000037a24 */ /* 0x040fe400078e02ff */
[----:B------:R-:W-:Y:S02]  /*7930*/  IMAD R0, R0, c[0x0][0x290], RZ ;  /* 0x0000a40000007a24 */ /* 0x000fe400078e02ff */
[----:B------:R-:W-:-:S02]  /*7940*/  IMAD R3, R136, c[0x0][0x284], R3 ;  /* 0x0000a10088037a24 */ /* 0x000fc400078e0203 */
[----:B------:R-:W-:Y:S01]  /*7950*/  IMAD R6, R136, c[0x0][0x294], R0 ;  /* 0x0000a50088067a24 */ /* 0x000fe200078e0200 */
[----:B------:R-:W-:Y:S01]  /*7960*/  LEA R0, R48, R18, 0x5 ;  /* 0x0000001230007211 */ /* 0x000fe200078e28ff */
[----:B------:R-:W-:Y:S01]  /*7970*/  IMAD.WIDE.U32 R12, R136, c[0x0][0x290], RZ ;  /* 0x0000a400880c7a25 */ /* 0x000fe200078e00ff */
[----:B------:R-:W-:-:S04]  /*7980*/  IADD3 R9, R3, R11, RZ ;  /* 0x0000000b03097210 */ /* 0x000fc80007ffe0ff */
[----:B------:R-:W-:Y:S01]  /*7990*/  IADD3 R7, R6, R13, RZ ;  /* 0x0000000d06077210 */ /* 0x000fe20007ffe0ff */
[----:B------:R-:W-:Y:S05]  /*79a0*/  @!P0 BRA `(.L_x_364) ;  /* 0x0000258000008947 */ /* 0x000fea0003800000 */
[----:B------:R-:W-:Y:S01]  /*79b0*/  @P3 IMAD.HI.U32 R3, R0, c[0x0][0x2c8], RZ ;  /* 0x0000b20000033a27 */ /* 0x000fe200078e00ff */
[----:B------:R-:W-:Y:S01]  /*79c0*/  MOV R8, R10 ;  /* 0x0000000a00087202 */ /* 0x000fe20000000f00 */
[----:B------:R-:W-:Y:S01]  /*79d0*/  BSSY B0, `(.L_x_365) ;  /* 0x000002d000007945 */ /* 0x000fe20003800000 */
[----:B------:R-:W-:Y:S01]  /*79e0*/  CS2R R32, SRZ ;  /* 0x0000000000207805 */ /* 0x000fe2000001ff00 */
[----:B------:R-:W-:Y:S01]  /*79f0*/  IMAD.SHL.U32 R38, R48, 0x4, RZ ;  /* 0x0000000430267824 */ /* 0x000fe200078e00ff */
[----:B------:R-:W-:Y:S01]  /*7a00*/  @P3 SHF.R.U32.HI R0, RZ, c[0x0][0x2cc], R3 ;  /* 0x0000b300ff003a19 */ /* 0x000fe20000011603 */
[----:B------:R-:W-:Y:S01]  /*7a10*/  CS2R R20, SRZ ;  /* 0x0000000000147805 */ /* 0x000fe2000001ff00 */
[----:B------:R-:W-:Y:S01]  /*7a20*/  CS2R R14, SRZ ;  /* 0x00000000000e7805 */ /* 0x000fe2000001ff00 */
[----:B------:R-:W-:Y:S01]  /*7a30*/  CS2R R22, SRZ ;  /* 0x0000000000167805 */ /* 0x000fe2000001ff00 */
[----:B------:R-:W-:Y:S01]  /*7a40*/  SHF.R.S32.HI R3, RZ, 0x1f, R0 ;  /* 0x0000001fff037819 */ /* 0x000fe20000011400 */
[----:B------:R-:W-:Y:S01]  /*7a50*/  IMAD.WIDE.U32 R8, R0, c[0x0][0x280], R8 ;  /* 0x0000a00000087a25 */ /* 0x000fe200078e0008 */
[----:B------:R-:W-:-:S03]  /*7a60*/  CS2R R16, SRZ ;  /* 0x0000000000107805 */ /* 0x000fc6000001ff00 */
[C---:B------:R-:W-:Y:S01]  /*7a70*/  IMAD R6, R3.reuse, c[0x0][0x280], RZ ;  /* 0x0000a00003067a24 */ /* 0x040fe200078e02ff */
[----:B------:R-:W-:Y:S01]  /*7a80*/  LEA R25, P0, R8, c[0x0][0x270], 0x1 ;  /* 0x00009c0008197a11 */ /* 0x000fe200078008ff */
[----:B------:R-:W-:Y:S02]  /*7a90*/  IMAD R3, R3, c[0x0][0x290], RZ ;  /* 0x0000a40003037a24 */ /* 0x000fe400078e02ff */
[----:B------:R-:W-:-:S05]  /*7aa0*/  IMAD R6, R0, c[0x0][0x284], R6 ;  /* 0x0000a10000067a24 */ /* 0x000fca00078e0206 */
[----:B------:R-:W-:-:S04]  /*7ab0*/  IADD3 R6, R9, R6, RZ ;  /* 0x0000000609067210 */ /* 0x000fc80007ffe0ff */
[----:B------:R-:W-:Y:S01]  /*7ac0*/  LEA.HI.X R24, R8, c[0x0][0x274], R6, 0x1, P0 ;  /* 0x00009d0008187a11 */ /* 0x000fe200000f0c06 */
[----:B------:R-:W-:Y:S01]  /*7ad0*/  IMAD.MOV.U32 R6, RZ, RZ, R12 ;  /* 0x000000ffff067224 */ /* 0x000fe200078e000c */
[----:B------:R1:W2:Y:S03]  /*7ae0*/  SHFL.IDX PT, R8, R25, RZ, 0x181f ;  /* 0x00181fff19087589 */ /* 0x0002a600000e0000 */
[C---:B------:R-:W-:Y:S01]  /*7af0*/  IMAD.WIDE.U32 R6, R0.reuse, c[0x0][0x290], R6 ;  /* 0x0000a40000067a25 */ /* 0x040fe200078e0006 */
[----:B------:R1:W3:Y:S03]  /*7b00*/  SHFL.IDX PT, R9, R24, RZ, 0x181f ;  /* 0x00181fff18097589 */ /* 0x0002e600000e0000 */
[----:B------:R-:W-:Y:S01]  /*7b10*/  IMAD R0, R0, c[0x0][0x294], R3 ;  /* 0x0000a50000007a24 */ /* 0x000fe200078e0203 */
[----:B------:R-:W-:-:S04]  /*7b20*/  LEA R19, P0, R6, c[0x0][0x288], 0x1 ;  /* 0x0000a20006137a11 */ /* 0x000fc800078008ff */
[----:B------:R-:W-:-:S04]  /*7b30*/  IADD3 R0, R7, R0, RZ ;  /* 0x0000000007007210 */ /* 0x000fc80007ffe0ff */
[----:B------:R-:W-:Y:S02]  /*7b40*/  LEA.HI.X R18, R6, c[0x0][0x28c], R0, 0x1, P0 ;  /* 0x0000a30006127a11 */ /* 0x000fe400000f0c00 */
[----:B------:R1:W4:Y:S04]  /*7b50*/  SHFL.IDX PT, R6, R19, RZ, 0x181f ;  /* 0x00181fff13067589 */ /* 0x00032800000e0000 */
[----:B------:R1:W1:Y:S01]  /*7b60*/  SHFL.IDX PT, R7, R18, RZ, 0x181f ;  /* 0x00181fff12077589 */ /* 0x00026200000e0000 */
[----:B------:R-:W-:Y:S05]  /*7b70*/  @P4 BRA `(.L_x_366) ;  /* 0x0000012000004947 */ /* 0x000fea0003800000 */
[C---:B------:R-:W-:Y:S01]  /*7b80*/  ISETP.GE.AND P0, PT, R38.reuse, c[0x0][0x27c], PT ;  /* 0x00009f0026007a0c */ /* 0x040fe20003f06270 */
[----:B------:R-:W-:Y:S01]  /*7b90*/  CS2R R14, SRZ ;  /* 0x00000000000e7805 */ /* 0x000fe2000001ff00 */
[----:B------:R-:W-:Y:S01]  /*7ba0*/  CS2R R16, SRZ ;  /* 0x0000000000107805 */ /* 0x000fe2000001ff00 */
[----:B------:R-:W-:-:S10]  /*7bb0*/  IADD3 R3, R38, 0x20, RZ ;  /* 0x0000002026037810 */ /* 0x000fd40007ffe0ff */
[----:B--23--:R-:W-:-:S04]  /*7bc0*/  @!P0 IMAD.WIDE R12, R38, 0x2, R8 ;  /* 0x00000002260c8825 */ /* 0x00cfc800078e0208 */
[----:B-1--4-:R-:W-:Y:S01]  /*7bd0*/  @!P0 IMAD.WIDE R10, R38, 0x2, R6 ;  /* 0x00000002260a8825 */ /* 0x012fe200078e0206 */
[----:B------:R1:W5:Y:S04]  /*7be0*/  @!P0 LD.E.64 R14, [R12.64] ;  /* 0x000000120c0e8980 */ /* 0x000368000c101b00 */
[----:B------:R1:W5:Y:S01]  /*7bf0*/  @!P0 LD.E.64 R16, [R10.64] ;  /* 0x000000120a108980 */ /* 0x000362000c101b00 */
[----:B------:R-:W-:Y:S01]  /*7c00*/  ISETP.GE.AND P0, PT, R3, c[0x0][0x27c], PT ;  /* 0x00009f0003007a0c */ /* 0x000fe20003f06270 */
[----:B------:R-:W-:Y:S01]  /*7c10*/  CS2R R20, SRZ ;  /* 0x0000000000147805 */ /* 0x000fe2000001ff00 */
[----:B------:R-:W-:-:S11]  /*7c20*/  CS2R R22, SRZ ;  /* 0x0000000000167805 */ /* 0x000fd6000001ff00 */
[----:B------:R-:W-:-:S04]  /*7c30*/  @!P0 SHF.R.S32.HI R0, RZ, 0x1f, R3 ;  /* 0x0000001fff008819 */ /* 0x000fc80000011403 */
[----:B------:R-:W-:-:S04]  /*7c40*/  @!P0 LEA.HI R0, R0, R3, RZ, 0x2 ;  /* 0x0000000300008211 */ /* 0x000fc800078f10ff */
[----:B------:R-:W-:-:S05]  /*7c50*/  @!P0 LOP3.LUT R0, R0, 0xfffffffc, RZ, 0xc0, !PT ;  /* 0xfffffffc00008812 */ /* 0x000fca00078ec0ff */
[----:B------:R-:W-:-:S04]  /*7c60*/  @!P0 IMAD.WIDE R8, R0, 0x2, R8 ;  /* 0x0000000200088825 */ /* 0x000fc800078e0208 */
[----:B------:R-:W-:Y:S01]  /*7c70*/  @!P0 IMAD.WIDE R6, R0, 0x2, R6 ;  /* 0x0000000200068825 */ /* 0x000fe200078e0206 */
[----:B------:R1:W5:Y:S04]  /*7c80*/  @!P0 LD.E.64 R20, [R8.64] ;  /* 0x0000001208148980 */ /* 0x000368000c101b00 */
[----:B------:R1:W5:Y:S02]  /*7c90*/  @!P0 LD.E.64 R22, [R6.64] ;  /* 0x0000001206168980 */ /* 0x000364000c101b00 */
.L_x_366:
[----:B------:R-:W-:Y:S05]  /*7ca0*/  BSYNC B0 ;  /* 0x0000000000007941 */ /* 0x000fea0003800000 */
.L_x_365:
[----:B-1---5:R-:W-:Y:S01]  /*7cb0*/  IMAD.MOV.U32 R11, RZ, RZ, R20 ;  /* 0x000000ffff0b7224 */ /* 0x022fe200078e0014 */
[----:B------:R-:W-:Y:S01]  /*7cc0*/  MOV R3, R14 ;  /* 0x0000000e00037202 */ /* 0x000fe20000000f00 */
[----:B------:R-:W-:Y:S01]  /*7cd0*/  IMAD.MOV.U32 R10, RZ, RZ, R21 ;  /* 0x000000ffff0a7224 */ /* 0x000fe200078e0015 */
[----:B---3--:R1:W3:Y:S01]  /*7ce0*/  SHFL.IDX PT, R9, R24, 0x1, 0x181f ;  /* 0x00381f0018097f89 */ /* 0x0082e200000e0000 */
[----:B------:R-:W-:Y:S01]  /*7cf0*/  IMAD.MOV.U32 R0, RZ, RZ, R15 ;  /* 0x000000ffff007224 */ /* 0x000fe200078e000f */
[----:B------:R-:W-:Y:S01]  /*7d00*/  BSSY B0, `(.L_x_367) ;  /* 0x0000022000007945 */ /* 0x000fe20003800000 */
[----:B------:R-:W-:Y:S01]  /*7d10*/  CS2R R26, SRZ ;  /* 0x00000000001a7805 */ /* 0x000fe2000001ff00 */
[----:B------:R-:W-:Y:S01]  /*7d20*/  PRMT R55, R10, 0x5410, R11 ;  /* 0x000054100a377816 */ /* 0x000fe2000000000b */
[----:B------:R-:W-:Y:S01]  /*7d30*/  IMAD.MOV.U32 R11, RZ, RZ, R22 ;  /* 0x000000ffff0b7224 */ /* 0x000fe200078e0016 */
[----:B------:R-:W-:Y:S01]  /*7d40*/  PRMT R49, R0, 0x5410, R3 ;  /* 0x0000541000317816 */ /* 0x000fe20000000003 */
[----:B------:R-:W-:Y:S01]  /*7d50*/  IMAD.MOV.U32 R3, RZ, RZ, R16 ;  /* 0x000000ffff037224 */ /* 0x000fe200078e0010 */
[----:B------:R-:W-:Y:S01]  /*7d60*/  MOV R10, R23 ;  /* 0x00000017000a7202 */ /* 0x000fe20000000f00 */
[----:B--2---:R1:W2:Y:S01]  /*7d70*/  SHFL.IDX PT, R8, R25, 0x1, 0x181f ;  /* 0x00381f0019087f89 */ /* 0x0042a200000e0000 */
[----:B------:R-:W-:Y:S01]  /*7d80*/  MOV R0, R17 ;  /* 0x0000001100007202 */ /* 0x000fe20000000f00 */
[----:B------:R-:W-:Y:S01]  /*7d90*/  CS2R R30, SRZ ;  /* 0x00000000001e7805 */ /* 0x000fe2000001ff00 */
[----:B------:R-:W-:Y:S01]  /*7da0*/  PRMT R54, R10, 0x5410, R11 ;  /* 0x000054100a367816 */ /* 0x000fe2000000000b */
[----:B------:R1:W4:Y:S01]  /*7db0*/  SHFL.IDX PT, R7, R18, 0x1, 0x181f ;  /* 0x00381f0012077f89 */ /* 0x00032200000e0000 */
[----:B------:R-:W-:Y:S01]  /*7dc0*/  PRMT R39, R0, 0x5410, R3 ;  /* 0x0000541000277816 */ /* 0x000fe20000000003 */
[----:B------:R-:W-:-:S02]  /*7dd0*/  CS2R R28, SRZ ;  /* 0x00000000001c7805 */ /* 0x000fc4000001ff00 */
[----:B----4-:R1:W4:Y:S01]  /*7de0*/  SHFL.IDX PT, R6, R19, 0x1, 0x181f ;  /* 0x00381f0013067f89 */ /* 0x01032200000e0000 */
[----:B------:R-:W-:Y:S05]  /*7df0*/  @P1 BRA `(.L_x_368) ;  /* 0x0000012000001947 */ /* 0x000fea0003800000 */
[C---:B------:R-:W-:Y:S01]  /*7e00*/  ISETP.GE.AND P0, PT, R38.reuse, c[0x0][0x27c], PT ;  /* 0x00009f0026007a0c */ /* 0x040fe20003f06270 */
[----:B------:R-:W-:Y:S01]  /*7e10*/  CS2R R26, SRZ ;  /* 0x00000000001a7805 */ /* 0x000fe2000001ff00 */
[----:B------:R-:W-:Y:S01]  /*7e20*/  CS2R R28, SRZ ;  /* 0x00000000001c7805 */ /* 0x000fe2000001ff00 */
[----:B------:R-:W-:-:S10]  /*7e30*/  IADD3 R3, R38, 0x20, RZ ;  /* 0x0000002026037810 */ /* 0x000fd40007ffe0ff */
[----:B--23--:R-:W-:-:S04]  /*7e40*/  @!P0 IMAD.WIDE R12, R38, 0x2, R8 ;  /* 0x00000002260c8825 */ /* 0x00cfc800078e0208 */
[----:B----4-:R-:W-:Y:S01]  /*7e50*/  @!P0 IMAD.WIDE R10, R38, 0x2, R6 ;  /* 0x00000002260a8825 */ /* 0x010fe200078e0206 */
        /* <DEDUP_REMOVED lines=12> */
.L_x_368:
[----:B------:R-:W-:Y:S05]  /*7f20*/  BSYNC B0 ;  /* 0x0000000000007941 */ /* 0x000fea0003800000 */
.L_x_367:
[----:B--2--5:R-:W-:Y:S01]  /*7f30*/  IMAD.MOV.U32 R11, RZ, RZ, R32 ;  /* 0x000000ffff0b7224 */ /* 0x024fe200078e0020 */
        /* <DEDUP_REMOVED lines=11> */
[----:B------:R2:W1:Y:S01]  /*7ff0*/  SHFL.IDX PT, R8, R25, 0x2, 0x181f ;  /* 0x00581f0019087f89 */ /* 0x00046200000e0000 */
[----:B------:R-:W-:Y:S01]  /*8000*/  MOV R0, R29 ;  /* 0x0000001d00007202 */ /* 0x000fe20000000f00 */
[----:B------:R-:W-:Y:S01]  /*8010*/  CS2R R40, SRZ ;  /* 0x0000000000287805 */ /* 0x000fe2000001ff00 */
[----:B------:R-:W-:Y:S01]  /*8020*/  PRMT R58, R10, 0x5410, R11 ;  /* 0x000054100a3a7816 */ /* 0x000fe2000000000b */
[----:B------:R2:W4:Y:S01]  /*8030*/  SHFL.IDX PT, R7, R18, 0x2, 0x181f ;  /* 0x00581f0012077f89 */ /* 0x00052200000e0000 */
[----:B------:R-:W-:Y:S01]  /*8040*/  PRMT R56, R0, 0x5410, R3 ;  /* 0x0000541000387816 */ /* 0x000fe20000000003 */
[----:B------:R-:W-:Y:S01]  /*8050*/  CS2R R34, SRZ ;  /* 0x0000000000227805 */ /* 0x000fe2000001ff00 */
[----:B------:R-:W-:Y:S01]  /*8060*/  CS2R R42, SRZ ;  /* 0x00000000002a7805 */ /* 0x000fe2000001ff00 */
[----:B----4-:R2:W4:Y:S01]  /*8070*/  SHFL.IDX PT, R6, R19, 0x2, 0x181f ;  /* 0x00581f0013067f89 */ /* 0x01052200000e0000 */
[----:B------:R-:W-:Y:S01]  /*8080*/  CS2R R36, SRZ ;  /* 0x0000000000247805 */ /* 0x000fe2000001ff00 */
[----:B------:R-:W-:Y:S05]  /*8090*/  @P5 BRA `(.L_x_370) ;  /* 0x0000012000005947 */ /* 0x000fea0003800000 */
[C---:B------:R-:W-:Y:S01]  /*80a0*/  ISETP.GE.AND P0, PT, R38.reuse, c[0x0][0x27c], PT ;  /* 0x00009f0026007a0c */ /* 0x040fe20003f06270 */
[----:B------:R-:W-:Y:S01]  /*80b0*/  CS2R R34, SRZ ;  /* 0x0000000000227805 */ /* 0x000fe2000001ff00 */
[----:B------:R-:W-:Y:S01]  /*80c0*/  CS2R R36, SRZ ;  /* 0x0000000000247805 */ /* 0x000fe2000001ff00 */
[----:B------:R-:W-:-:S10]  /*80d0*/  IADD3 R3, R38, 0x20, RZ ;  /* 0x0000002026037810 */ /* 0x000fd40007ffe0ff */
[----:B-1-3--:R-:W-:-:S04]  /*80e0*/  @!P0 IMAD.WIDE R12, R38, 0x2, R8 ;  /* 0x00000002260c8825 */ /* 0x00afc800078e0208 */
        /* <DEDUP_REMOVED lines=13> */
.L_x_370:
[----:B------:R-:W-:Y:S05]  /*81c0*/  BSYNC B0 ;  /* 0x0000000000007941 */ /* 0x000fea0003800000 */
.L_x_369:
[----:B-1---5:R-:W-:Y:S01]  /*81d0*/  IMAD.MOV.U32 R11, RZ, RZ, R40 ;  /* 0x000000ffff0b7224 */ /* 0x022fe200078e0028 */
[----:B------:R-:W-:Y:S01]  /*81e0*/  MOV R3, R34 ;  /* 0x0000002200037202 */ /* 0x000fe20000000f00 */
[----:B------:R-:W-:Y:S01]  /*81f0*/  IMAD.MOV.U32 R10, RZ, RZ, R41 ;  /* 0x000000ffff0a7224 */ /* 0x000fe200078e0029 */
[----:B---3--:R-:W1:Y:S01]  /*8200*/  SHFL.IDX PT, R9, R24, 0x3, 0x181f ;  /* 0x00781f0018097f89 */ /* 0x008e6200000e0000 */
        /* <DEDUP_REMOVED lines=8> */
[----:B------:R3:W2:Y:S01]  /*8290*/  SHFL.IDX PT, R8, R25, 0x3, 0x181f ;  /* 0x00781f0019087f89 */ /* 0x0006a200000e0000 */
[----:B------:R-:W-:Y:S01]  /*82a0*/  MOV R0, R37 ;  /* 0x0000002500007202 */ /* 0x000fe20000000f00 */
[----:B------:R-:W-:Y:S01]  /*82b0*/  CS2R R46, SRZ ;  /* 0x00000000002e7805 */ /* 0x000fe2000001ff00 */
[----:B------:R-:W-:Y:S01]  /*82c0*/  PRMT R62, R10, 0x5410, R11 ;  /* 0x000054100a3e7816 */ /* 0x000fe2000000000b */
[----:B------:R4:W1:Y:S01]  /*82d0*/  SHFL.IDX PT, R7, R18, 0x3, 0x181f ;  /* 0x00781f0012077f89 */ /* 0x00086200000e0000 */
[----:B------:R-:W-:-:S03]  /*82e0*/  PRMT R60, R0, 0x5410, R3 ;  /* 0x00005410003c7816 */ /* 0x000fc60000000003 */
[----:B----4-:R4:W1:Y:S01]  /*82f0*/  SHFL.IDX PT, R6, R19, 0x3, 0x181f ;  /* 0x00781f0013067f89 */ /* 0x01086200000e0000 */
[----:B--23--:R-:W-:Y:S01]  /*8300*/  CS2R R24, SRZ ;  /* 0x0000000000187805 */ /* 0x00cfe2000001ff00 */
[----:B------:R-:W-:Y:S05]  /*8310*/  @P6 BRA `(.L_x_372) ;  /* 0x0000012000006947 */ /* 0x000fea0003800000 */
[C---:B------:R-:W-:Y:S01]  /*8320*/  ISETP.GE.AND P0, PT, R38.reuse, c[0x0][0x27c], PT ;  /* 0x00009f0026007a0c */ /* 0x040fe20003f06270 */
[----:B------:R-:W-:Y:S01]  /*8330*/  CS2R R24, SRZ ;  /* 0x0000000000187805 */ /* 0x000fe2000001ff00 */
[----:B------:R-:W-:Y:S01]  /*8340*/  CS2R R46, SRZ ;  /* 0x00000000002e7805 */ /* 0x000fe2000001ff00 */
[----:B------:R-:W-:-:S10]  /*8350*/  IADD3 R3, R38, 0x20, RZ ;  /* 0x0000002026037810 */ /* 0x000fd40007ffe0ff */
[----:B-1----:R-:W-:-:S04]  /*8360*/  @!P0 IMAD.WIDE R12, R38, 0x2, R8 ;  /* 0x00000002260c8825 */ /* 0x002fc800078e0208 */
[----:B------:R-:W-:Y:S01]  /*8370*/  @!P0 IMAD.WIDE R10, R38, 0x2, R6 ;  /* 0x00000002260a8825 */ /* 0x000fe200078e0206 */
        /* <DEDUP_REMOVED lines=12> */
.L_x_372:
[----:B------:R-:W-:Y:S05]  /*8440*/  BSYNC B0 ;  /* 0x0000000000007941 */ /* 0x000fea0003800000 */
.L_x_371:
[----:B-1----:R-:W-:Y:S01]  /*8450*/  IADD3 R6, -R218, R45, RZ ;  /* 0x0000002dda067210 */ /* 0x002fe20007ffe1ff */
[----:B-----5:R-:W-:Y:S01]  /*8460*/  IMAD.MOV.U32 R0, RZ, RZ, R52 ;  /* 0x000000ffff007224 */ /* 0x020fe200078e0034 */
[----:B------:R-:W-:-:S04]  /*8470*/  DEPBAR.LE SB0, 0x1 ;  /* 0x000080400000791a */ /* 0x000fc80000000000 */
[----:B------:R-:W-:Y:S01]  /*8480*/  IMNMX R45, R6, 0x80, PT ;  /* 0x00000080062d7817 */ /* 0x000fe20003800200 */
[----:B------:R-:W-:Y:S01]  /*8490*/  IMAD.MOV.U32 R7, RZ, RZ, R53 ;  /* 0x000000ffff077224 */ /* 0x000fe200078e0035 */
[----:B------:R-:W-:Y:S01]  /*84a0*/  MOV R6, R51 ;  /* 0x0000003300067202 */ /* 0x000fe20000000f00 */
[----:B------:R-:W-:Y:S01]  /*84b0*/  IMAD.MOV.U32 R3, RZ, RZ, R24 ;  /* 0x000000ffff037224 */ /* 0x000fe200078e0018 */
[----:B------:R-:W-:Y:S01]  /*84c0*/  BAR.SYNC.DEFER_BLOCKING 0x0 ;  /* 0x0000000000007b1d */ /* 0x000fe20000010000 */
[----:B------:R-:W-:Y:S02]  /*84d0*/  ISETP.GE.AND P0, PT, R68, R45, PT ;  /* 0x0000002d4400720c */ /* 0x000fe40003f06270 */
[----:B------:R-:W-:Y:S01]  /*84e0*/  PRMT R67, R7, 0x5410, R0 ;  /* 0x0000541007437816 */ /* 0x000fe20000000000 */
[----:B------:R-:W-:Y:S02]  /*84f0*/  IMAD.MOV.U32 R0, RZ, RZ, R25 ;  /* 0x000000ffff007224 */ /* 0x000fe400078e0019 */
[----:B------:R-:W-:Y:S01]  /*8500*/  IMAD.MOV.U32 R7, RZ, RZ, R50 ;  /* 0x000000ffff077224 */ /* 0x000fe200078e0032 */
[----:B------:R-:W-:Y:S02]  /*8510*/  BSSY B1, `(.L_x_373) ;  /* 0x000006a000017945 */ /* 0x000fe40003800000 */
[----:B------:R-:W-:Y:S01]  /*8520*/  PRMT R65, R0, 0x5410, R3 ;  /* 0x0000541000417816 */ /* 0x000fe20000000003 */
[----:B------:R-:W-:Y:S01]  /*8530*/  IMAD.MOV.U32 R3, RZ, RZ, R46 ;  /* 0x000000ffff037224 */ /* 0x000fe200078e002e */
[----:B------:R-:W-:-:S02]  /*8540*/  MOV R0, R47 ;  /* 0x0000002f00007202 */ /* 0x000fc40000000f00 */
[----:B------:R-:W-:Y:S02]  /*8550*/  PRMT R66, R6, 0x5410, R7 ;  /* 0x0000541006427816 */ /* 0x000fe40000000007 */
[----:B------:R-:W-:Y:S01]  /*8560*/  PRMT R64, R0, 0x5410, R3 ;  /* 0x0000541000407816 */ /* 0x000fe20000000003 */
[----:B------:R-:W-:Y:S05]  /*8570*/  @P0 BRA `(.L_x_374) ;  /* 0x0000063000000947 */ /* 0x000fea0003800000 */
[----:B------:R-:W-:Y:S01]  /*8580*/  ISETP.GE.AND P0, PT, R38, c[0x0][0x27c], PT ;  /* 0x00009f0026007a0c */ /* 0x000fe20003f06270 */
[----:B------:R-:W-:-:S12]  /*8590*/  BSSY B0, `(.L_x_375) ;  /* 0x0000030000007945 */ /* 0x000fd80003800000 */
[----:B------:R-:W-:Y:S05]  /*85a0*/  @P0 BRA `(.L_x_376) ;  /* 0x000002e000000947 */ /* 0x000fea0003800000 */
[----:B------:R-:W1:Y:S01]  /*85b0*/  LDS.128 R8, [R44+0x100] ;  /* 0x000100002c087984 */ /* 0x000e620000000c00 */
[----:B------:R-:W-:Y:S02]  /*85c0*/  SHF.R.U64 R0, R14, 0x10, R15 ;  /* 0x000000100e007819 */ /* 0x000fe4000000120f */
[----:B------:R-:W-:Y:S02]  /*85d0*/  SHF.R.U32.HI R7, RZ, 0x10, R17 ;  /* 0x00000010ff077819 */ /* 0x000fe40000011611 */
[----:B------:R-:W-:Y:S02]  /*85e0*/  SHF.R.U32.HI R3, RZ, 0x10, R15 ;  /* 0x00000010ff037819 */ /* 0x000fe4000001160f */
[----:B------:R-:W-:Y:S02]  /*85f0*/  SHF.R.U64 R6, R16, 0x10, R17 ;  /* 0x0000001010067819 */ /* 0x000fe40000001211 */
[----:B------:R-:W-:Y:S02]  /*8600*/  PRMT R14, R49, 0x5432, R0 ;  /* 0x00005432310e7816 */ /* 0x000fe40000000000 */
[----:B------:R-:W-:-:S02]  /*8610*/  PRMT R0, R39, 0x5410, R7 ;  /* 0x0000541027007816 */ /* 0x000fc40000000007 */
[----:B------:R-:W-:Y:S02]  /*8620*/  PRMT R3, R49, 0x5410, R3 ;  /* 0x0000541031037816 */ /* 0x000fe40000000003 */
[----:B------:R-:W-:Y:S01]  /*8630*/  PRMT R13, R39, 0x5432, R6 ;  /* 0x00005432270d7816 */ /* 0x000fe20000000006 */
[C---:B------:R-:W-:Y:S01]  /*8640*/  IMAD.U32 R17, R0.reuse, 0x10000, RZ ;  /* 0x0001000000117824 */ /* 0x040fe200078e00ff */
[----:B------:R-:W-:Y:S01]  /*8650*/  LOP3.LUT R39, R0, 0xffff0000, RZ, 0xc0, !PT ;  /* 0xffff000000277812 */ /* 0x000fe200078ec0ff */
[C---:B------:R-:W-:Y:S01]  /*8660*/  IMAD.U32 R18, R3.reuse, 0x10000, RZ ;  /* 0x0001000003127824 */ /* 0x040fe200078e00ff */
[----:B----4-:R-:W-:Y:S02]  /*8670*/  LOP3.LUT R19, R3, 0xffff0000, RZ, 0xc0, !PT ;  /* 0xffff000003137812 */ /* 0x010fe400078ec0ff */
[C---:B-1----:R-:W-:Y:S01]  /*8680*/  LOP3.LUT R6, R10.reuse, 0xffff0000, RZ, 0xc0, !PT ;  /* 0xffff00000a067812 */ /* 0x042fe200078ec0ff */
[----:B------:R-:W-:Y:S01]  /*8690*/  IMAD.U32 R7, R10, 0x10000, RZ ;  /* 0x000100000a077824 */ /* 0x000fe200078e00ff */
[C---:B------:R-:W-:Y:S01]  /*86a0*/  LOP3.LUT R10, R11.reuse, 0xffff0000, RZ, 0xc0, !PT ;  /* 0xffff00000b0a7812 */ /* 0x040fe200078ec0ff */
[----:B------:R-:W-:Y:S01]  /*86b0*/  IMAD.U32 R12, R11, 0x10000, RZ ;  /* 0x000100000b0c7824 */ /* 0x000fe200078e00ff */
[----:B------:R-:W-:Y:S01]  /*86c0*/  SHF.L.U32 R15, R8, 0x10, RZ ;  /* 0x00000010080f7819 */ /* 0x000fe200000006ff */
[----:B------:R-:W-:Y:S01]  /*86d0*/  FMUL.FTZ R3, R6, R17 ;  /* 0x0000001106037220 */ /* 0x000fe20000410000 */
[----:B------:R-:W-:Y:S01]  /*86e0*/  LOP3.LUT R11, R8, 0xffff0000, RZ, 0xc0, !PT ;  /* 0xffff0000080b7812 */ /* 0x000fe200078ec0ff */
[-C--:B------:R-:W-:Y:S01]  /*86f0*/  FMUL.FTZ R6, R6, R18.reuse ;  /* 0x0000001206067220 */ /* 0x080fe20000410000 */
[C---:B------:R-:W-:Y:S01]  /*8700*/  SHF.L.U32 R16, R9.reuse, 0x10, RZ ;  /* 0x0000001009107819 */ /* 0x040fe200000006ff */
[----:B------:R-:W-:Y:S01]  /*8710*/  FMUL.FTZ R0, R10, R39 ;  /* 0x000000270a007220 */ /* 0x000fe20000410000 */
[----:B------:R-:W-:Y:S01]  /*8720*/  LOP3.LUT R8, R9, 0xffff0000, RZ, 0xc0, !PT ;  /* 0xffff000009087812 */ /* 0x000fe200078ec0ff */
[C---:B------:R-:W-:Y:S01]  /*8730*/  FFMA.FTZ R18, R7.reuse, R18, -R3 ;  /* 0x0000001207127223 */ /* 0x040fe20000010803 */
[C---:B------:R-:W-:Y:S01]  /*8740*/  SHF.L.U32 R9, R14.reuse, 0x10, RZ ;  /* 0x000000100e097819 */ /* 0x040fe200000006ff */
[----:B------:R-:W-:Y:S01]  /*8750*/  FFMA.FTZ R17, R7, R17, R6 ;  /* 0x0000001107117223 */ /* 0x000fe20000010006 */
[----:B------:R-:W-:Y:S01]  /*8760*/  LOP3.LUT R14, R14, 0xffff0000, RZ, 0xc0, !PT ;  /* 0xffff00000e0e7812 */ /* 0x000fe200078ec0ff */
[----:B------:R-:W-:-:S02]  /*8770*/  FMUL.FTZ R10, R10, R19 ;  /* 0x000000130a0a7220 */ /* 0x000fc40000410000 */
[----:B------:R-:W-:Y:S02]  /*8780*/  FFMA.FTZ R7, R12, R19, -R0 ;  /* 0x000000130c077223 */ /* 0x000fe40000010800 */
[C---:B------:R-:W-:Y:S01]  /*8790*/  IMAD.U32 R19, R13.reuse, 0x10000, RZ ;  /* 0x000100000d137824 */ /* 0x040fe200078e00ff */
[----:B------:R-:W-:Y:S01]  /*87a0*/  LOP3.LUT R13, R13, 0xffff0000, RZ, 0xc0, !PT ;  /* 0xffff00000d0d7812 */ /* 0x000fe200078ec0ff */
[C---:B------:R-:W-:Y:S02]  /*87b0*/  FMUL.FTZ R3, R11.reuse, R9 ;  /* 0x000000090b037220 */ /* 0x040fe40000410000 */
[----:B------:R-:W-:Y:S02]  /*87c0*/  FMUL.FTZ R6, R11, R19 ;  /* 0x000000130b067220 */ /* 0x000fe40000410000 */
[C---:B------:R-:W-:Y:S02]  /*87d0*/  FMUL.FTZ R0, R8.reuse, R13 ;  /* 0x0000000d08007220 */ /* 0x040fe40000410000 */
[----:B------:R-:W-:-:S02]  /*87e0*/  FMUL.FTZ R8, R8, R14 ;  /* 0x0000000e08087220 */ /* 0x000fc40000410000 */
[----:B------:R-:W-:Y:S02]  /*87f0*/  FFMA.FTZ R6, R15, R9, -R6 ;  /* 0x000000090f067223 */ /* 0x000fe40000010806 */
[----:B------:R-:W-:Y:S01]  /*8800*/  FFMA.FTZ R12, R12, R39, R10 ;  /* 0x000000270c0c7223 */ /* 0x000fe2000001000a */
[----:B------:R-:W-:Y:S01]  /*8810*/  F2FP.BF16.PACK_AB R10, R17, R18 ;  /* 0x00000012110a723e */ /* 0x000fe200000010ff */
[----:B------:R-:W-:Y:S02]  /*8820*/  FFMA.FTZ R3, R15, R19, R3 ;  /* 0x000000130f037223 */ /* 0x000fe40000010003 */
[----:B------:R-:W-:Y:S01]  /*8830*/  FFMA.FTZ R0, R16, R14, -R0 ;  /* 0x0000000e10007223 */ /* 0x000fe20000010800 */
[----:B------:R-:W-:Y:S01]  /*8840*/  F2FP.BF16.PACK_AB R11, R12, R7 ;  /* 0x000000070c0b723e */ /* 0x000fe200000010ff */
[----:B------:R-:W-:Y:S01]  /*8850*/  FFMA.FTZ R9, R16, R13, R8 ;  /* 0x0000000d10097223 */ /* 0x000fe20000010008 */
[----:B------:R-:W-:-:S04]  /*8860*/  F2FP.BF16.PACK_AB R8, R3, R6 ;  /* 0x000000060308723e */ /* 0x000fc800000010ff */
[----:B------:R-:W-:-:S05]  /*8870*/  F2FP.BF16.PACK_AB R9, R9, R0 ;  /* 0x000000000909723e */ /* 0x000fca00000010ff */
[----:B------:R1:W-:Y:S02]  /*8880*/  STS.128 [R44+0x100], R8 ;  /* 0x000100082c007388 */ /* 0x0003e40000000c00 */
.L_x_376:
[----:B------:R-:W-:Y:S05]  /*8890*/  BSYNC B0 ;  /* 0x0000000000007941 */ /* 0x000fea0003800000 */
.L_x_375:
[----:B------:R-:W-:-:S04]  /*88a0*/  IADD3 R0, R38, 0x20, RZ ;  /* 0x0000002026007810 */ /* 0x000fc80007ffe0ff */
[----:B------:R-:W-:-:S13]  /*88b0*/  ISETP.GE.AND P0, PT, R0, c[0x0][0x27c], PT ;  /* 0x00009f0000007a0c */ /* 0x000fda0003f06270 */
[----:B------:R-:W-:Y:S05]  /*88c0*/  @P0 BRA `(.L_x_374) ;  /* 0x000002e000000947 */ /* 0x000fea0003800000 */
[----:B-1----:R-:W1:Y:S01]  /*88d0*/  LDS.128 R8, [R44+0x4100] ;  /* 0x004100002c087984 */ /* 0x002e620000000c00 */
        /* <DEDUP_REMOVED lines=17> */
[-C--:B------:R-:W-:Y:S01]  /*89f0*/  FMUL.FTZ R3, R6, R17.reuse ;  /* 0x0000001106037220 */ /* 0x080fe20000410000 */
[----:B------:R-:W-:Y:S01]  /*8a00*/  LOP3.LUT R11, R8, 0xffff0000, RZ, 0xc0, !PT ;  /* 0xffff0000080b7812 */ /* 0x000fe200078ec0ff */
[----:B------:R-:W-:Y:S01]  /*8a10*/  FMUL.FTZ R6, R6, R18 ;  /* 0x0000001206067220 */ /* 0x000fe20000410000 */
        /* <DEDUP_REMOVED lines=25> */
.L_x_374:
[----:B------:R-:W-:Y:S05]  /*8bb0*/  BSYNC B1 ;  /* 0x0000000000017941 */ /* 0x000fea0003800000 */
.L_x_373:
[----:B------:R-:W-:Y:S01]  /*8bc0*/  IADD3 R0, R68, 0x20, RZ ;  /* 0x0000002044007810 */ /* 0x000fe20007ffe0ff */
[----:B------:R-:W-:Y:S03]  /*8bd0*/  BSSY B1, `(.L_x_377) ;  /* 0x0000066000017945 */ /* 0x000fe60003800000 */
[----:B------:R-:W-:-:S13]  /*8be0*/  ISETP.GE.AND P0, PT, R0, R45, PT ;  /* 0x0000002d0000720c */ /* 0x000fda0003f06270 */
[----:B------:R-:W-:Y:S05]  /*8bf0*/  @P0 BRA `(.L_x_378) ;  /* 0x0000063000000947 */ /* 0x000fea0003800000 */
[----:B------:R-:W-:Y:S01]  /*8c00*/  ISETP.GE.AND P0, PT, R38, c[0x0][0x27c], PT ;  /* 0x00009f0026007a0c */ /* 0x000fe20003f06270 */
[----:B------:R-:W-:-:S12]  /*8c10*/  BSSY B0, `(.L_x_379) ;  /* 0x0000030000007945 */ /* 0x000fd80003800000 */
        /* <DEDUP_REMOVED lines=47> */
.L_x_380:
[----:B------:R-:W-:Y:S05]  /*8f10*/  BSYNC B0 ;  /* 0x0000000000007941 */ /* 0x000fea0003800000 */
.L_x_379:
        /* <DEDUP_REMOVED lines=49> */
.L_x_378:
[----:B------:R-:W-:Y:S05]  /*9230*/  BSYNC B1 ;  /* 0x0000000000017941 */ /* 0x000fea0003800000 */
.L_x_377:
        /* <DEDUP_REMOVED lines=53> */
.L_x_384:
[----:B------:R-:W-:Y:S05]  /*9590*/  BSYNC B0 ;  /* 0x0000000000007941 */ /* 0x000fea0003800000 */
.L_x_383:
        /* <DEDUP_REMOVED lines=49> */
.L_x_382:
[----:B------:R-:W-:Y:S05]  /*98b0*/  BSYNC B1 ;  /* 0x0000000000017941 */ /* 0x000fea0003800000 */
.L_x_381:
[----:B------:R-:W-:-:S04]  /*98c0*/  IADD3 R0, R68, 0x60, RZ ;  /* 0x0000006044007810 */ /* 0x000fc80007ffe0ff */
        /* <DEDUP_REMOVED lines=51> */
.L_x_387:
[----:B------:R-:W-:Y:S05]  /*9c00*/  BSYNC B0 ;  /* 0x0000000000007941 */ /* 0x000fea0003800000 */
.L_x_386:
        /* <DEDUP_REMOVED lines=48> */
[----:B------:R1:W-:Y:S01]  /*9f10*/  STS.128 [R44+0x7100], R8 ;  /* 0x007100082c007388 */ /* 0x0003e20000000c00 */
[----:B------:R-:W-:Y:S05]  /*9f20*/  BRA `(.L_x_385) ;  /* 0x0000265000007947 */ /* 0x000fea0003800000 */
.L_x_364:
[----:B------:R-:W-:Y:S01]  /*9f30*/  @P3 IMAD.HI.U32 R3, R0, c[0x0][0x2c8], RZ ;  /* 0x0000b20000033a27 */ /* 0x000fe200078e00ff */
[----:B------:R-:W-:Y:S01]  /*9f40*/  SHF.R.S32.HI R40, RZ, 0x1f, R224 ;  /* 0x0000001fff287819 */ /* 0x000fe200000114e0 */
[----:B------:R-:W-:Y:S01]  /*9f50*/  CS2R R18, SRZ ;  /* 0x0000000000127805 */ /* 0x000fe2000001ff00 */
[----:B------:R-:W-:Y:S01]  /*9f60*/  CS2R R16, SRZ ;  /* 0x0000000000107805 */ /* 0x000fe2000001ff00 */
[----:B------:R-:W-:Y:S01]  /*9f70*/  IMAD.MOV.U32 R8, RZ, RZ, R10 ;  /* 0x000000ffff087224 */ /* 0x000fe200078e000a */
[----:B------:R-:W-:-:S04]  /*9f80*/  @P3 SHF.R.U32.HI R0, RZ, c[0x0][0x2cc], R3 ;  /* 0x0000b300ff003a19 */ /* 0x000fc80000011603 */
[----:B------:R-:W-:Y:S01]  /*9f90*/  SHF.R.S32.HI R3, RZ, 0x1f, R0 ;  /* 0x0000001fff037819 */ /* 0x000fe20000011400 */
[----:B------:R-:W-:-:S04]  /*9fa0*/  IMAD.WIDE.U32 R8, R0, c[0x0][0x280], R8 ;  /* 0x0000a00000087a25 */ /* 0x000fc800078e0008 */
[C---:B------:R-:W-:Y:S01]  /*9fb0*/  IMAD R6, R3.reuse, c[0x0][0x280], RZ ;  /* 0x0000a00003067a24 */ /* 0x040fe200078e02ff */
[----:B------:R-:W-:Y:S01]  /*9fc0*/  LEA R15, P0, R8, c[0x0][0x270], 0x1 ;  /* 0x00009c00080f7a11 */ /* 0x000fe200078008ff */
[----:B------:R-:W-:Y:S02]  /*9fd0*/  IMAD R3, R3, c[0x0][0x290], RZ ;  /* 0x0000a40003037a24 */ /* 0x000fe400078e02ff */
[----:B------:R-:W-:-:S04]  /*9fe0*/  IMAD R6, R0, c[0x0][0x284], R6 ;  /* 0x0000a10000067a24 */ /* 0x000fc800078e0206 */
[----:B------:R-:W-:-:S05]  /*9ff0*/  IMAD.IADD R6, R9, 0x1, R6 ;  /* 0x0000000109067824 */ /* 0x000fca00078e0206 */
[----:B------:R-:W-:Y:S01]  /*a000*/  LEA.HI.X R14, R8, c[0x0][0x274], R6, 0x1, P0 ;  /* 0x00009d00080e7a11 */ /* 0x000fe200000f0c06 */
[----:B------:R-:W-:Y:S01]  /*a010*/  IMAD.MOV.U32 R6, RZ, RZ, R12 ;  /* 0x000000ffff067224 */ /* 0x000fe200078e000c */
[----:B------:R-:W1:Y:S03]  /*a020*/  SHFL.IDX PT, R8, R15, RZ, 0x181f ;  /* 0x00181fff0f087589 */ /* 0x000e6600000e0000 */
[----:B------:R-:W-:-:S04]  /*a030*/  IMAD.WIDE.U32 R6, R0, c[0x0][0x290], R6 ;  /* 0x0000a40000067a25 */ /* 0x000fc800078e0006 */
[----:B------:R-:W-:Y:S01]  /*a040*/  IMAD R0, R0, c[0x0][0x294], R3 ;  /* 0x0000a50000007a24 */ /* 0x000fe200078e0203 */
[C---:B------:R-:W-:Y:S01]  /*a050*/  LEA R12, P0, R6.reuse, c[0x0][0x288], 0x1 ;  /* 0x0000a200060c7a11 */ /* 0x040fe200078008ff */
[----:B------:R-:W2:Y:S02]  /*a060*/  SHFL.IDX PT, R3, R14, RZ, 0x181f ;  /* 0x00181fff0e037589 */ /* 0x000ea400000e0000 */
[----:B------:R-:W-:Y:S02]  /*a070*/  IMAD.IADD R0, R7, 0x1, R0 ;  /* 0x0000000107007824 */ /* 0x000fe400078e0200 */
[----:B------:R-:W3:Y:S03]  /*a080*/  SHFL.IDX PT, R7, R12, RZ, 0x181f ;  /* 0x00181fff0c077589 */ /* 0x000ee600000e0000 */
[----:B------:R-:W-:Y:S02]  /*a090*/  LEA.HI.X R11, R6, c[0x0][0x28c], R0, 0x1, P0 ;  /* 0x0000a300060b7a11 */ /* 0x000fe400000f0c00 */
[----:B------:R-:W-:-:S13]  /*a0a0*/  ISETP.GE.OR P0, PT, R224, c[0x0][0x27c], P4 ;  /* 0x00009f00e0007a0c */ /* 0x000fda0002706670 */
[C---:B------:R-:W-:Y:S01]  /*a0b0*/  @!P0 IMAD.SHL.U32 R6, R224.reuse, 0x2, RZ ;  /* 0x00000002e0068824 */ /* 0x040fe200078e00ff */
[----:B------:R-:W-:-:S04]  /*a0c0*/  @!P0 SHF.L.U64.HI R0, R224, 0x1, R40 ;  /* 0x00000001e0008819 */ /* 0x000fc80000010228 */
[----:B-1----:R-:W-:-:S04]  /*a0d0*/  @!P0 IADD3 R8, P2, R8, R6, RZ ;  /* 0x0000000608088210 */ /* 0x002fc80007f5e0ff */
[----:B--2---:R-:W-:Y:S02]  /*a0e0*/  @!P0 IADD3.X R9, R3, R0, RZ, P2, !PT ;  /* 0x0000000003098210 */ /* 0x004fe400017fe4ff */
[----:B------:R-:W1:Y:S01]  /*a0f0*/  SHFL.IDX PT, R3, R11, RZ, 0x181f ;  /* 0x00181fff0b037589 */ /* 0x000e6200000e0000 */
[----:B---3--:R-:W-:Y:S01]  /*a100*/  @!P0 IADD3 R6, P2, R7, R6, RZ ;  /* 0x0000000607068210 */ /* 0x008fe20007f5e0ff */
[----:B------:R-:W-:Y:S01]  /*a110*/  CS2R R22, SRZ ;  /* 0x0000000000167805 */ /* 0x000fe2000001ff00 */
[----:B------:R-:W-:Y:S01]  /*a120*/  CS2R R20, SRZ ;  /* 0x0000000000147805 */ /* 0x000fe2000001ff00 */
[----:B------:R2:W3:Y:S02]  /*a130*/  @!P0 LD.E.128 R16, [R8.64] ;  /* 0x0000001208108980 */ /* 0x0004e4000c101d00 */
[----:B-1----:R-:W-:-:S05]  /*a140*/  @!P0 IMAD.X R7, R3, 0x1, R0, P2 ;  /* 0x0000000103078824 */ /* 0x002fca00010e0600 */
[----:B------:R3:W4:Y:S01]  /*a150*/  @!P0 LD.E.128 R20, [R6.64] ;  /* 0x0000001206148980 */ /* 0x000722000c101d00 */
[----:B------:R-:W-:Y:S03]  /*a160*/  BSSY B0, `(.L_x_388) ;  /* 0x0000025000007945 */ /* 0x000fe60003800000 */
[----:B--2---:R1:W2:Y:S01]  /*a170*/  SHFL.IDX PT, R8, R15, 0x1, 0x181f ;  /* 0x00381f000f087f89 */ /* 0x0042a200000e0000 */
[----:B------:R-:W-:-:S03]  /*a180*/  CS2R R38, SRZ ;  /* 0x0000000000267805 */ /* 0x000fc6000001ff00 */
[----:B------:R1:W1:Y:S01]  /*a190*/  SHFL.IDX PT, R10, R12, 0x1, 0x181f ;  /* 0x00381f000c0a7f89 */ /* 0x00026200000e0000 */
[----:B------:R-:W-:-:S03]  /*a1a0*/  CS2R R36, SRZ ;  /* 0x0000000000247805 */ /* 0x000fc6000001ff00 */
[----:B------:R1:W1:Y:S01]  /*a1b0*/  SHFL.IDX PT, R9, R14, 0x1, 0x181f ;  /* 0x00381f000e097f89 */ /* 0x00026200000e0000 */
[----:B------:R-:W-:-:S03]  /*a1c0*/  CS2R R34, SRZ ;  /* 0x0000000000227805 */ /* 0x000fc6000001ff00 */
[----:B------:R1:W1:Y:S01]  /*a1d0*/  SHFL.IDX PT, R13, R11, 0x1, 0x181f ;  /* 0x00381f000b0d7f89 */ /* 0x00026200000e0000 */
[----:B------:R-:W-:Y:S01]  /*a1e0*/  CS2R R32, SRZ ;  /* 0x0000000000207805 */ /* 0x000fe2000001ff00 */
[----:B------:R-:W-:Y:S01]  /*a1f0*/  ISETP.GE.AND P2, PT, R224, c[0x0][0x27c], PT ;  /* 0x00009f00e0007a0c */ /* 0x000fe20003f46270 */
[----:B---3--:R-:W-:Y:S01]  /*a200*/  IMAD.MOV.U32 R7, RZ, RZ, R18 ;  /* 0x000000ffff077224 */ /* 0x008fe200078e0012 */
[----:B------:R-:W-:Y:S01]  /*a210*/  MOV R3, R16 ;  /* 0x0000001000037202 */ /* 0x000fe20000000f00 */
[----:B------:R-:W-:Y:S02]  /*a220*/  IMAD.MOV.U32 R6, RZ, RZ, R19 ;  /* 0x000000ffff067224 */ /* 0x000fe400078e0013 */
[----:B------:R-:W-:Y:S01]  /*a230*/  IMAD.MOV.U32 R0, RZ, RZ, R17 ;  /* 0x000000ffff007224 */ /* 0x000fe200078e0011 */
[----:B------:R-:W-:Y:S02]  /*a240*/  PRMT R31, R7, 0x7610, R31 ;  /* 0x00007610071f7816 */ /* 0x000fe4000000001f */
[----:B------:R-:W-:-:S02]  /*a250*/  PRMT R28, R6, 0x7610, R28 ;  /* 0x00007610061c7816 */ /* 0x000fc4000000001c */
[----:B------:R-:W-:Y:S01]  /*a260*/  PRMT R26, R0, 0x5410, R3 ;  /* 0x00005410001a7816 */ /* 0x000fe20000000003 */
[----:B----4-:R-:W-:Y:S01]  /*a270*/  IMAD.MOV.U32 R7, RZ, RZ, R22 ;  /* 0x000000ffff077224 */ /* 0x010fe200078e0016 */
[----:B------:R-:W-:Y:S01]  /*a280*/  MOV R3, R20 ;  /* 0x0000001400037202 */ /* 0x000fe20000000f00 */
[----:B------:R-:W-:Y:S02]  /*a290*/  IMAD.MOV.U32 R6, RZ, RZ, R23 ;  /* 0x000000ffff067224 */ /* 0x000fe400078e0017 */
[----:B------:R-:W-:Y:S01]  /*a2a0*/  IMAD.MOV.U32 R0, RZ, RZ, R21 ;  /* 0x000000ffff007224 */ /* 0x000fe200078e0015 */
[----:B------:R-:W-:Y:S02]  /*a2b0*/  PRMT R27, R7, 0x7610, R27 ;  /* 0x00007610071b7816 */ /* 0x000fe4000000001b */
[----:B------:R-:W-:Y:S02]  /*a2c0*/  PRMT R29, R6, 0x7610, R29 ;  /* 0x00007610061d7816 */ /* 0x000fe4000000001d */
[----:B------:R-:W-:Y:S01]  /*a2d0*/  PRMT R25, R0, 0x5410, R3 ;  /* 0x0000541000197816 */ /* 0x000fe20000000003 */
[----:B------:R-:W-:Y:S05]  /*a2e0*/  @P1 BRA `(.L_x_389) ;  /* 0x000000c000001947 */ /* 0x000fea0003800000 */
[----:B-12---:R-:W-:Y:S01]  /*a2f0*/  CS2R R36, SRZ ;  /* 0x0000000000247805 */ /* 0x006fe2000001ff00 */
[----:B------:R-:W-:Y:S01]  /*a300*/  CS2R R34, SRZ ;  /* 0x0000000000227805 */ /* 0x000fe2000001ff00 */
[----:B------:R-:W-:Y:S01]  /*a310*/  CS2R R32, SRZ ;  /* 0x0000000000207805 */ /* 0x000fe2000001ff00 */
[----:B------:R-:W-:Y:S05]  /*a320*/  @P2 BRA `(.L_x_389) ;  /* 0x0000008000002947 */ /* 0x000fea0003800000 */
[C---:B------:R-:W-:Y:S01]  /*a330*/  IMAD.SHL.U32 R6, R224.reuse, 0x2, RZ ;  /* 0x00000002e0067824 */ /* 0x040fe200078e00ff */
[----:B------:R-:W-:-:S04]  /*a340*/  SHF.L.U64.HI R0, R224, 0x1, R40 ;  /* 0x00000001e0007819 */ /* 0x000fc80000010228 */
[----:B------:R-:W-:-:S05]  /*a350*/  IADD3 R8, P0, R8, R6, RZ ;  /* 0x0000000608087210 */ /* 0x000fca0007f1e0ff */
[----:B------:R-:W-:Y:S01]  /*a360*/  IMAD.X R9, R9, 0x1, R0, P0 ;  /* 0x0000000109097824 */ /* 0x000fe200000e0600 */
[----:B------:R-:W-:-:S04]  /*a370*/  IADD3 R6, P0, R10, R6, RZ ;  /* 0x000000060a067210 */ /* 0x000fc80007f1e0ff */
[----:B------:R1:W5:Y:S01]  /*a380*/  LD.E.128 R36, [R8.64] ;  /* 0x0000001208247980 */ /* 0x000362000c101d00 */
[----:B------:R-:W-:-:S05]  /*a390*/  IMAD.X R7, R13, 0x1, R0, P0 ;  /* 0x000000010d077824 */ /* 0x000fca00000e0600 */
[----:B------:R1:W5:Y:S03]  /*a3a0*/  LD.E.128 R32, [R6.64] ;  /* 0x0000001206207980 */ /* 0x000366000c101d00 */
.L_x_389:
[----:B-12---:R-:W-:Y:S05]  /*a3b0*/  BSYNC B0 ;  /* 0x0000000000007941 */ /* 0x006fea0003800000 */
.L_x_388:
[----:B------:R-:W1:Y:S01]  /*a3c0*/  SHFL.IDX PT, R3, R15, 0x2, 0x181f ;  /* 0x00581f000f037f89 */ /* 0x000e6200000e0000 */
[C---:B------:R-:W-:Y:S01]  /*a3d0*/  ISETP.GE.OR P0, PT, R224.reuse, c[0x0][0x27c], P5 ;  /* 0x00009f00e0007a0c */ /* 0x040fe20002f06670 */
[----:B------:R-:W-:Y:S01]  /*a3e0*/  CS2R R54, SRZ ;  /* 0x0000000000367805 */ /* 0x000fe2000001ff00 */
[----:B------:R-:W-:Y:S01]  /*a3f0*/  CS2R R52, SRZ ;  /* 0x0000000000347805 */ /* 0x000fe2000001ff00 */
[----:B------:R-:W2:Y:S04]  /*a400*/  SHFL.IDX PT, R6, R14, 0x2, 0x181f ;  /* 0x00581f000e067f89 */ /* 0x000ea800000e0000 */
[----:B------:R-:W-:Y:S06]  /*a410*/  SHFL.IDX PT, R10, R11, 0x2, 0x181f ;  /* 0x00581f000b0a7f89 */ /* 0x000fec00000e0000 */
[C---:B------:R-:W-:Y:S01]  /*a420*/  @!P0 IMAD.SHL.U32 R0, R224.reuse, 0x2, RZ ;  /* 0x00000002e0008824 */ /* 0x040fe200078e00ff */
[----:B------:R-:W-:-:S04]  /*a430*/  @!P0 SHF.L.U64.HI R7, R224, 0x1, R40 ;  /* 0x00000001e0078819 */ /* 0x000fc80000010228 */
[----:B-1----:R-:W-:Y:S02]  /*a440*/  @!P0 IADD3 R8, P1, R3, R0, RZ ;  /* 0x0000000003088210 */ /* 0x002fe40007f3e0ff */
[----:B------:R-:W1:Y:S03]  /*a450*/  SHFL.IDX PT, R3, R12, 0x2, 0x181f ;  /* 0x00581f000c037f89 */ /* 0x000e6600000e0000 */
[----:B--2---:R-:W-:Y:S01]  /*a460*/  @!P0 IMAD.X R9, R6, 0x1, R7, P1 ;  /* 0x0000000106098824 */ /* 0x004fe200008e0607 */
[----:B------:R-:W-:Y:S01]  /*a470*/  CS2R R58, SRZ ;  /* 0x00000000003a7805 */ /* 0x000fe2000001ff00 */
[----:B------:R-:W-:-:S03]  /*a480*/  CS2R R56, SRZ ;  /* 0x0000000000387805 */ /* 0x000fc6000001ff00 */
[----:B------:R2:W3:Y:S01]  /*a490*/  @!P0 LD.E.128 R52, [R8.64] ;  /* 0x0000001208348980 */ /* 0x0004e2000c101d00 */
[----:B-1----:R-:W-:-:S05]  /*a4a0*/  @!P0 IADD3 R6, P1, R3, R0, RZ ;  /* 0x0000000003068210 */ /* 0x002fca0007f3e0ff */
[----:B------:R-:W-:-:S05]  /*a4b0*/  @!P0 IMAD.X R7, R10, 0x1, R7, P1 ;  /* 0x000000010a078824 */ /* 0x000fca00008e0607 */
[----:B------:R1:W4:Y:S01]  /*a4c0*/  @!P0 LD.E.128 R56, [R6.64] ;  /* 0x0000001206388980 */ /* 0x000322000c101d00 */
[----:B-----5:R-:W-:Y:S02]  /*a4d0*/  IMAD.MOV.U32 R3, RZ, RZ, R36 ;  /* 0x000000ffff037224 */ /* 0x020fe400078e0024 */
[----:B------:R-:W-:-:S05]  /*a4e0*/  IMAD.MOV.U32 R0, RZ, RZ, R37 ;  /* 0x000000ffff007224 */ /* 0x000fca00078e0025 */
[----:B------:R-:W-:Y:S01]  /*a4f0*/  PRMT R50, R0, 0x5410, R3 ;  /* 0x0000541000327816 */ /* 0x000fe20000000003 */
[----:B------:R-:W-:Y:S02]  /*a500*/  IMAD.MOV.U32 R3, RZ, RZ, R32 ;  /* 0x000000ffff037224 */ /* 0x000fe400078e0020 */
[----:B------:R-:W-:Y:S02]  /*a510*/  IMAD.MOV.U32 R0, RZ, RZ, R33 ;  /* 0x000000ffff007224 */ /* 0x000fe400078e0021 */
[----:B-1----:R-:W-:Y:S01]  /*a520*/  IMAD.MOV.U32 R6, RZ, RZ, R39 ;  /* 0x000000ffff067224 */ /* 0x002fe200078e0027 */
[----:B------:R-:W-:-:S04]  /*a530*/  MOV R7, R38 ;  /* 0x0000002600077202 */ /* 0x000fc80000000f00 */
[----:B------:R-:W-:Y:S01]  /*a540*/  PRMT R69, R6, 0x5410, R7 ;  /* 0x0000541006457816 */ /* 0x000fe20000000007 */
[----:B------:R-:W-:Y:S01]  /*a550*/  IMAD.MOV.U32 R6, RZ, RZ, R35 ;  /* 0x000000ffff067224 */ /* 0x000fe200078e0023 */
[----:B------:R-:W-:Y:S02]  /*a560*/  MOV R7, R34 ;  /* 0x0000002200077202 */ /* 0x000fe40000000f00 */
[----:B------:R-:W-:Y:S02]  /*a570*/  PRMT R49, R0, 0x5410, R3 ;  /* 0x0000541000317816 */ /* 0x000fe40000000003 */
[----:B------:R-:W-:Y:S01]  /*a580*/  PRMT R51, R6, 0x5410, R7 ;  /* 0x0000541006337816 */ /* 0x000fe20000000007 */
[----:B--2---:R1:W2:Y:S01]  /*a590*/  SHFL.IDX PT, R9, R14, 0x3, 0x181f ;  /* 0x00781f000e097f89 */ /* 0x0042a200000e0000 */
[----:B------:R-:W-:Y:S03]  /*a5a0*/  BSSY B0, `(.L_x_390) ;  /* 0x0000020000007945 */ /* 0x000fe60003800000 */
[----:B------:R1:W1:Y:S01]  /*a5b0*/  SHFL.IDX PT, R8, R15, 0x3, 0x181f ;  /* 0x00781f000f087f89 */ /* 0x00026200000e0000 */
[----:B------:R-:W-:-:S03]  /*a5c0*/  CS2R R66, SRZ ;  /* 0x0000000000427805 */ /* 0x000fc6000001ff00 */
[----:B------:R1:W1:Y:S01]  /*a5d0*/  SHFL.IDX PT, R10, R12, 0x3, 0x181f ;  /* 0x00781f000c0a7f89 */ /* 0x00026200000e0000 */
[----:B------:R-:W-:-:S03]  /*a5e0*/  CS2R R64, SRZ ;  /* 0x0000000000407805 */ /* 0x000fc6000001ff00 */
[----:B------:R-:W1:Y:S01]  /*a5f0*/  SHFL.IDX PT, R11, R11, 0x3, 0x181f ;  /* 0x00781f000b0b7f89 */ /* 0x000e6200000e0000 */
[----:B------:R-:W-:Y:S01]  /*a600*/  CS2R R62, SRZ ;  /* 0x00000000003e7805 */ /* 0x000fe2000001ff00 */
[----:B------:R-:W-:Y:S01]  /*a610*/  CS2R R60, SRZ ;  /* 0x00000000003c7805 */ /* 0x000fe2000001ff00 */
[----:B---3--:R-:W-:Y:S01]  /*a620*/  IMAD.MOV.U32 R6, RZ, RZ, R55 ;  /* 0x000000ffff067224 */ /* 0x008fe200078e0037 */
[----:B------:R-:W-:Y:S01]  /*a630*/  MOV R7, R54 ;  /* 0x0000003600077202 */ /* 0x000fe20000000f00 */
[----:B------:R-:W-:Y:S01]  /*a640*/  IMAD.MOV.U32 R3, RZ, RZ, R52 ;  /* 0x000000ffff037224 */ /* 0x000fe200078e0034 */
[----:B------:R-:W-:Y:S02]  /*a650*/  MOV R0, R53 ;  /* 0x0000003500007202 */ /* 0x000fe40000000f00 */
[----:B------:R-:W-:Y:S02]  /*a660*/  PRMT R73, R6, 0x5410, R7 ;  /* 0x0000541006497816 */ /* 0x000fe40000000007 */
[----:B------:R-:W-:Y:S01]  /*a670*/  PRMT R71, R0, 0x5410, R3 ;  /* 0x0000541000477816 */ /* 0x000fe20000000003 */
[----:B----4-:R-:W-:Y:S01]  /*a680*/  IMAD.MOV.U32 R7, RZ, RZ, R58 ;  /* 0x000000ffff077224 */ /* 0x010fe200078e003a */
[----:B------:R-:W-:Y:S01]  /*a690*/  MOV R3, R56 ;  /* 0x0000003800037202 */ /* 0x000fe20000000f00 */
[----:B------:R-:W-:-:S02]  /*a6a0*/  IMAD.MOV.U32 R6, RZ, RZ, R59 ;  /* 0x000000ffff067224 */ /* 0x000fc400078e003b */
[----:B------:R-:W-:-:S03]  /*a6b0*/  IMAD.MOV.U32 R0, RZ, RZ, R57 ;  /* 0x000000ffff007224 */ /* 0x000fc600078e0039 */
[----:B------:R-:W-:Y:S02]  /*a6c0*/  PRMT R72, R6, 0x5410, R7 ;  /* 0x0000541006487816 */ /* 0x000fe40000000007 */
[----:B------:R-:W-:Y:S01]  /*a6d0*/  PRMT R70, R0, 0x5410, R3 ;  /* 0x0000541000467816 */ /* 0x000fe20000000003 */
[----:B------:R-:W-:Y:S05]  /*a6e0*/  @P6 BRA `(.L_x_391) ;  /* 0x000000b000006947 */ /* 0x000fea0003800000 */
[C---:B-12---:R-:W-:Y:S01]  /*a6f0*/  IMAD.SHL.U32 R3, R224.reuse, 0x2, RZ ;  /* 0x00000002e0037824 */ /* 0x046fe200078e00ff */
[----:B------:R-:W-:Y:S01]  /*a700*/  SHF.L.U64.HI R0, R224, 0x1, R40 ;  /* 0x00000001e0007819 */ /* 0x000fe20000010228 */
[----:B------:R-:W-:Y:S01]  /*a710*/  CS2R R64, SRZ ;  /* 0x0000000000407805 */ /* 0x000fe2000001ff00 */
[----:B------:R-:W-:Y:S01]  /*a720*/  CS2R R62, SRZ ;  /* 0x00000000003e7805 */ /* 0x000fe2000001ff00 */
[----:B------:R-:W-:Y:S01]  /*a730*/  CS2R R60, SRZ ;  /* 0x00000000003c7805 */ /* 0x000fe2000001ff00 */
[----:B------:R-:W-:-:S05]  /*a740*/  IADD3 R8, P0, R8, R3, RZ ;  /* 0x0000000308087210 */ /* 0x000fca0007f1e0ff */
[----:B------:R-:W-:Y:S01]  /*a750*/  IMAD.X R9, R9, 0x1, R0, P0 ;  /* 0x0000000109097824 */ /* 0x000fe200000e0600 */
[----:B------:R-:W-:-:S04]  /*a760*/  IADD3 R6, P0, R10, R3, RZ ;  /* 0x000000030a067210 */ /* 0x000fc80007f1e0ff */
[----:B------:R1:W5:Y:S01]  /*a770*/  @!P2 LD.E.128 R64, [R8.64] ;  /* 0x000000120840a980 */ /* 0x000362000c101d00 */
[----:B------:R-:W-:-:S05]  /*a780*/  IMAD.X R7, R11, 0x1, R0, P0 ;  /* 0x000000010b077824 */ /* 0x000fca00000e0600 */
[----:B------:R1:W5:Y:S03]  /*a790*/  @!P2 LD.E.128 R60, [R6.64] ;  /* 0x00000012063ca980 */ /* 0x000366000c101d00 */
.L_x_391:
[----:B-12---:R-:W-:Y:S05]  /*a7a0*/  BSYNC B0 ;  /* 0x0000000000007941 */ /* 0x006fea0003800000 */
.L_x_390:
[----:B------:R-:W-:Y:S01]  /*a7b0*/  IMAD.IADD R7, R45, 0x1, -R218 ;  /* 0x000000012d077824 */ /* 0x000fe200078e0ada */
[----:B------:R-:W-:-:S04]  /*a7c0*/  DEPBAR.LE SB0, 0x1 ;  /* 0x000080400000791a */ /* 0x000fc80000000000 */
[----:B------:R-:W-:Y:S01]  /*a7d0*/  IMNMX R47, R7, 0x80, PT ;  /* 0x00000080072f7817 */ /* 0x000fe20003800200 */
[----:B-----5:R-:W-:Y:S01]  /*a7e0*/  IMAD.MOV.U32 R6, RZ, RZ, R66 ;  /* 0x000000ffff067224 */ /* 0x020fe200078e0042 */
[----:B------:R-:W-:Y:S01]  /*a7f0*/  BSSY B0, `(.L_x_392) ;  /* 0x0000078000007945 */ /* 0x000fe20003800000 */
[----:B------:R-:W-:Y:S01]  /*a800*/  IMAD.MOV.U32 R3, RZ, RZ, R67 ;  /* 0x000000ffff037224 */ /* 0x000fe200078e0043 */
[----:B------:R-:W-:Y:S01]  /*a810*/  BAR.SYNC.DEFER_BLOCKING 0x0 ;  /* 0x0000000000007b1d */ /* 0x000fe20000010000 */
[----:B------:R-:W-:Y:S01]  /*a820*/  IMAD.MOV.U32 R0, RZ, RZ, R64 ;  /* 0x000000ffff007224 */ /* 0x000fe200078e0040 */
[----:B------:R-:W-:Y:S02]  /*a830*/  ISETP.GE.OR P0, PT, R68, R47, P2 ;  /* 0x0000002f4400720c */ /* 0x000fe40001706670 */
[----:B------:R-:W-:Y:S01]  /*a840*/  PRMT R77, R3, 0x5410, R6 ;  /* 0x00005410034d7816 */ /* 0x000fe20000000006 */
[----:B------:R-:W-:Y:S01]  /*a850*/  IMAD.MOV.U32 R3, RZ, RZ, R65 ;  /* 0x000000ffff037224 */ /* 0x000fe200078e0041 */
[----:B------:R-:W-:Y:S01]  /*a860*/  PRMT R75, R75, 0x5410, R0 ;  /* 0x000054104b4b7816 */ /* 0x000fe20000000000 */
[----:B------:R-:W-:Y:S01]  /*a870*/  IMAD.MOV.U32 R6, RZ, RZ, R63 ;  /* 0x000000ffff067224 */ /* 0x000fe200078e003f */
[----:B------:R-:W-:-:S02]  /*a880*/  MOV R0, R62 ;  /* 0x0000003e00007202 */ /* 0x000fc40000000f00 */
[----:B------:R-:W-:Y:S02]  /*a890*/  PRMT R75, R3, 0x7610, R75 ;  /* 0x00007610034b7816 */ /* 0x000fe4000000004b */
[----:B------:R-:W-:Y:S01]  /*a8a0*/  PRMT R76, R76, 0x5410, R0 ;  /* 0x000054104c4c7816 */ /* 0x000fe20000000000 */
[----:B------:R-:W-:Y:S01]  /*a8b0*/  IMAD.MOV.U32 R0, RZ, RZ, R61 ;  /* 0x000000ffff007224 */ /* 0x000fe200078e003d */
[----:B------:R-:W-:Y:S02]  /*a8c0*/  MOV R3, R60 ;  /* 0x0000003c00037202 */ /* 0x000fe40000000f00 */
[----:B------:R-:W-:Y:S02]  /*a8d0*/  PRMT R76, R6, 0x7610, R76 ;  /* 0x00007610064c7816 */ /* 0x000fe4000000004c */
[----:B------:R-:W-:Y:S01]  /*a8e0*/  PRMT R74, R0, 0x5410, R3 ;  /* 0x00005410004a7816 */ /* 0x000fe20000000003 */
[----:B------:R-:W-:Y:S05]  /*a8f0*/  @P0 BRA `(.L_x_393) ;  /* 0x0000067000000947 */ /* 0x000fea0003800000 */
[----:B------:R-:W-:Y:S01]  /*a900*/  IMAD.MOV.U32 R0, RZ, RZ, c[0x0][0x27c] ;  /* 0x00009f00ff007624 */ /* 0x000fe200078e00ff */
[----:B------:R-:W1:Y:S01]  /*a910*/  LDS.128 R12, [R44+0x100] ;  /* 0x000100002c0c7984 */ /* 0x000e620000000c00 */
[----:B------:R-:W-:-:S03]  /*a920*/  SHF.R.U64 R7, R20, 0x10, R21 ;  /* 0x0000001014077819 */ /* 0x000fc60000001215 */
[----:B------:R-:W-:-:S04]  /*a930*/  LEA.HI R0, R0, R48, RZ, 0x1d ;  /* 0x0000003000007211 */ /* 0x000fc800078fe8ff */
[----:B------:R-:W-:Y:S01]  /*a940*/  SHF.R.S32.HI R6, RZ, 0x1f, R0 ;  /* 0x0000001fff067819 */ /* 0x000fe20000011400 */
[----:B------:R-:W-:-:S03]  /*a950*/  IMAD.SHL.U32 R3, R0, 0x8, RZ ;  /* 0x0000000800037824 */ /* 0x000fc600078e00ff */
[----:B------:R-:W-:Y:S02]  /*a960*/  LEA.HI R0, R6, R0, RZ, 0x3 ;  /* 0x0000000006007211 */ /* 0x000fe400078f18ff */
[----:B------:R-:W-:Y:S02]  /*a970*/  LOP3.LUT R3, R24, 0x38, R3, 0xf8, !PT ;  /* 0x0000003818037812 */ /* 0x000fe400078ef803 */
[----:B------:R-:W-:Y:S01]  /*a980*/  SHF.R.U32.HI R6, RZ, 0x10, R19 ;  /* 0x00000010ff067819 */ /* 0x000fe20000011613 */
[----:B------:R-:W-:Y:S01]  /*a990*/  IMAD.SHL.U32 R0, R0, 0x400, RZ ;  /* 0x0000040000007824 */ /* 0x000fe200078e00ff */
[----:B------:R-:W-:Y:S02]  /*a9a0*/  LOP3.LUT R3, R3, R41, RZ, 0x3c, !PT ;  /* 0x0000002903037212 */ /* 0x000fe400078e3cff */
[----:B------:R-:W-:Y:S02]  /*a9b0*/  SHF.R.U64 R24, R16, 0x10, R17 ;  /* 0x0000001010187819 */ /* 0x000fe40000001211 */
[----:B------:R-:W-:-:S02]  /*a9c0*/  LOP3.LUT R0, R0, 0x7fffe000, RZ, 0xc0, !PT ;  /* 0x7fffe00000007812 */ /* 0x000fc400078ec0ff */
[----:B------:R-:W-:Y:S02]  /*a9d0*/  SHF.R.U32.HI R16, RZ, 0x10, R21 ;  /* 0x00000010ff107819 */ /* 0x000fe40000011615 */
[----:B------:R-:W-:Y:S02]  /*a9e0*/  IADD3 R0, R3, R0, R30 ;  /* 0x0000000003007210 */ /* 0x000fe40007ffe01e */
[----:B------:R-:W-:Y:S02]  /*a9f0*/  SHF.R.U64 R3, R18, 0x10, R19 ;  /* 0x0000001012037819 */ /* 0x000fe40000001213 */
[----:B------:R-:W-:Y:S01]  /*aa00*/  PRMT R19, R25, 0x5432, R7 ;  /* 0x0000543219137816 */ /* 0x000fe20000000007 */
[----:B------:R-:W-:Y:S01]  /*aa10*/  IMAD.SHL.U32 R43, R0, 0x2, RZ ;  /* 0x00000002002b7824 */ /* 0x000fe200078e00ff */
[----:B------:R-:W-:Y:S02]  /*aa20*/  SHF.R.U32.HI R0, RZ, 0x10, R17 ;  /* 0x00000010ff007819 */ /* 0x000fe40000011611 */
[----:B------:R-:W-:Y:S01]  /*aa30*/  SHF.R.U32.HI R18, RZ, 0x10, R23 ;  /* 0x00000010ff127819 */ /* 0x000fe20000011617 */
[----:B------:R-:W-:Y:S01]  /*aa40*/  IMAD.U32 R40, R19, 0x10000, RZ ;  /* 0x0001000013287824 */ /* 0x000fe200078e00ff */
[----:B------:R-:W2:Y:S01]  /*aa50*/  LDS.128 R8, [R43+0x100] ;  /* 0x000100002b087984 */ /* 0x000ea20000000c00 */
[----:B------:R-:W-:-:S02]  /*aa60*/  PRMT R24, R26, 0x5432, R24 ;  /* 0x000054321a187816 */ /* 0x000fc40000000018 */
[----:B------:R-:W-:Y:S02]  /*aa70*/  PRMT R31, R31, 0x5410, R3 ;  /* 0x000054101f1f7816 */ /* 0x000fe40000000003 */
[----:B------:R-:W-:Y:S02]  /*aa80*/  SHF.R.U64 R17, R22, 0x10, R23 ;  /* 0x0000001016117819 */ /* 0x000fe40000001217 */
[----:B------:R-:W-:Y:S02]  /*aa90*/  PRMT R23, R26, 0x5410, R0 ;  /* 0x000054101a177816 */ /* 0x000fe40000000000 */
[----:B------:R-:W-:Y:S01]  /*aaa0*/  PRMT R20, R25, 0x5410, R16 ;  /* 0x0000541019147816 */ /* 0x000fe20000000010 */
[----:B-1----:R-:W-:Y:S01]  /*aab0*/  IMAD.U32 R25, R14, 0x10000, RZ ;  /* 0x000100000e197824 */ /* 0x002fe200078e00ff */
[----:B------:R-:W-:Y:S01]  /*aac0*/  PRMT R26, R29, 0x5410, R18 ;  /* 0x000054101d1a7816 */ /* 0x000fe20000000012 */
[----:B------:R-:W-:Y:S01]  /*aad0*/  IMAD.U32 R16, R12, 0x10000, RZ ;  /* 0x000100000c107824 */ /* 0x000fe200078e00ff */
[----:B------:R-:W-:Y:S01]  /*aae0*/  LOP3.LUT R30, R14, 0xffff0000, RZ, 0xc0, !PT ;  /* 0xffff00000e1e7812 */ /* 0x000fe200078ec0ff */
[----:B------:R-:W-:Y:S01]  /*aaf0*/  IMAD.U32 R14, R24, 0x10000, RZ ;  /* 0x00010000180e7824 */ /* 0x000fe200078e00ff */
[----:B------:R-:W-:Y:S01]  /*ab00*/  LOP3.LUT R18, R12, 0xffff0000, RZ, 0xc0, !PT ;  /* 0xffff00000c127812 */ /* 0x000fe200078ec0ff */
[----:B------:R-:W-:Y:S01]  /*ab10*/  IMAD.U32 R41, R20, 0x10000, RZ ;  /* 0x0001000014297824 */ /* 0x000fe200078e00ff */
[----:B------:R-:W-:-:S02]  /*ab20*/  PRMT R28, R28, 0x5410, R6 ;  /* 0x000054101c1c7816 */ /* 0x000fc40000000006 */
[----:B------:R-:W-:Y:S02]  /*ab30*/  PRMT R27, R27, 0x5410, R17 ;  /* 0x000054101b1b7816 */ /* 0x000fe40000000011 */
[C---:B------:R-:W-:Y:S02]  /*ab40*/  SHF.L.U32 R17, R13.reuse, 0x10, RZ ;  /* 0x000000100d117819 */ /* 0x040fe400000006ff */
[----:B------:R-:W-:Y:S01]  /*ab50*/  LOP3.LUT R21, R13, 0xffff0000, RZ, 0xc0, !PT ;  /* 0xffff00000d157812 */ /* 0x000fe200078ec0ff */
[C---:B------:R-:W-:Y:S01]  /*ab60*/  IMAD.U32 R13, R15.reuse, 0x10000, RZ ;  /* 0x000100000f0d7824 */ /* 0x040fe200078e00ff */
[----:B------:R-:W-:Y:S01]  /*ab70*/  LOP3.LUT R29, R15, 0xffff0000, RZ, 0xc0, !PT ;  /* 0xffff00000f1d7812 */ /* 0x000fe200078ec0ff */
[C---:B--2---:R-:W-:Y:S01]  /*ab80*/  IMAD.U32 R3, R8.reuse, 0x10000, RZ ;  /* 0x0001000008037824 */ /* 0x044fe200078e00ff */
[----:B------:R-:W-:Y:S01]  /*ab90*/  LOP3.LUT R12, R8, 0xffff0000, RZ, 0xc0, !PT ;  /* 0xffff0000080c7812 */ /* 0x000fe200078ec0ff */
[----:B------:R-:W-:Y:S01]  /*aba0*/  IMAD.U32 R0, R11, 0x10000, RZ ;  /* 0x000100000b007824 */ /* 0x000fe200078e00ff */
[----:B------:R-:W-:Y:S01]  /*abb0*/  SHF.L.U32 R6, R9, 0x10, RZ ;  /* 0x0000001009067819 */ /* 0x000fe200000006ff */
[----:B------:R-:W-:Y:S01]  /*abc0*/  FMUL.FTZ R7, R3, R40 ;  /* 0x0000002803077220 */ /* 0x000fe20000410000 */
[----:B------:R-:W-:Y:S01]  /*abd0*/  LOP3.LUT R8, R9, 0xffff0000, RZ, 0xc0, !PT ;  /* 0xffff000009087812 */ /* 0x000fe200078ec0ff */
[-C--:B------:R-:W-:Y:S01]  /*abe0*/  FMUL.FTZ R3, R3, R14.reuse ;  /* 0x0000000e03037220 */ /* 0x080fe20000410000 */
[----:B------:R-:W-:Y:S01]  /*abf0*/  SHF.L.U32 R9, R10, 0x10, RZ ;  /* 0x000000100a097819 */ /* 0x000fe200000006ff */
[----:B------:R-:W-:Y:S01]  /*ac00*/  FFMA.FTZ R46, R16, R14, -R7 ;  /* 0x0000000e102e7223 */ /* 0x000fe20000010807 */
[----:B------:R-:W-:Y:S01]  /*ac10*/  LOP3.LUT R22, R10, 0xffff0000, RZ, 0xc0, !PT ;  /* 0xffff00000a167812 */ /* 0x000fe200078ec0ff */
[----:B------:R-:W-:Y:S01]  /*ac20*/  IMAD.U32 R10, R23, 0x10000, RZ ;  /* 0x00010000170a7824 */ /* 0x000fe200078e00ff */
[----:B------:R-:W-:Y:S01]  /*ac30*/  LOP3.LUT R15, R11, 0xffff0000, RZ, 0xc0, !PT ;  /* 0xffff00000b0f7812 */ /* 0x000fe200078ec0ff */
[----:B------:R-:W-:Y:S01]  /*ac40*/  IMAD.U32 R14, R26, 0x10000, RZ ;  /* 0x000100001a0e7824 */ /* 0x000fe200078e00ff */
[----:B------:R-:W-:Y:S01]  /*ac50*/  SHF.L.U32 R11, R28, 0x10, RZ ;  /* 0x000000101c0b7819 */ /* 0x000fe200000006ff */
[----:B------:R-:W-:-:S02]  /*ac60*/  FMUL.FTZ R7, R6, R41 ;  /* 0x0000002906077220 */ /* 0x000fc40000410000 */
[----:B------:R-:W-:Y:S01]  /*ac70*/  FFMA.FTZ R45, R16, R40, R3 ;  /* 0x00000028102d7223 */ /* 0x000fe20000010003 */
[----:B------:R-:W-:Y:S01]  /*ac80*/  LOP3.LUT R16, R19, 0xffff0000, RZ, 0xc0, !PT ;  /* 0xffff000013107812 */ /* 0x000fe200078ec0ff */
[----:B------:R-:W-:Y:S02]  /*ac90*/  FMUL.FTZ R6, R6, R10 ;  /* 0x0000000a06067220 */ /* 0x000fe40000410000 */
[CC--:B------:R-:W-:Y:S02]  /*aca0*/  FMUL.FTZ R3, R0.reuse, R14.reuse ;  /* 0x0000000e00037220 */ /* 0x0c0fe40000410000 */
[----:B------:R-:W-:Y:S02]  /*acb0*/  FMUL.FTZ R0, R0, R11 ;  /* 0x0000000b00007220 */ /* 0x000fe40000410000 */
[----:B------:R-:W-:Y:S02]  /*acc0*/  FFMA.FTZ R40, R17, R41, R6 ;  /* 0x0000002911287223 */ /* 0x000fe40000010006 */
[C---:B------:R-:W-:Y:S01]  /*acd0*/  FFMA.FTZ R41, R13.reuse, R11, -R3 ;  /* 0x0000000b0d297223 */ /* 0x040fe20000010803 */
[----:B------:R-:W-:Y:S01]  /*ace0*/  LOP3.LUT R3, R24, 0xffff0000, RZ, 0xc0, !PT ;  /* 0xffff000018037812 */ /* 0x000fe200078ec0ff */
[----:B------:R-:W-:Y:S01]  /*acf0*/  FFMA.FTZ R19, R13, R14, R0 ;  /* 0x0000000e0d137223 */ /* 0x000fe20000010000 */
[----:B------:R-:W-:Y:S01]  /*ad00*/  LOP3.LUT R11, R23, 0xffff0000, RZ, 0xc0, !PT ;  /* 0xffff0000170b7812 */ /* 0x000fe200078ec0ff */
[----:B------:R-:W-:-:S02]  /*ad10*/  FMUL.FTZ R0, R12, R16 ;  /* 0x000000100c007220 */ /* 0x000fc40000410000 */
[----:B------:R-:W-:Y:S01]  /*ad20*/  FFMA.FTZ R42, R17, R10, -R7 ;  /* 0x0000000a112a7223 */ /* 0x000fe20000010807 */
[----:B------:R-:W-:Y:S01]  /*ad30*/  LOP3.LUT R10, R20, 0xffff0000, RZ, 0xc0, !PT ;  /* 0xffff0000140a7812 */ /* 0x000fe200078ec0ff */
[-C--:B------:R-:W-:Y:S01]  /*ad40*/  FMUL.FTZ R6, R12, R3.reuse ;  /* 0x000000030c067220 */ /* 0x080fe20000410000 */
[----:B------:R-:W-:Y:S01]  /*ad50*/  LOP3.LUT R17, R26, 0xffff0000, RZ, 0xc0, !PT ;  /* 0xffff00001a117812 */ /* 0x000fe200078ec0ff */
[----:B------:R-:W-:Y:S02]  /*ad60*/  FFMA.FTZ R12, R18, R3, -R0 ;  /* 0x00000003120c7223 */ /* 0x000fe40000010800 */
[----:B------:R-:W-:Y:S02]  /*ad70*/  FMUL.FTZ R0, R8, R11 ;  /* 0x0000000b08007220 */ /* 0x000fe40000410000 */
[----:B------:R-:W-:Y:S01]  /*ad80*/  IMAD.U32 R20, R27, 0x10000, RZ ;  /* 0x000100001b147824 */ /* 0x000fe200078e00ff */
[----:B------:R-:W-:Y:S01]  /*ad90*/  F2FP.BF16.PACK_AB R12, R12, R46 ;  /* 0x0000002e0c0c723e */ /* 0x000fe200000010ff */
[----:B------:R-:W-:-:S02]  /*ada0*/  IMAD.U32 R7, R31, 0x10000, RZ ;  /* 0x000100001f077824 */ /* 0x000fc400078e00ff */
[----:B------:R-:W-:Y:S02]  /*adb0*/  FMUL.FTZ R3, R8, R10 ;  /* 0x0000000a08037220 */ /* 0x000fe40000410000 */
[----:B------:R-:W-:Y:S01]  /*adc0*/  FFMA.FTZ R8, R18, R16, R6 ;  /* 0x0000001012087223 */ /* 0x000fe20000010006 */
[----:B------:R-:W-:Y:S01]  /*add0*/  LOP3.LUT R18, R27, 0xffff0000, RZ, 0xc0, !PT ;  /* 0xffff00001b127812 */ /* 0x000fe200078ec0ff */
[----:B------:R-:W-:Y:S01]  /*ade0*/  FFMA.FTZ R14, R21, R10, R0 ;  /* 0x0000000a150e7223 */ /* 0x000fe20000010000 */
[----:B------:R-:W-:Y:S01]  /*adf0*/  LOP3.LUT R16, R31, 0xffff0000, RZ, 0xc0, !PT ;  /* 0xffff00001f107812 */ /* 0x000fe200078ec0ff */
[C---:B------:R-:W-:Y:S01]  /*ae00*/  FMUL.FTZ R6, R9.reuse, R20 ;  /* 0x0000001409067220 */ /* 0x040fe20000410000 */
[----:B------:R-:W-:Y:S01]  /*ae10*/  F2FP.BF16.PACK_AB R8, R8, R45 ;  /* 0x0000002d0808723e */ /* 0x000fe200000010ff */
[----:B------:R-:W-:Y:S01]  /*ae20*/  FMUL.FTZ R0, R9, R7 ;  /* 0x0000000709007220 */ /* 0x000fe20000410000 */
[----:B------:R-:W-:Y:S01]  /*ae30*/  LOP3.LUT R9, R28, 0xffff0000, RZ, 0xc0, !PT ;  /* 0xffff00001c097812 */ /* 0x000fe200078ec0ff */
[----:B------:R-:W-:-:S02]  /*ae40*/  FFMA.FTZ R13, R21, R11, -R3 ;  /* 0x0000000b150d7223 */ /* 0x000fc40000010803 */
[C---:B------:R-:W-:Y:S02]  /*ae50*/  FFMA.FTZ R11, R25.reuse, R7, -R6 ;  /* 0x00000007190b7223 */ /* 0x040fe40000010806 */
[----:B------:R-:W-:Y:S01]  /*ae60*/  FFMA.FTZ R10, R25, R20, R0 ;  /* 0x00000014190a7223 */ /* 0x000fe20000010000 */
[----:B------:R-:W-:Y:S01]  /*ae70*/  F2FP.BF16.PACK_AB R13, R13, R42 ;  /* 0x0000002a0d0d723e */ /* 0x000fe200000010ff */
[C---:B------:R-:W-:Y:S02]  /*ae80*/  FMUL.FTZ R7, R22.reuse, R18 ;  /* 0x0000001216077220 */ /* 0x040fe40000410000 */
[C---:B------:R-:W-:Y:S02]  /*ae90*/  FMUL.FTZ R3, R15.reuse, R17 ;  /* 0x000000110f037220 */ /* 0x040fe40000410000 */
[----:B------:R-:W-:Y:S02]  /*aea0*/  FMUL.FTZ R6, R22, R16 ;  /* 0x0000001016067220 */ /* 0x000fe40000410000 */
[----:B------:R-:W-:-:S02]  /*aeb0*/  FMUL.FTZ R0, R15, R9 ;  /* 0x000000090f007220 */ /* 0x000fc40000410000 */
[----:B------:R-:W-:Y:S02]  /*aec0*/  FFMA.FTZ R7, R30, R16, -R7 ;  /* 0x000000101e077223 */ /* 0x000fe40000010807 */
[----:B------:R-:W-:Y:S01]  /*aed0*/  FFMA.FTZ R3, R29, R9, -R3 ;  /* 0x000000091d037223 */ /* 0x000fe20000010803 */
[----:B------:R-:W-:Y:S01]  /*aee0*/  F2FP.BF16.PACK_AB R9, R14, R40 ;  /* 0x000000280e09723e */ /* 0x000fe200000010ff */
[----:B------:R-:W-:Y:S01]  /*aef0*/  FFMA.FTZ R6, R30, R18, R6 ;  /* 0x000000121e067223 */ /* 0x000fe20000010006 */
[----:B------:R-:W-:Y:S01]  /*af00*/  F2FP.BF16.PACK_AB R14, R7, R11 ;  /* 0x0000000b070e723e */ /* 0x000fe200000010ff */
[----:B------:R-:W-:Y:S01]  /*af10*/  FFMA.FTZ R0, R29, R17, R0 ;  /* 0x000000111d007223 */ /* 0x000fe20000010000 */
[----:B------:R-:W-:Y:S02]  /*af20*/  F2FP.BF16.PACK_AB R15, R3, R41 ;  /* 0x00000029030f723e */ /* 0x000fe400000010ff */
[----:B------:R-:W-:Y:S02]  /*af30*/  F2FP.BF16.PACK_AB R10, R6, R10 ;  /* 0x0000000a060a723e */ /* 0x000fe400000010ff */
[----:B------:R-:W-:Y:S01]  /*af40*/  F2FP.BF16.PACK_AB R11, R0, R19 ;  /* 0x00000013000b723e */ /* 0x000fe200000010ff */
[----:B------:R1:W-:Y:S04]  /*af50*/  STS.128 [R44+0x100], R12 ;  /* 0x0001000c2c007388 */ /* 0x0003e80000000c00 */
[----:B------:R1:W-:Y:S02]  /*af60*/  STS.128 [R43+0x100], R8 ;  /* 0x000100082b007388 */ /* 0x0003e40000000c00 */
.L_x_393:
[----:B------:R-:W-:Y:S05]  /*af70*/  BSYNC B0 ;  /* 0x0000000000007941 */ /* 0x000fea0003800000 */
.L_x_392:
[----:B------:R-:W-:Y:S01]  /*af80*/  IADD3 R3, R68, 0x20, RZ ;  /* 0x0000002044037810 */ /* 0x000fe20007ffe0ff */
[----:B------:R-:W-:Y:S03]  /*af90*/  BSSY B0, `(.L_x_394) ;  /* 0x0000074000007945 */ /* 0x000fe60003800000 */
[----:B------:R-:W-:-:S13]  /*afa0*/  ISETP.GE.OR P0, PT, R3, R47, P2 ;  /* 0x0000002f0300720c */ /* 0x000fda0001706670 */
[----:B------:R-:W-:Y:S05]  /*afb0*/  @P0 BRA `(.L_x_395) ;  /* 0x0000071000000947 */ /* 0x000fea0003800000 */
[----:B------:R-:W-:Y:S01]  /*afc0*/  IMAD.MOV.U32 R7, RZ, RZ, c[0x0][0x27c] ;  /* 0x00009f00ff077624 */ /* 0x000fe200078e00ff */
[----:B------:R-:W-:Y:S01]  /*afd0*/  SHF.R.S32.HI R0, RZ, 0x1f, R3 ;  /* 0x0000001fff007819 */ /* 0x000fe20000011403 */
[----:B------:R-:W-:Y:S01]  /*afe0*/  IMAD.SHL.U32 R6, R3, 0x40, RZ ;  /* 0x0000004003067824 */ /* 0x000fe200078e00ff */
[----:B------:R-:W-:Y:S02]  /*aff0*/  SHF.R.U64 R16, R32, 0x10, R33 ;  /* 0x0000001020107819 */ /* 0x000fe40000001221 */
[----:B------:R-:W-:Y:S02]  /*b000*/  LEA.HI R7, R7, R48, RZ, 0x1d ;  /* 0x0000003007077211 */ /* 0x000fe400078fe8ff */
[----:B------:R-:W-:Y:S02]  /*b010*/  LEA.HI R3, R0, R3, RZ, 0x3 ;  /* 0x0000000300037211 */ /* 0x000fe400078f18ff */
[----:B-1----:R-:W-:Y:S01]  /*b020*/  SHF.R.S32.HI R10, RZ, 0x1f, R7 ;  /* 0x0000001fff0a7819 */ /* 0x002fe20000011407 */
[----:B------:R-:W-:Y:S01]  /*b030*/  IMAD.SHL.U32 R8, R7, 0x8, RZ ;  /* 0x0000000807087824 */ /* 0x000fe200078e00ff */
[----:B------:R-:W-:Y:S01]  /*b040*/  LOP3.LUT R0, R6, 0x1c0, RZ, 0xc0, !PT ;  /* 0x000001c006007812 */ /* 0x000fe200078ec0ff */
[----:B------:R-:W-:Y:S01]  /*b050*/  IMAD.SHL.U32 R6, R3, 0x40, RZ ;  /* 0x0000004003067824 */ /* 0x000fe200078e00ff */
[----:B------:R-:W-:-:S02]  /*b060*/  LEA.HI R7, R10, R7, RZ, 0x3 ;  /* 0x000000070a077211 */ /* 0x000fc400078f18ff */
[C---:B------:R-:W-:Y:S02]  /*b070*/  LOP3.LUT R9, R0.reuse, 0x38, R224, 0xf8, !PT ;  /* 0x0000003800097812 */ /* 0x040fe400078ef8e0 */
[----:B------:R-:W-:Y:S02]  /*b080*/  SHF.R.U32.HI R3, RZ, 0x3, R0 ;  /* 0x00000003ff037819 */ /* 0x000fe40000011600 */
[----:B------:R-:W-:Y:S01]  /*b090*/  LOP3.LUT R8, R0, 0x38, R8, 0xf8, !PT ;  /* 0x0000003800087812 */ /* 0x000fe200078ef808 */
[----:B------:R-:W-:Y:S01]  /*b0a0*/  IMAD.SHL.U32 R0, R7, 0x400, RZ ;  /* 0x0000040007007824 */ /* 0x000fe200078e00ff */
[----:B------:R-:W-:Y:S02]  /*b0b0*/  LOP3.LUT R6, R6, 0xfffffe00, RZ, 0xc0, !PT ;  /* 0xfffffe0006067812 */ /* 0x000fe400078ec0ff */
[----:B------:R-:W-:Y:S02]  /*b0c0*/  SHF.R.U32.HI R17, RZ, 0x10, R33 ;  /* 0x00000010ff117819 */ /* 0x000fe40000011621 */
[----:B------:R-:W-:-:S02]  /*b0d0*/  LOP3.LUT R9, R6, R9, R3, 0xf6, !PT ;  /* 0x0000000906097212 */ /* 0x000fc400078ef603 */
[----:B------:R-:W-:Y:S02]  /*b0e0*/  LOP3.LUT R3, R8, R3, RZ, 0x3c, !PT ;  /* 0x0000000308037212 */ /* 0x000fe400078e3cff */
[----:B------:R-:W-:Y:S01]  /*b0f0*/  LOP3.LUT R0, R0, 0x7fffe000, RZ, 0xc0, !PT ;  /* 0x7fffe00000007812 */ /* 0x000fe200078ec0ff */
[----:B------:R-:W-:Y:S01]  /*b100*/  IMAD.SHL.U32 R41, R9, 0x2, RZ ;  /* 0x0000000209297824 */ /* 0x000fe200078e00ff */
[----:B------:R-:W-:Y:S02]  /*b110*/  SHF.R.U32.HI R21, RZ, 0x10, R35 ;  /* 0x00000010ff157819 */ /* 0x000fe40000011623 */
[----:B------:R-:W-:Y:S02]  /*b120*/  IADD3 R0, R3, R0, R6 ;  /* 0x0000000003007210 */ /* 0x000fe40007ffe006 */
[----:B------:R-:W1:Y:S01]  /*b130*/  LDS.128 R12, [R41+0x100] ;  /* 0x00010000290c7984 */ /* 0x000e620000000c00 */
[--C-:B------:R-:W-:Y:S02]  /*b140*/  SHF.R.U32.HI R3, RZ, 0x10, R37.reuse ;  /* 0x00000010ff037819 */ /* 0x100fe40000011625 */
[----:B------:R-:W-:Y:S01]  /*b150*/  IMAD.SHL.U32 R40, R0, 0x2, RZ ;  /* 0x0000000200287824 */ /* 0x000fe200078e00ff */
[----:B------:R-:W-:-:S02]  /*b160*/  SHF.R.U64 R0, R36, 0x10, R37 ;  /* 0x0000001024007819 */ /* 0x000fc40000001225 */
[----:B------:R-:W-:Y:S02]  /*b170*/  SHF.R.U64 R18, R34, 0x10, R35 ;  /* 0x0000001022127819 */ /* 0x000fe40000001223 */
[----:B------:R-:W2:Y:S01]  /*b180*/  LDS.128 R8, [R40+0x100] ;  /* 0x0001000028087984 */ /* 0x000ea20000000c00 */
[C---:B------:R-:W-:Y:S02]  /*b190*/  PRMT R20, R50.reuse, 0x5432, R0 ;  /* 0x0000543232147816 */ /* 0x040fe40000000000 */
[----:B------:R-:W-:Y:S02]  /*b1a0*/  PRMT R0, R49, 0x5432, R16 ;  /* 0x0000543231007816 */ /* 0x000fe40000000010 */
[----:B------:R-:W-:Y:S01]  /*b1b0*/  PRMT R22, R50, 0x5410, R3 ;  /* 0x0000541032167816 */ /* 0x000fe20000000003 */
[----:B------:R-:W-:Y:S01]  /*b1c0*/  IMAD.U32 R30, R20, 0x10000, RZ ;  /* 0x00010000141e7824 */ /* 0x000fe200078e00ff */
[--C-:B------:R-:W-:Y:S01]  /*b1d0*/  SHF.R.U64 R6, R38, 0x10, R39.reuse ;  /* 0x0000001026067819 */ /* 0x100fe20000001227 */
[----:B------:R-:W-:Y:S01]  /*b1e0*/  IMAD.U32 R31, R0, 0x10000, RZ ;  /* 0x00010000001f7824 */ /* 0x000fe200078e00ff */
[----:B------:R-:W-:-:S02]  /*b1f0*/  SHF.R.U32.HI R7, RZ, 0x10, R39 ;  /* 0x00000010ff077819 */ /* 0x000fc40000011627 */
[----:B------:R-:W-:Y:S02]  /*b200*/  PRMT R19, R49, 0x5410, R17 ;  /* 0x0000541031137816 */ /* 0x000fe40000000011 */
[C---:B------:R-:W-:Y:S02]  /*b210*/  PRMT R24, R51.reuse, 0x5410, R21 ;  /* 0x0000541033187816 */ /* 0x040fe40000000015 */
[----:B------:R-:W-:Y:S02]  /*b220*/  PRMT R25, R51, 0x5432, R18 ;  /* 0x0000543233197816 */ /* 0x000fe40000000012 */
[C---:B------:R-:W-:Y:S02]  /*b230*/  PRMT R27, R69.reuse, 0x5432, R6 ;  /* 0x00005432451b7816 */ /* 0x040fe40000000006 */
[----:B------:R-:W-:Y:S02]  /*b240*/  PRMT R26, R69, 0x5410, R7 ;  /* 0x00005410451a7816 */ /* 0x000fe40000000007 */
[----:B------:R-:W-:Y:S01]  /*b250*/  LOP3.LUT R34, R0, 0xffff0000, RZ, 0xc0, !PT ;  /* 0xffff000000227812 */ /* 0x000fe200078ec0ff */
[C---:B-1----:R-:W-:Y:S01]  /*b260*/  IMAD.U32 R17, R13.reuse, 0x10000, RZ ;  /* 0x000100000d117824 */ /* 0x042fe200078e00ff */
[----:B------:R-:W-:Y:S01]  /*b270*/  LOP3.LUT R21, R13, 0xffff0000, RZ, 0xc0, !PT ;  /* 0xffff00000d157812 */ /* 0x000fe200078ec0ff */
[C---:B------:R-:W-:Y:S01]  /*b280*/  IMAD.U32 R16, R12.reuse, 0x10000, RZ ;  /* 0x000100000c107824 */ /* 0x040fe200078e00ff */
[----:B------:R-:W-:Y:S01]  /*b290*/  LOP3.LUT R18, R12, 0xffff0000, RZ, 0xc0, !PT ;  /* 0xffff00000c127812 */ /* 0x000fe200078ec0ff */
[C---:B------:R-:W-:Y:S01]  /*b2a0*/  IMAD.U32 R13, R15.reuse, 0x10000, RZ ;  /* 0x000100000f0d7824 */ /* 0x040fe200078e00ff */
[----:B------:R-:W-:Y:S01]  /*b2b0*/  LOP3.LUT R28, R15, 0xffff0000, RZ, 0xc0, !PT ;  /* 0xffff00000f1c7812 */ /* 0x000fe200078ec0ff */
[C---:B------:R-:W-:Y:S01]  /*b2c0*/  IMAD.U32 R23, R14.reuse, 0x10000, RZ ;  /* 0x000100000e177824 */ /* 0x040fe200078e00ff */
[----:B------:R-:W-:Y:S01]  /*b2d0*/  LOP3.LUT R29, R14, 0xffff0000, RZ, 0xc0, !PT ;  /* 0xffff00000e1d7812 */ /* 0x000fe200078ec0ff */
[----:B--2---:R-:W-:Y:S01]  /*b2e0*/  IMAD.U32 R12, R10, 0x10000, RZ ;  /* 0x000100000a0c7824 */ /* 0x004fe200078e00ff */
[----:B------:R-:W-:Y:S01]  /*b2f0*/  SHF.L.U32 R3, R8, 0x10, RZ ;  /* 0x0000001008037819 */ /* 0x000fe200000006ff */
[----:B------:R-:W-:Y:S01]  /*b300*/  IMAD.U32 R7, R11, 0x10000, RZ ;  /* 0x000100000b077824 */ /* 0x000fe200078e00ff */
[----:B------:R-:W-:-:S02]  /*b310*/  LOP3.LUT R15, R10, 0xffff0000, RZ, 0xc0, !PT ;  /* 0xffff00000a0f7812 */ /* 0x000fc400078ec0ff */
[----:B------:R-:W-:Y:S01]  /*b320*/  LOP3.LUT R6, R8, 0xffff0000, RZ, 0xc0, !PT ;  /* 0xffff000008067812 */ /* 0x000fe200078ec0ff */
[----:B------:R-:W-:Y:S01]  /*b330*/  FMUL.FTZ R10, R3, R31 ;  /* 0x0000001f030a7220 */ /* 0x000fe20000410000 */
[----:B------:R-:W-:Y:S01]  /*b340*/  LOP3.LUT R14, R11, 0xffff0000, RZ, 0xc0, !PT ;  /* 0xffff00000b0e7812 */ /* 0x000fe200078ec0ff */
[-C--:B------:R-:W-:Y:S01]  /*b350*/  FMUL.FTZ R3, R3, R30.reuse ;  /* 0x0000001e03037220 */ /* 0x080fe20000410000 */
[----:B------:R-:W-:Y:S01]  /*b360*/  LOP3.LUT R11, R20, 0xffff0000, RZ, 0xc0, !PT ;  /* 0xffff0000140b7812 */ /* 0x000fe200078ec0ff */
[C---:B------:R-:W-:Y:S01]  /*b370*/  IMAD.U32 R8, R9.reuse, 0x10000, RZ ;  /* 0x0001000009087824 */ /* 0x040fe200078e00ff */
[----:B------:R-:W-:Y:S01]  /*b380*/  LOP3.LUT R9, R9, 0xffff0000, RZ, 0xc0, !PT ;  /* 0xffff000009097812 */ /* 0x000fe200078ec0ff */
[----:B------:R-:W-:Y:S02]  /*b390*/  IMAD.U32 R20, R19, 0x10000, RZ ;  /* 0x0001000013147824 */ /* 0x000fe400078e00ff */
[----:B------:R-:W-:Y:S01]  /*b3a0*/  FFMA.FTZ R35, R16, R30, -R10 ;  /* 0x0000001e10237223 */ /* 0x000fe2000001080a */
[----:B------:R-:W-:Y:S01]  /*b3b0*/  SHF.L.U32 R10, R22, 0x10, RZ ;  /* 0x00000010160a7819 */ /* 0x000fe200000006ff */
[----:B------:R-:W-:-:S02]  /*b3c0*/  FMUL.FTZ R0, R6, R34 ;  /* 0x0000002206007220 */ /* 0x000fc40000410000 */
[----:B------:R-:W-:Y:S02]  /*b3d0*/  FFMA.FTZ R33, R16, R31, R3 ;  /* 0x0000001f10217223 */ /* 0x000fe40000010003 */
[-C--:B------:R-:W-:Y:S02]  /*b3e0*/  FMUL.FTZ R6, R6, R11.reuse ;  /* 0x0000000b06067220 */ /* 0x080fe40000410000 */
[----:B------:R-:W-:Y:S02]  /*b3f0*/  FMUL.FTZ R3, R8, R20 ;  /* 0x0000001408037220 */ /* 0x000fe40000410000 */
[----:B------:R-:W-:Y:S02]  /*b400*/  IMAD.U32 R16, R24, 0x10000, RZ ;  /* 0x0001000018107824 */ /* 0x000fe400078e00ff */
[----:B------:R-:W-:Y:S02]  /*b410*/  FFMA.FTZ R32, R18, R11, -R0 ;  /* 0x0000000b12207223 */ /* 0x000fe40000010800 */
[----:B------:R-:W-:Y:S01]  /*b420*/  FMUL.FTZ R0, R8, R10 ;  /* 0x0000000a08007220 */ /* 0x000fe20000410000 */
[----:B------:R-:W-:Y:S01]  /*b430*/  LOP3.LUT R8, R19, 0xffff0000, RZ, 0xc0, !PT ;  /* 0xffff000013087812 */ /* 0x000fe200078ec0ff */
[----:B------:R-:W-:Y:S01]  /*b440*/  FFMA.FTZ R31, R18, R34, R6 ;  /* 0x00000022121f7223 */ /* 0x000fe20000010006 */
[----:B------:R-:W-:Y:S01]  /*b450*/  LOP3.LUT R18, R25, 0xffff0000, RZ, 0xc0, !PT ;  /* 0xffff000019127812 */ /* 0x000fe200078ec0ff */
[----:B------:R-:W-:Y:S01]  /*b460*/  FFMA.FTZ R30, R17, R10, -R3 ;  /* 0x0000000a111e7223 */ /* 0x000fe20000010803 */
[----:B------:R-:W-:Y:S01]  /*b470*/  LOP3.LUT R10, R22, 0xffff0000, RZ, 0xc0, !PT ;  /* 0xffff0000160a7812 */ /* 0x000fe200078ec0ff */
[----:B------:R-:W-:-:S02]  /*b480*/  IMAD.U32 R6, R26, 0x10000, RZ ;  /* 0x000100001a067824 */ /* 0x000fc400078e00ff */
[----:B------:R-:W-:Y:S02]  /*b490*/  FMUL.FTZ R3, R7, R16 ;  /* 0x0000001007037220 */ /* 0x000fe40000410000 */
[----:B------:R-:W-:Y:S02]  /*b4a0*/  FFMA.FTZ R20, R17, R20, R0 ;  /* 0x0000001411147223 */ /* 0x000fe40000010000 */
[-C--:B------:R-:W-:Y:S02]  /*b4b0*/  FMUL.FTZ R0, R7, R6.reuse ;  /* 0x0000000607007220 */ /* 0x080fe40000410000 */
[----:B------:R-:W-:Y:S02]  /*b4c0*/  FFMA.FTZ R19, R13, R6, -R3 ;  /* 0x000000060d137223 */ /* 0x000fe40000010803 */
[----:B------:R-:W-:Y:S02]  /*b4d0*/  IMAD.U32 R22, R25, 0x10000, RZ ;  /* 0x0001000019167824 */ /* 0x000fe400078e00ff */
[----:B------:R-:W-:-:S02]  /*b4e0*/  IMAD.U32 R11, R27, 0x10000, RZ ;  /* 0x000100001b0b7824 */ /* 0x000fc400078e00ff */
[C---:B------:R-:W-:Y:S02]  /*b4f0*/  FMUL.FTZ R6, R9.reuse, R10 ;  /* 0x0000000a09067220 */ /* 0x040fe40000410000 */
[----:B------:R-:W-:Y:S02]  /*b500*/  FMUL.FTZ R7, R9, R8 ;  /* 0x0000000809077220 */ /* 0x000fe40000410000 */
[----:B------:R-:W-:Y:S01]  /*b510*/  FFMA.FTZ R17, R13, R16, R0 ;  /* 0x000000100d117223 */ /* 0x000fe20000010000 */
[----:B------:R-:W-:Y:S01]  /*b520*/  LOP3.LUT R16, R24, 0xffff0000, RZ, 0xc0, !PT ;  /* 0xffff000018107812 */ /* 0x000fe200078ec0ff */
[C---:B------:R-:W-:Y:S02]  /*b530*/  FMUL.FTZ R3, R12.reuse, R22 ;  /* 0x000000160c037220 */ /* 0x040fe40000410000 */
[----:B------:R-:W-:Y:S01]  /*b540*/  FFMA.FTZ R9, R21, R8, R6 ;  /* 0x0000000815097223 */ /* 0x000fe20000010006 */
[----:B------:R-:W-:Y:S01]  /*b550*/  LOP3.LUT R8, R27, 0xffff0000, RZ, 0xc0, !PT ;  /* 0xffff00001b087812 */ /* 0x000fe200078ec0ff */
[-C--:B------:R-:W-:Y:S01]  /*b560*/  FMUL.FTZ R0, R12, R11.reuse ;  /* 0x0000000b0c007220 */ /* 0x080fe20000410000 */
[----:B------:R-:W-:Y:S01]  /*b570*/  LOP3.LUT R12, R26, 0xffff0000, RZ, 0xc0, !PT ;  /* 0xffff00001a0c7812 */ /* 0x000fe200078ec0ff */
[----:B------:R-:W-:Y:S01]  /*b580*/  FFMA.FTZ R13, R21, R10, -R7 ;  /* 0x0000000a150d7223 */ /* 0x000fe20000010807 */
[----:B------:R-:W-:Y:S01]  /*b590*/  F2FP.BF16.PACK_AB R9, R9, R20 ;  /* 0x000000140909723e */ /* 0x000fe200000010ff */
[----:B------:R-:W-:-:S02]  /*b5a0*/  FFMA.FTZ R11, R23, R11, -R3 ;  /* 0x0000000b170b7223 */ /* 0x000fc40000010803 */
[----:B------:R-:W-:Y:S01]  /*b5b0*/  FFMA.FTZ R10, R23, R22, R0 ;  /* 0x00000016170a7223 */ /* 0x000fe20000010000 */
[----:B------:R-:W-:Y:S01]  /*b5c0*/  F2FP.BF16.PACK_AB R13, R13, R30 ;  /* 0x0000001e0d0d723e */ /* 0x000fe200000010ff */
[C---:B------:R-:W-:Y:S02]  /*b5d0*/  FMUL.FTZ R7, R15.reuse, R18 ;  /* 0x000000120f077220 */ /* 0x040fe40000410000 */
[C---:B------:R-:W-:Y:S02]  /*b5e0*/  FMUL.FTZ R3, R14.reuse, R16 ;  /* 0x000000100e037220 */ /* 0x040fe40000410000 */
[----:B------:R-:W-:Y:S02]  /*b5f0*/  FMUL.FTZ R6, R15, R8 ;  /* 0x000000080f067220 */ /* 0x000fe40000410000 */
[----:B------:R-:W-:Y:S02]  /*b600*/  FMUL.FTZ R0, R14, R12 ;  /* 0x0000000c0e007220 */ /* 0x000fe40000410000 */
        /* <DEDUP_REMOVED lines=12> */
.L_x_395:
[----:B------:R-:W-:Y:S05]  /*b6d0*/  BSYNC B0 ;  /* 0x0000000000007941 */ /* 0x000fea0003800000 */
.L_x_394:
        /* <DEDUP_REMOVED lines=117> */
.L_x_397:
[----:B------:R-:W-:Y:S05]  /*be30*/  BSYNC B0 ;  /* 0x0000000000007941 */ /* 0x000fea0003800000 */
.L_x_396:
[----:B------:R-:W-:-:S04]  /*be40*/  IADD3 R3, R68, 0x60, RZ ;  /* 0x0000006044037810 */ /* 0x000fc80007ffe0ff */
        /* <DEDUP_REMOVED lines=33> */
[----:B------:R-:W-:Y:S02]  /*c060*/  PRMT R22, R75, 0x5410, R3 ;  /* 0x000054104b167816 */ /* 0x000fe40000000003 */
[----:B------:R-:W-:Y:S01]  /*c070*/  SHF.R.U64 R6, R66, 0x10, R67 ;  /* 0x0000001042067819 */ /* 0x000fe20000001243 */
[----:B------:R-:W-:Y:S01]  /*c080*/  IMAD.U32 R30, R0, 0x10000, RZ ;  /* 0x00010000001e7824 */ /* 0x000fe200078e00ff */
[----:B------:R-:W-:-:S02]  /*c090*/  PRMT R19, R74, 0x5410, R17 ;  /* 0x000054104a137816 */ /* 0x000fc40000000011 */
[C---:B------:R-:W-:Y:S02]  /*c0a0*/  PRMT R24, R76.reuse, 0x5410, R21 ;  /* 0x000054104c187816 */ /* 0x040fe40000000015 */
[----:B------:R-:W-:Y:S02]  /*c0b0*/  PRMT R25, R76, 0x5432, R18 ;  /* 0x000054324c197816 */ /* 0x000fe40000000012 */
[----:B------:R-:W-:Y:S02]  /*c0c0*/  PRMT R27, R77, 0x5432, R6 ;  /* 0x000054324d1b7816 */ /* 0x000fe40000000006 */
[----:B------:R-:W-:Y:S02]  /*c0d0*/  LOP3.LUT R35, R0, 0xffff0000, RZ, 0xc0, !PT ;  /* 0xffff000000237812 */ /* 0x000fe400078ec0ff */
[----:B------:R-:W-:-:S04]  /*c0e0*/  SHF.R.U32.HI R7, RZ, 0x10, R67 ;  /* 0x00000010ff077819 */ /* 0x000fc80000011643 */
[----:B------:R-:W-:Y:S01]  /*c0f0*/  PRMT R26, R77, 0x5410, R7 ;  /* 0x000054104d1a7816 */ /* 0x000fe20000000007 */
        /* <DEDUP_REMOVED lines=11> */
[----:B------:R-:W-:Y:S01]  /*c1b0*/  LOP3.LUT R15, R10, 0xffff0000, RZ, 0xc0, !PT ;  /* 0xffff00000a0f7812 */ /* 0x000fe200078ec0ff */
[----:B------:R-:W-:Y:S01]  /*c1c0*/  IMAD.U32 R7, R11, 0x10000, RZ ;  /* 0x000100000b077824 */ /* 0x000fe200078e00ff */
[----:B------:R-:W-:Y:S01]  /*c1d0*/  LOP3.LUT R6, R8, 0xffff0000, RZ, 0xc0, !PT ;  /* 0xffff000008067812 */ /* 0x000fe200078ec0ff */
[C---:B------:R-:W-:Y:S01]  /*c1e0*/  FMUL.FTZ R10, R3.reuse, R30 ;  /* 0x0000001e030a7220 */ /* 0x040fe20000410000 */
[----:B------:R-:W-:Y:S01]  /*c1f0*/  LOP3.LUT R20, R20, 0xffff0000, RZ, 0xc0, !PT ;  /* 0xffff000014147812 */ /* 0x000fe200078ec0ff */
[-C--:B------:R-:W-:Y:S01]  /*c200*/  FMUL.FTZ R3, R3, R14.reuse ;  /* 0x0000000e03037220 */ /* 0x080fe20000410000 */
[----:B------:R-:W-:Y:S01]  /*c210*/  LOP3.LUT R11, R11, 0xffff0000, RZ, 0xc0, !PT ;  /* 0xffff00000b0b7812 */ /* 0x000fe200078ec0ff */
[----:B------:R-:W-:Y:S01]  /*c220*/  FFMA.FTZ R36, R16, R14, -R10 ;  /* 0x0000000e10247223 */ /* 0x000fe2000001080a */
[----:B------:R-:W-:Y:S01]  /*c230*/  SHF.L.U32 R10, R22, 0x10, RZ ;  /* 0x00000010160a7819 */ /* 0x000fe200000006ff */
[----:B------:R-:W-:Y:S01]  /*c240*/  FMUL.FTZ R0, R6, R35 ;  /* 0x0000002306007220 */ /* 0x000fe20000410000 */
[----:B------:R-:W-:Y:S01]  /*c250*/  LOP3.LUT R22, R22, 0xffff0000, RZ, 0xc0, !PT ;  /* 0xffff000016167812 */ /* 0x000fe200078ec0ff */
[C---:B------:R-:W-:Y:S01]  /*c260*/  IMAD.U32 R8, R9.reuse, 0x10000, RZ ;  /* 0x0001000009087824 */ /* 0x040fe200078e00ff */
[----:B------:R-:W-:Y:S01]  /*c270*/  LOP3.LUT R9, R9, 0xffff0000, RZ, 0xc0, !PT ;  /* 0xffff000009097812 */ /* 0x000fe200078ec0ff */
[C---:B------:R-:W-:Y:S01]  /*c280*/  IMAD.U32 R14, R19.reuse, 0x10000, RZ ;  /* 0x00010000130e7824 */ /* 0x040fe200078e00ff */
[----:B------:R-:W-:Y:S01]  /*c290*/  LOP3.LUT R19, R19, 0xffff0000, RZ, 0xc0, !PT ;  /* 0xffff000013137812 */ /* 0x000fe200078ec0ff */
[----:B------:R-:W-:-:S02]  /*c2a0*/  FMUL.FTZ R6, R6, R20 ;  /* 0x0000001406067220 */ /* 0x000fc40000410000 */
[----:B------:R-:W-:Y:S02]  /*c2b0*/  FFMA.FTZ R33, R16, R30, R3 ;  /* 0x0000001e10217223 */ /* 0x000fe40000010003 */
[----:B------:R-:W-:Y:S02]  /*c2c0*/  FFMA.FTZ R31, R18, R20, -R0 ;  /* 0x00000014121f7223 */ /* 0x000fe40000010800 */
[C---:B------:R-:W-:Y:S02]  /*c2d0*/  FMUL.FTZ R3, R8.reuse, R14 ;  /* 0x0000000e08037220 */ /* 0x040fe40000410000 */
[----:B------:R-:W-:Y:S01]  /*c2e0*/  FMUL.FTZ R0, R8, R10 ;  /* 0x0000000a08007220 */ /* 0x000fe20000410000 */
[----:B------:R-:W-:Y:S01]  /*c2f0*/  LOP3.LUT R8, R27, 0xffff0000, RZ, 0xc0, !PT ;  /* 0xffff00001b087812 */ /* 0x000fe200078ec0ff */
[----:B------:R-:W-:Y:S02]  /*c300*/  FFMA.FTZ R30, R18, R35, R6 ;  /* 0x00000023121e7223 */ /* 0x000fe40000010006 */
[C---:B------:R-:W-:Y:S01]  /*c310*/  IMAD.U32 R16, R24.reuse, 0x10000, RZ ;  /* 0x0001000018107824 */ /* 0x040fe200078e00ff */
[----:B------:R-:W-:Y:S01]  /*c320*/  LOP3.LUT R24, R24, 0xffff0000, RZ, 0xc0, !PT ;  /* 0xffff000018187812 */ /* 0x000fe200078ec0ff */
[----:B------:R-:W-:-:S02]  /*c330*/  IMAD.U32 R6, R26, 0x10000, RZ ;  /* 0x000100001a067824 */ /* 0x000fc400078e00ff */
[C---:B------:R-:W-:Y:S02]  /*c340*/  FFMA.FTZ R20, R17.reuse, R10, -R3 ;  /* 0x0000000a11147223 */ /* 0x040fe40000010803 */
[----:B------:R-:W-:Y:S02]  /*c350*/  FFMA.FTZ R18, R17, R14, R0 ;  /* 0x0000000e11127223 */ /* 0x000fe40000010000 */
[C---:B------:R-:W-:Y:S02]  /*c360*/  FMUL.FTZ R3, R7.reuse, R16 ;  /* 0x0000001007037220 */ /* 0x040fe40000410000 */
[----:B------:R-:W-:Y:S02]  /*c370*/  FMUL.FTZ R0, R7, R6 ;  /* 0x0000000607007220 */ /* 0x000fe40000410000 */
[C---:B------:R-:W-:Y:S01]  /*c380*/  IMAD.U32 R10, R25.reuse, 0x10000, RZ ;  /* 0x00010000190a7824 */ /* 0x040fe200078e00ff */
[----:B------:R-:W-:Y:S01]  /*c390*/  LOP3.LUT R25, R25, 0xffff0000, RZ, 0xc0, !PT ;  /* 0xffff000019197812 */ /* 0x000fe200078ec0ff */
[----:B------:R-:W-:-:S02]  /*c3a0*/  IMAD.U32 R14, R27, 0x10000, RZ ;  /* 0x000100001b0e7824 */ /* 0x000fc400078e00ff */
[C---:B------:R-:W-:Y:S02]  /*c3b0*/  FFMA.FTZ R17, R13.reuse, R6, -R3 ;  /* 0x000000060d117223 */ /* 0x040fe40000010803 */
[----:B------:R-:W-:Y:S02]  /*c3c0*/  FFMA.FTZ R16, R13, R16, R0 ;  /* 0x000000100d107223 */ /* 0x000fe40000010000 */
[C---:B------:R-:W-:Y:S02]  /*c3d0*/  FMUL.FTZ R7, R9.reuse, R19 ;  /* 0x0000001309077220 */ /* 0x040fe40000410000 */
[C---:B------:R-:W-:Y:S02]  /*c3e0*/  FMUL.FTZ R3, R12.reuse, R10 ;  /* 0x0000000a0c037220 */ /* 0x040fe40000410000 */
[----:B------:R-:W-:Y:S01]  /*c3f0*/  FMUL.FTZ R0, R12, R14 ;  /* 0x0000000e0c007220 */ /* 0x000fe20000410000 */
[----:B------:R-:W-:Y:S01]  /*c400*/  LOP3.LUT R12, R26, 0xffff0000, RZ, 0xc0, !PT ;  /* 0xffff00001a0c7812 */ /* 0x000fe200078ec0ff */
[----:B------:R-:W-:-:S02]  /*c410*/  FMUL.FTZ R6, R9, R22 ;  /* 0x0000001609067220 */ /* 0x000fc40000410000 */
[----:B------:R-:W-:Y:S02]  /*c420*/  FFMA.FTZ R13, R21, R22, -R7 ;  /* 0x00000016150d7223 */ /* 0x000fe40000010807 */
[----:B------:R-:W-:Y:S02]  /*c430*/  FFMA.FTZ R14, R23, R14, -R3 ;  /* 0x0000000e170e7223 */ /* 0x000fe40000010803 */
[----:B------:R-:W-:Y:S01]  /*c440*/  FFMA.FTZ R9, R21, R19, R6 ;  /* 0x0000001315097223 */ /* 0x000fe20000010006 */
[----:B------:R-:W-:Y:S01]  /*c450*/  F2FP.BF16.PACK_AB R13, R13, R20 ;  /* 0x000000140d0d723e */ /* 0x000fe200000010ff */
[----:B------:R-:W-:Y:S02]  /*c460*/  FFMA.FTZ R10, R23, R10, R0 ;  /* 0x0000000a170a7223 */ /* 0x000fe40000010000 */
[----:B------:R-:W-:Y:S01]  /*c470*/  FMUL.FTZ R7, R15, R25 ;  /* 0x000000190f077220 */ /* 0x000fe20000410000 */
[----:B------:R-:W-:Y:S01]  /*c480*/  F2FP.BF16.PACK_AB R9, R9, R18 ;  /* 0x000000120909723e */ /* 0x000fe200000010ff */
[----:B------:R-:W-:-:S02]  /*c490*/  FMUL.FTZ R3, R11, R24 ;  /* 0x000000180b037220 */ /* 0x000fc40000410000 */
[----:B------:R-:W-:Y:S02]  /*c4a0*/  FMUL.FTZ R6, R15, R8 ;  /* 0x000000080f067220 */ /* 0x000fe40000410000 */
[----:B------:R-:W-:Y:S02]  /*c4b0*/  FMUL.FTZ R0, R11, R12 ;  /* 0x0000000c0b007220 */ /* 0x000fe40000410000 */
[----:B------:R-:W-:Y:S01]  /*c4c0*/  FFMA.FTZ R7, R29, R8, -R7 ;  /* 0x000000081d077223 */ /* 0x000fe20000010807 */
[----:B------:R-:W-:Y:S01]  /*c4d0*/  F2FP.BF16.PACK_AB R8, R30, R33 ;  /* 0x000000211e08723e */ /* 0x000fe200000010ff */
[C---:B------:R-:W-:Y:S01]  /*c4e0*/  FFMA.FTZ R3, R28.reuse, R12, -R3 ;  /* 0x0000000c1c037223 */ /* 0x040fe20000010803 */
        /* <DEDUP_REMOVED lines=9> */
.L_x_385:
[----:B------:R-:W-:Y:S05]  /*c580*/  BSYNC B2 ;  /* 0x0000000000027941 */ /* 0x000fea0003800000 */
.L_x_363:
[----:B------:R-:W-:Y:S01]  /*c590*/  IMAD R0, R80, c[0x0][0x208], RZ ;  /* 0x0000820050007a24 */ /* 0x000fe200078e02ff */
[----:B------:R-:W-:Y:S01]  /*c5a0*/  LEA.HI R87, R168, R167, RZ, 0x5 ;  /* 0x000000a7a8577211 */ /* 0x000fe200078f28ff */
[----:B------:R-:W-:Y:S01]  /*c5b0*/  IMAD.WIDE.U32 R6, R220, c[0x0][0x208], RZ ;  /* 0x00008200dc067a25 */ /* 0x000fe200078e00ff */
[----:B------:R-:W-:Y:S01]  /*c5c0*/  BAR.SYNC.DEFER_BLOCKING 0x0 ;  /* 0x0000000000007b1d */ /* 0x000fe20000010000 */
[----:B------:R-:W-:-:S02]  /*c5d0*/  ISETP.GE.AND P1, PT, R224, c[0x0][0x1d4], PT ;  /* 0x00007500e0007a0c */ /* 0x000fc40003f26270 */
[----:B------:R-:W-:Y:S01]  /*c5e0*/  IMAD R0, R220, c[0x0][0x20c], R0 ;  /* 0x00008300dc007a24 */ /* 0x000fe200078e0200 */
[----:B------:R-:W-:Y:S01]  /*c5f0*/  SHF.R.S32.HI R86, RZ, 0x5, R87 ;  /* 0x00000005ff567819 */ /* 0x000fe20000011457 */
[----:B------:R-:W-:Y:S01]  /*c600*/  IMAD R3, R79, c[0x0][0x218], RZ ;  /* 0x000086004f037a24 */ /* 0x000fe200078e02ff */
[----:B------:R-:W-:Y:S01]  /*c610*/  SHF.R.S32.HI R189, RZ, 0x1f, R224 ;  /* 0x0000001fffbd7819 */ /* 0x000fe200000114e0 */
[----:B------:R-:W-:Y:S02]  /*c620*/  IMAD.IADD R7, R7, 0x1, R0 ;  /* 0x0000000107077824 */ /* 0x000fe400078e0200 */
[C---:B------:R-:W-:Y:S02]  /*c630*/  IMAD R3, R217.reuse, c[0x0][0x21c], R3 ;  /* 0x00008700d9037a24 */ /* 0x040fe400078e0203 */
[----:B------:R-:W-:-:S04]  /*c640*/  IMAD.WIDE.U32 R6, R217, c[0x0][0x218], R6 ;  /* 0x00008600d9067a25 */ /* 0x000fc800078e0006 */
[----:B------:R-:W-:Y:S01]  /*c650*/  IMAD.SHL.U32 R0, R48, 0x40, RZ ;  /* 0x0000004030007824 */ /* 0x000fe200078e00ff */
[----:B------:R-:W-:Y:S01]  /*c660*/  IADD3 R6, P0, R82, R6, RZ ;  /* 0x0000000652067210 */ /* 0x000fe20007f1e0ff */
[----:B-1----:R-:W-:Y:S02]  /*c670*/  IMAD.SHL.U32 R8, R68, 0x8, RZ ;  /* 0x0000000844087824 */ /* 0x002fe400078e00ff */
[----:B------:R-:W-:Y:S01]  /*c680*/  IMAD R176, R86, 0x400, R4 ;  /* 0x0000040056b07824 */ /* 0x000fe200078e0204 */
[----:B------:R-:W-:Y:S01]  /*c690*/  IADD3.X R7, R81, R7, R3, P0, !PT ;  /* 0x0000000751077210 */ /* 0x000fe200007fe403 */
[----:B------:R-:W-:Y:S01]  /*c6a0*/  IMAD.WIDE R14, R224, 0x2, RZ ;  /* 0x00000002e00e7825 */ /* 0x000fe200078e02ff */
[----:B------:R-:W-:Y:S02]  /*c6b0*/  LEA R3, P0, R6, c[0x0][0x1f8], 0x1 ;  /* 0x00007e0006037a11 */ /* 0x000fe400078008ff */
[----:B------:R-:W-:Y:S01]  /*c6c0*/  LOP3.LUT R0, R0, 0x1c0, RZ, 0xc0, !PT ;  /* 0x000001c000007812 */ /* 0x000fe200078ec0ff */
[----:B------:R-:W-:Y:S01]  /*c6d0*/  IMAD.SHL.U32 R219, R219, 0x2, RZ ;  /* 0x00000002dbdb7824 */ /* 0x000fe200078e00ff */
[----:B------:R-:W-:Y:S01]  /*c6e0*/  LEA.HI.X R6, R6, c[0x0][0x1fc], R7, 0x1, P0 ;  /* 0x00007f0006067a11 */ /* 0x000fe200000f0c07 */
[----:B------:R-:W1:Y:S01]  /*c6f0*/  SHFL.IDX PT, R12, R3, RZ, 0x181f ;  /* 0x00181fff030c7589 */ /* 0x000e6200000e0000 */
[----:B------:R-:W-:-:S02]  /*c700*/  LOP3.LUT R8, R0, 0x8, R8, 0xf8, !PT ;  /* 0x0000000800087812 */ /* 0x000fc400078ef808 */
[----:B------:R-:W-:Y:S01]  /*c710*/  SHF.R.U32.HI R0, RZ, 0x3, R0 ;  /* 0x00000003ff007819 */ /* 0x000fe20000011600 */
[----:B------:R-:W2:Y:S01]  /*c720*/  SHFL.IDX PT, R11, R6, RZ, 0x181f ;  /* 0x00181fff060b7589 */ /* 0x000ea200000e0000 */
[C---:B------:R-:W-:Y:S01]  /*c730*/  LEA R184, R176.reuse, 0x100, 0x1 ;  /* 0x00000100b0b87811 */ /* 0x040fe200078e08ff */
[----:B------:R-:W-:Y:S01]  /*c740*/  IMAD.SHL.U32 R176, R176, 0x2, RZ ;  /* 0x00000002b0b07824 */ /* 0x000fe200078e00ff */
[----:B------:R-:W-:Y:S01]  /*c750*/  LOP3.LUT R0, R8, R0, RZ, 0x3c, !PT ;  /* 0x0000000008007212 */ /* 0x000fe200078e3cff */
[----:B------:R-:W3:Y:S01]  /*c760*/  SHFL.IDX PT, R10, R3, 0x1, 0x181f ;  /* 0x00381f00030a7f89 */ /* 0x000ee200000e0000 */
[----:B------:R-:W-:Y:S01]  /*c770*/  LOP3.LUT P0, RZ, R48, 0x2, RZ, 0xc0, !PT ;  /* 0x0000000230ff7812 */ /* 0x000fe2000780c0ff */
[----:B------:R-:W-:Y:S01]  /*c780*/  IMAD R180, R5, 0x2, R184 ;  /* 0x0000000205b47824 */ /* 0x000fe200078e02b8 */
[----:B------:R-:W-:Y:S01]  /*c790*/  IADD3 R231, R219, 0x100, RZ ;  /* 0x00000100dbe77810 */ /* 0x000fe20007ffe0ff */
[----:B------:R-:W-:Y:S01]  /*c7a0*/  IMAD R0, R78, 0x200, R0 ;  /* 0x000002004e007824 */ /* 0x000fe200078e0200 */
[----:B------:R-:W4:Y:S01]  /*c7b0*/  SHFL.IDX PT, R9, R6, 0x1, 0x181f ;  /* 0x00381f0006097f89 */ /* 0x000f2200000e0000 */
[----:B------:R-:W-:-:S02]  /*c7c0*/  IMAD R184, R2, 0x2, R184 ;  /* 0x0000000202b87824 */ /* 0x000fc400078e02b8 */
[----:B------:R-:W-:Y:S01]  /*c7d0*/  IMAD.SHL.U32 R196, R0, 0x2, RZ ;  /* 0x0000000200c47824 */ /* 0x000fe200078e00ff */
[----:B------:R1:W2:Y:S01]  /*c7e0*/  SHFL.IDX PT, R8, R3, 0x2, 0x181f ;  /* 0x00581f0003087f89 */ /* 0x0002a200000e0000 */
[----:B------:R-:W-:-:S03]  /*c7f0*/  IMAD R192, R2, 0x2, R180 ;  /* 0x0000000202c07824 */ /* 0x000fc600078e02b4 */
[----:B------:R2:W2:Y:S01]  /*c800*/  SHFL.IDX PT, R0, R6, 0x2, 0x181f ;  /* 0x00581f0006007f89 */ /* 0x0004a200000e0000 */
[----:B------:R-:W-:-:S03]  /*c810*/  IADD3 R203, R196, 0x8120, RZ ;  /* 0x00008120c4cb7810 */ /* 0x000fc60007ffe0ff */
[----:B------:R-:W-:Y:S04]  /*c820*/  LDSM.16.M88.4 R124, [R176+0x100] ;  /* 0x00010000b07c783b */ /* 0x000fe80000000200 */
[----:B------:R-:W-:Y:S04]  /*c830*/  LDSM.16.M88.4 R128, [R180] ;  /* 0x00000000b480783b */ /* 0x000fe80000000200 */
[----:B------:R-:W-:Y:S04]  /*c840*/  LDSM.16.M88.4 R152, [R184] ;  /* 0x00000000b898783b */ /* 0x000fe80000000200 */
[----:B------:R-:W-:Y:S01]  /*c850*/  LDSM.16.M88.4 R172, [R192] ;  /* 0x00000000c0ac783b */ /* 0x000fe20000000200 */
[----:B-1----:R-:W-:-:S03]  /*c860*/  IADD3 R3, R196, 0x8100, RZ ;  /* 0x00008100c4037810 */ /* 0x002fc60007ffe0ff */
[----:B------:R-:W-:Y:S01]  /*c870*/  LDSM.16.M88.4 R176, [R176+0x4100] ;  /* 0x00410000b0b0783b */ /* 0x000fe20000000200 */
[----:B------:R-:W-:-:S03]  /*c880*/  @P0 IADD3 R203, R3, -0x20, RZ ;  /* 0xffffffe003cb0810 */ /* 0x000fc60007ffe0ff */
[----:B------:R-:W-:Y:S01]  /*c890*/  LDSM.16.M88.4 R180, [R180+0x4000] ;  /* 0x00400000b4b4783b */ /* 0x000fe20000000200 */
[----:B--2---:R-:W-:Y:S02]  /*c8a0*/  SHF.R.S32.HI R6, RZ, 0x1f, R188 ;  /* 0x0000001fff067819 */ /* 0x004fe400000114bc */
[----:B------:R-:W-:Y:S01]  /*c8b0*/  IADD3 R18, P0, R12, R14, RZ ;  /* 0x0000000e0c127210 */ /* 0x000fe20007f1e0ff */
[----:B------:R-:W-:Y:S01]  /*c8c0*/  LDSM.16.M88.4 R184, [R184+0x4000] ;  /* 0x00400000b8b8783b */ /* 0x000fe20000000200 */
[----:B------:R-:W-:Y:S02]  /*c8d0*/  LEA.HI R3, R6, R188, RZ, 0x3 ;  /* 0x000000bc06037211 */ /* 0x000fe400078f18ff */
[----:B------:R-:W-:Y:S01]  /*c8e0*/  IADD3 R214, R203, 0x800, RZ ;  /* 0x00000800cbd67810 */ /* 0x000fe20007ffe0ff */
[----:B------:R-:W-:Y:S01]  /*c8f0*/  LDSM.16.M88.4 R192, [R192+0x4000] ;  /* 0x00400000c0c0783b */ /* 0x000fe20000000200 */
[----:B----4-:R-:W-:Y:S01]  /*c900*/  IMAD.X R19, R11, 0x1, R15, P0 ;  /* 0x000000010b137824 */ /* 0x010fe200000e060f */
[----:B---3--:R-:W-:-:S02]  /*c910*/  IADD3 R16, P0, R14, R10, RZ ;  /* 0x0000000a0e107210 */ /* 0x008fc40007f1e0ff */
[----:B------:R-:W-:Y:S01]  /*c920*/  BAR.SYNC.DEFER_BLOCKING 0x0 ;  /* 0x0000000000007b1d */ /* 0x000fe20000010000 */
[----:B------:R-:W-:Y:S02]  /*c930*/  LOP3.LUT R230, R3, 0xfffffff8, RZ, 0xc0, !PT ;  /* 0xfffffff803e67812 */ /* 0x000fe400078ec0ff */
[----:B------:R-:W-:Y:S01]  /*c940*/  IMAD.X R17, R15, 0x1, R9, P0 ;  /* 0x000000010f117824 */ /* 0x000fe200000e0609 */
[----:B------:R-:W-:Y:S02]  /*c950*/  IADD3 R14, P0, R14, R8, RZ ;  /* 0x000000080e0e7210 */ /* 0x000fe40007f1e0ff */
[----:B------:R-:W-:Y:S01]  /*c960*/  IMAD.WIDE R6, R230, 0x2, RZ ;  /* 0x00000002e6067825 */ /* 0x000fe200078e02ff */
[----:B------:R-:W-:Y:S02]  /*c970*/  IADD3 R3, R219, 0x1100, RZ ;  /* 0x00001100db037810 */ /* 0x000fe40007ffe0ff */
[----:B------:R-:W-:Y:S01]  /*c980*/  SHF.R.S32.HI R251, RZ, 0x1f, R230 ;  /* 0x0000001ffffb7819 */ /* 0x000fe200000114e6 */
[----:B------:R-:W-:Y:S01]  /*c990*/  IMAD.X R15, R15, 0x1, R0, P0 ;  /* 0x000000010f0f7824 */ /* 0x000fe200000e0600 */
[----:B------:R-:W-:-:S02]  /*c9a0*/  IADD3 R12, P0, R12, R6, RZ ;  /* 0x000000060c0c7210 */ /* 0x000fc40007f1e0ff */
[C---:B------:R-:W-:Y:S02]  /*c9b0*/  IADD3 R213, R203.reuse, 0x1000, RZ ;  /* 0x00001000cbd57810 */ /* 0x040fe40007ffe0ff */
[----:B------:R-:W-:Y:S01]  /*c9c0*/  IADD3 R212, R203, 0x1800, RZ ;  /* 0x00001800cbd47810 */ /* 0x000fe20007ffe0ff */
[----:B------:R-:W-:Y:S01]  /*c9d0*/  IMAD.X R13, R11, 0x1, R7, P0 ;  /* 0x000000010b0d7824 */ /* 0x000fe200000e0607 */
[C---:B------:R-:W-:Y:S02]  /*c9e0*/  IADD3 R10, P0, R6.reuse, R10, RZ ;  /* 0x0000000a060a7210 */ /* 0x040fe40007f1e0ff */
[C---:B------:R-:W-:Y:S02]  /*c9f0*/  IADD3 R211, R203.reuse, 0x2000, RZ ;  /* 0x00002000cbd37810 */ /* 0x040fe40007ffe0ff */
[----:B------:R-:W-:Y:S01]  /*ca00*/  IADD3 R210, R203, 0x2800, RZ ;  /* 0x00002800cbd27810 */ /* 0x000fe20007ffe0ff */
[----:B------:R-:W-:Y:S01]  /*ca10*/  IMAD.X R11, R7, 0x1, R9, P0 ;  /* 0x00000001070b7824 */ /* 0x000fe200000e0609 */
[----:B------:R-:W-:Y:S01]  /*ca20*/  IADD3 R6, P0, R6, R8, RZ ;  /* 0x0000000806067210 */ /* 0x000fe20007f1e0ff */
[----:B------:R-:W-:-:S04]  /*ca30*/  DEPBAR.LE SB0, 0x0 ;  /* 0x000080000000791a */ /* 0x000fc80000000000 */
[----:B------:R-:W-:Y:S01]  /*ca40*/  BAR.SYNC.DEFER_BLOCKING 0x0 ;  /* 0x0000000000007b1d */ /* 0x000fe20000010000 */
[----:B------:R-:W-:Y:S01]  /*ca50*/  IMAD.X R7, R7, 0x1, R0, P0 ;  /* 0x0000000107077824 */ /* 0x000fe200000e0600 */
[----:B------:R-:W-:Y:S01]  /*ca60*/  ISETP.LT.OR P0, PT, R85, 0x1, P1 ;  /* 0x000000015500780c */ /* 0x000fe20000f01670 */
[----:B------:R-:W-:Y:S01]  /*ca70*/  IMAD.MOV.U32 R0, RZ, RZ, 0x40 ;  /* 0x00000040ff007424 */ /* 0x000fe200078e00ff */
[C---:B------:R-:W-:Y:S02]  /*ca80*/  IADD3 R209, R203.reuse, 0x3000, RZ ;  /* 0x00003000cbd17810 */ /* 0x040fe40007ffe0ff */
[C---:B------:R-:W-:Y:S02]  /*ca90*/  IADD3 R208, R203.reuse, 0x3800, RZ ;  /* 0x00003800cbd07810 */ /* 0x040fe40007ffe0ff */
[C---:B------:R-:W-:Y:S02]  /*caa0*/  IADD3 R207, R203.reuse, 0x4000, RZ ;  /* 0x00004000cbcf7810 */ /* 0x040fe40007ffe0ff */
[----:B------:R-:W-:-:S02]  /*cab0*/  IADD3 R206, R203, 0x4800, RZ ;  /* 0x00004800cbce7810 */ /* 0x000fc40007ffe0ff */
[C---:B------:R-:W-:Y:S02]  /*cac0*/  IADD3 R205, R203.reuse, 0x5000, RZ ;  /* 0x00005000cbcd7810 */ /* 0x040fe40007ffe0ff */
[----:B------:R-:W-:Y:S01]  /*cad0*/  IADD3 R204, R203, 0x5800, RZ ;  /* 0x00005800cbcc7810 */ /* 0x000fe20007ffe0ff */
[----:B------:R-:W1:Y:S04]  /*cae0*/  LDSM.16.M88.4 R24, [R196+0x8100] ;  /* 0x00810000c418783b */ /* 0x000e680000000200 */
[----:B------:R-:W2:Y:S04]  /*caf0*/  LDSM.16.M88.4 R20, [R196+0x8900] ;  /* 0x00890000c414783b */ /* 0x000ea80000000200 */
[----:B------:R-:W3:Y:S04]  /*cb00*/  LDSM.16.M88.4 R36, [R196+0x9100] ;  /* 0x00910000c424783b */ /* 0x000ee80000000200 */
[----:B------:R-:W-:Y:S04]  /*cb10*/  LDSM.16.M88.4 R44, [R196+0x9900] ;  /* 0x00990000c42c783b */ /* 0x000fe80000000200 */
[----:B------:R-:W-:Y:S04]  /*cb20*/  LDSM.16.M88.4 R68, [R196+0xa100] ;  /* 0x00a10000c444783b */ /* 0x000fe80000000200 */
[----:B------:R-:W-:Y:S04]  /*cb30*/  LDSM.16.M88.4 R72, [R196+0xa900] ;  /* 0x00a90000c448783b */ /* 0x000fe80000000200 */
[----:B------:R-:W4:Y:S04]  /*cb40*/  LDSM.16.M88.4 R64, [R203] ;  /* 0x00000000cb40783b */ /* 0x000f280000000200 */
[----:B------:R-:W3:Y:S04]  /*cb50*/  LDSM.16.M88.4 R60, [R203+0x800] ;  /* 0x00080000cb3c783b */ /* 0x000ee80000000200 */
[----:B------:R-:W3:Y:S04]  /*cb60*/  LDSM.16.M88.4 R56, [R203+0x1000] ;  /* 0x00100000cb38783b */ /* 0x000ee80000000200 */
[----:B------:R-:W3:Y:S04]  /*cb70*/  LDSM.16.M88.4 R52, [R203+0x1800] ;  /* 0x00180000cb34783b */ /* 0x000ee80000000200 */
[----:B------:R-:W4:Y:S01]  /*cb80*/  LDSM.16.M88.4 R88, [R203+0x2000] ;  /* 0x00200000cb58783b */ /* 0x000f220000000200 */
[C---:B-1----:R-:W-:Y:S03]  /*cb90*/  HMMA.16816.F32.BF16 R40, R124.reuse, R24, RZ ;  /* 0x000000187c28723c */ /* 0x042fe600000418ff */
[----:B------:R-:W1:Y:S04]  /*cba0*/  LDSM.16.M88.4 R104, [R203+0x2800] ;  /* 0x00280000cb68783b */ /* 0x000e680000000200 */
[----:B------:R-:W-:Y:S01]  /*cbb0*/  @!PT LDS RZ, [RZ] ;  /* 0x00000000fffff984 */ /* 0x000fe20000000800 */
[----:B------:R-:W-:Y:S01]  /*cbc0*/  @!PT LDS RZ, [RZ] ;  /* 0x00000000fffff984 */ /* 0x000fe20000000800 */
[----:B------:R-:W-:Y:S01]  /*cbd0*/  @!PT LDS RZ, [RZ] ;  /* 0x00000000fffff984 */ /* 0x000fe20000000800 */
[----:B------:R1:W-:Y:S01]  /*cbe0*/  LDGSTS.E.BYPASS.LTC128B.128 [R219+0x100], [R18.64], !P0 ;  /* 0x0010000012db7fae */ /* 0x0003e2000c101d52 */
[----:B------:R-:W-:Y:S01]  /*cbf0*/  ISETP.GE.AND P0, PT, R188, c[0x0][0x1d4], PT ;  /* 0x00007500bc007a0c */ /* 0x000fe20003f06270 */
[----:B------:R-:W-:Y:S03]  /*cc00*/  HMMA.16816.F32.BF16 R32, R124, R26, RZ ;  /* 0x0000001a7c20723c */ /* 0x000fe600000418ff */
[----:B------:R-:W-:-:S05]  /*cc10*/  ISETP.LT.OR P2, PT, R85, 0x1, P0 ;  /* 0x000000015500780c */ /* 0x000fca0000741670 */
[C---:B--2---:R-:W-:Y:S08]  /*cc20*/  HMMA.16816.F32.BF16 R28, R124.reuse, R20, RZ ;  /* 0x000000147c1c723c */ /* 0x044ff000000418ff */
[----:B------:R2:W-:Y:S01]  /*cc30*/  LDGSTS.E.BYPASS.LTC128B.128 [R219+0x3100], [R12.64], !P2 ;  /* 0x031000000cdb7fae */ /* 0x0005e2000d101d52 */
[C---:B------:R-:W-:Y:S01]  /*cc40*/  ISETP.LT.OR P2, PT, R85.reuse, 0x21, P1 ;  /* 0x000000215500780c */ /* 0x040fe20000f41670 */
[----:B------:R-:W-:Y:S01]  /*cc50*/  HMMA.16816.F32.BF16 R24, R124, R22, RZ ;  /* 0x000000167c18723c */ /* 0x000fe200000418ff */
[----:B------:R-:W-:-:S07]  /*cc60*/  ISETP.LT.OR P1, PT, R85, 0x41, P1 ;  /* 0x000000415500780c */ /* 0x000fce0000f21670 */
[----:B---3--:R-:W-:Y:S04]  /*cc70*/  HMMA.16816.F32.BF16 R20, R124, R36, RZ ;  /* 0x000000247c14723c */ /* 0x008fe800000418ff */
[----:B------:R1:W-:Y:S01]  /*cc80*/  LDGSTS.E.BYPASS.LTC128B.128 [R219+0x1100], [R16.64], !P2 ;  /* 0x0110000010db7fae */ /* 0x0003e2000d101d52 */
[C---:B------:R-:W-:Y:S02]  /*cc90*/  ISETP.LT.OR P2, PT, R85.reuse, 0x21, P0 ;  /* 0x000000215500780c */ /* 0x040fe40000741670 */
[----:B------:R-:W-:Y:S01]  /*cca0*/  ISETP.LT.OR P0, PT, R85, 0x41, P0 ;  /* 0x000000415500780c */ /* 0x000fe20000701670 */
[C---:B----4-:R-:W-:Y:S08]  /*ccb0*/  HMMA.16816.F32.BF16 R80, R128.reuse, R66, R32 ;  /* 0x000000428050723c */ /* 0x050ff00000041820 */
[----:B------:R-:W-:Y:S02]  /*ccc0*/  HMMA.16816.F32.BF16 R100, R128, R60, R28 ;  /* 0x0000003c8064723c */ /* 0x000fe4000004181c */
[----:B------:R3:W-:Y:S01]  /*ccd0*/  LDGSTS.E.BYPASS.LTC128B.128 [R219+0x4100], [R10.64], !P2 ;  /* 0x041000000adb7fae */ /* 0x0007e2000d101d52 */
[----:B------:R-:W-:-:S03]  /*cce0*/  LOP3.LUT P2, RZ, R48, 0x4, RZ, 0xc0, !PT ;  /* 0x0000000430ff7812 */ /* 0x000fc6000784c0ff */
[----:B------:R2:W-:Y:S01]  /*ccf0*/  LDGSTS.E.BYPASS.LTC128B.128 [R219+0x2100], [R14.64], !P1 ;  /* 0x021000000edb7fae */ /* 0x0005e2000c901d52 */
[----:B------:R-:W-:Y:S01]  /*cd00*/  SEL R0, R0, 0xffffffc0, !P2 ;  /* 0xffffffc000007807 */ /* 0x000fe20005000000 */
[----:B------:R-:W-:Y:S02]  /*cd10*/  HMMA.16816.F32.BF16 R96, R128, R56, R20 ;  /* 0x000000388060723c */ /* 0x000fe40000041814 */
[----:B------:R4:W-:Y:S01]  /*cd20*/  LDGSTS.E.BYPASS.LTC128B.128 [R219+0x5100], [R6.64], !P0 ;  /* 0x0510000006db7fae */ /* 0x0009e2000c101d52 */
[----:B------:R-:W-:Y:S01]  /*cd30*/  ISETP.GT.AND P0, PT, R166, R252, PT ;  /* 0x000000fca600720c */ /* 0x000fe20003f04270 */
[----:B------:R-:W-:Y:S02]  /*cd40*/  IMAD.IADD R202, R196, 0x1, R0 ;  /* 0x00000001c4ca7824 */ /* 0x000fe400078e0200 */
[----:B------:R-:W-:Y:S01]  /*cd50*/  IMAD.IADD R199, R0, 0x1, R203 ;  /* 0x0000000100c77824 */ /* 0x000fe200078e02cb */
[----:B------:R-:W-:Y:S01]  /*cd60*/  LDSM.16.M88.4 R112, [R196+0xc100] ;  /* 0x00c10000c470783b */ /* 0x000fe20000000200 */
[----:B-1----:R-:W-:Y:S01]  /*cd70*/  HMMA.16816.F32.BF16 R16, R124, R38, RZ ;  /* 0x000000267c10723c */ /* 0x002fe200000418ff */
[----:B------:R-:W-:-:S02]  /*cd80*/  IADD3 R0, R219, 0x3100, RZ ;  /* 0x00003100db007810 */ /* 0x000fc40007ffe0ff */
[----:B------:R-:W1:Y:S01]  /*cd90*/  LDSM.16.M88.4 R48, [R202+0x8100] ;  /* 0x00810000ca30783b */ /* 0x000e620000000200 */
[----:B------:R-:W-:-:S03]  /*cda0*/  IADD3 R0, R219, 0x4100, RZ ;  /* 0x00004100db007810 */ /* 0x000fc60007ffe0ff */
[----:B------:R-:W-:Y:S01]  /*cdb0*/  LDSM.16.M88.4 R32, [R202+0x9100] ;  /* 0x00910000ca20783b */ /* 0x000fe20000000200 */
[C---:B------:R-:W-:Y:S03]  /*cdc0*/  HMMA.16816.F32.BF16 R36, R124.reuse, R74, RZ ;  /* 0x0000004a7c24723c */ /* 0x040fe600000418ff */
[----:B------:R-:W-:Y:S04]  /*cdd0*/  LDSM.16.M88.4 R28, [R202+0x9900] ;  /* 0x00990000ca1c783b */ /* 0x000fe80000000200 */
[----:B------:R-:W-:Y:S01]  /*cde0*/  LDSM.16.M88.4 R108, [R199+0x1000] ;  /* 0x00100000c76c783b */ /* 0x000fe20000000200 */
[C---:B---3--:R-:W-:Y:S03]  /*cdf0*/  HMMA.16816.F32.BF16 R8, R124.reuse, R46, RZ ;  /* 0x0000002e7c08723c */ /* 0x048fe600000418ff */
[----:B------:R-:W-:Y:S04]  /*ce00*/  LDSM.16.M88.4 R116, [R199+0x1800] ;  /* 0x00180000c774783b */ /* 0x000fe80000000200 */
[----:B-----5:R-:W-:Y:S01]  /*ce10*/  LDSM.16.M88.4 R136, [R199+0x2000] ;  /* 0x00200000c788783b */ /* 0x020fe20000000200 */
[----:B--2---:R-:W-:Y:S03]  /*ce20*/  HMMA.16816.F32.BF16 R12, R124, R44, RZ ;  /* 0x0000002c7c0c723c */ /* 0x004fe600000418ff */
[----:B------:R-:W-:Y:S04]  /*ce30*/  LDSM.16.M88.4 R120, [R196+0xc900] ;  /* 0x00c90000c478783b */ /* 0x000fe80000000200 */
[----:B------:R-:W-:Y:S01]  /*ce40*/  LDSM.16.M88.4 R132, [R203+0x3800] ;  /* 0x00380000cb84783b */ /* 0x000fe20000000200 */
[----:B------:R-:W-:Y:S03]  /*ce50*/  HMMA.16816.F32.BF16 R76, R128, R58, R16 ;  /* 0x0000003a804c723c */ /* 0x000fe60000041810 */
[----:B------:R-:W-:Y:S04]  /*ce60*/  LDSM.16.M88.4 R160, [R202+0xb100] ;  /* 0x00b10000caa0783b */ /* 0x000fe80000000200 */
[----:B------:R-:W-:Y:S01]  /*ce70*/  LDSM.16.M88.4 R140, [R202+0xc100] ;  /* 0x00c10000ca8c783b */ /* 0x000fe20000000200 */
[----:B------:R-:W-:Y:S03]  /*ce80*/  HMMA.16816.F32.BF16 R16, R124, R68, RZ ;  /* 0x000000447c10723c */ /* 0x000fe600000418ff */
[----:B------:R-:W-:Y:S04]  /*ce90*/  LDSM.16.M88.4 R148, [R202+0xd100] ;  /* 0x00d10000ca94783b */ /* 0x000fe80000000200 */
[----:B------:R-:W-:Y:S01]  /*cea0*/  LDSM.16.M88.4 R156, [R202+0xd900] ;  /* 0x00d90000ca9c783b */ /* 0x000fe20000000200 */
[C---:B------:R-:W-:Y:S03]  /*ceb0*/  HMMA.16816.F32.BF16 R44, R128.reuse, R64, R40 ;  /* 0x00000040802c723c */ /* 0x040fe60000041828 */
[----:B------:R-:W-:Y:S04]  /*cec0*/  LDSM.16.M88.4 R144, [R202+0xc900] ;  /* 0x00c90000ca90783b */ /* 0x000fe80000000200 */
[----:B------:R-:W0:Y:S01]  /*ced0*/  LDGDEPBAR ;  /* 0x00000000000079af */ /* 0x000e220000000000 */
[C---:B------:R-:W-:Y:S08]  /*cee0*/  HMMA.16816.F32.BF16 R64, R128.reuse, R52, R12 ;  /* 0x000000348040723c */ /* 0x040ff0000004180c */
[----:B------:R-:W-:Y:S01]  /*cef0*/  HMMA.16816.F32.BF16 R56, R128, R54, R8 ;  /* 0x000000368038723c */ /* 0x000fe20000041808 */
[----:B------:R-:W2:Y:S07]  /*cf00*/  LDSM.16.M88.4 R52, [R202+0x8900] ;  /* 0x00890000ca34783b */ /* 0x000eae0000000200 */
[C---:B------:R-:W-:Y:S08]  /*cf10*/  HMMA.16816.F32.BF16 R12, R124.reuse, R70, RZ ;  /* 0x000000467c0c723c */ /* 0x040ff000000418ff */
[----:B------:R-:W-:Y:S01]  /*cf20*/  HMMA.16816.F32.BF16 R8, R124, R72, RZ ;  /* 0x000000487c08723c */ /* 0x000fe200000418ff */
[----:B------:R-:W-:Y:S07]  /*cf30*/  LDSM.16.M88.4 R72, [R199] ;  /* 0x00000000c748783b */ /* 0x000fee0000000200 */
[C---:B------:R-:W-:Y:S01]  /*cf40*/  HMMA.16816.F32.BF16 R92, R128.reuse, R62, R24 ;  /* 0x0000003e805c723c */ /* 0x040fe20000041818 */
[----:B------:R-:W3:Y:S07]  /*cf50*/  LDSM.16.M88.4 R24, [R202+0xa100] ;  /* 0x00a10000ca18783b */ /* 0x000eee0000000200 */
[C---:B------:R-:W-:Y:S01]  /*cf60*/  HMMA.16816.F32.BF16 R40, R128.reuse, R88, R16 ;  /* 0x000000588028723c */ /* 0x040fe20000041810 */
[----:B------:R-:W2:Y:S07]  /*cf70*/  LDSM.16.M88.4 R16, [R202+0xa900] ;  /* 0x00a90000ca10783b */ /* 0x000eae0000000200 */
[C---:B------:R-:W-:Y:S08]  /*cf80*/  HMMA.16816.F32.BF16 R20, R128.reuse, R90, R12 ;  /* 0x0000005a8014723c */ /* 0x040ff0000004180c */
[C---:B------:R-:W-:Y:S08]  /*cf90*/  HMMA.16816.F32.BF16 R12, R128.reuse, R104, R8 ;  /* 0x00000068800c723c */ /* 0x040ff00000041808 */
[----:B------:R-:W-:Y:S01]  /*cfa0*/  HMMA.16816.F32.BF16 R8, R128, R106, R36 ;  /* 0x0000006a8008723c */ /* 0x000fe20000041824 */
[----:B------:R-:W3:Y:S04]  /*cfb0*/  LDSM.16.M88.4 R104, [R199+0x800] ;  /* 0x00080000c768783b */ /* 0x000ee80000000200 */
[----:B------:R-:W-:Y:S03]  /*cfc0*/  LDSM.16.M88.4 R36, [R196+0xb100] ;  /* 0x00b10000c424783b */ /* 0x000fe60000000200 */
[C---:B-1----:R-:W-:Y:S08]  /*cfd0*/  HMMA.16816.F32.BF16 R44, R152.reuse, R48, R44 ;  /* 0x00000030982c723c */ /* 0x042ff0000004182c */
[C---:B------:R-:W-:Y:S01]  /*cfe0*/  HMMA.16816.F32.BF16 R60, R152.reuse, R50, R80 ;  /* 0x00000032983c723c */ /* 0x040fe20000041850 */
[----:B------:R-:W1:Y:S07]  /*cff0*/  LDSM.16.M88.4 R48, [R199+0x2800] ;  /* 0x00280000c730783b */ /* 0x000e6e0000000200 */
[C---:B--2---:R-:W-:Y:S01]  /*d000*/  HMMA.16816.F32.BF16 R68, R152.reuse, R52, R100 ;  /* 0x000000349844723c */ /* 0x044fe20000041864 */
[----:B------:R-:W2:Y:S07]  /*d010*/  LDSM.16.M88.4 R100, [R196+0xb900] ;  /* 0x00b90000c464783b */ /* 0x000eae0000000200 */
[C---:B------:R-:W-:Y:S08]  /*d020*/  HMMA.16816.F32.BF16 R92, R152.reuse, R54, R92 ;  /* 0x00000036985c723c */ /* 0x040ff0000004185c */
[C---:B------:R-:W-:Y:S08]  /*d030*/  HMMA.16816.F32.BF16 R96, R152.reuse, R32, R96 ;  /* 0x000000209860723c */ /* 0x040ff00000041860 */
[C---:B------:R-:W-:Y:S08]  /*d040*/  HMMA.16816.F32.BF16 R88, R152.reuse, R34, R76 ;  /* 0x000000229858723c */ /* 0x040ff0000004184c */
[C---:B------:R-:W-:Y:S08]  /*d050*/  HMMA.16816.F32.BF16 R80, R152.reuse, R28, R64 ;  /* 0x0000001c9850723c */ /* 0x040ff00000041840 */
[C---:B------:R-:W-:Y:S08]  /*d060*/  HMMA.16816.F32.BF16 R76, R152.reuse, R30, R56 ;  /* 0x0000001e984c723c */ /* 0x040ff00000041838 */
[C---:B---3--:R-:W-:Y:S08]  /*d070*/  HMMA.16816.F32.BF16 R64, R152.reuse, R24, R40 ;  /* 0x000000189840723c */ /* 0x048ff00000041828 */
[C---:B------:R-:W-:Y:S08]  /*d080*/  HMMA.16816.F32.BF16 R52, R152.reuse, R16, R12 ;  /* 0x000000109834723c */ /* 0x040ff0000004180c */
[C---:B------:R-:W-:Y:S08]  /*d090*/  HMMA.16816.F32.BF16 R56, R152.reuse, R26, R20 ;  /* 0x0000001a9838723c */ /* 0x040ff00000041814 */
[----:B------:R-:W-:Y:S08]  /*d0a0*/  HMMA.16816.F32.BF16 R40, R152, R18, R8 ;  /* 0x000000129828723c */ /* 0x000ff00000041808 */
[C---:B------:R-:W-:Y:S08]  /*d0b0*/  HMMA.16816.F32.BF16 R32, R172.reuse, R72, R44 ;  /* 0x00000048ac20723c */ /* 0x040ff0000004182c */
[C---:B------:R-:W-:Y:S08]  /*d0c0*/  HMMA.16816.F32.BF16 R28, R172.reuse, R74, R60 ;  /* 0x0000004aac1c723c */ /* 0x040ff0000004183c */
[C---:B------:R-:W-:Y:S08]  /*d0d0*/  HMMA.16816.F32.BF16 R24, R172.reuse, R104, R68 ;  /* 0x00000068ac18723c */ /* 0x040ff00000041844 */
[C---:B------:R-:W-:Y:S01]  /*d0e0*/  HMMA.16816.F32.BF16 R20, R172.reuse, R106, R92 ;  /* 0x0000006aac14723c */ /* 0x040fe2000004185c */
[----:B------:R-:W3:Y:S07]  /*d0f0*/  LDSM.16.M88.4 R92, [R196+0xd100] ;  /* 0x00d10000c45c783b */ /* 0x000eee0000000200 */
[C---:B------:R-:W-:Y:S01]  /*d100*/  HMMA.16816.F32.BF16 R16, R172.reuse, R108, R96 ;  /* 0x0000006cac10723c */ /* 0x040fe20000041860 */
[----:B------:R-:W2:Y:S07]  /*d110*/  LDSM.16.M88.4 R96, [R196+0xd900] ;  /* 0x00d90000c460783b */ /* 0x000eae0000000200 */
[C---:B------:R-:W-:Y:S01]  /*d120*/  HMMA.16816.F32.BF16 R12, R172.reuse, R110, R88 ;  /* 0x0000006eac0c723c */ /* 0x040fe20000041858 */
[----:B------:R-:W2:Y:S07]  /*d130*/  LDSM.16.M88.4 R108, [R203+0x3000] ;  /* 0x00300000cb6c783b */ /* 0x000eae0000000200 */
[C---:B------:R-:W-:Y:S08]  /*d140*/  HMMA.16816.F32.BF16 R8, R172.reuse, R116, R80 ;  /* 0x00000074ac08723c */ /* 0x040ff00000041850 */
[C---:B------:R-:W-:Y:S01]  /*d150*/  HMMA.16816.F32.BF16 R88, R172.reuse, R118, R76 ;  /* 0x00000076ac58723c */ /* 0x040fe2000004184c */
[----:B------:R-:W2:Y:S07]  /*d160*/  LDSM.16.M88.4 R116, [R203+0x4000] ;  /* 0x00400000cb74783b */ /* 0x000eae0000000200 */
[C---:B------:R-:W-:Y:S08]  /*d170*/  HMMA.16816.F32.BF16 R80, R172.reuse, R136, R64 ;  /* 0x00000088ac50723c */ /* 0x040ff00000041840 */
[C---:B-1----:R-:W-:Y:S08]  /*d180*/  HMMA.16816.F32.BF16 R72, R172.reuse, R48, R52 ;  /* 0x00000030ac48723c */ /* 0x042ff00000041834 */
[C---:B------:R-:W-:Y:S08]  /*d190*/  HMMA.16816.F32.BF16 R76, R172.reuse, R138, R56 ;  /* 0x0000008aac4c723c */ /* 0x040ff00000041838 */
[----:B------:R-:W-:Y:S01]  /*d1a0*/  HMMA.16816.F32.BF16 R68, R172, R50, R40 ;  /* 0x00000032ac44723c */ /* 0x000fe20000041828 */
[----:B------:R-:W-:Y:S07]  /*d1b0*/  LDSM.16.M88.4 R40, [R203+0x4800] ;  /* 0x00480000cb28783b */ /* 0x000fee0000000200 */
[C---:B------:R-:W-:Y:S08]  /*d1c0*/  HMMA.16816.F32.BF16 R64, R176.reuse, R36, R32 ;  /* 0x00000024b040723c */ /* 0x040ff00000041820 */
[C---:B------:R-:W-:Y:S01]  /*d1d0*/  HMMA.16816.F32.BF16 R60, R176.reuse, R38, R28 ;  /* 0x00000026b03c723c */ /* 0x040fe2000004181c */
[----:B------:R-:W1:Y:S07]  /*d1e0*/  LDSM.16.M88.4 R36, [R203+0x5000] ;  /* 0x00500000cb24783b */ /* 0x000e6e0000000200 */
[C---:B--2---:R-:W-:Y:S08]  /*d1f0*/  HMMA.16816.F32.BF16 R56, R176.reuse, R100, R24 ;  /* 0x00000064b038723c */ /* 0x044ff00000041818 */
[C---:B------:R-:W-:Y:S01]  /*d200*/  HMMA.16816.F32.BF16 R52, R176.reuse, R102, R20 ;  /* 0x00000066b034723c */ /* 0x040fe20000041814 */
[----:B------:R-:W2:Y:S07]  /*d210*/  LDSM.16.M88.4 R100, [R203+0x5800] ;  /* 0x00580000cb64783b */ /* 0x000eae0000000200 */
[C---:B------:R-:W-:Y:S08]  /*d220*/  HMMA.16816.F32.BF16 R48, R176.reuse, R112, R16 ;  /* 0x00000070b030723c */ /* 0x040ff00000041810 */
[C---:B------:R-:W-:Y:S08]  /*d230*/  HMMA.16816.F32.BF16 R44, R176.reuse, R114, R12 ;  /* 0x00000072b02c723c */ /* 0x040ff0000004180c */
[C---:B---3--:R-:W-:Y:S08]  /*d240*/  HMMA.16816.F32.BF16 R24, R176.reuse, R92, R80 ;  /* 0x0000005cb018723c */ /* 0x048ff00000041850 */
[C---:B------:R-:W-:Y:S01]  /*d250*/  HMMA.16816.F32.BF16 R16, R176.reuse, R96, R72 ;  /* 0x00000060b010723c */ /* 0x040fe20000041848 */
[----:B------:R-:W-:Y:S07]  /*d260*/  LDSM.16.M88.4 R72, [R199+0x3800] ;  /* 0x00380000c748783b */ /* 0x000fee0000000200 */
[C---:B------:R-:W-:Y:S08]  /*d270*/  HMMA.16816.F32.BF16 R32, R176.reuse, R120, R8 ;  /* 0x00000078b020723c */ /* 0x040ff00000041808 */
[C---:B------:R-:W-:Y:S08]  /*d280*/  HMMA.16816.F32.BF16 R28, R176.reuse, R122, R88 ;  /* 0x0000007ab01c723c */ /* 0x040ff00000041858 */
[C---:B------:R-:W-:Y:S08]  /*d290*/  HMMA.16816.F32.BF16 R20, R176.reuse, R94, R76 ;  /* 0x0000005eb014723c */ /* 0x040ff0000004184c */
[----:B------:R-:W-:Y:S01]  /*d2a0*/  HMMA.16816.F32.BF16 R12, R176, R98, R68 ;  /* 0x00000062b00c723c */ /* 0x000fe20000041844 */
[----:B------:R-:W3:Y:S04]  /*d2b0*/  LDSM.16.M88.4 R96, [R202+0xb900] ;  /* 0x00b90000ca60783b */ /* 0x000ee80000000200 */
[----:B------:R-:W-:Y:S03]  /*d2c0*/  LDSM.16.M88.4 R68, [R199+0x4000] ;  /* 0x00400000c744783b */ /* 0x000fe60000000200 */
[C---:B------:R-:W-:Y:S01]  /*d2d0*/  HMMA.16816.F32.BF16 R8, R180.reuse, R108, R64 ;  /* 0x0000006cb408723c */ /* 0x040fe20000041840 */
[----:B------:R-:W-:Y:S07]  /*d2e0*/  LDSM.16.M88.4 R64, [R199+0x4800] ;  /* 0x00480000c740783b */ /* 0x000fee0000000200 */
[C---:B------:R-:W-:Y:S01]  /*d2f0*/  HMMA.16816.F32.BF16 R108, R180.reuse, R110, R60 ;  /* 0x0000006eb46c723c */ /* 0x040fe2000004183c */
[----:B------:R-:W-:Y:S07]  /*d300*/  LDSM.16.M88.4 R60, [R199+0x5000] ;  /* 0x00500000c73c783b */ /* 0x000fee0000000200 */
[C---:B------:R-:W-:Y:S01]  /*d310*/  HMMA.16816.F32.BF16 R136, R180.reuse, R132, R56 ;  /* 0x00000084b488723c */ /* 0x040fe20000041838 */
[----:B------:R-:W-:Y:S07]  /*d320*/  LDSM.16.M88.4 R56, [R199+0x5800] ;  /* 0x00580000c738783b */ /* 0x000fee0000000200 */
[C---:B------:R-:W-:Y:S08]  /*d330*/  HMMA.16816.F32.BF16 R120, R180.reuse, R116, R48 ;  /* 0x00000074b478723c */ /* 0x040ff00000041830 */
[C---:B------:R-:W-:Y:S08]  /*d340*/  HMMA.16816.F32.BF16 R132, R180.reuse, R134, R52 ;  /* 0x00000086b484723c */ /* 0x040ff00000041834 */
[C---:B------:R-:W-:Y:S08]  /*d350*/  HMMA.16816.F32.BF16 R116, R180.reuse, R118, R44 ;  /* 0x00000076b474723c */ /* 0x040ff0000004182c */
[C---:B-1----:R-:W-:Y:S08]  /*d360*/  HMMA.16816.F32.BF16 R92, R180.reuse, R36, R24 ;  /* 0x00000024b45c723c */ /* 0x042ff00000041818 */
[C---:B--2---:R-:W-:Y:S08]  /*d370*/  HMMA.16816.F32.BF16 R80, R180.reuse, R100, R16 ;  /* 0x00000064b450723c */ /* 0x044ff00000041810 */
[C---:B------:R-:W-:Y:S08]  /*d380*/  HMMA.16816.F32.BF16 R112, R180.reuse, R40, R32 ;  /* 0x00000028b470723c */ /* 0x040ff00000041820 */
[C---:B------:R-:W-:Y:S08]  /*d390*/  HMMA.16816.F32.BF16 R104, R180.reuse, R42, R28 ;  /* 0x0000002ab468723c */ /* 0x040ff0000004181c */
[C---:B------:R-:W-:Y:S08]  /*d3a0*/  HMMA.16816.F32.BF16 R88, R180.reuse, R38, R20 ;  /* 0x00000026b458723c */ /* 0x040ff00000041814 */
[----:B------:R-:W-:Y:S01]  /*d3b0*/  HMMA.16816.F32.BF16 R76, R180, R102, R12 ;  /* 0x00000066b44c723c */ /* 0x000fe2000004180c */
[----:B------:R-:W1:Y:S01]  /*d3c0*/  LDSM.16.M88.4 R100, [R199+0x3000] ;  /* 0x00300000c764783b */ /* 0x000e620000000200 */
[----:B------:R-:W-:-:S06]  /*d3d0*/  DEPBAR.LE SB0, 0x0 ;  /* 0x000080000000791a */ /* 0x000fcc0000000000 */
[C---:B------:R-:W-:Y:S08]  /*d3e0*/  HMMA.16816.F32.BF16 R52, R184.reuse, R160, R8 ;  /* 0x000000a0b834723c */ /* 0x040ff00000041808 */
[C---:B------:R-:W-:Y:S08]  /*d3f0*/  HMMA.16816.F32.BF16 R48, R184.reuse, R162, R108 ;  /* 0x000000a2b830723c */ /* 0x040ff0000004186c */
[C---:B---3--:R-:W-:Y:S08]  /*d400*/  HMMA.16816.F32.BF16 R44, R184.reuse, R96, R136 ;  /* 0x00000060b82c723c */ /* 0x048ff00000041888 */
        /* <DEDUP_REMOVED lines=9> */
[C---:B-1----:R-:W-:Y:S08]  /*d4a0*/  HMMA.16816.F32.BF16 R112, R192.reuse, R100, R52 ;  /* 0x00000064c070723c */ /* 0x042ff00000041834 */
        /* <DEDUP_REMOVED lines=13> */
[----:B----4-:R-:W-:Y:S01]  /*d580*/  ISETP.NE.AND P5, PT, R221, 0x1, PT ;  /* 0x00000001dd00780c */ /* 0x010fe20003fa5270 */
[----:B------:R-:W-:Y:S01]  /*d590*/  IMAD.MOV.U32 R217, RZ, RZ, RZ ;  /* 0x000000ffffd97224 */ /* 0x000fe200078e00ff */
[----:B------:R-:W-:-:S02]  /*d5a0*/  IADD3 R3, R197, R164, R216 ;  /* 0x000000a4c5037210 */ /* 0x000fc40007ffe0d8 */
[----:B------:R-:W-:Y:S02]  /*d5b0*/  ISETP.GT.AND P4, PT, R197, 0x5f, PT ;  /* 0x0000005fc500780c */ /* 0x000fe40003f84270 */
[----:B------:R-:W-:-:S05]  /*d5c0*/  IADD3 R3, R3, -0x60, RZ ;  /* 0xffffffa003037810 */ /* 0x000fca0007ffe0ff */
[----:B------:R-:W-:Y:S02]  /*d5d0*/  IMAD.MOV.U32 R0, RZ, RZ, R3 ;  /* 0x000000ffff007224 */ /* 0x000fe400078e0003 */
[----:B------:R-:W-:-:S05]  /*d5e0*/  @P5 IMAD.HI.U32 R6, R3, c[0x0][0x2bc], RZ ;  /* 0x0000af0003065a27 */ /* 0x000fca00078e00ff */
        /* <DEDUP_REMOVED lines=8> */
[----:B------:R-:W-:Y:S01]  /*d670*/  IMAD.SHL.U32 R20, R224, 0x2, RZ ;  /* 0x00000002e0147824 */ /* 0x000fe200078e00ff */
[----:B------:R-:W-:Y:S01]  /*d680*/  ISETP.GE.AND P4, PT, R188, c[0x0][0x1d4], PT ;  /* 0x00007500bc007a0c */ /* 0x000fe20003f86270 */
[----:B------:R-:W-:Y:S01]  /*d690*/  IMAD R220, R0, c[0x0][0x2b8], R3 ;  /* 0x0000ae0000dc7a24 */ /* 0x000fe200078e0203 */
[----:B------:R-:W-:-:S04]  /*d6a0*/  SEL R19, RZ, 0x10, P5 ;  /* 0x00000010ff137807 */ /* 0x000fc80002800000 */
[----:B------:R-:W-:-:S05]  /*d6b0*/  SHF.R.S32.HI R0, RZ, 0x1f, R220 ;  /* 0x0000001fff007819 */ /* 0x000fca00000114dc */
[----:B------:R-:W-:-:S04]  /*d6c0*/  IMAD R0, R0, c[0x0][0x1e0], RZ ;  /* 0x0000780000007a24 */ /* 0x000fc800078e02ff */
[C---:B------:R-:W-:Y:S02]  /*d6d0*/  IMAD R0, R220.reuse, c[0x0][0x1e4], R0 ;  /* 0x00007900dc007a24 */ /* 0x040fe400078e0200 */
[----:B-1----:R-:W-:-:S04]  /*d6e0*/  IMAD.WIDE.U32 R6, R220, c[0x0][0x1e0], RZ ;  /* 0x00007800dc067a25 */ /* 0x002fc800078e00ff */
[----:B------:R-:W-:Y:S01]  /*d6f0*/  IMAD.IADD R7, R7, 0x1, R0 ;  /* 0x0000000107077824 */ /* 0x000fe200078e0200 */
[----:B--2---:R-:W-:-:S03]  /*d700*/  SHF.R.S32.HI R0, RZ, 0x1f, R217 ;  /* 0x0000001fff007819 */ /* 0x004fc600000114d9 */
[----:B------:R-:W-:-:S04]  /*d710*/  IMAD.WIDE.U32 R6, R217, c[0x0][0x1f0], R6 ;  /* 0x00007c00d9067a25 */ /* 0x000fc800078e0006 */
[----:B------:R-:W-:-:S04]  /*d720*/  IMAD R0, R0, c[0x0][0x1f0], RZ ;  /* 0x00007c0000007a24 */ /* 0x000fc800078e02ff */
[----:B------:R-:W-:Y:S01]  /*d730*/  IMAD R3, R217, c[0x0][0x1f4], R0 ;  /* 0x00007d00d9037a24 */ /* 0x000fe200078e0200 */
[----:B------:R-:W-:Y:S02]  /*d740*/  IADD3 R0, P0, R200, R6, RZ ;  /* 0x00000006c8007210 */ /* 0x000fe40007f1e0ff */
[----:B------:R-:W-:Y:S02]  /*d750*/  SHF.L.U64.HI R6, R224, 0x1, R189 ;  /* 0x00000001e0067819 */ /* 0x000fe400000102bd */
[----:B------:R-:W-:Y:S02]  /*d760*/  IADD3.X R3, R190, R7, R3, P0, !PT ;  /* 0x00000007be037210 */ /* 0x000fe400007fe403 */
[----:B------:R-:W-:-:S04]  /*d770*/  LEA R8, P0, R0, c[0x0][0x1c8], 0x1 ;  /* 0x0000720000087a11 */ /* 0x000fc800078008ff */
[----:B------:R-:W-:Y:S01]  /*d780*/  LEA.HI.X R7, R0, c[0x0][0x1cc], R3, 0x1, P0 ;  /* 0x0000730000077a11 */ /* 0x000fe200000f0c03 */
[----:B------:R-:W1:Y:S01]  /*d790*/  SHFL.IDX PT, R9, R8, 0x2, 0x181f ;  /* 0x00581f0008097f89 */ /* 0x000e6200000e0000 */
[----:B------:R-:W-:Y:S02]  /*d7a0*/  IADD3 R0, -R19, 0x10, RZ ;  /* 0x0000001013007810 */ /* 0x000fe40007ffe1ff */
[----:B------:R-:W-:Y:S01]  /*d7b0*/  IADD3 R3, -R229, 0x10, RZ ;  /* 0x00000010e5037810 */ /* 0x000fe20007ffe1ff */
[----:B------:R-:W2:Y:S01]  /*d7c0*/  SHFL.IDX PT, R10, R7, 0x2, 0x181f ;  /* 0x00581f00070a7f89 */ /* 0x000ea200000e0000 */
[----:B------:R-:W-:Y:S02]  /*d7d0*/  LOP3.LUT R0, R0, 0xf, RZ, 0xc0, !PT ;  /* 0x0000000f00007812 */ /* 0x000fe400078ec0ff */
[----:B------:R-:W-:Y:S01]  /*d7e0*/  LOP3.LUT R11, R3, 0xf, RZ, 0xc0, !PT ;  /* 0x0000000f030b7812 */ /* 0x000fe200078ec0ff */
[----:B------:R-:W-:Y:S01]  /*d7f0*/  SHFL.IDX PT, R18, R8, 0x1, 0x181f ;  /* 0x00381f0008127f89 */ /* 0x000fe200000e0000 */
[----:B------:R-:W-:-:S02]  /*d800*/  SHF.L.U64.HI R3, R230, 0x1, R251 ;  /* 0x00000001e6037819 */ /* 0x000fc400000102fb */
[----:B-1----:R-:W-:Y:S01]  /*d810*/  IADD3 R16, P1, P0, R0, R9, R20 ;  /* 0x0000000900107210 */ /* 0x002fe2000783e014 */
[----:B------:R-:W-:-:S03]  /*d820*/  IMAD.SHL.U32 R0, R230, 0x2, RZ ;  /* 0x00000002e6007824 */ /* 0x000fc600078e00ff */
[-C--:B--2---:R-:W-:Y:S02]  /*d830*/  IADD3.X R17, RZ, R10.reuse, R6, P1, P0 ;  /* 0x0000000aff117210 */ /* 0x084fe40000fe0406 */
[----:B------:R-:W-:Y:S02]  /*d840*/  IADD3 R14, P1, P0, R11, R9, R0 ;  /* 0x000000090b0e7210 */ /* 0x000fe4000783e000 */
[----:B------:R-:W-:Y:S02]  /*d850*/  SHFL.IDX PT, R9, R7, RZ, 0x181f ;  /* 0x00181fff07097589 */ /* 0x000fe400000e0000 */
[----:B------:R-:W-:Y:S02]  /*d860*/  IADD3.X R15, RZ, R10, R3, P1, P0 ;  /* 0x0000000aff0f7210 */ /* 0x000fe40000fe0403 */
[----:B------:R-:W1:Y:S04]  /*d870*/  SHFL.IDX PT, R10, R8, RZ, 0x181f ;  /* 0x00181fff080a7589 */ /* 0x000e6800000e0000 */
[----:B------:R-:W2:Y:S01]  /*d880*/  SHFL.IDX PT, R7, R7, 0x1, 0x181f ;  /* 0x00381f0007077f89 */ /* 0x000ea200000e0000 */
[----:B-1----:R-:W-:-:S05]  /*d890*/  IADD3 R12, P0, R10, R20, RZ ;  /* 0x000000140a0c7210 */ /* 0x002fca0007f1e0ff */
[----:B------:R-:W-:Y:S01]  /*d8a0*/  IMAD.X R13, R9, 0x1, R6, P0 ;  /* 0x00000001090d7824 */ /* 0x000fe200000e0606 */
[----:B------:R-:W-:-:S04]  /*d8b0*/  IADD3 R10, P0, R10, R0, RZ ;  /* 0x000000000a0a7210 */ /* 0x000fc80007f1e0ff */
[----:B------:R1:W-:Y:S01]  /*d8c0*/  LDGSTS.E.BYPASS.LTC128B.128 [R219+0x8100], [R12.64], !P5 ;  /* 0x081000000cdb7fae */ /* 0x0003e2000e901d52 */
[----:B------:R-:W-:Y:S01]  /*d8d0*/  IMAD.X R11, R9, 0x1, R3, P0 ;  /* 0x00000001090b7824 */ /* 0x000fe200000e0603 */
[----:B------:R-:W-:-:S04]  /*d8e0*/  IADD3 R8, P0, R18, R20, RZ ;  /* 0x0000001412087210 */ /* 0x000fc80007f1e0ff */
[----:B------:R1:W-:Y:S01]  /*d8f0*/  LDGSTS.E.BYPASS.LTC128B.128 [R219+0xb100], [R10.64], !P4 ;  /* 0x0b1000000adb7fae */ /* 0x0003e2000e101d52 */
[----:B--2---:R-:W-:Y:S01]  /*d900*/  IMAD.X R9, R7, 0x1, R6, P0 ;  /* 0x0000000107097824 */ /* 0x004fe200000e0606 */
        /* <DEDUP_REMOVED lines=8> */
.L_x_398:
[----:B----4-:R-:W-:Y:S01]  /*d990*/  FMUL.FTZ R0, R96, c[0x0][0x320] ;  /* 0x0000c80060007a20 */ /* 0x010fe20000410000 */
[----:B------:R-:W-:Y:S01]  /*d9a0*/  LOP3.LUT R3, R87, 0xffffffe0, RZ, 0xc0, !PT ;  /* 0xffffffe057037812 */ /* 0x000fe200078ec0ff */
[----:B------:R-:W-:Y:S01]  /*d9b0*/  ULDC UR4, c[0x0][0x324] ;  /* 0x0000c90000047ab9 */ /* 0x000fe20000000800 */
[----:B-1----:R-:W-:Y:S01]  /*d9c0*/  LEA.HI R6, R168, R167, RZ, 0x2 ;  /* 0x000000a7a8067211 */ /* 0x002fe200078f10ff */
[----:B------:R1:W2:Y:S01]  /*d9d0*/  MUFU.TANH R36, R0 ;  /* 0x0000000000247308 */ /* 0x0002a20000002400 */
[----:B------:R-:W-:Y:S01]  /*d9e0*/  SHF.R.S32.HI R7, RZ, 0x1f, R86 ;  /* 0x0000001fff077819 */ /* 0x000fe20000011456 */
[----:B------:R-:W-:Y:S01]  /*d9f0*/  ULOP3.LUT UR4, URZ, UR4, URZ, 0x33, !UPT ;  /* 0x000000043f047292 */ /* 0x000fe2000f8e333f */
[----:B------:R-:W-:Y:S01]  /*da00*/  LOP3.LUT R6, R6, 0xfffffffc, RZ, 0xc0, !PT ;  /* 0xfffffffc06067812 */ /* 0x000fe200078ec0ff */
[----:B------:R-:W0:Y:S01]  /*da10*/  LDGDEPBAR ;  /* 0x00000000000079af */ /* 0x000e220000000000 */
[----:B------:R-:W-:Y:S02]  /*da20*/  LEA.HI R7, R7, R86, RZ, 0x3 ;  /* 0x0000005607077211 */ /* 0x000fe400078f18ff */
[----:B------:R-:W-:-:S02]  /*da30*/  ISETP.GE.AND P0, PT, R171, 0x1, PT ;  /* 0x00000001ab00780c */ /* 0x000fc40003f06270 */
        /* <DEDUP_REMOVED lines=65> */
[----:B------:R-:W-:Y:S02]  /*de50*/  IADD3 R10, -R250, R170, R84 ;  /* 0x000000aafa0a7210 */ /* 0x000fe40007ffe154 */
        /* <DEDUP_REMOVED lines=21> */
.L_x_401:
[----:B------:R-:W-:-:S04]  /*dfb0*/  MOV R9, c[0x0][0x32c] ;  /* 0x0000cb0000097a02 */ /* 0x000fc80000000f00 */
[----:B------:R-:W-:-:S13]  /*dfc0*/  ISETP.NE.AND P0, PT, R9, 0x1, PT ;  /* 0x000000010900780c */ /* 0x000fda0003f05270 */
[----:B------:R-:W-:-:S05]  /*dfd0*/  @P0 IMAD.HI.U32 R9, R6, c[0x0][0x330], RZ ;  /* 0x0000cc0006090a27 */ /* 0x000fca00078e00ff */
[----:B------:R-:W-:Y:S02]  /*dfe0*/  @P0 SHF.R.U32.HI R6, RZ, c[0x0][0x334], R9 ;  /* 0x0000cd00ff060a19 */ /* 0x000fe40000011609 */
.L_x_402:
[----:B------:R-:W-:Y:S05]  /*dff0*/  BSYNC B0 ;  /* 0x0000000000007941 */ /* 0x000fea0003800000 */
.L_x_400:
[----:B------:R-:W-:-:S05]  /*e000*/  IMAD R6, R6, c[0x0][0x32c], R12 ;  /* 0x0000cb0006067a24 */ /* 0x000fca00078e020c */
[----:B------:R-:W-:Y:S02]  /*e010*/  IADD3 R9, R6, c[0x0][0x32c], RZ ;  /* 0x0000cb0006097a10 */ /* 0x000fe40007ffe0ff */
[----:B------:R-:W-:Y:S02]  /*e020*/  IMNMX R0, R0, R6, !PT ;  /* 0x0000000600007217 */ /* 0x000fe40007800200 */
[----:B------:R-:W-:Y:S02]  /*e030*/  IMNMX R3, R3, R9, PT ;  /* 0x0000000903037217 */ /* 0x000fe40003800200 */
.L_x_399:
[C---:B---34-:R-:W-:Y:S01]  /*e040*/  ISETP.GE.AND P0, PT, R84.reuse, 0x2, PT ;  /* 0x000000025400780c */ /* 0x058fe20003f06270 */
[----:B------:R-:W1:Y:S01]  /*e050*/  SHFL.IDX PT, R6, R7, 0x1, 0x1c1f ;  /* 0x003c1f0007067f89 */ /* 0x000e6200000e0000 */
[----:B------:R-:W-:Y:S02]  /*e060*/  ISETP.GE.AND P1, PT, R84, 0x9, PT ;  /* 0x000000095400780c */ /* 0x000fe40003f26270 */
[----:B------:R-:W-:Y:S02]  /*e070*/  P2R R56, PR, RZ, 0x1 ;  /* 0x00000001ff387803 */ /* 0x000fe40000000000 */
[----:B------:R-:W-:-:S02]  /*e080*/  ISETP.GT.AND P0, PT, R0, 0x1, !P0 ;  /* 0x000000010000780c */ /* 0x000fc40004704270 */
[----:B------:R-:W-:Y:S02]  /*e090*/  P2R R55, PR, RZ, 0x2 ;  /* 0x00000002ff377803 */ /* 0x000fe40000000000 */
[----:B------:R-:W-:Y:S02]  /*e0a0*/  ISETP.LT.OR P0, PT, R3, 0x2, P0 ;  /* 0x000000020300780c */ /* 0x000fe40000701670 */
[----:B------:R-:W-:Y:S02]  /*e0b0*/  ISETP.GE.AND P6, PT, R84, 0x42, PT ;  /* 0x000000425400780c */ /* 0x000fe40003fc6270 */
        /* <DEDUP_REMOVED lines=33> */
[C---:B------:R-:W-:Y:S02]  /*e2d0*/  ISETP.LT.OR P0, PT, R3.reuse, 0x21, P0 ;  /* 0x000000210300780c */ /* 0x040fe40000701670 */
        /* <DEDUP_REMOVED lines=35> */
[----:B------:R-:W-:Y:S02]  /*e510*/  ISETP.GE.AND P5, PT, R84, 0x49, PT ;  /* 0x000000495400780c */ /* 0x000fe40003fa6270 */
[----:B------:R-:W-:Y:S02]  /*e520*/  FSEL R159, R25, -INF , !P0 ;  /* 0xff800000199f7808 */ /* 0x000fe40004000000 */
[----:B------:R-:W-:Y:S02]  /*e530*/  ISETP.GT.AND P0, PT, R0, 0x40, !P1 ;  /* 0x000000400000780c */ /* 0x000fe40004f04270 */
[C---:B------:R-:W-:Y:S02]  /*e540*/  ISETP.GE.AND P4, PT, R84.reuse, 0x4a, PT ;  /* 0x0000004a5400780c */ /* 0x040fe40003f86270 */
[----:B------:R-:W-:Y:S02]  /*e550*/  ISETP.LT.OR P0, PT, R3, 0x41, P0 ;  /* 0x000000410300780c */ /* 0x000fe40000701670 */
[----:B------:R-:W-:-:S02]  /*e560*/  ISETP.GE.AND P3, PT, R84, 0x51, PT ;  /* 0x000000515400780c */ /* 0x000fc40003f66270 */
        /* <DEDUP_REMOVED lines=8> */
[----:B------:R-:W-:-:S04]  /*e5f0*/  ISETP.LT.OR P0, PT, R3, 0x49, P0 ;  /* 0x000000490300780c */ /* 0x000fc80000701670 */
[----:B------:R-:W-:Y:S02]  /*e600*/  FSEL R166, R22, -INF , !P0 ;  /* 0xff80000016a67808 */ /* 0x000fe40004000000 */
[----:B------:R-:W-:-:S04]  /*e610*/  ISETP.GT.AND P0, PT, R0, 0x49, !P4 ;  /* 0x000000490000780c */ /* 0x000fc80006704270 */
        /* <DEDUP_REMOVED lines=11> */
[----:B------:R-:W-:-:S04]  /*e6d0*/  ISETP.GE.AND P0, PT, R84, 0x1, PT ;  /* 0x000000015400780c */ /* 0x000fc80003f06270 */
[----:B------:R-:W-:Y:S02]  /*e6e0*/  P2R R37, PR, RZ, 0x1 ;  /* 0x00000001ff257803 */ /* 0x000fe40000000000 */
[----:B------:R-:W-:-:S04]  /*e6f0*/  ISETP.GT.AND P0, PT, R0, RZ, !P0 ;  /* 0x000000ff0000720c */ /* 0x000fc80004704270 */
[----:B------:R-:W-:-:S04]  /*e700*/  ISETP.LT.OR P0, PT, R3, 0x1, P0 ;  /* 0x000000010300780c */ /* 0x000fc80000701670 */
[----:B------:R-:W-:Y:S02]  /*e710*/  FSEL R32, R16, -INF , !P0 ;  /* 0xff80000010207808 */ /* 0x000fe40004000000 */
[----:B------:R-:W-:-:S04]  /*e720*/  ISETP.GE.AND P0, PT, R84, 0x5a, PT ;  /* 0x0000005a5400780c */ /* 0x000fc80003f06270 */
[----:B------:R-:W-:Y:S02]  /*e730*/  P2R R36, PR, RZ, 0x1 ;  /* 0x00000001ff247803 */ /* 0x000fe40000000000 */
[----:B------:R-:W-:Y:S01]  /*e740*/  ISETP.GT.AND P0, PT, R0, 0x59, !P0 ;  /* 0x000000590000780c */ /* 0x000fe20004704270 */
[----:B------:R-:W-:-:S03]  /*e750*/  FMUL.FTZ R0, R98, c[0x0][0x320] ;  /* 0x0000c80062007a20 */ /* 0x000fc60000410000 */
[----:B------:R-:W-:Y:S01]  /*e760*/  ISETP.LT.OR P0, PT, R3, 0x5a, P0 ;  /* 0x0000005a0300780c */ /* 0x000fe20000701670 */
[----:B------:R2:W3:Y:S01]  /*e770*/  MUFU.TANH R35, R0 ;  /* 0x0000000000237308 */ /* 0x0004e20000002400 */
[----:B-1----:R-:W-:Y:S02]  /*e780*/  IMAD.IADD R3, R8, 0x1, R6 ;  /* 0x0000000108037824 */ /* 0x002fe400078e0206 */
[----:B------:R-:W-:Y:S02]  /*e790*/  FSEL R216, R17, -INF , !P0 ;  /* 0xff80000011d87808 */ /* 0x000fe40004000000 */
[----:B------:R-:W-:Y:S02]  /*e7a0*/  ISETP.GE.AND P0, PT, R171, 0x1, PT ;  /* 0x00000001ab00780c */ /* 0x000fe40003f06270 */
        /* <DEDUP_REMOVED lines=60> */
.L_x_405:
[----:B------:R-:W-:-:S04]  /*eb70*/  MOV R7, c[0x0][0x32c] ;  /* 0x0000cb0000077a02 */ /* 0x000fc80000000f00 */
[----:B------:R-:W-:-:S13]  /*eb80*/  ISETP.NE.AND P0, PT, R7, 0x1, PT ;  /* 0x000000010700780c */ /* 0x000fda0003f05270 */
[----:B------:R-:W-:-:S05]  /*eb90*/  @P0 IMAD.HI.U32 R7, R6, c[0x0][0x330], RZ ;  /* 0x0000cc0006070a27 */ /* 0x000fca00078e00ff */
[----:B------:R-:W-:Y:S02]  /*eba0*/  @P0 SHF.R.U32.HI R6, RZ, c[0x0][0x334], R7 ;  /* 0x0000cd00ff060a19 */ /* 0x000fe40000011607 */
.L_x_406:
[----:B------:R-:W-:Y:S05]  /*ebb0*/  BSYNC B0 ;  /* 0x0000000000007941 */ /* 0x000fea0003800000 */
.L_x_404:
[----:B------:R-:W-:-:S05]  /*ebc0*/  IMAD R6, R6, c[0x0][0x32c], R12 ;  /* 0x0000cb0006067a24 */ /* 0x000fca00078e020c */
[----:B------:R-:W-:Y:S02]  /*ebd0*/  IADD3 R7, R6, c[0x0][0x32c], RZ ;  /* 0x0000cb0006077a10 */ /* 0x000fe40007ffe0ff */
[----:B------:R-:W-:Y:S02]  /*ebe0*/  IMNMX R0, R0, R6, !PT ;  /* 0x0000000600007217 */ /* 0x000fe40007800200 */
[----:B------:R-:W-:Y:S02]  /*ebf0*/  IMNMX R3, R3, R7, PT ;  /* 0x0000000703037217 */ /* 0x000fe40003800200 */
.L_x_403:
[----:B--234-:R-:W-:Y:S01]  /*ec00*/  ISETP.NE.AND P0, PT, R56, RZ, PT ;  /* 0x000000ff3800720c */ /* 0x01cfe20003f05270 */
[----:B------:R-:W-:Y:S01]  /*ec10*/  IMAD.SHL.U32 R197, R4, 0x2, RZ ;  /* 0x0000000204c57824 */ /* 0x000fe200078e00ff */
[----:B------:R-:W-:Y:S02]  /*ec20*/  FMNMX.FTZ R68, R32, R38, !PT ;  /* 0x0000002620447209 */ /* 0x000fe40007810000 */
[----:B------:R-:W-:Y:S01]  /*ec30*/  ISETP.GT.AND P0, PT, R0, 0x1, !P0 ;  /* 0x000000010000780c */ /* 0x000fe20004704270 */
[----:B------:R-:W-:Y:S01]  /*ec40*/  IMAD R201, R2, 0x2, R197 ;  /* 0x0000000202c97824 */ /* 0x000fe200078e02c5 */
        /* <DEDUP_REMOVED lines=84> */
[----:B------:R-:W-:Y:S02]  /*f190*/  ISETP.GT.AND P0, PT, R0, 0x41, !P6 ;  /* 0x000000410000780c */ /* 0x000fe40007704270 */
[----:B------:R-:W-:Y:S02]  /*f1a0*/  ISETP.NE.AND P6, PT, R37, RZ, PT ;  /* 0x000000ff2500720c */ /* 0x000fe40003fc5270 */
        /* <DEDUP_REMOVED lines=17> */
[----:B------:R-:W-:Y:S01]  /*f2c0*/  ISETP.GT.AND P0, PT, R0, RZ, !P6 ;  /* 0x000000ff0000720c */ /* 0x000fe20007704270 */
[----:B------:R-:W-:Y:S01]  /*f2d0*/  LDSM.16.MT88.4 R20, [R197+0x100] ;  /* 0x00010000c514783b */ /* 0x000fe20000004200 */
[----:B------:R-:W-:Y:S02]  /*f2e0*/  ISETP.NE.AND P6, PT, R36, RZ, PT ;  /* 0x000000ff2400720c */ /* 0x000fe40003fc5270 */
[----:B------:R-:W-:-:S04]  /*f2f0*/  ISETP.LT.OR P0, PT, R3, 0x1, P0 ;  /* 0x000000010300780c */ /* 0x000fc80000701670 */
[----:B------:R-:W-:Y:S02]  /*f300*/  FSEL R8, R17, -INF , !P0 ;  /* 0xff80000011087808 */ /* 0x000fe40004000000 */
[----:B------:R-:W-:Y:S01]  /*f310*/  ISETP.GT.AND P0, PT, R0, 0x59, !P6 ;  /* 0x000000590000780c */ /* 0x000fe20007704270 */
[----:B------:R-:W-:Y:S01]  /*f320*/  LDSM.16.MT88.4 R16, [R201+0x100] ;  /* 0x00010000c910783b */ /* 0x000fe20000004200 */
[----:B------:R-:W-:Y:S02]  /*f330*/  FMNMX.FTZ R6, R8, R15, !PT ;  /* 0x0000000f08067209 */ /* 0x000fe40007810000 */
[----:B------:R-:W-:Y:S02]  /*f340*/  ISETP.LT.OR P0, PT, R3, 0x5a, P0 ;  /* 0x0000005a0300780c */ /* 0x000fe40000701670 */
[----:B------:R-:W-:Y:S02]  /*f350*/  FMNMX.FTZ R6, R10, R6, !PT ;  /* 0x000000060a067209 */ /* 0x000fe40007810000 */
[----:B------:R-:W-:-:S02]  /*f360*/  FSEL R165, R57, -INF , !P0 ;  /* 0xff80000039a57808 */ /* 0x000fc40004000000 */
        /* <DEDUP_REMOVED lines=14> */
[----:B------:R-:W-:Y:S02]  /*f450*/  FMNMX.FTZ R7, R160, R6, !PT ;  /* 0x00000006a0077209 */ /* 0x000fe40007810000 */
[----:B------:R-:W1:Y:S02]  /*f460*/  SHFL.BFLY PT, R6, R68, 0x2, 0x1f ;  /* 0x0c401f0044067f89 */ /* 0x000e6400000e0000 */
[----:B------:R-:W-:-:S04]  /*f470*/  FMNMX.FTZ R7, R162, R7, !PT ;  /* 0x00000007a2077209 */ /* 0x000fc80007810000 */
[----:B------:R-:W-:-:S04]  /*f480*/  FMNMX.FTZ R7, R163, R7, !PT ;  /* 0x00000007a3077209 */ /* 0x000fc80007810000 */
[----:B------:R-:W-:-:S04]  /*f490*/  FMNMX.FTZ R0, R169, R7, !PT ;  /* 0x00000007a9007209 */ /* 0x000fc80007810000 */
[----:B------:R-:W-:-:S04]  /*f4a0*/  FMNMX.FTZ R0, R170, R0, !PT ;  /* 0x00000000aa007209 */ /* 0x000fc80007810000 */
        /* <DEDUP_REMOVED lines=12> */
[----:B------:R-:W-:Y:S02]  /*f570*/  LDSM.16.MT88.4 R32, [R201+0x3100] ;  /* 0x00310000c920783b */ /* 0x000fe40000004200 */
[----:B------:R2:W-:Y:S02]  /*f580*/  MUFU.EX2 R248, R3 ;  /* 0x0000000300f87308 */ /* 0x0005e40000000800 */
[----:B--2---:R-:W-:-:S06]  /*f590*/  FFMA.FTZ R3, R38, c[0x0][0x2d0], -R6 ;  /* 0x0000b40026037a23 */ /* 0x004fcc0000010806 */
[----:B------:R1:W2:Y:S02]  /*f5a0*/  MUFU.EX2 R246, R3 ;  /* 0x0000000300f67308 */ /* 0x0002a40000000800 */
[----:B-1----:R-:W-:Y:S01]  /*f5b0*/  FMNMX.FTZ R3, R7, R0, !PT ;  /* 0x0000000007037209 */ /* 0x002fe20007810000 */
[--C-:B------:R-:W-:Y:S02]  /*f5c0*/  FFMA.FTZ R0, R39, c[0x0][0x2d0], -R6.reuse ;  /* 0x0000b40027007a23 */ /* 0x100fe40000010806 */
[----:B------:R-:W-:Y:S01]  /*f5d0*/  FFMA.FTZ R7, R40, c[0x0][0x2d0], -R6 ;  /* 0x0000b40028077a23 */ /* 0x000fe20000010806 */
[C---:B------:R-:W-:Y:S02]  /*f5e0*/  FSETP.NEU.FTZ.AND P0, PT, R3.reuse, -INF , PT ;  /* 0xff8000000300780b */ /* 0x040fe40003f1d000 */
[----:B------:R1:W-:Y:S01]  /*f5f0*/  MUFU.EX2 R249, R0 ;  /* 0x0000000000f97308 */ /* 0x0003e20000000800 */
[----:B------:R-:W-:Y:S07]  /*f600*/  LDSM.16.MT88.4 R36, [R197+0x900] ;  /* 0x00090000c524783b */ /* 0x000fee0000004200 */
[----:B------:R3:W4:Y:S01]  /*f610*/  MUFU.EX2 R247, R7 ;  /* 0x0000000700f77308 */ /* 0x0007220000000800 */
[----:B-1----:R-:W-:-:S05]  /*f620*/  FMUL.FTZ R0, R3, c[0x0][0x2d0] ;  /* 0x0000b40003007a20 */ /* 0x002fca0000410000 */
[----:B------:R-:W-:-:S05]  /*f630*/  FSEL R0, R0, RZ, P0 ;  /* 0x000000ff00007208 */ /* 0x000fca0000000000 */
[--C-:B---3--:R-:W-:Y:S01]  /*f640*/  FFMA.FTZ R7, R8, c[0x0][0x2d0], -R0.reuse ;  /* 0x0000b40008077a23 */ /* 0x108fe20000010800 */
[----:B--2---:R-:W-:Y:S01]  /*f650*/  F2FP.BF16.PACK_AB R8, R246, R248 ;  /* 0x000000f8f608723e */ /* 0x004fe200000010ff */
[----:B------:R-:W-:Y:S02]  /*f660*/  FFMA.FTZ R4, R15, c[0x0][0x2d0], -R0 ;  /* 0x0000b4000f047a23 */ /* 0x000fe40000010800 */
[----:B------:R1:W-:Y:S08]  /*f670*/  MUFU.EX2 R171, R7 ;  /* 0x0000000700ab7308 */ /* 0x0003f00000000800 */
[----:B------:R2:W3:Y:S01]  /*f680*/  MUFU.EX2 R239, R4 ;  /* 0x0000000400ef7308 */ /* 0x0004e20000000800 */
[----:B-1----:R-:W-:-:S02]  /*f690*/  IMAD.MOV.U32 R7, RZ, RZ, R198 ;  /* 0x000000ffff077224 */ /* 0x002fc400078e00c6 */
[----:B------:R-:W-:-:S04]  /*f6a0*/  IMAD R198, R5, 0x2, R197 ;  /* 0x0000000205c67824 */ /* 0x000fc800078e02c5 */
[----:B------:R-:W-:Y:S01]  /*f6b0*/  IMAD R200, R2, 0x2, R198 ;  /* 0x0000000202c87824 */ /* 0x000fe200078e02c6 */
[----:B------:R-:W1:Y:S01]  /*f6c0*/  LDSM.16.MT88.4 R12, [R198+0x100] ;  /* 0x00010000c60c783b */ /* 0x000e620000004200 */
[----:B--2---:R-:W-:Y:S01]  /*f6d0*/  FFMA.FTZ R4, R10, c[0x0][0x2d0], -R0 ;  /* 0x0000b4000a047a23 */ /* 0x004fe20000010800 */
[----:B----4-:R-:W-:Y:S01]  /*f6e0*/  F2FP.BF16.PACK_AB R10, R247, R249 ;  /* 0x000000f9f70a723e */ /* 0x010fe200000010ff */
[----:B------:R-:W-:Y:S01]  /*f6f0*/  FFMA.FTZ R2, R64, c[0x0][0x2d0], -R6 ;  /* 0x0000b40040027a23 */ /* 0x000fe20000010806 */
[----:B---3--:R-:W-:Y:S01]  /*f700*/  F2FP.BF16.PACK_AB R9, R239, R171 ;  /* 0x000000abef09723e */ /* 0x008fe200000010ff */
[----:B------:R2:W-:Y:S01]  /*f710*/  MUFU.EX2 R245, R4 ;  /* 0x0000000400f57308 */ /* 0x0005e20000000800 */
[----:B------:R-:W3:Y:S04]  /*f720*/  LDSM.16.MT88.4 R24, [R200+0x100] ;  /* 0x00010000c818783b */ /* 0x000ee80000004200 */
[----:B------:R-:W-:Y:S03]  /*f730*/  LDSM.16.MT88.4 R40, [R198+0x3100] ;  /* 0x00310000c628783b */ /* 0x000fe60000004200 */
[----:B------:R4:W-:Y:S01]  /*f740*/  MUFU.EX2 R243, R2 ;  /* 0x0000000200f37308 */ /* 0x0009e20000000800 */
[----:B------:R-:W-:Y:S01]  /*f750*/  LDSM.16.MT88.4 R28, [R198+0x900] ;  /* 0x00090000c61c783b */ /* 0x000fe20000004200 */
[----:B--2---:R-:W-:-:S06]  /*f760*/  FFMA.FTZ R4, R11, c[0x0][0x2d0], -R0 ;  /* 0x0000b4000b047a23 */ /* 0x004fcc0000010800 */
[----:B------:R-:W2:Y:S01]  /*f770*/  MUFU.EX2 R244, R4 ;  /* 0x0000000400f47308 */ /* 0x000ea20000000800 */
[----:B----4-:R-:W-:-:S07]  /*f780*/  FFMA.FTZ R2, R65, c[0x0][0x2d0], -R6 ;  /* 0x0000b40041027a23 */ /* 0x010fce0000010806 */
[----:B------:R4:W5:Y:S01]  /*f790*/  MUFU.EX2 R241, R2 ;  /* 0x0000000200f17308 */ /* 0x0009620000000800 */
[----:B--2---:R-:W-:-:S07]  /*f7a0*/  F2FP.BF16.PACK_AB R11, R244, R245 ;  /* 0x000000f5f40b723e */ /* 0x004fce00000010ff */
[----:B------:R-:W-:Y:S01]  /*f7b0*/  HMMA.16816.F32.BF16 R76, R8, R20, RZ ;  /* 0x00000014084c723c */ /* 0x000fe200000418ff */
[----:B----4-:R-:W-:-:S04]  /*f7c0*/  FFMA.FTZ R2, R66, c[0x0][0x2d0], -R6 ;  /* 0x0000b40042027a23 */ /* 0x010fc80000010806 */
[----:B------:R2:W-:Y:S03]  /*f7d0*/  MUFU.EX2 R242, R2 ;  /* 0x0000000200f27308 */ /* 0x0005e60000000800 */
[C---:B------:R-:W-:Y:S01]  /*f7e0*/  HMMA.16816.F32.BF16 R72, R8.reuse, R22, RZ ;  /* 0x000000160848723c */ /* 0x040fe200000418ff */
[----:B------:R-:W4:Y:S07]  /*f7f0*/  LDSM.16.MT88.4 R20, [R197+0x3100] ;  /* 0x00310000c514783b */ /* 0x000f2e0000004200 */
[----:B-1----:R-:W-:Y:S01]  /*f800*/  HMMA.16816.F32.BF16 R56, R8, R12, RZ ;  /* 0x0000000c0838723c */ /* 0x002fe200000418ff */
[----:B--2---:R-:W-:-:S07]  /*f810*/  FFMA.FTZ R2, R69, c[0x0][0x2d0], -R6 ;  /* 0x0000b40045027a23 */ /* 0x004fce0000010806 */
[C---:B------:R-:W-:Y:S01]  /*f820*/  HMMA.16816.F32.BF16 R52, R8.reuse, R14, RZ ;  /* 0x0000000e0834723c */ /* 0x040fe200000418ff */
[----:B------:R-:W1:Y:S01]  /*f830*/  LDSM.16.MT88.4 R12, [R200+0x3100] ;  /* 0x00310000c80c783b */ /* 0x000e620000004200 */
[----:B------:R2:W1:Y:S06]  /*f840*/  MUFU.EX2 R240, R2 ;  /* 0x0000000200f07308 */ /* 0x00046c0000000800 */
[C---:B------:R-:W-:Y:S08]  /*f850*/  HMMA.16816.F32.BF16 R48, R8.reuse, R16, RZ ;  /* 0x000000100830723c */ /* 0x040ff000000418ff */
[----:B------:R-:W-:Y:S01]  /*f860*/  HMMA.16816.F32.BF16 R44, R8, R18, RZ ;  /* 0x00000012082c723c */ /* 0x000fe200000418ff */
[----:B------:R-:W1:Y:S01]  /*f870*/  LDSM.16.MT88.4 R16, [R201+0x900] ;  /* 0x00090000c910783b */ /* 0x000e620000004200 */
[----:B--2---:R-:W-:-:S04]  /*f880*/  FFMA.FTZ R2, R61, c[0x0][0x2d0], -R0 ;  /* 0x0000b4003d027a23 */ /* 0x004fc80000010800 */
[----:B------:R2:W-:Y:S02]  /*f890*/  MUFU.EX2 R238, R2 ;  /* 0x0000000200ee7308 */ /* 0x0005e40000000800 */
[C---:B---3--:R-:W-:Y:S08]  /*f8a0*/  HMMA.16816.F32.BF16 R64, R8.reuse, R24, RZ ;  /* 0x000000180840723c */ /* 0x048ff000000418ff */
[----:B------:R-:W-:Y:S01]  /*f8b0*/  HMMA.16816.F32.BF16 R80, R8, R26, RZ ;  /* 0x0000001a0850723c */ /* 0x000fe200000418ff */
[----:B------:R-:W3:Y:S01]  /*f8c0*/  LDSM.16.MT88.4 R24, [R197+0x3900] ;  /* 0x00390000c518783b */ /* 0x000ee20000004200 */
[----:B--2---:R-:W-:-:S06]  /*f8d0*/  FFMA.FTZ R2, R60, c[0x0][0x2d0], -R0 ;  /* 0x0000b4003c027a23 */ /* 0x004fcc0000010800 */
[C---:B----4-:R-:W-:Y:S01]  /*f8e0*/  HMMA.16816.F32.BF16 R84, R8.reuse, R20, RZ ;  /* 0x000000140854723c */ /* 0x050fe200000418ff */
[----:B------:R2:W4:Y:S07]  /*f8f0*/  MUFU.EX2 R236, R2 ;  /* 0x0000000200ec7308 */ /* 0x00052e0000000800 */
[C---:B------:R-:W-:Y:S01]  /*f900*/  HMMA.16816.F32.BF16 R88, R8.reuse, R22, RZ ;  /* 0x000000160858723c */ /* 0x040fe200000418ff */
[----:B------:R-:W3:Y:S07]  /*f910*/  LDSM.16.MT88.4 R20, [R200+0x900] ;  /* 0x00090000c814783b */ /* 0x000eee0000004200 */
[----:B------:R-:W-:Y:S01]  /*f920*/  HMMA.16816.F32.BF16 R104, R8, R42, RZ ;  /* 0x0000002a0868723c */ /* 0x000fe200000418ff */
[----:B--2---:R-:W-:-:S04]  /*f930*/  FFMA.FTZ R2, R62, c[0x0][0x2d0], -R0 ;  /* 0x0000b4003e027a23 */ /* 0x004fc80000010800 */
[----:B------:R2:W-:Y:S03]  /*f940*/  MUFU.EX2 R237, R2 ;  /* 0x0000000200ed7308 */ /* 0x0005e60000000800 */
[C---:B------:R-:W-:Y:S08]  /*f950*/  HMMA.16816.F32.BF16 R92, R8.reuse, R32, RZ ;  /* 0x00000020085c723c */ /* 0x040ff000000418ff */
[----:B------:R-:W-:Y:S01]  /*f960*/  HMMA.16816.F32.BF16 R100, R8, R34, RZ ;  /* 0x000000220864723c */ /* 0x000fe200000418ff */
[----:B------:R-:W-:Y:S01]  /*f970*/  LDSM.16.MT88.4 R32, [R198+0x1100] ;  /* 0x00110000c620783b */ /* 0x000fe20000004200 */
[----:B--2---:R-:W-:-:S06]  /*f980*/  FFMA.FTZ R2, R63, c[0x0][0x2d0], -R0 ;  /* 0x0000b4003f027a23 */ /* 0x004fcc0000010800 */
[C---:B------:R-:W-:Y:S01]  /*f990*/  HMMA.16816.F32.BF16 R60, R8.reuse, R40, RZ ;  /* 0x00000028083c723c */ /* 0x040fe200000418ff */
[----:B------:R-:W2:Y:S01]  /*f9a0*/  LDSM.16.MT88.4 R40, [R198+0x3900] ;  /* 0x00390000c628783b */ /* 0x000ea20000004200 */
[----:B------:R3:W3:Y:S06]  /*f9b0*/  MUFU.EX2 R235, R2 ;  /* 0x0000000200eb7308 */ /* 0x0006ec0000000800 */
[C---:B-1----:R-:W-:Y:S08]  /*f9c0*/  HMMA.16816.F32.BF16 R116, R8.reuse, R12, RZ ;  /* 0x0000000c0874723c */ /* 0x042ff000000418ff */
[----:B------:R-:W-:Y:S01]  /*f9d0*/  HMMA.16816.F32.BF16 R96, R8, R14, RZ ;  /* 0x0000000e0860723c */ /* 0x000fe200000418ff */
[----:B------:R-:W-:Y:S01]  /*f9e0*/  LDSM.16.MT88.4 R12, [R200+0x3900] ;  /* 0x00390000c80c783b */ /* 0x000fe20000004200 */
[----:B---3--:R-:W-:-:S04]  /*f9f0*/  FFMA.FTZ R2, R108, c[0x0][0x2d0], -R6 ;  /* 0x0000b4006c027a23 */ /* 0x008fc80000010806 */
[----:B------:R1:W-:Y:S01]  /*fa00*/  MUFU.EX2 R234, R2 ;  /* 0x0000000200ea7308 */ /* 0x0003e20000000800 */
[----:B-----5:R-:W-:Y:S02]  /*fa10*/  F2FP.BF16.PACK_AB R8, R241, R243 ;  /* 0x000000f3f108723e */ /* 0x020fe400000010ff */
[----:B------:R-:W-:Y:S02]  /*fa20*/  F2FP.BF16.PACK_AB R10, R240, R242 ;  /* 0x000000f2f00a723e */ /* 0x000fe400000010ff */
[----:B----4-:R-:W-:Y:S02]  /*fa30*/  F2FP.BF16.PACK_AB R9, R236, R238 ;  /* 0x000000eeec09723e */ /* 0x010fe400000010ff */
[----:B------:R-:W-:-:S07]  /*fa40*/  F2FP.BF16.PACK_AB R11, R235, R237 ;  /* 0x000000edeb0b723e */ /* 0x000fce00000010ff */
[----:B------:R-:W-:Y:S01]  /*fa50*/  HMMA.16816.F32.BF16 R112, R8, R28, R56 ;  /* 0x0000001c0870723c */ /* 0x000fe20000041838 */
[----:B-1----:R-:W-:-:S04]  /*fa60*/  FFMA.FTZ R2, R110, c[0x0][0x2d0], -R6 ;  /* 0x0000b4006e027a23 */ /* 0x002fc80000010806 */
[----:B------:R1:W3:Y:S03]  /*fa70*/  MUFU.EX2 R233, R2 ;  /* 0x0000000200e97308 */ /* 0x0002e60000000800 */
[C---:B------:R-:W-:Y:S08]  /*fa80*/  HMMA.16816.F32.BF16 R56, R8.reuse, R16, R48 ;  /* 0x000000100838723c */ /* 0x040ff00000041830 */
[----:B------:R-:W-:Y:S01]  /*fa90*/  HMMA.16816.F32.BF16 R44, R8, R18, R44 ;  /* 0x00000012082c723c */ /* 0x000fe2000004182c */
[----:B------:R-:W4:Y:S01]  /*faa0*/  LDSM.16.MT88.4 R16, [R201+0x3900] ;  /* 0x00390000c910783b */ /* 0x000f220000004200 */
[----:B-1----:R-:W-:-:S06]  /*fab0*/  FFMA.FTZ R2, R109, c[0x0][0x2d0], -R6 ;  /* 0x0000b4006d027a23 */ /* 0x002fcc0000010806 */
[C---:B------:R-:W-:Y:S01]  /*fac0*/  HMMA.16816.F32.BF16 R140, R8.reuse, R36, R76 ;  /* 0x00000024088c723c */ /* 0x040fe2000004184c */
[----:B------:R1:W-:Y:S07]  /*fad0*/  MUFU.EX2 R232, R2 ;  /* 0x0000000200e87308 */ /* 0x0003ee0000000800 */
[C---:B------:R-:W-:Y:S01]  /*fae0*/  HMMA.16816.F32.BF16 R132, R8.reuse, R38, R72 ;  /* 0x000000260884723c */ /* 0x040fe20000041848 */
[----:B------:R-:W5:Y:S07]  /*faf0*/  LDSM.16.MT88.4 R36, [R197+0x1100] ;  /* 0x00110000c524783b */ /* 0x000f6e0000004200 */
[----:B------:R-:W-:Y:S01]  /*fb00*/  HMMA.16816.F32.BF16 R120, R8, R26, R88 ;  /* 0x0000001a0878723c */ /* 0x000fe20000041858 */
[----:B-1----:R-:W-:-:S04]  /*fb10*/  FFMA.FTZ R2, R111, c[0x0][0x2d0], -R6 ;  /* 0x0000b4006f027a23 */ /* 0x002fc80000010806 */
[----:B------:R1:W1:Y:S03]  /*fb20*/  MUFU.EX2 R228, R2 ;  /* 0x0000000200e47308 */ /* 0x0002660000000800 */
[C---:B------:R-:W-:Y:S01]  /*fb30*/  HMMA.16816.F32.BF16 R108, R8.reuse, R24, R84 ;  /* 0x00000018086c723c */ /* 0x040fe20000041854 */
[----:B------:R-:W3:Y:S07]  /*fb40*/  LDSM.16.MT88.4 R24, [R201+0x1100] ;  /* 0x00110000c918783b */ /* 0x000eee0000004200 */
[----:B------:R-:W-:Y:S01]  /*fb50*/  HMMA.16816.F32.BF16 R76, R8, R30, R52 ;  /* 0x0000001e084c723c */ /* 0x000fe20000041834 */
[----:B------:R-:W3:Y:S01]  /*fb60*/  LDSM.16.MT88.4 R28, [R200+0x1100] ;  /* 0x00110000c81c783b */ /* 0x000ee20000004200 */
[----:B-1----:R-:W-:-:S06]  /*fb70*/  FFMA.FTZ R2, R71, c[0x0][0x2d0], -R0 ;  /* 0x0000b40047027a23 */ /* 0x002fcc0000010800 */
[C---:B------:R-:W-:Y:S01]  /*fb80*/  HMMA.16816.F32.BF16 R52, R8.reuse, R20, R64 ;  /* 0x000000140834723c */ /* 0x040fe20000041840 */
[----:B------:R1:W-:Y:S07]  /*fb90*/  MUFU.EX2 R226, R2 ;  /* 0x0000000200e27308 */ /* 0x0003ee0000000800 */
[C---:B--2---:R-:W-:Y:S08]  /*fba0*/  HMMA.16816.F32.BF16 R144, R8.reuse, R40, R60 ;  /* 0x000000280890723c */ /* 0x044ff0000004183c */
[----:B------:R-:W-:Y:S01]  /*fbb0*/  HMMA.16816.F32.BF16 R48, R8, R22, R80 ;  /* 0x000000160830723c */ /* 0x000fe20000041850 */
[----:B------:R-:W2:Y:S01]  /*fbc0*/  LDSM.16.MT88.4 R20, [R197+0x4100] ;  /* 0x00410000c514783b */ /* 0x000ea20000004200 */
[----:B-1----:R-:W-:-:S04]  /*fbd0*/  FFMA.FTZ R2, R70, c[0x0][0x2d0], -R0 ;  /* 0x0000b40046027a23 */ /* 0x002fc80000010800 */
[----:B------:R1:W1:Y:S02]  /*fbe0*/  MUFU.EX2 R225, R2 ;  /* 0x0000000200e17308 */ /* 0x0002640000000800 */
[C---:B----4-:R-:W-:Y:S08]  /*fbf0*/  HMMA.16816.F32.BF16 R92, R8.reuse, R16, R92 ;  /* 0x00000010085c723c */ /* 0x050ff0000004185c */
[----:B------:R-:W-:Y:S01]  /*fc00*/  HMMA.16816.F32.BF16 R72, R8, R18, R100 ;  /* 0x000000120848723c */ /* 0x000fe20000041864 */
[----:B------:R-:W-:Y:S01]  /*fc10*/  LDSM.16.MT88.4 R16, [R201+0x4100] ;  /* 0x00410000c910783b */ /* 0x000fe20000004200 */
[----:B-1----:R-:W-:-:S06]  /*fc20*/  FFMA.FTZ R2, R136, c[0x0][0x2d0], -R0 ;  /* 0x0000b40088027a23 */ /* 0x002fcc0000010800 */
[C---:B------:R-:W-:Y:S01]  /*fc30*/  HMMA.16816.F32.BF16 R64, R8.reuse, R12, R116 ;  /* 0x0000000c0840723c */ /* 0x040fe20000041874 */
[----:B------:R1:W-:Y:S07]  /*fc40*/  MUFU.EX2 R223, R2 ;  /* 0x0000000200df7308 */ /* 0x0003ee0000000800 */
[----:B------:R-:W-:Y:S01]  /*fc50*/  HMMA.16816.F32.BF16 R60, R8, R14, R96 ;  /* 0x0000000e083c723c */ /* 0x000fe20000041860 */
[----:B------:R-:W-:Y:S01]  /*fc60*/  LDSM.16.MT88.4 R12, [R200+0x4100] ;  /* 0x00410000c80c783b */ /* 0x000fe20000004200 */
[----:B-1----:R-:W-:-:S06]  /*fc70*/  FFMA.FTZ R2, R137, c[0x0][0x2d0], -R0 ;  /* 0x0000b40089027a23 */ /* 0x002fcc0000010800 */
[----:B------:R-:W-:Y:S01]  /*fc80*/  HMMA.16816.F32.BF16 R136, R8, R42, R104 ;  /* 0x0000002a0888723c */ /* 0x000fe20000041868 */
[----:B------:R-:W1:Y:S06]  /*fc90*/  MUFU.EX2 R222, R2 ;  /* 0x0000000200de7308 */ /* 0x000e6c0000000800 */
[----:B---3--:R-:W-:Y:S02]  /*fca0*/  F2FP.BF16.PACK_AB R8, R233, R234 ;  /* 0x000000eae908723e */ /* 0x008fe400000010ff */
[----:B------:R-:W-:Y:S02]  /*fcb0*/  F2FP.BF16.PACK_AB R10, R228, R232 ;  /* 0x000000e8e40a723e */ /* 0x000fe400000010ff */
[----:B------:R-:W-:-:S02]  /*fcc0*/  F2FP.BF16.PACK_AB R9, R225, R226 ;  /* 0x000000e2e109723e */ /* 0x000fc400000010ff */
[----:B-1----:R-:W-:Y:S01]  /*fcd0*/  F2FP.BF16.PACK_AB R11, R222, R223 ;  /* 0x000000dfde0b723e */ /* 0x002fe200000010ff */
[----:B------:R-:W-:-:S04]  /*fce0*/  FFMA.FTZ R2, R156, c[0x0][0x2d0], -R6 ;  /* 0x0000b4009c027a23 */ /* 0x000fc80000010806 */
[----:B------:R1:W-:Y:S02]  /*fcf0*/  MUFU.EX2 R221, R2 ;  /* 0x0000000200dd7308 */ /* 0x0003e40000000800 */
[C---:B-----5:R-:W-:Y:S08]  /*fd00*/  HMMA.16816.F32.BF16 R88, R8.reuse, R36, R140 ;  /* 0x000000240858723c */ /* 0x060ff0000004188c */
[----:B------:R-:W-:Y:S01]  /*fd10*/  HMMA.16816.F32.BF16 R100, R8, R38, R132 ;  /* 0x000000260864723c */ /* 0x000fe20000041884 */
[----:B------:R-:W3:Y:S01]  /*fd20*/  LDSM.16.MT88.4 R36, [R198+0x4100] ;  /* 0x00410000c624783b */ /* 0x000ee20000004200 */
[----:B-1----:R-:W-:-:S06]  /*fd30*/  FFMA.FTZ R2, R158, c[0x0][0x2d0], -R6 ;  /* 0x0000b4009e027a23 */ /* 0x002fcc0000010806 */
[C---:B------:R-:W-:Y:S01]  /*fd40*/  HMMA.16816.F32.BF16 R84, R8.reuse, R24, R56 ;  /* 0x000000180854723c */ /* 0x040fe20000041838 */
[----:B------:R1:W4:Y:S07]  /*fd50*/  MUFU.EX2 R158, R2 ;  /* 0x00000002009e7308 */ /* 0x00032e0000000800 */
[C---:B------:R-:W-:Y:S01]  /*fd60*/  HMMA.16816.F32.BF16 R40, R8.reuse, R26, R44 ;  /* 0x0000001a0828723c */ /* 0x040fe2000004182c */
[----:B------:R-:W5:Y:S07]  /*fd70*/  LDSM.16.MT88.4 R24, [R200+0x1900] ;  /* 0x00190000c818783b */ /* 0x000f6e0000004200 */
[----:B------:R-:W-:Y:S01]  /*fd80*/  HMMA.16816.F32.BF16 R80, R8, R28, R52 ;  /* 0x0000001c0850723c */ /* 0x000fe20000041834 */
[----:B-1----:R-:W-:-:S04]  /*fd90*/  FFMA.FTZ R2, R157, c[0x0][0x2d0], -R6 ;  /* 0x0000b4009d027a23 */ /* 0x002fc80000010806 */
[----:B------:R1:W-:Y:S03]  /*fda0*/  MUFU.EX2 R157, R2 ;  /* 0x00000002009d7308 */ /* 0x0003e60000000800 */
[C---:B------:R-:W-:Y:S01]  /*fdb0*/  HMMA.16816.F32.BF16 R44, R8.reuse, R30, R48 ;  /* 0x0000001e082c723c */ /* 0x040fe20000041830 */
[----:B------:R-:W-:Y:S07]  /*fdc0*/  LDSM.16.MT88.4 R28, [R198+0x1900] ;  /* 0x00190000c61c783b */ /* 0x000fee0000004200 */
[----:B--2---:R-:W-:Y:S01]  /*fdd0*/  HMMA.16816.F32.BF16 R116, R8, R22, R120 ;  /* 0x000000160874723c */ /* 0x004fe20000041878 */
[----:B-1----:R-:W-:-:S07]  /*fde0*/  FFMA.FTZ R2, R159, c[0x0][0x2d0], -R6 ;  /* 0x0000b4009f027a23 */ /* 0x002fce0000010806 */
[C---:B---3--:R-:W-:Y:S01]  /*fdf0*/  HMMA.16816.F32.BF16 R132, R8.reuse, R36, R144 ;  /* 0x000000240884723c */ /* 0x048fe20000041890 */
[----:B------:R-:W-:Y:S01]  /*fe00*/  IMAD.MOV.U32 R159, RZ, RZ, R7 ;  /* 0x000000ffff9f7224 */ /* 0x000fe200078e0007 */
[----:B------:R1:W2:Y:S06]  /*fe10*/  MUFU.EX2 R156, R2 ;  /* 0x00000002009c7308 */ /* 0x0002ac0000000800 */
[C---:B------:R-:W-:Y:S08]  /*fe20*/  HMMA.16816.F32.BF16 R104, R8.reuse, R32, R112 ;  /* 0x000000200868723c */ /* 0x040ff00000041870 */
[----:B------:R-:W-:Y:S01]  /*fe30*/  HMMA.16816.F32.BF16 R120, R8, R16, R92 ;  /* 0x000000100878723c */ /* 0x000fe2000004185c */
[----:B-1----:R-:W-:-:S04]  /*fe40*/  FFMA.FTZ R2, R149, c[0x0][0x2d0], -R0 ;  /* 0x0000b40095027a23 */ /* 0x002fc80000010800 */
[----:B------:R1:W-:Y:S03]  /*fe50*/  MUFU.EX2 R149, R2 ;  /* 0x0000000200957308 */ /* 0x0003e60000000800 */
[C---:B------:R-:W-:Y:S01]  /*fe60*/  HMMA.16816.F32.BF16 R96, R8.reuse, R34, R76 ;  /* 0x000000220860723c */ /* 0x040fe2000004184c */
[----:B------:R-:W-:Y:S07]  /*fe70*/  LDSM.16.MT88.4 R32, [R197+0x1900] ;  /* 0x00190000c520783b */ /* 0x000fee0000004200 */
[----:B------:R-:W-:Y:S01]  /*fe80*/  HMMA.16816.F32.BF16 R108, R8, R20, R108 ;  /* 0x00000014086c723c */ /* 0x000fe2000004186c */
[----:B------:R-:W3:Y:S01]  /*fe90*/  LDSM.16.MT88.4 R20, [R201+0x1900] ;  /* 0x00190000c914783b */ /* 0x000ee20000004200 */
[----:B-1----:R-:W-:-:S06]  /*fea0*/  FFMA.FTZ R2, R148, c[0x0][0x2d0], -R0 ;  /* 0x0000b40094027a23 */ /* 0x002fcc0000010800 */
[C---:B------:R-:W-:Y:S01]  /*feb0*/  HMMA.16816.F32.BF16 R136, R8.reuse, R38, R136 ;  /* 0x000000260888723c */ /* 0x040fe20000041888 */
[----:B------:R-:W-:Y:S01]  /*fec0*/  LDSM.16.MT88.4 R36, [R198+0x4900] ;  /* 0x00490000c624783b */ /* 0x000fe20000004200 */
[----:B------:R1:W1:Y:S06]  /*fed0*/  MUFU.EX2 R148, R2 ;  /* 0x0000000200947308 */ /* 0x00026c0000000800 */
[C---:B------:R-:W-:Y:S01]  /*fee0*/  HMMA.16816.F32.BF16 R112, R8.reuse, R18, R72 ;  /* 0x000000120870723c */ /* 0x040fe20000041848 */
[----:B------:R-:W-:Y:S07]  /*fef0*/  LDSM.16.MT88.4 R16, [R198+0x2100] ;  /* 0x00210000c610783b */ /* 0x000fee0000004200 */
[----:B------:R-:W-:Y:S01]  /*ff00*/  HMMA.16816.F32.BF16 R92, R8, R12, R64 ;  /* 0x0000000c085c723c */ /* 0x000fe20000041840 */
[----:B-1----:R-:W-:-:S02]  /*ff10*/  FFMA.FTZ R2, R150, c[0x0][0x2d0], -R0 ;  /* 0x0000b40096027a23 */ /* 0x002fc40000010800 */
[----:B------:R-:W-:Y:S02]  /*ff20*/  IMAD.MOV.U32 R150, RZ, RZ, R248 ;  /* 0x000000ffff967224 */ /* 0x000fe400078e00f8 */
[----:B------:R1:W-:Y:S03]  /*ff30*/  MUFU.EX2 R144, R2 ;  /* 0x0000000200907308 */ /* 0x0003e60000000800 */
[----:B------:R-:W-:Y:S01]  /*ff40*/  HMMA.16816.F32.BF16 R60, R8, R14, R60 ;  /* 0x0000000e083c723c */ /* 0x000fe2000004183c */
[----:B------:R-:W3:Y:S06]  /*ff50*/  LDSM.16.MT88.4 R12, [R197+0x4900] ;  /* 0x00490000c50c783b */ /* 0x000eec0000004200 */
[----:B----4-:R-:W-:-:S02]  /*ff60*/  F2FP.BF16.PACK_AB R8, R158, R221 ;  /* 0x000000dd9e08723e */ /* 0x010fc400000010ff */
[----:B--2---:R-:W-:Y:S02]  /*ff70*/  F2FP.BF16.PACK_AB R10, R156, R157 ;  /* 0x0000009d9c0a723e */ /* 0x004fe400000010ff */
[----:B------:R-:W-:Y:S01]  /*ff80*/  F2FP.BF16.PACK_AB R9, R148, R149 ;  /* 0x000000959409723e */ /* 0x000fe200000010ff */
[----:B-1----:R-:W-:-:S04]  /*ff90*/  FFMA.FTZ R2, R151, c[0x0][0x2d0], -R0 ;  /* 0x0000b40097027a23 */ /* 0x002fc80000010800 */
[----:B------:R-:W1:Y:S02]  /*ffa0*/  MUFU.EX2 R143, R2 ;  /* 0x00000002008f7308 */ /* 0x000e640000000800 */
[----:B-1----:R-:W-:Y:S01]  /*ffb0*/  F2FP.BF16.PACK_AB R11, R143, R144 ;  /* 0x000000908f0b723e */ /* 0x002fe200000010ff */
[----:B------:R-:W-:-:S05]  /*ffc0*/  FFMA.FTZ R2, R164, c[0x0][0x2d0], -R6 ;  /* 0x0000b400a4027a23 */ /* 0x000fca0000010806 */
[----:B------:R1:W-:Y:S01]  /*ffd0*/  MUFU.EX2 R142, R2 ;  /* 0x00000002008e7308 */ /* 0x0003e20000000800 */
[C---:B-----5:R-:W-:Y:S08]  /*ffe0*/  HMMA.16816.F32.BF16 R48, R8.reuse, R24, R80 ;  /* 0x000000180830723c */ /* 0x060ff00000041850 */
[----:B------:R-:W-:Y:S01]  /*fff0*/  HMMA.16816.F32.BF16 R44, R8, R26, R44 ;  /* 0x0000001a082c723c */ /* 0x000fe2000004182c */
[----:B------:R-:W2:Y:S01]  /*10000*/  LDSM.16.MT88.4 R24, [R201+0x4900] ;  /* 0x00490000c918783b */ /* 0x000ea20000004200 */
[----:B-1----:R-:W-:-:S06]  /*10010*/  FFMA.FTZ R2, R167, c[0x0][0x2d0], -R6 ;  /* 0x0000b400a7027a23 */ /* 0x002fcc0000010806 */
[C---:B---3--:R-:W-:Y:S01]  /*10020*/  HMMA.16816.F32.BF16 R52, R8.reuse, R20, R84 ;  /* 0x000000140834723c */ /* 0x048fe20000041854 */
[----:B------:R1:W3:Y:S07]  /*10030*/  MUFU.EX2 R141, R2 ;  /* 0x00000002008d7308 */ /* 0x0002ee0000000800 */
[C---:B------:R-:W-:Y:S01]  /*10040*/  HMMA.16816.F32.BF16 R40, R8.reuse, R22, R40 ;  /* 0x000000160828723c */ /* 0x040fe20000041828 */
[----:B------:R-:W4:Y:S07]  /*10050*/  LDSM.16.MT88.4 R20, [R200+0x4900] ;  /* 0x00490000c814783b */ /* 0x000f2e0000004200 */
[----:B------:R-:W-:Y:S01]  /*10060*/  HMMA.16816.F32.BF16 R76, R8, R32, R88 ;  /* 0x00000020084c723c */ /* 0x000fe20000041858 */
[----:B-1----:R-:W-:-:S04]  /*10070*/  FFMA.FTZ R2, R166, c[0x0][0x2d0], -R6 ;  /* 0x0000b400a6027a23 */ /* 0x002fc80000010806 */
[----:B------:R1:W-:Y:S03]  /*10080*/  MUFU.EX2 R140, R2 ;  /* 0x00000002008c7308 */ /* 0x0003e60000000800 */
[C---:B------:R-:W-:Y:S08]  /*10090*/  HMMA.16816.F32.BF16 R88, R8.reuse, R14, R116 ;  /* 0x0000000e0858723c */ /* 0x040ff00000041874 */
[----:B------:R-:W-:Y:S01]  /*100a0*/  HMMA.16816.F32.BF16 R116, R8, R36, R132 ;  /* 0x000000240874723c */ /* 0x000fe20000041884 */
[----:B-1----:R-:W-:-:S07]  /*100b0*/  FFMA.FTZ R2, R168, c[0x0][0x2d0], -R6 ;  /* 0x0000b400a8027a23 */ /* 0x002fce0000010806 */
[C---:B--2---:R-:W-:Y:S01]  /*100c0*/  HMMA.16816.F32.BF16 R120, R8.reuse, R24, R120 ;  /* 0x000000180878723c */ /* 0x044fe20000041878 */
[----:B------:R1:W2:Y:S07]  /*100d0*/  MUFU.EX2 R71, R2 ;  /* 0x0000000200477308 */ /* 0x0002ae0000000800 */
[C---:B------:R-:W-:Y:S01]  /*100e0*/  HMMA.16816.F32.BF16 R112, R8.reuse, R26, R112 ;  /* 0x0000001a0870723c */ /* 0x040fe20000041870 */
[----:B------:R-:W5:Y:S07]  /*100f0*/  LDSM.16.MT88.4 R24, [R197+0x5100] ;  /* 0x00510000c518783b */ /* 0x000f6e0000004200 */
[----:B------:R-:W-:Y:S01]  /*10100*/  HMMA.16816.F32.BF16 R136, R8, R38, R136 ;  /* 0x000000260888723c */ /* 0x000fe20000041888 */
[----:B-1----:R-:W-:-:S04]  /*10110*/  FFMA.FTZ R2, R161, c[0x0][0x2d0], -R0 ;  /* 0x0000b400a1027a23 */ /* 0x002fc80000010800 */
[----:B------:R1:W-:Y:S03]  /*10120*/  MUFU.EX2 R70, R2 ;  /* 0x0000000200467308 */ /* 0x0003e60000000800 */
[C---:B------:R-:W-:Y:S01]  /*10130*/  HMMA.16816.F32.BF16 R64, R8.reuse, R28, R104 ;  /* 0x0000001c0840723c */ /* 0x040fe20000041868 */
[----:B------:R-:W-:Y:S07]  /*10140*/  LDSM.16.MT88.4 R104, [R200+0x2900] ;  /* 0x00290000c868783b */ /* 0x000fee0000004200 */
[----:B------:R-:W-:Y:S01]  /*10150*/  HMMA.16816.F32.BF16 R56, R8, R30, R96 ;  /* 0x0000001e0838723c */ /* 0x000fe20000041860 */
[----:B------:R-:W2:Y:S04]  /*10160*/  LDSM.16.MT88.4 R28, [R197+0x2100] ;  /* 0x00210000c51c783b */ /* 0x000ea80000004200 */
[----:B------:R-:W-:Y:S01]  /*10170*/  LDSM.16.MT88.4 R96, [R201+0x2900] ;  /* 0x00290000c960783b */ /* 0x000fe20000004200 */
[----:B-1----:R-:W-:-:S02]  /*10180*/  FFMA.FTZ R2, R160, c[0x0][0x2d0], -R0 ;  /* 0x0000b400a0027a23 */ /* 0x002fc40000010800 */
[C---:B------:R-:W-:Y:S01]  /*10190*/  HMMA.16816.F32.BF16 R80, R8.reuse, R12, R108 ;  /* 0x0000000c0850723c */ /* 0x040fe2000004186c */
[----:B------:R-:W1:Y:S01]  /*101a0*/  LDSM.16.MT88.4 R12, [R201+0x2100] ;  /* 0x00210000c90c783b */ /* 0x000e620000004200 */
[----:B------:R3:W2:Y:S06]  /*101b0*/  MUFU.EX2 R69, R2 ;  /* 0x0000000200457308 */ /* 0x0006ac0000000800 */
[C---:B------:R-:W-:Y:S01]  /*101c0*/  HMMA.16816.F32.BF16 R72, R8.reuse, R34, R100 ;  /* 0x000000220848723c */ /* 0x040fe20000041864 */
[----:B------:R-:W1:Y:S07]  /*101d0*/  LDSM.16.MT88.4 R32, [R200+0x2100] ;  /* 0x00210000c820783b */ /* 0x000e6e0000004200 */
[----:B----4-:R-:W-:Y:S01]  /*101e0*/  HMMA.16816.F32.BF16 R92, R8, R20, R92 ;  /* 0x00000014085c723c */ /* 0x010fe2000004185c */
[----:B---3--:R-:W-:-:S04]  /*101f0*/  FFMA.FTZ R2, R162, c[0x0][0x2d0], -R0 ;  /* 0x0000b400a2027a23 */ /* 0x008fc80000010800 */
[----:B------:R3:W-:Y:S03]  /*10200*/  MUFU.EX2 R4, R2 ;  /* 0x0000000200047308 */ /* 0x0007e60000000800 */
[----:B------:R-:W-:Y:S01]  /*10210*/  HMMA.16816.F32.BF16 R60, R8, R22, R60 ;  /* 0x00000016083c723c */ /* 0x000fe2000004183c */
[----:B------:R-:W-:Y:S06]  /*10220*/  LDSM.16.MT88.4 R20, [R198+0x5100] ;  /* 0x00510000c614783b */ /* 0x000fec0000004200 */
[----:B------:R-:W-:-:S02]  /*10230*/  F2FP.BF16.PACK_AB R8, R141, R142 ;  /* 0x0000008e8d08723e */ /* 0x000fc400000010ff */
[----:B--2---:R-:W-:Y:S02]  /*10240*/  F2FP.BF16.PACK_AB R10, R71, R140 ;  /* 0x0000008c470a723e */ /* 0x004fe400000010ff */
[----:B------:R-:W-:Y:S01]  /*10250*/  F2FP.BF16.PACK_AB R9, R69, R70 ;  /* 0x000000464509723e */ /* 0x000fe200000010ff */
[----:B---3--:R-:W-:-:S04]  /*10260*/  FFMA.FTZ R2, R163, c[0x0][0x2d0], -R0 ;  /* 0x0000b400a3027a23 */ /* 0x008fc80000010800 */
[----:B------:R2:W3:Y:S02]  /*10270*/  MUFU.EX2 R36, R2 ;  /* 0x0000000200247308 */ /* 0x0004e40000000800 */
[----:B--2---:R-:W-:Y:S01]  /*10280*/  FFMA.FTZ R2, R189, c[0x0][0x2d0], -R6 ;  /* 0x0000b400bd027a23 */ /* 0x004fe20000010806 */
[----:B---3--:R-:W-:-:S05]  /*10290*/  F2FP.BF16.PACK_AB R11, R36, R4 ;  /* 0x00000004240b723e */ /* 0x008fca00000010ff */
[----:B------:R2:W-:Y:S02]  /*102a0*/  MUFU.EX2 R39, R2 ;  /* 0x0000000200277308 */ /* 0x0005e40000000800 */
[C---:B-----5:R-:W-:Y:S01]  /*102b0*/  HMMA.16816.F32.BF16 R108, R8.reuse, R24, R80 ;  /* 0x00000018086c723c */ /* 0x060fe20000041850 */
[----:B------:R-:W-:Y:S07]  /*102c0*/  LDSM.16.MT88.4 R80, [R197+0x2900] ;  /* 0x00290000c550783b */ /* 0x000fee0000004200 */
[----:B------:R-:W-:Y:S01]  /*102d0*/  HMMA.16816.F32.BF16 R76, R8, R28, R76 ;  /* 0x0000001c084c723c */ /* 0x000fe2000004184c */
[----:B--2---:R-:W-:-:S04]  /*102e0*/  FFMA.FTZ R2, R191, c[0x0][0x2d0], -R6 ;  /* 0x0000b400bf027a23 */ /* 0x004fc80000010806 */
[----:B------:R2:W3:Y:S03]  /*102f0*/  MUFU.EX2 R38, R2 ;  /* 0x0000000200267308 */ /* 0x0004e60000000800 */
[C---:B------:R-:W-:Y:S08]  /*10300*/  HMMA.16816.F32.BF16 R72, R8.reuse, R30, R72 ;  /* 0x0000001e0848723c */ /* 0x040ff00000041848 */
[----:B------:R-:W-:Y:S01]  /*10310*/  HMMA.16816.F32.BF16 R84, R8, R16, R64 ;  /* 0x000000100854723c */ /* 0x000fe20000041840 */
[----:B--2---:R-:W-:-:S07]  /*10320*/  FFMA.FTZ R2, R190, c[0x0][0x2d0], -R6 ;  /* 0x0000b400be027a23 */ /* 0x004fce0000010806 */
[C---:B------:R-:W-:Y:S01]  /*10330*/  HMMA.16816.F32.BF16 R56, R8.reuse, R18, R56 ;  /* 0x000000120838723c */ /* 0x040fe20000041838 */
[----:B------:R-:W2:Y:S01]  /*10340*/  LDSM.16.MT88.4 R16, [R201+0x5100] ;  /* 0x00510000c910783b */ /* 0x000ea20000004200 */
[----:B---3--:R-:W-:Y:S01]  /*10350*/  F2FP.BF16.PACK_AB R64, R38, R39 ;  /* 0x000000272640723e */ /* 0x008fe200000010ff */
[----:B------:R3:W-:Y:S05]  /*10360*/  MUFU.EX2 R37, R2 ;  /* 0x0000000200257308 */ /* 0x0007ea0000000800 */
[C---:B------:R-:W-:Y:S01]  /*10370*/  HMMA.16816.F32.BF16 R28, R8.reuse, R26, R88 ;  /* 0x0000001a081c723c */ /* 0x040fe20000041858 */
[----:B------:R-:W-:Y:S07]  /*10380*/  LDSM.16.MT88.4 R88, [R198+0x2900] ;  /* 0x00290000c658783b */ /* 0x000fee0000004200 */
[----:B-1----:R-:W-:Y:S01]  /*10390*/  HMMA.16816.F32.BF16 R52, R8, R12, R52 ;  /* 0x0000000c0834723c */ /* 0x002fe20000041834 */
[----:B---3--:R-:W-:Y:S01]  /*103a0*/  FFMA.FTZ R2, R216, c[0x0][0x2d0], -R6 ;  /* 0x0000b400d8027a23 */ /* 0x008fe20000010806 */
[----:B------:R-:W-:-:S03]  /*103b0*/  IADD3 R216, R227, -0x2, RZ ;  /* 0xfffffffee3d87810 */ /* 0x000fc60007ffe0ff */
[----:B------:R1:W3:Y:S03]  /*103c0*/  MUFU.EX2 R248, R2 ;  /* 0x0000000200f87308 */ /* 0x0002e60000000800 */
[C---:B------:R-:W-:Y:S01]  /*103d0*/  HMMA.16816.F32.BF16 R40, R8.reuse, R14, R40 ;  /* 0x0000000e0828723c */ /* 0x040fe20000041828 */
[----:B------:R-:W4:Y:S07]  /*103e0*/  LDSM.16.MT88.4 R12, [R200+0x5100] ;  /* 0x00510000c80c783b */ /* 0x000f2e0000004200 */
[----:B------:R-:W-:Y:S01]  /*103f0*/  HMMA.16816.F32.BF16 R48, R8, R32, R48 ;  /* 0x000000200830723c */ /* 0x000fe20000041830 */
[----:B-1----:R-:W-:Y:S01]  /*10400*/  FFMA.FTZ R2, R169, c[0x0][0x2d0], -R0 ;  /* 0x0000b400a9027a23 */ /* 0x002fe20000010800 */
[----:B---3--:R-:W-:-:S06]  /*10410*/  F2FP.BF16.PACK_AB R66, R248, R37 ;  /* 0x00000025f842723e */ /* 0x008fcc00000010ff */
[C---:B------:R-:W-:Y:S01]  /*10420*/  HMMA.16816.F32.BF16 R44, R8.reuse, R34, R44 ;  /* 0x00000022082c723c */ /* 0x040fe2000004182c */
[----:B------:R1:W-:Y:S07]  /*10430*/  MUFU.EX2 R5, R2 ;  /* 0x0000000200057308 */ /* 0x0003ee0000000800 */
[C---:B--2---:R-:W-:Y:S01]  /*10440*/  HMMA.16816.F32.BF16 R32, R8.reuse, R16, R120 ;  /* 0x000000100820723c */ /* 0x044fe20000041878 */
[----:B------:R-:W-:Y:S07]  /*10450*/  LDSM.16.MT88.4 R120, [R198+0x5900] ;  /* 0x00590000c678783b */ /* 0x000fee0000004200 */
[----:B------:R-:W-:Y:S01]  /*10460*/  HMMA.16816.F32.BF16 R116, R8, R20, R116 ;  /* 0x000000140874723c */ /* 0x000fe20000041874 */
[----:B-1----:R-:W-:-:S04]  /*10470*/  FFMA.FTZ R2, R170, c[0x0][0x2d0], -R0 ;  /* 0x0000b400aa027a23 */ /* 0x002fc80000010800 */
[----:B------:R1:W2:Y:S03]  /*10480*/  MUFU.EX2 R24, R2 ;  /* 0x0000000200187308 */ /* 0x0002a60000000800 */
[C---:B------:R-:W-:Y:S01]  /*10490*/  HMMA.16816.F32.BF16 R16, R8.reuse, R18, R112 ;  /* 0x000000120810723c */ /* 0x040fe20000041870 */
[----:B------:R-:W3:Y:S07]  /*104a0*/  LDSM.16.MT88.4 R112, [R197+0x5900] ;  /* 0x00590000c570783b */ /* 0x000eee0000004200 */
[----:B----4-:R-:W-:Y:S01]  /*104b0*/  HMMA.16816.F32.BF16 R132, R8, R12, R92 ;  /* 0x0000000c0884723c */ /* 0x010fe2000004185c */
[--C-:B-1----:R-:W-:Y:S01]  /*104c0*/  FFMA.FTZ R2, R188, c[0x0][0x2d0], -R0.reuse ;  /* 0x0000b400bc027a23 */ /* 0x102fe20000010800 */
[----:B--2---:R-:W-:Y:S01]  /*104d0*/  F2FP.BF16.PACK_AB R65, R24, R5 ;  /* 0x000000051841723e */ /* 0x004fe200000010ff */
[----:B------:R-:W-:-:S05]  /*104e0*/  FFMA.FTZ R0, R165, c[0x0][0x2d0], -R0 ;  /* 0x0000b400a5007a23 */ /* 0x000fca0000010800 */
[C---:B------:R-:W-:Y:S01]  /*104f0*/  HMMA.16816.F32.BF16 R20, R8.reuse, R22, R136 ;  /* 0x000000160814723c */ /* 0x040fe20000041888 */
[----:B------:R1:W-:Y:S07]  /*10500*/  MUFU.EX2 R7, R2 ;  /* 0x0000000200077308 */ /* 0x0003ee0000000800 */
[----:B------:R-:W-:Y:S01]  /*10510*/  HMMA.16816.F32.BF16 R12, R8, R14, R60 ;  /* 0x0000000e080c723c */ /* 0x000fe2000004183c */
[----:B------:R2:W4:Y:S01]  /*10520*/  MUFU.EX2 R6, R0 ;  /* 0x0000000000067308 */ /* 0x0005220000000800 */
[----:B------:R-:W-:Y:S01]  /*10530*/  LDSM.16.MT88.4 R8, [R200+0x5900] ;  /* 0x00590000c808783b */ /* 0x000fe20000004200 */
[----:B-1----:R-:W-:-:S02]  /*10540*/  FADD.FTZ R2, R150, R246 ;  /* 0x000000f696027221 */ /* 0x002fc40000010000 */
[----:B------:R-:W-:Y:S02]  /*10550*/  IMAD.MOV.U32 R150, RZ, RZ, R159 ;  /* 0x000000ffff967224 */ /* 0x000fe400078e009f */
[----:B------:R-:W-:Y:S02]  /*10560*/  FADD.FTZ R2, R249, R2 ;  /* 0x00000002f9027221 */ /* 0x000fe40000010000 */
[----:B------:R-:W-:Y:S02]  /*10570*/  IMAD.MOV.U32 R159, RZ, RZ, c[0x0][0x2c4] ;  /* 0x0000b100ff9f7624 */ /* 0x000fe400078e00ff */
[----:B--2---:R-:W-:Y:S01]  /*10580*/  FADD.FTZ R0, R171, R239 ;  /* 0x000000efab007221 */ /* 0x004fe20000010000 */
[----:B----4-:R-:W-:Y:S01]  /*10590*/  F2FP.BF16.PACK_AB R67, R6, R7 ;  /* 0x000000070643723e */ /* 0x010fe200000010ff */
[----:B------:R-:W-:Y:S01]  /*105a0*/  FADD.FTZ R2, R247, R2 ;  /* 0x00000002f7027221 */ /* 0x000fe20000010000 */
[----:B------:R-:W-:Y:S01]  /*105b0*/  ISETP.NE.AND P6, PT, R159, 0x1, PT ;  /* 0x000000019f00780c */ /* 0x000fe20003fc5270 */
        /* <DEDUP_REMOVED lines=29> */
[C---:B---3--:R-:W-:Y:S01]  /*10790*/  HMMA.16816.F32.BF16 R108, R64.reuse, R112, R108 ;  /* 0x00000070406c723c */ /* 0x048fe2000004186c */
        /* <DEDUP_REMOVED lines=9> */
[----:B-1----:R-:W-:Y:S01]  /*10830*/  HMMA.16816.F32.BF16 R52, R64, R56, R32 ;  /* 0x000000384034723c */ /* 0x002fe20000041820 */
[----:B------:R-:W-:Y:S02]  /*10840*/  IMAD.MOV.U32 R159, RZ, RZ, c[0x0][0x32c] ;  /* 0x0000cb00ff9f7624 */ /* 0x000fe400078e00ff */
[----:B------:R-:W-:Y:S02]  /*10850*/  FADD.FTZ R0, R4, R0 ;  /* 0x0000000004007221 */ /* 0x000fe40000010000 */
[----:B------:R-:W-:-:S02]  /*10860*/  FADD.FTZ R4, R71, R2 ;  /* 0x0000000247047221 */ /* 0x000fc40000010000 */
        /* <DEDUP_REMOVED lines=8> */
[----:B------:R-:W-:Y:S01]  /*108f0*/  FADD.FTZ R0, R24, R4 ;  /* 0x0000000418007221 */ /* 0x000fe20000010000 */
[----:B------:R-:W-:Y:S01]  /*10900*/  ISETP.GE.AND P6, PT, R159, 0x1, PT ;  /* 0x000000019f00780c */ /* 0x000fe20003fc6270 */
        /* <DEDUP_REMOVED lines=10> */
[C---:B------:R-:W-:Y:S08]  /*109b0*/  HMMA.16816.F32.BF16 R60, R64.reuse, R8, R132 ;  /* 0x00000008403c723c */ /* 0x040ff00000041884 */
        /* <DEDUP_REMOVED lines=12> */
.L_x_408:
[----:B------:R-:W-:-:S04]  /*10a80*/  MOV R4, 0x1 ;  /* 0x0000000100047802 */ /* 0x000fc80000000f00 */
[----:B------:R-:W-:-:S13]  /*10a90*/  ISETP.NE.AND P0, PT, R4, c[0x0][0x32c], PT ;  /* 0x0000cb0004007a0c */ /* 0x000fda0003f05270 */
[----:B------:R-:W-:-:S05]  /*10aa0*/  @P0 IMAD.HI.U32 R4, R0, c[0x0][0x330], RZ ;  /* 0x0000cc0000040a27 */ /* 0x000fca00078e00ff */
[----:B------:R-:W-:Y:S02]  /*10ab0*/  @P0 SHF.R.U32.HI R0, RZ, c[0x0][0x334], R4 ;  /* 0x0000cd00ff000a19 */ /* 0x000fe40000011604 */
.L_x_409:
[----:B------:R-:W-:-:S05]  /*10ac0*/  MOV R4, c[0x0][0x32c] ;  /* 0x0000cb0000047a02 */ /* 0x000fca0000000f00 */
[----:B------:R-:W-:-:S05]  /*10ad0*/  IMAD R0, R0, R4, c[0x0][0x32c] ;  /* 0x0000cb0000007624 */ /* 0x000fca00078e0204 */
[----:B------:R-:W-:-:S05]  /*10ae0*/  IMNMX R2, R2, R0, PT ;  /* 0x0000000002027217 */ /* 0x000fca0003800200 */
.L_x_407:
[----:B------:R-:W-:-:S05]  /*10af0*/  IMAD.HI R2, R2, 0x2aaaaaab, RZ ;  /* 0x2aaaaaab02027827 */ /* 0x000fca00078e02ff */
[----:B------:R-:W-:-:S04]  /*10b00*/  SHF.R.U32.HI R0, RZ, 0x1f, R2 ;  /* 0x0000001fff007819 */ /* 0x000fc80000011602 */
[----:B------:R-:W-:-:S04]  /*10b10*/  LEA.HI.SX32 R2, R2, R0, 0x1c ;  /* 0x0000000002027211 */ /* 0x000fc800078fe2ff */
[----:B------:R-:W-:-:S04]  /*10b20*/  IMNMX R239, R252, R2, !PT ;  /* 0x00000002fcef7217 */ /* 0x000fc80007800200 */
[----:B------:R-:W-:-:S13]  /*10b30*/  ISETP.GE.AND P0, PT, R216, R239, PT ;  /* 0x000000efd800720c */ /* 0x000fda0003f06270 */
[----:B------:R-:W-:Y:S05]  /*10b40*/  @!P0 BRA `(.L_x_410) ;  /* 0x000046a000008947 */ /* 0x000fea0003800000 */
[----:B------:R-:W-:Y:S01]  /*10b50*/  MOV R70, R3 ;  /* 0x0000000300467202 */ /* 0x000fe20000000f00 */
[----:B------:R-:W-:Y:S01]  /*10b60*/  ULDC UR4, c[0x0][0x324] ;  /* 0x0000c90000047ab9 */ /* 0x000fe20000000800 */
[----:B------:R-:W-:Y:S01]  /*10b70*/  MOV R69, R68 ;  /* 0x0000004400457202 */ /* 0x000fe20000000f00 */
[----:B------:R-:W-:Y:S01]  /*10b80*/  ULOP3.LUT UR4, URZ, UR4, URZ, 0x33, !UPT ;  /* 0x000000043f047292 */ /* 0x000fe2000f8e333f */
[----:B------:R-:W-:Y:S02]  /*10b90*/  MOV R218, R216 ;  /* 0x000000d800da7202 */ /* 0x000fe40000000f00 */
.L_x_421:
[----:B------:R-:W-:Y:S04]  /*10ba0*/  DEPBAR.LE SB0, 0x0 ;  /* 0x000080000000791a */ /* 0x000fe80000000000 */
[----:B------:R-:W-:Y:S01]  /*10bb0*/  BAR.SYNC.DEFER_BLOCKING 0x0 ;  /* 0x0000000000007b1d */ /* 0x000fe20000010000 */
[----:B------:R-:W-:Y:S02]  /*10bc0*/  ISETP.GT.AND P0, PT, R252, R218, PT ;  /* 0x000000dafc00720c */ /* 0x000fe40003f04270 */
[C---:B------:R-:W-:Y:S02]  /*10bd0*/  IADD3 R0, R224.reuse, 0x40, RZ ;  /* 0x00000040e0007810 */ /* 0x040fe40007ffe0ff */
[----:B------:R-:W-:Y:S02]  /*10be0*/  ISETP.GE.AND P2, PT, R224, c[0x0][0x1d4], PT ;  /* 0x00007500e0007a0c */ /* 0x000fe40003f46270 */
[----:B------:R-:W-:Y:S02]  /*10bf0*/  ISETP.GE.AND P3, PT, R0, c[0x0][0x1d4], PT ;  /* 0x0000750000007a0c */ /* 0x000fe40003f66270 */
[----:B------:R-:W-:Y:S01]  /*10c00*/  SHF.R.S32.HI R216, RZ, 0x1f, R224 ;  /* 0x0000001fffd87819 */ /* 0x000fe200000114e0 */
        /* <DEDUP_REMOVED lines=17> */
[C---:B------:R-:W-:Y:S01]  /*10d20*/  IADD3 R36, R219.reuse, 0x3100, RZ ;  /* 0x00003100db247810 */ /* 0x040fe20007ffe0ff */
[----:B------:R-:W-:Y:S01]  /*10d30*/  IMAD R0, R0, c[0x0][0x208], RZ ;  /* 0x0000820000007a24 */ /* 0x000fe200078e02ff */
[C---:B------:R-:W-:Y:S01]  /*10d40*/  IADD3 R31, R219.reuse, 0x1100, RZ ;  /* 0x00001100db1f7810 */ /* 0x040fe20007ffe0ff */
[----:B------:R-:W-:Y:S01]  /*10d50*/  IMAD R4, R4, c[0x0][0x218], RZ ;  /* 0x0000860004047a24 */ /* 0x000fe200078e02ff */
[----:B------:R-:W-:Y:S01]  /*10d60*/  IADD3 R30, R219, 0x4100, RZ ;  /* 0x00004100db1e7810 */ /* 0x000fe20007ffe0ff */
[----:B------:R-:W-:Y:S02]  /*10d70*/  IMAD R0, R220, c[0x0][0x20c], R0 ;  /* 0x00008300dc007a24 */ /* 0x000fe400078e0200 */
[----:B------:R-:W-:Y:S02]  /*10d80*/  IMAD R4, R217, c[0x0][0x21c], R4 ;  /* 0x00008700d9047a24 */ /* 0x000fe400078e0204 */
[----:B------:R-:W-:Y:S02]  /*10d90*/  IMAD.IADD R3, R3, 0x1, R0 ;  /* 0x0000000103037824 */ /* 0x000fe400078e0200 */
[----:B------:R-:W-:Y:S02]  /*10da0*/  IMAD.SHL.U32 R29, R224, 0x2, RZ ;  /* 0x00000002e01d7824 */ /* 0x000fe400078e00ff */
[----:B------:R-:W-:Y:S01]  /*10db0*/  IMAD.WIDE.U32 R2, R217, c[0x0][0x218], R2 ;  /* 0x00008600d9027a25 */ /* 0x000fe200078e0002 */
[----:B--2---:R-:W-:Y:S03]  /*10dc0*/  SHF.R.S32.HI R5, RZ, 0x1f, R12 ;  /* 0x0000001fff057819 */ /* 0x004fe6000001140c */
[----:B------:R-:W-:Y:S04]  /*10dd0*/  IMAD.WIDE.U32 R6, R12, c[0x0][0x210], RZ ;  /* 0x000084000c067a25 */ /* 0x000fe800078e00ff */
[----:B------:R-:W-:Y:S01]  /*10de0*/  IMAD R5, R5, c[0x0][0x210], RZ ;  /* 0x0000840005057a24 */ /* 0x000fe200078e02ff */
[----:B------:R-:W-:Y:S03]  /*10df0*/  IADD3 R0, P0, R6, R2, RZ ;  /* 0x0000000206007210 */ /* 0x000fe60007f1e0ff */
[----:B------:R-:W-:Y:S04]  /*10e00*/  IMAD R5, R12, c[0x0][0x214], R5 ;  /* 0x000085000c057a24 */ /* 0x000fe800078e0205 */
[----:B------:R-:W-:Y:S05]  /*10e10*/  IMAD.IADD R5, R7, 0x1, R5 ;  /* 0x0000000107057824 */ /* 0x000fea00078e0205 */
[----:B------:R-:W-:Y:S01]  /*10e20*/  IADD3.X R3, R5, R3, R4, P0, !PT ;  /* 0x0000000305037210 */ /* 0x000fe200007fe404 */
[----:B------:R-:W-:Y:S01]  /*10e30*/  IMAD.SHL.U32 R4, R230, 0x2, RZ ;  /* 0x00000002e6047824 */ /* 0x000fe200078e00ff */
[C---:B------:R-:W-:Y:S04]  /*10e40*/  LEA R2, P0, R0.reuse, c[0x0][0x1f8], 0x1 ;  /* 0x00007e0000027a11 */ /* 0x040fe800078008ff */
[----:B------:R-:W-:Y:S01]  /*10e50*/  LEA.HI.X R0, R0, c[0x0][0x1fc], R3, 0x1, P0 ;  /* 0x00007f0000007a11 */ /* 0x000fe200000f0c03 */
[----:B------:R-:W2:Y:S01]  /*10e60*/  SHFL.IDX PT, R23, R2, 0x2, 0x181f ;  /* 0x00581f0002177f89 */ /* 0x000ea200000e0000 */
[----:B------:R-:W-:Y:S03]  /*10e70*/  IADD3 R3, -R229, 0x10, RZ ;  /* 0x00000010e5037810 */ /* 0x000fe60007ffe1ff */
[----:B------:R-:W3:Y:S01]  /*10e80*/  SHFL.IDX PT, R28, R0, 0x2, 0x181f ;  /* 0x00581f00001c7f89 */ /* 0x000ee200000e0000 */
[----:B------:R-:W-:Y:S02]  /*10e90*/  LOP3.LUT R20, R3, 0xf, RZ, 0xc0, !PT ;  /* 0x0000000f03147812 */ /* 0x000fe400078ec0ff */
[----:B------:R-:W-:Y:S01]  /*10ea0*/  SHF.L.U64.HI R3, R230, 0x1, R251 ;  /* 0x00000001e6037819 */ /* 0x000fe200000102fb */
[----:B------:R-:W5:Y:S04]  /*10eb0*/  SHFL.IDX PT, R5, R2, RZ, 0x181f ;  /* 0x00181fff02057589 */ /* 0x000f6800000e0000 */
[----:B------:R-:W4:Y:S04]  /*10ec0*/  SHFL.IDX PT, R6, R0, RZ, 0x181f ;  /* 0x00181fff00067589 */ /* 0x000f2800000e0000 */
[----:B------:R1:W-:Y:S04]  /*10ed0*/  SHFL.IDX PT, R22, R0, 0x1, 0x181f ;  /* 0x00381f0000167f89 */ /* 0x0003e800000e0000 */
[----:B------:R-:W4:Y:S01]  /*10ee0*/  SHFL.IDX PT, R2, R2, 0x1, 0x181f ;  /* 0x00381f0002027f89 */ /* 0x000f2200000e0000 */
[----:B--2---:R-:W-:Y:S04]  /*10ef0*/  IADD3 R20, P1, P0, R20, R23, R4 ;  /* 0x0000001714147210 */ /* 0x004fe8000783e004 */
[--C-:B---3--:R-:W-:Y:S02]  /*10f00*/  IADD3.X R21, RZ, R28, R3.reuse, P1, P0 ;  /* 0x0000001cff157210 */ /* 0x108fe40000fe0403 */
[CC--:B-----5:R-:W-:Y:S02]  /*10f10*/  IADD3 R14, P0, R5.reuse, R29.reuse, RZ ;  /* 0x0000001d050e7210 */ /* 0x0e0fe40007f1e0ff */
[----:B-1----:R-:W-:Y:S05]  /*10f20*/  SHF.L.U64.HI R0, R224, 0x1, R216 ;  /* 0x00000001e0007819 */ /* 0x002fea00000102d8 */
[C-C-:B----4-:R-:W-:Y:S01]  /*10f30*/  IMAD.X R15, R6.reuse, 0x1, R0.reuse, P0 ;  /* 0x00000001060f7824 */ /* 0x150fe200000e0600 */
[-C--:B------:R-:W-:Y:S04]  /*10f40*/  IADD3 R12, P0, R5, R4.reuse, RZ ;  /* 0x00000004050c7210 */ /* 0x080fe80007f1e0ff */
[----:B------:R1:W-:Y:S01]  /*10f50*/  LDGSTS.E.BYPASS.LTC128B.128 [R231], [R14.64], !P2 ;  /* 0x000000000ee77fae */ /* 0x0003e2000d101d52 */
[--C-:B------:R-:W-:Y:S01]  /*10f60*/  IMAD.X R13, R6, 0x1, R3.reuse, P0 ;  /* 0x00000001060d7824 */ /* 0x100fe200000e0603 */
[----:B------:R-:W-:Y:S04]  /*10f70*/  IADD3 R6, P0, R2, R4, RZ ;  /* 0x0000000402067210 */ /* 0x000fe80007f1e0ff */
[----:B------:R1:W-:Y:S01]  /*10f80*/  LDGSTS.E.BYPASS.LTC128B.128 [R36], [R12.64], !P3 ;  /* 0x000000000c247fae */ /* 0x0003e2000d901d52 */
[----:B------:R-:W-:Y:S01]  /*10f90*/  IMAD.X R7, R22, 0x1, R3, P0 ;  /* 0x0000000116077824 */ /* 0x000fe200000e0603 */
[-C--:B------:R-:W-:Y:S05]  /*10fa0*/  IADD3 R4, P0, R2, R29.reuse, RZ ;  /* 0x0000001d02047210 */ /* 0x080fea0007f1e0ff */
[--C-:B------:R-:W-:Y:S01]  /*10fb0*/  IMAD.X R5, R22, 0x1, R0.reuse, P0 ;  /* 0x0000000116057824 */ /* 0x100fe200000e0600 */
[----:B------:R-:W-:Y:S04]  /*10fc0*/  IADD3 R2, P0, R23, R29, RZ ;  /* 0x0000001d17027210 */ /* 0x000fe80007f1e0ff */
[----:B------:R1:W-:Y:S01]  /*10fd0*/  LDGSTS.E.BYPASS.LTC128B.128 [R31], [R4.64], !P2 ;  /* 0x00000000041f7fae */ /* 0x0003e2000d101d52 */
[----:B------:R-:W-:Y:S01]  /*10fe0*/  IMAD.X R3, R28, 0x1, R0, P0 ;  /* 0x000000011c037824 */ /* 0x000fe200000e0600 */
[----:B------:R-:W-:Y:S02]  /*10ff0*/  ISETP.NE.U32.AND P0, PT, R229, RZ, PT ;  /* 0x000000ffe500720c */ /* 0x000fe40003f05070 */
[----:B------:R1:W-:Y:S04]  /*11000*/  LDGSTS.E.BYPASS.LTC128B.128 [R30], [R6.64], !P3 ;  /* 0x00000000061e7fae */ /* 0x0003e8000d901d52 */
[----:B------:R1:W-:Y:S07]  /*11010*/  LDGSTS.E.BYPASS.LTC128B.128 [R231+0x2000], [R2.64], !P2 ;  /* 0x0200000002e77fae */ /* 0x0003ee000d101d52 */
[----:B------:R1:W-:Y:S02]  /*11020*/  LDGSTS.E.BYPASS.LTC128B.128.ZFILL [R231+0x5000], [R20.64], P0 ;  /* 0x0500000014e77fae */ /* 0x0003e40008141d52 */
.L_x_411:
[C---:B-123--:R-:W-:Y:S01]  /*11030*/  HMMA.16816.F32.BF16 R4, R124.reuse, R8, RZ ;  /* 0x000000087c04723c */ /* 0x04efe200000418ff */
[----:B------:R-:W1:Y:S02]  /*11040*/  LDSM.16.M88.4 R156, [R202+0x8100] ;  /* 0x00810000ca9c783b */ /* 0x000e640000000200 */
[----:B------:R-:W-:Y:S05]  /*11050*/  ISETP.GT.AND P0, PT, R218, R252, PT ;  /* 0x000000fcda00720c */ /* 0x000fea0003f04270 */
        /* <DEDUP_REMOVED lines=10> */
[C---:B------:R-:W-:Y:S08]  /*11100*/  HMMA.16816.F32.BF16 R28, R124.reuse, R32, RZ ;  /* 0x000000207c1c723c */ /* 0x040ff000000418ff */
[C---:B------:R-:W-:Y:S08]  /*11110*/  HMMA.16816.F32.BF16 R32, R124.reuse, R34, RZ ;  /* 0x000000227c20723c */ /* 0x040ff000000418ff */
[C---:B------:R-:W-:Y:S08]  /*11120*/  HMMA.16816.F32.BF16 R36, R124.reuse, R40, RZ ;  /* 0x000000287c24723c */ /* 0x040ff000000418ff */
[C---:B------:R-:W-:Y:S08]  /*11130*/  HMMA.16816.F32.BF16 R40, R124.reuse, R42, RZ ;  /* 0x0000002a7c28723c */ /* 0x040ff000000418ff */
[C---:B------:R-:W-:Y:S08]  /*11140*/  HMMA.16816.F32.BF16 R44, R124.reuse, R48, RZ ;  /* 0x000000307c2c723c */ /* 0x040ff000000418ff */
[----:B------:R-:W-:Y:S08]  /*11150*/  HMMA.16816.F32.BF16 R48, R124, R50, RZ ;  /* 0x000000327c30723c */ /* 0x000ff000000418ff */
[C---:B------:R-:W-:Y:S08]  /*11160*/  HMMA.16816.F32.BF16 R4, R128.reuse, R72, R4 ;  /* 0x000000488004723c */ /* 0x040ff00000041804 */
[C---:B------:R-:W-:Y:S01]  /*11170*/  HMMA.16816.F32.BF16 R8, R128.reuse, R74, R8 ;  /* 0x0000004a8008723c */ /* 0x040fe20000041808 */
[----:B------:R-:W3:Y:S07]  /*11180*/  LDSM.16.M88.4 R72, [R202+0x9100] ;  /* 0x00910000ca48783b */ /* 0x000eee0000000200 */
        /* <DEDUP_REMOVED lines=8> */
[----:B------:R-:W2:Y:S07]  /*11210*/  LDSM.16.M88.4 R140, [R199+0x800] ;  /* 0x00080000c78c783b */ /* 0x000eae0000000200 */
[C---:B------:R-:W-:Y:S08]  /*11220*/  HMMA.16816.F32.BF16 R36, R128.reuse, R144, R36 ;  /* 0x000000908024723c */ /* 0x040ff00000041824 */
[C---:B------:R-:W-:Y:S01]  /*11230*/  HMMA.16816.F32.BF16 R40, R128.reuse, R146, R40 ;  /* 0x000000928028723c */ /* 0x040fe20000041828 */
[----:B------:R-:W3:Y:S07]  /*11240*/  LDSM.16.M88.4 R144, [R199+0x1000] ;  /* 0x00100000c790783b */ /* 0x000eee0000000200 */
[C---:B------:R-:W-:Y:S08]  /*11250*/  HMMA.16816.F32.BF16 R44, R128.reuse, R148, R44 ;  /* 0x00000094802c723c */ /* 0x040ff0000004182c */
[----:B------:R-:W-:Y:S01]  /*11260*/  HMMA.16816.F32.BF16 R48, R128, R150, R48 ;  /* 0x000000968030723c */ /* 0x000fe20000041830 */
[----:B------:R-:W4:Y:S07]  /*11270*/  LDSM.16.M88.4 R148, [R199+0x1800] ;  /* 0x00180000c794783b */ /* 0x000f2e0000000200 */
        /* <DEDUP_REMOVED lines=8> */
[----:B------:R-:W2:Y:S07]  /*11300*/  LDSM.16.M88.4 R72, [R199+0x2800] ;  /* 0x00280000c748783b */ /* 0x000eae0000000200 */
        /* <DEDUP_REMOVED lines=14> */
[----:B------:R-:W2:Y:S07]  /*113f0*/  LDSM.16.M88.4 R140, [R196+0xd900] ;  /* 0x00d90000c48c783b */ /* 0x000eae0000000200 */
[C---:B------:R-:W-:Y:S08]  /*11400*/  HMMA.16816.F32.BF16 R20, R172.reuse, R144, R20 ;  /* 0x00000090ac14723c */ /* 0x040ff00000041814 */
[C---:B------:R-:W-:Y:S01]  /*11410*/  HMMA.16816.F32.BF16 R24, R172.reuse, R146, R24 ;  /* 0x00000092ac18723c */ /* 0x040fe20000041818 */
[----:B------:R-:W3:Y:S07]  /*11420*/  LDSM.16.M88.4 R144, [R209] ;  /* 0x00000000d190783b */ /* 0x000eee0000000200 */
[C---:B------:R-:W-:Y:S08]  /*11430*/  HMMA.16816.F32.BF16 R28, R172.reuse, R148, R28 ;  /* 0x00000094ac1c723c */ /* 0x040ff0000004181c */
[C---:B------:R-:W-:Y:S01]  /*11440*/  HMMA.16816.F32.BF16 R32, R172.reuse, R150, R32 ;  /* 0x00000096ac20723c */ /* 0x040fe20000041820 */
[----:B------:R-:W4:Y:S07]  /*11450*/  LDSM.16.M88.4 R148, [R208] ;  /* 0x00000000d094783b */ /* 0x000f2e0000000200 */
[C---:B-1----:R-:W-:Y:S08]  /*11460*/  HMMA.16816.F32.BF16 R36, R172.reuse, R156, R36 ;  /* 0x0000009cac24723c */ /* 0x042ff00000041824 */
[C---:B------:R-:W-:Y:S01]  /*11470*/  HMMA.16816.F32.BF16 R40, R172.reuse, R158, R40 ;  /* 0x0000009eac28723c */ /* 0x040fe20000041828 */
[----:B------:R-:W-:Y:S07]  /*11480*/  LDSM.16.M88.4 R156, [R205] ;  /* 0x00000000cd9c783b */ /* 0x000fee0000000200 */
[C---:B--2---:R-:W-:Y:S08]  /*11490*/  HMMA.16816.F32.BF16 R44, R172.reuse, R72, R44 ;  /* 0x00000048ac2c723c */ /* 0x044ff0000004182c */
        /* <DEDUP_REMOVED lines=118> */
[----:B------:R3:W3:Y:S01]  /*11c00*/  MUFU.TANH R143, R14 ;  /* 0x0000000e008f7308 */ /* 0x0006e20000002400 */
[----:B------:R-:W-:Y:S03]  /*11c10*/  HMMA.16816.F32.BF16 R48, R192, R10, R48 ;  /* 0x0000000ac030723c */ /* 0x000fe60000041830 */
[----:B------:R-:W-:Y:S02]  /*11c20*/  FMUL.FTZ R39, R39, c[0x0][0x320] ;  /* 0x0000c80027277a20 */ /* 0x000fe40000410000 */
[----:B-1----:R-:W-:Y:S02]  /*11c30*/  FMUL.FTZ R23, R40, c[0x0][0x320] ;  /* 0x0000c80028177a20 */ /* 0x002fe40000410000 */
[----:B------:R-:W-:Y:S02]  /*11c40*/  FMUL.FTZ R22, R41, c[0x0][0x320] ;  /* 0x0000c80029167a20 */ /* 0x000fe40000410000 */
[----:B------:R1:W1:Y:S03]  /*11c50*/  MUFU.TANH R141, R15 ;  /* 0x0000000f008d7308 */ /* 0x0002660000002400 */
[----:B------:R-:W-:Y:S02]  /*11c60*/  FMUL.FTZ R42, R42, c[0x0][0x320] ;  /* 0x0000c8002a2a7a20 */ /* 0x000fe40000410000 */
[----:B------:R-:W-:Y:S02]  /*11c70*/  FMUL.FTZ R43, R43, c[0x0][0x320] ;  /* 0x0000c8002b2b7a20 */ /* 0x000fe40000410000 */
[----:B------:R-:W-:Y:S02]  /*11c80*/  FMUL.FTZ R20, R44, c[0x0][0x320] ;  /* 0x0000c8002c147a20 */ /* 0x000fe40000410000 */
[----:B------:R-:W-:Y:S01]  /*11c90*/  FMUL.FTZ R19, R45, c[0x0][0x320] ;  /* 0x0000c8002d137a20 */ /* 0x000fe20000410000 */
[----:B------:R1:W1:Y:S01]  /*11ca0*/  MUFU.TANH R75, R16 ;  /* 0x00000010004b7308 */ /* 0x0002620000002400 */
[----:B--2---:R-:W-:Y:S02]  /*11cb0*/  FMUL.FTZ R25, R46, c[0x0][0x320] ;  /* 0x0000c8002e197a20 */ /* 0x004fe40000410000 */
[----:B------:R-:W-:Y:S02]  /*11cc0*/  FMUL.FTZ R24, R47, c[0x0][0x320] ;  /* 0x0000c8002f187a20 */ /* 0x000fe40000410000 */
[----:B------:R-:W-:Y:S02]  /*11cd0*/  FMUL.FTZ R18, R48, c[0x0][0x320] ;  /* 0x0000c80030127a20 */ /* 0x000fe40000410000 */
[----:B------:R-:W-:Y:S02]  /*11ce0*/  FMUL.FTZ R17, R49, c[0x0][0x320] ;  /* 0x0000c80031117a20 */ /* 0x000fe40000410000 */
[----:B------:R-:W-:Y:S01]  /*11cf0*/  FMUL.FTZ R21, R50, c[0x0][0x320] ;  /* 0x0000c80032157a20 */ /* 0x000fe20000410000 */
[----:B------:R2:W1:Y:S01]  /*11d00*/  MUFU.TANH R73, R26 ;  /* 0x0000001a00497308 */ /* 0x0004620000002400 */
        /* <DEDUP_REMOVED lines=28> */
[----:B------:R-:W-:Y:S02]  /*11ed0*/  IMAD.MOV.U32 R217, RZ, RZ, RZ ;  /* 0x000000ffffd97224 */ /* 0x000fe400078e00ff */
[----:B------:R-:W-:Y:S01]  /*11ee0*/  IMAD.SHL.U32 R26, R224, 0x2, RZ ;  /* 0x00000002e01a7824 */ /* 0x000fe200078e00ff */
[----:B------:R-:W3:Y:S01]  /*11ef0*/  LDL R0, [R1] ;  /* 0x0000000001007983 */ /* 0x000ee20000100800 */
[----:B------:R-:W-:Y:S03]  /*11f00*/  IMAD.MOV.U32 R3, RZ, RZ, c[0x0][0x2b8] ;  /* 0x0000ae00ff037624 */ /* 0x000fe600078e00ff */
[----:B------:R-:W4:Y:S02]  /*11f10*/  LDL.64 R222, [R1+0x18] ;  /* 0x0000180001de7983 */ /* 0x000f240000100a00 */
[----:B------:R-:W-:Y:S02]  /*11f20*/  ISETP.NE.AND P4, PT, R3, 0x1, PT ;  /* 0x000000010300780c */ /* 0x000fe40003f85270 */
[----:B------:R-:W5:Y:S04]  /*11f30*/  LDL R221, [R1+0x20] ;  /* 0x0000200001dd7983 */ /* 0x000f680000100800 */
[----:B------:R-:W1:Y:S01]  /*11f40*/  S2R R225, SR_CTAID.Y ;  /* 0x0000000000e17919 */ /* 0x000e620000002600 */
[----:B--2---:R-:W-:Y:S01]  /*11f50*/  IMAD R2, R218, 0x60, R2 ;  /* 0x00000060da027824 */ /* 0x004fe200078e0202 */
[----:B---3--:R-:W-:Y:S04]  /*11f60*/  ISETP.GT.AND P1, PT, R0, 0x5f, PT ;  /* 0x0000005f0000780c */ /* 0x008fe80003f24270 */
[----:B------:R-:W-:Y:S05]  /*11f70*/  IADD3 R2, R2, -0x60, R0 ;  /* 0xffffffa002027810 */ /* 0x000fea0007ffe000 */
[----:B------:R-:W-:Y:S04]  /*11f80*/  @P4 IMAD.HI.U32 R3, R2, c[0x0][0x2bc], RZ ;  /* 0x0000af0002034a27 */ /* 0x000fe800078e00ff */
[----:B------:R-:W-:Y:S01]  /*11f90*/  IMAD.MOV.U32 R0, RZ, RZ, R2 ;  /* 0x000000ffff007224 */ /* 0x000fe200078e0002 */
[----:B------:R-:W-:Y:S04]  /*11fa0*/  @P4 SHF.R.U32.HI R0, RZ, c[0x0][0x2c0], R3 ;  /* 0x0000b000ff004a19 */ /* 0x000fe80000011603 */
[C---:B----4-:R-:W-:Y:S01]  /*11fb0*/  @!P1 IADD3 R3, P0, R0.reuse, R222, RZ ;  /* 0x000000de00039210 */ /* 0x050fe20007f1e0ff */
[----:B-1----:R-:W-:Y:S03]  /*11fc0*/  IMAD.WIDE.U32 R222, R225, c[0x0][0x1e8], RZ ;  /* 0x00007a00e1de7a25 */ /* 0x002fe600078e00ff */
        /* <DEDUP_REMOVED lines=16> */
[C---:B------:R-:W-:Y:S04]  /*120d0*/  IMAD.WIDE.U32 R2, R217.reuse, c[0x0][0x1f0], R2 ;  /* 0x00007c00d9027a25 */ /* 0x040fe800078e0002 */
[----:B------:R-:W-:Y:S01]  /*120e0*/  IMAD R4, R4, c[0x0][0x1f0], RZ ;  /* 0x00007c0004047a24 */ /* 0x000fe200078e02ff */
[----:B------:R-:W-:Y:S03]  /*120f0*/  IADD3 R0, P0, R222, R2, RZ ;  /* 0x00000002de007210 */ /* 0x000fe60007f1e0ff */
[----:B------:R-:W-:Y:S05]  /*12100*/  IMAD R4, R217, c[0x0][0x1f4], R4 ;  /* 0x00007d00d9047a24 */ /* 0x000fea00078e0204 */
[----:B------:R-:W-:Y:S02]  /*12110*/  IADD3.X R3, R221, R3, R4, P0, !PT ;  /* 0x00000003dd037210 */ /* 0x000fe400007fe404 */
[C---:B------:R-:W-:Y:S02]  /*12120*/  LEA R2, P0, R0.reuse, c[0x0][0x1c8], 0x1 ;  /* 0x0000720000027a11 */ /* 0x040fe400078008ff */
[----:B------:R-:W-:Y:S02]  /*12130*/  IADD3 R4, -R229, 0x10, RZ ;  /* 0x00000010e5047810 */ /* 0x000fe40007ffe1ff */
[----:B------:R-:W-:Y:S01]  /*12140*/  LEA.HI.X R0, R0, c[0x0][0x1cc], R3, 0x1, P0 ;  /* 0x0000730000007a11 */ /* 0x000fe200000f0c03 */
[----:B------:R-:W1:Y:S01]  /*12150*/  SHFL.IDX PT, R15, R2, 0x2, 0x181f ;  /* 0x00581f00020f7f89 */ /* 0x000e6200000e0000 */
[----:B------:R-:W-:Y:S01]  /*12160*/  IMAD.SHL.U32 R3, R230, 0x2, RZ ;  /* 0x00000002e6037824 */ /* 0x000fe200078e00ff */
[----:B------:R-:W-:Y:S02]  /*12170*/  LOP3.LUT R12, R4, 0xf, RZ, 0xc0, !PT ;  /* 0x0000000f040c7812 */ /* 0x000fe400078ec0ff */
[----:B------:R-:W2:Y:S01]  /*12180*/  SHFL.IDX PT, R16, R0, 0x2, 0x181f ;  /* 0x00581f0000107f89 */ /* 0x000ea200000e0000 */
[----:B------:R-:W-:Y:S03]  /*12190*/  SHF.L.U64.HI R4, R230, 0x1, R251 ;  /* 0x00000001e6047819 */ /* 0x000fe600000102fb */
[----:B------:R-:W3:Y:S04]  /*121a0*/  SHFL.IDX PT, R5, R2, RZ, 0x181f ;  /* 0x00181fff02057589 */ /* 0x000ee800000e0000 */
[----:B------:R-:W4:Y:S04]  /*121b0*/  SHFL.IDX PT, R6, R0, RZ, 0x181f ;  /* 0x00181fff00067589 */ /* 0x000f2800000e0000 */
[----:B------:R5:W-:Y:S04]  /*121c0*/  SHFL.IDX PT, R14, R0, 0x1, 0x181f ;  /* 0x00381f00000e7f89 */ /* 0x000be800000e0000 */
[----:B------:R-:W4:Y:S01]  /*121d0*/  SHFL.IDX PT, R2, R2, 0x1, 0x181f ;  /* 0x00381f0002027f89 */ /* 0x000f2200000e0000 */
[----:B-1----:R-:W-:Y:S04]  /*121e0*/  IADD3 R12, P1, P0, R12, R15, R3 ;  /* 0x0000000f0c0c7210 */ /* 0x002fe8000783e003 */
[----:B--2---:R-:W-:Y:S02]  /*121f0*/  IADD3.X R13, RZ, R16, R4, P1, P0 ;  /* 0x00000010ff0d7210 */ /* 0x004fe40000fe0404 */
[CC--:B---3--:R-:W-:Y:S02]  /*12200*/  IADD3 R10, P0, R5.reuse, R26.reuse, RZ ;  /* 0x0000001a050a7210 */ /* 0x0c8fe40007f1e0ff */
[----:B-----5:R-:W-:Y:S05]  /*12210*/  SHF.L.U64.HI R0, R224, 0x1, R216 ;  /* 0x00000001e0007819 */ /* 0x020fea00000102d8 */
[C---:B----4-:R-:W-:Y:S01]  /*12220*/  IMAD.X R11, R6.reuse, 0x1, R0, P0 ;  /* 0x00000001060b7824 */ /* 0x050fe200000e0600 */
[-C--:B------:R-:W-:Y:S04]  /*12230*/  IADD3 R8, P0, R5, R3.reuse, RZ ;  /* 0x0000000305087210 */ /* 0x080fe80007f1e0ff */
[----:B------:R1:W-:Y:S01]  /*12240*/  LDGSTS.E.BYPASS.LTC128B.128 [R219+0x8100], [R10.64], !P2 ;  /* 0x081000000adb7fae */ /* 0x0003e2000d101d52 */
[--C-:B------:R-:W-:Y:S01]  /*12250*/  IMAD.X R9, R6, 0x1, R4.reuse, P0 ;  /* 0x0000000106097824 */ /* 0x100fe200000e0604 */
[----:B------:R-:W-:Y:S04]  /*12260*/  IADD3 R6, P0, R2, R3, RZ ;  /* 0x0000000302067210 */ /* 0x000fe80007f1e0ff */
[----:B------:R1:W-:Y:S01]  /*12270*/  LDGSTS.E.BYPASS.LTC128B.128 [R219+0xb100], [R8.64], !P3 ;  /* 0x0b10000008db7fae */ /* 0x0003e2000d901d52 */
[----:B------:R-:W-:Y:S01]  /*12280*/  IMAD.X R7, R14, 0x1, R4, P0 ;  /* 0x000000010e077824 */ /* 0x000fe200000e0604 */
[-C--:B------:R-:W-:Y:S05]  /*12290*/  IADD3 R4, P0, R2, R26.reuse, RZ ;  /* 0x0000001a02047210 */ /* 0x080fea0007f1e0ff */
[--C-:B------:R-:W-:Y:S01]  /*122a0*/  IMAD.X R5, R14, 0x1, R0.reuse, P0 ;  /* 0x000000010e057824 */ /* 0x100fe200000e0600 */
[----:B------:R-:W-:Y:S04]  /*122b0*/  IADD3 R2, P0, R15, R26, RZ ;  /* 0x0000001a0f027210 */ /* 0x000fe80007f1e0ff */
[----:B------:R1:W-:Y:S01]  /*122c0*/  LDGSTS.E.BYPASS.LTC128B.128 [R219+0x9100], [R4.64], !P2 ;  /* 0x0910000004db7fae */ /* 0x0003e2000d101d52 */
[----:B------:R-:W-:Y:S01]  /*122d0*/  IMAD.X R3, R16, 0x1, R0, P0 ;  /* 0x0000000110037824 */ /* 0x000fe200000e0600 */
[----:B------:R-:W-:Y:S02]  /*122e0*/  ISETP.NE.U32.AND P0, PT, R229, RZ, PT ;  /* 0x000000ffe500720c */ /* 0x000fe40003f05070 */
[----:B------:R1:W-:Y:S04]  /*122f0*/  LDGSTS.E.BYPASS.LTC128B.128 [R219+0xc100], [R6.64], !P3 ;  /* 0x0c10000006db7fae */ /* 0x0003e8000d901d52 */
[----:B------:R1:W-:Y:S07]  /*12300*/  LDGSTS.E.BYPASS.LTC128B.128 [R219+0xa100], [R2.64], !P2 ;  /* 0x0a10000002db7fae */ /* 0x0003ee000d101d52 */
[----:B------:R1:W-:Y:S02]  /*12310*/  LDGSTS.E.BYPASS.LTC128B.128.ZFILL [R219+0xd100], [R12.64], P0 ;  /* 0x0d1000000cdb7fae */ /* 0x0003e40008141d52 */
.L_x_412:
[----:B-1234-:R-:W2:Y:S01]  /*12320*/  LDL R2, [R1+0x4] ;  /* 0x0000040001027983 */ /* 0x01eea20000100800 */
[----:B------:R-:W-:Y:S02]  /*12330*/  IMAD.MOV.U32 R0, RZ, RZ, c[0x0][0x2c4] ;  /* 0x0000b100ff007624 */ /* 0x000fe400078e00ff */
[----:B------:R-:W-:Y:S01]  /*12340*/  IMAD.MOV.U32 R14, RZ, RZ, c[0x0][0x32c] ;  /* 0x0000cb00ff0e7624 */ /* 0x000fe200078e00ff */
[----:B------:R-:W3:Y:S02]  /*12350*/  LDL R13, [R1+0x8] ;  /* 0x00000800010d7983 */ /* 0x000ee40000100800 */
[----:B------:R-:W-:Y:S02]  /*12360*/  ISETP.NE.AND P0, PT, R0, 0x1, PT ;  /* 0x000000010000780c */ /* 0x000fe40003f05270 */
[----:B------:R-:W3:Y:S04]  /*12370*/  LDL R11, [R1+0xc] ;  /* 0x00000c00010b7983 */ /* 0x000ee80000100800 */
[----:B------:R-:W0:Y:S07]  /*12380*/  LDGDEPBAR ;  /* 0x00000000000079af */ /* 0x000e2e0000000000 */
[----:B--2---:R-:W-:Y:S04]  /*12390*/  @P0 IMAD.HI.U32 R0, R2, c[0x0][0x2c8], RZ ;  /* 0x0000b20002000a27 */ /* 0x004fe800078e00ff */
[----:B------:R-:W-:Y:S01]  /*123a0*/  IMAD.MOV.U32 R5, RZ, RZ, R2 ;  /* 0x000000ffff057224 */ /* 0x000fe200078e0002 */
[----:B------:R-:W-:Y:S01]  /*123b0*/  @P0 SHF.R.U32.HI R5, RZ, c[0x0][0x2cc], R0 ;  /* 0x0000b300ff050a19 */ /* 0x000fe20000011600 */
[----:B------:R-:W-:Y:S01]  /*123c0*/  IMAD R0, R218, -0x60, RZ ;  /* 0xffffffa0da007824 */ /* 0x000fe200078e02ff */
[----:B------:R-:W-:Y:S03]  /*123d0*/  ISETP.GE.AND P0, PT, R14, 0x1, PT ;  /* 0x000000010e00780c */ /* 0x000fe60003f06270 */
[----:B------:R-:W1:Y:S01]  /*123e0*/  SHFL.IDX PT, R4, R5, RZ, 0x1c1f ;  /* 0x001c1fff05047589 */ /* 0x000e6200000e0000 */
[----:B------:R-:W-:Y:S04]  /*123f0*/  IADD3 R2, -R250, 0x1, R0 ;  /* 0x00000001fa027810 */ /* 0x000fe80007ffe100 */
[----:B---3--:R-:W-:Y:S04]  /*12400*/  IADD3 R2, -R11, R2, R13 ;  /* 0x000000020b027210 */ /* 0x008fe80007ffe10d */
[C---:B------:R-:W-:Y:S02]  /*12410*/  IADD3 R7, R2.reuse, c[0x0][0x328], RZ ;  /* 0x0000ca0002077a10 */ /* 0x040fe40007ffe0ff */
[----:B------:R-:W-:Y:S03]  /*12420*/  IADD3 R6, R2, UR4, RZ ;  /* 0x0000000402067c10 */ /* 0x000fe6000fffe0ff */
        /* <DEDUP_REMOVED lines=16> */
.L_x_415:
[----:B------:R-:W-:Y:S04]  /*12530*/  MOV R8, c[0x0][0x32c] ;  /* 0x0000cb0000087a02 */ /* 0x000fe80000000f00 */
[----:B------:R-:W-:Y:S11]  /*12540*/  ISETP.NE.AND P0, PT, R8, 0x1, PT ;  /* 0x000000010800780c */ /* 0x000ff60003f05270 */
[----:B------:R-:W-:Y:S02]  /*12550*/  @!UPT UIADD3 URZ, URZ, URZ, URZ ;  /* 0x0000003f3f3ff290 */ /* 0x000fe4000fffe03f */
[----:B------:R-:W-:Y:S05]  /*12560*/  @P0 IMAD.HI.U32 R8, R4, c[0x0][0x330], RZ ;  /* 0x0000cc0004080a27 */ /* 0x000fea00078e00ff */
[----:B------:R-:W-:Y:S02]  /*12570*/  @P0 SHF.R.U32.HI R4, RZ, c[0x0][0x334], R8 ;  /* 0x0000cd00ff040a19 */ /* 0x000fe40000011608 */
.L_x_416:
[----:B------:R-:W-:Y:S05]  /*12580*/  BSYNC B0 ;  /* 0x0000000000007941 */ /* 0x000fea0003800000 */
.L_x_414:
[----:B------:R-:W-:Y:S04]  /*12590*/  IMAD.IADD R8, R0, 0x1, -R250 ;  /* 0x0000000100087824 */ /* 0x000fe800078e0afa */
[----:B------:R-:W-:Y:S05]  /*125a0*/  IMAD R4, R4, c[0x0][0x32c], R8 ;  /* 0x0000cb0004047a24 */ /* 0x000fea00078e0208 */
[----:B------:R-:W-:Y:S02]  /*125b0*/  IADD3 R8, R4, c[0x0][0x32c], RZ ;  /* 0x0000cb0004087a10 */ /* 0x000fe40007ffe0ff */
[----:B------:R-:W-:Y:S02]  /*125c0*/  IMNMX R2, R2, R4, !PT ;  /* 0x0000000402027217 */ /* 0x000fe40007800200 */
[----:B------:R-:W-:Y:S02]  /*125d0*/  IMNMX R3, R3, R8, PT ;  /* 0x0000000803037217 */ /* 0x000fe40003800200 */
.L_x_413:
[C---:B------:R-:W-:Y:S01]  /*125e0*/  ISETP.GE.AND P0, PT, R0.reuse, 0x1, PT ;  /* 0x000000010000780c */ /* 0x040fe20003f06270 */
[----:B------:R-:W1:Y:S01]  /*125f0*/  SHFL.IDX PT, R4, R5, 0x1, 0x1c1f ;  /* 0x003c1f0005047f89 */ /* 0x000e6200000e0000 */
[C---:B------:R-:W-:Y:S02]  /*12600*/  ISETP.GE.AND P1, PT, R0.reuse, 0x2, PT ;  /* 0x000000020000780c */ /* 0x040fe40003f26270 */
[----:B------:R-:W-:Y:S02]  /*12610*/  LOP3.LUT R215, R215, 0xfffeffff, RZ, 0xc0, !PT ;  /* 0xfffeffffd7d77812 */ /* 0x000fe400078ec0ff */
[C---:B------:R-:W-:Y:S02]  /*12620*/  ISETP.GE.AND P6, PT, R0.reuse, 0x42, PT ;  /* 0x000000420000780c */ /* 0x040fe40003fc6270 */
[C---:B------:R-:W-:Y:S02]  /*12630*/  ISETP.GE.AND P5, PT, R0.reuse, 0x49, PT ;  /* 0x000000490000780c */ /* 0x040fe40003fa6270 */
[C---:B------:R-:W-:Y:S02]  /*12640*/  ISETP.GE.AND P4, PT, R0.reuse, 0x4a, PT ;  /* 0x0000004a0000780c */ /* 0x040fe40003f86270 */
[----:B------:R-:W-:Y:S02]  /*12650*/  ISETP.GE.AND P3, PT, R0, 0x51, PT ;  /* 0x000000510000780c */ /* 0x000fe40003f66270 */
[----:B------:R-:W-:Y:S02]  /*12660*/  @P0 LOP3.LUT R215, R215, 0x10000, RZ, 0xfc, !PT ;  /* 0x00010000d7d70812 */ /* 0x000fe400078efcff */
[----:B------:R-:W-:Y:S02]  /*12670*/  ISETP.GT.AND P0, PT, R2, RZ, !P0 ;  /* 0x000000ff0200720c */ /* 0x000fe40004704270 */
        /* <DEDUP_REMOVED lines=9> */
[----:B------:R-:W-:Y:S02]  /*12710*/  ISETP.GT.AND P0, PT, R2, 0x8, !P1 ;  /* 0x000000080200780c */ /* 0x000fe40004f04270 */
[C---:B------:R-:W-:Y:S02]  /*12720*/  ISETP.GE.AND P2, PT, R0.reuse, 0x52, PT ;  /* 0x000000520000780c */ /* 0x040fe40003f46270 */
        /* <DEDUP_REMOVED lines=91> */
[C---:B------:R-:W-:Y:S02]  /*12ce0*/  ISETP.GT.AND P0, PT, R2.reuse, 0x48, !P5 ;  /* 0x000000480200780c */ /* 0x040fe40006f04270 */
[----:B------:R-:W-:Y:S02]  /*12cf0*/  LOP3.LUT R215, R215, 0xfffdffff, RZ, 0xc0, !PT ;  /* 0xfffdffffd7d77812 */ /* 0x000fe400078ec0ff */
[----:B------:R-:W-:Y:S04]  /*12d00*/  ISETP.LT.OR P0, PT, R3, 0x49, P0 ;  /* 0x000000490300780c */ /* 0x000fe80000701670 */
[----:B------:R-:W-:Y:S02]  /*12d10*/  FSEL R162, R23, -INF , !P0 ;  /* 0xff80000017a27808 */ /* 0x000fe40004000000 */
[----:B------:R-:W-:Y:S04]  /*12d20*/  ISETP.GT.AND P0, PT, R2, 0x49, !P4 ;  /* 0x000000490200780c */ /* 0x000fe80006704270 */
[C---:B------:R-:W-:Y:S04]  /*12d30*/  ISETP.LT.OR P0, PT, R3.reuse, 0x4a, P0 ;  /* 0x0000004a0300780c */ /* 0x040fe80000701670 */
[----:B------:R-:W-:Y:S02]  /*12d40*/  FSEL R163, R22, -INF , !P0 ;  /* 0xff80000016a37808 */ /* 0x000fe40004000000 */
[----:B------:R-:W-:Y:S04]  /*12d50*/  ISETP.GT.AND P0, PT, R2, 0x50, !P3 ;  /* 0x000000500200780c */ /* 0x000fe80005f04270 */
[C---:B------:R-:W-:Y:S04]  /*12d60*/  ISETP.LT.OR P0, PT, R3.reuse, 0x51, P0 ;  /* 0x000000510300780c */ /* 0x040fe80000701670 */
[----:B------:R-:W-:Y:S02]  /*12d70*/  FSEL R166, R20, -INF , !P0 ;  /* 0xff80000014a67808 */ /* 0x000fe40004000000 */
[C---:B------:R-:W-:Y:S04]  /*12d80*/  ISETP.GT.AND P0, PT, R2.reuse, 0x51, !P2 ;  /* 0x000000510200780c */ /* 0x040fe80005704270 */
[----:B------:R-:W-:Y:S04]  /*12d90*/  ISETP.LT.OR P0, PT, R3, 0x52, P0 ;  /* 0x000000520300780c */ /* 0x000fe80000701670 */
[----:B------:R-:W-:Y:S02]  /*12da0*/  FSEL R168, R19, -INF , !P0 ;  /* 0xff80000013a87808 */ /* 0x000fe40004000000 */
[----:B------:R-:W-:Y:S04]  /*12db0*/  ISETP.GT.AND P0, PT, R2, 0x58, !P1 ;  /* 0x000000580200780c */ /* 0x000fe80004f04270 */
[----:B------:R-:W-:Y:S04]  /*12dc0*/  ISETP.LT.OR P0, PT, R3, 0x59, P0 ;  /* 0x000000590300780c */ /* 0x000fe80000701670 */
[----:B------:R-:W-:Y:S02]  /*12dd0*/  FSEL R170, R18, -INF , !P0 ;  /* 0xff80000012aa7808 */ /* 0x000fe40004000000 */
[----:B------:R-:W-:Y:S11]  /*12de0*/  ISETP.GE.AND P0, PT, R0, 0x5a, PT ;  /* 0x0000005a0000780c */ /* 0x000ff60003f06270 */
[----:B------:R-:W-:Y:S02]  /*12df0*/  @!UPT UIADD3 URZ, URZ, URZ, URZ ;  /* 0x0000003f3f3ff290 */ /* 0x000fe4000fffe03f */
[----:B------:R-:W-:Y:S02]  /*12e00*/  @P0 LOP3.LUT R215, R215, 0x20000, RZ, 0xfc, !PT ;  /* 0x00020000d7d70812 */ /* 0x000fe400078efcff */
[----:B------:R-:W-:Y:S01]  /*12e10*/  ISETP.GT.AND P0, PT, R2, 0x59, !P0 ;  /* 0x000000590200780c */ /* 0x000fe20004704270 */
[--C-:B-1----:R-:W-:Y:S03]  /*12e20*/  IMAD.IADD R2, R6, 0x1, R4.reuse ;  /* 0x0000000106027824 */ /* 0x102fe600078e0204 */
[----:B------:R-:W-:Y:S01]  /*12e30*/  ISETP.LT.OR P0, PT, R3, 0x5a, P0 ;  /* 0x0000005a0300780c */ /* 0x000fe20000701670 */
[----:B------:R-:W-:Y:S03]  /*12e40*/  IMAD.IADD R3, R7, 0x1, R4 ;  /* 0x0000000107037824 */ /* 0x000fe600078e0204 */
[----:B------:R-:W-:Y:S02]  /*12e50*/  FSEL R171, R17, -INF , !P0 ;  /* 0xff80000011ab7808 */ /* 0x000fe40004000000 */
[----:B------:R-:W-:Y:S11]  /*12e60*/  ISETP.GE.AND P0, PT, R14, 0x1, PT ;  /* 0x000000010e00780c */ /* 0x000ff60003f06270 */
[----:B------:R-:W-:Y:S02]  /*12e70*/  @!UPT UIADD3 URZ, URZ, URZ, URZ ;  /* 0x0000003f3f3ff290 */ /* 0x000fe4000fffe03f */
        /* <DEDUP_REMOVED lines=14> */
.L_x_419:
[----:B------:R-:W-:Y:S04]  /*12f60*/  MOV R5, c[0x0][0x32c] ;  /* 0x0000cb0000057a02 */ /* 0x000fe80000000f00 */
[----:B------:R-:W-:Y:S11]  /*12f70*/  ISETP.NE.AND P0, PT, R5, 0x1, PT ;  /* 0x000000010500780c */ /* 0x000ff60003f05270 */
[----:B------:R-:W-:Y:S02]  /*12f80*/  @!UPT UIADD3 URZ, URZ, URZ, URZ ;  /* 0x0000003f3f3ff290 */ /* 0x000fe4000fffe03f */
[----:B------:R-:W-:Y:S05]  /*12f90*/  @P0 IMAD.HI.U32 R5, R4, c[0x0][0x330], RZ ;  /* 0x0000cc0004050a27 */ /* 0x000fea00078e00ff */
[----:B------:R-:W-:Y:S02]  /*12fa0*/  @P0 SHF.R.U32.HI R4, RZ, c[0x0][0x334], R5 ;  /* 0x0000cd00ff040a19 */ /* 0x000fe40000011605 */
.L_x_420:
[----:B------:R-:W-:Y:S05]  /*12fb0*/  BSYNC B0 ;  /* 0x0000000000007941 */ /* 0x000fea0003800000 */
.L_x_418:
[----:B------:R-:W-:Y:S04]  /*12fc0*/  IMAD.IADD R0, R0, 0x1, -R250 ;  /* 0x0000000100007824 */ /* 0x000fe800078e0afa */
[----:B------:R-:W-:Y:S05]  /*12fd0*/  IMAD R4, R4, c[0x0][0x32c], R0 ;  /* 0x0000cb0004047a24 */ /* 0x000fea00078e0200 */
[----:B------:R-:W-:Y:S02]  /*12fe0*/  IADD3 R0, R4, c[0x0][0x32c], RZ ;  /* 0x0000cb0004007a10 */ /* 0x000fe40007ffe0ff */
[----:B------:R-:W-:Y:S02]  /*12ff0*/  IMNMX R2, R2, R4, !PT ;  /* 0x0000000402027217 */ /* 0x000fe40007800200 */
[----:B------:R-:W-:Y:S02]  /*13000*/  IMNMX R3, R3, R0, PT ;  /* 0x0000000003037217 */ /* 0x000fe40003800200 */
.L_x_417:
[----:B------:R-:W-:Y:S01]  /*13010*/  LOP3.LUT P0, RZ, R215, 0x10000, RZ, 0xc0, !PT ;  /* 0x00010000d7ff7812 */ /* 0x000fe2000780c0ff */
[----:B------:R-:W-:Y:S01]  /*13020*/  LDSM.16.MT88.4 R44, [R197+0x3100] ;  /* 0x00310000c52c783b */ /* 0x000fe20000004200 */
[----:B------:R-:W-:Y:S02]  /*13030*/  FMNMX.FTZ R0, R8, R69, !PT ;  /* 0x0000004508007209 */ /* 0x000fe40007810000 */
[----:B------:R-:W-:Y:S02]  /*13040*/  ISETP.GT.AND P0, PT, R2, RZ, !P0 ;  /* 0x000000ff0200720c */ /* 0x000fe40004704270 */
        /* <DEDUP_REMOVED lines=34> */
[C---:B------:R-:W-:Y:S02]  /*13270*/  ISETP.GT.AND P0, PT, R2.reuse, 0x11, !P0 ;  /* 0x000000110200780c */ /* 0x040fe40004704270 */
        /* <DEDUP_REMOVED lines=43> */
[----:B------:R-:W-:Y:S03]  /*13530*/  ISETP.LT.OR P0, PT, R3, 0x2a, P0 ;  /* 0x0000002a0300780c */ /* 0x000fe60000701670 */
[----:B------:R-:W1:Y:S01]  /*13540*/  SHFL.BFLY PT, R68, R0, 0x2, 0x1f ;  /* 0x0c401f0000447f89 */ /* 0x000e6200000e0000 */
        /* <DEDUP_REMOVED lines=10> */
[----:B------:R-:W-:Y:S04]  /*135f0*/  ISETP.LT.OR P0, PT, R3, 0x32, P0 ;  /* 0x000000320300780c */ /* 0x000fe80000701670 */
[----:B------:R-:W-:Y:S02]  /*13600*/  FSEL R148, R31, -INF , !P0 ;  /* 0xff8000001f947808 */ /* 0x000fe40004000000 */
[----:B------:R-:W-:Y:S01]  /*13610*/  LOP3.LUT P0, RZ, R215, 0x4, RZ, 0xc0, !PT ;  /* 0x00000004d7ff7812 */ /* 0x000fe2000780c0ff */
[----:B------:R-:W-:Y:S01]  /*13620*/  LDSM.16.MT88.4 R28, [R201+0x100] ;  /* 0x00010000c91c783b */ /* 0x000fe20000004200 */
        /* <DEDUP_REMOVED lines=14> */
[C---:B------:R-:W-:Y:S02]  /*13710*/  ISETP.GT.AND P0, PT, R2.reuse, 0x41, !P6 ;  /* 0x000000410200780c */ /* 0x040fe40007704270 */
[----:B------:R-:W-:Y:S02]  /*13720*/  FMNMX.FTZ R11, R157, R11, !PT ;  /* 0x0000000b9d0b7209 */ /* 0x000fe40007810000 */
[----:B------:R-:W-:Y:S02]  /*13730*/  ISETP.LT.OR P0, PT, R3, 0x42, P0 ;  /* 0x000000420300780c */ /* 0x000fe40000701670 */
[----:B------:R-:W-:Y:S02]  /*13740*/  LOP3.LUT P6, RZ, R215, 0x20000, RZ, 0xc0, !PT ;  /* 0x00020000d7ff7812 */ /* 0x000fe400078cc0ff */
[----:B------:R-:W-:Y:S02]  /*13750*/  FSEL R159, R39, -INF , !P0 ;  /* 0xff800000279f7808 */ /* 0x000fe40004000000 */
[----:B------:R-:W-:Y:S01]  /*13760*/  ISETP.GT.AND P0, PT, R2, 0x48, !P5 ;  /* 0x000000480200780c */ /* 0x000fe20006f04270 */
[----:B------:R-:W-:Y:S01]  /*13770*/  LDSM.16.MT88.4 R36, [R200+0x100] ;  /* 0x00010000c824783b */ /* 0x000fe20000004200 */
[----:B------:R-:W-:Y:S02]  /*13780*/  FMNMX.FTZ R11, R159, R11, !PT ;  /* 0x0000000b9f0b7209 */ /* 0x000fe40007810000 */
[----:B------:R-:W-:Y:S04]  /*13790*/  ISETP.LT.OR P0, PT, R3, 0x49, P0 ;  /* 0x000000490300780c */ /* 0x000fe80000701670 */
[----:B------:R-:W-:Y:S02]  /*137a0*/  FSEL R161, R42, -INF , !P0 ;  /* 0xff8000002aa17808 */ /* 0x000fe40004000000 */
[C---:B------:R-:W-:Y:S02]  /*137b0*/  ISETP.GT.AND P0, PT, R2.reuse, 0x49, !P4 ;  /* 0x000000490200780c */ /* 0x040fe40006704270 */
[----:B------:R-:W-:Y:S02]  /*137c0*/  FMNMX.FTZ R11, R161, R11, !PT ;  /* 0x0000000ba10b7209 */ /* 0x000fe40007810000 */
[----:B------:R-:W-:Y:S04]  /*137d0*/  ISETP.LT.OR P0, PT, R3, 0x4a, P0 ;  /* 0x0000004a0300780c */ /* 0x000fe80000701670 */
[----:B------:R-:W-:Y:S02]  /*137e0*/  FSEL R164, R43, -INF , !P0 ;  /* 0xff8000002ba47808 */ /* 0x000fe40004000000 */
[----:B------:R-:W-:Y:S02]  /*137f0*/  ISETP.GT.AND P0, PT, R2, 0x50, !P3 ;  /* 0x000000500200780c */ /* 0x000fe40005f04270 */
[----:B------:R-:W-:Y:S02]  /*13800*/  FMNMX.FTZ R11, R164, R11, !PT ;  /* 0x0000000ba40b7209 */ /* 0x000fe40007810000 */
[----:B------:R-:W-:Y:S04]  /*13810*/  ISETP.LT.OR P0, PT, R3, 0x51, P0 ;  /* 0x000000510300780c */ /* 0x000fe80000701670 */
[----:B------:R-:W-:Y:S02]  /*13820*/  FSEL R165, R25, -INF , !P0 ;  /* 0xff80000019a57808 */ /* 0x000fe40004000000 */
[----:B------:R-:W-:Y:S04]  /*13830*/  ISETP.GT.AND P0, PT, R2, 0x51, !P2 ;  /* 0x000000510200780c */ /* 0x000fe80005704270 */
[C---:B------:R-:W-:Y:S04]  /*13840*/  ISETP.LT.OR P0, PT, R3.reuse, 0x52, P0 ;  /* 0x000000520300780c */ /* 0x040fe80000701670 */
[----:B------:R-:W-:Y:S02]  /*13850*/  FSEL R167, R24, -INF , !P0 ;  /* 0xff80000018a77808 */ /* 0x000fe40004000000 */
[C---:B------:R-:W-:Y:S04]  /*13860*/  ISETP.GT.AND P0, PT, R2.reuse, 0x58, !P1 ;  /* 0x000000580200780c */ /* 0x040fe80004f04270 */
[----:B------:R-:W-:Y:S04]  /*13870*/  ISETP.LT.OR P0, PT, R3, 0x59, P0 ;  /* 0x000000590300780c */ /* 0x000fe80000701670 */
[----:B------:R-:W-:Y:S02]  /*13880*/  FSEL R169, R21, -INF , !P0 ;  /* 0xff80000015a97808 */ /* 0x000fe40004000000 */
[----:B------:R-:W-:Y:S01]  /*13890*/  ISETP.GT.AND P0, PT, R2, 0x59, !P6 ;  /* 0x000000590200780c */ /* 0x000fe20007704270 */
[----:B------:R-:W-:Y:S01]  /*138a0*/  LDSM.16.MT88.4 R20, [R198+0x100] ;  /* 0x00010000c614783b */ /* 0x000fe20000004200 */
[----:B------:R-:W-:Y:S02]  /*138b0*/  FMNMX.FTZ R2, R165, R11, !PT ;  /* 0x0000000ba5027209 */ /* 0x000fe40007810000 */
[----:B------:R-:W-:Y:S02]  /*138c0*/  ISETP.LT.OR P0, PT, R3, 0x5a, P0 ;  /* 0x0000005a0300780c */ /* 0x000fe40000701670 */
[----:B------:R-:W-:Y:S02]  /*138d0*/  FMNMX.FTZ R0, R167, R2, !PT ;  /* 0x00000002a7007209 */ /* 0x000fe40007810000 */
[----:B------:R-:W-:Y:S01]  /*138e0*/  FSEL R71, R51, -INF , !P0 ;  /* 0xff80000033477808 */ /* 0x000fe20004000000 */
[----:B------:R-:W1:Y:S01]  /*138f0*/  SHFL.BFLY PT, R3, R68, 0x1, 0x1f ;  /* 0x0c201f0044037f89 */ /* 0x000e6200000e0000 */
[----:B------:R-:W-:Y:S04]  /*13900*/  FMNMX.FTZ R0, R169, R0, !PT ;  /* 0x00000000a9007209 */ /* 0x000fe80007810000 */
[----:B------:R-:W-:Y:S05]  /*13910*/  FMNMX.FTZ R0, R71, R0, !PT ;  /* 0x0000000047007209 */ /* 0x000fea0007810000 */
[----:B------:R-:W2:Y:S01]  /*13920*/  SHFL.BFLY PT, R2, R0, 0x2, 0x1f ;  /* 0x0c401f0000027f89 */ /* 0x000ea200000e0000 */
[----:B-1----:R-:W-:Y:S04]  /*13930*/  FMNMX.FTZ R68, R68, R3, !PT ;  /* 0x0000000344447209 */ /* 0x002fe80007810000 */
[C---:B------:R-:W-:Y:S01]  /*13940*/  FSETP.NEU.FTZ.AND P0, PT, R68.reuse, -INF , PT ;  /* 0xff8000004400780b */ /* 0x040fe20003f1d000 */
[----:B------:R-:W-:Y:S01]  /*13950*/  FMUL.FTZ R132, R68, c[0x0][0x2d0] ;  /* 0x0000b40044847a20 */ /* 0x000fe20000410000 */
[----:B--2---:R-:W-:Y:S02]  /*13960*/  FMNMX.FTZ R2, R0, R2, !PT ;  /* 0x0000000200027209 */ /* 0x004fe40007810000 */
[----:B------:R-:W-:Y:S02]  /*13970*/  FSEL R0, R68, RZ, P0 ;  /* 0x000000ff44007208 */ /* 0x000fe40000000000 */
[----:B------:R-:W-:Y:S01]  /*13980*/  FSEL R132, R132, RZ, P0 ;  /* 0x000000ff84847208 */ /* 0x000fe20000000000 */
[----:B------:R-:W1:Y:S02]  /*13990*/  SHFL.BFLY PT, R3, R2, 0x1, 0x1f ;  /* 0x0c201f0002037f89 */ /* 0x000e6400000e0000 */
[----:B------:R-:W-:Y:S02]  /*139a0*/  FADD.FTZ R0, -R0, R69 ;  /* 0x0000004500007221 */ /* 0x000fe40000010100 */
[--C-:B------:R-:W-:Y:S02]  /*139b0*/  FFMA.FTZ R8, R8, c[0x0][0x2d0], -R132.reuse ;  /* 0x0000b40008087a23 */ /* 0x100fe40000010884 */
[----:B------:R-:W-:Y:S02]  /*139c0*/  FMUL.FTZ R0, R0, c[0x0][0x2d0] ;  /* 0x0000b40000007a20 */ /* 0x000fe40000410000 */
[----:B------:R2:W-:Y:S01]  /*139d0*/  MUFU.EX2 R235, R8 ;  /* 0x0000000800eb7308 */ /* 0x0005e20000000800 */
[--C-:B------:R-:W-:Y:S02]  /*139e0*/  FFMA.FTZ R10, R10, c[0x0][0x2d0], -R132.reuse ;  /* 0x0000b4000a0a7a23 */ /* 0x100fe40000010884 */
[--C-:B------:R-:W-:Y:S07]  /*139f0*/  FFMA.FTZ R9, R9, c[0x0][0x2d0], -R132.reuse ;  /* 0x0000b40009097a23 */ /* 0x100fee0000010884 */
[----:B------:R-:W3:Y:S01]  /*13a00*/  MUFU.EX2 R238, R10 ;  /* 0x0000000a00ee7308 */ /* 0x000ee20000000800 */
[----:B-1----:R-:W-:Y:S09]  /*13a10*/  FMNMX.FTZ R3, R3, R2, !PT ;  /* 0x0000000203037209 */ /* 0x002ff20007810000 */
[----:B------:R1:W4:Y:S01]  /*13a20*/  MUFU.EX2 R2, R0 ;  /* 0x0000000000027308 */ /* 0x0003220000000800 */
[C---:B------:R-:W-:Y:S01]  /*13a30*/  FSETP.NEU.FTZ.AND P0, PT, R3.reuse, -INF , PT ;  /* 0xff8000000300780b */ /* 0x040fe20003f1d000 */
[----:B------:R-:W-:Y:S02]  /*13a40*/  FMUL.FTZ R69, R3, c[0x0][0x2d0] ;  /* 0x0000b40003457a20 */ /* 0x000fe40000410000 */
[----:B--2---:R-:W-:Y:S02]  /*13a50*/  FFMA.FTZ R8, R12, c[0x0][0x2d0], -R132 ;  /* 0x0000b4000c087a23 */ /* 0x004fe40000010884 */
[----:B------:R-:W2:Y:S01]  /*13a60*/  LDSM.16.MT88.4 R12, [R197+0x100] ;  /* 0x00010000c50c783b */ /* 0x000ea20000004200 */
[----:B------:R-:W-:Y:S03]  /*13a70*/  FSEL R69, R69, RZ, P0 ;  /* 0x000000ff45457208 */ /* 0x000fe60000000000 */
[----:B------:R5:W-:Y:S02]  /*13a80*/  MUFU.EX2 R237, R9 ;  /* 0x0000000900ed7308 */ /* 0x000be40000000800 */
[--C-:B------:R-:W-:Y:S02]  /*13a90*/  FFMA.FTZ R4, R4, c[0x0][0x2d0], -R69.reuse ;  /* 0x0000b40004047a23 */ /* 0x100fe40000010845 */
[--C-:B------:R-:W-:Y:S01]  /*13aa0*/  FFMA.FTZ R6, R6, c[0x0][0x2d0], -R69.reuse ;  /* 0x0000b40006067a23 */ /* 0x100fe20000010845 */
[----:B---3--:R-:W-:Y:S01]  /*13ab0*/  F2FP.BF16.PACK_AB R72, R238, R235 ;  /* 0x000000ebee48723e */ /* 0x008fe200000010ff */
[--C-:B------:R-:W-:Y:S02]  /*13ac0*/  FFMA.FTZ R5, R5, c[0x0][0x2d0], -R69.reuse ;  /* 0x0000b40005057a23 */ /* 0x100fe40000010845 */
[--C-:B------:R-:W-:Y:S02]  /*13ad0*/  FFMA.FTZ R7, R7, c[0x0][0x2d0], -R69.reuse ;  /* 0x0000b40007077a23 */ /* 0x100fe40000010845 */
[----:B------:R-:W3:Y:S01]  /*13ae0*/  MUFU.EX2 R236, R8 ;  /* 0x0000000800ec7308 */ /* 0x000ee20000000800 */
[----:B-1----:R-:W-:Y:S01]  /*13af0*/  FSEL R0, R3, RZ, P0 ;  /* 0x000000ff03007208 */ /* 0x002fe20000000000 */
[----:B----4-:R-:W-:Y:S01]  /*13b00*/  FMUL.FTZ R16, R2, R88 ;  /* 0x0000005802107220 */ /* 0x010fe20000410000 */
[----:B------:R-:W-:Y:S01]  /*13b10*/  ISETP.GT.AND P0, PT, R218, R239, PT ;  /* 0x000000efda00720c */ /* 0x000fe20003f04270 */
[----:B------:R-:W-:Y:S02]  /*13b20*/  FMUL.FTZ R17, R2, R89 ;  /* 0x0000005902117220 */ /* 0x000fe40000410000 */
[----:B------:R-:W-:Y:S04]  /*13b30*/  FADD.FTZ R0, -R0, R70 ;  /* 0x0000004600007221 */ /* 0x000fe80000010100 */
[----:B------:R1:W-:Y:S01]  /*13b40*/  MUFU.EX2 R234, R4 ;  /* 0x0000000400ea7308 */ /* 0x0003e20000000800 */
[----:B------:R-:W-:Y:S02]  /*13b50*/  FMUL.FTZ R24, R2, R96 ;  /* 0x0000006002187220 */ /* 0x000fe40000410000 */
[----:B------:R-:W-:Y:S02]  /*13b60*/  FMUL.FTZ R0, R0, c[0x0][0x2d0] ;  /* 0x0000b40000007a20 */ /* 0x000fe40000410000 */
[C---:B-----5:R-:W-:Y:S02]  /*13b70*/  FMUL.FTZ R9, R2.reuse, R81 ;  /* 0x0000005102097220 */ /* 0x060fe40000410000 */
[C---:B------:R-:W-:Y:S02]  /*13b80*/  FMUL.FTZ R25, R2.reuse, R97 ;  /* 0x0000006102197220 */ /* 0x040fe40000410000 */
[--C-:B------:R-:W-:Y:S01]  /*13b90*/  FFMA.FTZ R70, R133, c[0x0][0x2d0], -R69.reuse ;  /* 0x0000b40085467a23 */ /* 0x100fe20000010845 */
[----:B------:R-:W4:Y:S01]  /*13ba0*/  MUFU.EX2 R233, R6 ;  /* 0x0000000600e97308 */ /* 0x000f220000000800 */
[C---:B------:R-:W-:Y:S02]  /*13bb0*/  FMUL.FTZ R32, R2.reuse, R104 ;  /* 0x0000006802207220 */ /* 0x040fe40000410000 */
[----:B------:R-:W-:Y:S01]  /*13bc0*/  FMUL.FTZ R33, R2, R105 ;  /* 0x0000006902217220 */ /* 0x000fe20000410000 */
[----:B---3--:R-:W-:Y:S01]  /*13bd0*/  F2FP.BF16.PACK_AB R74, R236, R237 ;  /* 0x000000edec4a723e */ /* 0x008fe200000010ff */
[C---:B------:R-:W-:Y:S02]  /*13be0*/  FMUL.FTZ R8, R2.reuse, R80 ;  /* 0x0000005002087220 */ /* 0x040fe40000410000 */
[C---:B------:R-:W-:Y:S02]  /*13bf0*/  FMUL.FTZ R52, R2.reuse, R52 ;  /* 0x0000003402347220 */ /* 0x040fe40000410000 */
[C---:B------:R-:W-:Y:S01]  /*13c00*/  FMUL.FTZ R53, R2.reuse, R53 ;  /* 0x0000003502357220 */ /* 0x040fe20000410000 */
[----:B------:R3:W-:Y:S01]  /*13c10*/  MUFU.EX2 R232, R5 ;  /* 0x0000000500e87308 */ /* 0x0007e20000000800 */
[C---:B------:R-:W-:Y:S02]  /*13c20*/  FMUL.FTZ R56, R2.reuse, R56 ;  /* 0x0000003802387220 */ /* 0x040fe40000410000 */
[C---:B------:R-:W-:Y:S02]  /*13c30*/  FMUL.FTZ R57, R2.reuse, R57 ;  /* 0x0000003902397220 */ /* 0x040fe40000410000 */
[C---:B-1----:R-:W-:Y:S02]  /*13c40*/  FMUL.FTZ R4, R2.reuse, R76 ;  /* 0x0000004c02047220 */ /* 0x042fe40000410000 */
[C---:B------:R-:W-:Y:S02]  /*13c50*/  FMUL.FTZ R60, R2.reuse, R60 ;  /* 0x0000003c023c7220 */ /* 0x040fe40000410000 */
[C---:B------:R-:W-:Y:S01]  /*13c60*/  FMUL.FTZ R61, R2.reuse, R61 ;  /* 0x0000003d023d7220 */ /* 0x040fe20000410000 */
[----:B------:R-:W1:Y:S01]  /*13c70*/  MUFU.EX2 R228, R7 ;  /* 0x0000000700e47308 */ /* 0x000e620000000800 */
[C---:B------:R-:W-:Y:S02]  /*13c80*/  FMUL.FTZ R64, R2.reuse, R64 ;  /* 0x0000004002407220 */ /* 0x040fe40000410000 */
[C---:B------:R-:W-:Y:S01]  /*13c90*/  FMUL.FTZ R65, R2.reuse, R65 ;  /* 0x0000004102417220 */ /* 0x040fe20000410000 */
[----:B----4-:R-:W-:Y:S06]  /*13ca0*/  F2FP.BF16.PACK_AB R73, R233, R234 ;  /* 0x000000eae949723e */ /* 0x010fec00000010ff */
[----:B------:R-:W4:Y:S01]  /*13cb0*/  MUFU.EX2 R0, R0 ;  /* 0x0000000000007308 */ /* 0x000f220000000800 */
[----:B---3--:R-:W-:Y:S01]  /*13cc0*/  FMUL.FTZ R5, R2, R77 ;  /* 0x0000004d02057220 */ /* 0x008fe20000410000 */
[----:B-1----:R-:W-:Y:S01]  /*13cd0*/  F2FP.BF16.PACK_AB R75, R228, R232 ;  /* 0x000000e8e44b723e */ /* 0x002fe200000010ff */
[C---:B----4-:R-:W-:Y:S02]  /*13ce0*/  FMUL.FTZ R6, R0.reuse, R78 ;  /* 0x0000004e00067220 */ /* 0x050fe40000410000 */
[C---:B------:R-:W-:Y:S02]  /*13cf0*/  FMUL.FTZ R7, R0.reuse, R79 ;  /* 0x0000004f00077220 */ /* 0x040fe40000410000 */
[----:B------:R-:W1:Y:S01]  /*13d00*/  LDSM.16.MT88.4 R76, [R198+0x3100] ;  /* 0x00310000c64c783b */ /* 0x000e620000004200 */
[C---:B------:R-:W-:Y:S02]  /*13d10*/  FMUL.FTZ R10, R0.reuse, R82 ;  /* 0x00000052000a7220 */ /* 0x040fe40000410000 */
[C---:B------:R-:W-:Y:S02]  /*13d20*/  FMUL.FTZ R11, R0.reuse, R83 ;  /* 0x00000053000b7220 */ /* 0x040fe40000410000 */
[C---:B--2---:R-:W-:Y:S03]  /*13d30*/  HMMA.16816.F32.BF16 R4, R72.reuse, R12, R4 ;  /* 0x0000000c4804723c */ /* 0x044fe60000041804 */
        /* <DEDUP_REMOVED lines=331> */
.L_x_410:
[----:B------:R-:W2:Y:S04]  /*151f0*/  LDL R4, [R1+0xc] ;  /* 0x00000c0001047983 */ /* 0x000ea80000100800 */
[----:B------:R-:W3:Y:S01]  /*15200*/  LDL R2, [R1+0x8] ;  /* 0x0000080001027983 */ /* 0x000ee20000100800 */
[----:B------:R-:W-:-:S02]  /*15210*/  IMAD.MOV.U32 R0, RZ, RZ, c[0x0][0x2c4] ;  /* 0x0000b100ff007624 */ /* 0x000fc400078e00ff */
[----:B------:R-:W-:-:S03]  /*15220*/  IMAD.MOV.U32 R5, RZ, RZ, c[0x0][0x32c] ;  /* 0x0000cb00ff057624 */ /* 0x000fc600078e00ff */
[----:B------:R-:W-:Y:S02]  /*15230*/  ISETP.NE.AND P1, PT, R0, 0x1, PT ;  /* 0x000000010000780c */ /* 0x000fe40003f25270 */
[----:B------:R-:W1:Y:S01]  /*15240*/  S2R R0, SR_CTAID.X ;  /* 0x0000000000007919 */ /* 0x000e620000002500 */
[----:B------:R-:W-:Y:S02]  /*15250*/  ISETP.GE.AND P0, PT, R5, 0x1, PT ;  /* 0x000000010500780c */ /* 0x000fe40003f06270 */
[----:B-1----:R-:W-:Y:S01]  /*15260*/  LEA R0, R0, 0x7f, 0x7 ;  /* 0x0000007f00007811 */ /* 0x002fe200078e38ff */
[----:B--2---:R-:W-:-:S07]  /*15270*/  IMAD.MOV.U32 R6, RZ, RZ, R4 ;  /* 0x000000ffff067224 */ /* 0x004fce00078e0004 */
[----:B------:R-:W-:Y:S01]  /*15280*/  @P1 IMAD.HI.U32 R4, R0, c[0x0][0x2c8], RZ ;  /* 0x0000b20000041a27 */ /* 0x000fe200078e00ff */
[----:B---3--:R-:W-:-:S04]  /*15290*/  IADD3 R2, R2, 0x1, -R6 ;  /* 0x0000000102027810 */ /* 0x008fc80007ffe806 */
[----:B------:R-:W-:-:S05]  /*152a0*/  @P1 SHF.R.U32.HI R0, RZ, c[0x0][0x2cc], R4 ;  /* 0x0000b300ff001a19 */ /* 0x000fca0000011604 */
        /* <DEDUP_REMOVED lines=12> */
.L_x_423:
[----:B------:R-:W-:-:S04]  /*15370*/  MOV R4, 0x1 ;  /* 0x0000000100047802 */ /* 0x000fc80000000f00 */
[----:B------:R-:W-:-:S13]  /*15380*/  ISETP.NE.AND P0, PT, R4, c[0x0][0x32c], PT ;  /* 0x0000cb0004007a0c */ /* 0x000fda0003f05270 */
[----:B------:R-:W-:-:S05]  /*15390*/  @P0 IMAD.HI.U32 R4, R0, c[0x0][0x330], RZ ;  /* 0x0000cc0000040a27 */ /* 0x000fca00078e00ff */
[----:B------:R-:W-:-:S05]  /*153a0*/  @P0 SHF.R.U32.HI R0, RZ, c[0x0][0x334], R4 ;  /* 0x0000cd00ff000a19 */ /* 0x000fca0000011604 */
.L_x_424:
[----:B------:R-:W-:-:S05]  /*153b0*/  IMAD R0, R0, c[0x0][0x32c], RZ ;  /* 0x0000cb0000007a24 */ /* 0x000fca00078e02ff */
[----:B------:R-:W-:-:S04]  /*153c0*/  IMNMX R2, R2, R0, !PT ;  /* 0x0000000002027217 */ /* 0x000fc80007800200 */
.L_x_422:
        /* <DEDUP_REMOVED lines=8> */
[----:B------:R-:W-:Y:S02]  /*15450*/  MOV R70, R3 ;  /* 0x0000000300467202 */ /* 0x000fe40000000f00 */
[----:B------:R-:W-:Y:S02]  /*15460*/  MOV R69, R68 ;  /* 0x0000004400457202 */ /* 0x000fe40000000f00 */
[----:B------:R-:W-:Y:S02]  /*15470*/  MOV R218, R216 ;  /* 0x000000d800da7202 */ /* 0x000fe40000000f00 */
.L_x_428:
[----:B------:R-:W-:Y:S04]  /*15480*/  DEPBAR.LE SB0, 0x0 ;  /* 0x000080000000791a */ /* 0x000fe80000000000 */
[----:B------:R-:W-:Y:S01]  /*15490*/  BAR.SYNC.DEFER_BLOCKING 0x0 ;  /* 0x0000000000007b1d */ /* 0x000fe20000010000 */
[----:B------:R-:W-:Y:S02]  /*154a0*/  ISETP.GT.AND P0, PT, R252, R218, PT ;  /* 0x000000dafc00720c */ /* 0x000fe40003f04270 */
[C---:B------:R-:W-:Y:S02]  /*154b0*/  IADD3 R0, R224.reuse, 0x40, RZ ;  /* 0x00000040e0007810 */ /* 0x040fe40007ffe0ff */
[----:B------:R-:W-:Y:S02]  /*154c0*/  ISETP.GE.AND P2, PT, R224, c[0x0][0x1d4], PT ;  /* 0x00007500e0007a0c */ /* 0x000fe40003f46270 */
[----:B------:R-:W-:Y:S02]  /*154d0*/  ISETP.GE.AND P3, PT, R0, c[0x0][0x1d4], PT ;  /* 0x0000750000007a0c */ /* 0x000fe40003f66270 */
[----:B------:R-:W-:Y:S01]  /*154e0*/  SHF.R.S32.HI R68, RZ, 0x1f, R224 ;  /* 0x0000001fff447819 */ /* 0x000fe200000114e0 */
[----:B------:R2:W3:Y:S04]  /*154f0*/  LDSM.16.M88.4 R8, [R196+0x8100] ;  /* 0x00810000c408783b */ /* 0x0004e80000000200 */
[----:B------:R2:W4:Y:S04]  /*15500*/  LDSM.16.M88.4 R16, [R196+0x8900] ;  /* 0x00890000c410783b */ /* 0x0005280000000200 */
[----:B------:R2:W1:Y:S04]  /*15510*/  LDSM.16.M88.4 R24, [R196+0x9100] ;  /* 0x00910000c418783b */ /* 0x0004680000000200 */
        /* <DEDUP_REMOVED lines=10> */
[----:B---34-:R-:W3:Y:S01]  /*155c0*/  S2R R12, SR_CTAID.Y ;  /* 0x00000000000c7919 */ /* 0x018ee20000002600 */
[----:B------:R-:W-:Y:S01]  /*155d0*/  SHF.R.S32.HI R0, RZ, 0x1f, R220 ;  /* 0x0000001fff007819 */ /* 0x000fe200000114dc */
[----:B------:R-:W-:Y:S01]  /*155e0*/  IMAD.WIDE.U32 R2, R220, c[0x0][0x208], RZ ;  /* 0x00008200dc027a25 */ /* 0x000fe200078e00ff */
[----:B-1----:R-:W-:Y:S02]  /*155f0*/  SHF.R.S32.HI R4, RZ, 0x1f, R217 ;  /* 0x0000001fff047819 */ /* 0x002fe400000114d9 */
        /* <DEDUP_REMOVED lines=10> */
[----:B---3--:R-:W-:Y:S03]  /*156a0*/  SHF.R.S32.HI R5, RZ, 0x1f, R12 ;  /* 0x0000001fff057819 */ /* 0x008fe6000001140c */
[----:B------:R-:W-:Y:S04]  /*156b0*/  IMAD.WIDE.U32 R6, R12, c[0x0][0x210], RZ ;  /* 0x000084000c067a25 */ /* 0x000fe800078e00ff */
[----:B------:R-:W-:Y:S01]  /*156c0*/  IMAD R5, R5, c[0x0][0x210], RZ ;  /* 0x0000840005057a24 */ /* 0x000fe200078e02ff */
[----:B------:R-:W-:Y:S03]  /*156d0*/  IADD3 R0, P0, R6, R2, RZ ;  /* 0x0000000206007210 */ /* 0x000fe60007f1e0ff */
[----:B------:R-:W-:Y:S04]  /*156e0*/  IMAD R5, R12, c[0x0][0x214], R5 ;  /* 0x000085000c057a24 */ /* 0x000fe800078e0205 */
[----:B------:R-:W-:Y:S05]  /*156f0*/  IMAD.IADD R5, R7, 0x1, R5 ;  /* 0x0000000107057824 */ /* 0x000fea00078e0205 */
[----:B------:R-:W-:Y:S02]  /*15700*/  IADD3.X R3, R5, R3, R4, P0, !PT ;  /* 0x0000000305037210 */ /* 0x000fe400007fe404 */
[C---:B------:R-:W-:Y:S02]  /*15710*/  LEA R2, P0, R0.reuse, c[0x0][0x1f8], 0x1 ;  /* 0x00007e0000027a11 */ /* 0x040fe400078008ff */
[----:B------:R-:W-:Y:S02]  /*15720*/  IADD3 R4, -R229, 0x10, RZ ;  /* 0x00000010e5047810 */ /* 0x000fe40007ffe1ff */
[----:B------:R-:W-:Y:S01]  /*15730*/  LEA.HI.X R0, R0, c[0x0][0x1fc], R3, 0x1, P0 ;  /* 0x00007f0000007a11 */ /* 0x000fe200000f0c03 */
[----:B------:R-:W1:Y:S01]  /*15740*/  SHFL.IDX PT, R23, R2, 0x2, 0x181f ;  /* 0x00581f0002177f89 */ /* 0x000e6200000e0000 */
[----:B------:R-:W-:Y:S01]  /*15750*/  IMAD.SHL.U32 R3, R230, 0x2, RZ ;  /* 0x00000002e6037824 */ /* 0x000fe200078e00ff */
[----:B------:R-:W-:Y:S02]  /*15760*/  LOP3.LUT R20, R4, 0xf, RZ, 0xc0, !PT ;  /* 0x0000000f04147812 */ /* 0x000fe400078ec0ff */
[----:B------:R-:W3:Y:S01]  /*15770*/  SHFL.IDX PT, R28, R0, 0x2, 0x181f ;  /* 0x00581f00001c7f89 */ /* 0x000ee200000e0000 */
[----:B------:R-:W-:Y:S03]  /*15780*/  SHF.L.U64.HI R4, R230, 0x1, R251 ;  /* 0x00000001e6047819 */ /* 0x000fe600000102fb */
[----:B------:R-:W4:Y:S04]  /*15790*/  SHFL.IDX PT, R5, R2, RZ, 0x181f ;  /* 0x00181fff02057589 */ /* 0x000f2800000e0000 */
[----:B------:R-:W5:Y:S04]  /*157a0*/  SHFL.IDX PT, R6, R0, RZ, 0x181f ;  /* 0x00181fff00067589 */ /* 0x000f6800000e0000 */
[----:B------:R2:W-:Y:S04]  /*157b0*/  SHFL.IDX PT, R22, R0, 0x1, 0x181f ;  /* 0x00381f0000167f89 */ /* 0x0005e800000e0000 */
[----:B------:R-:W5:Y:S01]  /*157c0*/  SHFL.IDX PT, R2, R2, 0x1, 0x181f ;  /* 0x00381f0002027f89 */ /* 0x000f6200000e0000 */
[----:B-1----:R-:W-:Y:S04]  /*157d0*/  IADD3 R20, P1, P0, R20, R23, R3 ;  /* 0x0000001714147210 */ /* 0x002fe8000783e003 */
[----:B---3--:R-:W-:Y:S02]  /*157e0*/  IADD3.X R21, RZ, R28, R4, P1, P0 ;  /* 0x0000001cff157210 */ /* 0x008fe40000fe0404 */
[C---:B----4-:R-:W-:Y:S02]  /*157f0*/  IADD3 R14, P0, R5.reuse, R29, RZ ;  /* 0x0000001d050e7210 */ /* 0x050fe40007f1e0ff */
[----:B--2---:R-:W-:Y:S05]  /*15800*/  SHF.L.U64.HI R0, R224, 0x1, R68 ;  /* 0x00000001e0007819 */ /* 0x004fea0000010244 */
[C---:B-----5:R-:W-:Y:S01]  /*15810*/  IMAD.X R15, R6.reuse, 0x1, R0, P0 ;  /* 0x00000001060f7824 */ /* 0x060fe200000e0600 */
        /* <DEDUP_REMOVED lines=15> */
.L_x_426:
[C---:B-1-34-:R-:W-:Y:S01]  /*15910*/  HMMA.16816.F32.BF16 R4, R124.reuse, R8, RZ ;  /* 0x000000087c04723c */ /* 0x05afe200000418ff */
[----:B------:R-:W1:Y:S02]  /*15920*/  LDSM.16.M88.4 R156, [R202+0x8100] ;  /* 0x00810000ca9c783b */ /* 0x000e640000000200 */
[----:B------:R-:W-:Y:S05]  /*15930*/  ISETP.GT.AND P0, PT, R218, R252, PT ;  /* 0x000000fcda00720c */ /* 0x000fea0003f04270 */
[C---:B------:R-:W-:Y:S01]  /*15940*/  HMMA.16816.F32.BF16 R8, R124.reuse, R10, RZ ;  /* 0x0000000a7c08723c */ /* 0x040fe200000418ff */
[----:B------:R-:W0:Y:S07]  /*15950*/  LDGDEPBAR ;  /* 0x00000000000079af */ /* 0x000e2e0000000000 */
[C---:B------:R-:W-:Y:S01]  /*15960*/  HMMA.16816.F32.BF16 R12, R124.reuse, R16, RZ ;  /* 0x000000107c0c723c */ /* 0x040fe200000418ff */
[----:B------:R-:W3:Y:S07]  /*15970*/  LDSM.16.M88.4 R160, [R202+0x8900] ;  /* 0x00890000caa0783b */ /* 0x000eee0000000200 */
[C---:B------:R-:W-:Y:S01]  /*15980*/  HMMA.16816.F32.BF16 R16, R124.reuse, R18, RZ ;  /* 0x000000127c10723c */ /* 0x040fe200000418ff */
[----:B------:R-:W-:Y:S07]  /*15990*/  LDSM.16.M88.4 R164, [R202+0xa100] ;  /* 0x00a10000caa4783b */ /* 0x000fee0000000200 */
[C---:B------:R-:W-:Y:S01]  /*159a0*/  HMMA.16816.F32.BF16 R20, R124.reuse, R24, RZ ;  /* 0x000000187c14723c */ /* 0x040fe200000418ff */
        /* <DEDUP_REMOVED lines=11> */
[----:B------:R-:W4:Y:S07]  /*15a60*/  LDSM.16.M88.4 R72, [R202+0x9100] ;  /* 0x00910000ca48783b */ /* 0x000f2e0000000200 */
[C---:B------:R-:W-:Y:S08]  /*15a70*/  HMMA.16816.F32.BF16 R12, R128.reuse, R132, R12 ;  /* 0x00000084800c723c */ /* 0x040ff0000004180c */
[C---:B------:R-:W-:Y:S01]  /*15a80*/  HMMA.16816.F32.BF16 R16, R128.reuse, R134, R16 ;  /* 0x000000868010723c */ /* 0x040fe20000041810 */
[----:B------:R-:W5:Y:S07]  /*15a90*/  LDSM.16.M88.4 R132, [R202+0x9900] ;  /* 0x00990000ca84783b */ /* 0x000f6e0000000200 */
[C---:B------:R-:W-:Y:S08]  /*15aa0*/  HMMA.16816.F32.BF16 R20, R128.reuse, R136, R20 ;  /* 0x000000888014723c */ /* 0x040ff00000041814 */
[C---:B------:R-:W-:Y:S01]  /*15ab0*/  HMMA.16816.F32.BF16 R24, R128.reuse, R138, R24 ;  /* 0x0000008a8018723c */ /* 0x040fe20000041818 */
[----:B------:R-:W2:Y:S07]  /*15ac0*/  LDSM.16.M88.4 R136, [R199] ;  /* 0x00000000c788783b */ /* 0x000eae0000000200 */
[C---:B------:R-:W-:Y:S08]  /*15ad0*/  HMMA.16816.F32.BF16 R28, R128.reuse, R140, R28 ;  /* 0x0000008c801c723c */ /* 0x040ff0000004181c */
[C---:B------:R-:W-:Y:S01]  /*15ae0*/  HMMA.16816.F32.BF16 R32, R128.reuse, R142, R32 ;  /* 0x0000008e8020723c */ /* 0x040fe20000041820 */
[----:B------:R-:W2:Y:S07]  /*15af0*/  LDSM.16.M88.4 R140, [R199+0x800] ;  /* 0x00080000c78c783b */ /* 0x000eae0000000200 */
[C---:B------:R-:W-:Y:S08]  /*15b00*/  HMMA.16816.F32.BF16 R36, R128.reuse, R144, R36 ;  /* 0x000000908024723c */ /* 0x040ff00000041824 */
[C---:B------:R-:W-:Y:S01]  /*15b10*/  HMMA.16816.F32.BF16 R40, R128.reuse, R146, R40 ;  /* 0x000000928028723c */ /* 0x040fe20000041828 */
[----:B------:R-:W2:Y:S07]  /*15b20*/  LDSM.16.M88.4 R144, [R199+0x1000] ;  /* 0x00100000c790783b */ /* 0x000eae0000000200 */
[C---:B------:R-:W-:Y:S08]  /*15b30*/  HMMA.16816.F32.BF16 R44, R128.reuse, R148, R44 ;  /* 0x00000094802c723c */ /* 0x040ff0000004182c */
[----:B------:R-:W-:Y:S01]  /*15b40*/  HMMA.16816.F32.BF16 R48, R128, R150, R48 ;  /* 0x000000968030723c */ /* 0x000fe20000041830 */
[----:B------:R-:W2:Y:S07]  /*15b50*/  LDSM.16.M88.4 R148, [R199+0x1800] ;  /* 0x00180000c794783b */ /* 0x000eae0000000200 */
[C---:B-1----:R-:W-:Y:S08]  /*15b60*/  HMMA.16816.F32.BF16 R4, R152.reuse, R156, R4 ;  /* 0x0000009c9804723c */ /* 0x042ff00000041804 */
[C---:B------:R-:W-:Y:S01]  /*15b70*/  HMMA.16816.F32.BF16 R8, R152.reuse, R158, R8 ;  /* 0x0000009e9808723c */ /* 0x040fe20000041808 */
[----:B------:R-:W1:Y:S07]  /*15b80*/  LDSM.16.M88.4 R156, [R199+0x2000] ;  /* 0x00200000c79c783b */ /* 0x000e6e0000000200 */
[C---:B---3--:R-:W-:Y:S08]  /*15b90*/  HMMA.16816.F32.BF16 R12, R152.reuse, R160, R12 ;  /* 0x000000a0980c723c */ /* 0x048ff0000004180c */
[C---:B------:R-:W-:Y:S01]  /*15ba0*/  HMMA.16816.F32.BF16 R16, R152.reuse, R162, R16 ;  /* 0x000000a29810723c */ /* 0x040fe20000041810 */
[----:B------:R-:W-:Y:S07]  /*15bb0*/  LDSM.16.M88.4 R160, [R196+0xb900] ;  /* 0x00b90000c4a0783b */ /* 0x000fee0000000200 */
[C---:B----4-:R-:W-:Y:S08]  /*15bc0*/  HMMA.16816.F32.BF16 R20, R152.reuse, R72, R20 ;  /* 0x000000489814723c */ /* 0x050ff00000041814 */
[C---:B------:R-:W-:Y:S01]  /*15bd0*/  HMMA.16816.F32.BF16 R24, R152.reuse, R74, R24 ;  /* 0x0000004a9818723c */ /* 0x040fe20000041818 */
[----:B------:R-:W3:Y:S07]  /*15be0*/  LDSM.16.M88.4 R72, [R199+0x2800] ;  /* 0x00280000c748783b */ /* 0x000eee0000000200 */
[C---:B-----5:R-:W-:Y:S08]  /*15bf0*/  HMMA.16816.F32.BF16 R28, R152.reuse, R132, R28 ;  /* 0x00000084981c723c */ /* 0x060ff0000004181c */
[C---:B------:R-:W-:Y:S01]  /*15c00*/  HMMA.16816.F32.BF16 R32, R152.reuse, R134, R32 ;  /* 0x000000869820723c */ /* 0x040fe20000041820 */
[----:B------:R-:W4:Y:S07]  /*15c10*/  LDSM.16.M88.4 R132, [R196+0xb100] ;  /* 0x00b10000c484783b */ /* 0x000f2e0000000200 */
[C---:B------:R-:W-:Y:S08]  /*15c20*/  HMMA.16816.F32.BF16 R36, R152.reuse, R164, R36 ;  /* 0x000000a49824723c */ /* 0x040ff00000041824 */
        /* <DEDUP_REMOVED lines=10> */
[----:B------:R-:W2:Y:S07]  /*15cd0*/  LDSM.16.M88.4 R140, [R196+0xd900] ;  /* 0x00d90000c48c783b */ /* 0x000eae0000000200 */
[C---:B------:R-:W-:Y:S08]  /*15ce0*/  HMMA.16816.F32.BF16 R20, R172.reuse, R144, R20 ;  /* 0x00000090ac14723c */ /* 0x040ff00000041814 */
[C---:B------:R-:W-:Y:S01]  /*15cf0*/  HMMA.16816.F32.BF16 R24, R172.reuse, R146, R24 ;  /* 0x00000092ac18723c */ /* 0x040fe20000041818 */
[----:B------:R-:W2:Y:S07]  /*15d00*/  LDSM.16.M88.4 R144, [R209] ;  /* 0x00000000d190783b */ /* 0x000eae0000000200 */
[C---:B------:R-:W-:Y:S08]  /*15d10*/  HMMA.16816.F32.BF16 R28, R172.reuse, R148, R28 ;  /* 0x00000094ac1c723c */ /* 0x040ff0000004181c */
[C---:B------:R-:W-:Y:S01]  /*15d20*/  HMMA.16816.F32.BF16 R32, R172.reuse, R150, R32 ;  /* 0x00000096ac20723c */ /* 0x040fe20000041820 */
[----:B------:R-:W2:Y:S07]  /*15d30*/  LDSM.16.M88.4 R148, [R208] ;  /* 0x00000000d094783b */ /* 0x000eae0000000200 */
[C---:B-1----:R-:W-:Y:S08]  /*15d40*/  HMMA.16816.F32.BF16 R36, R172.reuse, R156, R36 ;  /* 0x0000009cac24723c */ /* 0x042ff00000041824 */
[C---:B------:R-:W-:Y:S01]  /*15d50*/  HMMA.16816.F32.BF16 R40, R172.reuse, R158, R40 ;  /* 0x0000009eac28723c */ /* 0x040fe20000041828 */
[----:B------:R-:W-:Y:S07]  /*15d60*/  LDSM.16.M88.4 R156, [R205] ;  /* 0x00000000cd9c783b */ /* 0x000fee0000000200 */
[C---:B---3--:R-:W-:Y:S08]  /*15d70*/  HMMA.16816.F32.BF16 R44, R172.reuse, R72, R44 ;  /* 0x00000048ac2c723c */ /* 0x048ff0000004182c */
[----:B------:R-:W-:Y:S01]  /*15d80*/  HMMA.16816.F32.BF16 R48, R172, R74, R48 ;  /* 0x0000004aac30723c */ /* 0x000fe20000041830 */
[----:B------:R-:W1:Y:S07]  /*15d90*/  LDSM.16.M88.4 R72, [R207] ;  /* 0x00000000cf48783b */ /* 0x000e6e0000000200 */
[C---:B----4-:R-:W-:Y:S08]  /*15da0*/  HMMA.16816.F32.BF16 R4, R176.reuse, R132, R4 ;  /* 0x00000084b004723c */ /* 0x050ff00000041804 */
[C---:B------:R-:W-:Y:S01]  /*15db0*/  HMMA.16816.F32.BF16 R8, R176.reuse, R134, R8 ;  /* 0x00000086b008723c */ /* 0x040fe20000041808 */
[----:B------:R-:W3:Y:S07]  /*15dc0*/  LDSM.16.M88.4 R132, [R206] ;  /* 0x00000000ce84783b */ /* 0x000eee0000000200 */
[C---:B------:R-:W-:Y:S08]  /*15dd0*/  HMMA.16816.F32.BF16 R12, R176.reuse, R160, R12 ;  /* 0x000000a0b00c723c */ /* 0x040ff0000004180c */
[C---:B------:R-:W-:Y:S01]  /*15de0*/  HMMA.16816.F32.BF16 R16, R176.reuse, R162, R16 ;  /* 0x000000a2b010723c */ /* 0x040fe20000041810 */
[----:B------:R-:W4:Y:S07]  /*15df0*/  LDSM.16.M88.4 R160, [R204] ;  /* 0x00000000cca0783b */ /* 0x000f2e0000000200 */
[C---:B-----5:R-:W-:Y:S08]  /*15e00*/  HMMA.16816.F32.BF16 R20, R176.reuse, R164, R20 ;  /* 0x000000a4b014723c */ /* 0x060ff00000041814 */
[C---:B------:R-:W-:Y:S01]  /*15e10*/  HMMA.16816.F32.BF16 R24, R176.reuse, R166, R24 ;  /* 0x000000a6b018723c */ /* 0x040fe20000041818 */
[----:B------:R-:W5:Y:S07]  /*15e20*/  LDSM.16.M88.4 R164, [R202+0xb100] ;  /* 0x00b10000caa4783b */ /* 0x000f6e0000000200 */
[C---:B------:R-:W-:Y:S08]  /*15e30*/  HMMA.16816.F32.BF16 R28, R176.reuse, R168, R28 ;  /* 0x000000a8b01c723c */ /* 0x040ff0000004181c */
[C---:B------:R-:W-:Y:S01]  /*15e40*/  HMMA.16816.F32.BF16 R32, R176.reuse, R170, R32 ;  /* 0x000000aab020723c */ /* 0x040fe20000041820 */
[----:B------:R-:W-:Y:S07]  /*15e50*/  LDSM.16.M88.4 R168, [R202+0xd100] ;  /* 0x00d10000caa8783b */ /* 0x000fee0000000200 */
[C---:B--2---:R-:W-:Y:S08]  /*15e60*/  HMMA.16816.F32.BF16 R36, R176.reuse, R136, R36 ;  /* 0x00000088b024723c */ /* 0x044ff00000041824 */
[C---:B------:R-:W-:Y:S01]  /*15e70*/  HMMA.16816.F32.BF16 R40, R176.reuse, R138, R40 ;  /* 0x0000008ab028723c */ /* 0x040fe20000041828 */
[----:B------:R-:W2:Y:S07]  /*15e80*/  LDSM.16.M88.4 R136, [R202+0xb900] ;  /* 0x00b90000ca88783b */ /* 0x000eae0000000200 */
[C---:B------:R-:W-:Y:S08]  /*15e90*/  HMMA.16816.F32.BF16 R44, R176.reuse, R140, R44 ;  /* 0x0000008cb02c723c */ /* 0x040ff0000004182c */
        /* <DEDUP_REMOVED lines=10> */
[----:B------:R-:W1:Y:S07]  /*15f40*/  LDSM.16.M88.4 R72, [R199+0x3800] ;  /* 0x00380000c748783b */ /* 0x000e6e0000000200 */
[C---:B---3--:R-:W-:Y:S08]  /*15f50*/  HMMA.16816.F32.BF16 R28, R180.reuse, R132, R28 ;  /* 0x00000084b41c723c */ /* 0x048ff0000004181c */
[C---:B------:R-:W-:Y:S08]  /*15f60*/  HMMA.16816.F32.BF16 R32, R180.reuse, R134, R32 ;  /* 0x00000086b420723c */ /* 0x040ff00000041820 */
[C---:B------:R-:W-:Y:S08]  /*15f70*/  HMMA.16816.F32.BF16 R36, R180.reuse, R156, R36 ;  /* 0x0000009cb424723c */ /* 0x040ff00000041824 */
[C---:B------:R-:W-:Y:S08]  /*15f80*/  HMMA.16816.F32.BF16 R40, R180.reuse, R158, R40 ;  /* 0x0000009eb428723c */ /* 0x040ff00000041828 */
[C---:B----4-:R-:W-:Y:S08]  /*15f90*/  HMMA.16816.F32.BF16 R44, R180.reuse, R160, R44 ;  /* 0x000000a0b42c723c */ /* 0x050ff0000004182c */
[----:B------:R-:W-:Y:S08]  /*15fa0*/  HMMA.16816.F32.BF16 R48, R180, R162, R48 ;  /* 0x000000a2b430723c */ /* 0x000ff00000041830 */
[C---:B-----5:R-:W-:Y:S08]  /*15fb0*/  HMMA.16816.F32.BF16 R4, R184.reuse, R164, R4 ;  /* 0x000000a4b804723c */ /* 0x060ff00000041804 */
        /* <DEDUP_REMOVED lines=127> */
[----:B------:R-:W-:Y:S02]  /*167b0*/  IMAD.MOV.U32 R217, RZ, RZ, RZ ;  /* 0x000000ffffd97224 */ /* 0x000fe400078e00ff */
[----:B----4-:R-:W-:Y:S01]  /*167c0*/  IMAD.SHL.U32 R17, R224, 0x2, RZ ;  /* 0x00000002e0117824 */ /* 0x010fe200078e00ff */
        /* <DEDUP_REMOVED lines=12> */
[----:B----4-:R-:W-:Y:S01]  /*16890*/  @!P1 IADD3 R3, P0, R0, R226, RZ ;  /* 0x000000e200039210 */ /* 0x010fe20007f1e0ff */
        /* <DEDUP_REMOVED lines=36> */
[C---:B---3--:R-:W-:Y:S02]  /*16ae0*/  IADD3 R10, P0, R5.reuse, R17, RZ ;  /* 0x00000011050a7210 */ /* 0x048fe40007f1e0ff */
        /* <DEDUP_REMOVED lines=17> */
.L_x_427:
[----:B--234-:R-:W-:Y:S01]  /*16c00*/  FMNMX.FTZ R0, R132, R69, !PT ;  /* 0x0000004584007209 */ /* 0x01cfe20007810000 */
[----:B-1----:R-:W-:Y:S01]  /*16c10*/  LDSM.16.MT88.4 R12, [R197+0x100] ;  /* 0x00010000c50c783b */ /* 0x002fe20000004200 */
        /* <DEDUP_REMOVED lines=66> */
[----:B------:R-:W-:Y:S02]  /*17040*/  FFMA.FTZ R32, R74, c[0x0][0x2d0], -R143 ;  /* 0x0000b4004a207a23 */ /* 0x000fe4000001088f */
[--C-:B------:R-:W-:Y:S02]  /*17050*/  FFMA.FTZ R8, R138, c[0x0][0x2d0], -R69.reuse ;  /* 0x0000b4008a087a23 */ /* 0x100fe40000010845 */
[--C-:B------:R-:W-:Y:S02]  /*17060*/  FFMA.FTZ R6, R134, c[0x0][0x2d0], -R69.reuse ;  /* 0x0000b40086067a23 */ /* 0x100fe40000010845 */
[----:B------:R-:W-:Y:S01]  /*17070*/  FFMA.FTZ R40, R139, c[0x0][0x2d0], -R69 ;  /* 0x0000b4008b287a23 */ /* 0x000fe20000010845 */
[----:B------:R2:W3:Y:S01]  /*17080*/  MUFU.EX2 R2, R0 ;  /* 0x0000000000027308 */ /* 0x0004e20000000800 */
[----:B------:R-:W-:Y:S02]  /*17090*/  FFMA.FTZ R48, R141, c[0x0][0x2d0], -R143 ;  /* 0x0000b4008d307a23 */ /* 0x000fe4000001088f */
[----:B------:R-:W-:Y:S07]  /*170a0*/  FFMA.FTZ R71, R71, c[0x0][0x2d0], -R69 ;  /* 0x0000b40047477a23 */ /* 0x000fee0000010845 */
[----:B------:R4:W-:Y:S01]  /*170b0*/  MUFU.EX2 R242, R8 ;  /* 0x0000000800f27308 */ /* 0x0009e20000000800 */
[--C-:B-1----:R-:W-:Y:S09]  /*170c0*/  FFMA.FTZ R4, R137, c[0x0][0x2d0], -R143.reuse ;  /* 0x0000b40089047a23 */ /* 0x102ff2000001088f */
        /* <DEDUP_REMOVED lines=18> */
[----:B------:R-:W-:Y:S01]  /*171f0*/  FMUL.FTZ R52, R2, R52 ;  /* 0x0000003402347220 */ /* 0x000fe20000410000 */
        /* <DEDUP_REMOVED lines=14> */
[----:B-1----:R-:W-:Y:S02]  /*172e0*/  FFMA.FTZ R4, R73, c[0x0][0x2d0], -R143 ;  /* 0x0000b40049047a23 */ /* 0x002fe4000001088f */
[C---:B------:R-:W-:Y:S02]  /*172f0*/  FMUL.FTZ R19, R0.reuse, R91 ;  /* 0x0000005b00137220 */ /* 0x040fe40000410000 */
[C---:B------:R-:W-:Y:S01]  /*17300*/  FMUL.FTZ R26, R0.reuse, R98 ;  /* 0x00000062001a7220 */ /* 0x040fe20000410000 */
[----:B------:R1:W5:Y:S01]  /*17310*/  MUFU.EX2 R245, R4 ;  /* 0x0000000400f57308 */ /* 0x0003620000000800 */
[C---:B------:R-:W-:Y:S01]  /*17320*/  FMUL.FTZ R27, R0.reuse, R99 ;  /* 0x00000063001b7220 */ /* 0x040fe20000410000 */
[----:B------:R-:W-:Y:S01]  /*17330*/  LDSM.16.MT88.4 R88, [R200+0x3100] ;  /* 0x00310000c858783b */ /* 0x000fe20000004200 */
[----:B------:R-:W-:Y:S02]  /*17340*/  FMUL.FTZ R34, R0, R106 ;  /* 0x0000006a00227220 */ /* 0x000fe40000410000 */
        /* <DEDUP_REMOVED lines=12> */
[C---:B------:R-:W-:Y:S02]  /*17410*/  FMUL.FTZ R55, R0.reuse, R55 ;  /* 0x0000003700377220 */ /* 0x040fe40000410000 */
        /* <DEDUP_REMOVED lines=16> */
[----:B-1----:R-:W-:Y:S09]  /*17520*/  FFMA.FTZ R4, R136, c[0x0][0x2d0], -R69 ;  /* 0x0000b40088047a23 */ /* 0x002ff20000010845 */
[----:B------:R-:W1:Y:S01]  /*17530*/  MUFU.EX2 R240, R4 ;  /* 0x0000000400f07308 */ /* 0x000e620000000800 */
[--C-:B--2---:R-:W-:Y:S09]  /*17540*/  FFMA.FTZ R70, R146, c[0x0][0x2d0], -R143.reuse ;  /* 0x0000b40092467a23 */ /* 0x104ff2000001088f */
[----:B------:R-:W-:Y:S01]  /*17550*/  MUFU.EX2 R71, R71 ;  /* 0x0000004700477308 */ /* 0x000fe20000000800 */
[----:B---3--:R-:W-:Y:S02]  /*17560*/  FMUL.FTZ R48, R2, R120 ;  /* 0x0000007802307220 */ /* 0x008fe40000410000 */
[----:B------:R-:W-:Y:S01]  /*17570*/  LDSM.16.MT88.4 R120, [R198+0x5900] ;  /* 0x00590000c678783b */ /* 0x000fe20000004200 */
[----:B-1----:R-:W-:Y:S01]  /*17580*/  F2FP.BF16.PACK_AB R79, R240, R241 ;  /* 0x000000f1f04f723e */ /* 0x002fe200000010ff */
[C---:B------:R-:W-:Y:S01]  /*17590*/  FMUL.FTZ R4, R2.reuse, R76 ;  /* 0x0000004c02047220 */ /* 0x040fe20000410000 */
        /* <DEDUP_REMOVED lines=47> */
[----:B-1----:R-:W-:Y:S04]  /*17890*/  FFMA.FTZ R70, R147, c[0x0][0x2d0], -R143 ;  /* 0x0000b40093467a23 */ /* 0x002fe8000001088f */
        /* <DEDUP_REMOVED lines=15> */
[----:B-1----:R-:W-:Y:S06]  /*17990*/  FFMA.FTZ R70, R149, c[0x0][0x2d0], -R69 ;  /* 0x0000b40095467a23 */ /* 0x002fec0000010845 */
        /* <DEDUP_REMOVED lines=15> */
[----:B-1----:R-:W-:Y:S04]  /*17a90*/  FFMA.FTZ R70, R150, c[0x0][0x2d0], -R143 ;  /* 0x0000b40096467a23 */ /* 0x002fe8000001088f */
        /* <DEDUP_REMOVED lines=15> */
[----:B-1----:R-:W-:Y:S03]  /*17b90*/  FFMA.FTZ R70, R157, c[0x0][0x2d0], -R69 ;  /* 0x0000b4009d467a23 */ /* 0x002fe60000010845 */
        /* <DEDUP_REMOVED lines=12> */
[----:B-1----:R-:W-:Y:S04]  /*17c60*/  FFMA.FTZ R70, R159, c[0x0][0x2d0], -R143 ;  /* 0x0000b4009f467a23 */ /* 0x002fe8000001088f */
        /* <DEDUP_REMOVED lines=15> */
[----:B-1----:R-:W-:Y:S04]  /*17d60*/  FFMA.FTZ R70, R161, c[0x0][0x2d0], -R69 ;  /* 0x0000b400a1467a23 */ /* 0x002fe80000010845 */
        /* <DEDUP_REMOVED lines=13> */
[----:B-1----:R-:W-:Y:S04]  /*17e40*/  FFMA.FTZ R70, R163, c[0x0][0x2d0], -R143 ;  /* 0x0000b400a3467a23 */ /* 0x002fe8000001088f */
[----:B------:R1:W1:Y:S02]  /*17e50*/  MUFU.EX2 R148, R70 ;  /* 0x0000004600947308 */ /* 0x0002640000000800 */
[--C-:B-1----:R-:W-:Y:S01]  /*17e60*/  FFMA.FTZ R70, R164, c[0x0][0x2d0], -R69.reuse ;  /* 0x0000b400a4467a23 */ /* 0x102fe20000010845 */
[----:B------:R-:W-:Y:S07]  /*17e70*/  F2FP.BF16.PACK_AB R78, R148, R149 ;  /* 0x00000095944e723e */ /* 0x000fee00000010ff */
[----:B------:R1:W-:Y:S02]  /*17e80*/  MUFU.EX2 R147, R70 ;  /* 0x0000004600937308 */ /* 0x0003e40000000800 */
[----:B-1----:R-:W-:Y:S08]  /*17e90*/  FFMA.FTZ R70, R165, c[0x0][0x2d0], -R69 ;  /* 0x0000b400a5467a23 */ /* 0x002ff00000010845 */
        /* <DEDUP_REMOVED lines=8> */
[----:B-1----:R-:W-:Y:S04]  /*17f20*/  FFMA.FTZ R70, R167, c[0x0][0x2d0], -R143 ;  /* 0x0000b400a7467a23 */ /* 0x002fe8000001088f */
        /* <DEDUP_REMOVED lines=16> */
[----:B-1----:R-:W-:Y:S04]  /*18030*/  FFMA.FTZ R70, R170, c[0x0][0x2d0], -R69 ;  /* 0x0000b400aa467a23 */ /* 0x002fe80000010845 */
        /* <DEDUP_REMOVED lines=13> */
[----:B-1----:R-:W-:Y:S04]  /*18110*/  FFMA.FTZ R70, R171, c[0x0][0x2d0], -R143 ;  /* 0x0000b400ab467a23 */ /* 0x002fe8000001088f */
[----:B------:R1:W3:Y:S02]  /*18120*/  MUFU.EX2 R139, R70 ;  /* 0x00000046008b7308 */ /* 0x0002e40000000800 */
[--C-:B-1----:R-:W-:Y:S01]  /*18130*/  FFMA.FTZ R70, R188, c[0x0][0x2d0], -R69.reuse ;  /* 0x0000b400bc467a23 */ /* 0x102fe20000010845 */
[----:B---3--:R-:W-:Y:S07]  /*18140*/  F2FP.BF16.PACK_AB R78, R139, R140 ;  /* 0x0000008c8b4e723e */ /* 0x008fee00000010ff */
[----:B------:R1:W-:Y:S02]  /*18150*/  MUFU.EX2 R138, R70 ;  /* 0x00000046008a7308 */ /* 0x0003e40000000800 */
[----:B-1----:R-:W-:Y:S08]  /*18160*/  FFMA.FTZ R70, R189, c[0x0][0x2d0], -R69 ;  /* 0x0000b400bd467a23 */ /* 0x002ff00000010845 */
        /* <DEDUP_REMOVED lines=8> */
[----:B-1----:R-:W-:Y:S04]  /*181f0*/  FFMA.FTZ R70, R190, c[0x0][0x2d0], -R143 ;  /* 0x0000b400be467a23 */ /* 0x002fe8000001088f */
        /* <DEDUP_REMOVED lines=96> */
.L_x_425:
[----:B------:R-:W-:-:S13]  /*18800*/  ISETP.GE.AND P0, PT, R216, R252, PT ;  /* 0x000000fcd800720c */ /* 0x000fda0003f06270 */
[----:B------:R-:W-:Y:S05]  /*18810*/  @!P0 BRA `(.L_x_429) ;  /* 0x000045f000008947 */ /* 0x000fea0003800000 */
[----:B------:R-:W-:Y:S01]  /*18820*/  SHF.R.S32.HI R0, RZ, 0x1f, R224 ;  /* 0x0000001fff007819 */ /* 0x000fe200000114e0 */
[C---:B------:R-:W-:Y:S01]  /*18830*/  IMAD.SHL.U32 R241, R224.reuse, 0x2, RZ ;  /* 0x00000002e0f17824 */ /* 0x040fe200078e00ff */
[----:B------:R-:W-:Y:S01]  /*18840*/  MOV R69, R68 ;  /* 0x0000004400457202 */ /* 0x000fe20000000f00 */
[----:B------:R-:W-:Y:S01]  /*18850*/  IMAD.MOV.U32 R70, RZ, RZ, R3 ;  /* 0x000000ffff467224 */ /* 0x000fe200078e0003 */
[----:B------:R-:W-:Y:S01]  /*18860*/  SHF.L.U64.HI R221, R224, 0x1, R0 ;  /* 0x00000001e0dd7819 */ /* 0x000fe20000010200 */
[C---:B------:R-:W-:Y:S01]  /*18870*/  IMAD.SHL.U32 R218, R230.reuse, 0x2, RZ ;  /* 0x00000002e6da7824 */ /* 0x040fe200078e00ff */
[----:B------:R-:W-:Y:S01]  /*18880*/  SHF.L.U64.HI R228, R230, 0x1, R251 ;  /* 0x00000001e6e47819 */ /* 0x000fe200000102fb */
[----:B------:R-:W-:Y:S02]  /*18890*/  ULDC UR4, c[0x0][0x324] ;  /* 0x0000c90000047ab9 */ /* 0x000fe40000000800 */
[----:B------:R-:W-:Y:S02]  /*188a0*/  ULOP3.LUT UR4, URZ, UR4, URZ, 0x33, !UPT ;  /* 0x000000043f047292 */ /* 0x000fe4000f8e333f */
.L_x_439:
[----:B------:R-:W-:Y:S04]  /*188b0*/  DEPBAR.LE SB0, 0x0 ;  /* 0x000080000000791a */ /* 0x000fe80000000000 */
[----:B------:R-:W-:Y:S01]  /*188c0*/  BAR.SYNC.DEFER_BLOCKING 0x0 ;  /* 0x0000000000007b1d */ /* 0x000fe20000010000 */
[----:B------:R-:W-:Y:S01]  /*188d0*/  SHF.R.S32.HI R0, RZ, 0x1f, R220 ;  /* 0x0000001fff007819 */ /* 0x000fe200000114dc */
[----:B------:R-:W-:Y:S01]  /*188e0*/  IMAD.WIDE.U32 R2, R220, c[0x0][0x208], RZ ;  /* 0x00008200dc027a25 */ /* 0x000fe200078e00ff */
[C---:B------:R-:W-:Y:S02]  /*188f0*/  ISETP.GE.AND P2, PT, R224.reuse, c[0x0][0x1d4], PT ;  /* 0x00007500e0007a0c */ /* 0x040fe40003f46270 */
[----:B------:R-:W-:Y:S01]  /*18900*/  IADD3 R166, R224, 0x40, RZ ;  /* 0x00000040e0a67810 */ /* 0x000fe20007ffe0ff */
[----:B------:R-:W-:Y:S01]  /*18910*/  IMAD R0, R0, c[0x0][0x208], RZ ;  /* 0x0000820000007a24 */ /* 0x000fe200078e02ff */
[C---:B------:R-:W-:Y:S02]  /*18920*/  IADD3 R167, R219.reuse, 0x1100, RZ ;  /* 0x00001100dba77810 */ /* 0x040fe40007ffe0ff */
[----:B------:R-:W-:Y:S01]  /*18930*/  ISETP.GE.AND P1, PT, R166, c[0x0][0x1d4], PT ;  /* 0x00007500a6007a0c */ /* 0x000fe20003f26270 */
[----:B------:R-:W-:Y:S01]  /*18940*/  IMAD R0, R220, c[0x0][0x20c], R0 ;  /* 0x00008300dc007a24 */ /* 0x000fe200078e0200 */
[----:B------:R-:W-:Y:S04]  /*18950*/  IADD3 R166, R219, 0x3100, RZ ;  /* 0x00003100dba67810 */ /* 0x000fe80007ffe0ff */
[----:B------:R-:W-:Y:S02]  /*18960*/  IADD3 R3, R3, R0, RZ ;  /* 0x0000000003037210 */ /* 0x000fe40007ffe0ff */
[----:B------:R-:W-:Y:S03]  /*18970*/  SHF.R.S32.HI R0, RZ, 0x1f, R217 ;  /* 0x0000001fff007819 */ /* 0x000fe600000114d9 */
[C---:B------:R-:W-:Y:S01]  /*18980*/  IMAD.WIDE.U32 R2, R217.reuse, c[0x0][0x218], R2 ;  /* 0x00008600d9027a25 */ /* 0x040fe200078e0002 */
[----:B------:R-:W2:Y:S03]  /*18990*/  LDSM.16.M88.4 R8, [R196+0x8100] ;  /* 0x00810000c408783b */ /* 0x000ea60000000200 */
[----:B------:R-:W-:Y:S04]  /*189a0*/  IMAD R0, R0, c[0x0][0x218], RZ ;  /* 0x0000860000007a24 */ /* 0x000fe800078e02ff */
[----:B------:R-:W-:Y:S01]  /*189b0*/  IMAD R0, R217, c[0x0][0x21c], R0 ;  /* 0x00008700d9007a24 */ /* 0x000fe200078e0200 */
[----:B------:R-:W3:Y:S08]  /*189c0*/  LDSM.16.M88.4 R16, [R196+0x8900] ;  /* 0x00890000c410783b */ /* 0x000ef00000000200 */
[----:B------:R-:W4:Y:S08]  /*189d0*/  S2R R12, SR_CTAID.Y ;  /* 0x00000000000c7919 */ /* 0x000f300000002600 */
[----:B------:R-:W5:Y:S08]  /*189e0*/  LDSM.16.M88.4 R24, [R196+0x9100] ;  /* 0x00910000c418783b */ /* 0x000f700000000200 */
[----:B------:R-:W1:Y:S02]  /*189f0*/  LDSM.16.M88.4 R32, [R196+0x9900] ;  /* 0x00990000c420783b */ /* 0x000e640000000200 */
[C---:B-12---:R-:W-:Y:S06]  /*18a00*/  HMMA.16816.F32.BF16 R4, R124.reuse, R8, RZ ;  /* 0x000000087c04723c */ /* 0x046fec00000418ff */
[----:B------:R-:W1:Y:S01]  /*18a10*/  LDSM.16.M88.4 R40, [R196+0xa100] ;  /* 0x00a10000c428783b */ /* 0x000e620000000200 */
[----:B----4-:R-:W-:Y:S01]  /*18a20*/  SHF.R.S32.HI R20, RZ, 0x1f, R12 ;  /* 0x0000001fff147819 */ /* 0x010fe2000001140c */
[----:B------:R-:W-:Y:S01]  /*18a30*/  IMAD.WIDE.U32 R22, R12, c[0x0][0x210], RZ ;  /* 0x000084000c167a25 */ /* 0x000fe200078e00ff */
[C---:B------:R-:W-:Y:S03]  /*18a40*/  HMMA.16816.F32.BF16 R8, R124.reuse, R10, RZ ;  /* 0x0000000a7c08723c */ /* 0x040fe600000418ff */
[----:B------:R-:W-:Y:S02]  /*18a50*/  IMAD R20, R20, c[0x0][0x210], RZ ;  /* 0x0000840014147a24 */ /* 0x000fe400078e02ff */
[----:B------:R-:W-:Y:S01]  /*18a60*/  LDSM.16.M88.4 R48, [R196+0xa900] ;  /* 0x00a90000c430783b */ /* 0x000fe20000000200 */
[----:B------:R-:W-:Y:S01]  /*18a70*/  IADD3 R2, P0, R22, R2, RZ ;  /* 0x0000000216027210 */ /* 0x000fe20007f1e0ff */
[----:B------:R-:W-:Y:S02]  /*18a80*/  IMAD R20, R12, c[0x0][0x214], R20 ;  /* 0x000085000c147a24 */ /* 0x000fe400078e0214 */
[C---:B---3--:R-:W-:Y:S04]  /*18a90*/  HMMA.16816.F32.BF16 R12, R124.reuse, R16, RZ ;  /* 0x000000107c0c723c */ /* 0x048fe800000418ff */
[----:B------:R-:W-:Y:S01]  /*18aa0*/  LDSM.16.M88.4 R72, [R203] ;  /* 0x00000000cb48783b */ /* 0x000fe20000000200 */
[----:B------:R-:W-:Y:S03]  /*18ab0*/  IADD3 R20, R23, R20, RZ ;  /* 0x0000001417147210 */ /* 0x000fe60007ffe0ff */
[C---:B------:R-:W-:Y:S01]  /*18ac0*/  HMMA.16816.F32.BF16 R16, R124.reuse, R18, RZ ;  /* 0x000000127c10723c */ /* 0x040fe200000418ff */
[----:B------:R-:W-:Y:S03]  /*18ad0*/  IADD3.X R3, R20, R3, R0, P0, !PT ;  /* 0x0000000314037210 */ /* 0x000fe600007fe400 */
[----:B------:R-:W-:Y:S01]  /*18ae0*/  LDSM.16.M88.4 R132, [R214] ;  /* 0x00000000d684783b */ /* 0x000fe20000000200 */
[C---:B------:R-:W-:Y:S03]  /*18af0*/  LEA R0, P0, R2.reuse, c[0x0][0x1f8], 0x1 ;  /* 0x00007e0002007a11 */ /* 0x040fe600078008ff */
[C---:B-----5:R-:W-:Y:S01]  /*18b00*/  HMMA.16816.F32.BF16 R20, R124.reuse, R24, RZ ;  /* 0x000000187c14723c */ /* 0x060fe200000418ff */
[----:B------:R-:W-:Y:S03]  /*18b10*/  LEA.HI.X R2, R2, c[0x0][0x1fc], R3, 0x1, P0 ;  /* 0x00007f0002027a11 */ /* 0x000fe600000f0c03 */
[----:B------:R-:W-:Y:S04]  /*18b20*/  LDSM.16.M88.4 R136, [R213] ;  /* 0x00000000d588783b */ /* 0x000fe80000000200 */
[C---:B------:R-:W-:Y:S04]  /*18b30*/  HMMA.16816.F32.BF16 R24, R124.reuse, R26, RZ ;  /* 0x0000001a7c18723c */ /* 0x040fe800000418ff */
[----:B------:R-:W2:Y:S04]  /*18b40*/  SHFL.IDX PT, R3, R0, RZ, 0x181f ;  /* 0x00181fff00037589 */ /* 0x000ea800000e0000 */
[C---:B------:R-:W-:Y:S04]  /*18b50*/  HMMA.16816.F32.BF16 R28, R124.reuse, R32, RZ ;  /* 0x000000207c1c723c */ /* 0x040fe800000418ff */
        /* <DEDUP_REMOVED lines=8> */
[C---:B---3--:R-:W-:Y:S02]  /*18be0*/  IADD3.X R161, R44.reuse, R221, RZ, P0, !PT ;  /* 0x000000dd2ca17210 */ /* 0x048fe400007fe4ff */
[----:B------:R-:W-:Y:S05]  /*18bf0*/  IADD3 R164, P0, R3, R218, RZ ;  /* 0x000000da03a47210 */ /* 0x000fea0007f1e0ff */
[----:B------:R-:W-:Y:S01]  /*18c00*/  LDSM.16.M88.4 R144, [R211] ;  /* 0x00000000d390783b */ /* 0x000fe20000000200 */
[----:B------:R-:W-:Y:S02]  /*18c10*/  IADD3.X R165, R44, R228, RZ, P0, !PT ;  /* 0x000000e42ca57210 */ /* 0x000fe400007fe4ff */
[C---:B----4-:R-:W-:Y:S05]  /*18c20*/  IADD3 R156, P0, R45.reuse, R241, RZ ;  /* 0x000000f12d9c7210 */ /* 0x050fea0007f1e0ff */
[----:B------:R-:W-:Y:S01]  /*18c30*/  LDSM.16.M88.4 R148, [R210] ;  /* 0x00000000d294783b */ /* 0x000fe20000000200 */
[C---:B-1----:R-:W-:Y:S02]  /*18c40*/  IADD3.X R157, R68.reuse, R221, RZ, P0, !PT ;  /* 0x000000dd449d7210 */ /* 0x042fe400007fe4ff */
        /* <DEDUP_REMOVED lines=174> */
[----:B------:R5:W2:Y:S02]  /*19730*/  MUFU.TANH R72, R21 ;  /* 0x0000001500487308 */ /* 0x000aa40000002400 */
[C---:B------:R-:W-:Y:S01]  /*19740*/  HMMA.16816.F32.BF16 R32, R192.reuse, R10, R32 ;  /* 0x0000000ac020723c */ /* 0x040fe20000041820 */
[----:B------:R-:W2:Y:S01]  /*19750*/  LDSM.16.M88.4 R8, [R199+0x5800] ;  /* 0x00580000c708783b */ /* 0x000ea20000000200 */
        /* <DEDUP_REMOVED lines=15> */
[----:B------:R3:W3:Y:S01]  /*19850*/  MUFU.TANH R68, R25 ;  /* 0x0000001900447308 */ /* 0x0006e20000002400 */
[----:B------:R-:W-:Y:S01]  /*19860*/  FMUL.FTZ R38, R38, c[0x0][0x320] ;  /* 0x0000c80026267a20 */ /* 0x000fe20000410000 */
[C---:B--2---:R-:W-:Y:S03]  /*19870*/  HMMA.16816.F32.BF16 R44, R192.reuse, R8, R44 ;  /* 0x00000008c02c723c */ /* 0x044fe6000004182c */
[----:B------:R-:W-:Y:S02]  /*19880*/  FMUL.FTZ R39, R39, c[0x0][0x320] ;  /* 0x0000c80027277a20 */ /* 0x000fe40000410000 */
[----:B-----5:R-:W-:Y:S03]  /*19890*/  FMUL.FTZ R21, R40, c[0x0][0x320] ;  /* 0x0000c80028157a20 */ /* 0x020fe60000410000 */
[----:B------:R2:W2:Y:S01]  /*198a0*/  MUFU.TANH R133, R12 ;  /* 0x0000000c00857308 */ /* 0x0004a20000002400 */
[----:B------:R-:W-:Y:S03]  /*198b0*/  HMMA.16816.F32.BF16 R48, R192, R10, R48 ;  /* 0x0000000ac030723c */ /* 0x000fe60000041830 */
[----:B-1----:R-:W-:Y:S02]  /*198c0*/  FMUL.FTZ R24, R37, c[0x0][0x320] ;  /* 0x0000c80025187a20 */ /* 0x002fe40000410000 */
[----:B------:R-:W-:Y:S02]  /*198d0*/  FMUL.FTZ R20, R41, c[0x0][0x320] ;  /* 0x0000c80029147a20 */ /* 0x000fe40000410000 */
[----:B------:R-:W-:Y:S02]  /*198e0*/  FMUL.FTZ R42, R42, c[0x0][0x320] ;  /* 0x0000c8002a2a7a20 */ /* 0x000fe40000410000 */
[----:B------:R1:W1:Y:S03]  /*198f0*/  MUFU.TANH R132, R13 ;  /* 0x0000000d00847308 */ /* 0x0002660000002400 */
[----:B------:R-:W-:Y:S02]  /*19900*/  FMUL.FTZ R43, R43, c[0x0][0x320] ;  /* 0x0000c8002b2b7a20 */ /* 0x000fe40000410000 */
[----:B---3--:R-:W-:Y:S02]  /*19910*/  FMUL.FTZ R25, R36, c[0x0][0x320] ;  /* 0x0000c80024197a20 */ /* 0x008fe40000410000 */
        /* <DEDUP_REMOVED lines=38> */
[----:B------:R-:W-:Y:S01]  /*19b80*/  IMAD.MOV.U32 R225, RZ, RZ, c[0x0][0x2b8] ;  /* 0x0000ae00ffe17624 */ /* 0x000fe200078e00ff */
[----:B------:R-:W3:Y:S04]  /*19b90*/  LDL R0, [R1] ;  /* 0x0000000001007983 */ /* 0x000ee80000100800 */
[----:B------:R-:W4:Y:S01]  /*19ba0*/  LDL.64 R226, [R1+0x18] ;  /* 0x0000180001e27983 */ /* 0x000f220000100a00 */
[----:B------:R-:W-:Y:S03]  /*19bb0*/  ISETP.NE.AND P4, PT, R225, 0x1, PT ;  /* 0x00000001e100780c */ /* 0x000fe60003f85270 */
[----:B------:R-:W5:Y:S01]  /*19bc0*/  LDL R222, [R1+0x20] ;  /* 0x0000200001de7983 */ /* 0x000f620000100800 */
[----:B--2---:R-:W-:Y:S03]  /*19bd0*/  IMAD R2, R216, 0x60, R223 ;  /* 0x00000060d8027824 */ /* 0x004fe600078e02df */
[----:B------:R-:W2:Y:S01]  /*19be0*/  S2R R223, SR_CTAID.Y ;  /* 0x0000000000df7919 */ /* 0x000ea20000002600 */
[----:B---3--:R-:W-:Y:S02]  /*19bf0*/  ISETP.GT.AND P3, PT, R0, 0x5f, PT ;  /* 0x0000005f0000780c */ /* 0x008fe40003f64270 */
[----:B------:R-:W-:Y:S05]  /*19c00*/  IADD3 R2, R2, -0x60, R0 ;  /* 0xffffffa002027810 */ /* 0x000fea0007ffe000 */
[----:B------:R-:W-:Y:S04]  /*19c10*/  @P4 IMAD.HI.U32 R3, R2, c[0x0][0x2bc], RZ ;  /* 0x0000af0002034a27 */ /* 0x000fe800078e00ff */
[----:B------:R-:W-:Y:S01]  /*19c20*/  IMAD.MOV.U32 R0, RZ, RZ, R2 ;  /* 0x000000ffff007224 */ /* 0x000fe200078e0002 */
[----:B------:R-:W-:Y:S04]  /*19c30*/  @P4 SHF.R.U32.HI R0, RZ, c[0x0][0x2c0], R3 ;  /* 0x0000b000ff004a19 */ /* 0x000fe80000011603 */
[C---:B----4-:R-:W-:Y:S04]  /*19c40*/  @!P3 IADD3 R3, P0, R0.reuse, R226, RZ ;  /* 0x000000e20003b210 */ /* 0x050fe80007f1e0ff */
[----:B-----5:R-:W-:Y:S01]  /*19c50*/  @!P3 LEA.HI.X.SX32 R5, R0, R222, 0x1, P0 ;  /* 0x000000de0005b211 */ /* 0x020fe200000f0eff */
[----:B------:R-:W-:Y:S01]  /*19c60*/  IMAD.MOV R0, RZ, RZ, -R0 ;  /* 0x000000ffff007224 */ /* 0x000fe200078e0a00 */
[----:B------:R-:W-:Y:S01]  /*19c70*/  @!P3 LEA R4, P0, R3, c[0x0][0x2a0], 0x2 ;  /* 0x0000a8000304ba11 */ /* 0x000fe200078010ff */
[----:B--2---:R-:W-:Y:S01]  /*19c80*/  IMAD.WIDE.U32 R226, R223, c[0x0][0x1e8], RZ ;  /* 0x00007a00dfe27a25 */ /* 0x004fe200078e00ff */
[----:B------:R-:W-:Y:S02]  /*19c90*/  SHF.R.S32.HI R222, RZ, 0x1f, R223 ;  /* 0x0000001fffde7819 */ /* 0x000fe400000114df */
[----:B------:R-:W-:Y:S01]  /*19ca0*/  @!P3 LEA.HI.X R5, R3, c[0x0][0x2a4], R5, 0x2, P0 ;  /* 0x0000a9000305ba11 */ /* 0x000fe200000f1405 */
[----:B------:R-:W-:Y:S02]  /*19cb0*/  IMAD R220, R0, c[0x0][0x2b8], R2 ;  /* 0x0000ae0000dc7a24 */ /* 0x000fe400078e0202 */
[----:B------:R-:W-:Y:S02]  /*19cc0*/  IMAD R222, R222, c[0x0][0x1e8], RZ ;  /* 0x00007a00dede7a24 */ /* 0x000fe400078e02ff */
[----:B------:R-:W2:Y:S01]  /*19cd0*/  @!P3 LDG.E R217, [R4.64] ;  /* 0x0000001204d9b981 */ /* 0x000ea2000c1e1900 */
[----:B------:R-:W-:Y:S01]  /*19ce0*/  SHF.R.S32.HI R0, RZ, 0x1f, R220 ;  /* 0x0000001fff007819 */ /* 0x000fe200000114dc */
[----:B------:R-:W-:Y:S04]  /*19cf0*/  IMAD.WIDE.U32 R2, R220, c[0x0][0x1e0], RZ ;  /* 0x00007800dc027a25 */ /* 0x000fe800078e00ff */
        /* <DEDUP_REMOVED lines=17> */
[----:B------:R5:W-:Y:S04]  /*19e10*/  SHFL.IDX PT, R14, R0, 0x2, 0x181f ;  /* 0x00581f00000e7f89 */ /* 0x000be800000e0000 */
[----:B------:R-:W1:Y:S01]  /*19e20*/  SHFL.IDX PT, R2, R2, 0x2, 0x181f ;  /* 0x00581f0002027f89 */ /* 0x000e6200000e0000 */
[C---:B--2---:R-:W-:Y:S04]  /*19e30*/  IADD3 R12, P0, R3.reuse, R241, RZ ;  /* 0x000000f1030c7210 */ /* 0x044fe80007f1e0ff */
[----:B-1-3--:R-:W-:Y:S02]  /*19e40*/  IADD3.X R13, R4, R221, RZ, P0, !PT ;  /* 0x000000dd040d7210 */ /* 0x00afe400007fe4ff */
[-C--:B------:R-:W-:Y:S03]  /*19e50*/  IADD3 R10, P0, R3, R218.reuse, RZ ;  /* 0x000000da030a7210 */ /* 0x080fe60007f1e0ff */
[----:B------:R1:W-:Y:S01]  /*19e60*/  LDGSTS.E.BYPASS.LTC128B.128 [R219+0x8100], [R12.64], !P2 ;  /* 0x081000000cdb7fae */ /* 0x0003e2000d101d52 */
[----:B-----5:R-:W-:Y:S05]  /*19e70*/  SHF.L.U64.HI R0, R230, 0x1, R251 ;  /* 0x00000001e6007819 */ /* 0x020fea00000102fb */
[--C-:B------:R-:W-:Y:S01]  /*19e80*/  IMAD.X R11, R4, 0x1, R0.reuse, P0 ;  /* 0x00000001040b7824 */ /* 0x100fe200000e0600 */
[CC--:B------:R-:W-:Y:S04]  /*19e90*/  IADD3 R8, P0, R6.reuse, R241.reuse, RZ ;  /* 0x000000f106087210 */ /* 0x0c0fe80007f1e0ff */
[----:B------:R1:W-:Y:S01]  /*19ea0*/  LDGSTS.E.BYPASS.LTC128B.128 [R219+0xb100], [R10.64], !P1 ;  /* 0x0b1000000adb7fae */ /* 0x0003e2000c901d52 */
[C-C-:B----4-:R-:W-:Y:S01]  /*19eb0*/  IMAD.X R9, R5.reuse, 0x1, R221.reuse, P0 ;  /* 0x0000000105097824 */ /* 0x150fe200000e06dd */
[-C--:B------:R-:W-:Y:S04]  /*19ec0*/  IADD3 R6, P0, R6, R218.reuse, RZ ;  /* 0x000000da06067210 */ /* 0x080fe80007f1e0ff */
[----:B------:R1:W-:Y:S01]  /*19ed0*/  LDGSTS.E.BYPASS.LTC128B.128 [R219+0x9100], [R8.64], !P2 ;  /* 0x0910000008db7fae */ /* 0x0003e2000d101d52 */
[----:B------:R-:W-:Y:S01]  /*19ee0*/  IMAD.X R7, R5, 0x1, R0, P0 ;  /* 0x0000000105077824 */ /* 0x000fe200000e0600 */
[----:B------:R-:W-:Y:S04]  /*19ef0*/  IADD3 R4, P0, R2, R218, RZ ;  /* 0x000000da02047210 */ /* 0x000fe80007f1e0ff */
[----:B------:R1:W-:Y:S01]  /*19f00*/  LDGSTS.E.BYPASS.LTC128B.128 [R219+0xc100], [R6.64], !P1 ;  /* 0x0c10000006db7fae */ /* 0x0003e2000c901d52 */
[----:B------:R-:W-:Y:S02]  /*19f10*/  IADD3.X R5, R14, R0, RZ, P0, !PT ;  /* 0x000000000e057210 */ /* 0x000fe400007fe4ff */
[----:B------:R-:W-:Y:S05]  /*19f20*/  IADD3 R2, P0, R2, R241, RZ ;  /* 0x000000f102027210 */ /* 0x000fea0007f1e0ff */
[----:B------:R-:W-:Y:S05]  /*19f30*/  IMAD.X R3, R14, 0x1, R221, P0 ;  /* 0x000000010e037824 */ /* 0x000fea00000e06dd */
[----:B------:R1:W-:Y:S04]  /*19f40*/  LDGSTS.E.BYPASS.LTC128B.128 [R219+0xa100], [R2.64], !P2 ;  /* 0x0a10000002db7fae */ /* 0x0003e8000d101d52 */
[----:B------:R1:W-:Y:S02]  /*19f50*/  LDGSTS.E.BYPASS.LTC128B.128 [R219+0xd100], [R4.64], !P1 ;  /* 0x0d10000004db7fae */ /* 0x0003e4000c901d52 */
.L_x_430:
        /* <DEDUP_REMOVED lines=13> */
[C---:B------:R-:W-:Y:S02]  /*1a030*/  IADD3 R0, -R250.reuse, 0x1, R2 ;  /* 0x00000001fa007810 */ /* 0x040fe40007ffe102 */
[----:B------:R-:W-:Y:S02]  /*1a040*/  IADD3 R8, -R250, R2, RZ ;  /* 0x00000002fa087210 */ /* 0x000fe40007ffe1ff */
[----:B---3--:R-:W-:Y:S04]  /*1a050*/  IADD3 R0, -R13, R0, R14 ;  /* 0x000000000d007210 */ /* 0x008fe80007ffe10e */
[C---:B------:R-:W-:Y:S02]  /*1a060*/  IADD3 R7, R0.reuse, c[0x0][0x328], RZ ;  /* 0x0000ca0000077a10 */ /* 0x040fe40007ffe0ff */
[----:B------:R-:W-:Y:S04]  /*1a070*/  IADD3 R6, R0, UR4, RZ ;  /* 0x0000000400067c10 */ /* 0x000fe8000fffe0ff */
[----:B-1----:R-:W-:Y:S01]  /*1a080*/  IADD3 R0, R6, R4, RZ ;  /* 0x0000000406007210 */ /* 0x002fe20007ffe0ff */
        /* <DEDUP_REMOVED lines=15> */
.L_x_433:
[----:B------:R-:W-:Y:S04]  /*1a180*/  MOV R9, c[0x0][0x32c] ;  /* 0x0000cb0000097a02 */ /* 0x000fe80000000f00 */
[----:B------:R-:W-:Y:S11]  /*1a190*/  ISETP.NE.AND P0, PT, R9, 0x1, PT ;  /* 0x000000010900780c */ /* 0x000ff60003f05270 */
[----:B------:R-:W-:Y:S02]  /*1a1a0*/  @!UPT UIADD3 URZ, URZ, URZ, URZ ;  /* 0x0000003f3f3ff290 */ /* 0x000fe4000fffe03f */
[----:B------:R-:W-:Y:S05]  /*1a1b0*/  @P0 IMAD.HI.U32 R9, R4, c[0x0][0x330], RZ ;  /* 0x0000cc0004090a27 */ /* 0x000fea00078e00ff */
[----:B------:R-:W-:Y:S02]  /*1a1c0*/  @P0 SHF.R.U32.HI R4, RZ, c[0x0][0x334], R9 ;  /* 0x0000cd00ff040a19 */ /* 0x000fe40000011609 */
.L_x_434:
[----:B------:R-:W-:Y:S05]  /*1a1d0*/  BSYNC B0 ;  /* 0x0000000000007941 */ /* 0x000fea0003800000 */
.L_x_432:
[----:B------:R-:W-:Y:S05]  /*1a1e0*/  IMAD R4, R4, c[0x0][0x32c], R8 ;  /* 0x0000cb0004047a24 */ /* 0x000fea00078e0208 */
[----:B------:R-:W-:Y:S02]  /*1a1f0*/  IADD3 R9, R4, c[0x0][0x32c], RZ ;  /* 0x0000cb0004097a10 */ /* 0x000fe40007ffe0ff */
[----:B------:R-:W-:Y:S02]  /*1a200*/  IMNMX R0, R0, R4, !PT ;  /* 0x0000000400007217 */ /* 0x000fe40007800200 */
[----:B------:R-:W-:Y:S02]  /*1a210*/  IMNMX R3, R3, R9, PT ;  /* 0x0000000903037217 */ /* 0x000fe40003800200 */
.L_x_431:
[C---:B------:R-:W-:Y:S02]  /*1a220*/  ISETP.GE.AND P0, PT, R2.reuse, 0x2, PT ;  /* 0x000000020200780c */ /* 0x040fe40003f06270 */
[C---:B------:R-:W-:Y:S02]  /*1a230*/  ISETP.GE.AND P1, PT, R2.reuse, 0x9, PT ;  /* 0x000000090200780c */ /* 0x040fe40003f26270 */
[----:B------:R-:W-:Y:S02]  /*1a240*/  LOP3.LUT R215, R215, 0xfffeffff, RZ, 0xc0, !PT ;  /* 0xfffeffffd7d77812 */ /* 0x000fe400078ec0ff */
[C---:B------:R-:W-:Y:S02]  /*1a250*/  ISETP.GE.AND P6, PT, R2.reuse, 0x49, PT ;  /* 0x000000490200780c */ /* 0x040fe40003fc6270 */
[C---:B------:R-:W-:Y:S02]  /*1a260*/  ISETP.GE.AND P5, PT, R2.reuse, 0x4a, PT ;  /* 0x0000004a0200780c */ /* 0x040fe40003fa6270 */
[C---:B------:R-:W-:Y:S02]  /*1a270*/  ISETP.GE.AND P4, PT, R2.reuse, 0x51, PT ;  /* 0x000000510200780c */ /* 0x040fe40003f86270 */
[----:B------:R-:W-:Y:S02]  /*1a280*/  ISETP.GE.AND P3, PT, R2, 0x52, PT ;  /* 0x000000520200780c */ /* 0x000fe40003f66270 */
        /* <DEDUP_REMOVED lines=104> */
[----:B------:R-:W-:Y:S02]  /*1a910*/  ISETP.GT.AND P0, PT, R0, 0x49, !P5 ;  /* 0x000000490000780c */ /* 0x000fe40006f04270 */
[----:B------:R-:W-:Y:S02]  /*1a920*/  LOP3.LUT R215, R215, 0xfffdffff, RZ, 0xc0, !PT ;  /* 0xfffdffffd7d77812 */ /* 0x000fe400078ec0ff */
        /* <DEDUP_REMOVED lines=9> */
[C---:B------:R-:W-:Y:S04]  /*1a9c0*/  ISETP.LT.OR P0, PT, R3.reuse, 0x59, P0 ;  /* 0x000000590300780c */ /* 0x040fe80000701670 */
[----:B------:R-:W-:Y:S02]  /*1a9d0*/  FSEL R188, R16, -INF , !P0 ;  /* 0xff80000010bc7808 */ /* 0x000fe40004000000 */
[----:B------:R-:W-:Y:S04]  /*1a9e0*/  ISETP.GT.AND P0, PT, R0, RZ, !P1 ;  /* 0x000000ff0000720c */ /* 0x000fe80004f04270 */
[----:B------:R-:W-:Y:S04]  /*1a9f0*/  ISETP.LT.OR P0, PT, R3, 0x1, P0 ;  /* 0x000000010300780c */ /* 0x000fe80000701670 */
[----:B------:R-:W-:Y:S02]  /*1aa00*/  FSEL R9, R149, -INF , !P0 ;  /* 0xff80000095097808 */ /* 0x000fe40004000000 */
[----:B------:R-:W-:Y:S11]  /*1aa10*/  ISETP.GE.AND P0, PT, R2, 0x5a, PT ;  /* 0x0000005a0200780c */ /* 0x000ff60003f06270 */
[----:B------:R-:W-:Y:S02]  /*1aa20*/  @!UPT UIADD3 URZ, URZ, URZ, URZ ;  /* 0x0000003f3f3ff290 */ /* 0x000fe4000fffe03f */
[----:B------:R-:W-:Y:S02]  /*1aa30*/  @P0 LOP3.LUT R215, R215, 0x20000, RZ, 0xfc, !PT ;  /* 0x00020000d7d70812 */ /* 0x000fe400078efcff */
[----:B------:R-:W-:Y:S04]  /*1aa40*/  ISETP.GT.AND P0, PT, R0, 0x59, !P0 ;  /* 0x000000590000780c */ /* 0x000fe80004704270 */
[----:B------:R-:W-:Y:S02]  /*1aa50*/  ISETP.LT.OR P0, PT, R3, 0x5a, P0 ;  /* 0x0000005a0300780c */ /* 0x000fe40000701670 */
[----:B------:R-:W1:Y:S02]  /*1aa60*/  SHFL.IDX PT, R3, R5, 0x1, 0x1c1f ;  /* 0x003c1f0005037f89 */ /* 0x000e6400000e0000 */
[----:B------:R-:W-:Y:S02]  /*1aa70*/  FSEL R171, R15, -INF , !P0 ;  /* 0xff8000000fab7808 */ /* 0x000fe40004000000 */
[----:B------:R-:W-:Y:S01]  /*1aa80*/  ISETP.GE.AND P0, PT, R36, 0x1, PT ;  /* 0x000000012400780c */ /* 0x000fe20003f06270 */
[--C-:B-1----:R-:W-:Y:S02]  /*1aa90*/  IMAD.IADD R2, R7, 0x1, R3.reuse ;  /* 0x0000000107027824 */ /* 0x102fe400078e0203 */
[----:B------:R-:W-:Y:S10]  /*1aaa0*/  IMAD.IADD R0, R6, 0x1, R3 ;  /* 0x0000000106007824 */ /* 0x000ff400078e0203 */
        /* <DEDUP_REMOVED lines=14> */
.L_x_437:
[----:B------:R-:W-:Y:S04]  /*1ab90*/  MOV R4, c[0x0][0x32c] ;  /* 0x0000cb0000047a02 */ /* 0x000fe80000000f00 */
[----:B------:R-:W-:Y:S11]  /*1aba0*/  ISETP.NE.AND P0, PT, R4, 0x1, PT ;  /* 0x000000010400780c */ /* 0x000ff60003f05270 */
[----:B------:R-:W-:Y:S02]  /*1abb0*/  @!UPT UIADD3 URZ, URZ, URZ, URZ ;  /* 0x0000003f3f3ff290 */ /* 0x000fe4000fffe03f */
[----:B------:R-:W-:Y:S05]  /*1abc0*/  @P0 IMAD.HI.U32 R4, R3, c[0x0][0x330], RZ ;  /* 0x0000cc0003040a27 */ /* 0x000fea00078e00ff */
[----:B------:R-:W-:Y:S02]  /*1abd0*/  @P0 SHF.R.U32.HI R3, RZ, c[0x0][0x334], R4 ;  /* 0x0000cd00ff030a19 */ /* 0x000fe40000011604 */
.L_x_438:
[----:B------:R-:W-:Y:S05]  /*1abe0*/  BSYNC B0 ;  /* 0x0000000000007941 */ /* 0x000fea0003800000 */
.L_x_436:
[----:B------:R-:W-:Y:S05]  /*1abf0*/  IMAD R3, R3, c[0x0][0x32c], R8 ;  /* 0x0000cb0003037a24 */ /* 0x000fea00078e0208 */
[----:B------:R-:W-:Y:S02]  /*1ac00*/  IADD3 R4, R3, c[0x0][0x32c], RZ ;  /* 0x0000cb0003047a10 */ /* 0x000fe40007ffe0ff */
[----:B------:R-:W-:Y:S02]  /*1ac10*/  IMNMX R0, R0, R3, !PT ;  /* 0x0000000300007217 */ /* 0x000fe40007800200 */
[----:B------:R-:W-:Y:S02]  /*1ac20*/  IMNMX R2, R2, R4, PT ;  /* 0x0000000402027217 */ /* 0x000fe40003800200 */
.L_x_435:
[----:B------:R-:W-:Y:S01]  /*1ac30*/  ISETP.GT.AND P0, PT, R0, RZ, !P1 ;  /* 0x000000ff0000720c */ /* 0x000fe20004f04270 */
[----:B------:R-:W-:Y:S01]  /*1ac40*/  LDSM.16.MT88.4 R44, [R197+0x3100] ;  /* 0x00310000c52c783b */ /* 0x000fe20000004200 */
[----:B------:R-:W-:Y:S02]  /*1ac50*/  LOP3.LUT P1, RZ, R215, 0x800, RZ, 0xc0, !PT ;  /* 0x00000800d7ff7812 */ /* 0x000fe4000782c0ff */
        /* <DEDUP_REMOVED lines=50> */
[C---:B------:R-:W-:Y:S02]  /*1af80*/  LOP3.LUT P0, RZ, R215.reuse, 0x200, RZ, 0xc0, !PT ;  /* 0x00000200d7ff7812 */ /* 0x040fe4000780c0ff */
[----:B------:R-:W-:Y:S02]  /*1af90*/  LOP3.LUT P1, RZ, R215, 0x1, RZ, 0xc0, !PT ;  /* 0x00000001d7ff7812 */ /* 0x000fe4000782c0ff */
        /* <DEDUP_REMOVED lines=37> */
[----:B------:R-:W-:Y:S03]  /*1b1f0*/  ISETP.LT.OR P0, PT, R2, 0x32, P0 ;  /* 0x000000320200780c */ /* 0x000fe60000701670 */
[----:B------:R-:W-:Y:S01]  /*1b200*/  SHFL.BFLY PT, R13, R3, 0x2, 0x1f ;  /* 0x0c401f00030d7f89 */ /* 0x000fe200000e0000 */
[----:B------:R-:W-:Y:S02]  /*1b210*/  FSEL R148, R31, -INF , !P0 ;  /* 0xff8000001f947808 */ /* 0x000fe40004000000 */
[C---:B------:R-:W-:Y:S02]  /*1b220*/  LOP3.LUT P0, RZ, R215.reuse, 0x8, RZ, 0xc0, !PT ;  /* 0x00000008d7ff7812 */ /* 0x040fe4000780c0ff */
[----:B------:R-:W-:Y:S02]  /*1b230*/  FMNMX.FTZ R8, R148, R8, !PT ;  /* 0x0000000894087209 */ /* 0x000fe40007810000 */
[----:B------:R-:W-:Y:S01]  /*1b240*/  ISETP.GT.AND P0, PT, R0, 0x38, !P0 ;  /* 0x000000380000780c */ /* 0x000fe20004704270 */
[----:B------:R-:W-:Y:S03]  /*1b250*/  LDSM.16.MT88.4 R28, [R201+0x100] ;  /* 0x00010000c91c783b */ /* 0x000fe60000004200 */
        /* <DEDUP_REMOVED lines=12> */
[----:B------:R-:W-:Y:S02]  /*1b320*/  ISETP.GT.AND P0, PT, R0, 0x41, !P1 ;  /* 0x000000410000780c */ /* 0x000fe40004f04270 */
        /* <DEDUP_REMOVED lines=9> */
[----:B------:R-:W-:Y:S02]  /*1b3c0*/  ISETP.GT.AND P0, PT, R0, 0x49, !P5 ;  /* 0x000000490000780c */ /* 0x000fe40006f04270 */
        /* <DEDUP_REMOVED lines=8> */
[----:B------:R-:W-:Y:S04]  /*1b450*/  ISETP.LT.OR P0, PT, R2, 0x52, P0 ;  /* 0x000000520200780c */ /* 0x000fe80000701670 */
[----:B------:R-:W-:Y:S02]  /*1b460*/  FSEL R167, R22, -INF , !P0 ;  /* 0xff80000016a77808 */ /* 0x000fe40004000000 */
[----:B------:R-:W-:Y:S01]  /*1b470*/  ISETP.GT.AND P0, PT, R0, 0x58, !P2 ;  /* 0x000000580000780c */ /* 0x000fe20005704270 */
[----:B------:R-:W-:Y:S03]  /*1b480*/  LDSM.16.MT88.4 R20, [R198+0x100] ;  /* 0x00010000c614783b */ /* 0x000fe60000004200 */
[----:B------:R-:W-:Y:S04]  /*1b490*/  ISETP.LT.OR P0, PT, R2, 0x59, P0 ;  /* 0x000000590200780c */ /* 0x000fe80000701670 */
[----:B------:R-:W-:Y:S02]  /*1b4a0*/  FSEL R170, R19, -INF , !P0 ;  /* 0xff80000013aa7808 */ /* 0x000fe40004000000 */
[----:B------:R-:W-:Y:S02]  /*1b4b0*/  ISETP.GT.AND P0, PT, R0, 0x59, !P1 ;  /* 0x000000590000780c */ /* 0x000fe40004f04270 */
[----:B------:R-:W-:Y:S02]  /*1b4c0*/  FMNMX.FTZ R0, R165, R8, !PT ;  /* 0x00000008a5007209 */ /* 0x000fe40007810000 */
[----:B------:R-:W-:Y:S02]  /*1b4d0*/  ISETP.LT.OR P0, PT, R2, 0x5a, P0 ;  /* 0x0000005a0200780c */ /* 0x000fe40000701670 */
[----:B------:R-:W-:Y:S02]  /*1b4e0*/  FMNMX.FTZ R0, R167, R0, !PT ;  /* 0x00000000a7007209 */ /* 0x000fe40007810000 */
[----:B------:R-:W-:Y:S02]  /*1b4f0*/  FSEL R71, R51, -INF , !P0 ;  /* 0xff80000033477808 */ /* 0x000fe40004000000 */
[----:B------:R-:W-:Y:S04]  /*1b500*/  FMNMX.FTZ R0, R170, R0, !PT ;  /* 0x00000000aa007209 */ /* 0x000fe80007810000 */
[----:B------:R-:W-:Y:S05]  /*1b510*/  FMNMX.FTZ R0, R71, R0, !PT ;  /* 0x0000000047007209 */ /* 0x000fea0007810000 */
[----:B------:R-:W1:Y:S02]  /*1b520*/  SHFL.BFLY PT, R2, R0, 0x2, 0x1f ;  /* 0x0c401f0000027f89 */ /* 0x000e6400000e0000 */
[----:B-1----:R-:W-:Y:S02]  /*1b530*/  FMNMX.FTZ R2, R0, R2, !PT ;  /* 0x0000000200027209 */ /* 0x002fe40007810000 */
[----:B------:R-:W-:Y:S05]  /*1b540*/  FMNMX.FTZ R3, R3, R13, !PT ;  /* 0x0000000d03037209 */ /* 0x000fea0007810000 */
[----:B------:R-:W1:Y:S02]  /*1b550*/  SHFL.BFLY PT, R68, R3, 0x1, 0x1f ;  /* 0x0c201f0003447f89 */ /* 0x000e6400000e0000 */
[----:B-1----:R-:W-:Y:S06]  /*1b560*/  FMNMX.FTZ R68, R3, R68, !PT ;  /* 0x0000004403447209 */ /* 0x002fec0007810000 */
[----:B------:R-:W1:Y:S01]  /*1b570*/  SHFL.BFLY PT, R3, R2, 0x1, 0x1f ;  /* 0x0c201f0002037f89 */ /* 0x000e6200000e0000 */
[C---:B------:R-:W-:Y:S01]  /*1b580*/  FSETP.NEU.FTZ.AND P0, PT, R68.reuse, -INF , PT ;  /* 0xff8000004400780b */ /* 0x040fe20003f1d000 */
[C---:B------:R-:W-:Y:S03]  /*1b590*/  FMUL.FTZ R132, R68.reuse, c[0x0][0x2d0] ;  /* 0x0000b40044847a20 */ /* 0x040fe60000410000 */
[----:B------:R-:W-:Y:S02]  /*1b5a0*/  FSEL R0, R68, RZ, P0 ;  /* 0x000000ff44007208 */ /* 0x000fe40000000000 */
[----:B------:R-:W-:Y:S03]  /*1b5b0*/  FSEL R132, R132, RZ, P0 ;  /* 0x000000ff84847208 */ /* 0x000fe60000000000 */
[----:B------:R-:W-:Y:S02]  /*1b5c0*/  FADD.FTZ R0, -R0, R69 ;  /* 0x0000004500007221 */ /* 0x000fe40000010100 */
[--C-:B------:R-:W-:Y:S02]  /*1b5d0*/  FFMA.FTZ R12, R12, c[0x0][0x2d0], -R132.reuse ;  /* 0x0000b4000c0c7a23 */ /* 0x100fe40000010884 */
[----:B------:R-:W-:Y:S02]  /*1b5e0*/  FMUL.FTZ R0, R0, c[0x0][0x2d0] ;  /* 0x0000b40000007a20 */ /* 0x000fe40000410000 */
[----:B------:R2:W-:Y:S01]  /*1b5f0*/  MUFU.EX2 R238, R12 ;  /* 0x0000000c00ee7308 */ /* 0x0005e20000000800 */
[--C-:B------:R-:W-:Y:S02]  /*1b600*/  FFMA.FTZ R9, R9, c[0x0][0x2d0], -R132.reuse ;  /* 0x0000b40009097a23 */ /* 0x100fe40000010884 */
[--C-:B------:R-:W-:Y:S02]  /*1b610*/  FFMA.FTZ R11, R11, c[0x0][0x2d0], -R132.reuse ;  /* 0x0000b4000b0b7a23 */ /* 0x100fe40000010884 */
[----:B------:R-:W-:Y:S01]  /*1b620*/  FFMA.FTZ R10, R10, c[0x0][0x2d0], -R132 ;  /* 0x0000b4000a0a7a23 */ /* 0x000fe20000010884 */
[----:B-1----:R-:W-:Y:S04]  /*1b630*/  FMNMX.FTZ R3, R3, R2, !PT ;  /* 0x0000000203037209 */ /* 0x002fe80007810000 */
[----:B------:R1:W3:Y:S01]  /*1b640*/  MUFU.EX2 R2, R0 ;  /* 0x0000000000027308 */ /* 0x0002e20000000800 */
[C---:B------:R-:W-:Y:S01]  /*1b650*/  FSETP.NEU.FTZ.AND P0, PT, R3.reuse, -INF , PT ;  /* 0xff8000000300780b */ /* 0x040fe20003f1d000 */
[----:B------:R-:W-:Y:S05]  /*1b660*/  FMUL.FTZ R69, R3, c[0x0][0x2d0] ;  /* 0x0000b40003457a20 */ /* 0x000fea0000410000 */
[----:B------:R-:W-:Y:S03]  /*1b670*/  FSEL R69, R69, RZ, P0 ;  /* 0x000000ff45457208 */ /* 0x000fe60000000000 */
[----:B------:R4:W-:Y:S02]  /*1b680*/  MUFU.EX2 R237, R9 ;  /* 0x0000000900ed7308 */ /* 0x0009e40000000800 */
[--C-:B------:R-:W-:Y:S01]  /*1b690*/  FFMA.FTZ R4, R4, c[0x0][0x2d0], -R69.reuse ;  /* 0x0000b40004047a23 */ /* 0x100fe20000010845 */
[----:B--2---:R-:W2:Y:S01]  /*1b6a0*/  LDSM.16.MT88.4 R12, [R197+0x100] ;  /* 0x00010000c50c783b */ /* 0x004ea20000004200 */
[--C-:B------:R-:W-:Y:S02]  /*1b6b0*/  FFMA.FTZ R6, R6, c[0x0][0x2d0], -R69.reuse ;  /* 0x0000b40006067a23 */ /* 0x100fe40000010845 */
[--C-:B------:R-:W-:Y:S02]  /*1b6c0*/  FFMA.FTZ R5, R5, c[0x0][0x2d0], -R69.reuse ;  /* 0x0000b40005057a23 */ /* 0x100fe40000010845 */
[--C-:B------:R-:W-:Y:S02]  /*1b6d0*/  FFMA.FTZ R7, R7, c[0x0][0x2d0], -R69.reuse ;  /* 0x0000b40007077a23 */ /* 0x100fe40000010845 */
[----:B------:R-:W5:Y:S01]  /*1b6e0*/  MUFU.EX2 R240, R11 ;  /* 0x0000000b00f07308 */ /* 0x000f620000000800 */
[----:B-1----:R-:W-:Y:S01]  /*1b6f0*/  FSEL R0, R3, RZ, P0 ;  /* 0x000000ff03007208 */ /* 0x002fe20000000000 */
[----:B---3--:R-:W-:Y:S01]  /*1b700*/  FMUL.FTZ R8, R2, R80 ;  /* 0x0000005002087220 */ /* 0x008fe20000410000 */
[----:B------:R-:W-:Y:S01]  /*1b710*/  ISETP.GT.AND P0, PT, R216, R252, PT ;  /* 0x000000fcd800720c */ /* 0x000fe20003f04270 */
[----:B------:R-:W-:Y:S02]  /*1b720*/  FMUL.FTZ R16, R2, R88 ;  /* 0x0000005802107220 */ /* 0x000fe40000410000 */
[----:B------:R-:W-:Y:S04]  /*1b730*/  FADD.FTZ R0, -R0, R70 ;  /* 0x0000004600007221 */ /* 0x000fe80000010100 */
[----:B------:R-:W1:Y:S01]  /*1b740*/  MUFU.EX2 R239, R10 ;  /* 0x0000000a00ef7308 */ /* 0x000e620000000800 */
[----:B------:R-:W-:Y:S02]  /*1b750*/  FMUL.FTZ R17, R2, R89 ;  /* 0x0000005902117220 */ /* 0x000fe40000410000 */
[----:B------:R-:W-:Y:S02]  /*1b760*/  FMUL.FTZ R0, R0, c[0x0][0x2d0] ;  /* 0x0000b40000007a20 */ /* 0x000fe40000410000 */
[C---:B----4-:R-:W-:Y:S02]  /*1b770*/  FMUL.FTZ R9, R2.reuse, R81 ;  /* 0x0000005102097220 */ /* 0x050fe40000410000 */
[C---:B------:R-:W-:Y:S02]  /*1b780*/  FMUL.FTZ R24, R2.reuse, R96 ;  /* 0x0000006002187220 */ /* 0x040fe40000410000 */
[C---:B------:R-:W-:Y:S01]  /*1b790*/  FMUL.FTZ R25, R2.reuse, R97 ;  /* 0x0000006102197220 */ /* 0x040fe20000410000 */
[----:B------:R3:W-:Y:S01]  /*1b7a0*/  MUFU.EX2 R168, R4 ;  /* 0x0000000400a87308 */ /* 0x0007e20000000800 */
[--C-:B------:R-:W-:Y:S02]  /*1b7b0*/  FFMA.FTZ R70, R133, c[0x0][0x2d0], -R69.reuse ;  /* 0x0000b40085467a23 */ /* 0x100fe40000010845 */
[----:B------:R-:W-:Y:S01]  /*1b7c0*/  FMUL.FTZ R32, R2, R104 ;  /* 0x0000006802207220 */ /* 0x000fe20000410000 */
[----:B-----5:R-:W-:Y:S01]  /*1b7d0*/  F2FP.BF16.PACK_AB R72, R240, R237 ;  /* 0x000000edf048723e */ /* 0x020fe200000010ff */
[C---:B------:R-:W-:Y:S02]  /*1b7e0*/  FMUL.FTZ R33, R2.reuse, R105 ;  /* 0x0000006902217220 */ /* 0x040fe40000410000 */
[C---:B------:R-:W-:Y:S02]  /*1b7f0*/  FMUL.FTZ R52, R2.reuse, R52 ;  /* 0x0000003402347220 */ /* 0x040fe40000410000 */
[C---:B------:R-:W-:Y:S01]  /*1b800*/  FMUL.FTZ R53, R2.reuse, R53 ;  /* 0x0000003502357220 */ /* 0x040fe20000410000 */
[----:B------:R-:W4:Y:S01]  /*1b810*/  MUFU.EX2 R236, R6 ;  /* 0x0000000600ec7308 */ /* 0x000f220000000800 */
[C---:B------:R-:W-:Y:S02]  /*1b820*/  FMUL.FTZ R56, R2.reuse, R56 ;  /* 0x0000003802387220 */ /* 0x040fe40000410000 */
[----:B------:R-:W-:Y:S01]  /*1b830*/  FMUL.FTZ R57, R2, R57 ;  /* 0x0000003902397220 */ /* 0x000fe20000410000 */
[----:B-1----:R-:W-:Y:S01]  /*1b840*/  F2FP.BF16.PACK_AB R74, R238, R239 ;  /* 0x000000efee4a723e */ /* 0x002fe200000010ff */
[C---:B------:R-:W-:Y:S02]  /*1b850*/  FMUL.FTZ R60, R2.reuse, R60 ;  /* 0x0000003c023c7220 */ /* 0x040fe40000410000 */
[C---:B------:R-:W-:Y:S02]  /*1b860*/  FMUL.FTZ R61, R2.reuse, R61 ;  /* 0x0000003d023d7220 */ /* 0x040fe40000410000 */
[C---:B------:R-:W-:Y:S01]  /*1b870*/  FMUL.FTZ R64, R2.reuse, R64 ;  /* 0x0000004002407220 */ /* 0x040fe20000410000 */
[----:B------:R1:W-:Y:S01]  /*1b880*/  MUFU.EX2 R235, R5 ;  /* 0x0000000500eb7308 */ /* 0x0003e20000000800 */
[C---:B------:R-:W-:Y:S02]  /*1b890*/  FMUL.FTZ R65, R2.reuse, R65 ;  /* 0x0000004102417220 */ /* 0x040fe40000410000 */
[----:B---3--:R-:W-:Y:S07]  /*1b8a0*/  FMUL.FTZ R4, R2, R76 ;  /* 0x0000004c02047220 */ /* 0x008fee0000410000 */
[----:B------:R-:W3:Y:S01]  /*1b8b0*/  MUFU.EX2 R234, R7 ;  /* 0x0000000700ea7308 */ /* 0x000ee20000000800 */
[----:B----4-:R-:W-:Y:S09]  /*1b8c0*/  F2FP.BF16.PACK_AB R73, R236, R168 ;  /* 0x000000a8ec49723e */ /* 0x010ff200000010ff */
[----:B------:R-:W4:Y:S01]  /*1b8d0*/  MUFU.EX2 R0, R0 ;  /* 0x0000000000007308 */ /* 0x000f220000000800 */
[----:B-1----:R-:W-:Y:S01]  /*1b8e0*/  FMUL.FTZ R5, R2, R77 ;  /* 0x0000004d02057220 */ /* 0x002fe20000410000 */
[----:B---3--:R-:W-:Y:S01]  /*1b8f0*/  F2FP.BF16.PACK_AB R75, R234, R235 ;  /* 0x000000ebea4b723e */ /* 0x008fe200000010ff */
        /* <DEDUP_REMOVED lines=62> */
[--C-:B------:R-:W-:Y:S01]  /*1bce0*/  FFMA.FTZ R44, R48, c[0x0][0x2d0], -R132.reuse ;  /* 0x0000b400302c7a23 */ /* 0x100fe20000010884 */
[----:B------:R4:W-:Y:S01]  /*1bcf0*/  MUFU.EX2 R108, R70 ;  /* 0x00000046006c7308 */ /* 0x0009e20000000800 */
[C---:B------:R-:W-:Y:S03]  /*1bd00*/  FMUL.FTZ R45, R2.reuse, R117 ;  /* 0x00000075022d7220 */ /* 0x040fe60000410000 */
[--C-:B------:R-:W-:Y:S02]  /*1bd10*/  FFMA.FTZ R48, R49, c[0x0][0x2d0], -R132.reuse ;  /* 0x0000b40031307a23 */ /* 0x100fe40000010884 */
[C---:B-1----:R-:W-:Y:S02]  /*1bd20*/  FMUL.FTZ R40, R2.reuse, R112 ;  /* 0x0000007002287220 */ /* 0x042fe40000410000 */
[----:B------:R-:W-:Y:S01]  /*1bd30*/  LDSM.16.MT88.4 R112, [R197+0x5900] ;  /* 0x00590000c570783b */ /* 0x000fe20000004200 */
[----:B------:R-:W-:Y:S01]  /*1bd40*/  FMUL.FTZ R49, R2, R121 ;  /* 0x0000007902317220 */ /* 0x000fe20000410000 */
[----:B------:R1:W-:Y:S03]  /*1bd50*/  MUFU.EX2 R110, R44 ;  /* 0x0000002c006e7308 */ /* 0x0003e60000000800 */
[C---:B------:R-:W-:Y:S07]  /*1bd60*/  HMMA.16816.F32.BF16 R40, R72.reuse, R46, R40 ;  /* 0x0000002e4828723c */ /* 0x040fee0000041828 */
[C---:B------:R-:W-:Y:S01]  /*1bd70*/  FMUL.FTZ R47, R0.reuse, R119 ;  /* 0x00000077002f7220 */ /* 0x040fe20000410000 */
[----:B------:R5:W2:Y:S01]  /*1bd80*/  MUFU.EX2 R232, R48 ;  /* 0x0000003000e87308 */ /* 0x000aa20000000800 */
[----:B------:R-:W-:Y:S03]  /*1bd90*/  FMUL.FTZ R46, R0, R118 ;  /* 0x00000076002e7220 */ /* 0x000fe60000410000 */
[--C-:B----4-:R-:W-:Y:S02]  /*1bda0*/  FFMA.FTZ R70, R135, c[0x0][0x2d0], -R69.reuse ;  /* 0x0000b40087467a23 */ /* 0x110fe40000010845 */
[C---:B-1----:R-:W-:Y:S04]  /*1bdb0*/  FMUL.FTZ R44, R2.reuse, R116 ;  /* 0x00000074022c7220 */ /* 0x042fe80000410000 */
[----:B------:R1:W-:Y:S03]  /*1bdc0*/  MUFU.EX2 R116, R70 ;  /* 0x0000004600747308 */ /* 0x0003e60000000800 */
[C---:B------:R-:W-:Y:S03]  /*1bdd0*/  HMMA.16816.F32.BF16 R44, R72.reuse, R76, R44 ;  /* 0x0000004c482c723c */ /* 0x040fe6000004182c */
[----:B-----5:R-:W-:Y:S02]  /*1bde0*/  FMUL.FTZ R48, R2, R120 ;  /* 0x0000007802307220 */ /* 0x020fe40000410000 */
[----:B------:R-:W-:Y:S05]  /*1bdf0*/  LDSM.16.MT88.4 R120, [R198+0x5900] ;  /* 0x00590000c678783b */ /* 0x000fea0000004200 */
[C---:B------:R-:W-:Y:S03]  /*1be00*/  HMMA.16816.F32.BF16 R48, R72.reuse, R78, R48 ;  /* 0x0000004e4830723c */ /* 0x040fe60000041830 */
[----:B------:R-:W4:Y:S05]  /*1be10*/  LDSM.16.MT88.4 R76, [R197+0x900] ;  /* 0x00090000c54c783b */ /* 0x000f2a0000004200 */
[C---:B--2---:R-:W-:Y:S04]  /*1be20*/  HMMA.16816.F32.BF16 R52, R72.reuse, R80, R52 ;  /* 0x000000504834723c */ /* 0x044fe80000041834 */
[--C-:B-1----:R-:W-:Y:S04]  /*1be30*/  FFMA.FTZ R70, R136, c[0x0][0x2d0], -R69.reuse ;  /* 0x0000b40088467a23 */ /* 0x102fe80000010845 */
[C---:B------:R-:W-:Y:S01]  /*1be40*/  HMMA.16816.F32.BF16 R56, R72.reuse, R82, R56 ;  /* 0x000000524838723c */ /* 0x040fe20000041838 */
[----:B------:R1:W2:Y:S01]  /*1be50*/  MUFU.EX2 R229, R70 ;  /* 0x0000004600e57308 */ /* 0x0002a20000000800 */
[----:B------:R-:W5:Y:S06]  /*1be60*/  LDSM.16.MT88.4 R80, [R198+0x900] ;  /* 0x00090000c650783b */ /* 0x000f6c0000004200 */
[C---:B---3--:R-:W-:Y:S08]  /*1be70*/  HMMA.16816.F32.BF16 R60, R72.reuse, R84, R60 ;  /* 0x00000054483c723c */ /* 0x048ff0000004183c */
[----:B------:R-:W-:Y:S01]  /*1be80*/  HMMA.16816.F32.BF16 R64, R72, R86, R64 ;  /* 0x000000564840723c */ /* 0x000fe20000041840 */
[----:B------:R-:W3:Y:S06]  /*1be90*/  LDSM.16.MT88.4 R84, [R197+0x3900] ;  /* 0x00390000c554783b */ /* 0x000eec0000004200 */
[----:B------:R-:W-:Y:S01]  /*1bea0*/  F2FP.BF16.PACK_AB R72, R111, R233 ;  /* 0x000000e96f48723e */ /* 0x000fe200000010ff */
[--C-:B-1----:R-:W-:Y:S01]  /*1beb0*/  FFMA.FTZ R70, R138, c[0x0][0x2d0], -R132.reuse ;  /* 0x0000b4008a467a23 */ /* 0x102fe20000010884 */
[----:B------:R-:W-:Y:S03]  /*1bec0*/  F2FP.BF16.PACK_AB R74, R232, R110 ;  /* 0x0000006ee84a723e */ /* 0x000fe600000010ff */
[----:B------:R1:W-:Y:S01]  /*1bed0*/  MUFU.EX2 R226, R70 ;  /* 0x0000004600e27308 */ /* 0x0003e20000000800 */
[----:B------:R-:W-:Y:S02]  /*1bee0*/  F2FP.BF16.PACK_AB R73, R108, R109 ;  /* 0x0000006d6c49723e */ /* 0x000fe400000010ff */
[----:B--2---:R-:W-:Y:S07]  /*1bef0*/  F2FP.BF16.PACK_AB R75, R229, R116 ;  /* 0x00000074e54b723e */ /* 0x004fee00000010ff */
[C---:B----4-:R-:W-:Y:S08]  /*1bf00*/  HMMA.16816.F32.BF16 R4, R72.reuse, R76, R4 ;  /* 0x0000004c4804723c */ /* 0x050ff00000041804 */
[C---:B------:R-:W-:Y:S01]  /*1bf10*/  HMMA.16816.F32.BF16 R8, R72.reuse, R78, R8 ;  /* 0x0000004e4808723c */ /* 0x040fe20000041808 */
[----:B------:R-:W2:Y:S03]  /*1bf20*/  LDSM.16.MT88.4 R76, [R198+0x3900] ;  /* 0x00390000c64c783b */ /* 0x000ea60000004200 */
[--C-:B-1----:R-:W-:Y:S04]  /*1bf30*/  FFMA.FTZ R70, R140, c[0x0][0x2d0], -R132.reuse ;  /* 0x0000b4008c467a23 */ /* 0x102fe80000010884 */
[C---:B-----5:R-:W-:Y:S01]  /*1bf40*/  HMMA.16816.F32.BF16 R12, R72.reuse, R80, R12 ;  /* 0x00000050480c723c */ /* 0x060fe2000004180c */
[----:B------:R1:W4:Y:S07]  /*1bf50*/  MUFU.EX2 R227, R70 ;  /* 0x0000004600e37308 */ /* 0x00032e0000000800 */
[C---:B------:R-:W-:Y:S01]  /*1bf60*/  HMMA.16816.F32.BF16 R16, R72.reuse, R82, R16 ;  /* 0x000000524810723c */ /* 0x040fe20000041810 */
[----:B------:R-:W5:Y:S07]  /*1bf70*/  LDSM.16.MT88.4 R80, [R201+0x3900] ;  /* 0x00390000c950783b */ /* 0x000f6e0000004200 */
[C---:B------:R-:W-:Y:S08]  /*1bf80*/  HMMA.16816.F32.BF16 R20, R72.reuse, R88, R20 ;  /* 0x000000584814723c */ /* 0x040ff00000041814 */
[C---:B------:R-:W-:Y:S01]  /*1bf90*/  HMMA.16816.F32.BF16 R24, R72.reuse, R90, R24 ;  /* 0x0000005a4818723c */ /* 0x040fe20000041818 */
[----:B------:R-:W4:Y:S03]  /*1bfa0*/  LDSM.16.MT88.4 R88, [R200+0x3900] ;  /* 0x00390000c858783b */ /* 0x000f260000004200 */
[--C-:B-1----:R-:W-:Y:S04]  /*1bfb0*/  FFMA.FTZ R70, R142, c[0x0][0x2d0], -R132.reuse ;  /* 0x0000b4008e467a23 */ /* 0x102fe80000010884 */
[C---:B------:R-:W-:Y:S01]  /*1bfc0*/  HMMA.16816.F32.BF16 R28, R72.reuse, R92, R28 ;  /* 0x0000005c481c723c */ /* 0x040fe2000004181c */
[----:B------:R1:W-:Y:S07]  /*1bfd0*/  MUFU.EX2 R119, R70 ;  /* 0x0000004600777308 */ /* 0x0003ee0000000800 */
[C---:B------:R-:W-:Y:S01]  /*1bfe0*/  HMMA.16816.F32.BF16 R32, R72.reuse, R94, R32 ;  /* 0x0000005e4820723c */ /* 0x040fe20000041820 */
[----:B------:R-:W-:Y:S07]  /*1bff0*/  LDSM.16.MT88.4 R92, [R200+0x4100] ;  /* 0x00410000c85c783b */ /* 0x000fee0000004200 */
[C---:B---3--:R-:W-:Y:S08]  /*1c000*/  HMMA.16816.F32.BF16 R36, R72.reuse, R84, R36 ;  /* 0x000000544824723c */ /* 0x048ff00000041824 */
[C---:B------:R-:W-:Y:S01]  /*1c010*/  HMMA.16816.F32.BF16 R40, R72.reuse, R86, R40 ;  /* 0x000000564828723c */ /* 0x040fe20000041828 */
[----:B------:R-:W-:Y:S03]  /*1c020*/  LDSM.16.MT88.4 R84, [R198+0x1100] ;  /* 0x00110000c654783b */ /* 0x000fe60000004200 */
[--C-:B-1----:R-:W-:Y:S04]  /*1c030*/  FFMA.FTZ R70, R144, c[0x0][0x2d0], -R132.reuse ;  /* 0x0000b40090467a23 */ /* 0x102fe80000010884 */
[C---:B--2---:R-:W-:Y:S01]  /*1c040*/  HMMA.16816.F32.BF16 R44, R72.reuse, R76, R44 ;  /* 0x0000004c482c723c */ /* 0x044fe2000004182c */
[----:B------:R1:W2:Y:S07]  /*1c050*/  MUFU.EX2 R225, R70 ;  /* 0x0000004600e17308 */ /* 0x0002ae0000000800 */
[C---:B------:R-:W-:Y:S01]  /*1c060*/  HMMA.16816.F32.BF16 R48, R72.reuse, R78, R48 ;  /* 0x0000004e4830723c */ /* 0x040fe20000041830 */
[----:B------:R-:W3:Y:S07]  /*1c070*/  LDSM.16.MT88.4 R76, [R197+0x1100] ;  /* 0x00110000c54c783b */ /* 0x000eee0000004200 */
[C---:B-----5:R-:W-:Y:S08]  /*1c080*/  HMMA.16816.F32.BF16 R52, R72.reuse, R80, R52 ;  /* 0x000000504834723c */ /* 0x060ff00000041834 */
[C---:B------:R-:W-:Y:S01]  /*1c090*/  HMMA.16816.F32.BF16 R56, R72.reuse, R82, R56 ;  /* 0x000000524838723c */ /* 0x040fe20000041838 */
[----:B------:R-:W5:Y:S03]  /*1c0a0*/  LDSM.16.MT88.4 R80, [R201+0x1100] ;  /* 0x00110000c950783b */ /* 0x000f660000004200 */
[--C-:B-1----:R-:W-:Y:S04]  /*1c0b0*/  FFMA.FTZ R70, R137, c[0x0][0x2d0], -R69.reuse ;  /* 0x0000b40089467a23 */ /* 0x102fe80000010845 */
[C---:B----4-:R-:W-:Y:S01]  /*1c0c0*/  HMMA.16816.F32.BF16 R60, R72.reuse, R88, R60 ;  /* 0x00000058483c723c */ /* 0x050fe2000004183c */
[----:B------:R1:W-:Y:S07]  /*1c0d0*/  MUFU.EX2 R118, R70 ;  /* 0x0000004600767308 */ /* 0x0003ee0000000800 */
[----:B------:R-:W-:Y:S01]  /*1c0e0*/  HMMA.16816.F32.BF16 R64, R72, R90, R64 ;  /* 0x0000005a4840723c */ /* 0x000fe20000041840 */
[----:B------:R-:W4:Y:S06]  /*1c0f0*/  LDSM.16.MT88.4 R88, [R200+0x1100] ;  /* 0x00110000c858783b */ /* 0x000f2c0000004200 */
[----:B------:R-:W-:Y:S02]  /*1c100*/  F2FP.BF16.PACK_AB R72, R227, R226 ;  /* 0x000000e2e348723e */ /* 0x000fe400000010ff */
[----:B--2---:R-:W-:Y:S03]  /*1c110*/  F2FP.BF16.PACK_AB R74, R225, R119 ;  /* 0x00000077e14a723e */ /* 0x004fe600000010ff */
        /* <DEDUP_REMOVED lines=18> */
[C---:B-----5:R-:W-:Y:S08]  /*1c240*/  HMMA.16816.F32.BF16 R20, R72.reuse, R80, R20 ;  /* 0x000000504814723c */ /* 0x060ff00000041814 */
[C---:B------:R-:W-:Y:S01]  /*1c250*/  HMMA.16816.F32.BF16 R24, R72.reuse, R82, R24 ;  /* 0x000000524818723c */ /* 0x040fe20000041818 */
[----:B------:R-:W5:Y:S07]  /*1c260*/  LDSM.16.MT88.4 R80, [R201+0x4100] ;  /* 0x00410000c950783b */ /* 0x000f6e0000004200 */
[C---:B----4-:R-:W-:Y:S04]  /*1c270*/  HMMA.16816.F32.BF16 R28, R72.reuse, R88, R28 ;  /* 0x00000058481c723c */ /* 0x050fe8000004181c */
[--C-:B-1----:R-:W-:Y:S04]  /*1c280*/  FFMA.FTZ R70, R150, c[0x0][0x2d0], -R132.reuse ;  /* 0x0000b40096467a23 */ /* 0x102fe80000010884 */
[C---:B------:R-:W-:Y:S01]  /*1c290*/  HMMA.16816.F32.BF16 R32, R72.reuse, R90, R32 ;  /* 0x0000005a4820723c */ /* 0x040fe20000041820 */
[----:B------:R1:W-:Y:S01]  /*1c2a0*/  MUFU.EX2 R189, R70 ;  /* 0x0000004600bd7308 */ /* 0x0003e20000000800 */
[----:B------:R-:W4:Y:S06]  /*1c2b0*/  LDSM.16.MT88.4 R88, [R197+0x1900] ;  /* 0x00190000c558783b */ /* 0x000f2c0000004200 */
[C---:B--2---:R-:W-:Y:S08]  /*1c2c0*/  HMMA.16816.F32.BF16 R36, R72.reuse, R76, R36 ;  /* 0x0000004c4824723c */ /* 0x044ff00000041824 */
[C---:B------:R-:W-:Y:S01]  /*1c2d0*/  HMMA.16816.F32.BF16 R40, R72.reuse, R78, R40 ;  /* 0x0000004e4828723c */ /* 0x040fe20000041828 */
[----:B------:R-:W2:Y:S07]  /*1c2e0*/  LDSM.16.MT88.4 R76, [R198+0x1900] ;  /* 0x00190000c64c783b */ /* 0x000eae0000004200 */
[C---:B---3--:R-:W-:Y:S04]  /*1c2f0*/  HMMA.16816.F32.BF16 R44, R72.reuse, R84, R44 ;  /* 0x00000054482c723c */ /* 0x048fe8000004182c */
[--C-:B-1----:R-:W-:Y:S04]  /*1c300*/  FFMA.FTZ R70, R151, c[0x0][0x2d0], -R132.reuse ;  /* 0x0000b40097467a23 */ /* 0x102fe80000010884 */
[C---:B------:R-:W-:Y:S01]  /*1c310*/  HMMA.16816.F32.BF16 R48, R72.reuse, R86, R48 ;  /* 0x000000564830723c */ /* 0x040fe20000041830 */
[----:B------:R1:W3:Y:S01]  /*1c320*/  MUFU.EX2 R151, R70 ;  /* 0x0000004600977308 */ /* 0x0002e20000000800 */
[----:B------:R-:W-:Y:S06]  /*1c330*/  LDSM.16.MT88.4 R84, [R200+0x1900] ;  /* 0x00190000c854783b */ /* 0x000fec0000004200 */
[C---:B-----5:R-:W-:Y:S08]  /*1c340*/  HMMA.16816.F32.BF16 R52, R72.reuse, R80, R52 ;  /* 0x000000504834723c */ /* 0x060ff00000041834 */
[C---:B------:R-:W-:Y:S01]  /*1c350*/  HMMA.16816.F32.BF16 R56, R72.reuse, R82, R56 ;  /* 0x000000524838723c */ /* 0x040fe20000041838 */
[----:B------:R-:W5:Y:S07]  /*1c360*/  LDSM.16.MT88.4 R80, [R201+0x1900] ;  /* 0x00190000c950783b */ /* 0x000f6e0000004200 */
        /* <DEDUP_REMOVED lines=17> */
[C---:B----4-:R-:W-:Y:S08]  /*1c480*/  HMMA.16816.F32.BF16 R4, R72.reuse, R88, R4 ;  /* 0x000000584804723c */ /* 0x050ff00000041804 */
[C---:B------:R-:W-:Y:S01]  /*1c490*/  HMMA.16816.F32.BF16 R8, R72.reuse, R90, R8 ;  /* 0x0000005a4808723c */ /* 0x040fe20000041808 */
[----:B------:R-:W3:Y:S07]  /*1c4a0*/  LDSM.16.MT88.4 R88, [R197+0x4900] ;  /* 0x00490000c558783b */ /* 0x000eee0000004200 */
[C---:B--2---:R-:W-:Y:S04]  /*1c4b0*/  HMMA.16816.F32.BF16 R12, R72.reuse, R76, R12 ;  /* 0x0000004c480c723c */ /* 0x044fe8000004180c */
[--C-:B-1----:R-:W-:Y:S04]  /*1c4c0*/  FFMA.FTZ R70, R160, c[0x0][0x2d0], -R132.reuse ;  /* 0x0000b400a0467a23 */ /* 0x102fe80000010884 */
[C---:B------:R-:W-:Y:S01]  /*1c4d0*/  HMMA.16816.F32.BF16 R16, R72.reuse, R78, R16 ;  /* 0x0000004e4810723c */ /* 0x040fe20000041810 */
[----:B------:R1:W2:Y:S01]  /*1c4e0*/  MUFU.EX2 R144, R70 ;  /* 0x0000004600907308 */ /* 0x0002a20000000800 */
[----:B------:R-:W4:Y:S06]  /*1c4f0*/  LDSM.16.MT88.4 R76, [R198+0x4900] ;  /* 0x00490000c64c783b */ /* 0x000f2c0000004200 */
[C---:B-----5:R-:W-:Y:S08]  /*1c500*/  HMMA.16816.F32.BF16 R20, R72.reuse, R80, R20 ;  /* 0x000000504814723c */ /* 0x060ff00000041814 */
[C---:B------:R-:W-:Y:S01]  /*1c510*/  HMMA.16816.F32.BF16 R24, R72.reuse, R82, R24 ;  /* 0x000000524818723c */ /* 0x040fe20000041818 */
[----:B------:R-:W5:Y:S07]  /*1c520*/  LDSM.16.MT88.4 R80, [R197+0x2100] ;  /* 0x00210000c550783b */ /* 0x000f6e0000004200 */
[C---:B------:R-:W-:Y:S04]  /*1c530*/  HMMA.16816.F32.BF16 R28, R72.reuse, R84, R28 ;  /* 0x00000054481c723c */ /* 0x040fe8000004181c */
[--C-:B-1----:R-:W-:Y:S04]  /*1c540*/  FFMA.FTZ R70, R162, c[0x0][0x2d0], -R132.reuse ;  /* 0x0000b400a2467a23 */ /* 0x102fe80000010884 */
[C---:B------:R-:W-:Y:S01]  /*1c550*/  HMMA.16816.F32.BF16 R32, R72.reuse, R86, R32 ;  /* 0x000000564820723c */ /* 0x040fe20000041820 */
[----:B------:R1:W-:Y:S01]  /*1c560*/  MUFU.EX2 R143, R70 ;  /* 0x00000046008f7308 */ /* 0x0003e20000000800 */
[----:B------:R-:W2:Y:S06]  /*1c570*/  LDSM.16.MT88.4 R84, [R198+0x2100] ;  /* 0x00210000c654783b */ /* 0x000eac0000004200 */
[C---:B---3--:R-:W-:Y:S08]  /*1c580*/  HMMA.16816.F32.BF16 R36, R72.reuse, R88, R36 ;  /* 0x000000584824723c */ /* 0x048ff00000041824 */
        /* <DEDUP_REMOVED lines=16> */
[----:B---3--:R-:W-:Y:S03]  /*1c690*/  F2FP.BF16.PACK_AB R74, R142, R143 ;  /* 0x0000008f8e4a723e */ /* 0x008fe600000010ff */
        /* <DEDUP_REMOVED lines=10> */
[C---:B-----5:R-:W-:Y:S08]  /*1c740*/  HMMA.16816.F32.BF16 R4, R72.reuse, R80, R4 ;  /* 0x000000504804723c */ /* 0x060ff00000041804 */
        /* <DEDUP_REMOVED lines=19> */
[C---:B-----5:R-:W-:Y:S04]  /*1c880*/  HMMA.16816.F32.BF16 R44, R72.reuse, R84, R44 ;  /* 0x00000054482c723c */ /* 0x060fe8000004182c */
[--C-:B-1----:R-:W-:Y:S04]  /*1c890*/  FFMA.FTZ R70, R165, c[0x0][0x2d0], -R69.reuse ;  /* 0x0000b400a5467a23 */ /* 0x102fe80000010845 */
[C---:B------:R-:W-:Y:S01]  /*1c8a0*/  HMMA.16816.F32.BF16 R48, R72.reuse, R86, R48 ;  /* 0x000000564830723c */ /* 0x040fe20000041830 */
[----:B------:R1:W-:Y:S07]  /*1c8b0*/  MUFU.EX2 R133, R70 ;  /* 0x0000004600857308 */ /* 0x0003ee0000000800 */
[C---:B------:R-:W-:Y:S08]  /*1c8c0*/  HMMA.16816.F32.BF16 R52, R72.reuse, R92, R52 ;  /* 0x0000005c4834723c */ /* 0x040ff00000041834 */
[C---:B------:R-:W-:Y:S08]  /*1c8d0*/  HMMA.16816.F32.BF16 R56, R72.reuse, R94, R56 ;  /* 0x0000005e4838723c */ /* 0x040ff00000041838 */
[C---:B----4-:R-:W-:Y:S04]  /*1c8e0*/  HMMA.16816.F32.BF16 R60, R72.reuse, R76, R60 ;  /* 0x0000004c483c723c */ /* 0x050fe8000004183c */
        /* <DEDUP_REMOVED lines=82> */
.L_x_429:
        /* <DEDUP_REMOVED lines=91> */
.L_x_361:
        /* <DEDUP_REMOVED lines=122> */
.L_x_441:
        /* <DEDUP_REMOVED lines=103> */
[----:B------:R-:W-:Y:S01]  /*1e1d0*/  IADD3 R6, R12, 0x40, RZ ;  /* 0x000000400c067810 */ /* 0x000fe20007ffe0ff */
[----:B---3--:R1:W-:Y:S01]  /*1e1e0*/  @!P0 ST.E [R8.64], R33 ;  /* 0x0000002108008985 */ /* 0x0083e2000c101912 */
[----:B------:R-:W-:Y:S01]  /*1e1f0*/  IMAD.IADD R3, R3, 0x1, R4 ;  /* 0x0000000103037824 */ /* 0x000fe200078e0204 */
[C---:B------:R-:W-:Y:S02]  /*1e200*/  LEA R14, P0, R2.reuse, c[0x0][0x380], 0x1 ;  /* 0x0000e000020e7a11 */ /* 0x040fe400078008ff */
        /* <DEDUP_REMOVED lines=22> */
.L_x_443:
[----:B------:R-:W-:Y:S05]  /*1e370*/  BSYNC B0 ;  /* 0x0000000000007941 */ /* 0x000fea0003800000 */
.L_x_442:
        /* <DEDUP_REMOVED lines=15> */
.L_x_445:
[----:B------:R-:W-:Y:S05]  /*1e470*/  BSYNC B0 ;  /* 0x0000000000007941 */ /* 0x000fea0003800000 */
.L_x_444:
        /* <DEDUP_REMOVED lines=15> */
.L_x_447:
[----:B------:R-:W-:Y:S05]  /*1e570*/  BSYNC B0 ;  /* 0x0000000000007941 */ /* 0x000fea0003800000 */
.L_x_446:
        /* <DEDUP_REMOVED lines=16> */
.L_x_440:
        /* <DEDUP_REMOVED lines=19> */
.L_x_448:
        /* <DEDUP_REMOVED lines=40> */
.L_x_450:
[----:B------:R-:W-:Y:S05]  /*1ea30*/  BSYNC B0 ;  /* 0x0000000000007941 */ /* 0x000fea0003800000 */
.L_x_449:
        /* <DEDUP_REMOVED lines=57> */
.L_x_452:
[----:B------:R-:W-:Y:S05]  /*1edd0*/  BSYNC B0 ;  /* 0x0000000000007941 */ /* 0x000fea0003800000 */
.L_x_451:
        /* <DEDUP_REMOVED lines=15> */
.L_x_454:
[----:B------:R-:W-:Y:S05]  /*1eed0*/  BSYNC B0 ;  /* 0x0000000000007941 */ /* 0x000fea0003800000 */
.L_x_453:
        /* <DEDUP_REMOVED lines=15> */
.L_x_456:
[----:B------:R-:W-:Y:S05]  /*1efd0*/  BSYNC B0 ;  /* 0x0000000000007941 */ /* 0x000fea0003800000 */
.L_x_455:
        /* <DEDUP_REMOVED lines=16> */
.L_x_457:
        /* <DEDUP_REMOVED lines=10> */
.L_x_2170:


//--------------------- .text._ZN7cutlass13device_kernelIN5flash19enable_sm80_to_sm89INS1_16FlashAttnFwdSm80INS1_25CollectiveMainloopFwdSm80ILi8ELi1ELb1EN4cute5tupleIJNS5_1CILi128EEES8_S8_EEELi128ENS_10bfloat16_tEfNS_4arch4Sm80ELb1ELb0ELb1ELb0ELb1ELb0ELb1ELb0EEENS1_21CollectiveEpilogueFwdIS9_NS6_IJNS7_ILi1EEESF_SF_EEESA_SC_Li256ELb0ELb1ELb0ELb0EEENS1_30DynamicPersistentTileSchedulerILi256ELi256ELb0ELb1ELb0EEEEEEEEEvNT_6ParamsE --------------------------
	.section	.text._ZN7cutlass13device_kernelIN5flash19enable_sm80_to_sm89INS1_16FlashAttnFwdSm80INS1_25CollectiveMainloopFwdSm80ILi8ELi1ELb1EN4cute5tupleIJNS5_1CILi128EEES8_S8_EEELi128ENS_10bfloat16_tEfNS_4arch4Sm80ELb1ELb0ELb1ELb0ELb1ELb0ELb1ELb0EEENS1_21CollectiveEpilogueFwdIS9_NS6_IJNS7_ILi1EEESF_SF_EEESA_SC_Li256ELb0ELb1ELb0ELb0EEENS1_30DynamicPersistentTileSchedulerILi256ELi256ELb0ELb1ELb0EEEEEEEEEvNT_6ParamsE,"ax",@progbits
	.sectioninfo	@"SHI_REGISTERS=255"
	.align	128
.text._ZN7cutlass13device_kernelIN5flash19enable_sm80_to_sm89INS1_16FlashAttnFwdSm80INS1_25CollectiveMainloopFwdSm80ILi8ELi1ELb1EN4cute5tupleIJNS5_1CILi128EEES8_S8_EEELi128ENS_10bfloat16_tEfNS_4arch4Sm80ELb1ELb0ELb1ELb0ELb1ELb0ELb1ELb0EEENS1_21CollectiveEpilogueFwdIS9_NS6_IJNS7_ILi1EEESF_SF_EEESA_SC_Li256ELb0ELb1ELb0ELb0EEENS1_30DynamicPersistentTileSchedulerILi256ELi256ELb0ELb1ELb0EEEEEEEEEvNT_6ParamsE:
        .type           _ZN7cutlass13device_kernelIN5flash19enable_sm80_to_sm89INS1_16FlashAttnFwdSm80INS1_25CollectiveMainloopFwdSm80ILi8ELi1ELb1EN4cute5tupleIJNS5_1CILi128EEES8_S8_EEELi128ENS_10bfloat16_tEfNS_4arch4Sm80ELb1ELb0ELb1ELb0ELb1ELb0ELb1ELb0EEENS1_21CollectiveEpilogueFwdIS9_NS6_IJNS7_ILi1EEESF_SF_EEESA_SC_Li256ELb0ELb1ELb0ELb0EEENS1_30DynamicPersistentTileSchedulerILi256ELi256ELb0ELb1ELb0EEEEEEEEEvNT_6ParamsE,@function
        .size           _ZN7cutlass13device_kernelIN5flash19enable_sm80_to_sm89INS1_16FlashAttnFwdSm80INS1_25CollectiveMainloopFwdSm80ILi8ELi1ELb1EN4cute5tupleIJNS5_1CILi128EEES8_S8_EEELi128ENS_10bfloat16_tEfNS_4arch4Sm80ELb1ELb0ELb1ELb0ELb1ELb0ELb1ELb0EEENS1_21CollectiveEpilogueFwdIS9_NS6_IJNS7_ILi1EEESF_SF_EEESA_SC_Li256ELb0ELb1ELb0ELb0EEENS1_30DynamicPersistentTileSchedulerILi256ELi256ELb0ELb1ELb0EEEEEEEEEvNT_6ParamsE,(.L_x_2171 - _ZN7cutlass13device_kernelIN5flash19enable_sm80_to_sm89INS1_16FlashAttnFwdSm80INS1_25CollectiveMainloopFwdSm80ILi8ELi1ELb1EN4cute5tupleIJNS5_1CILi128EEES8_S8_EEELi128ENS_10bfloat16_tEfNS_4arch4Sm80ELb1ELb0ELb1ELb0ELb1ELb0ELb1ELb0EEENS1_21CollectiveEpilogueFwdIS9_NS6_IJNS7_ILi1EEESF_SF_EEESA_SC_Li256ELb0ELb1ELb0ELb0EEENS1_30DynamicPersistentTileSchedulerILi256ELi256ELb0ELb1ELb0EEEEEEEEEvNT_6ParamsE)
        .other          _ZN7cutlass13device_kernelIN5flash19enable_sm80_to_sm89INS1_16FlashAttnFwdSm80INS1_25CollectiveMainloopFwdSm80ILi8ELi1ELb1EN4cute5tupleIJNS5_1CILi128EEES8_S8_EEELi128ENS_10bfloat16_tEfNS_4arch4Sm80ELb1ELb0ELb1ELb0ELb1ELb0ELb1ELb0EEENS1_21CollectiveEpilogueFwdIS9_NS6_IJNS7_ILi1EEESF_SF_EEESA_SC_Li256ELb0ELb1ELb0ELb0EEENS1_30DynamicPersistentTileSchedulerILi256ELi256ELb0ELb1ELb0EEEEEEEEEvNT_6ParamsE,@"STO_CUDA_ENTRY STV_DEFAULT"
_ZN7cutlass13device_kernelIN5flash19enable_sm80_to_sm89INS1_16FlashAttnFwdSm80INS1_25CollectiveMainloopFwdSm80ILi8ELi1ELb1EN4cute5tupleIJNS5_1CILi128EEES8_S8_EEELi128ENS_10bfloat16_tEfNS_4arch4Sm80ELb1ELb0ELb1ELb0ELb1ELb0ELb1ELb0EEENS1_21CollectiveEpilogueFwdIS9_NS6_IJNS7_ILi1EEESF_SF_EEESA_SC_Li256ELb0ELb1ELb0ELb0EEENS1_30DynamicPersistentTileSchedulerILi256ELi256ELb0ELb1ELb0EEEEEEEEEvNT_6ParamsE:
[----:B------:R-:W-:-:S03]  /*0000*/  MOV R1, c[0x0][0x28] ;  /* 0x00000a0000017a02 */ /* 0x000fc60000000f00 */
[----:B------:R-:W1:Y:S01]  /*0010*/  S2R R20, SR_TID.X ;  /* 0x0000000000147919 */ /* 0x000e620000002100 */
[----:B------:R-:W-:-:S03]  /*0020*/  IADD3 R1, R1, -0x80, RZ ;  /* 0xffffff8001017810 */ /* 0x000fc60007ffe0ff */
[----:B------:R-:W2:Y:S01]  /*0030*/  S2R R15, SR_CTAID.X ;  /* 0x00000000000f7919 */ /* 0x000ea20000002500 */
[----:B-1----:R-:W-:-:S05]  /*0040*/  SHF.R.U32.HI R2, RZ, 0x5, R20 ;  /* 0x00000005ff027819 */ /* 0x002fca0000011614 */
[----:B------:R-:W1:Y:S02]  /*0050*/  SHFL.IDX PT, R0, R2, RZ, 0x1f ;  /* 0x00001fff02007589 */ /* 0x000e6400000e0000 */
[----:B-1----:R-:W-:Y:S02]  /*0060*/  ISETP.GE.AND P0, PT, R0, 0x1, PT ;  /* 0x000000010000780c */ /* 0x002fe40003f06270 */
[----:B------:R1:W-:Y:S11]  /*0070*/  STL [R1+0x74], R0 ;  /* 0x0000740001007387 */ /* 0x0003f60000100800 */
[----:B------:R-:W-:Y:S06]  /*0080*/  @P0 BAR.ARV 0x4, 0x100 ;  /* 0x0104000000000b1d */ /* 0x000fec0000002000 */
[----:B--2---:R-:W-:-:S13]  /*0090*/  ISETP.GE.AND P0, PT, R15, c[0x0][0x538], PT ;  /* 0x00014e000f007a0c */ /* 0x004fda0003f06270 */
[----:B------:R-:W-:Y:S05]  /*00a0*/  @P0 EXIT ;  /* 0x000000000000094d */ /* 0x000fea0003800000 */
[----:B-1----:R-:W-:Y:S01]  /*00b0*/  SHF.R.S32.HI R13, RZ, 0x1f, R20 ;  /* 0x0000001fff0d7819 */ /* 0x002fe20000011414 */
[----:B------:R-:W-:Y:S01]  /*00c0*/  IMAD.MOV.U32 R14, RZ, RZ, 0x10 ;  /* 0x00000010ff0e7424 */ /* 0x000fe200078e00ff */
[----:B------:R-:W-:Y:S02]  /*00d0*/  ULDC.64 UR6, c[0x0][0x118] ;  /* 0x0000460000067ab9 */ /* 0x000fe40000000a00 */
[CC--:B------:R-:W-:Y:S02]  /*00e0*/  LEA.HI R2, R13.reuse, R20.reuse, RZ, 0x4 ;  /* 0x000000140d027211 */ /* 0x0c0fe400078f20ff */
[----:B------:R-:W-:Y:S02]  /*00f0*/  LEA.HI R12, R13, R20, RZ, 0x2 ;  /* 0x000000140d0c7211 */ /* 0x000fe400078f10ff */
[----:B------:R-:W-:Y:S02]  /*0100*/  SHF.R.S32.HI R3, RZ, 0x4, R2 ;  /* 0x00000004ff037819 */ /* 0x000fe40000011402 */
[----:B------:R-:W-:-:S02]  /*0110*/  SHF.R.S32.HI R8, RZ, 0x2, R12 ;  /* 0x00000002ff087819 */ /* 0x000fc4000001140c */
[----:B------:R-:W-:Y:S02]  /*0120*/  LEA.HI R0, R2, R3, RZ, 0x1 ;  /* 0x0000000302007211 */ /* 0x000fe400078f08ff */
[----:B------:R-:W-:Y:S02]  /*0130*/  SHF.R.S32.HI R4, RZ, 0x1f, R12 ;  /* 0x0000001fff047819 */ /* 0x000fe4000001140c */
[----:B------:R-:W-:Y:S02]  /*0140*/  LOP3.LUT R0, R0, 0xfffffffe, RZ, 0xc0, !PT ;  /* 0xfffffffe00007812 */ /* 0x000fe400078ec0ff */
[CC--:B------:R-:W-:Y:S02]  /*0150*/  LEA.HI R9, R13.reuse, R20.reuse, RZ, 0x3 ;  /* 0x000000140d097211 */ /* 0x0c0fe400078f18ff */
[----:B------:R-:W-:Y:S01]  /*0160*/  LEA.HI R7, R13, R20, RZ, 0x5 ;  /* 0x000000140d077211 */ /* 0x000fe200078f28ff */
[----:B------:R-:W-:Y:S01]  /*0170*/  IMAD.IADD R11, R3, 0x1, -R0 ;  /* 0x00000001030b7824 */ /* 0x000fe200078e0a00 */
[----:B------:R-:W-:-:S02]  /*0180*/  LOP3.LUT R0, R2, 0xfffffff0, RZ, 0xc0, !PT ;  /* 0xfffffff002007812 */ /* 0x000fc400078ec0ff */
[----:B------:R-:W-:Y:S02]  /*0190*/  LEA.HI R3, R4, R8, RZ, 0x3 ;  /* 0x0000000804037211 */ /* 0x000fe400078f18ff */
[----:B------:R-:W-:Y:S01]  /*01a0*/  SHF.R.S32.HI R19, RZ, 0x3, R9 ;  /* 0x00000003ff137819 */ /* 0x000fe20000011409 */
[C---:B------:R-:W-:Y:S01]  /*01b0*/  IMAD.IADD R2, R20.reuse, 0x1, -R0 ;  /* 0x0000000114027824 */ /* 0x040fe200078e0a00 */
[----:B------:R-:W-:Y:S02]  /*01c0*/  LOP3.LUT R4, R9, 0xfffffff8, RZ, 0xc0, !PT ;  /* 0xfffffff809047812 */ /* 0x000fe400078ec0ff */
[----:B------:R-:W-:Y:S01]  /*01d0*/  LOP3.LUT R0, R3, 0xfffffff8, RZ, 0xc0, !PT ;  /* 0xfffffff803007812 */ /* 0x000fe200078ec0ff */
[----:B------:R-:W-:Y:S01]  /*01e0*/  IMAD.SHL.U32 R3, R19, 0x40, RZ ;  /* 0x0000004013037824 */ /* 0x000fe200078e00ff */
[----:B------:R-:W-:Y:S01]  /*01f0*/  SHF.R.S32.HI R214, RZ, 0x5, R7 ;  /* 0x00000005ffd67819 */ /* 0x000fe20000011407 */
[----:B------:R-:W-:Y:S01]  /*0200*/  IMAD.IADD R18, R20, 0x1, -R4 ;  /* 0x0000000114127824 */ /* 0x000fe200078e0a04 */
[----:B------:R-:W-:Y:S01]  /*0210*/  SHF.R.S32.HI R4, RZ, 0x1f, R2 ;  /* 0x0000001fff047819 */ /* 0x000fe20000011402 */
[----:B------:R-:W-:Y:S01]  /*0220*/  IMAD.IADD R8, R8, 0x1, -R0 ;  /* 0x0000000108087824 */ /* 0x000fe200078e0a00 */
[----:B------:R-:W-:Y:S01]  /*0230*/  LOP3.LUT R0, R3, 0x1c0, RZ, 0xc0, !PT ;  /* 0x000001c003007812 */ /* 0x000fe200078ec0ff */
[----:B------:R-:W-:Y:S01]  /*0240*/  IMAD.SHL.U32 R228, R18, 0x8, RZ ;  /* 0x0000000812e47824 */ /* 0x000fe200078e00ff */
[----:B------:R-:W-:Y:S01]  /*0250*/  LEA.HI R207, R4, R2, RZ, 0x3 ;  /* 0x0000000204cf7211 */ /* 0x000fe200078f18ff */
[----:B------:R-:W-:Y:S01]  /*0260*/  IMAD.SHL.U32 R6, R18, 0x40, RZ ;  /* 0x0000004012067824 */ /* 0x000fe200078e00ff */
[----:B------:R-:W-:-:S02]  /*0270*/  SHF.R.U32.HI R5, RZ, 0x3, R0 ;  /* 0x00000003ff057819 */ /* 0x000fc40000011600 */
[----:B------:R-:W-:Y:S02]  /*0280*/  LOP3.LUT R3, R0, 0x38, R228, 0xf8, !PT ;  /* 0x0000003800037812 */ /* 0x000fe400078ef8e4 */
[C---:B------:R-:W-:Y:S01]  /*0290*/  LOP3.LUT R4, R207.reuse, 0xfffffff8, RZ, 0xc0, !PT ;  /* 0xfffffff8cf047812 */ /* 0x040fe200078ec0ff */
[----:B------:R-:W-:Y:S01]  /*02a0*/  IMAD.SHL.U32 R207, R207, 0x40, RZ ;  /* 0x00000040cfcf7824 */ /* 0x000fe200078e00ff */
[----:B------:R-:W-:Y:S02]  /*02b0*/  LOP3.LUT R10, R3, R5, RZ, 0x3c, !PT ;  /* 0x00000005030a7212 */ /* 0x000fe400078e3cff */
[----:B------:R-:W-:Y:S02]  /*02c0*/  LOP3.LUT R3, R7, 0xffffffe0, RZ, 0xc0, !PT ;  /* 0xffffffe007037812 */ /* 0x000fe400078ec0ff */
[----:B------:R-:W-:Y:S01]  /*02d0*/  LOP3.LUT R0, R6, 0x1c0, RZ, 0xc0, !PT ;  /* 0x000001c006007812 */ /* 0x000fe200078ec0ff */
[----:B------:R-:W-:Y:S01]  /*02e0*/  IMAD.IADD R6, R2, 0x1, -R4 ;  /* 0x0000000102067824 */ /* 0x000fe200078e0a04 */
[----:B------:R-:W-:Y:S01]  /*02f0*/  LOP3.LUT R5, R8, 0x1, RZ, 0xc0, !PT ;  /* 0x0000000108057812 */ /* 0x000fe200078ec0ff */
[----:B------:R-:W-:Y:S01]  /*0300*/  IMAD.IADD R17, R20, 0x1, -R3 ;  /* 0x0000000114117824 */ /* 0x000fe200078e0a03 */
[----:B------:R-:W-:-:S02]  /*0310*/  LOP3.LUT R4, R0, 0x8, R9, 0xf8, !PT ;  /* 0x0000000800047812 */ /* 0x000fc400078ef809 */
[----:B------:R-:W-:Y:S02]  /*0320*/  SHF.R.U32.HI R2, RZ, 0x3, R0 ;  /* 0x00000003ff027819 */ /* 0x000fe40000011600 */
[----:B------:R-:W-:Y:S02]  /*0330*/  SHF.R.S32.HI R0, RZ, 0x1f, R7 ;  /* 0x0000001fff007819 */ /* 0x000fe40000011407 */
[----:B------:R-:W-:Y:S02]  /*0340*/  LOP3.LUT R204, R4, R2, RZ, 0x3c, !PT ;  /* 0x0000000204cc7212 */ /* 0x000fe400078e3cff */
[----:B------:R-:W-:Y:S02]  /*0350*/  LEA.HI R0, R0, R214, RZ, 0x3 ;  /* 0x000000d600007211 */ /* 0x000fe400078f18ff */
[----:B------:R-:W-:Y:S01]  /*0360*/  SHF.R.S32.HI R9, RZ, 0x1f, R17 ;  /* 0x0000001fff097819 */ /* 0x000fe20000011411 */
[----:B------:R-:W-:Y:S01]  /*0370*/  IMAD R204, R11, 0x200, R204 ;  /* 0x000002000bcc7824 */ /* 0x000fe200078e02cc */
[----:B------:R-:W-:Y:S01]  /*0380*/  LOP3.LUT R2, R12, 0xfffffffc, RZ, 0xc0, !PT ;  /* 0xfffffffc0c027812 */ /* 0x000fe200078ec0ff */
[----:B------:R-:W-:Y:S01]  /*0390*/  IMAD.MOV.U32 R12, RZ, RZ, 0x20 ;  /* 0x00000020ff0c7424 */ /* 0x000fe200078e00ff */
[----:B------:R-:W-:-:S02]  /*03a0*/  LOP3.LUT R0, R0, 0xffffff8, RZ, 0xc0, !PT ;  /* 0x0ffffff800007812 */ /* 0x000fc400078ec0ff */
[----:B------:R-:W-:Y:S01]  /*03b0*/  LEA.HI R9, R9, R17, RZ, 0x2 ;  /* 0x0000001109097211 */ /* 0x000fe200078f10ff */
[----:B------:R-:W-:Y:S01]  /*03c0*/  IMAD.IADD R2, R20, 0x1, -R2 ;  /* 0x0000000114027824 */ /* 0x000fe200078e0a02 */
[----:B------:R-:W-:Y:S01]  /*03d0*/  LEA.HI R7, R13, R20, RZ, 0x6 ;  /* 0x000000140d077211 */ /* 0x000fe200078f30ff */
[----:B------:R-:W-:Y:S01]  /*03e0*/  IMAD.IADD R4, R214, 0x1, -R0 ;  /* 0x00000001d6047824 */ /* 0x000fe200078e0a00 */
[----:B------:R-:W-:Y:S02]  /*03f0*/  SHF.R.S32.HI R3, RZ, 0x2, R9 ;  /* 0x00000002ff037819 */ /* 0x000fe40000011409 */
[----:B------:R-:W-:Y:S01]  /*0400*/  LEA.HI R0, R2, R2, RZ, 0x1 ;  /* 0x0000000202007211 */ /* 0x000fe200078f08ff */
[----:B------:R-:W-:Y:S01]  /*0410*/  IMAD.SHL.U32 R7, R7, 0x8, RZ ;  /* 0x0000000807077824 */ /* 0x000fe200078e00ff */
[----:B------:R-:W-:Y:S01]  /*0420*/  ISETP.NE.U32.AND P0, PT, R5, 0x1, PT ;  /* 0x000000010500780c */ /* 0x000fe20003f05070 */
[----:B------:R-:W-:Y:S01]  /*0430*/  IMAD R16, R4, 0x10, R3 ;  /* 0x0000001004107824 */ /* 0x000fe200078e0203 */
[----:B------:R-:W-:Y:S01]  /*0440*/  LOP3.LUT R3, R0, 0x1ffffffe, RZ, 0xc0, !PT ;  /* 0x1ffffffe00037812 */ /* 0x000fe200078ec0ff */
[----:B------:R-:W-:Y:S01]  /*0450*/  IMAD.SHL.U32 R0, R6, 0x40, RZ ;  /* 0x0000004006007824 */ /* 0x000fe200078e00ff */
[----:B------:R-:W-:Y:S01]  /*0460*/  LOP3.LUT R10, R10, 0x7ffffe00, R7, 0xf8, !PT ;  /* 0x7ffffe000a0a7812 */ /* 0x000fe200078ef807 */
[C---:B------:R-:W-:Y:S01]  /*0470*/  IMAD.SHL.U32 R4, R8.reuse, 0x40, RZ ;  /* 0x0000004008047824 */ /* 0x040fe200078e00ff */
[----:B------:R-:W-:Y:S01]  /*0480*/  R2P PR, R8, 0x6 ;  /* 0x0000000608007804 */ /* 0x000fe20000000000 */
[----:B------:R-:W-:Y:S01]  /*0490*/  IMAD.SHL.U32 R5, R11, 0x8, RZ ;  /* 0x000000080b057824 */ /* 0x000fe200078e00ff */
[----:B------:R-:W-:Y:S01]  /*04a0*/  LOP3.LUT R0, R0, 0x1c0, RZ, 0xc0, !PT ;  /* 0x000001c000007812 */ /* 0x000fe200078ec0ff */
[----:B------:R-:W-:Y:S01]  /*04b0*/  IMAD.IADD R7, R2, 0x1, -R3 ;  /* 0x0000000102077824 */ /* 0x000fe200078e0a03 */
[----:B------:R-:W-:Y:S01]  /*04c0*/  LOP3.LUT R3, R4, 0x1c0, RZ, 0xc0, !PT ;  /* 0x000001c004037812 */ /* 0x000fe200078ec0ff */
[----:B------:R-:W-:Y:S01]  /*04d0*/  IMAD.MOV.U32 R8, RZ, RZ, 0x40 ;  /* 0x00000040ff087424 */ /* 0x000fe200078e00ff */
[C---:B------:R-:W-:Y:S01]  /*04e0*/  LOP3.LUT P4, RZ, R6.reuse, 0x2, RZ, 0xc0, !PT ;  /* 0x0000000206ff7812 */ /* 0x040fe2000788c0ff */
[----:B------:R-:W-:Y:S01]  /*04f0*/  STL [R1+0x78], R16 ;  /* 0x0000781001007387 */ /* 0x000fe20000100800 */
[----:B------:R-:W-:Y:S01]  /*0500*/  LOP3.LUT P3, RZ, R6, 0x4, RZ, 0xc0, !PT ;  /* 0x0000000406ff7812 */ /* 0x000fe2000786c0ff */
[----:B------:R-:W-:Y:S01]  /*0510*/  IMAD R6, R214, 0x200, R2 ;  /* 0x00000200d6067824 */ /* 0x000fe200078e0202 */
[----:B------:R-:W-:Y:S01]  /*0520*/  LOP3.LUT R5, R0, 0x8, R5, 0xf8, !PT ;  /* 0x0000000800057812 */ /* 0x000fe200078ef805 */
[----:B------:R-:W-:Y:S01]  /*0530*/  STL [R1+0x50], R15 ;  /* 0x0000500f01007387 */ /* 0x000fe20000100800 */
[----:B------:R-:W-:Y:S01]  /*0540*/  SHF.R.U32.HI R2, RZ, 0x3, R0 ;  /* 0x00000003ff027819 */ /* 0x000fe20000011600 */
[----:B------:R-:W-:Y:S01]  /*0550*/  IMAD.SHL.U32 R219, R10, 0x2, RZ ;  /* 0x000000020adb7824 */ /* 0x000fe200078e00ff */
[----:B------:R-:W-:-:S02]  /*0560*/  LEA.HI R0, R3, R3, RZ, 0x1d ;  /* 0x0000000303007211 */ /* 0x000fc400078fe8ff */
[----:B------:R-:W-:Y:S01]  /*0570*/  LOP3.LUT R2, R5, R2, RZ, 0x3c, !PT ;  /* 0x0000000205027212 */ /* 0x000fe200078e3cff */
[----:B------:R-:W-:Y:S01]  /*0580*/  IMAD R5, R18, 0x20, R19 ;  /* 0x0000002012057824 */ /* 0x000fe200078e0213 */
[----:B------:R-:W-:Y:S01]  /*0590*/  SEL R4, R14, 0xfffffff0, !P4 ;  /* 0xfffffff00e047807 */ /* 0x000fe20006000000 */
[----:B------:R-:W-:Y:S01]  /*05a0*/  IMAD.U32 R6, R6, 0x2, R0 ;  /* 0x0000000206067824 */ /* 0x000fe200078e0000 */
[----:B------:R-:W-:Y:S02]  /*05b0*/  LEA.HI R0, R13, R20, RZ, 0x7 ;  /* 0x000000140d007211 */ /* 0x000fe400078f38ff */
[----:B------:R-:W-:Y:S01]  /*05c0*/  LOP3.LUT R207, R2, 0x7ffffe00, R207, 0xf8, !PT ;  /* 0x7ffffe0002cf7812 */ /* 0x000fe200078ef8cf */
[----:B------:R1:W-:Y:S01]  /*05d0*/  STL [R1+0x10], R5 ;  /* 0x0000100501007387 */ /* 0x0003e20000100800 */
[----:B------:R-:W-:Y:S02]  /*05e0*/  SHF.R.S32.HI R2, RZ, 0x7, R0 ;  /* 0x00000007ff027819 */ /* 0x000fe40000011400 */
[----:B------:R-:W-:-:S02]  /*05f0*/  SEL R3, R12, 0xffffffe0, !P3 ;  /* 0xffffffe00c037807 */ /* 0x000fc40005800000 */
[----:B------:R-:W-:Y:S02]  /*0600*/  LOP3.LUT R0, R9, 0x7ffffffc, RZ, 0xc0, !PT ;  /* 0x7ffffffc09007812 */ /* 0x000fe400078ec0ff */
[----:B------:R-:W-:Y:S01]  /*0610*/  IADD3 R241, R228, 0x40, RZ ;  /* 0x00000040e4f17810 */ /* 0x000fe20007ffe0ff */
[----:B------:R-:W-:Y:S01]  /*0620*/  IMAD.IADD R3, R4, 0x1, R3 ;  /* 0x0000000104037824 */ /* 0x000fe200078e0203 */
[----:B------:R-:W-:Y:S01]  /*0630*/  SHF.R.S32.HI R4, RZ, 0x1f, R228 ;  /* 0x0000001fff047819 */ /* 0x000fe200000114e4 */
[----:B------:R-:W-:Y:S01]  /*0640*/  IMAD.IADD R0, R17, 0x1, -R0 ;  /* 0x0000000111007824 */ /* 0x000fe200078e0a00 */
[----:B------:R-:W-:Y:S02]  /*0650*/  SEL R4, R12, 0xffffffe0, !P1 ;  /* 0xffffffe00c047807 */ /* 0x000fe40004800000 */
[----:B------:R-:W-:Y:S02]  /*0660*/  LEA R11, R6, 0x80, 0x1 ;  /* 0x00000080060b7811 */ /* 0x000fe400078e08ff */
[----:B------:R-:W-:Y:S01]  /*0670*/  SHF.R.S32.HI R2, RZ, 0x1f, R241 ;  /* 0x0000001fff027819 */ /* 0x000fe200000114f1 */
[----:B------:R-:W-:Y:S01]  /*0680*/  IMAD.SHL.U32 R2, R0, 0x2, RZ ;  /* 0x0000000200027824 */ /* 0x000fe200078e00ff */
[----:B------:R-:W-:Y:S01]  /*0690*/  IADD3 R6, R11, -0x10, RZ ;  /* 0xfffffff00b067810 */ /* 0x000fe20007ffe0ff */
[----:B------:R-:W-:Y:S01]  /*06a0*/  IMAD R0, R7, 0x8, R16 ;  /* 0x0000000807007824 */ /* 0x000fe200078e0210 */
[----:B------:R-:W-:Y:S01]  /*06b0*/  LEA R207, R207, 0x100, 0x1 ;  /* 0x00000100cfcf7811 */ /* 0x000fe200078e08ff */
[C---:B------:R-:W-:Y:S01]  /*06c0*/  IMAD.IADD R9, R11.reuse, 0x1, R4 ;  /* 0x000000010b097824 */ /* 0x040fe200078e0204 */
[----:B------:R-:W-:Y:S01]  /*06d0*/  @P0 IADD3 R6, R11, 0x10, RZ ;  /* 0x000000100b060810 */ /* 0x000fe20007ffe0ff */
[----:B------:R2:W-:Y:S01]  /*06e0*/  STL [R1+0x4c], R2 ;  /* 0x00004c0201007387 */ /* 0x0005e20000100800 */
[----:B------:R-:W-:Y:S01]  /*06f0*/  LEA R204, R204, 0x8100, 0x1 ;  /* 0x00008100cccc7811 */ /* 0x000fe200078e08ff */
[----:B------:R-:W-:Y:S01]  /*0700*/  IMAD R214, R214, 0x800, R207 ;  /* 0x00000800d6d67824 */ /* 0x000fe200078e02cf */
[----:B-1----:R-:W-:Y:S01]  /*0710*/  SEL R5, R8, 0xffffffc0, !P2 ;  /* 0xffffffc008057807 */ /* 0x002fe20005000000 */
[----:B------:R-:W-:Y:S01]  /*0720*/  STL [R1+0x54], R11 ;  /* 0x0000540b01007387 */ /* 0x000fe20000100800 */
[----:B------:R-:W-:-:S02]  /*0730*/  IMAD.IADD R4, R4, 0x1, R6 ;  /* 0x0000000104047824 */ /* 0x000fc400078e0206 */
[----:B------:R-:W-:Y:S01]  /*0740*/  IMAD R213, R3, 0x2, R207 ;  /* 0x0000000203d57824 */ /* 0x000fe200078e02cf */
[----:B------:R1:W-:Y:S01]  /*0750*/  STL [R1+0x48], R0 ;  /* 0x0000480001007387 */ /* 0x0003e20000100800 */
[----:B------:R-:W-:-:S03]  /*0760*/  IMAD.IADD R7, R11, 0x1, R5 ;  /* 0x000000010b077824 */ /* 0x000fc600078e0205 */
[----:B------:R-:W-:Y:S04]  /*0770*/  STL [R1+0x60], R9 ;  /* 0x0000600901007387 */ /* 0x000fe80000100800 */
[----:B------:R3:W-:Y:S04]  /*0780*/  STL [R1+0x70], R7 ;  /* 0x0000700701007387 */ /* 0x0007e80000100800 */
[----:B------:R4:W-:Y:S01]  /*0790*/  STL [R1+0x58], R6 ;  /* 0x0000580601007387 */ /* 0x0009e20000100800 */
[----:B--2---:R-:W-:-:S05]  /*07a0*/  SEL R2, R12, 0xffffffe0, !P4 ;  /* 0xffffffe00c027807 */ /* 0x004fca0006000000 */
[----:B------:R-:W-:Y:S02]  /*07b0*/  IMAD.IADD R209, R207, 0x1, R2 ;  /* 0x00000001cfd17824 */ /* 0x000fe400078e0202 */
[----:B------:R-:W-:Y:S01]  /*07c0*/  IMAD.IADD R215, R2, 0x1, R214 ;  /* 0x0000000102d77824 */ /* 0x000fe200078e02d6 */
[----:B-1----:R-:W-:-:S04]  /*07d0*/  SEL R0, R8, 0xffffffc0, !P3 ;  /* 0xffffffc008007807 */ /* 0x002fc80005800000 */
[----:B------:R-:W-:Y:S01]  /*07e0*/  IADD3 R210, R0, R207, R2 ;  /* 0x000000cf00d27210 */ /* 0x000fe20007ffe002 */
[--C-:B------:R-:W-:Y:S02]  /*07f0*/  IMAD.IADD R2, R4, 0x1, R5.reuse ;  /* 0x0000000104027824 */ /* 0x100fe400078e0205 */
[----:B------:R-:W-:Y:S02]  /*0800*/  IMAD.IADD R208, R207, 0x1, R0 ;  /* 0x00000001cfd07824 */ /* 0x000fe400078e0200 */
[----:B---3--:R-:W-:Y:S02]  /*0810*/  IMAD.IADD R7, R9, 0x1, R5 ;  /* 0x0000000109077824 */ /* 0x008fe400078e0205 */
[C---:B------:R-:W-:Y:S02]  /*0820*/  IMAD.IADD R217, R0.reuse, 0x1, R214 ;  /* 0x0000000100d97824 */ /* 0x040fe400078e02d6 */
[----:B----4-:R-:W-:Y:S01]  /*0830*/  IMAD.IADD R6, R5, 0x1, R6 ;  /* 0x0000000105067824 */ /* 0x010fe200078e0206 */
[----:B------:R1:W-:Y:S01]  /*0840*/  STL [R1+0x6c], R7 ;  /* 0x00006c0701007387 */ /* 0x0003e20000100800 */
[----:B------:R-:W-:-:S03]  /*0850*/  IMAD.IADD R216, R0, 0x1, R215 ;  /* 0x0000000100d87824 */ /* 0x000fc600078e02d7 */
[----:B------:R1:W-:Y:S04]  /*0860*/  STL [R1+0x68], R6 ;  /* 0x0000680601007387 */ /* 0x0003e80000100800 */
[----:B------:R1:W-:Y:S04]  /*0870*/  STL [R1+0x5c], R4 ;  /* 0x00005c0401007387 */ /* 0x0003e80000100800 */
[----:B------:R1:W-:Y:S02]  /*0880*/  STL [R1+0x64], R2 ;  /* 0x0000640201007387 */ /* 0x0003e40000100800 */
.L_x_519:
[----:B-1----:R-:W2:Y:S01]  /*0890*/  LDL R2, [R1+0x50] ;  /* 0x0000500001027983 */ /* 0x002ea20000100800 */
[----:B------:R-:W-:Y:S01]  /*08a0*/  IMAD.MOV.U32 R0, RZ, RZ, c[0x0][0x560] ;  /* 0x00015800ff007624 */ /* 0x000fe200078e00ff */
[----:B------:R-:W-:Y:S01]  /*08b0*/  YIELD ;  /* 0x0000000000007946 */ /* 0x000fe20003800000 */
[----:B------:R-:W-:Y:S03]  /*08c0*/  BSSY B0, `(.L_x_458) ;  /* 0x0000016000007945 */ /* 0x000fe60003800000 */
[----:B------:R-:W-:-:S13]  /*08d0*/  ISETP.NE.AND P0, PT, R0, 0x1, PT ;  /* 0x000000010000780c */ /* 0x000fda0003f05270 */
[----:B--2---:R-:W-:Y:S01]  /*08e0*/  @P0 IMAD.HI.U32 R0, R2, c[0x0][0x564], RZ ;  /* 0x0001590002000a27 */ /* 0x004fe200078e00ff */
[----:B------:R-:W-:-:S04]  /*08f0*/  MOV R3, R2 ;  /* 0x0000000200037202 */ /* 0x000fc80000000f00 */
[----:B------:R-:W-:-:S04]  /*0900*/  @P0 SHF.R.U32.HI R3, RZ, c[0x0][0x568], R0 ;  /* 0x00015a00ff030a19 */ /* 0x000fc80000011600 */
[----:B------:R-:W-:Y:S01]  /*0910*/  ISETP.GE.AND P0, PT, R3, c[0x0][0x578], PT ;  /* 0x00015e0003007a0c */ /* 0x000fe20003f06270 */
[----:B------:R-:W-:-:S04]  /*0920*/  IMAD.MOV R0, RZ, RZ, -R3 ;  /* 0x000000ffff007224 */ /* 0x000fc800078e0a03 */
[----:B------:R-:W-:-:S08]  /*0930*/  IMAD R0, R0, c[0x0][0x560], R2 ;  /* 0x0001580000007a24 */ /* 0x000fd000078e0202 */
[----:B------:R-:W-:Y:S05]  /*0940*/  @!P0 BRA `(.L_x_459) ;  /* 0x0000007000008947 */ /* 0x000fea0003800000 */
[----:B------:R-:W-:-:S04]  /*0950*/  MOV R2, c[0x0][0x56c] ;  /* 0x00015b0000027a02 */ /* 0x000fc80000000f00 */
[----:B------:R-:W-:Y:S02]  /*0960*/  ISETP.NE.AND P0, PT, R2, 0x1, PT ;  /* 0x000000010200780c */ /* 0x000fe40003f05270 */
[----:B------:R-:W-:-:S11]  /*0970*/  MOV R2, R0 ;  /* 0x0000000000027202 */ /* 0x000fd60000000f00 */
[----:B------:R-:W-:-:S05]  /*0980*/  @P0 IMAD.HI.U32 R4, R0, c[0x0][0x570], RZ ;  /* 0x00015c0000040a27 */ /* 0x000fca00078e00ff */
[----:B------:R-:W-:-:S05]  /*0990*/  @P0 SHF.R.U32.HI R2, RZ, c[0x0][0x574], R4 ;  /* 0x00015d00ff020a19 */ /* 0x000fca0000011604 */
[----:B------:R-:W-:Y:S01]  /*09a0*/  IMAD R4, R2, c[0x0][0x56c], RZ ;  /* 0x00015b0002047a24 */ /* 0x000fe200078e02ff */
[----:B------:R-:W-:Y:S05]  /*09b0*/  BRA `(.L_x_460) ;  /* 0x0000006000007947 */ /* 0x000fea0003800000 */
.L_x_459:
[----:B------:R-:W-:-:S04]  /*09c0*/  MOV R2, c[0x0][0x554] ;  /* 0x0001550000027a02 */ /* 0x000fc80000000f00 */
[----:B------:R-:W-:Y:S02]  /*09d0*/  ISETP.NE.AND P0, PT, R2, 0x1, PT ;  /* 0x000000010200780c */ /* 0x000fe40003f05270 */
[----:B------:R-:W-:-:S11]  /*09e0*/  MOV R2, R0 ;  /* 0x0000000000027202 */ /* 0x000fd60000000f00 */
[----:B------:R-:W-:-:S05]  /*09f0*/  @P0 IMAD.HI.U32 R4, R0, c[0x0][0x558], RZ ;  /* 0x0001560000040a27 */ /* 0x000fca00078e00ff */
[----:B------:R-:W-:-:S05]  /*0a00*/  @P0 SHF.R.U32.HI R2, RZ, c[0x0][0x55c], R4 ;  /* 0x00015700ff020a19 */ /* 0x000fca0000011604 */
[----:B------:R-:W-:Y:S02]  /*0a10*/  IMAD R4, R2, c[0x0][0x554], RZ ;  /* 0x0001550002047a24 */ /* 0x000fe400078e02ff */
.L_x_460:
[----:B------:R-:W-:Y:S05]  /*0a20*/  BSYNC B0 ;  /* 0x0000000000007941 */ /* 0x000fea0003800000 */
.L_x_458:
[----:B------:R-:W-:Y:S01]  /*0a30*/  IMAD.MOV.U32 R5, RZ, RZ, c[0x0][0x548] ;  /* 0x00015200ff057624 */ /* 0x000fe200078e00ff */
[----:B------:R-:W-:Y:S01]  /*0a40*/  ISETP.NE.U32.AND P0, PT, RZ, c[0x0][0x370], PT ;  /* 0x0000dc00ff007a0c */ /* 0x000fe20003f05070 */
[----:B------:R-:W-:Y:S02]  /*0a50*/  IMAD.IADD R4, R0, 0x1, -R4 ;  /* 0x0000000100047824 */ /* 0x000fe400078e0a04 */
[----:B------:R-:W-:Y:S01]  /*0a60*/  IMAD.MOV.U32 R145, RZ, RZ, RZ ;  /* 0x000000ffff917224 */ /* 0x000fe200078e00ff */
[----:B------:R-:W-:Y:S01]  /*0a70*/  ISETP.NE.AND P1, PT, R5, 0x1, PT ;  /* 0x000000010500780c */ /* 0x000fe20003f25270 */
[----:B------:R-:W-:Y:S01]  /*0a80*/  IMAD R6, R3, c[0x0][0x554], R4 ;  /* 0x0001550003067a24 */ /* 0x000fe200078e0204 */
[----:B------:R-:W-:-:S04]  /*0a90*/  ISETP.NE.AND.EX P0, PT, RZ, c[0x0][0x374], PT, P0 ;  /* 0x0000dd00ff007a0c */ /* 0x000fc80003f05300 */
[----:B------:R-:W-:-:S07]  /*0aa0*/  MOV R8, R6 ;  /* 0x0000000600087202 */ /* 0x000fce0000000f00 */
[----:B------:R-:W-:-:S04]  /*0ab0*/  @P1 IMAD.HI.U32 R0, R6, c[0x0][0x54c], RZ ;  /* 0x0001530006001a27 */ /* 0x000fc800078e00ff */
[----:B------:R-:W-:Y:S01]  /*0ac0*/  @P0 IMAD.MOV.U32 R4, RZ, RZ, 0x4 ;  /* 0x00000004ff040424 */ /* 0x000fe200078e00ff */
[----:B------:R-:W-:-:S05]  /*0ad0*/  @P1 SHF.R.U32.HI R8, RZ, c[0x0][0x550], R0 ;  /* 0x00015400ff081a19 */ /* 0x000fca0000011600 */
[----:B------:R-:W-:Y:S01]  /*0ae0*/  @P0 IMAD.WIDE R4, R8, R4, c[0x0][0x370] ;  /* 0x0000dc0008040625 */ /* 0x000fe200078e0204 */
[----:B------:R-:W-:Y:S01]  /*0af0*/  LOP3.LUT R2, R2, 0x1ffffff, RZ, 0x3c, !PT ;  /* 0x01ffffff02027812 */ /* 0x000fe200078e3cff */
[----:B------:R1:W-:Y:S04]  /*0b00*/  STL [R1+0x40], R8 ;  /* 0x0000400801007387 */ /* 0x0003e80000100800 */
[----:B------:R2:W3:Y:S01]  /*0b10*/  @P0 LDG.E R145, [R4.64] ;  /* 0x0000000604910981 */ /* 0x0004e2000c1e1900 */
[----:B------:R-:W-:Y:S01]  /*0b20*/  MOV R35, c[0x0][0x2c4] ;  /* 0x0000b10000237a02 */ /* 0x000fe20000000f00 */
[----:B------:R-:W-:Y:S01]  /*0b30*/  CS2R R134, SRZ ;  /* 0x0000000000867805 */ /* 0x000fe2000001ff00 */
[----:B------:R-:W-:Y:S01]  /*0b40*/  IADD3 R2, R2, c[0x0][0x53c], RZ ;  /* 0x00014f0002027a10 */ /* 0x000fe20007ffe0ff */
[----:B------:R-:W-:Y:S01]  /*0b50*/  CS2R R132, SRZ ;  /* 0x0000000000847805 */ /* 0x000fe2000001ff00 */
[----:B------:R-:W-:Y:S01]  /*0b60*/  ISETP.NE.AND P4, PT, R35, 0x1, PT ;  /* 0x000000012300780c */ /* 0x000fe20003f85270 */
[----:B------:R-:W-:Y:S01]  /*0b70*/  CS2R R130, SRZ ;  /* 0x0000000000827805 */ /* 0x000fe2000001ff00 */
[----:B------:R-:W-:Y:S01]  /*0b80*/  MOV R128, RZ ;  /* 0x000000ff00807202 */ /* 0x000fe20000000f00 */
[----:B------:R-:W-:Y:S01]  /*0b90*/  IMAD.SHL.U32 R36, R2, 0x80, RZ ;  /* 0x0000008002247824 */ /* 0x000fe200078e00ff */
[----:B------:R-:W-:Y:S01]  /*0ba0*/  MOV R2, c[0x0][0x2ac] ;  /* 0x0000ab0000027a02 */ /* 0x000fe20000000f00 */
[----:B------:R-:W-:Y:S01]  /*0bb0*/  IMAD.MOV.U32 R126, RZ, RZ, RZ ;  /* 0x000000ffff7e7224 */ /* 0x000fe200078e00ff */
[----:B------:R-:W-:Y:S01]  /*0bc0*/  MOV R122, RZ ;  /* 0x000000ff007a7202 */ /* 0x000fe20000000f00 */
[----:B------:R-:W-:Y:S01]  /*0bd0*/  IMAD.MOV.U32 R124, RZ, RZ, RZ ;  /* 0x000000ffff7c7224 */ /* 0x000fe200078e00ff */
[----:B------:R-:W-:Y:S01]  /*0be0*/  IADD3 R0, R36, 0x7f, RZ ;  /* 0x0000007f24007810 */ /* 0x000fe20007ffe0ff */
[----:B------:R-:W-:Y:S01]  /*0bf0*/  IMAD R41, R2, c[0x0][0x1d0], RZ ;  /* 0x0000740002297a24 */ /* 0x000fe200078e02ff */
[----:B------:R1:W-:Y:S01]  /*0c00*/  STL [R1+0x3c], R36 ;  /* 0x00003c2401007387 */ /* 0x0003e20000100800 */
[----:B------:R-:W-:Y:S01]  /*0c10*/  CS2R R120, SRZ ;  /* 0x0000000000787805 */ /* 0x000fe2000001ff00 */
[----:B------:R-:W-:Y:S01]  /*0c20*/  IMAD.MOV.U32 R9, RZ, RZ, RZ ;  /* 0x000000ffff097224 */ /* 0x000fe200078e00ff */
[----:B------:R-:W-:Y:S01]  /*0c30*/  CS2R R10, SRZ ;  /* 0x00000000000a7805 */ /* 0x000fe2000001ff00 */
[----:B------:R-:W-:Y:S01]  /*0c40*/  @P4 IMAD.HI.U32 R3, R0, c[0x0][0x2c8], RZ ;  /* 0x0000b20000034a27 */ /* 0x000fe200078e00ff */
[----:B------:R-:W-:Y:S01]  /*0c50*/  MOV R116, RZ ;  /* 0x000000ff00747202 */ /* 0x000fe20000000f00 */
[----:B------:R-:W-:Y:S01]  /*0c60*/  CS2R R12, SRZ ;  /* 0x00000000000c7805 */ /* 0x000fe2000001ff00 */
[----:B------:R-:W-:Y:S01]  /*0c70*/  MOV R110, RZ ;  /* 0x000000ff006e7202 */ /* 0x000fe20000000f00 */
[----:B------:R-:W-:Y:S01]  /*0c80*/  IMAD.MOV.U32 R118, RZ, RZ, RZ ;  /* 0x000000ffff767224 */ /* 0x000fe200078e00ff */
[----:B------:R-:W-:Y:S01]  /*0c90*/  @P4 SHF.R.U32.HI R0, RZ, c[0x0][0x2cc], R3 ;  /* 0x0000b300ff004a19 */ /* 0x000fe20000011603 */
[----:B--2---:R-:W-:Y:S01]  /*0ca0*/  IMAD.MOV.U32 R4, RZ, RZ, 0x80 ;  /* 0x00000080ff047424 */ /* 0x004fe200078e00ff */
[----:B------:R-:W-:Y:S01]  /*0cb0*/  IADD3 R3, R41, 0x7f, RZ ;  /* 0x0000007f29037810 */ /* 0x000fe20007ffe0ff */
[----:B------:R-:W-:Y:S01]  /*0cc0*/  IMAD.MOV.U32 R114, RZ, RZ, RZ ;  /* 0x000000ffff727224 */ /* 0x000fe200078e00ff */
[----:B------:R-:W-:Y:S01]  /*0cd0*/  CS2R R14, SRZ ;  /* 0x00000000000e7805 */ /* 0x000fe2000001ff00 */
[----:B------:R-:W-:Y:S01]  /*0ce0*/  IMAD.MOV.U32 R112, RZ, RZ, RZ ;  /* 0x000000ffff707224 */ /* 0x000fe200078e00ff */
[----:B------:R-:W-:Y:S01]  /*0cf0*/  IADD3 R4, R4, -c[0x0][0x168], RZ ;  /* 0x80005a0004047a10 */ /* 0x000fe20007ffe0ff */
[----:B------:R-:W-:Y:S01]  /*0d00*/  IMAD.MOV.U32 R108, RZ, RZ, RZ ;  /* 0x000000ffff6c7224 */ /* 0x000fe200078e00ff */
[----:B------:R-:W-:Y:S01]  /*0d10*/  CS2R R16, SRZ ;  /* 0x0000000000107805 */ /* 0x000fe2000001ff00 */
[----:B------:R-:W-:Y:S01]  /*0d20*/  IMAD.MOV.U32 R106, RZ, RZ, RZ ;  /* 0x000000ffff6a7224 */ /* 0x000fe200078e00ff */
[----:B------:R-:W-:Y:S01]  /*0d30*/  MOV R104, RZ ;  /* 0x000000ff00687202 */ /* 0x000fe20000000f00 */
[----:B------:R-:W-:Y:S01]  /*0d40*/  IMAD R2, R2, c[0x0][0x1d0], R4 ;  /* 0x0000740002027a24 */ /* 0x000fe200078e0204 */
[----:B------:R-:W-:Y:S01]  /*0d50*/  CS2R R18, SRZ ;  /* 0x0000000000127805 */ /* 0x000fe2000001ff00 */
[----:B------:R-:W-:Y:S01]  /*0d60*/  IMAD.MOV.U32 R102, RZ, RZ, RZ ;  /* 0x000000ffff667224 */ /* 0x000fe200078e00ff */
[----:B------:R-:W-:Y:S01]  /*0d70*/  MOV R98, RZ ;  /* 0x000000ff00627202 */ /* 0x000fe20000000f00 */
[----:B------:R-:W-:Y:S01]  /*0d80*/  IMAD.IADD R0, R2, 0x1, R0 ;  /* 0x0000000102007824 */ /* 0x000fe200078e0200 */
[----:B------:R-:W-:Y:S01]  /*0d90*/  SHF.R.S32.HI R2, RZ, 0x1f, R3 ;  /* 0x0000001fff027819 */ /* 0x000fe20000011403 */
[----:B------:R-:W-:Y:S01]  /*0da0*/  IMAD.MOV.U32 R100, RZ, RZ, RZ ;  /* 0x000000ffff647224 */ /* 0x000fe200078e00ff */
[----:B------:R-:W-:Y:S01]  /*0db0*/  CS2R R20, SRZ ;  /* 0x0000000000147805 */ /* 0x000fe2000001ff00 */
[----:B------:R-:W-:Y:S01]  /*0dc0*/  IMAD.MOV.U32 R96, RZ, RZ, RZ ;  /* 0x000000ffff607224 */ /* 0x000fe200078e00ff */
[----:B------:R-:W-:Y:S01]  /*0dd0*/  SHF.R.S32.HI R4, RZ, 0x1f, R0 ;  /* 0x0000001fff047819 */ /* 0x000fe20000011400 */
[----:B------:R-:W-:Y:S01]  /*0de0*/  IMAD.MOV.U32 R94, RZ, RZ, RZ ;  /* 0x000000ffff5e7224 */ /* 0x000fe200078e00ff */
[----:B------:R-:W-:Y:S01]  /*0df0*/  LEA.HI R2, R2, R3, RZ, 0x7 ;  /* 0x0000000302027211 */ /* 0x000fe200078f38ff */
[----:B------:R-:W-:Y:S01]  /*0e00*/  IMAD.MOV R3, RZ, RZ, -R8 ;  /* 0x000000ffff037224 */ /* 0x000fe200078e0a08 */
[----:B------:R-:W-:Y:S01]  /*0e10*/  LEA.HI R4, R4, R0, RZ, 0x7 ;  /* 0x0000000004047211 */ /* 0x000fe200078f38ff */
[----:B------:R-:W-:Y:S01]  /*0e20*/  CS2R R22, SRZ ;  /* 0x0000000000167805 */ /* 0x000fe2000001ff00 */
[----:B------:R-:W-:Y:S01]  /*0e30*/  SHF.R.S32.HI R0, RZ, 0x7, R2 ;  /* 0x00000007ff007819 */ /* 0x000fe20000011402 */
[----:B------:R-:W-:Y:S01]  /*0e40*/  IMAD R46, R3, c[0x0][0x548], R6 ;  /* 0x00015200032e7a24 */ /* 0x000fe200078e0206 */
[----:B------:R-:W-:Y:S01]  /*0e50*/  SHF.R.S32.HI R2, RZ, 0x7, R4 ;  /* 0x00000007ff027819 */ /* 0x000fe20000011404 */
[----:B------:R-:W-:Y:S01]  /*0e60*/  CS2R R6, SRZ ;  /* 0x0000000000067805 */ /* 0x000fe2000001ff00 */
[----:B------:R-:W-:Y:S01]  /*0e70*/  CS2R R4, SRZ ;  /* 0x0000000000047805 */ /* 0x000fe2000001ff00 */
[----:B------:R-:W-:Y:S01]  /*0e80*/  MOV R92, RZ ;  /* 0x000000ff005c7202 */ /* 0x000fe20000000f00 */
[----:B------:R1:W-:Y:S01]  /*0e90*/  STL [R1+0x44], R46 ;  /* 0x0000442e01007387 */ /* 0x0003e20000100800 */
[----:B------:R-:W-:Y:S01]  /*0ea0*/  IMNMX R226, R0, R2, PT ;  /* 0x0000000200e27217 */ /* 0x000fe20003800200 */
[----:B------:R-:W-:Y:S01]  /*0eb0*/  IMAD.MOV.U32 R90, RZ, RZ, RZ ;  /* 0x000000ffff5a7224 */ /* 0x000fe200078e00ff */
[----:B------:R-:W-:Y:S01]  /*0ec0*/  PRMT R0, RZ, 0x7610, R0 ;  /* 0x00007610ff007816 */ /* 0x000fe20000000000 */
[----:B------:R-:W-:Y:S01]  /*0ed0*/  CS2R R24, SRZ ;  /* 0x0000000000187805 */ /* 0x000fe2000001ff00 */
[----:B------:R-:W-:Y:S01]  /*0ee0*/  ISETP.GE.AND P0, PT, R226, 0x1, PT ;  /* 0x00000001e200780c */ /* 0x000fe20003f06270 */
        /* <DEDUP_REMOVED lines=14> */
[----:B---3--:R1:W-:Y:S01]  /*0fd0*/  STL [R1+0x14], R145 ;  /* 0x0000149101007387 */ /* 0x0083e20000100800 */
[----:B------:R-:W-:Y:S05]  /*0fe0*/  @!P0 BRA `(.L_x_461) ;  /* 0x0000ea6000008947 */ /* 0x000fea0003800000 */
[----:B------:R-:W-:-:S04]  /*0ff0*/  ISETP.NE.U32.AND P0, PT, RZ, c[0x0][0x340], PT ;  /* 0x0000d000ff007a0c */ /* 0x000fc80003f05070 */
[----:B------:R-:W-:-:S13]  /*1000*/  ISETP.NE.AND.EX P0, PT, RZ, c[0x0][0x344], PT, P0 ;  /* 0x0000d100ff007a0c */ /* 0x000fda0003f05300 */
[----:B------:R-:W-:-:S04]  /*1010*/  @P0 IMAD.MOV.U32 R2, RZ, RZ, 0x4 ;  /* 0x00000004ff020424 */ /* 0x000fc800078e00ff */
[----:B------:R-:W-:-:S05]  /*1020*/  @P0 IMAD.WIDE R2, R8, R2, c[0x0][0x340] ;  /* 0x0000d00008020625 */ /* 0x000fca00078e0202 */
[----:B------:R2:W5:Y:S01]  /*1030*/  @P0 LDG.E R0, [R2.64] ;  /* 0x0000000602000981 */ /* 0x000562000c1e1900 */
[----:B------:R-:W-:Y:S01]  /*1040*/  WARPSYNC 0xffffffff ;  /* 0xffffffff00007948 */ /* 0x000fe20003800000 */
[----:B------:R-:W-:Y:S02]  /*1050*/  @!P0 MOV R0, R8 ;  /* 0x0000000800008202 */ /* 0x000fe40000000f00 */
[----:B--2---:R-:W2:Y:S01]  /*1060*/  LDL R144, [R1+0x10] ;  /* 0x0000100001907983 */ /* 0x004ea20000100800 */
[----:B------:R-:W-:Y:S01]  /*1070*/  IMAD.MOV.U32 R3, RZ, RZ, c[0x0][0x2b8] ;  /* 0x0000ae00ff037624 */ /* 0x000fe200078e00ff */
[----:B------:R-:W-:Y:S01]  /*1080*/  MOV R221, RZ ;  /* 0x000000ff00dd7202 */ /* 0x000fe20000000f00 */
[----:B-----5:R-:W-:-:S03]  /*1090*/  IMAD.WIDE.U32 R134, R0, c[0x0][0x2b0], RZ ;  /* 0x0000ac0000867a25 */ /* 0x020fc600078e00ff */
[----:B------:R-:W-:Y:S02]  /*10a0*/  ISETP.NE.AND P3, PT, R3, 0x1, PT ;  /* 0x000000010300780c */ /* 0x000fe40003f65270 */
[----:B------:R-:W-:Y:S01]  /*10b0*/  SHF.R.S32.HI R3, RZ, 0x1f, R0 ;  /* 0x0000001fff037819 */ /* 0x000fe20000011400 */
[----:B------:R-:W-:Y:S01]  /*10c0*/  BAR.SYNC.DEFER_BLOCKING 0x0 ;  /* 0x0000000000007b1d */ /* 0x000fe20000010000 */
[----:B------:R-:W-:-:S05]  /*10d0*/  SHF.R.S32.HI R37, RZ, 0x1f, R46 ;  /* 0x0000001fff257819 */ /* 0x000fca000001142e */
[----:B------:R-:W-:Y:S01]  /*10e0*/  IMAD R5, R37, c[0x0][0x1b8], RZ ;  /* 0x00006e0025057a24 */ /* 0x000fe200078e02ff */
[----:B------:R-:W-:Y:S01]  /*10f0*/  SHF.R.S32.HI R6, RZ, 0x1f, R8 ;  /* 0x0000001fff067819 */ /* 0x000fe20000011408 */
[----:B------:R-:W3:Y:S02]  /*1100*/  S2R R38, SR_TID.X ;  /* 0x0000000000267919 */ /* 0x000ee40000002100 */
[----:B------:R-:W-:Y:S02]  /*1110*/  IMAD R5, R46, c[0x0][0x1bc], R5 ;  /* 0x00006f002e057a24 */ /* 0x000fe400078e0205 */
[----:B------:R-:W-:Y:S01]  /*1120*/  IMAD R16, R35, c[0x0][0x168], RZ ;  /* 0x00005a0023107a24 */ /* 0x000fe200078e02ff */
[----:B------:R-:W-:Y:S02]  /*1130*/  SHF.R.S32.HI R39, RZ, 0x1f, R228 ;  /* 0x0000001fff277819 */ /* 0x000fe400000114e4 */
[----:B------:R-:W-:Y:S02]  /*1140*/  ISETP.GE.AND P2, PT, R228, c[0x0][0x198], PT ;  /* 0x00006600e4007a0c */ /* 0x000fe40003f46270 */
[----:B------:R-:W-:Y:S01]  /*1150*/  ISETP.GE.AND P6, PT, R241, c[0x0][0x198], PT ;  /* 0x00006600f1007a0c */ /* 0x000fe20003fc6270 */
[----:B------:R-:W-:Y:S01]  /*1160*/  IMAD.WIDE.U32 R132, R46, c[0x0][0x1e8], RZ ;  /* 0x00007a002e847a25 */ /* 0x000fe200078e00ff */
[----:B------:R-:W-:Y:S01]  /*1170*/  IADD3 R71, R204, 0x20, RZ ;  /* 0x00000020cc477810 */ /* 0x000fe20007ffe0ff */
[----:B------:R-:W-:Y:S02]  /*1180*/  STL.64 [R1+0x20], R134 ;  /* 0x0000208601007387 */ /* 0x000fe40000100a00 */
[----:B--2---:R-:W-:-:S05]  /*1190*/  IMAD R2, R226, 0x80, R144 ;  /* 0x00000080e2027824 */ /* 0x004fca00078e0290 */
[----:B------:R-:W-:-:S04]  /*11a0*/  IADD3 R2, R2, -0x80, RZ ;  /* 0xffffff8002027810 */ /* 0x000fc80007ffe0ff */
[C---:B------:R-:W-:Y:S02]  /*11b0*/  ISETP.GE.AND P1, PT, R2.reuse, R41, PT ;  /* 0x000000290200720c */ /* 0x040fe40003f26270 */
[----:B------:R-:W-:Y:S01]  /*11c0*/  IADD3 R13, R2, R145, RZ ;  /* 0x00000091020d7210 */ /* 0x000fe20007ffe0ff */
[----:B------:R-:W-:Y:S01]  /*11d0*/  IMAD R2, R3, c[0x0][0x2b0], RZ ;  /* 0x0000ac0003027a24 */ /* 0x000fe200078e02ff */
[----:B------:R-:W-:-:S03]  /*11e0*/  ISETP.GT.OR P1, PT, R144, 0x7f, P1 ;  /* 0x0000007f9000780c */ /* 0x000fc60000f24670 */
[----:B------:R-:W-:-:S04]  /*11f0*/  @P3 IMAD.HI.U32 R3, R13, c[0x0][0x2bc], RZ ;  /* 0x0000af000d033a27 */ /* 0x000fc800078e00ff */
[----:B------:R-:W-:Y:S01]  /*1200*/  IMAD.MOV.U32 R12, RZ, RZ, R13 ;  /* 0x000000ffff0c7224 */ /* 0x000fe200078e000d */
[----:B------:R-:W-:Y:S01]  /*1210*/  @P3 SHF.R.U32.HI R12, RZ, c[0x0][0x2c0], R3 ;  /* 0x0000b000ff0c3a19 */ /* 0x000fe20000011603 */
[----:B------:R-:W-:-:S04]  /*1220*/  IMAD R2, R0, c[0x0][0x2b4], R2 ;  /* 0x0000ad0000027a24 */ /* 0x000fc800078e0202 */
[----:B------:R-:W-:Y:S01]  /*1230*/  IMAD.IADD R131, R135, 0x1, R2 ;  /* 0x0000000187837824 */ /* 0x000fe200078e0202 */
[----:B------:R-:W-:-:S04]  /*1240*/  @!P1 IADD3 R0, P0, R12, R134, RZ ;  /* 0x000000860c009210 */ /* 0x000fc80007f1e0ff */
[----:B------:R-:W-:Y:S01]  /*1250*/  @!P1 LEA.HI.X.SX32 R3, R12, R131, 0x1, P0 ;  /* 0x000000830c039211 */ /* 0x000fe200000f0eff */
[----:B------:R-:W-:Y:S01]  /*1260*/  IMAD.IADD R4, R144, 0x1, R36 ;  /* 0x0000000190047824 */ /* 0x000fe200078e0224 */
[----:B------:R-:W-:Y:S01]  /*1270*/  @!P1 LEA R2, P0, R0, c[0x0][0x2a0], 0x2 ;  /* 0x0000a80000029a11 */ /* 0x000fe200078010ff */
[----:B------:R-:W-:Y:S01]  /*1280*/  IMAD.WIDE.U32 R44, R46, c[0x0][0x210], RZ ;  /* 0x000084002e2c7a25 */ /* 0x000fe200078e00ff */
[----:B---3--:R-:W-:Y:S01]  /*1290*/  SHF.R.S32.HI R40, RZ, 0x1f, R38 ;  /* 0x0000001fff287819 */ /* 0x008fe20000011426 */
[----:B------:R-:W-:Y:S01]  /*12a0*/  STL [R1+0x34], R131 ;  /* 0x0000348301007387 */ /* 0x000fe20000100800 */
[----:B------:R-:W-:-:S05]  /*12b0*/  @!P1 LEA.HI.X R3, R0, c[0x0][0x2a4], R3, 0x2, P0 ;  /* 0x0000a90000039a11 */ /* 0x000fca00000f1403 */
[----:B------:R2:W3:Y:S01]  /*12c0*/  @!P1 LDG.E R221, [R2.64] ;  /* 0x0000000602dd9981 */ /* 0x0004e2000c1e1900 */
[----:B------:R-:W-:Y:S01]  /*12d0*/  @P4 IMAD.HI.U32 R7, R4, c[0x0][0x2c8], RZ ;  /* 0x0000b20004074a27 */ /* 0x000fe200078e00ff */
[----:B------:R-:W-:Y:S01]  /*12e0*/  LEA.HI R40, R40, R38, RZ, 0x3 ;  /* 0x0000002628287211 */ /* 0x000fe200078f18ff */
[----:B------:R-:W-:Y:S01]  /*12f0*/  BSSY B0, `(.L_x_462) ;  /* 0x0000271000007945 */ /* 0x000fe20003800000 */
[----:B------:R-:W-:Y:S01]  /*1300*/  SHF.R.S32.HI R38, RZ, 0x1f, R241 ;  /* 0x0000001fff267819 */ /* 0x000fe200000114f1 */
[----:B------:R-:W-:Y:S01]  /*1310*/  IMAD.MOV.U32 R0, RZ, RZ, R4 ;  /* 0x000000ffff007224 */ /* 0x000fe200078e0004 */
[----:B------:R-:W-:Y:S01]  /*1320*/  @P4 SHF.R.U32.HI R0, RZ, c[0x0][0x2cc], R7 ;  /* 0x0000b300ff004a19 */ /* 0x000fe20000011607 */
[----:B------:R-:W-:Y:S01]  /*1330*/  STL.64 [R1+0x18], R132 ;  /* 0x0000188401007387 */ /* 0x000fe20000100a00 */
[----:B------:R-:W-:Y:S01]  /*1340*/  SHF.R.S32.HI R40, RZ, 0x3, R40 ;  /* 0x00000003ff287819 */ /* 0x000fe20000011428 */
[----:B------:R-:W-:Y:S01]  /*1350*/  IMAD.SHL.U32 R128, R228, 0x2, RZ ;  /* 0x00000002e4807824 */ /* 0x000fe200078e00ff */
[----:B------:R-:W-:-:S02]  /*1360*/  SHF.R.S32.HI R7, RZ, 0x1f, R0 ;  /* 0x0000001fff077819 */ /* 0x000fc40000011400 */
[C---:B------:R-:W-:Y:S01]  /*1370*/  SHF.L.U32 R129, R241.reuse, 0x1, RZ ;  /* 0x00000001f1817819 */ /* 0x040fe200000006ff */
[----:B------:R-:W-:Y:S01]  /*1380*/  IMAD.IADD R11, R40, 0x1, R36 ;  /* 0x00000001280b7824 */ /* 0x000fe200078e0224 */
[----:B------:R-:W-:Y:S02]  /*1390*/  SHF.L.U64.HI R69, R241, 0x1, R38 ;  /* 0x00000001f1457819 */ /* 0x000fe40000010226 */
[----:B------:R-:W-:Y:S02]  /*13a0*/  SHF.L.U64.HI R68, R228, 0x1, R39 ;  /* 0x00000001e4447819 */ /* 0x000fe40000010227 */
[C---:B------:R-:W-:Y:S02]  /*13b0*/  ISETP.GE.AND P1, PT, R11.reuse, R16, PT ;  /* 0x000000100b00720c */ /* 0x040fe40003f26270 */
[----:B------:R-:W-:Y:S01]  /*13c0*/  IADD3 R14, R11, 0x40, RZ ;  /* 0x000000400b0e7810 */ /* 0x000fe20007ffe0ff */
[----:B--2---:R-:W-:-:S05]  /*13d0*/  IMAD.WIDE.U32 R2, R46, c[0x0][0x1b8], RZ ;  /* 0x00006e002e027a25 */ /* 0x004fca00078e00ff */
[----:B------:R-:W-:Y:S01]  /*13e0*/  IADD3 R3, R3, R5, RZ ;  /* 0x0000000503037210 */ /* 0x000fe20007ffe0ff */
[----:B------:R-:W-:-:S04]  /*13f0*/  IMAD R5, R6, c[0x0][0x1c0], RZ ;  /* 0x0000700006057a24 */ /* 0x000fc800078e02ff */
[C---:B------:R-:W-:Y:S02]  /*1400*/  IMAD R6, R8.reuse, c[0x0][0x1c4], R5 ;  /* 0x0000710008067a24 */ /* 0x040fe400078e0205 */
[----:B------:R-:W-:Y:S02]  /*1410*/  IMAD.MOV R5, RZ, RZ, -R0 ;  /* 0x000000ffff057224 */ /* 0x000fe400078e0a00 */
[----:B------:R-:W-:-:S04]  /*1420*/  IMAD.WIDE.U32 R2, R8, c[0x0][0x1c0], R2 ;  /* 0x0000700008027a25 */ /* 0x000fc800078e0002 */
[----:B------:R-:W-:Y:S02]  /*1430*/  IMAD R4, R5, c[0x0][0x2c4], R4 ;  /* 0x0000b10005047a24 */ /* 0x000fe400078e0204 */
[----:B------:R-:W-:Y:S02]  /*1440*/  IMAD.IADD R3, R3, 0x1, R6 ;  /* 0x0000000103037824 */ /* 0x000fe400078e0206 */
[----:B------:R-:W-:Y:S01]  /*1450*/  IMAD R5, R7, c[0x0][0x1b0], RZ ;  /* 0x00006c0007057a24 */ /* 0x000fe200078e02ff */
[C---:B------:R-:W-:Y:S01]  /*1460*/  IADD3 R7, R11.reuse, 0x20, RZ ;  /* 0x000000200b077810 */ /* 0x040fe20007ffe0ff */
[----:B------:R-:W-:Y:S01]  /*1470*/  IMAD.WIDE.U32 R2, R0, c[0x0][0x1b0], R2 ;  /* 0x00006c0000027a25 */ /* 0x000fe200078e0002 */
[----:B------:R-:W-:-:S03]  /*1480*/  IADD3 R11, R11, 0x60, RZ ;  /* 0x000000600b0b7810 */ /* 0x000fc60007ffe0ff */
[----:B------:R-:W-:Y:S01]  /*1490*/  IMAD R6, R0, c[0x0][0x1b4], R5 ;  /* 0x00006d0000067a24 */ /* 0x000fe200078e0205 */
[----:B------:R-:W-:-:S04]  /*14a0*/  SHF.R.S32.HI R5, RZ, 0x1f, R4 ;  /* 0x0000001fff057819 */ /* 0x000fc80000011404 */
[----:B------:R-:W-:Y:S01]  /*14b0*/  IADD3 R3, R3, R6, RZ ;  /* 0x0000000603037210 */ /* 0x000fe20007ffe0ff */
[----:B------:R-:W-:Y:S01]  /*14c0*/  IMAD R0, R5, c[0x0][0x1a8], RZ ;  /* 0x00006a0005007a24 */ /* 0x000fe200078e02ff */
[----:B------:R-:W-:-:S03]  /*14d0*/  IADD3 R6, -R12, RZ, RZ ;  /* 0x000000ff0c067210 */ /* 0x000fc60007ffe1ff */
[C---:B------:R-:W-:Y:S02]  /*14e0*/  IMAD R0, R4.reuse, c[0x0][0x1ac], R0 ;  /* 0x00006b0004007a24 */ /* 0x040fe400078e0200 */
[----:B------:R-:W-:-:S04]  /*14f0*/  IMAD.WIDE.U32 R2, R4, c[0x0][0x1a8], R2 ;  /* 0x00006a0004027a25 */ /* 0x000fc800078e0002 */
[----:B------:R-:W-:Y:S01]  /*1500*/  IMAD.IADD R9, R3, 0x1, R0 ;  /* 0x0000000103097824 */ /* 0x000fe200078e0200 */
[----:B-1----:R-:W-:Y:S01]  /*1510*/  LEA R8, P0, R2, c[0x0][0x160], 0x1 ;  /* 0x0000580002087a11 */ /* 0x002fe200078008ff */
[----:B------:R-:W-:-:S03]  /*1520*/  IMAD R222, R6, c[0x0][0x2b8], R13 ;  /* 0x0000ae0006de7a24 */ /* 0x000fc600078e020d */
[----:B------:R-:W-:Y:S01]  /*1530*/  LEA.HI.X R9, R2, c[0x0][0x164], R9, 0x1, P0 ;  /* 0x0000590002097a11 */ /* 0x000fe200000f0c09 */
[----:B------:R-:W1:Y:S01]  /*1540*/  SHFL.IDX PT, R0, R8, RZ, 0x181f ;  /* 0x00181fff08007589 */ /* 0x000e6200000e0000 */
[----:B------:R-:W-:-:S03]  /*1550*/  SHF.R.S32.HI R15, RZ, 0x1f, R222 ;  /* 0x0000001fff0f7819 */ /* 0x000fc600000114de */
[----:B------:R-:W2:Y:S04]  /*1560*/  SHFL.IDX PT, R3, R9, RZ, 0x181f ;  /* 0x00181fff09037589 */ /* 0x000ea800000e0000 */
[----:B------:R-:W4:Y:S04]  /*1570*/  SHFL.IDX PT, R10, R8, 0x1, 0x181f ;  /* 0x00381f00080a7f89 */ /* 0x000f2800000e0000 */
[----:B------:R-:W4:Y:S04]  /*1580*/  SHFL.IDX PT, R12, R9, 0x1, 0x181f ;  /* 0x00381f00090c7f89 */ /* 0x000f2800000e0000 */
[----:B------:R-:W-:Y:S04]  /*1590*/  SHFL.IDX PT, R13, R9, 0x2, 0x181f ;  /* 0x00581f00090d7f89 */ /* 0x000fe800000e0000 */
[----:B------:R-:W-:Y:S01]  /*15a0*/  SHFL.IDX PT, R9, R9, 0x3, 0x181f ;  /* 0x00781f0009097f89 */ /* 0x000fe200000e0000 */
[----:B-1----:R-:W-:-:S02]  /*15b0*/  @!P1 LEA R4, P5, R228, R0, 0x1 ;  /* 0x00000000e4049211 */ /* 0x002fc400078a08ff */
[C---:B------:R-:W-:Y:S02]  /*15c0*/  @!P1 LEA R2, P0, R241.reuse, R0, 0x1 ;  /* 0x00000000f1029211 */ /* 0x040fe400078008ff */
[-C--:B--2---:R-:W-:Y:S01]  /*15d0*/  @!P1 LEA.HI.X R5, R228, R3.reuse, R39, 0x1, P5 ;  /* 0x00000003e4059211 */ /* 0x084fe200028f0c27 */
[----:B------:R-:W1:Y:S01]  /*15e0*/  SHFL.IDX PT, R0, R8, 0x2, 0x181f ;  /* 0x00581f0008007f89 */ /* 0x000e6200000e0000 */
[----:B------:R-:W-:Y:S02]  /*15f0*/  @!P1 LEA.HI.X R3, R241, R3, R38, 0x1, P0 ;  /* 0x00000003f1039211 */ /* 0x000fe400000f0c26 */
[-C--:B------:R-:W-:Y:S01]  /*1600*/  ISETP.GE.AND P0, PT, R7, R16.reuse, PT ;  /* 0x000000100700720c */ /* 0x080fe20003f06270 */
[----:B------:R2:W-:Y:S01]  /*1610*/  @!P1 LDGSTS.E.BYPASS.LTC128B.128 [R219+0x100], [R4.64], !P2 ;  /* 0x0010000004db9fae */ /* 0x0005e2000d101d46 */
[----:B------:R-:W-:-:S03]  /*1620*/  ISETP.GE.AND P5, PT, R14, R16, PT ;  /* 0x000000100e00720c */ /* 0x000fc60003fa6270 */
[----:B------:R1:W-:Y:S04]  /*1630*/  @!P1 LDGSTS.E.BYPASS.LTC128B.128 [R219+0x4100], [R2.64], !P6 ;  /* 0x0410000002db9fae */ /* 0x0003e8000f101d46 */
[----:B------:R-:W3:Y:S04]  /*1640*/  SHFL.IDX PT, R8, R8, 0x3, 0x181f ;  /* 0x00781f0008087f89 */ /* 0x000ee800000e0000 */
[----:B----4-:R-:W-:-:S04]  /*1650*/  @!P0 LEA R6, P1, R228, R10, 0x1 ;  /* 0x0000000ae4068211 */ /* 0x010fc800078208ff */
[----:B------:R-:W-:-:S05]  /*1660*/  @!P0 LEA.HI.X R7, R228, R12, R39, 0x1, P1 ;  /* 0x0000000ce4078211 */ /* 0x000fca00008f0c27 */
[----:B------:R4:W-:Y:S01]  /*1670*/  @!P0 LDGSTS.E.BYPASS.LTC128B.128 [R219+0x1100], [R6.64], !P2 ;  /* 0x0110000006db8fae */ /* 0x0009e2000d101d46 */
[----:B--2---:R-:W-:Y:S02]  /*1680*/  IMAD R4, R15, c[0x0][0x1e0], RZ ;  /* 0x000078000f047a24 */ /* 0x004fe400078e02ff */
[----:B-1----:R-:W-:-:S04]  /*1690*/  IMAD.WIDE.U32 R2, R222, c[0x0][0x1e0], RZ ;  /* 0x00007800de027a25 */ /* 0x002fc800078e00ff */
[----:B------:R-:W-:Y:S01]  /*16a0*/  IMAD R5, R222, c[0x0][0x1e4], R4 ;  /* 0x00007900de057a24 */ /* 0x000fe200078e0204 */
[----:B------:R-:W-:Y:S01]  /*16b0*/  @!P0 LEA R4, P1, R241, R10, 0x1 ;  /* 0x0000000af1048211 */ /* 0x000fe200078208ff */
[----:B------:R-:W-:Y:S02]  /*16c0*/  IMAD R10, R37, c[0x0][0x1e8], RZ ;  /* 0x00007a00250a7a24 */ /* 0x000fe400078e02ff */
[----:B------:R-:W-:Y:S01]  /*16d0*/  IMAD.IADD R3, R3, 0x1, R5 ;  /* 0x0000000103037824 */ /* 0x000fe200078e0205 */
[----:B------:R-:W-:-:S05]  /*16e0*/  @!P0 LEA.HI.X R5, R241, R12, R38, 0x1, P1 ;  /* 0x0000000cf1058211 */ /* 0x000fca00008f0c26 */
[----:B------:R1:W-:Y:S01]  /*16f0*/  @!P0 LDGSTS.E.BYPASS.LTC128B.128 [R219+0x5100], [R4.64], !P6 ;  /* 0x0510000004db8fae */ /* 0x0003e2000f101d46 */
[----:B----4-:R-:W-:Y:S01]  /*1700*/  IMAD R6, R46, c[0x0][0x1ec], R10 ;  /* 0x00007b002e067a24 */ /* 0x010fe200078e020a */
[----:B------:R-:W-:-:S03]  /*1710*/  LEA R10, R226, 0xffffff80, 0x7 ;  /* 0xffffff80e20a7811 */ /* 0x000fc600078e38ff */
[----:B------:R-:W-:Y:S01]  /*1720*/  IMAD.IADD R130, R133, 0x1, R6 ;  /* 0x0000000185827824 */ /* 0x000fe200078e0206 */
[----:B------:R-:W-:-:S04]  /*1730*/  IADD3 R127, R41, -R10, RZ ;  /* 0x8000000a297f7210 */ /* 0x000fc80007ffe0ff */
[----:B------:R-:W-:Y:S04]  /*1740*/  STL [R1+0x30], R130 ;  /* 0x0000308201007387 */ /* 0x000fe80000100800 */
[----:B------:R-:W-:Y:S01]  /*1750*/  STL.64 [R1+0x28], R44 ;  /* 0x0000282c01007387 */ /* 0x000fe20000100a00 */
[----:B-1----:R-:W-:Y:S02]  /*1760*/  @!P5 LEA R4, P1, R228, R0, 0x1 ;  /* 0x00000000e404d211 */ /* 0x002fe400078208ff */
[----:B---3--:R-:W-:Y:S01]  /*1770*/  SHF.R.S32.HI R36, RZ, 0x1f, R221 ;  /* 0x0000001fff247819 */ /* 0x008fe200000114dd */
[----:B------:R-:W-:-:S04]  /*1780*/  IMAD.WIDE.U32 R2, R221, c[0x0][0x1f0], R2 ;  /* 0x00007c00dd027a25 */ /* 0x000fc800078e0002 */
[----:B------:R-:W-:Y:S01]  /*1790*/  IMAD R5, R36, c[0x0][0x1f0], RZ ;  /* 0x00007c0024057a24 */ /* 0x000fe200078e02ff */
[----:B------:R-:W-:-:S03]  /*17a0*/  IADD3 R6, P0, R2, R132, RZ ;  /* 0x0000008402067210 */ /* 0x000fc60007f1e0ff */
[----:B------:R-:W-:Y:S01]  /*17b0*/  IMAD R7, R221, c[0x0][0x1f4], R5 ;  /* 0x00007d00dd077a24 */ /* 0x000fe200078e0205 */
[----:B------:R-:W-:Y:S02]  /*17c0*/  @!P5 LEA.HI.X R5, R228, R13, R39, 0x1, P1 ;  /* 0x0000000de405d211 */ /* 0x000fe400008f0c27 */
[C---:B------:R-:W-:Y:S02]  /*17d0*/  @!P5 LEA R2, P1, R241.reuse, R0, 0x1 ;  /* 0x00000000f102d211 */ /* 0x040fe400078208ff */
[----:B------:R-:W-:Y:S01]  /*17e0*/  IADD3.X R7, R130, R3, R7, P0, !PT ;  /* 0x0000000382077210 */ /* 0x000fe200007fe407 */
[----:B------:R1:W-:Y:S01]  /*17f0*/  @!P5 LDGSTS.E.BYPASS.LTC128B.128 [R219+0x2100], [R4.64], !P2 ;  /* 0x0210000004dbdfae */ /* 0x0003e2000d101d46 */
[C---:B------:R-:W-:Y:S02]  /*1800*/  LEA R0, P0, R6.reuse, c[0x0][0x1c8], 0x1 ;  /* 0x0000720006007a11 */ /* 0x040fe400078008ff */
[----:B------:R-:W-:Y:S01]  /*1810*/  @!P5 LEA.HI.X R3, R241, R13, R38, 0x1, P1 ;  /* 0x0000000df103d211 */ /* 0x000fe200008f0c26 */
[----:B------:R-:W-:Y:S01]  /*1820*/  IMAD.IADD R13, R127, 0x1, -R40 ;  /* 0x000000017f0d7824 */ /* 0x000fe200078e0a28 */
[----:B------:R-:W-:Y:S01]  /*1830*/  LEA.HI.X R14, R6, c[0x0][0x1cc], R7, 0x1, P0 ;  /* 0x00007300060e7a11 */ /* 0x000fe200000f0c07 */
[----:B------:R-:W-:Y:S01]  /*1840*/  SHFL.IDX PT, R10, R0, 0x1, 0x181f ;  /* 0x00381f00000a7f89 */ /* 0x000fe200000e0000 */
[----:B------:R-:W-:-:S03]  /*1850*/  ISETP.GE.AND P1, PT, R11, R16, PT ;  /* 0x000000100b00720c */ /* 0x000fc60003f26270 */
[----:B------:R-:W2:Y:S04]  /*1860*/  SHFL.IDX PT, R6, R0, RZ, 0x181f ;  /* 0x00181fff00067589 */ /* 0x000ea800000e0000 */
[----:B------:R-:W3:Y:S04]  /*1870*/  SHFL.IDX PT, R7, R14, RZ, 0x181f ;  /* 0x00181fff0e077589 */ /* 0x000ee800000e0000 */
[----:B------:R4:W-:Y:S01]  /*1880*/  @!P5 LDGSTS.E.BYPASS.LTC128B.128 [R219+0x6100], [R2.64], !P6 ;  /* 0x0610000002dbdfae */ /* 0x0009e2000f101d46 */
[----:B------:R-:W-:-:S03]  /*1890*/  ISETP.GE.AND P5, PT, R13, 0x1, PT ;  /* 0x000000010d00780c */ /* 0x000fc60003fa6270 */
[----:B------:R-:W1:Y:S04]  /*18a0*/  SHFL.IDX PT, R12, R14, 0x1, 0x181f ;  /* 0x00381f000e0c7f89 */ /* 0x000e6800000e0000 */
[----:B------:R-:W-:Y:S04]  /*18b0*/  SHFL.IDX PT, R11, R14, 0x2, 0x181f ;  /* 0x00581f000e0b7f89 */ /* 0x000fe800000e0000 */
[----:B------:R-:W2:Y:S01]  /*18c0*/  S2R R40, SR_TID.X ;  /* 0x0000000000287919 */ /* 0x000ea20000002100 */
[----:B----4-:R-:W-:-:S04]  /*18d0*/  @!P1 LEA R2, P0, R228, R8, 0x1 ;  /* 0x00000008e4029211 */ /* 0x010fc800078008ff */
[CC--:B------:R-:W-:Y:S02]  /*18e0*/  @!P1 LEA.HI.X R3, R228.reuse, R9.reuse, R39, 0x1, P0 ;  /* 0x00000009e4039211 */ /* 0x0c0fe400000f0c27 */
[C---:B-1----:R-:W-:Y:S02]  /*18f0*/  @!P1 LEA R4, P0, R241.reuse, R8, 0x1 ;  /* 0x00000008f1049211 */ /* 0x042fe400078008ff */
[----:B------:R-:W-:Y:S01]  /*1900*/  SHFL.IDX PT, R8, R14, 0x3, 0x181f ;  /* 0x00781f000e087f89 */ /* 0x000fe200000e0000 */
[----:B--2---:R-:W-:Y:S02]  /*1910*/  SHF.R.S32.HI R16, RZ, 0x1f, R40 ;  /* 0x0000001fff107819 */ /* 0x004fe40000011428 */
[----:B------:R-:W-:Y:S01]  /*1920*/  @!P1 LEA.HI.X R5, R241, R9, R38, 0x1, P0 ;  /* 0x00000009f1059211 */ /* 0x000fe200000f0c26 */
[----:B------:R1:W-:Y:S01]  /*1930*/  @!P1 LDGSTS.E.BYPASS.LTC128B.128 [R219+0x3100], [R2.64], !P2 ;  /* 0x0310000002db9fae */ /* 0x0003e2000d101d46 */
[----:B------:R-:W-:Y:S02]  /*1940*/  @P5 ISETP.GE.AND P0, PT, R228, c[0x0][0x1d4], PT ;  /* 0x00007500e4005a0c */ /* 0x000fe40003f06270 */
[----:B------:R-:W-:Y:S01]  /*1950*/  LEA.HI R16, R16, R40, RZ, 0x3 ;  /* 0x0000002810107211 */ /* 0x000fe200078f18ff */
[----:B------:R-:W2:Y:S03]  /*1960*/  SHFL.IDX PT, R9, R0, 0x2, 0x181f ;  /* 0x00581f0000097f89 */ /* 0x000ea600000e0000 */
[----:B------:R-:W-:Y:S01]  /*1970*/  LOP3.LUT R16, R16, 0xfffffff8, RZ, 0xc0, !PT ;  /* 0xfffffff810107812 */ /* 0x000fe200078ec0ff */
[----:B------:R4:W-:Y:S04]  /*1980*/  @!P1 LDGSTS.E.BYPASS.LTC128B.128 [R219+0x7100], [R4.64], !P6 ;  /* 0x0710000004db9fae */ /* 0x0009e8000f101d46 */
[----:B------:R-:W0:Y:S01]  /*1990*/  LDGDEPBAR ;  /* 0x00000000000079af */ /* 0x000e220000000000 */
[----:B------:R-:W-:-:S03]  /*19a0*/  IMAD.IADD R16, R40, 0x1, -R16 ;  /* 0x0000000128107824 */ /* 0x000fc600078e0a10 */
[----:B------:R-:W2:Y:S01]  /*19b0*/  SHFL.IDX PT, R0, R0, 0x3, 0x181f ;  /* 0x00781f0000007f89 */ /* 0x000ea200000e0000 */
[----:B-1----:R-:W-:-:S04]  /*19c0*/  @P5 LEA R2, P2, R228, R6, 0x1 ;  /* 0x00000006e4025211 */ /* 0x002fc800078408ff */
[----:B---3--:R-:W-:Y:S02]  /*19d0*/  @P5 LEA.HI.X R3, R228, R7, R39, 0x1, P2 ;  /* 0x00000007e4035211 */ /* 0x008fe400010f0c27 */
[----:B------:R-:W-:-:S03]  /*19e0*/  ISETP.GE.AND P2, PT, R13, 0x21, PT ;  /* 0x000000210d00780c */ /* 0x000fc60003f46270 */
[----:B------:R1:W-:Y:S01]  /*19f0*/  @P5 LDGSTS.E.BYPASS.LTC128B.128 [R219+0x8100], [R2.64], !P0 ;  /* 0x0810000002db5fae */ /* 0x0003e2000c101d46 */
[C---:B------:R-:W-:Y:S02]  /*1a00*/  @P5 ISETP.GE.AND P0, PT, R241.reuse, c[0x0][0x1d4], PT ;  /* 0x00007500f1005a0c */ /* 0x040fe40003f06270 */
[----:B-1----:R-:W-:-:S07]  /*1a10*/  @P5 LEA R2, P1, R241, R6, 0x1 ;  /* 0x00000006f1025211 */ /* 0x002fce00078208ff */
[C---:B------:R-:W-:Y:S02]  /*1a20*/  @P2 LEA R6, P6, R228.reuse, R10, 0x1 ;  /* 0x0000000ae4062211 */ /* 0x040fe400078c08ff */
[----:B------:R-:W-:Y:S02]  /*1a30*/  @P5 LEA.HI.X R3, R241, R7, R38, 0x1, P1 ;  /* 0x00000007f1035211 */ /* 0x000fe400008f0c26 */
[C---:B------:R-:W-:Y:S02]  /*1a40*/  @P2 LEA.HI.X R7, R228.reuse, R12, R39, 0x1, P6 ;  /* 0x0000000ce4072211 */ /* 0x040fe400030f0c27 */
[----:B------:R-:W-:Y:S01]  /*1a50*/  ISETP.GE.AND P6, PT, R13, 0x41, PT ;  /* 0x000000410d00780c */ /* 0x000fe20003fc6270 */
[----:B------:R2:W-:Y:S01]  /*1a60*/  @P5 LDGSTS.E.BYPASS.LTC128B.128 [R219+0xc100], [R2.64], !P0 ;  /* 0x0c10000002db5fae */ /* 0x0005e2000c101d46 */
[----:B------:R-:W-:Y:S02]  /*1a70*/  @P2 ISETP.GE.AND P1, PT, R228, c[0x0][0x1d4], PT ;  /* 0x00007500e4002a0c */ /* 0x000fe40003f26270 */
[----:B----4-:R-:W-:-:S04]  /*1a80*/  @P2 LEA R4, P0, R241, R10, 0x1 ;  /* 0x0000000af1042211 */ /* 0x010fc800078008ff */
[----:B------:R-:W-:-:S05]  /*1a90*/  @P2 LEA.HI.X R5, R241, R12, R38, 0x1, P0 ;  /* 0x0000000cf1052211 */ /* 0x000fca00000f0c26 */
[C---:B------:R-:W-:Y:S02]  /*1aa0*/  @P6 ISETP.GE.AND P0, PT, R228.reuse, c[0x0][0x1d4], PT ;  /* 0x00007500e4006a0c */ /* 0x040fe40003f06270 */
[----:B------:R1:W-:Y:S01]  /*1ab0*/  @P2 LDGSTS.E.BYPASS.LTC128B.128 [R219+0x9100], [R6.64], !P1 ;  /* 0x0910000006db2fae */ /* 0x0003e2000c901d46 */
[----:B------:R-:W-:Y:S02]  /*1ac0*/  @P2 ISETP.GE.AND P1, PT, R241, c[0x0][0x1d4], PT ;  /* 0x00007500f1002a0c */ /* 0x000fe40003f26270 */
[----:B--2---:R-:W-:-:S11]  /*1ad0*/  @P6 LEA R2, P5, R228, R9, 0x1 ;  /* 0x00000009e4026211 */ /* 0x004fd600078a08ff */
[----:B------:R2:W-:Y:S01]  /*1ae0*/  @P2 LDGSTS.E.BYPASS.LTC128B.128 [R219+0xd100], [R4.64], !P1 ;  /* 0x0d10000004db2fae */ /* 0x0005e2000c901d46 */
[----:B------:R-:W-:Y:S02]  /*1af0*/  @P6 LEA.HI.X R3, R228, R11, R39, 0x1, P5 ;  /* 0x0000000be4036211 */ /* 0x000fe400028f0c27 */
[----:B------:R-:W-:-:S03]  /*1b00*/  ISETP.GE.AND P5, PT, R13, 0x61, PT ;  /* 0x000000610d00780c */ /* 0x000fc60003fa6270 */
[----:B------:R3:W-:Y:S01]  /*1b10*/  @P6 LDGSTS.E.BYPASS.LTC128B.128 [R219+0xa100], [R2.64], !P0 ;  /* 0x0a10000002db6fae */ /* 0x0007e2000c101d46 */
[----:B-1----:R-:W-:-:S04]  /*1b20*/  @P6 LEA R6, P2, R241, R9, 0x1 ;  /* 0x00000009f1066211 */ /* 0x002fc800078408ff */
[C---:B------:R-:W-:Y:S02]  /*1b30*/  @P6 LEA.HI.X R7, R241.reuse, R11, R38, 0x1, P2 ;  /* 0x0000000bf1076211 */ /* 0x040fe400010f0c26 */
[----:B------:R-:W-:-:S03]  /*1b40*/  @P6 ISETP.GE.AND P2, PT, R241, c[0x0][0x1d4], PT ;  /* 0x00007500f1006a0c */ /* 0x000fc60003f46270 */
[----:B--2---:R-:W-:-:S04]  /*1b50*/  @P5 LEA R4, P1, R228, R0, 0x1 ;  /* 0x00000000e4045211 */ /* 0x004fc800078208ff */
[----:B------:R-:W-:-:S06]  /*1b60*/  @P5 LEA.HI.X R5, R228, R8, R39, 0x1, P1 ;  /* 0x00000008e4055211 */ /* 0x000fcc00008f0c27 */
[----:B------:R1:W-:Y:S01]  /*1b70*/  @P6 LDGSTS.E.BYPASS.LTC128B.128 [R219+0xe100], [R6.64], !P2 ;  /* 0x0e10000006db6fae */ /* 0x0003e2000d101d46 */
[----:B------:R-:W-:Y:S02]  /*1b80*/  @P5 ISETP.GE.AND P1, PT, R228, c[0x0][0x1d4], PT ;  /* 0x00007500e4005a0c */ /* 0x000fe40003f26270 */
[----:B---3--:R-:W-:Y:S01]  /*1b90*/  @P5 LEA R2, P0, R241, R0, 0x1 ;  /* 0x00000000f1025211 */ /* 0x008fe200078008ff */
[----:B------:R-:W-:-:S03]  /*1ba0*/  IMAD R0, R15, c[0x0][0x208], RZ ;  /* 0x000082000f007a24 */ /* 0x000fc600078e02ff */
[C---:B------:R-:W-:Y:S01]  /*1bb0*/  @P5 LEA.HI.X R3, R241.reuse, R8, R38, 0x1, P0 ;  /* 0x00000008f1035211 */ /* 0x040fe200000f0c26 */
[----:B------:R-:W-:Y:S01]  /*1bc0*/  IMAD R0, R222, c[0x0][0x20c], R0 ;  /* 0x00008300de007a24 */ /* 0x000fe200078e0200 */
[----:B------:R-:W-:-:S05]  /*1bd0*/  @P5 ISETP.GE.AND P0, PT, R241, c[0x0][0x1d4], PT ;  /* 0x00007500f1005a0c */ /* 0x000fca0003f06270 */
[----:B------:R1:W-:Y:S08]  /*1be0*/  @P5 LDGSTS.E.BYPASS.LTC128B.128 [R219+0xb100], [R4.64], !P1 ;  /* 0x0b10000004db5fae */ /* 0x0003f0000c901d46 */
[----:B------:R2:W-:Y:S01]  /*1bf0*/  @P5 LDGSTS.E.BYPASS.LTC128B.128 [R219+0xf100], [R2.64], !P0 ;  /* 0x0f10000002db5fae */ /* 0x0005e2000c101d46 */
[----:B------:R-:W-:Y:S02]  /*1c00*/  R2P PR, R16, 0x6 ;  /* 0x0000000610007804 */ /* 0x000fe40000000000 */
[----:B------:R-:W-:Y:S01]  /*1c10*/  ISETP.GE.AND P6, PT, R228, c[0x0][0x1d4], PT ;  /* 0x00007500e4007a0c */ /* 0x000fe20003fc6270 */
[----:B------:R-:W0:Y:S10]  /*1c20*/  LDGDEPBAR ;  /* 0x00000000000079af */ /* 0x000e340000000000 */
[----:B------:R-:W-:Y:S01]  /*1c30*/  @P1 IADD3 R71, R204, -0x20, RZ ;  /* 0xffffffe0cc471810 */ /* 0x000fe20007ffe0ff */
[----:B--2---:R-:W-:Y:S01]  /*1c40*/  IMAD.WIDE.U32 R2, R222, c[0x0][0x208], RZ ;  /* 0x00008200de027a25 */ /* 0x004fe200078e00ff */
[----:B------:R-:W-:-:S04]  /*1c50*/  DEPBAR.LE SB0, 0x1 ;  /* 0x000080400000791a */ /* 0x000fc80000000000 */
[----:B------:R-:W-:Y:S01]  /*1c60*/  BAR.SYNC.DEFER_BLOCKING 0x0 ;  /* 0x0000000000007b1d */ /* 0x000fe20000010000 */
[----:B------:R-:W-:Y:S01]  /*1c70*/  IADD3 R3, R3, R0, RZ ;  /* 0x0000000003037210 */ /* 0x000fe20007ffe0ff */
[----:B------:R-:W-:-:S04]  /*1c80*/  IMAD R0, R37, c[0x0][0x210], RZ ;  /* 0x0000840025007a24 */ /* 0x000fc800078e02ff */
[----:B------:R-:W-:Y:S02]  /*1c90*/  IMAD R0, R46, c[0x0][0x214], R0 ;  /* 0x000085002e007a24 */ /* 0x000fe400078e0200 */
[----:B------:R-:W-:-:S05]  /*1ca0*/  IMAD.WIDE.U32 R2, R221, c[0x0][0x218], R2 ;  /* 0x00008600dd027a25 */ /* 0x000fca00078e0002 */
[----:B------:R-:W-:Y:S01]  /*1cb0*/  IADD3 R2, P0, R2, R44, RZ ;  /* 0x0000002c02027210 */ /* 0x000fe20007f1e0ff */
[----:B------:R-:W-:Y:S04]  /*1cc0*/  LDSM.16.M88.4 R136, [R214] ;  /* 0x00000000d688783b */ /* 0x000fe80000000200 */
        /* <DEDUP_REMOVED lines=10> */
[----:B-1----:R-:W1:Y:S04]  /*1d70*/  LDSM.16.M88.4 R4, [R204] ;  /* 0x00000000cc04783b */ /* 0x002e680000000200 */
[----:B------:R-:W2:Y:S04]  /*1d80*/  LDSM.16.M88.4 R20, [R204+0x800] ;  /* 0x00080000cc14783b */ /* 0x000ea80000000200 */
[----:B------:R-:W3:Y:S04]  /*1d90*/  LDSM.16.M88.4 R24, [R71] ;  /* 0x000000004718783b */ /* 0x000ee80000000200 */
[----:B------:R-:W4:Y:S04]  /*1da0*/  LDSM.16.M88.4 R32, [R71+0x800] ;  /* 0x000800004720783b */ /* 0x000f280000000200 */
[----:B------:R-:W2:Y:S04]  /*1db0*/  LDSM.16.M88.4 R28, [R204+0x1000] ;  /* 0x00100000cc1c783b */ /* 0x000ea80000000200 */
[----:B------:R-:W-:Y:S04]  /*1dc0*/  LDSM.16.M88.4 R40, [R204+0x1800] ;  /* 0x00180000cc28783b */ /* 0x000fe80000000200 */
[----:B------:R-:W-:Y:S04]  /*1dd0*/  LDSM.16.M88.4 R48, [R71+0x1800] ;  /* 0x001800004730783b */ /* 0x000fe80000000200 */
[----:B------:R-:W-:Y:S04]  /*1de0*/  LDSM.16.M88.4 R60, [R71+0x2000] ;  /* 0x00200000473c783b */ /* 0x000fe80000000200 */
[----:B------:R-:W-:Y:S04]  /*1df0*/  LDSM.16.M88.4 R56, [R71+0x2800] ;  /* 0x002800004738783b */ /* 0x000fe80000000200 */
[----:B------:R-:W-:Y:S01]  /*1e00*/  LDSM.16.M88.4 R64, [R71+0x3000] ;  /* 0x003000004740783b */ /* 0x000fe20000000200 */
[C---:B-1----:R-:W-:Y:S03]  /*1e10*/  HMMA.16816.F32.BF16 R16, R136.reuse, R4, RZ ;  /* 0x000000048810723c */ /* 0x042fe600000418ff */
[----:B------:R-:W-:Y:S05]  /*1e20*/  LDSM.16.M88.4 R72, [R71+0x3800] ;  /* 0x003800004748783b */ /* 0x000fea0000000200 */
[C---:B------:R-:W-:Y:S08]  /*1e30*/  HMMA.16816.F32.BF16 R8, R136.reuse, R6, RZ ;  /* 0x000000068808723c */ /* 0x040ff000000418ff */
[----:B--2---:R-:W-:Y:S08]  /*1e40*/  HMMA.16816.F32.BF16 R4, R136, R20, RZ ;  /* 0x000000148804723c */ /* 0x004ff000000418ff */
[C---:B---3--:R-:W-:Y:S08]  /*1e50*/  HMMA.16816.F32.BF16 R120, R140.reuse, R24, R16 ;  /* 0x000000188c78723c */ /* 0x048ff00000041810 */
[C---:B------:R-:W-:Y:S01]  /*1e60*/  HMMA.16816.F32.BF16 R100, R140.reuse, R26, R8 ;  /* 0x0000001a8c64723c */ /* 0x040fe20000041808 */
[----:B------:R-:W1:Y:S07]  /*1e70*/  LDSM.16.M88.4 R24, [R71+0x1000] ;  /* 0x001000004718783b */ /* 0x000e6e0000000200 */
[----:B----4-:R-:W-:Y:S07]  /*1e80*/  HMMA.16816.F32.BF16 R108, R140, R32, R4 ;  /* 0x000000208c6c723c */ /* 0x010fee0000041804 */
[----:B------:R-:W-:Y:S01]  /*1e90*/  IMAD R4, R36, c[0x0][0x218], RZ ;  /* 0x0000860024047a24 */ /* 0x000fe200078e02ff */
[----:B------:R-:W-:Y:S01]  /*1ea0*/  HMMA.16816.F32.BF16 R8, R136, R22, RZ ;  /* 0x000000168808723c */ /* 0x000fe200000418ff */
[----:B------:R-:W-:-:S02]  /*1eb0*/  IMAD.IADD R5, R45, 0x1, R0 ;  /* 0x000000012d057824 */ /* 0x000fc400078e0200 */
[----:B------:R-:W-:Y:S01]  /*1ec0*/  IMAD R0, R221, c[0x0][0x21c], R4 ;  /* 0x00008700dd007a24 */ /* 0x000fe200078e0204 */
[----:B------:R-:W-:Y:S04]  /*1ed0*/  LDSM.16.M88.4 R44, [R204+0x3800] ;  /* 0x00380000cc2c783b */ /* 0x000fe80000000200 */
[----:B------:R-:W-:Y:S01]  /*1ee0*/  IADD3.X R3, R5, R3, R0, P0, !PT ;  /* 0x0000000305037210 */ /* 0x000fe200007fe400 */
[C---:B------:R-:W-:Y:S01]  /*1ef0*/  HMMA.16816.F32.BF16 R20, R136.reuse, R28, RZ ;  /* 0x0000001c8814723c */ /* 0x040fe200000418ff */
[C---:B------:R-:W-:Y:S01]  /*1f00*/  LEA R0, P0, R2.reuse, c[0x0][0x1f8], 0x1 ;  /* 0x00007e0002007a11 */ /* 0x040fe200078008ff */
[----:B------:R-:W-:Y:S03]  /*1f10*/  STL [R1+0x38], R5 ;  /* 0x0000380501007387 */ /* 0x000fe60000100800 */
[----:B------:R-:W-:Y:S01]  /*1f20*/  LEA.HI.X R4, R2, c[0x0][0x1fc], R3, 0x1, P0 ;  /* 0x00007f0002047a11 */ /* 0x000fe200000f0c03 */
[----:B------:R-:W-:Y:S02]  /*1f30*/  SHFL.IDX PT, R14, R0, 0x2, 0x181f ;  /* 0x00581f00000e7f89 */ /* 0x000fe400000e0000 */
[----:B------:R-:W-:Y:S02]  /*1f40*/  HMMA.16816.F32.BF16 R16, R136, R30, RZ ;  /* 0x0000001e8810723c */ /* 0x000fe400000418ff */
[----:B------:R-:W2:Y:S04]  /*1f50*/  SHFL.IDX PT, R2, R0, RZ, 0x181f ;  /* 0x00181fff00027589 */ /* 0x000ea800000e0000 */
[----:B------:R-:W3:Y:S02]  /*1f60*/  SHFL.IDX PT, R3, R0, 0x1, 0x181f ;  /* 0x00381f0000037f89 */ /* 0x000ee400000e0000 */
[C---:B------:R-:W-:Y:S02]  /*1f70*/  HMMA.16816.F32.BF16 R80, R140.reuse, R34, R8 ;  /* 0x000000228c50723c */ /* 0x040fe40000041808 */
[----:B------:R-:W4:Y:S04]  /*1f80*/  SHFL.IDX PT, R5, R4, RZ, 0x181f ;  /* 0x00181fff04057589 */ /* 0x000f2800000e0000 */
[----:B------:R-:W4:Y:S02]  /*1f90*/  SHFL.IDX PT, R12, R4, 0x1, 0x181f ;  /* 0x00381f00040c7f89 */ /* 0x000f2400000e0000 */
[C---:B-1----:R-:W-:Y:S02]  /*1fa0*/  HMMA.16816.F32.BF16 R96, R140.reuse, R24, R20 ;  /* 0x000000188c60723c */ /* 0x042fe40000041814 */
[----:B------:R-:W1:Y:S04]  /*1fb0*/  SHFL.IDX PT, R15, R4, 0x2, 0x181f ;  /* 0x00581f00040f7f89 */ /* 0x000e6800000e0000 */
[----:B------:R-:W1:Y:S02]  /*1fc0*/  SHFL.IDX PT, R0, R0, 0x3, 0x181f ;  /* 0x00781f0000007f89 */ /* 0x000e6400000e0000 */
[----:B------:R-:W-:Y:S02]  /*1fd0*/  HMMA.16816.F32.BF16 R112, R140, R26, R16 ;  /* 0x0000001a8c70723c */ /* 0x000fe40000041810 */
[----:B------:R1:W1:Y:S01]  /*1fe0*/  SHFL.IDX PT, R18, R4, 0x3, 0x181f ;  /* 0x00781f0004127f89 */ /* 0x00026200000e0000 */
[----:B--2---:R-:W-:-:S02]  /*1ff0*/  IADD3 R8, P5, R2, R129, RZ ;  /* 0x0000008102087210 */ /* 0x004fc40007fbe0ff */
[-C--:B------:R-:W-:Y:S01]  /*2000*/  IADD3 R10, P1, R2, R128.reuse, RZ ;  /* 0x00000080020a7210 */ /* 0x080fe20007f3e0ff */
[----:B------:R-:W2:Y:S01]  /*2010*/  LDSM.16.M88.4 R28, [R204+0x2000] ;  /* 0x00200000cc1c783b */ /* 0x000ea20000000200 */
[-C--:B---3--:R-:W-:Y:S01]  /*2020*/  IADD3 R6, P0, R3, R128.reuse, RZ ;  /* 0x0000008003067210 */ /* 0x088fe20007f1e0ff */
[C---:B------:R-:W-:Y:S01]  /*2030*/  HMMA.16816.F32.BF16 R20, R136.reuse, R40, RZ ;  /* 0x000000288814723c */ /* 0x040fe200000418ff */
[C---:B----4-:R-:W-:Y:S01]  /*2040*/  IMAD.X R9, R5.reuse, 0x1, R69, P5 ;  /* 0x0000000105097824 */ /* 0x050fe200028e0645 */
[----:B------:R-:W-:Y:S01]  /*2050*/  IADD3 R2, P5, R14, R128, RZ ;  /* 0x000000800e027210 */ /* 0x000fe20007fbe0ff */
[--C-:B------:R-:W-:Y:S01]  /*2060*/  IMAD.X R11, R5, 0x1, R68.reuse, P1 ;  /* 0x00000001050b7824 */ /* 0x100fe200008e0644 */
[----:B------:R-:W3:Y:S01]  /*2070*/  LDSM.16.M88.4 R24, [R204+0x2800] ;  /* 0x00280000cc18783b */ /* 0x000ee20000000200 */
[----:B------:R-:W-:Y:S02]  /*2080*/  IADD3.X R7, R12, R68, RZ, P0, !PT ;  /* 0x000000440c077210 */ /* 0x000fe400007fe4ff */
[-C--:B------:R-:W-:Y:S01]  /*2090*/  IADD3 R14, P0, R14, R129.reuse, RZ ;  /* 0x000000810e0e7210 */ /* 0x080fe20007f1e0ff */
[----:B------:R-:W-:Y:S01]  /*20a0*/  HMMA.16816.F32.BF16 R52, R136, R42, RZ ;  /* 0x0000002a8834723c */ /* 0x000fe200000418ff */
[----:B-1----:R-:W-:Y:S01]  /*20b0*/  IADD3 R4, P1, R3, R129, RZ ;  /* 0x0000008103047210 */ /* 0x002fe20007f3e0ff */
[C---:B------:R-:W-:Y:S01]  /*20c0*/  IMAD.X R3, R15.reuse, 0x1, R68, P5 ;  /* 0x000000010f037824 */ /* 0x040fe200028e0644 */
[----:B------:R-:W-:-:S02]  /*20d0*/  IADD3.X R15, R15, R69, RZ, P0, !PT ;  /* 0x000000450f0f7210 */ /* 0x000fc400007fe4ff */
[----:B------:R-:W-:Y:S01]  /*20e0*/  ISETP.LT.OR P0, PT, R13, 0x1, P6 ;  /* 0x000000010d00780c */ /* 0x000fe20003701670 */
[----:B------:R-:W-:Y:S01]  /*20f0*/  IMAD.X R5, R12, 0x1, R69, P1 ;  /* 0x000000010c057824 */ /* 0x000fe200008e0645 */
[----:B------:R-:W-:-:S09]  /*2100*/  IADD3 R16, P5, R0, R128, RZ ;  /* 0x0000008000107210 */ /* 0x000fd20007fbe0ff */
[----:B------:R-:W-:Y:S01]  /*2110*/  HMMA.16816.F32.BF16 R116, R140, R48, R20 ;  /* 0x000000308c74723c */ /* 0x000fe20000041814 */
[----:B------:R-:W-:Y:S01]  /*2120*/  ISETP.GE.AND P1, PT, R241, c[0x0][0x1d4], PT ;  /* 0x00007500f1007a0c */ /* 0x000fe20003f26270 */
[----:B------:R-:W1:Y:S01]  /*2130*/  LDSM.16.M88.4 R20, [R204+0x3000] ;  /* 0x00300000cc14783b */ /* 0x000e620000000200 */
[----:B------:R-:W-:Y:S02]  /*2140*/  IMAD.X R17, R18, 0x1, R68, P5 ;  /* 0x0000000112117824 */ /* 0x000fe400028e0644 */
[----:B------:R-:W-:-:S03]  /*2150*/  ISETP.LT.OR P5, PT, R13, 0x1, P1 ;  /* 0x000000010d00780c */ /* 0x000fc60000fa1670 */
[----:B------:R-:W-:Y:S01]  /*2160*/  HMMA.16816.F32.BF16 R88, R140, R50, R52 ;  /* 0x000000328c58723c */ /* 0x000fe20000041834 */
[----:B------:R-:W-:Y:S01]  /*2170*/  @!PT LDS RZ, [RZ] ;  /* 0x00000000fffff984 */ /* 0x000fe20000000800 */
[----:B------:R-:W-:Y:S01]  /*2180*/  @!PT LDS RZ, [RZ] ;  /* 0x00000000fffff984 */ /* 0x000fe20000000800 */
[----:B------:R-:W-:Y:S01]  /*2190*/  @!PT LDS RZ, [RZ] ;  /* 0x00000000fffff984 */ /* 0x000fe20000000800 */
[----:B------:R4:W-:Y:S01]  /*21a0*/  LDGSTS.E.BYPASS.LTC128B.128 [R219+0x100], [R10.64], !P0 ;  /* 0x001000000adb7fae */ /* 0x0009e2000c101d46 */
[----:B------:R-:W-:-:S06]  /*21b0*/  ISETP.LT.OR P0, PT, R13, 0x21, P6 ;  /* 0x000000210d00780c */ /* 0x000fcc0003701670 */
[----:B--2---:R-:W-:Y:S02]  /*21c0*/  HMMA.16816.F32.BF16 R40, R136, R28, RZ ;  /* 0x0000001c8828723c */ /* 0x004fe400000418ff */
[----:B------:R4:W-:Y:S01]  /*21d0*/  LDGSTS.E.BYPASS.LTC128B.128 [R219+0x4100], [R8.64], !P5 ;  /* 0x0410000008db7fae */ /* 0x0009e2000e901d46 */
[----:B------:R-:W-:-:S04]  /*21e0*/  ISETP.LT.OR P5, PT, R13, 0x21, P1 ;  /* 0x000000210d00780c */ /* 0x000fc80000fa1670 */
[----:B------:R2:W-:Y:S01]  /*21f0*/  LDGSTS.E.BYPASS.LTC128B.128 [R219+0x1100], [R6.64], !P0 ;  /* 0x0110000006db7fae */ /* 0x0005e2000c101d46 */
[C---:B------:R-:W-:Y:S01]  /*2200*/  ISETP.LT.OR P0, PT, R13.reuse, 0x41, P6 ;  /* 0x000000410d00780c */ /* 0x040fe20003701670 */
[C---:B------:R-:W-:Y:S07]  /*2210*/  HMMA.16816.F32.BF16 R36, R136.reuse, R30, RZ ;  /* 0x0000001e8824723c */ /* 0x040fee00000418ff */
[----:B------:R2:W-:Y:S01]  /*2220*/  LDGSTS.E.BYPASS.LTC128B.128 [R219+0x5100], [R4.64], !P5 ;  /* 0x0510000004db7fae */ /* 0x0005e2000e901d46 */
[C---:B------:R-:W-:Y:S01]  /*2230*/  ISETP.LT.OR P5, PT, R13.reuse, 0x61, P6 ;  /* 0x000000610d00780c */ /* 0x040fe200037a1670 */
[----:B---3--:R-:W-:Y:S01]  /*2240*/  HMMA.16816.F32.BF16 R32, R136, R24, RZ ;  /* 0x000000188820723c */ /* 0x008fe200000418ff */
[----:B------:R-:W-:-:S02]  /*2250*/  ISETP.LT.OR P6, PT, R13, 0x41, P1 ;  /* 0x000000410d00780c */ /* 0x000fc40000fc1670 */
[----:B------:R-:W-:Y:S01]  /*2260*/  ISETP.LT.OR P1, PT, R13, 0x61, P1 ;  /* 0x000000610d00780c */ /* 0x000fe20000f21670 */
[----:B------:R3:W-:Y:S04]  /*2270*/  LDGSTS.E.BYPASS.LTC128B.128 [R219+0x2100], [R2.64], !P0 ;  /* 0x0210000002db7fae */ /* 0x0007e8000c101d46 */
[C---:B------:R-:W-:Y:S06]  /*2280*/  HMMA.16816.F32.BF16 R28, R136.reuse, R26, RZ ;  /* 0x0000001a881c723c */ /* 0x040fec00000418ff */
[----:B------:R2:W-:Y:S02]  /*2290*/  LDGSTS.E.BYPASS.LTC128B.128 [R219+0x6100], [R14.64], !P6 ;  /* 0x061000000edb7fae */ /* 0x0005e4000f101d46 */
[C---:B-1----:R-:W-:Y:S02]  /*22a0*/  HMMA.16816.F32.BF16 R24, R136.reuse, R20, RZ ;  /* 0x000000148818723c */ /* 0x042fe400000418ff */
[----:B------:R1:W-:Y:S06]  /*22b0*/  LDGSTS.E.BYPASS.LTC128B.128 [R219+0x3100], [R16.64], !P5 ;  /* 0x0310000010db7fae */ /* 0x0003ec000e901d46 */
[----:B------:R-:W-:Y:S01]  /*22c0*/  HMMA.16816.F32.BF16 R20, R136, R22, RZ ;  /* 0x000000168814723c */ /* 0x000fe200000418ff */
[----:B---3--:R-:W-:Y:S01]  /*22d0*/  IMAD.MOV.U32 R3, RZ, RZ, 0x40 ;  /* 0x00000040ff037424 */ /* 0x008fe200078e00ff */
[----:B------:R-:W-:-:S06]  /*22e0*/  IADD3 R2, P0, R0, R129, RZ ;  /* 0x0000008100027210 */ /* 0x000fcc0007f1e0ff */
[----:B------:R-:W-:Y:S01]  /*22f0*/  HMMA.16816.F32.BF16 R92, R140, R60, R40 ;  /* 0x0000003c8c5c723c */ /* 0x000fe20000041828 */
[----:B------:R-:W-:Y:S02]  /*2300*/  SEL R0, R3, 0xffffffc0, !P2 ;  /* 0xffffffc003007807 */ /* 0x000fe40005000000 */
[----:B------:R-:W-:Y:S02]  /*2310*/  IADD3.X R3, R18, R69, RZ, P0, !PT ;  /* 0x0000004512037210 */ /* 0x000fe400007fe4ff */
[----:B------:R-:W-:Y:S01]  /*2320*/  ISETP.GE.AND P0, PT, R226, 0x2, PT ;  /* 0x00000002e200780c */ /* 0x000fe20003f06270 */
[----:B------:R-:W-:Y:S02]  /*2330*/  IMAD.IADD R206, R204, 0x1, R0 ;  /* 0x00000001ccce7824 */ /* 0x000fe400078e0200 */
[----:B--2---:R-:W-:Y:S01]  /*2340*/  HMMA.16816.F32.BF16 R12, R136, R46, RZ ;  /* 0x0000002e880c723c */ /* 0x004fe200000418ff */
[----:B------:R2:W-:Y:S01]  /*2350*/  LDGSTS.E.BYPASS.LTC128B.128 [R219+0x7100], [R2.64], !P1 ;  /* 0x0710000002db7fae */ /* 0x0005e2000c901d46 */
[----:B------:R-:W-:-:S03]  /*2360*/  ISETP.GT.AND P1, PT, R144, 0x7f, PT ;  /* 0x0000007f9000780c */ /* 0x000fc60003f24270 */
[----:B----4-:R-:W3:Y:S03]  /*2370*/  LDSM.16.M88.4 R8, [R206] ;  /* 0x00000000ce08783b */ /* 0x010ee60000000200 */
[----:B-1----:R-:W-:Y:S01]  /*2380*/  HMMA.16816.F32.BF16 R16, R136, R44, RZ ;  /* 0x0000002c8810723c */ /* 0x002fe200000418ff */
[----:B------:R-:W1:Y:S04]  /*2390*/  LDSM.16.M88.4 R4, [R206+0x800] ;  /* 0x00080000ce04783b */ /* 0x000e680000000200 */
[----:B------:R-:W-:Y:S03]  /*23a0*/  LDSM.16.M88.4 R44, [R206+0x1000] ;  /* 0x00100000ce2c783b */ /* 0x000fe60000000200 */
[C---:B------:R-:W-:Y:S01]  /*23b0*/  HMMA.16816.F32.BF16 R104, R140.reuse, R62, R36 ;  /* 0x0000003e8c68723c */ /* 0x040fe20000041824 */
[----:B------:R-:W0:Y:S07]  /*23c0*/  LDGDEPBAR ;  /* 0x00000000000079af */ /* 0x000e2e0000000000 */
[----:B------:R-:W-:Y:S01]  /*23d0*/  HMMA.16816.F32.BF16 R48, R140, R64, R24 ;  /* 0x000000408c30723c */ /* 0x000fe20000041818 */
[----:B------:R-:W4:Y:S01]  /*23e0*/  LDSM.16.M88.4 R24, [R206+0x1800] ;  /* 0x00180000ce18783b */ /* 0x000f220000000200 */
[----:B--2---:R-:W-:-:S06]  /*23f0*/  IADD3 R2, R71, 0x4000, RZ ;  /* 0x0000400047027810 */ /* 0x004fcc0007ffe0ff */
[----:B------:R-:W-:Y:S01]  /*2400*/  HMMA.16816.F32.BF16 R84, R140, R56, R32 ;  /* 0x000000388c54723c */ /* 0x000fe20000041820 */
[----:B------:R-:W-:-:S05]  /*2410*/  IADD3 R205, R2, R0, RZ ;  /* 0x0000000002cd7210 */ /* 0x000fca0007ffe0ff */
[----:B------:R-:W-:Y:S02]  /*2420*/  LDSM.16.M88.4 R52, [R205+-0x3800] ;  /* 0xffc80000cd34783b */ /* 0x000fe40000000200 */
[----:B------:R-:W-:Y:S02]  /*2430*/  HMMA.16816.F32.BF16 R60, R140, R66, R20 ;  /* 0x000000428c3c723c */ /* 0x000fe40000041814 */
[----:B------:R-:W2:Y:S06]  /*2440*/  LDSM.16.M88.4 R20, [R206+0x2000] ;  /* 0x00200000ce14783b */ /* 0x000eac0000000200 */
[C---:B---3--:R-:W-:Y:S01]  /*2450*/  HMMA.16816.F32.BF16 R32, R176.reuse, R8, R120 ;  /* 0x00000008b020723c */ /* 0x048fe20000041878 */
[----:B------:R-:W-:Y:S07]  /*2460*/  LDSM.16.M88.4 R120, [R205+-0x2000] ;  /* 0xffe00000cd78783b */ /* 0x000fee0000000200 */
[----:B------:R-:W-:Y:S01]  /*2470*/  HMMA.16816.F32.BF16 R36, R176, R10, R100 ;  /* 0x0000000ab024723c */ /* 0x000fe20000041864 */
[----:B------:R-:W3:Y:S04]  /*2480*/  LDSM.16.M88.4 R8, [R206+0x3000] ;  /* 0x00300000ce08783b */ /* 0x000ee80000000200 */
[----:B------:R-:W-:Y:S03]  /*2490*/  LDSM.16.M88.4 R100, [R205+-0x2800] ;  /* 0xffd80000cd64783b */ /* 0x000fe60000000200 */
[C---:B------:R-:W-:Y:S08]  /*24a0*/  HMMA.16816.F32.BF16 R76, R140.reuse, R58, R28 ;  /* 0x0000003a8c4c723c */ /* 0x040ff0000004181c */
[C---:B------:R-:W-:Y:S01]  /*24b0*/  HMMA.16816.F32.BF16 R56, R140.reuse, R72, R16 ;  /* 0x000000488c38723c */ /* 0x040fe20000041810 */
[----:B------:R-:W3:Y:S07]  /*24c0*/  LDSM.16.M88.4 R16, [R206+0x2800] ;  /* 0x00280000ce10783b */ /* 0x000eee0000000200 */
[----:B------:R-:W-:Y:S01]  /*24d0*/  HMMA.16816.F32.BF16 R40, R140, R74, R12 ;  /* 0x0000004a8c28723c */ /* 0x000fe2000004180c */
[----:B------:R-:W-:Y:S07]  /*24e0*/  LDSM.16.M88.4 R12, [R205+-0x4000] ;  /* 0xffc00000cd0c783b */ /* 0x000fee0000000200 */
[C---:B-1----:R-:W-:Y:S08]  /*24f0*/  HMMA.16816.F32.BF16 R64, R176.reuse, R4, R108 ;  /* 0x00000004b040723c */ /* 0x042ff0000004186c */
[C---:B------:R-:W-:Y:S01]  /*2500*/  HMMA.16816.F32.BF16 R72, R176.reuse, R6, R80 ;  /* 0x00000006b048723c */ /* 0x040fe20000041850 */
[----:B------:R-:W1:Y:S07]  /*2510*/  LDSM.16.M88.4 R4, [R206+0x3800] ;  /* 0x00380000ce04783b */ /* 0x000e6e0000000200 */
[C---:B----4-:R-:W-:Y:S08]  /*2520*/  HMMA.16816.F32.BF16 R108, R176.reuse, R26, R88 ;  /* 0x0000001ab06c723c */ /* 0x050ff00000041858 */
[C---:B--2---:R-:W-:Y:S08]  /*2530*/  HMMA.16816.F32.BF16 R92, R176.reuse, R20, R92 ;  /* 0x00000014b05c723c */ /* 0x044ff0000004185c */
[C---:B------:R-:W-:Y:S08]  /*2540*/  HMMA.16816.F32.BF16 R88, R176.reuse, R22, R104 ;  /* 0x00000016b058723c */ /* 0x040ff00000041868 */
[C---:B---3--:R-:W-:Y:S08]  /*2550*/  HMMA.16816.F32.BF16 R48, R176.reuse, R8, R48 ;  /* 0x00000008b030723c */ /* 0x048ff00000041830 */
[C---:B------:R-:W-:Y:S01]  /*2560*/  HMMA.16816.F32.BF16 R20, R176.reuse, R10, R60 ;  /* 0x0000000ab014723c */ /* 0x040fe2000004183c */
[----:B------:R-:W-:Y:S07]  /*2570*/  LDSM.16.M88.4 R8, [R204+0x4000] ;  /* 0x00400000cc08783b */ /* 0x000fee0000000200 */
[C---:B------:R-:W-:Y:S01]  /*2580*/  HMMA.16816.F32.BF16 R80, R176.reuse, R44, R96 ;  /* 0x0000002cb050723c */ /* 0x040fe20000041860 */
[----:B------:R-:W-:Y:S07]  /*2590*/  LDSM.16.M88.4 R96, [R205+-0x1800] ;  /* 0xffe80000cd60783b */ /* 0x000fee0000000200 */
[C---:B------:R-:W-:Y:S01]  /*25a0*/  HMMA.16816.F32.BF16 R112, R176.reuse, R46, R112 ;  /* 0x0000002eb070723c */ /* 0x040fe20000041870 */
[----:B------:R-:W2:Y:S07]  /*25b0*/  LDSM.16.M88.4 R44, [R205+-0x3000] ;  /* 0xffd00000cd2c783b */ /* 0x000eae0000000200 */
[C---:B------:R-:W-:Y:S08]  /*25c0*/  HMMA.16816.F32.BF16 R116, R176.reuse, R24, R116 ;  /* 0x00000018b074723c */ /* 0x040ff00000041874 */
[C---:B------:R-:W-:Y:S08]  /*25d0*/  HMMA.16816.F32.BF16 R28, R176.reuse, R16, R84 ;  /* 0x00000010b01c723c */ /* 0x040ff00000041854 */
[C---:B------:R-:W-:Y:S01]  /*25e0*/  HMMA.16816.F32.BF16 R24, R176.reuse, R18, R76 ;  /* 0x00000012b018723c */ /* 0x040fe2000004184c */
[----:B------:R-:W-:Y:S07]  /*25f0*/  LDSM.16.M88.4 R16, [R205+-0x1000] ;  /* 0xfff00000cd10783b */ /* 0x000fee0000000200 */
[C---:B-1----:R-:W-:Y:S08]  /*2600*/  HMMA.16816.F32.BF16 R76, R176.reuse, R4, R56 ;  /* 0x00000004b04c723c */ /* 0x042ff00000041838 */
[----:B------:R-:W-:Y:S01]  /*2610*/  HMMA.16816.F32.BF16 R84, R176, R6, R40 ;  /* 0x00000006b054723c */ /* 0x000fe20000041828 */
[----:B------:R-:W-:Y:S07]  /*2620*/  LDSM.16.M88.4 R40, [R205+-0x800] ;  /* 0xfff80000cd28783b */ /* 0x000fee0000000200 */
[C---:B------:R-:W-:Y:S01]  /*2630*/  HMMA.16816.F32.BF16 R4, R180.reuse, R12, R32 ;  /* 0x0000000cb404723c */ /* 0x040fe20000041820 */
[----:B------:R-:W-:Y:S07]  /*2640*/  LDSM.16.M88.4 R32, [R204+0x5800] ;  /* 0x00580000cc20783b */ /* 0x000fee0000000200 */
[C---:B------:R-:W-:Y:S01]  /*2650*/  HMMA.16816.F32.BF16 R12, R180.reuse, R14, R36 ;  /* 0x0000000eb40c723c */ /* 0x040fe20000041824 */
[----:B------:R-:W1:Y:S07]  /*2660*/  LDSM.16.M88.4 R36, [R71+0x4000] ;  /* 0x004000004724783b */ /* 0x000e6e0000000200 */
[----:B--2---:R-:W-:Y:S08]  /*2670*/  HMMA.16816.F32.BF16 R56, R180, R44, R80 ;  /* 0x0000002cb438723c */ /* 0x004ff00000041850 */
[----:B------:R-:W-:Y:S08]  /*2680*/  HMMA.16816.F32.BF16 R4, R184, R8, R4 ;  /* 0x00000008b804723c */ /* 0x000ff00000041804 */
[C---:B------:R-:W-:Y:S08]  /*2690*/  HMMA.16816.F32.BF16 R80, R180.reuse, R120, R92 ;  /* 0x00000078b450723c */ /* 0x040ff0000004185c */
[C---:B------:R-:W-:Y:S01]  /*26a0*/  HMMA.16816.F32.BF16 R92, R180.reuse, R96, R28 ;  /* 0x00000060b45c723c */ /* 0x040fe2000004181c */
[----:B------:R-:W-:Y:S07]  /*26b0*/  LDSM.16.M88.4 R28, [R204+0x5000] ;  /* 0x00500000cc1c783b */ /* 0x000fee0000000200 */
[----:B------:R-:W-:Y:S01]  /*26c0*/  HMMA.16816.F32.BF16 R96, R180, R98, R24 ;  /* 0x00000062b460723c */ /* 0x000fe20000041818 */
[----:B------:R-:W2:Y:S07]  /*26d0*/  LDSM.16.M88.4 R24, [R206+0x4000] ;  /* 0x00400000ce18783b */ /* 0x000eae0000000200 */
[----:B------:R-:W-:Y:S01]  /*26e0*/  HMMA.16816.F32.BF16 R8, R184, R10, R12 ;  /* 0x0000000ab808723c */ /* 0x000fe2000004180c */
[----:B------:R-:W3:Y:S07]  /*26f0*/  LDSM.16.M88.4 R12, [R204+0x4800] ;  /* 0x00480000cc0c783b */ /* 0x000eee0000000200 */
[----:B-1----:R-:W-:Y:S08]  /*2700*/  HMMA.16816.F32.BF16 R4, R188, R36, R4 ;  /* 0x00000024bc04723c */ /* 0x002ff00000041804 */
[C---:B------:R-:W-:Y:S08]  /*2710*/  HMMA.16816.F32.BF16 R64, R180.reuse, R52, R64 ;  /* 0x00000034b440723c */ /* 0x040ff00000041840 */
[C---:B------:R-:W-:Y:S01]  /*2720*/  HMMA.16816.F32.BF16 R60, R180.reuse, R46, R112 ;  /* 0x0000002eb43c723c */ /* 0x040fe20000041870 */
[----:B------:R-:W1:Y:S07]  /*2730*/  LDSM.16.M88.4 R44, [R205] ;  /* 0x00000000cd2c783b */ /* 0x000e6e0000000200 */
[----:B------:R-:W-:Y:S08]  /*2740*/  HMMA.16816.F32.BF16 R52, R180, R54, R72 ;  /* 0x00000036b434723c */ /* 0x000ff00000041848 */
[----:B------:R-:W-:Y:S01]  /*2750*/  HMMA.16816.F32.BF16 R8, R188, R38, R8 ;  /* 0x00000026bc08723c */ /* 0x000fe20000041808 */
[----:B------:R-:W4:Y:S07]  /*2760*/  LDSM.16.M88.4 R36, [R71+0x4800] ;  /* 0x004800004724783b */ /* 0x000f2e0000000200 */
[C---:B------:R-:W-:Y:S08]  /*2770*/  HMMA.16816.F32.BF16 R72, R180.reuse, R100, R116 ;  /* 0x00000064b448723c */ /* 0x040ff00000041874 */
[C---:B------:R-:W-:Y:S08]  /*2780*/  HMMA.16816.F32.BF16 R108, R180.reuse, R102, R108 ;  /* 0x00000066b46c723c */ /* 0x040ff0000004186c */
[C---:B------:R-:W-:Y:S01]  /*2790*/  HMMA.16816.F32.BF16 R100, R180.reuse, R16, R48 ;  /* 0x00000010b464723c */ /* 0x040fe20000041830 */
[----:B------:R-:W-:Y:S07]  /*27a0*/  LDSM.16.M88.4 R48, [R206+0x5000] ;  /* 0x00500000ce30783b */ /* 0x000fee0000000200 */
[----:B------:R-:W-:Y:S08]  /*27b0*/  HMMA.16816.F32.BF16 R104, R180, R18, R20 ;  /* 0x00000012b468723c */ /* 0x000ff00000041814 */
[----:B--2---:R-:W-:Y:S08]  /*27c0*/  HMMA.16816.F32.BF16 R4, R192, R24, R4 ;  /* 0x00000018c004723c */ /* 0x004ff00000041804 */
[C---:B---3--:R-:W-:Y:S08]  /*27d0*/  HMMA.16816.F32.BF16 R16, R184.reuse, R12, R64 ;  /* 0x0000000cb810723c */ /* 0x048ff00000041840 */
[----:B------:R-:W-:Y:S08]  /*27e0*/  HMMA.16816.F32.BF16 R20, R184, R14, R52 ;  /* 0x0000000eb814723c */ /* 0x000ff00000041834 */
[----:B------:R-:W-:Y:S01]  /*27f0*/  HMMA.16816.F32.BF16 R8, R192, R26, R8 ;  /* 0x0000001ac008723c */ /* 0x000fe20000041808 */
[----:B------:R-:W2:Y:S07]  /*2800*/  LDSM.16.M88.4 R24, [R206+0x4800] ;  /* 0x00480000ce18783b */ /* 0x000eae0000000200 */
[C---:B------:R-:W-:Y:S08]  /*2810*/  HMMA.16816.F32.BF16 R112, R180.reuse, R40, R76 ;  /* 0x00000028b470723c */ /* 0x040ff0000004184c */
[----:B------:R-:W-:Y:S01]  /*2820*/  HMMA.16816.F32.BF16 R116, R180, R42, R84 ;  /* 0x0000002ab474723c */ /* 0x000fe20000041854 */
[----:B------:R-:W3:Y:S07]  /*2830*/  LDSM.16.M88.4 R40, [R71+0x5000] ;  /* 0x005000004728783b */ /* 0x000eee0000000200 */
[----:B-1----:R-:W-:Y:S08]  /*2840*/  HMMA.16816.F32.BF16 R12, R196, R44, R4 ;  /* 0x0000002cc40c723c */ /* 0x002ff00000041804 */
[C---:B----4-:R-:W-:Y:S08]  /*2850*/  HMMA.16816.F32.BF16 R4, R188.reuse, R36, R16 ;  /* 0x00000024bc04723c */ /* 0x050ff00000041810 */
[----:B------:R-:W-:Y:S01]  /*2860*/  HMMA.16816.F32.BF16 R16, R188, R38, R20 ;  /* 0x00000026bc10723c */ /* 0x000fe20000041814 */
[----:B------:R-:W-:Y:S04]  /*2870*/  LDSM.16.M88.4 R36, [R205+0x800] ;  /* 0x00080000cd24783b */ /* 0x000fe80000000200 */
[----:B------:R-:W-:Y:S03]  /*2880*/  LDSM.16.M88.4 R20, [R71+0x5800] ;  /* 0x005800004714783b */ /* 0x000fe60000000200 */
[----:B------:R-:W-:Y:S01]  /*2890*/  HMMA.16816.F32.BF16 R52, R184, R28, R56 ;  /* 0x0000001cb834723c */ /* 0x000fe20000041838 */
[----:B------:R-:W-:Y:S01]  /*28a0*/  FMUL.FTZ R0, R12, c[0x0][0x320] ;  /* 0x0000c8000c007a20 */ /* 0x000fe20000410000 */
[----:B------:R-:W1:Y:S03]  /*28b0*/  LDSM.16.M88.4 R56, [R204+0x6000] ;  /* 0x00600000cc38783b */ /* 0x000e660000000200 */
[----:B------:R4:W1:Y:S03]  /*28c0*/  MUFU.TANH R124, R0 ;  /* 0x00000000007c7308 */ /* 0x0008660000002400 */
[----:B--2---:R-:W-:Y:S08]  /*28d0*/  HMMA.16816.F32.BF16 R4, R192, R24, R4 ;  /* 0x00000018c004723c */ /* 0x004ff00000041804 */
[----:B------:R-:W-:Y:S01]  /*28e0*/  HMMA.16816.F32.BF16 R60, R184, R30, R60 ;  /* 0x0000001eb83c723c */ /* 0x000fe2000004183c */
[----:B----4-:R-:W-:-:S07]  /*28f0*/  FMUL.FTZ R0, R13, c[0x0][0x320] ;  /* 0x0000c8000d007a20 */ /* 0x010fce0000410000 */
[----:B------:R-:W-:Y:S01]  /*2900*/  HMMA.16816.F32.BF16 R28, R196, R46, R8 ;  /* 0x0000002ec41c723c */ /* 0x000fe20000041808 */
[----:B------:R-:W2:Y:S07]  /*2910*/  LDSM.16.M88.4 R44, [R204+0x6800] ;  /* 0x00680000cc2c783b */ /* 0x000eae0000000200 */
[----:B------:R-:W-:Y:S01]  /*2920*/  HMMA.16816.F32.BF16 R88, R180, R122, R88 ;  /* 0x0000007ab458723c */ /* 0x000fe20000041858 */
[----:B------:R4:W1:Y:S07]  /*2930*/  MUFU.TANH R123, R0 ;  /* 0x00000000007b7308 */ /* 0x00086e0000002400 */
[----:B---3--:R-:W-:Y:S01]  /*2940*/  HMMA.16816.F32.BF16 R8, R188, R40, R52 ;  /* 0x00000028bc08723c */ /* 0x008fe20000041834 */
[----:B------:R-:W-:Y:S07]  /*2950*/  LDSM.16.M88.4 R52, [R206+0x5800] ;  /* 0x00580000ce34783b */ /* 0x000fee0000000200 */
[----:B------:R-:W-:Y:S01]  /*2960*/  HMMA.16816.F32.BF16 R64, R184, R32, R72 ;  /* 0x00000020b840723c */ /* 0x000fe20000041848 */
[----:B----4-:R-:W-:-:S04]  /*2970*/  FMUL.FTZ R0, R14, c[0x0][0x320] ;  /* 0x0000c8000e007a20 */ /* 0x010fc80000410000 */
[----:B------:R3:W4:Y:S03]  /*2980*/  MUFU.TANH R126, R0 ;  /* 0x00000000007e7308 */ /* 0x0007260000002400 */
[C---:B------:R-:W-:Y:S01]  /*2990*/  HMMA.16816.F32.BF16 R76, R184.reuse, R34, R108 ;  /* 0x00000022b84c723c */ /* 0x040fe2000004186c */
[----:B------:R-:W-:Y:S07]  /*29a0*/  LDSM.16.M88.4 R32, [R205+0x1000] ;  /* 0x00100000cd20783b */ /* 0x000fee0000000200 */
[----:B-1----:R-:W-:Y:S01]  /*29b0*/  HMMA.16816.F32.BF16 R80, R184, R56, R80 ;  /* 0x00000038b850723c */ /* 0x002fe20000041850 */
[----:B---3--:R-:W-:-:S07]  /*29c0*/  FMUL.FTZ R0, R15, c[0x0][0x320] ;  /* 0x0000c8000f007a20 */ /* 0x008fce0000410000 */
[----:B------:R-:W-:Y:S01]  /*29d0*/  HMMA.16816.F32.BF16 R12, R192, R26, R16 ;  /* 0x0000001ac00c723c */ /* 0x000fe20000041810 */
[----:B------:R1:W3:Y:S07]  /*29e0*/  MUFU.TANH R125, R0 ;  /* 0x00000000007d7308 */ /* 0x0002ee0000002400 */
[----:B------:R-:W-:Y:S08]  /*29f0*/  HMMA.16816.F32.BF16 R16, R196, R36, R4 ;  /* 0x00000024c410723c */ /* 0x000ff00000041804 */
[----:B------:R-:W-:Y:S01]  /*2a00*/  HMMA.16816.F32.BF16 R4, R192, R48, R8 ;  /* 0x00000030c004723c */ /* 0x000fe20000041808 */
[----:B-1----:R-:W-:-:S04]  /*2a10*/  FMUL.FTZ R0, R28, c[0x0][0x320] ;  /* 0x0000c8001c007a20 */ /* 0x002fc80000410000 */
[----:B------:R1:W1:Y:S03]  /*2a20*/  MUFU.TANH R120, R0 ;  /* 0x0000000000787308 */ /* 0x0002660000002400 */
[----:B------:R-:W-:Y:S01]  /*2a30*/  HMMA.16816.F32.BF16 R24, R188, R42, R60 ;  /* 0x0000002abc18723c */ /* 0x000fe2000004183c */
[----:B------:R-:W-:Y:S07]  /*2a40*/  LDSM.16.M88.4 R40, [R205+0x1800] ;  /* 0x00180000cd28783b */ /* 0x000fee0000000200 */
[----:B------:R-:W-:Y:S01]  /*2a50*/  HMMA.16816.F32.BF16 R8, R196, R38, R12 ;  /* 0x00000026c408723c */ /* 0x000fe2000004180c */
[----:B------:R-:W-:Y:S01]  /*2a60*/  LDSM.16.M88.4 R36, [R71+0x6800] ;  /* 0x006800004724783b */ /* 0x000fe20000000200 */
[----:B-1----:R-:W-:-:S06]  /*2a70*/  FMUL.FTZ R0, R29, c[0x0][0x320] ;  /* 0x0000c8001d007a20 */ /* 0x002fcc0000410000 */
[----:B------:R-:W-:Y:S01]  /*2a80*/  HMMA.16816.F32.BF16 R12, R188, R20, R64 ;  /* 0x00000014bc0c723c */ /* 0x000fe20000041840 */
[----:B------:R1:W1:Y:S07]  /*2a90*/  MUFU.TANH R111, R0 ;  /* 0x00000000006f7308 */ /* 0x00026e0000002400 */
[----:B--2---:R-:W-:Y:S08]  /*2aa0*/  HMMA.16816.F32.BF16 R60, R184, R44, R92 ;  /* 0x0000002cb83c723c */ /* 0x004ff0000004185c */
[----:B------:R-:W-:Y:S01]  /*2ab0*/  HMMA.16816.F32.BF16 R20, R188, R22, R76 ;  /* 0x00000016bc14723c */ /* 0x000fe2000004184c */
[----:B-1----:R-:W-:-:S04]  /*2ac0*/  FMUL.FTZ R0, R30, c[0x0][0x320] ;  /* 0x0000c8001e007a20 */ /* 0x002fc80000410000 */
[----:B------:R1:W2:Y:S03]  /*2ad0*/  MUFU.TANH R122, R0 ;  /* 0x00000000007a7308 */ /* 0x0002a60000002400 */
[C---:B------:R-:W-:Y:S01]  /*2ae0*/  HMMA.16816.F32.BF16 R72, R184.reuse, R58, R88 ;  /* 0x0000003ab848723c */ /* 0x040fe20000041858 */
[----:B------:R-:W2:Y:S07]  /*2af0*/  LDSM.16.M88.4 R56, [R204+0x7000] ;  /* 0x00700000cc38783b */ /* 0x000eae0000000200 */
[----:B------:R-:W-:Y:S01]  /*2b00*/  HMMA.16816.F32.BF16 R64, R184, R46, R96 ;  /* 0x0000002eb840723c */ /* 0x000fe20000041860 */
[----:B------:R-:W-:Y:S01]  /*2b10*/  LDSM.16.M88.4 R44, [R206+0x6800] ;  /* 0x00680000ce2c783b */ /* 0x000fe20000000200 */
[----:B-1----:R-:W-:-:S03]  /*2b20*/  FMUL.FTZ R0, R31, c[0x0][0x320] ;  /* 0x0000c8001f007a20 */ /* 0x002fc60000410000 */
[----:B------:R-:W1:Y:S01]  /*2b30*/  LDSM.16.M88.4 R28, [R71+0x6000] ;  /* 0x00600000471c783b */ /* 0x000e620000000200 */
[----:B------:R3:W1:Y:S02]  /*2b40*/  MUFU.TANH R121, R0 ;  /* 0x0000000000797308 */ /* 0x0006640000002400 */
[----:B---3--:R-:W-:-:S06]  /*2b50*/  FMUL.FTZ R0, R16, c[0x0][0x320] ;  /* 0x0000c80010007a20 */ /* 0x008fcc0000410000 */
[----:B------:R3:W1:Y:S01]  /*2b60*/  MUFU.TANH R108, R0 ;  /* 0x00000000006c7308 */ /* 0x0006620000002400 */
[----:B--2---:R-:W-:Y:S01]  /*2b70*/  HMMA.16816.F32.BF16 R76, R184, R56, R100 ;  /* 0x00000038b84c723c */ /* 0x004fe20000041864 */
[----:B---3--:R-:W-:-:S06]  /*2b80*/  FMUL.FTZ R0, R17, c[0x0][0x320] ;  /* 0x0000c80011007a20 */ /* 0x008fcc0000410000 */
[----:B------:R2:W3:Y:S02]  /*2b90*/  MUFU.TANH R70, R0 ;  /* 0x0000000000467308 */ /* 0x0004e40000002400 */
[----:B--2---:R-:W-:-:S06]  /*2ba0*/  FMUL.FTZ R0, R18, c[0x0][0x320] ;  /* 0x0000c80012007a20 */ /* 0x004fcc0000410000 */
[----:B------:R2:W1:Y:S02]  /*2bb0*/  MUFU.TANH R110, R0 ;  /* 0x00000000006e7308 */ /* 0x0004640000002400 */
[----:B--2---:R-:W-:Y:S02]  /*2bc0*/  FMUL.FTZ R0, R19, c[0x0][0x320] ;  /* 0x0000c80013007a20 */ /* 0x004fe40000410000 */
[----:B------:R-:W-:Y:S04]  /*2bd0*/  HMMA.16816.F32.BF16 R16, R196, R32, R4 ;  /* 0x00000020c410723c */ /* 0x000fe80000041804 */
[----:B------:R2:W1:Y:S04]  /*2be0*/  MUFU.TANH R109, R0 ;  /* 0x00000000006d7308 */ /* 0x0004680000002400 */
[----:B------:R-:W-:Y:S01]  /*2bf0*/  HMMA.16816.F32.BF16 R4, R192, R50, R24 ;  /* 0x00000032c004723c */ /* 0x000fe20000041818 */
[----:B------:R-:W-:Y:S01]  /*2c00*/  LDSM.16.M88.4 R48, [R205+0x2000] ;  /* 0x00200000cd30783b */ /* 0x000fe20000000200 */
[----:B--2---:R-:W-:-:S04]  /*2c10*/  FMUL.FTZ R0, R8, c[0x0][0x320] ;  /* 0x0000c80008007a20 */ /* 0x004fc80000410000 */
[----:B------:R2:W1:Y:S11]  /*2c20*/  MUFU.TANH R84, R0 ;  /* 0x0000000000547308 */ /* 0x0004760000002400 */
[----:B------:R-:W-:Y:S07]  /*2c30*/  @!UPT UIADD3 URZ, URZ, URZ, URZ ;  /* 0x0000003f3f3ff290 */ /* 0x000fee000fffe03f */
[----:B------:R-:W-:Y:S01]  /*2c40*/  HMMA.16816.F32.BF16 R4, R196, R34, R4 ;  /* 0x00000022c404723c */ /* 0x000fe20000041804 */
[----:B------:R-:W1:Y:S01]  /*2c50*/  LDSM.16.M88.4 R32, [R206+0x6000] ;  /* 0x00600000ce20783b */ /* 0x000e620000000200 */
[----:B--2---:R-:W-:-:S04]  /*2c60*/  FMUL.FTZ R0, R9, c[0x0][0x320] ;  /* 0x0000c80009007a20 */ /* 0x004fc80000410000 */
[----:B------:R2:W1:Y:S02]  /*2c70*/  MUFU.TANH R85, R0 ;  /* 0x0000000000557308 */ /* 0x0004640000002400 */
[----:B--2---:R-:W-:-:S06]  /*2c80*/  FMUL.FTZ R0, R10, c[0x0][0x320] ;  /* 0x0000c8000a007a20 */ /* 0x004fcc0000410000 */
[----:B------:R2:W1:Y:S02]  /*2c90*/  MUFU.TANH R94, R0 ;  /* 0x00000000005e7308 */ /* 0x0004640000002400 */
[----:B--2---:R-:W-:Y:S02]  /*2ca0*/  FMUL.FTZ R0, R11, c[0x0][0x320] ;  /* 0x0000c8000b007a20 */ /* 0x004fe40000410000 */
[----:B------:R-:W-:Y:S04]  /*2cb0*/  HMMA.16816.F32.BF16 R8, R192, R52, R12 ;  /* 0x00000034c008723c */ /* 0x000fe8000004180c */
[----:B------:R2:W2:Y:S04]  /*2cc0*/  MUFU.TANH R93, R0 ;  /* 0x00000000005d7308 */ /* 0x0004a80000002400 */
[----:B-1----:R-:W-:Y:S01]  /*2cd0*/  HMMA.16816.F32.BF16 R12, R188, R28, R80 ;  /* 0x0000001cbc0c723c */ /* 0x002fe20000041850 */
[----:B--2---:R-:W-:-:S04]  /*2ce0*/  FMUL.FTZ R0, R16, c[0x0][0x320] ;  /* 0x0000c80010007a20 */ /* 0x004fc80000410000 */
[----:B------:R1:W2:Y:S11]  /*2cf0*/  MUFU.TANH R90, R0 ;  /* 0x00000000005a7308 */ /* 0x0002b60000002400 */
        /* <DEDUP_REMOVED lines=9> */
[----:B------:R-:W-:Y:S04]  /*2d90*/  HMMA.16816.F32.BF16 R16, R192, R32, R12 ;  /* 0x00000020c010723c */ /* 0x000fe8000004180c */
[----:B------:R1:W1:Y:S04]  /*2da0*/  MUFU.TANH R91, R0 ;  /* 0x00000000005b7308 */ /* 0x0002680000002400 */
[----:B------:R-:W-:Y:S01]  /*2db0*/  HMMA.16816.F32.BF16 R12, R188, R36, R60 ;  /* 0x00000024bc0c723c */ /* 0x000fe2000004183c */
[----:B------:R-:W2:Y:S01]  /*2dc0*/  LDSM.16.M88.4 R60, [R204+0x7800] ;  /* 0x00780000cc3c783b */ /* 0x000ea20000000200 */
[----:B-1----:R-:W-:-:S04]  /*2dd0*/  FMUL.FTZ R0, R4, c[0x0][0x320] ;  /* 0x0000c80004007a20 */ /* 0x002fc80000410000 */
[----:B------:R1:W1:Y:S02]  /*2de0*/  MUFU.TANH R86, R0 ;  /* 0x0000000000567308 */ /* 0x0002640000002400 */
[----:B-1----:R-:W-:-:S06]  /*2df0*/  FMUL.FTZ R0, R5, c[0x0][0x320] ;  /* 0x0000c80005007a20 */ /* 0x002fcc0000410000 */
[----:B------:R1:W1:Y:S01]  /*2e00*/  MUFU.TANH R82, R0 ;  /* 0x0000000000527308 */ /* 0x0002620000002400 */
[----:B--2---:R-:W-:Y:S01]  /*2e10*/  HMMA.16816.F32.BF16 R52, R184, R60, R112 ;  /* 0x0000003cb834723c */ /* 0x004fe20000041870 */
[----:B-1----:R-:W-:-:S06]  /*2e20*/  FMUL.FTZ R0, R6, c[0x0][0x320] ;  /* 0x0000c80006007a20 */ /* 0x002fcc0000410000 */
[----:B------:R1:W2:Y:S02]  /*2e30*/  MUFU.TANH R89, R0 ;  /* 0x0000000000597308 */ /* 0x0002a40000002400 */
[----:B-1----:R-:W-:Y:S02]  /*2e40*/  FMUL.FTZ R0, R7, c[0x0][0x320] ;  /* 0x0000c80007007a20 */ /* 0x002fe40000410000 */
[----:B------:R-:W-:Y:S04]  /*2e50*/  HMMA.16816.F32.BF16 R4, R196, R42, R8 ;  /* 0x0000002ac404723c */ /* 0x000fe80000041808 */
[----:B------:R1:W1:Y:S04]  /*2e60*/  MUFU.TANH R87, R0 ;  /* 0x0000000000577308 */ /* 0x0002680000002400 */
[----:B------:R-:W-:Y:S01]  /*2e70*/  HMMA.16816.F32.BF16 R8, R192, R34, R20 ;  /* 0x00000022c008723c */ /* 0x000fe20000041814 */
[----:B------:R-:W2:Y:S07]  /*2e80*/  LDSM.16.M88.4 R32, [R205+0x2800] ;  /* 0x00280000cd20783b */ /* 0x000eae0000000200 */
        /* <DEDUP_REMOVED lines=25> */
[----:B------:R-:W4:Y:S07]  /*3020*/  LDSM.16.M88.4 R44, [R71+0x7800] ;  /* 0x00780000472c783b */ /* 0x000f2e0000000200 */
[----:B--2---:R-:W-:Y:S01]  /*3030*/  HMMA.16816.F32.BF16 R20, R196, R32, R16 ;  /* 0x00000020c414723c */ /* 0x004fe20000041810 */
[----:B---3--:R-:W-:-:S04]  /*3040*/  FMUL.FTZ R0, R24, c[0x0][0x320] ;  /* 0x0000c80018007a20 */ /* 0x008fc80000410000 */
[----:B------:R2:W3:Y:S11]  /*3050*/  MUFU.TANH R59, R0 ;  /* 0x00000000003b7308 */ /* 0x0004f60000002400 */
[----:B------:R-:W-:Y:S01]  /*3060*/  HMMA.16816.F32.BF16 R8, R196, R34, R8 ;  /* 0x00000022c408723c */ /* 0x000fe20000041808 */
[----:B------:R-:W3:Y:S01]  /*3070*/  LDSM.16.M88.4 R32, [R206+0x7800] ;  /* 0x00780000ce20783b */ /* 0x000ee20000000200 */
[----:B--2---:R-:W-:-:S06]  /*3080*/  FMUL.FTZ R0, R25, c[0x0][0x320] ;  /* 0x0000c80019007a20 */ /* 0x004fcc0000410000 */
[----:B------:R-:W-:Y:S01]  /*3090*/  FMUL.FTZ R21, R21, c[0x0][0x320] ;  /* 0x0000c80015157a20 */ /* 0x000fe20000410000 */
[----:B-1----:R-:W-:Y:S01]  /*30a0*/  HMMA.16816.F32.BF16 R16, R192, R48, R12 ;  /* 0x00000030c010723c */ /* 0x002fe2000004180c */
[----:B------:R1:W2:Y:S01]  /*30b0*/  MUFU.TANH R58, R0 ;  /* 0x00000000003a7308 */ /* 0x0002a20000002400 */
[----:B------:R-:W-:Y:S02]  /*30c0*/  FMUL.FTZ R22, R22, c[0x0][0x320] ;  /* 0x0000c80016167a20 */ /* 0x000fe40000410000 */
[----:B------:R-:W-:-:S04]  /*30d0*/  FMUL.FTZ R23, R23, c[0x0][0x320] ;  /* 0x0000c80017177a20 */ /* 0x000fc80000410000 */
[----:B----4-:R-:W-:Y:S01]  /*30e0*/  HMMA.16816.F32.BF16 R12, R188, R44, R52 ;  /* 0x0000002cbc0c723c */ /* 0x010fe20000041834 */
[----:B------:R-:W4:Y:S06]  /*30f0*/  MUFU.TANH R48, R22 ;  /* 0x0000001600307308 */ /* 0x000f2c0000002400 */
[----:B------:R-:W-:Y:S02]  /*3100*/  FMUL.FTZ R8, R8, c[0x0][0x320] ;  /* 0x0000c80008087a20 */ /* 0x000fe40000410000 */
[----:B-1----:R-:W-:Y:S01]  /*3110*/  FMUL.FTZ R0, R26, c[0x0][0x320] ;  /* 0x0000c8001a007a20 */ /* 0x002fe20000410000 */
[----:B------:R-:W1:Y:S01]  /*3120*/  MUFU.TANH R45, R23 ;  /* 0x00000017002d7308 */ /* 0x000e620000002400 */
[----:B------:R-:W-:-:S02]  /*3130*/  FMUL.FTZ R9, R9, c[0x0][0x320] ;  /* 0x0000c80009097a20 */ /* 0x000fc40000410000 */
[----:B------:R-:W-:Y:S02]  /*3140*/  FMUL.FTZ R10, R10, c[0x0][0x320] ;  /* 0x0000c8000a0a7a20 */ /* 0x000fe40000410000 */
[----:B------:R-:W-:-:S03]  /*3150*/  FMUL.FTZ R11, R11, c[0x0][0x320] ;  /* 0x0000c8000b0b7a20 */ /* 0x000fc60000410000 */
[----:B------:R1:W1:Y:S06]  /*3160*/  MUFU.TANH R66, R0 ;  /* 0x0000000000427308 */ /* 0x00026c0000002400 */
[----:B---3--:R-:W-:Y:S02]  /*3170*/  HMMA.16816.F32.BF16 R12, R192, R32, R12 ;  /* 0x00000020c00c723c */ /* 0x008fe4000004180c */
[----:B------:R-:W3:Y:S01]  /*3180*/  MUFU.TANH R44, R10 ;  /* 0x0000000a002c7308 */ /* 0x000ee20000002400 */
[----:B-1----:R-:W-:-:S05]  /*3190*/  FMUL.FTZ R0, R27, c[0x0][0x320] ;  /* 0x0000c8001b007a20 */ /* 0x002fca0000410000 */
[----:B------:R-:W-:Y:S01]  /*31a0*/  HMMA.16816.F32.BF16 R24, R188, R30, R40 ;  /* 0x0000001ebc18723c */ /* 0x000fe20000041828 */
[----:B------:R-:W1:Y:S01]  /*31b0*/  LDSM.16.M88.4 R28, [R205+0x3800] ;  /* 0x00380000cd1c783b */ /* 0x000e620000000200 */
[----:B------:R2:W1:Y:S01]  /*31c0*/  MUFU.TANH R65, R0 ;  /* 0x0000000000417308 */ /* 0x0004620000002400 */
[----:B------:R-:W-:-:S07]  /*31d0*/  DEPBAR.LE SB0, 0x0 ;  /* 0x000080000000791a */ /* 0x000fce0000000000 */
[----:B------:R-:W1:Y:S01]  /*31e0*/  MUFU.TANH R41, R21 ;  /* 0x0000001500297308 */ /* 0x000e620000002400 */
[----:B--2---:R-:W-:-:S07]  /*31f0*/  FMUL.FTZ R0, R4, c[0x0][0x320] ;  /* 0x0000c80004007a20 */ /* 0x004fce0000410000 */
[----:B------:R-:W2:Y:S06]  /*3200*/  MUFU.TANH R40, R8 ;  /* 0x0000000800287308 */ /* 0x000eac0000002400 */
[----:B------:R-:W-:Y:S02]  /*3210*/  HMMA.16816.F32.BF16 R24, R192, R50, R24 ;  /* 0x00000032c018723c */ /* 0x000fe40000041818 */
[----:B------:R1:W1:Y:S08]  /*3220*/  MUFU.TANH R57, R0 ;  /* 0x0000000000397308 */ /* 0x0002700000002400 */
[----:B------:R-:W2:Y:S01]  /*3230*/  MUFU.TANH R43, R11 ;  /* 0x0000000b002b7308 */ /* 0x000ea20000002400 */
[----:B-1----:R-:W-:-:S07]  /*3240*/  FMUL.FTZ R0, R5, c[0x0][0x320] ;  /* 0x0000c80005007a20 */ /* 0x002fce0000410000 */
        /* <DEDUP_REMOVED lines=8> */
[----:B------:R1:W1:Y:S11]  /*32d0*/  MUFU.TANH R37, R9 ;  /* 0x0000000900257308 */ /* 0x0002760000002400 */
[----:B------:R-:W-:Y:S01]  /*32e0*/  @!UPT UIADD3 URZ, URZ, URZ, URZ ;  /* 0x0000003f3f3ff290 */ /* 0x000fe2000fffe03f */
[----:B------:R-:W-:Y:S01]  /*32f0*/  HMMA.16816.F32.BF16 R4, R188, R46, R4 ;  /* 0x0000002ebc04723c */ /* 0x000fe20000041804 */
[----:B------:R2:W2:Y:S07]  /*3300*/  MUFU.TANH R42, R0 ;  /* 0x00000000002a7308 */ /* 0x0004ae0000002400 */
[C---:B------:R-:W-:Y:S08]  /*3310*/  HMMA.16816.F32.BF16 R16, R196.reuse, R38, R24 ;  /* 0x00000026c410723c */ /* 0x040ff00000041818 */
[----:B-1----:R-:W-:Y:S01]  /*3320*/  HMMA.16816.F32.BF16 R8, R196, R28, R12 ;  /* 0x0000001cc408723c */ /* 0x002fe2000004180c */
[----:B------:R-:W-:-:S02]  /*3330*/  FMUL.FTZ R20, R20, c[0x0][0x320] ;  /* 0x0000c80014147a20 */ /* 0x000fc40000410000 */
[----:B------:R-:W-:Y:S02]  /*3340*/  FMUL.FTZ R21, R21, c[0x0][0x320] ;  /* 0x0000c80015157a20 */ /* 0x000fe40000410000 */
[----:B------:R-:W-:Y:S01]  /*3350*/  FMUL.FTZ R22, R22, c[0x0][0x320] ;  /* 0x0000c80016167a20 */ /* 0x000fe20000410000 */
[----:B------:R1:W1:Y:S01]  /*3360*/  MUFU.TANH R25, R20 ;  /* 0x0000001400197308 */ /* 0x0002620000002400 */
[----:B------:R-:W-:Y:S01]  /*3370*/  FMUL.FTZ R23, R23, c[0x0][0x320] ;  /* 0x0000c80017177a20 */ /* 0x000fe20000410000 */
[----:B------:R-:W-:Y:S06]  /*3380*/  HMMA.16816.F32.BF16 R4, R192, R34, R4 ;  /* 0x00000022c004723c */ /* 0x000fec0000041804 */
[----:B------:R1:W1:Y:S02]  /*3390*/  MUFU.TANH R24, R21 ;  /* 0x0000001500187308 */ /* 0x0002640000002400 */
        /* <DEDUP_REMOVED lines=10> */
[----:B------:R-:W-:Y:S07]  /*3440*/  HMMA.16816.F32.BF16 R4, R196, R30, R4 ;  /* 0x0000001ec404723c */ /* 0x000fee0000041804 */
[----:B------:R1:W1:Y:S08]  /*3450*/  MUFU.TANH R21, R16 ;  /* 0x0000001000157308 */ /* 0x0002700000002400 */
[----:B------:R1:W1:Y:S08]  /*3460*/  MUFU.TANH R20, R17 ;  /* 0x0000001100147308 */ /* 0x0002700000002400 */
[----:B------:R1:W1:Y:S01]  /*3470*/  MUFU.TANH R27, R18 ;  /* 0x00000012001b7308 */ /* 0x0002620000002400 */
[----:B------:R-:W-:-:S02]  /*3480*/  FMUL.FTZ R4, R4, c[0x0][0x320] ;  /* 0x0000c80004047a20 */ /* 0x000fc40000410000 */
[----:B------:R-:W-:Y:S02]  /*3490*/  FMUL.FTZ R5, R5, c[0x0][0x320] ;  /* 0x0000c80005057a20 */ /* 0x000fe40000410000 */
[----:B------:R-:W-:Y:S02]  /*34a0*/  FMUL.FTZ R6, R6, c[0x0][0x320] ;  /* 0x0000c80006067a20 */ /* 0x000fe40000410000 */
[----:B------:R-:W-:Y:S01]  /*34b0*/  FMUL.FTZ R7, R7, c[0x0][0x320] ;  /* 0x0000c80007077a20 */ /* 0x000fe20000410000 */
        /* <DEDUP_REMOVED lines=10> */
[----:B------:R-:W-:Y:S05]  /*3560*/  @!P0 BRA `(.L_x_463) ;  /* 0x0000049000008947 */ /* 0x000fea0003800000 */
[----:B--234-:R-:W-:Y:S01]  /*3570*/  IMAD R2, R226, 0x80, R145 ;  /* 0x00000080e2027824 */ /* 0x01cfe200078e0291 */
[----:B------:R-:W-:-:S04]  /*3580*/  MOV R221, RZ ;  /* 0x000000ff00dd7202 */ /* 0x000fc80000000f00 */
[----:B------:R-:W-:-:S05]  /*3590*/  IADD3 R2, R2, -0x100, R144 ;  /* 0xffffff0002027810 */ /* 0x000fca0007ffe090 */
[----:B------:R-:W-:-:S04]  /*35a0*/  @P3 IMAD.HI.U32 R3, R2, c[0x0][0x2bc], RZ ;  /* 0x0000af0002033a27 */ /* 0x000fc800078e00ff */
[----:B------:R-:W-:Y:S01]  /*35b0*/  IMAD.MOV.U32 R0, RZ, RZ, R2 ;  /* 0x000000ffff007224 */ /* 0x000fe200078e0002 */
[----:B------:R-:W-:-:S04]  /*35c0*/  @P3 SHF.R.U32.HI R0, RZ, c[0x0][0x2c0], R3 ;  /* 0x0000b000ff003a19 */ /* 0x000fc80000011603 */
[----:B------:R-:W-:-:S04]  /*35d0*/  @!P1 IADD3 R3, P0, R0, R134, RZ ;  /* 0x0000008600039210 */ /* 0x000fc80007f1e0ff */
[----:B-1----:R-:W-:Y:S02]  /*35e0*/  @!P1 LEA.HI.X.SX32 R5, R0, R131, 0x1, P0 ;  /* 0x0000008300059211 */ /* 0x002fe400000f0eff */
[----:B------:R-:W-:-:S04]  /*35f0*/  @!P1 LEA R4, P0, R3, c[0x0][0x2a0], 0x2 ;  /* 0x0000a80003049a11 */ /* 0x000fc800078010ff */
[----:B------:R-:W-:-:S05]  /*3600*/  @!P1 LEA.HI.X R5, R3, c[0x0][0x2a4], R5, 0x2, P0 ;  /* 0x0000a90003059a11 */ /* 0x000fca00000f1405 */
[----:B------:R-:W2:Y:S01]  /*3610*/  @!P1 LDG.E R221, [R4.64] ;  /* 0x0000000604dd9981 */ /* 0x000ea2000c1e1900 */
[----:B------:R-:W-:-:S04]  /*3620*/  IMAD.MOV R222, RZ, RZ, -R0 ;  /* 0x000000ffffde7224 */ /* 0x000fc800078e0a00 */
[----:B------:R-:W-:-:S04]  /*3630*/  IMAD R222, R222, c[0x0][0x2b8], R2 ;  /* 0x0000ae00dede7a24 */ /* 0x000fc800078e0202 */
[----:B------:R-:W-:Y:S01]  /*3640*/  IMAD.WIDE.U32 R2, R222, c[0x0][0x1e0], RZ ;  /* 0x00007800de027a25 */ /* 0x000fe200078e00ff */
[----:B------:R-:W-:-:S05]  /*3650*/  SHF.R.S32.HI R0, RZ, 0x1f, R222 ;  /* 0x0000001fff007819 */ /* 0x000fca00000114de */
[----:B------:R-:W-:-:S04]  /*3660*/  IMAD R0, R0, c[0x0][0x1e0], RZ ;  /* 0x0000780000007a24 */ /* 0x000fc800078e02ff */
[----:B------:R-:W-:-:S05]  /*3670*/  IMAD R0, R222, c[0x0][0x1e4], R0 ;  /* 0x00007900de007a24 */ /* 0x000fca00078e0200 */
[----:B------:R-:W-:Y:S02]  /*3680*/  IADD3 R3, R3, R0, RZ ;  /* 0x0000000003037210 */ /* 0x000fe40007ffe0ff */
[----:B--2---:R-:W-:-:S03]  /*3690*/  SHF.R.S32.HI R4, RZ, 0x1f, R221 ;  /* 0x0000001fff047819 */ /* 0x004fc600000114dd */
[----:B------:R-:W-:-:S04]  /*36a0*/  IMAD.WIDE.U32 R2, R221, c[0x0][0x1f0], R2 ;  /* 0x00007c00dd027a25 */ /* 0x000fc800078e0002 */
[----:B------:R-:W-:Y:S01]  /*36b0*/  IMAD R4, R4, c[0x0][0x1f0], RZ ;  /* 0x00007c0004047a24 */ /* 0x000fe200078e02ff */
[----:B------:R-:W-:-:S03]  /*36c0*/  IADD3 R0, P2, R132, R2, RZ ;  /* 0x0000000284007210 */ /* 0x000fc60007f5e0ff */
[----:B------:R-:W-:Y:S01]  /*36d0*/  IMAD R2, R221, c[0x0][0x1f4], R4 ;  /* 0x00007d00dd027a24 */ /* 0x000fe200078e0204 */
[----:B------:R-:W-:-:S04]  /*36e0*/  LEA R4, P0, R0, c[0x0][0x1c8], 0x1 ;  /* 0x0000720000047a11 */ /* 0x000fc800078008ff */
[----:B------:R-:W-:-:S04]  /*36f0*/  IADD3.X R2, R130, R3, R2, P2, !PT ;  /* 0x0000000382027210 */ /* 0x000fc800017fe402 */
[----:B------:R-:W-:Y:S01]  /*3700*/  LEA.HI.X R0, R0, c[0x0][0x1cc], R2, 0x1, P0 ;  /* 0x0000730000007a11 */ /* 0x000fe200000f0c02 */
[----:B------:R-:W-:Y:S05]  /*3710*/  BRA.DIV ~URZ, `(.L_x_464) ;  /* 0x0000de527f007947 */ /* 0x000fea000b800000 */
[----:B------:R1:W2:Y:S02]  /*3720*/  SHFL.IDX PT, R5, R0, RZ, 0x181f ;  /* 0x00181fff00057589 */ /* 0x0002a400000e0000 */
.L_x_520:
[----:B------:R-:W-:Y:S05]  /*3730*/  BRA.DIV ~URZ, `(.L_x_465) ;  /* 0x0000dea27f007947 */ /* 0x000fea000b800000 */
[----:B------:R-:W3:Y:S01]  /*3740*/  SHFL.IDX PT, R2, R4, RZ, 0x181f ;  /* 0x00181fff04027589 */ /* 0x000ee200000e0000 */
[----:B------:R-:W-:Y:S02]  /*3750*/  ISETP.GE.AND P2, PT, R228, c[0x0][0x1d4], PT ;  /* 0x00007500e4007a0c */ /* 0x000fe40003f46270 */
[----:B------:R-:W-:Y:S01]  /*3760*/  ISETP.GE.AND P0, PT, R241, c[0x0][0x1d4], PT ;  /* 0x00007500f1007a0c */ /* 0x000fe20003f06270 */
[----:B------:R-:W4:Y:S04]  /*3770*/  SHFL.IDX PT, R8, R4, 0x1, 0x181f ;  /* 0x00381f0004087f89 */ /* 0x000f2800000e0000 */
[----:B------:R-:W5:Y:S04]  /*3780*/  SHFL.IDX PT, R9, R0, 0x1, 0x181f ;  /* 0x00381f0000097f89 */ /* 0x000f6800000e0000 */
[----:B------:R-:W1:Y:S04]  /*3790*/  SHFL.IDX PT, R12, R4, 0x2, 0x181f ;  /* 0x00581f00040c7f89 */ /* 0x000e6800000e0000 */
[----:B------:R-:W2:Y:S04]  /*37a0*/  SHFL.IDX PT, R13, R0, 0x2, 0x181f ;  /* 0x00581f00000d7f89 */ /* 0x000ea800000e0000 */
[----:B-1----:R-:W1:Y:S01]  /*37b0*/  SHFL.IDX PT, R0, R0, 0x3, 0x181f ;  /* 0x00781f0000007f89 */ /* 0x002e6200000e0000 */
[----:B---3--:R-:W-:-:S03]  /*37c0*/  IADD3 R6, P6, R2, R128, RZ ;  /* 0x0000008002067210 */ /* 0x008fc60007fde0ff */
[----:B------:R-:W3:Y:S01]  /*37d0*/  SHFL.IDX PT, R4, R4, 0x3, 0x181f ;  /* 0x00781f0004047f89 */ /* 0x000ee200000e0000 */
[----:B------:R-:W-:Y:S01]  /*37e0*/  IADD3 R2, P5, R2, R129, RZ ;  /* 0x0000008102027210 */ /* 0x000fe20007fbe0ff */
[----:B--2---:R-:W-:Y:S01]  /*37f0*/  IMAD.X R7, R5, 0x1, R68, P6 ;  /* 0x0000000105077824 */ /* 0x004fe200030e0644 */
[----:B----4-:R-:W-:-:S03]  /*3800*/  IADD3 R10, P6, R8, R128, RZ ;  /* 0x00000080080a7210 */ /* 0x010fc60007fde0ff */
[--C-:B------:R-:W-:Y:S01]  /*3810*/  IMAD.X R3, R5, 0x1, R69.reuse, P5 ;  /* 0x0000000105037824 */ /* 0x100fe200028e0645 */
[-C--:B------:R-:W-:Y:S01]  /*3820*/  IADD3 R8, P5, R8, R129.reuse, RZ ;  /* 0x0000008108087210 */ /* 0x080fe20007fbe0ff */
[----:B------:R2:W-:Y:S01]  /*3830*/  LDGSTS.E.BYPASS.LTC128B.128 [R219+0x8100], [R6.64], !P2 ;  /* 0x0810000006db7fae */ /* 0x0005e2000d101d46 */
[C---:B-----5:R-:W-:Y:S01]  /*3840*/  IMAD.X R11, R9.reuse, 0x1, R68, P6 ;  /* 0x00000001090b7824 */ /* 0x060fe200030e0644 */
[----:B------:R-:W-:Y:S02]  /*3850*/  SEL R5, RZ, 0x10, P0 ;  /* 0x00000010ff057807 */ /* 0x000fe40000000000 */
[----:B------:R-:W-:Y:S01]  /*3860*/  IMAD.X R9, R9, 0x1, R69, P5 ;  /* 0x0000000109097824 */ /* 0x000fe200028e0645 */
[----:B------:R4:W-:Y:S04]  /*3870*/  LDGSTS.E.BYPASS.LTC128B.128 [R219+0xc100], [R2.64], !P0 ;  /* 0x0c10000002db7fae */ /* 0x0009e8000c101d46 */
[----:B------:R1:W-:Y:S04]  /*3880*/  LDGSTS.E.BYPASS.LTC128B.128 [R219+0x9100], [R10.64], !P2 ;  /* 0x091000000adb7fae */ /* 0x0003e8000d101d46 */
[----:B------:R1:W-:Y:S01]  /*3890*/  LDGSTS.E.BYPASS.LTC128B.128 [R219+0xd100], [R8.64], !P0 ;  /* 0x0d10000008db7fae */ /* 0x0003e2000c101d46 */
[----:B--2---:R-:W-:-:S02]  /*38a0*/  IADD3 R6, P5, R12, R129, RZ ;  /* 0x000000810c067210 */ /* 0x004fc40007fbe0ff */
[----:B----4-:R-:W-:-:S03]  /*38b0*/  IADD3 R2, P6, R12, R128, RZ ;  /* 0x000000800c027210 */ /* 0x010fc60007fde0ff */
[C---:B------:R-:W-:Y:S02]  /*38c0*/  IMAD.X R7, R13.reuse, 0x1, R69, P5 ;  /* 0x000000010d077824 */ /* 0x040fe400028e0645 */
[----:B------:R-:W-:-:S05]  /*38d0*/  IMAD.X R3, R13, 0x1, R68, P6 ;  /* 0x000000010d037824 */ /* 0x000fca00030e0644 */
[----:B------:R2:W-:Y:S04]  /*38e0*/  LDGSTS.E.BYPASS.LTC128B.128 [R219+0xa100], [R2.64], !P2 ;  /* 0x0a10000002db7fae */ /* 0x0005e8000d101d46 */
[----:B------:R4:W-:Y:S02]  /*38f0*/  LDGSTS.E.BYPASS.LTC128B.128 [R219+0xe100], [R6.64], !P0 ;  /* 0x0e10000006db7fae */ /* 0x0009e4000c101d46 */
[----:B----4-:R-:W-:-:S04]  /*3900*/  SEL R6, RZ, 0x10, P2 ;  /* 0x00000010ff067807 */ /* 0x010fc80001000000 */
.L_x_521:
[----:B-123--:R-:W-:Y:S02]  /*3910*/  IADD3 R2, -R6, 0x10, RZ ;  /* 0x0000001006027810 */ /* 0x00efe40007ffe1ff */
[----:B------:R-:W-:Y:S02]  /*3920*/  IADD3 R7, -R5, 0x10, RZ ;  /* 0x0000001005077810 */ /* 0x000fe40007ffe1ff */
[----:B------:R-:W-:-:S02]  /*3930*/  LOP3.LUT R2, R2, 0xf, RZ, 0xc0, !PT ;  /* 0x0000000f02027812 */ /* 0x000fc400078ec0ff */
[----:B------:R-:W-:Y:S02]  /*3940*/  ISETP.NE.U32.AND P6, PT, R6, RZ, PT ;  /* 0x000000ff0600720c */ /* 0x000fe40003fc5070 */
[----:B------:R-:W-:Y:S02]  /*3950*/  IADD3 R2, P2, P0, R2, R4, R128 ;  /* 0x0000000402027210 */ /* 0x000fe4000785e080 */
[----:B------:R-:W-:Y:S02]  /*3960*/  LOP3.LUT R7, R7, 0xf, RZ, 0xc0, !PT ;  /* 0x0000000f07077812 */ /* 0x000fe400078ec0ff */
[----:B------:R-:W-:Y:S02]  /*3970*/  ISETP.NE.U32.AND P5, PT, R5, RZ, PT ;  /* 0x000000ff0500720c */ /* 0x000fe40003fa5070 */
[----:B------:R-:W-:Y:S02]  /*3980*/  IADD3.X R3, RZ, R0, R68, P2, P0 ;  /* 0x00000000ff037210 */ /* 0x000fe400017e0444 */
[----:B------:R-:W-:-:S03]  /*3990*/  IADD3 R4, P2, P0, R7, R4, R129 ;  /* 0x0000000407047210 */ /* 0x000fc6000785e081 */
[----:B------:R-:W-:Y:S01]  /*39a0*/  @!PT LDS RZ, [RZ] ;  /* 0x00000000fffff984 */ /* 0x000fe20000000800 */
[----:B------:R-:W-:Y:S01]  /*39b0*/  @!PT LDS RZ, [RZ] ;  /* 0x00000000fffff984 */ /* 0x000fe20000000800 */
[----:B------:R-:W-:Y:S01]  /*39c0*/  @!PT LDS RZ, [RZ] ;  /* 0x00000000fffff984 */ /* 0x000fe20000000800 */
[----:B------:R1:W-:Y:S01]  /*39d0*/  LDGSTS.E.BYPASS.LTC128B.128.ZFILL [R219+0xb100], [R2.64], P6 ;  /* 0x0b10000002db7fae */ /* 0x0003e2000b141d46 */
[----:B------:R-:W-:-:S05]  /*39e0*/  IADD3.X R5, RZ, R0, R69, P2, P0 ;  /* 0x00000000ff057210 */ /* 0x000fca00017e0445 */
[----:B------:R1:W-:Y:S04]  /*39f0*/  LDGSTS.E.BYPASS.LTC128B.128.ZFILL [R219+0xf100], [R4.64], P5 ;  /* 0x0f10000004db7fae */ /* 0x0003e8000a941d46 */
.L_x_463:
[----:B--234-:R-:W-:Y:S05]  /*3a00*/  BSYNC B0 ;  /* 0x0000000000007941 */ /* 0x01cfea0003800000 */
.L_x_462:
[----:B-1----:R-:W2:Y:S04]  /*3a10*/  LDL R3, [R1+0x3c] ;  /* 0x00003c0001037983 */ /* 0x002ea80000100800 */
[----:B------:R-:W2:Y:S04]  /*3a20*/  LDL R2, [R1+0x48] ;  /* 0x0000480001027983 */ /* 0x000ea80000100800 */
[----:B------:R-:W3:Y:S01]  /*3a30*/  LDL R4, [R1+0x4c] ;  /* 0x00004c0001047983 */ /* 0x000ee20000100800 */
[----:B------:R-:W-:-:S03]  /*3a40*/  MOV R0, 0xffffff80 ;  /* 0xffffff8000007802 */ /* 0x000fc60000000f00 */
[----:B------:R-:W0:Y:S02]  /*3a50*/  LDGDEPBAR ;  /* 0x00000000000079af */ /* 0x000e240000000000 */
[----:B------:R-:W-:Y:S01]  /*3a60*/  IMAD R0, R226, R0, 0x81 ;  /* 0x00000081e2007424 */ /* 0x000fe200078e0200 */
[----:B--2---:R-:W-:Y:S02]  /*3a70*/  IADD3 R36, R2, R3, RZ ;  /* 0x0000000302247210 */ /* 0x004fe40007ffe0ff */
[----:B------:R-:W-:Y:S02]  /*3a80*/  MOV R3, c[0x0][0x2ac] ;  /* 0x0000ab0000037a02 */ /* 0x000fe40000000f00 */
[----:B---3--:R-:W-:Y:S01]  /*3a90*/  IADD3 R5, -R4, R127, RZ ;  /* 0x0000007f04057210 */ /* 0x008fe20007ffe1ff */
[----:B------:R-:W-:-:S04]  /*3aa0*/  @P4 IMAD.HI.U32 R2, R36, c[0x0][0x2c8], RZ ;  /* 0x0000b20024024a27 */ /* 0x000fc800078e00ff */
[----:B------:R-:W-:Y:S01]  /*3ab0*/  IMAD R0, R3, c[0x0][0x1d0], R0 ;  /* 0x0000740003007a24 */ /* 0x000fe200078e0200 */
[----:B------:R-:W-:-:S04]  /*3ac0*/  @P4 SHF.R.U32.HI R36, RZ, c[0x0][0x2cc], R2 ;  /* 0x0000b300ff244a19 */ /* 0x000fc80000011602 */
[----:B------:R-:W-:Y:S01]  /*3ad0*/  IADD3 R4, R0, -c[0x0][0x168], -R4 ;  /* 0x80005a0000047a10 */ /* 0x000fe20007ffe804 */
[----:B------:R-:W-:Y:S05]  /*3ae0*/  BRA.DIV ~URZ, `(.L_x_466) ;  /* 0x0000e0227f007947 */ /* 0x000fea000b800000 */
[----:B------:R1:W2:Y:S02]  /*3af0*/  SHFL.IDX PT, R29, R36, RZ, 0x1c1f ;  /* 0x001c1fff241d7589 */ /* 0x0002a400000e0000 */
.L_x_522:
[----:B--2---:R-:W-:-:S05]  /*3b00*/  IMAD.IADD R0, R4, 0x1, R29 ;  /* 0x0000000104007824 */ /* 0x004fca00078e021d */
[----:B------:R-:W-:-:S04]  /*3b10*/  IMNMX R0, R5, R0, PT ;  /* 0x0000000005007217 */ /* 0x000fc80003800200 */
[C---:B------:R-:W-:Y:S02]  /*3b20*/  ISETP.GT.AND P6, PT, R0.reuse, RZ, PT ;  /* 0x000000ff0000720c */ /* 0x040fe40003fc4270 */
[C---:B------:R-:W-:Y:S02]  /*3b30*/  ISETP.GT.AND P5, PT, R0.reuse, 0x1, PT ;  /* 0x000000010000780c */ /* 0x040fe40003fa4270 */
[C---:B------:R-:W-:Y:S02]  /*3b40*/  ISETP.GT.AND P2, PT, R0.reuse, 0x8, PT ;  /* 0x000000080000780c */ /* 0x040fe40003f44270 */
[----:B------:R-:W-:Y:S02]  /*3b50*/  ISETP.GT.AND P0, PT, R0, 0x9, PT ;  /* 0x000000090000780c */ /* 0x000fe40003f04270 */
[----:B------:R-:W-:Y:S02]  /*3b60*/  FSEL R7, R124, -INF , P6 ;  /* 0xff8000007c077808 */ /* 0x000fe40003000000 */
[----:B------:R-:W-:-:S02]  /*3b70*/  FSEL R10, R123, -INF , P5 ;  /* 0xff8000007b0a7808 */ /* 0x000fc40002800000 */
[----:B------:R-:W-:Y:S02]  /*3b80*/  FSEL R11, R120, -INF , P2 ;  /* 0xff800000780b7808 */ /* 0x000fe40001000000 */
[----:B------:R-:W-:Y:S02]  /*3b90*/  FSEL R12, R111, -INF , P0 ;  /* 0xff8000006f0c7808 */ /* 0x000fe40000000000 */
[C---:B------:R-:W-:Y:S02]  /*3ba0*/  ISETP.GT.AND P6, PT, R0.reuse, 0x10, PT ;  /* 0x000000100000780c */ /* 0x040fe40003fc4270 */
[C---:B------:R-:W-:Y:S02]  /*3bb0*/  ISETP.GT.AND P5, PT, R0.reuse, 0x11, PT ;  /* 0x000000110000780c */ /* 0x040fe40003fa4270 */
[C---:B------:R-:W-:Y:S02]  /*3bc0*/  ISETP.GT.AND P2, PT, R0.reuse, 0x18, PT ;  /* 0x000000180000780c */ /* 0x040fe40003f44270 */
[----:B------:R-:W-:-:S02]  /*3bd0*/  ISETP.GT.AND P0, PT, R0, 0x19, PT ;  /* 0x000000190000780c */ /* 0x000fc40003f04270 */
[----:B------:R-:W-:Y:S02]  /*3be0*/  FSEL R69, R108, -INF , P6 ;  /* 0xff8000006c457808 */ /* 0x000fe40003000000 */
[----:B------:R-:W-:Y:S02]  /*3bf0*/  FSEL R70, R70, -INF , P5 ;  /* 0xff80000046467808 */ /* 0x000fe40002800000 */
[----:B------:R-:W-:Y:S02]  /*3c00*/  FSEL R84, R84, -INF , P2 ;  /* 0xff80000054547808 */ /* 0x000fe40001000000 */
[----:B------:R-:W-:Y:S02]  /*3c10*/  FSEL R85, R85, -INF , P0 ;  /* 0xff80000055557808 */ /* 0x000fe40000000000 */
[C---:B------:R-:W-:Y:S02]  /*3c20*/  ISETP.GT.AND P6, PT, R0.reuse, 0x20, PT ;  /* 0x000000200000780c */ /* 0x040fe40003fc4270 */
[----:B------:R-:W-:-:S02]  /*3c30*/  ISETP.GT.AND P5, PT, R0, 0x21, PT ;  /* 0x000000210000780c */ /* 0x000fc40003fa4270 */
[C---:B------:R-:W-:Y:S02]  /*3c40*/  ISETP.GT.AND P2, PT, R0.reuse, 0x28, PT ;  /* 0x000000280000780c */ /* 0x040fe40003f44270 */
[----:B------:R-:W-:Y:S02]  /*3c50*/  ISETP.GT.AND P0, PT, R0, 0x29, PT ;  /* 0x000000290000780c */ /* 0x000fe40003f04270 */
[----:B------:R-:W-:Y:S02]  /*3c60*/  FSEL R128, R90, -INF , P6 ;  /* 0xff8000005a807808 */ /* 0x000fe40003000000 */
[----:B------:R-:W-:Y:S02]  /*3c70*/  FSEL R129, R88, -INF , P5 ;  /* 0xff80000058817808 */ /* 0x000fe40002800000 */
[----:B------:R-:W-:Y:S02]  /*3c80*/  FSEL R130, R86, -INF , P2 ;  /* 0xff80000056827808 */ /* 0x000fe40001000000 */
[----:B------:R-:W-:-:S02]  /*3c90*/  FSEL R131, R82, -INF , P0 ;  /* 0xff80000052837808 */ /* 0x000fc40000000000 */
[C---:B------:R-:W-:Y:S02]  /*3ca0*/  ISETP.GT.AND P6, PT, R0.reuse, 0x30, PT ;  /* 0x000000300000780c */ /* 0x040fe40003fc4270 */
        /* <DEDUP_REMOVED lines=38> */
[----:B------:R-:W-:Y:S01]  /*3f10*/  FSEL R203, R14, -INF , P0 ;  /* 0xff8000000ecb7808 */ /* 0x000fe20000000000 */
[----:B------:R-:W-:Y:S05]  /*3f20*/  BRA.DIV ~URZ, `(.L_x_467) ;  /* 0x0000dc327f007947 */ /* 0x000fea000b800000 */
[----:B------:R-:W2:Y:S01]  /*3f30*/  SHFL.IDX PT, R0, R36, 0x1, 0x1c1f ;  /* 0x003c1f0024007f89 */ /* 0x000ea200000e0000 */
[----:B------:R-:W-:-:S04]  /*3f40*/  FMNMX.FTZ R2, R7, R10, !PT ;  /* 0x0000000a07027209 */ /* 0x000fc80007810000 */
[----:B------:R-:W-:-:S04]  /*3f50*/  FMNMX.FTZ R2, R11, R2, !PT ;  /* 0x000000020b027209 */ /* 0x000fc80007810000 */
[----:B------:R-:W-:-:S04]  /*3f60*/  FMNMX.FTZ R2, R12, R2, !PT ;  /* 0x000000020c027209 */ /* 0x000fc80007810000 */
[----:B------:R-:W-:-:S04]  /*3f70*/  FMNMX.FTZ R2, R69, R2, !PT ;  /* 0x0000000245027209 */ /* 0x000fc80007810000 */
[----:B------:R-:W-:-:S04]  /*3f80*/  FMNMX.FTZ R2, R70, R2, !PT ;  /* 0x0000000246027209 */ /* 0x000fc80007810000 */
[----:B------:R-:W-:Y:S01]  /*3f90*/  FMNMX.FTZ R2, R84, R2, !PT ;  /* 0x0000000254027209 */ /* 0x000fe20007810000 */
[----:B--2---:R-:W-:-:S03]  /*3fa0*/  IMAD.IADD R0, R4, 0x1, R0 ;  /* 0x0000000104007824 */ /* 0x004fc600078e0200 */
[----:B------:R-:W-:Y:S02]  /*3fb0*/  FMNMX.FTZ R2, R85, R2, !PT ;  /* 0x0000000255027209 */ /* 0x000fe40007810000 */
[----:B------:R-:W-:Y:S02]  /*3fc0*/  IMNMX R0, R5, R0, PT ;  /* 0x0000000005007217 */ /* 0x000fe40003800200 */
[----:B------:R-:W-:Y:S02]  /*3fd0*/  FMNMX.FTZ R2, R128, R2, !PT ;  /* 0x0000000280027209 */ /* 0x000fe40007810000 */
[C---:B------:R-:W-:Y:S02]  /*3fe0*/  ISETP.GT.AND P5, PT, R0.reuse, RZ, PT ;  /* 0x000000ff0000720c */ /* 0x040fe40003fa4270 */
[C---:B------:R-:W-:Y:S02]  /*3ff0*/  ISETP.GT.AND P2, PT, R0.reuse, 0x1, PT ;  /* 0x000000010000780c */ /* 0x040fe40003f44270 */
[----:B------:R-:W-:-:S02]  /*4000*/  ISETP.GT.AND P0, PT, R0, 0x8, PT ;  /* 0x000000080000780c */ /* 0x000fc40003f04270 */
[----:B------:R-:W-:Y:S02]  /*4010*/  FSEL R5, R126, -INF , P5 ;  /* 0xff8000007e057808 */ /* 0x000fe40002800000 */
[----:B------:R-:W-:Y:S02]  /*4020*/  FSEL R6, R125, -INF , P2 ;  /* 0xff8000007d067808 */ /* 0x000fe40001000000 */
[----:B------:R-:W-:Y:S02]  /*4030*/  ISETP.GT.AND P2, PT, R0, 0x9, PT ;  /* 0x000000090000780c */ /* 0x000fe40003f44270 */
[----:B------:R-:W-:Y:S02]  /*4040*/  FSEL R9, R122, -INF , P0 ;  /* 0xff8000007a097808 */ /* 0x000fe40000000000 */
[----:B------:R-:W-:Y:S02]  /*4050*/  FMNMX.FTZ R3, R5, R6, !PT ;  /* 0x0000000605037209 */ /* 0x000fe40007810000 */
[----:B------:R-:W-:-:S02]  /*4060*/  ISETP.GT.AND P0, PT, R0, 0x10, PT ;  /* 0x000000100000780c */ /* 0x000fc40003f04270 */
[----:B------:R-:W-:Y:S02]  /*4070*/  FSEL R24, R121, -INF , P2 ;  /* 0xff80000079187808 */ /* 0x000fe40001000000 */
[----:B------:R-:W-:Y:S02]  /*4080*/  FMNMX.FTZ R3, R9, R3, !PT ;  /* 0x0000000309037209 */ /* 0x000fe40007810000 */
        /* <DEDUP_REMOVED lines=15> */
[----:B------:R-:W-:-:S02]  /*4180*/  FMNMX.FTZ R2, R129, R2, !PT ;  /* 0x0000000281027209 */ /* 0x000fc40007810000 */
[----:B------:R-:W-:Y:S02]  /*4190*/  ISETP.GT.AND P0, PT, R0, 0x28, PT ;  /* 0x000000280000780c */ /* 0x000fe40003f04270 */
[----:B------:R-:W-:Y:S02]  /*41a0*/  FSEL R117, R91, -INF , P2 ;  /* 0xff8000005b757808 */ /* 0x000fe40001000000 */
[----:B------:R-:W-:Y:S02]  /*41b0*/  FMNMX.FTZ R3, R116, R3, !PT ;  /* 0x0000000374037209 */ /* 0x000fe40007810000 */
[----:B------:R-:W-:Y:S02]  /*41c0*/  FMNMX.FTZ R2, R130, R2, !PT ;  /* 0x0000000282027209 */ /* 0x000fe40007810000 */
[----:B------:R-:W-:Y:S02]  /*41d0*/  ISETP.GT.AND P2, PT, R0, 0x29, PT ;  /* 0x000000290000780c */ /* 0x000fe40003f44270 */
[----:B------:R-:W-:-:S02]  /*41e0*/  FSEL R118, R89, -INF , P0 ;  /* 0xff80000059767808 */ /* 0x000fc40000000000 */
[----:B------:R-:W-:Y:S02]  /*41f0*/  FMNMX.FTZ R3, R117, R3, !PT ;  /* 0x0000000375037209 */ /* 0x000fe40007810000 */
[----:B------:R-:W-:Y:S02]  /*4200*/  FMNMX.FTZ R2, R131, R2, !PT ;  /* 0x0000000283027209 */ /* 0x000fe40007810000 */
[----:B------:R-:W-:Y:S02]  /*4210*/  ISETP.GT.AND P0, PT, R0, 0x30, PT ;  /* 0x000000300000780c */ /* 0x000fe40003f04270 */
[----:B------:R-:W-:Y:S02]  /*4220*/  FSEL R119, R87, -INF , P2 ;  /* 0xff80000057777808 */ /* 0x000fe40001000000 */
[----:B------:R-:W-:Y:S02]  /*4230*/  FMNMX.FTZ R3, R118, R3, !PT ;  /* 0x0000000376037209 */ /* 0x000fe40007810000 */
[----:B------:R-:W-:-:S02]  /*4240*/  FMNMX.FTZ R2, R144, R2, !PT ;  /* 0x0000000290027209 */ /* 0x000fc40007810000 */
[C---:B------:R-:W-:Y:S02]  /*4250*/  ISETP.GT.AND P2, PT, R0.reuse, 0x31, PT ;  /* 0x000000310000780c */ /* 0x040fe40003f44270 */
        /* <DEDUP_REMOVED lines=75> */
[----:B------:R-:W-:Y:S02]  /*4710*/  FSEL R174, R18, -INF , P2 ;  /* 0xff80000012ae7808 */ /* 0x000fe40001000000 */
[----:B------:R-:W-:-:S02]  /*4720*/  FMNMX.FTZ R2, R175, R3, !PT ;  /* 0x00000003af027209 */ /* 0x000fc40007810000 */
[----:B------:R-:W2:Y:S02]  /*4730*/  SHFL.BFLY PT, R3, R0, 0x2, 0x1f ;  /* 0x0c401f0000037f89 */ /* 0x000ea400000e0000 */
[----:B------:R-:W-:-:S05]  /*4740*/  FMNMX.FTZ R2, R174, R2, !PT ;  /* 0x00000002ae027209 */ /* 0x000fca0007810000 */
[----:B------:R-:W3:Y:S01]  /*4750*/  SHFL.BFLY PT, R8, R2, 0x2, 0x1f ;  /* 0x0c401f0002087f89 */ /* 0x000ee200000e0000 */
[----:B--2---:R-:W-:-:S05]  /*4760*/  FMNMX.FTZ R0, R3, R0, !PT ;  /* 0x0000000003007209 */ /* 0x004fca0007810000 */
[----:B------:R-:W2:Y:S01]  /*4770*/  SHFL.BFLY PT, R68, R0, 0x1, 0x1f ;  /* 0x0c201f0000447f89 */ /* 0x000ea200000e0000 */
[----:B---3--:R-:W-:-:S05]  /*4780*/  FMNMX.FTZ R8, R2, R8, !PT ;  /* 0x0000000802087209 */ /* 0x008fca0007810000 */
[----:B------:R3:W4:Y:S01]  /*4790*/  SHFL.BFLY PT, R3, R8, 0x1, 0x1f ;  /* 0x0c201f0008037f89 */ /* 0x00072200000e0000 */
[----:B--2---:R-:W-:-:S05]  /*47a0*/  FMNMX.FTZ R68, R0, R68, !PT ;  /* 0x0000004400447209 */ /* 0x004fca0007810000 */
.L_x_523:
[C---:B------:R-:W-:Y:S01]  /*47b0*/  FMUL.FTZ R2, R68.reuse, c[0x0][0x2d0] ;  /* 0x0000b40044027a20 */ /* 0x040fe20000410000 */
[----:B------:R-:W-:Y:S01]  /*47c0*/  FSETP.NEU.FTZ.AND P0, PT, R68, -INF , PT ;  /* 0xff8000004400780b */ /* 0x000fe20003f1d000 */
[----:B------:R-:W-:Y:S01]  /*47d0*/  WARPSYNC 0xffffffff ;  /* 0xffffffff00007948 */ /* 0x000fe20003800000 */
[----:B---34-:R-:W-:Y:S01]  /*47e0*/  FMNMX.FTZ R8, R3, R8, !PT ;  /* 0x0000000803087209 */ /* 0x018fe20007810000 */
[----:B------:R-:W-:Y:S01]  /*47f0*/  LDSM.16.MT88.4 R20, [R207] ;  /* 0x00000000cf14783b */ /* 0x000fe20000004200 */
[----:B------:R-:W-:Y:S02]  /*4800*/  FSEL R2, R2, RZ, P0 ;  /* 0x000000ff02027208 */ /* 0x000fe40000000000 */
[----:B------:R-:W-:Y:S01]  /*4810*/  FSETP.NEU.FTZ.AND P0, PT, R8, -INF , PT ;  /* 0xff8000000800780b */ /* 0x000fe20003f1d000 */
[----:B------:R-:W-:Y:S02]  /*4820*/  LDSM.16.MT88.4 R16, [R209] ;  /* 0x00000000d110783b */ /* 0x000fe40000004200 */
[----:B------:R-:W-:-:S02]  /*4830*/  FFMA.FTZ R0, R7, c[0x0][0x2d0], -R2 ;  /* 0x0000b40007007a23 */ /* 0x000fc40000010802 */
[--C-:B------:R-:W-:Y:S01]  /*4840*/  FFMA.FTZ R3, R11, c[0x0][0x2d0], -R2.reuse ;  /* 0x0000b4000b037a23 */ /* 0x100fe20000010802 */
[----:B-1----:R-:W-:Y:S01]  /*4850*/  LDSM.16.MT88.4 R36, [R209+0x4000] ;  /* 0x00400000d124783b */ /* 0x002fe20000004200 */
[----:B------:R1:W-:Y:S03]  /*4860*/  MUFU.EX2 R248, R0 ;  /* 0x0000000000f87308 */ /* 0x0003e60000000800 */
[----:B------:R-:W-:Y:S04]  /*4870*/  LDSM.16.MT88.4 R28, [R213] ;  /* 0x00000000d51c783b */ /* 0x000fe80000004200 */
[----:B------:R-:W-:Y:S01]  /*4880*/  LDSM.16.MT88.4 R32, [R208+0x4000] ;  /* 0x00400000d020783b */ /* 0x000fe20000004200 */
[----:B------:R2:W-:Y:S01]  /*4890*/  MUFU.EX2 R251, R3 ;  /* 0x0000000300fb7308 */ /* 0x0005e20000000800 */
[----:B-1----:R-:W-:-:S07]  /*48a0*/  FFMA.FTZ R0, R10, c[0x0][0x2d0], -R2 ;  /* 0x0000b4000a007a23 */ /* 0x002fce0000010802 */
[----:B------:R1:W3:Y:S01]  /*48b0*/  MUFU.EX2 R247, R0 ;  /* 0x0000000000f77308 */ /* 0x0002e20000000800 */
[----:B--2---:R-:W-:Y:S02]  /*48c0*/  FFMA.FTZ R3, R12, c[0x0][0x2d0], -R2 ;  /* 0x0000b4000c037a23 */ /* 0x004fe40000010802 */
[----:B------:R-:W2:Y:S05]  /*48d0*/  LDSM.16.MT88.4 R12, [R208] ;  /* 0x00000000d00c783b */ /* 0x000eaa0000004200 */
[----:B------:R4:W5:Y:S01]  /*48e0*/  MUFU.EX2 R218, R3 ;  /* 0x0000000300da7308 */ /* 0x0009620000000800 */
[----:B-1----:R-:W-:Y:S01]  /*48f0*/  FMUL.FTZ R0, R8, c[0x0][0x2d0] ;  /* 0x0000b40008007a20 */ /* 0x002fe20000410000 */
[----:B---3--:R-:W-:-:S04]  /*4900*/  F2FP.BF16.PACK_AB R4, R247, R248 ;  /* 0x000000f8f704723e */ /* 0x008fc800000010ff */
[----:B------:R-:W-:-:S05]  /*4910*/  FSEL R0, R0, RZ, P0 ;  /* 0x000000ff00007208 */ /* 0x000fca0000000000 */
[----:B----4-:R-:W-:-:S04]  /*4920*/  FFMA.FTZ R3, R5, c[0x0][0x2d0], -R0 ;  /* 0x0000b40005037a23 */ /* 0x010fc80000010800 */
[----:B------:R1:W-:Y:S02]  /*4930*/  MUFU.EX2 R212, R3 ;  /* 0x0000000300d47308 */ /* 0x0003e40000000800 */
[----:B-1----:R-:W-:Y:S01]  /*4940*/  FFMA.FTZ R3, R6, c[0x0][0x2d0], -R0 ;  /* 0x0000b40006037a23 */ /* 0x002fe20000010800 */
[----:B-----5:R-:W-:-:S05]  /*4950*/  F2FP.BF16.PACK_AB R6, R218, R251 ;  /* 0x000000fbda06723e */ /* 0x020fca00000010ff */
[----:B------:R1:W3:Y:S02]  /*4960*/  MUFU.EX2 R211, R3 ;  /* 0x0000000300d37308 */ /* 0x0002e40000000800 */
[----:B-1----:R-:W-:Y:S01]  /*4970*/  FFMA.FTZ R3, R9, c[0x0][0x2d0], -R0 ;  /* 0x0000b40009037a23 */ /* 0x002fe20000010800 */
[----:B---3--:R-:W-:-:S05]  /*4980*/  F2FP.BF16.PACK_AB R5, R211, R212 ;  /* 0x000000d4d305723e */ /* 0x008fca00000010ff */
[----:B------:R1:W-:Y:S02]  /*4990*/  MUFU.EX2 R220, R3 ;  /* 0x0000000300dc7308 */ /* 0x0003e40000000800 */
[----:B-1----:R-:W-:Y:S02]  /*49a0*/  FFMA.FTZ R3, R24, c[0x0][0x2d0], -R0 ;  /* 0x0000b40018037a23 */ /* 0x002fe40000010800 */
[----:B------:R-:W1:Y:S04]  /*49b0*/  LDSM.16.MT88.4 R24, [R207+0x4000] ;  /* 0x00400000cf18783b */ /* 0x000e680000004200 */
[----:B------:R-:W3:Y:S02]  /*49c0*/  MUFU.EX2 R223, R3 ;  /* 0x0000000300df7308 */ /* 0x000ee40000000800 */
[----:B---3--:R-:W-:Y:S01]  /*49d0*/  F2FP.BF16.PACK_AB R7, R223, R220 ;  /* 0x000000dcdf07723e */ /* 0x008fe200000010ff */
[----:B------:R-:W-:-:S05]  /*49e0*/  FFMA.FTZ R3, R69, c[0x0][0x2d0], -R2 ;  /* 0x0000b40045037a23 */ /* 0x000fca0000010802 */
[----:B------:R3:W-:Y:S01]  /*49f0*/  MUFU.EX2 R250, R3 ;  /* 0x0000000300fa7308 */ /* 0x0007e20000000800 */
[C---:B--2---:R-:W-:Y:S08]  /*4a00*/  HMMA.16816.F32.BF16 R64, R4.reuse, R12, RZ ;  /* 0x0000000c0440723c */ /* 0x044ff000000418ff */
[----:B------:R-:W-:Y:S01]  /*4a10*/  HMMA.16816.F32.BF16 R56, R4, R14, RZ ;  /* 0x0000000e0438723c */ /* 0x000fe200000418ff */
[----:B------:R-:W2:Y:S01]  /*4a20*/  LDSM.16.MT88.4 R12, [R210+0x4000] ;  /* 0x00400000d20c783b */ /* 0x000ea20000004200 */
[----:B---3--:R-:W-:-:S06]  /*4a30*/  FFMA.FTZ R3, R70, c[0x0][0x2d0], -R2 ;  /* 0x0000b40046037a23 */ /* 0x008fcc0000010802 */
[C---:B------:R-:W-:Y:S01]  /*4a40*/  HMMA.16816.F32.BF16 R88, R4.reuse, R20, RZ ;  /* 0x000000140458723c */ /* 0x040fe200000418ff */
[----:B------:R3:W-:Y:S07]  /*4a50*/  MUFU.EX2 R224, R3 ;  /* 0x0000000300e07308 */ /* 0x0007ee0000000800 */
[C---:B------:R-:W-:Y:S01]  /*4a60*/  HMMA.16816.F32.BF16 R80, R4.reuse, R22, RZ ;  /* 0x000000160450723c */ /* 0x040fe200000418ff */
[----:B------:R-:W-:Y:S07]  /*4a70*/  LDSM.16.MT88.4 R20, [R208+0x800] ;  /* 0x00080000d014783b */ /* 0x000fee0000004200 */
[----:B-1----:R-:W-:Y:S01]  /*4a80*/  HMMA.16816.F32.BF16 R44, R4, R24, RZ ;  /* 0x00000018042c723c */ /* 0x002fe200000418ff */
[----:B---3--:R-:W-:-:S04]  /*4a90*/  FFMA.FTZ R3, R84, c[0x0][0x2d0], -R2 ;  /* 0x0000b40054037a23 */ /* 0x008fc80000010802 */
[----:B------:R1:W-:Y:S03]  /*4aa0*/  MUFU.EX2 R249, R3 ;  /* 0x0000000300f97308 */ /* 0x0003e60000000800 */
[C---:B------:R-:W-:Y:S01]  /*4ab0*/  HMMA.16816.F32.BF16 R40, R4.reuse, R26, RZ ;  /* 0x0000001a0428723c */ /* 0x040fe200000418ff */
[----:B------:R-:W3:Y:S07]  /*4ac0*/  LDSM.16.MT88.4 R24, [R209+0x800] ;  /* 0x00080000d118783b */ /* 0x000eee0000004200 */
[----:B------:R-:W-:Y:S01]  /*4ad0*/  HMMA.16816.F32.BF16 R76, R4, R16, RZ ;  /* 0x00000010044c723c */ /* 0x000fe200000418ff */
[----:B-1----:R-:W-:-:S07]  /*4ae0*/  FFMA.FTZ R3, R85, c[0x0][0x2d0], -R2 ;  /* 0x0000b40055037a23 */ /* 0x002fce0000010802 */
[C---:B------:R-:W-:Y:S01]  /*4af0*/  HMMA.16816.F32.BF16 R72, R4.reuse, R18, RZ ;  /* 0x000000120448723c */ /* 0x040fe200000418ff */
[----:B------:R-:W1:Y:S01]  /*4b00*/  LDSM.16.MT88.4 R16, [R210+0x800] ;  /* 0x00080000d210783b */ /* 0x000e620000004200 */
[----:B------:R4:W5:Y:S06]  /*4b10*/  MUFU.EX2 R252, R3 ;  /* 0x0000000300fc7308 */ /* 0x00096c0000000800 */
[C---:B--2---:R-:W-:Y:S08]  /*4b20*/  HMMA.16816.F32.BF16 R108, R4.reuse, R12, RZ ;  /* 0x0000000c046c723c */ /* 0x044ff000000418ff */
[----:B------:R-:W-:Y:S01]  /*4b30*/  HMMA.16816.F32.BF16 R96, R4, R14, RZ ;  /* 0x0000000e0460723c */ /* 0x000fe200000418ff */
[----:B------:R-:W2:Y:S01]  /*4b40*/  LDSM.16.MT88.4 R12, [R207+0x4800] ;  /* 0x00480000cf0c783b */ /* 0x000ea20000004200 */
[----:B----4-:R-:W-:-:S04]  /*4b50*/  FFMA.FTZ R3, R61, c[0x0][0x2d0], -R0 ;  /* 0x0000b4003d037a23 */ /* 0x010fc80000010800 */
[----:B------:R4:W-:Y:S02]  /*4b60*/  MUFU.EX2 R246, R3 ;  /* 0x0000000300f67308 */ /* 0x0009e40000000800 */
[C---:B------:R-:W-:Y:S08]  /*4b70*/  HMMA.16816.F32.BF16 R92, R4.reuse, R36, RZ ;  /* 0x00000024045c723c */ /* 0x040ff000000418ff */
[----:B------:R-:W-:Y:S01]  /*4b80*/  HMMA.16816.F32.BF16 R52, R4, R28, RZ ;  /* 0x0000001c0434723c */ /* 0x000fe200000418ff */
[----:B----4-:R-:W-:-:S07]  /*4b90*/  FFMA.FTZ R3, R60, c[0x0][0x2d0], -R0 ;  /* 0x0000b4003c037a23 */ /* 0x010fce0000010800 */
[C---:B------:R-:W-:Y:S01]  /*4ba0*/  HMMA.16816.F32.BF16 R48, R4.reuse, R30, RZ ;  /* 0x0000001e0430723c */ /* 0x040fe200000418ff */
[----:B------:R-:W4:Y:S01]  /*4bb0*/  LDSM.16.MT88.4 R28, [R207+0x800] ;  /* 0x00080000cf1c783b */ /* 0x000f220000004200 */
[----:B------:R1:W1:Y:S06]  /*4bc0*/  MUFU.EX2 R244, R3 ;  /* 0x0000000300f47308 */ /* 0x00026c0000000800 */
[C---:B------:R-:W-:Y:S08]  /*4bd0*/  HMMA.16816.F32.BF16 R36, R4.reuse, R38, RZ ;  /* 0x000000260424723c */ /* 0x040ff000000418ff */
[----:B------:R-:W-:Y:S01]  /*4be0*/  HMMA.16816.F32.BF16 R100, R4, R32, RZ ;  /* 0x000000200464723c */ /* 0x000fe200000418ff */
[----:B-1----:R-:W-:-:S04]  /*4bf0*/  FFMA.FTZ R3, R63, c[0x0][0x2d0], -R0 ;  /* 0x0000b4003f037a23 */ /* 0x002fc80000010800 */
[----:B------:R1:W-:Y:S03]  /*4c00*/  MUFU.EX2 R245, R3 ;  /* 0x0000000300f57308 */ /* 0x0003e60000000800 */
[----:B------:R-:W-:Y:S01]  /*4c10*/  HMMA.16816.F32.BF16 R104, R4, R34, RZ ;  /* 0x000000220468723c */ /* 0x000fe200000418ff */
[----:B------:R-:W2:Y:S06]  /*4c20*/  LDSM.16.MT88.4 R32, [R209+0x4800] ;  /* 0x00480000d120783b */ /* 0x000eac0000004200 */
[----:B------:R-:W-:Y:S01]  /*4c30*/  FFMA.FTZ R4, R62, c[0x0][0x2d0], -R0 ;  /* 0x0000b4003e047a23 */ /* 0x000fe20000010800 */
[----:B-----5:R-:W-:-:S02]  /*4c40*/  F2FP.BF16.PACK_AB R6, R252, R249 ;  /* 0x000000f9fc06723e */ /* 0x020fc400000010ff */
[----:B------:R-:W-:Y:S01]  /*4c50*/  F2FP.BF16.PACK_AB R5, R244, R246 ;  /* 0x000000f6f405723e */ /* 0x000fe200000010ff */
[----:B------:R5:W3:Y:S01]  /*4c60*/  MUFU.EX2 R243, R4 ;  /* 0x0000000400f37308 */ /* 0x000ae20000000800 */
[----:B-1----:R-:W-:-:S07]  /*4c70*/  FFMA.FTZ R3, R128, c[0x0][0x2d0], -R2 ;  /* 0x0000b40080037a23 */ /* 0x002fce0000010802 */
[----:B------:R1:W-:Y:S01]  /*4c80*/  MUFU.EX2 R238, R3 ;  /* 0x0000000300ee7308 */ /* 0x0003e20000000800 */
[----:B-----5:R-:W-:Y:S02]  /*4c90*/  F2FP.BF16.PACK_AB R4, R224, R250 ;  /* 0x000000fae004723e */ /* 0x020fe400000010ff */
[----:B---3--:R-:W-:Y:S01]  /*4ca0*/  F2FP.BF16.PACK_AB R7, R245, R243 ;  /* 0x000000f3f507723e */ /* 0x008fe200000010ff */
[----:B-1----:R-:W-:-:S06]  /*4cb0*/  FFMA.FTZ R3, R129, c[0x0][0x2d0], -R2 ;  /* 0x0000b40081037a23 */ /* 0x002fcc0000010802 */
[C---:B------:R-:W-:Y:S01]  /*4cc0*/  HMMA.16816.F32.BF16 R112, R4.reuse, R24, R76 ;  /* 0x000000180470723c */ /* 0x040fe2000004184c */
[----:B------:R1:W-:Y:S07]  /*4cd0*/  MUFU.EX2 R242, R3 ;  /* 0x0000000300f27308 */ /* 0x0003ee0000000800 */
[C---:B------:R-:W-:Y:S08]  /*4ce0*/  HMMA.16816.F32.BF16 R84, R4.reuse, R20, R64 ;  /* 0x000000140454723c */ /* 0x040ff00000041840 */
[----:B------:R-:W-:Y:S01]  /*4cf0*/  HMMA.16816.F32.BF16 R76, R4, R16, R52 ;  /* 0x00000010044c723c */ /* 0x000fe20000041834 */
[----:B-1----:R-:W-:-:S04]  /*4d00*/  FFMA.FTZ R3, R130, c[0x0][0x2d0], -R2 ;  /* 0x0000b40082037a23 */ /* 0x002fc80000010802 */
[----:B------:R1:W-:Y:S03]  /*4d10*/  MUFU.EX2 R240, R3 ;  /* 0x0000000300f07308 */ /* 0x0003e60000000800 */
[C---:B------:R-:W-:Y:S01]  /*4d20*/  HMMA.16816.F32.BF16 R64, R4.reuse, R18, R48 ;  /* 0x000000120440723c */ /* 0x040fe20000041830 */
[----:B------:R-:W3:Y:S07]  /*4d30*/  LDSM.16.MT88.4 R16, [R210+0x4800] ;  /* 0x00480000d210783b */ /* 0x000eee0000004200 */
[----:B--2---:R-:W-:Y:S01]  /*4d40*/  HMMA.16816.F32.BF16 R60, R4, R12, R44 ;  /* 0x0000000c043c723c */ /* 0x004fe2000004182c */
[----:B-1----:R-:W-:-:S07]  /*4d50*/  FFMA.FTZ R3, R131, c[0x0][0x2d0], -R2 ;  /* 0x0000b40083037a23 */ /* 0x002fce0000010802 */
[C---:B------:R-:W-:Y:S01]  /*4d60*/  HMMA.16816.F32.BF16 R44, R4.reuse, R14, R40 ;  /* 0x0000000e042c723c */ /* 0x040fe20000041828 */
[----:B------:R-:W1:Y:S01]  /*4d70*/  LDSM.16.MT88.4 R12, [R208+0x4800] ;  /* 0x00480000d00c783b */ /* 0x000e620000004200 */
[----:B------:R2:W5:Y:S06]  /*4d80*/  MUFU.EX2 R239, R3 ;  /* 0x0000000300ef7308 */ /* 0x00056c0000000800 */
[C---:B----4-:R-:W-:Y:S08]  /*4d90*/  HMMA.16816.F32.BF16 R124, R4.reuse, R28, R88 ;  /* 0x0000001c047c723c */ /* 0x050ff00000041858 */
[----:B------:R-:W-:Y:S01]  /*4da0*/  HMMA.16816.F32.BF16 R120, R4, R30, R80 ;  /* 0x0000001e0478723c */ /* 0x000fe20000041850 */
[----:B------:R-:W-:Y:S01]  /*4db0*/  LDSM.16.MT88.4 R28, [R207+0x1000] ;  /* 0x00100000cf1c783b */ /* 0x000fe20000004200 */
[----:B--2---:R-:W-:Y:S01]  /*4dc0*/  FFMA.FTZ R3, R116, c[0x0][0x2d0], -R0 ;  /* 0x0000b40074037a23 */ /* 0x004fe20000010800 */
[----:B------:R-:W-:-:S03]  /*4dd0*/  MOV R116, R224 ;  /* 0x000000e000747202 */ /* 0x000fc60000000f00 */
[----:B------:R2:W-:Y:S02]  /*4de0*/  MUFU.EX2 R237, R3 ;  /* 0x0000000300ed7308 */ /* 0x0005e40000000800 */
[C---:B------:R-:W-:Y:S01]  /*4df0*/  HMMA.16816.F32.BF16 R88, R4.reuse, R26, R72 ;  /* 0x0000001a0458723c */ /* 0x040fe20000041848 */
[----:B------:R-:W4:Y:S07]  /*4e00*/  LDSM.16.MT88.4 R24, [R209+0x1000] ;  /* 0x00100000d118783b */ /* 0x000f2e0000004200 */
[----:B------:R-:W-:Y:S01]  /*4e10*/  HMMA.16816.F32.BF16 R80, R4, R22, R56 ;  /* 0x000000160450723c */ /* 0x000fe20000041838 */
[----:B------:R-:W4:Y:S01]  /*4e20*/  LDSM.16.MT88.4 R20, [R208+0x1000] ;  /* 0x00100000d014783b */ /* 0x000f220000004200 */
[----:B--2---:R-:W-:-:S06]  /*4e30*/  FFMA.FTZ R3, R117, c[0x0][0x2d0], -R0 ;  /* 0x0000b40075037a23 */ /* 0x004fcc0000010800 */
[C---:B------:R-:W-:Y:S01]  /*4e40*/  HMMA.16816.F32.BF16 R56, R4.reuse, R34, R36 ;  /* 0x000000220438723c */ /* 0x040fe20000041824 */
[----:B------:R-:W-:Y:S01]  /*4e50*/  MOV R117, R223 ;  /* 0x000000df00757202 */ /* 0x000fe20000000f00 */
[----:B------:R2:W1:Y:S06]  /*4e60*/  MUFU.EX2 R236, R3 ;  /* 0x0000000300ec7308 */ /* 0x00046c0000000800 */
[C---:B---3--:R-:W-:Y:S08]  /*4e70*/  HMMA.16816.F32.BF16 R72, R4.reuse, R16, R108 ;  /* 0x000000100448723c */ /* 0x048ff0000004186c */
[----:B------:R-:W-:Y:S01]  /*4e80*/  HMMA.16816.F32.BF16 R36, R4, R18, R96 ;  /* 0x000000120424723c */ /* 0x000fe20000041860 */
[----:B------:R-:W3:Y:S01]  /*4e90*/  LDSM.16.MT88.4 R16, [R210+0x1000] ;  /* 0x00100000d210783b */ /* 0x000ee20000004200 */
[----:B--2---:R-:W-:Y:S01]  /*4ea0*/  FFMA.FTZ R3, R119, c[0x0][0x2d0], -R0 ;  /* 0x0000b40077037a23 */ /* 0x004fe20000010800 */
[----:B------:R-:W-:-:S03]  /*4eb0*/  MOV R119, R218 ;  /* 0x000000da00777202 */ /* 0x000fc60000000f00 */
[----:B------:R2:W-:Y:S02]  /*4ec0*/  MUFU.EX2 R235, R3 ;  /* 0x0000000300eb7308 */ /* 0x0005e40000000800 */
[C---:B-1----:R-:W-:Y:S08]  /*4ed0*/  HMMA.16816.F32.BF16 R48, R4.reuse, R12, R100 ;  /* 0x0000000c0430723c */ /* 0x042ff00000041864 */
[----:B------:R-:W-:Y:S01]  /*4ee0*/  HMMA.16816.F32.BF16 R40, R4, R14, R104 ;  /* 0x0000000e0428723c */ /* 0x000fe20000041868 */
[----:B------:R-:W1:Y:S01]  /*4ef0*/  LDSM.16.MT88.4 R12, [R207+0x5000] ;  /* 0x00500000cf0c783b */ /* 0x000e620000004200 */
[----:B--2---:R-:W-:-:S06]  /*4f00*/  FFMA.FTZ R3, R144, c[0x0][0x2d0], -R2 ;  /* 0x0000b40090037a23 */ /* 0x004fcc0000010802 */
[----:B------:R-:W-:Y:S01]  /*4f10*/  HMMA.16816.F32.BF16 R52, R4, R32, R92 ;  /* 0x000000200434723c */ /* 0x000fe2000004185c */
[----:B------:R-:W-:Y:S01]  /*4f20*/  LDSM.16.MT88.4 R32, [R209+0x5000] ;  /* 0x00500000d120783b */ /* 0x000fe20000004200 */
[----:B------:R2:W-:Y:S05]  /*4f30*/  MUFU.EX2 R230, R3 ;  /* 0x0000000300e67308 */ /* 0x0005ea0000000800 */
[----:B------:R-:W-:Y:S01]  /*4f40*/  FFMA.FTZ R4, R118, c[0x0][0x2d0], -R0 ;  /* 0x0000b40076047a23 */ /* 0x000fe20000010800 */
[----:B-----5:R-:W-:Y:S02]  /*4f50*/  F2FP.BF16.PACK_AB R6, R239, R240 ;  /* 0x000000f0ef06723e */ /* 0x020fe400000010ff */
[----:B------:R-:W-:Y:S01]  /*4f60*/  F2FP.BF16.PACK_AB R5, R236, R237 ;  /* 0x000000edec05723e */ /* 0x000fe200000010ff */
[----:B------:R5:W3:Y:S01]  /*4f70*/  MUFU.EX2 R234, R4 ;  /* 0x0000000400ea7308 */ /* 0x000ae20000000800 */
[----:B------:R-:W-:Y:S01]  /*4f80*/  MOV R118, R220 ;  /* 0x000000dc00767202 */ /* 0x000fe20000000f00 */
[----:B--2---:R-:W-:-:S06]  /*4f90*/  FFMA.FTZ R3, R145, c[0x0][0x2d0], -R2 ;  /* 0x0000b40091037a23 */ /* 0x004fcc0000010802 */
[----:B------:R2:W-:Y:S01]  /*4fa0*/  MUFU.EX2 R233, R3 ;  /* 0x0000000300e97308 */ /* 0x0005e20000000800 */
[----:B-----5:R-:W-:Y:S02]  /*4fb0*/  F2FP.BF16.PACK_AB R4, R242, R238 ;  /* 0x000000eef204723e */ /* 0x020fe400000010ff */
[----:B---3--:R-:W-:-:S07]  /*4fc0*/  F2FP.BF16.PACK_AB R7, R235, R234 ;  /* 0x000000eaeb07723e */ /* 0x008fce00000010ff */
[----:B----4-:R-:W-:Y:S01]  /*4fd0*/  HMMA.16816.F32.BF16 R92, R4, R26, R88 ;  /* 0x0000001a045c723c */ /* 0x010fe20000041858 */
[----:B--2---:R-:W-:-:S04]  /*4fe0*/  FFMA.FTZ R3, R146, c[0x0][0x2d0], -R2 ;  /* 0x0000b40092037a23 */ /* 0x004fc80000010802 */
[----:B------:R2:W-:Y:S03]  /*4ff0*/  MUFU.EX2 R232, R3 ;  /* 0x0000000300e87308 */ /* 0x0005e60000000800 */
[C---:B------:R-:W-:Y:S08]  /*5000*/  HMMA.16816.F32.BF16 R88, R4.reuse, R20, R84 ;  /* 0x000000140458723c */ /* 0x040ff00000041854 */
[----:B------:R-:W-:Y:S01]  /*5010*/  HMMA.16816.F32.BF16 R84, R4, R22, R80 ;  /* 0x000000160454723c */ /* 0x000fe20000041850 */
[----:B------:R-:W-:Y:S01]  /*5020*/  LDSM.16.MT88.4 R20, [R208+0x1800] ;  /* 0x00180000d014783b */ /* 0x000fe20000004200 */
[----:B--2---:R-:W-:-:S06]  /*5030*/  FFMA.FTZ R3, R147, c[0x0][0x2d0], -R2 ;  /* 0x0000b40093037a23 */ /* 0x004fcc0000010802 */
[C---:B------:R-:W-:Y:S01]  /*5040*/  HMMA.16816.F32.BF16 R80, R4.reuse, R16, R76 ;  /* 0x000000100450723c */ /* 0x040fe2000004184c */
[----:B------:R2:W3:Y:S07]  /*5050*/  MUFU.EX2 R231, R3 ;  /* 0x0000000300e77308 */ /* 0x0004ee0000000800 */
[C---:B------:R-:W-:Y:S01]  /*5060*/  HMMA.16816.F32.BF16 R76, R4.reuse, R18, R64 ;  /* 0x00000012044c723c */ /* 0x040fe20000041840 */
[----:B------:R-:W4:Y:S07]  /*5070*/  LDSM.16.MT88.4 R16, [R210+0x5000] ;  /* 0x00500000d210783b */ /* 0x000f2e0000004200 */
[----:B-1----:R-:W-:Y:S01]  /*5080*/  HMMA.16816.F32.BF16 R64, R4, R12, R60 ;  /* 0x0000000c0440723c */ /* 0x002fe2000004183c */
[----:B--2---:R-:W-:-:S04]  /*5090*/  FFMA.FTZ R3, R132, c[0x0][0x2d0], -R0 ;  /* 0x0000b40084037a23 */ /* 0x004fc80000010800 */
[----:B------:R1:W-:Y:S03]  /*50a0*/  MUFU.EX2 R229, R3 ;  /* 0x0000000300e57308 */ /* 0x0003e60000000800 */
[C---:B------:R-:W-:Y:S01]  /*50b0*/  HMMA.16816.F32.BF16 R60, R4.reuse, R14, R44 ;  /* 0x0000000e043c723c */ /* 0x040fe2000004182c */
[----:B------:R-:W2:Y:S07]  /*50c0*/  LDSM.16.MT88.4 R12, [R208+0x5000] ;  /* 0x00500000d00c783b */ /* 0x000eae0000004200 */
[----:B------:R-:W-:Y:S01]  /*50d0*/  HMMA.16816.F32.BF16 R108, R4, R28, R124 ;  /* 0x0000001c046c723c */ /* 0x000fe2000004187c */
[----:B-1----:R-:W-:-:S07]  /*50e0*/  FFMA.FTZ R3, R133, c[0x0][0x2d0], -R0 ;  /* 0x0000b40085037a23 */ /* 0x002fce0000010800 */
[----:B------:R-:W-:Y:S01]  /*50f0*/  HMMA.16816.F32.BF16 R104, R4, R30, R120 ;  /* 0x0000001e0468723c */ /* 0x000fe20000041878 */
[----:B------:R-:W-:Y:S01]  /*5100*/  LDSM.16.MT88.4 R28, [R207+0x1800] ;  /* 0x00180000cf1c783b */ /* 0x000fe20000004200 */
[----:B------:R-:W-:Y:S01]  /*5110*/  MOV R127, R212 ;  /* 0x000000d4007f7202 */ /* 0x000fe20000000f00 */
[----:B------:R1:W5:Y:S01]  /*5120*/  MUFU.EX2 R227, R3 ;  /* 0x0000000300e37308 */ /* 0x0003620000000800 */
[----:B------:R-:W-:-:S04]  /*5130*/  MOV R126, R211 ;  /* 0x000000d3007e7202 */ /* 0x000fc80000000f00 */
[C---:B------:R-:W-:Y:S01]  /*5140*/  HMMA.16816.F32.BF16 R96, R4.reuse, R24, R112 ;  /* 0x000000180460723c */ /* 0x040fe20000041870 */
[----:B------:R-:W-:Y:S07]  /*5150*/  LDSM.16.MT88.4 R24, [R209+0x1800] ;  /* 0x00180000d118783b */ /* 0x000fee0000004200 */
[----:B----4-:R-:W-:Y:S01]  /*5160*/  HMMA.16816.F32.BF16 R36, R4, R18, R36 ;  /* 0x000000120424723c */ /* 0x010fe20000041824 */
[----:B-1----:R-:W-:-:S04]  /*5170*/  FFMA.FTZ R3, R135, c[0x0][0x2d0], -R0 ;  /* 0x0000b40087037a23 */ /* 0x002fc80000010800 */
[----:B------:R1:W-:Y:S03]  /*5180*/  MUFU.EX2 R225, R3 ;  /* 0x0000000300e17308 */ /* 0x0003e60000000800 */
[C---:B------:R-:W-:Y:S08]  /*5190*/  HMMA.16816.F32.BF16 R52, R4.reuse, R32, R52 ;  /* 0x000000200434723c */ /* 0x040ff00000041834 */
[----:B--2---:R-:W-:Y:S01]  /*51a0*/  HMMA.16816.F32.BF16 R44, R4, R14, R40 ;  /* 0x0000000e042c723c */ /* 0x004fe20000041828 */
[----:B-1----:R-:W-:-:S07]  /*51b0*/  FFMA.FTZ R3, R154, c[0x0][0x2d0], -R2 ;  /* 0x0000b4009a037a23 */ /* 0x002fce0000010802 */
[C---:B------:R-:W-:Y:S01]  /*51c0*/  HMMA.16816.F32.BF16 R40, R4.reuse, R16, R72 ;  /* 0x000000100428723c */ /* 0x040fe20000041848 */
[----:B------:R-:W1:Y:S01]  /*51d0*/  LDSM.16.MT88.4 R16, [R210+0x1800] ;  /* 0x00180000d210783b */ /* 0x000e620000004200 */
[----:B------:R2:W-:Y:S06]  /*51e0*/  MUFU.EX2 R212, R3 ;  /* 0x0000000300d47308 */ /* 0x0005ec0000000800 */
[C---:B------:R-:W-:Y:S01]  /*51f0*/  HMMA.16816.F32.BF16 R48, R4.reuse, R12, R48 ;  /* 0x0000000c0430723c */ /* 0x040fe20000041830 */
[----:B------:R-:W4:Y:S07]  /*5200*/  LDSM.16.MT88.4 R12, [R207+0x5800] ;  /* 0x00580000cf0c783b */ /* 0x000f2e0000004200 */
[----:B------:R-:W-:Y:S01]  /*5210*/  HMMA.16816.F32.BF16 R56, R4, R34, R56 ;  /* 0x000000220438723c */ /* 0x000fe20000041838 */
[----:B------:R-:W-:Y:S01]  /*5220*/  LDSM.16.MT88.4 R32, [R209+0x5800] ;  /* 0x00580000d120783b */ /* 0x000fe20000004200 */
[----:B--2---:R-:W-:-:S05]  /*5230*/  FFMA.FTZ R3, R153, c[0x0][0x2d0], -R2 ;  /* 0x0000b40099037a23 */ /* 0x004fca0000010802 */
[----:B------:R-:W-:Y:S01]  /*5240*/  FFMA.FTZ R4, R134, c[0x0][0x2d0], -R0 ;  /* 0x0000b40086047a23 */ /* 0x000fe20000010800 */
[----:B---3--:R-:W-:Y:S01]  /*5250*/  F2FP.BF16.PACK_AB R6, R231, R232 ;  /* 0x000000e8e706723e */ /* 0x008fe200000010ff */
[----:B------:R2:W-:Y:S01]  /*5260*/  MUFU.EX2 R223, R3 ;  /* 0x0000000300df7308 */ /* 0x0005e20000000800 */
[----:B-----5:R-:W-:-:S07]  /*5270*/  F2FP.BF16.PACK_AB R5, R227, R229 ;  /* 0x000000e5e305723e */ /* 0x020fce00000010ff */
[----:B------:R3:W5:Y:S01]  /*5280*/  MUFU.EX2 R224, R4 ;  /* 0x0000000400e07308 */ /* 0x0007620000000800 */
[----:B--2---:R-:W-:-:S07]  /*5290*/  FFMA.FTZ R3, R152, c[0x0][0x2d0], -R2 ;  /* 0x0000b40098037a23 */ /* 0x004fce0000010802 */
[----:B------:R2:W-:Y:S01]  /*52a0*/  MUFU.EX2 R220, R3 ;  /* 0x0000000300dc7308 */ /* 0x0005e20000000800 */
[----:B---3--:R-:W-:Y:S02]  /*52b0*/  F2FP.BF16.PACK_AB R4, R233, R230 ;  /* 0x000000e6e904723e */ /* 0x008fe400000010ff */
[----:B-----5:R-:W-:-:S07]  /*52c0*/  F2FP.BF16.PACK_AB R7, R225, R224 ;  /* 0x000000e0e107723e */ /* 0x020fce00000010ff */
[----:B-1----:R-:W-:Y:S01]  /*52d0*/  HMMA.16816.F32.BF16 R80, R4, R16, R80 ;  /* 0x000000100450723c */ /* 0x002fe20000041850 */
[----:B--2---:R-:W-:-:S04]  /*52e0*/  FFMA.FTZ R3, R155, c[0x0][0x2d0], -R2 ;  /* 0x0000b4009b037a23 */ /* 0x004fc80000010802 */
[----:B------:R1:W2:Y:S03]  /*52f0*/  MUFU.EX2 R218, R3 ;  /* 0x0000000300da7308 */ /* 0x0002a60000000800 */
[C---:B------:R-:W-:Y:S01]  /*5300*/  HMMA.16816.F32.BF16 R72, R4.reuse, R18, R76 ;  /* 0x000000120448723c */ /* 0x040fe2000004184c */
[----:B------:R-:W3:Y:S07]  /*5310*/  LDSM.16.MT88.4 R16, [R210+0x5800] ;  /* 0x00580000d210783b */ /* 0x000eee0000004200 */
[----:B----4-:R-:W-:Y:S01]  /*5320*/  HMMA.16816.F32.BF16 R64, R4, R12, R64 ;  /* 0x0000000c0440723c */ /* 0x010fe20000041840 */
[----:B-1----:R-:W-:-:S07]  /*5330*/  FFMA.FTZ R3, R148, c[0x0][0x2d0], -R0 ;  /* 0x0000b40094037a23 */ /* 0x002fce0000010800 */
[C---:B------:R-:W-:Y:S01]  /*5340*/  HMMA.16816.F32.BF16 R60, R4.reuse, R14, R60 ;  /* 0x0000000e043c723c */ /* 0x040fe2000004183c */
[----:B------:R-:W1:Y:S01]  /*5350*/  LDSM.16.MT88.4 R12, [R208+0x5800] ;  /* 0x00580000d00c783b */ /* 0x000e620000004200 */
[----:B------:R4:W-:Y:S06]  /*5360*/  MUFU.EX2 R211, R3 ;  /* 0x0000000300d37308 */ /* 0x0009ec0000000800 */
[C---:B------:R-:W-:Y:S08]  /*5370*/  HMMA.16816.F32.BF16 R96, R4.reuse, R24, R96 ;  /* 0x000000180460723c */ /* 0x040ff00000041860 */
[----:B------:R-:W-:Y:S01]  /*5380*/  HMMA.16816.F32.BF16 R92, R4, R26, R92 ;  /* 0x0000001a045c723c */ /* 0x000fe2000004185c */
[----:B------:R-:W-:Y:S01]  /*5390*/  LDSM.16.MT88.4 R24, [R209+0x2000] ;  /* 0x00200000d118783b */ /* 0x000fe20000004200 */
[----:B----4-:R-:W-:-:S04]  /*53a0*/  FFMA.FTZ R3, R149, c[0x0][0x2d0], -R0 ;  /* 0x0000b40095037a23 */ /* 0x010fc80000010800 */
[----:B------:R4:W5:Y:S02]  /*53b0*/  MUFU.EX2 R155, R3 ;  /* 0x00000003009b7308 */ /* 0x0009640000000800 */
[C---:B------:R-:W-:Y:S08]  /*53c0*/  HMMA.16816.F32.BF16 R88, R4.reuse, R20, R88 ;  /* 0x000000140458723c */ /* 0x040ff00000041858 */
[----:B---3--:R-:W-:Y:S01]  /*53d0*/  HMMA.16816.F32.BF16 R40, R4, R16, R40 ;  /* 0x000000100428723c */ /* 0x008fe20000041828 */
[----:B----4-:R-:W-:-:S07]  /*53e0*/  FFMA.FTZ R3, R151, c[0x0][0x2d0], -R0 ;  /* 0x0000b40097037a23 */ /* 0x010fce0000010800 */
[C---:B------:R-:W-:Y:S01]  /*53f0*/  HMMA.16816.F32.BF16 R36, R4.reuse, R18, R36 ;  /* 0x000000120424723c */ /* 0x040fe20000041824 */
[----:B------:R-:W3:Y:S01]  /*5400*/  LDSM.16.MT88.4 R16, [R210+0x2000] ;  /* 0x00200000d210783b */ /* 0x000ee20000004200 */
[----:B------:R4:W-:Y:S06]  /*5410*/  MUFU.EX2 R123, R3 ;  /* 0x00000003007b7308 */ /* 0x0009ec0000000800 */
[C---:B-1----:R-:W-:Y:S08]  /*5420*/  HMMA.16816.F32.BF16 R48, R4.reuse, R12, R48 ;  /* 0x0000000c0430723c */ /* 0x042ff00000041830 */
[----:B------:R-:W-:Y:S01]  /*5430*/  HMMA.16816.F32.BF16 R44, R4, R14, R44 ;  /* 0x0000000e042c723c */ /* 0x000fe2000004182c */
[----:B------:R-:W1:Y:S01]  /*5440*/  LDSM.16.MT88.4 R12, [R207+0x6000] ;  /* 0x00600000cf0c783b */ /* 0x000e620000004200 */
[----:B----4-:R-:W-:-:S04]  /*5450*/  FFMA.FTZ R3, R162, c[0x0][0x2d0], -R2 ;  /* 0x0000b400a2037a23 */ /* 0x010fc80000010802 */
[----:B------:R4:W-:Y:S02]  /*5460*/  MUFU.EX2 R121, R3 ;  /* 0x0000000300797308 */ /* 0x0009e40000000800 */
[C---:B------:R-:W-:Y:S01]  /*5470*/  HMMA.16816.F32.BF16 R84, R4.reuse, R22, R84 ;  /* 0x000000160454723c */ /* 0x040fe20000041854 */
[----:B------:R-:W1:Y:S07]  /*5480*/  LDSM.16.MT88.4 R20, [R208+0x2000] ;  /* 0x00200000d014783b */ /* 0x000e6e0000004200 */
[----:B------:R-:W-:Y:S01]  /*5490*/  HMMA.16816.F32.BF16 R108, R4, R28, R108 ;  /* 0x0000001c046c723c */ /* 0x000fe2000004186c */
[----:B----4-:R-:W-:-:S07]  /*54a0*/  FFMA.FTZ R3, R161, c[0x0][0x2d0], -R2 ;  /* 0x0000b400a1037a23 */ /* 0x010fce0000010802 */
[C---:B------:R-:W-:Y:S01]  /*54b0*/  HMMA.16816.F32.BF16 R104, R4.reuse, R30, R104 ;  /* 0x0000001e0468723c */ /* 0x040fe20000041868 */
[----:B------:R-:W-:Y:S01]  /*54c0*/  LDSM.16.MT88.4 R28, [R207+0x2000] ;  /* 0x00200000cf1c783b */ /* 0x000fe20000004200 */
[----:B------:R4:W-:Y:S06]  /*54d0*/  MUFU.EX2 R154, R3 ;  /* 0x00000003009a7308 */ /* 0x0009ec0000000800 */
[C---:B------:R-:W-:Y:S08]  /*54e0*/  HMMA.16816.F32.BF16 R52, R4.reuse, R32, R52 ;  /* 0x000000200434723c */ /* 0x040ff00000041834 */
[----:B------:R-:W-:Y:S01]  /*54f0*/  HMMA.16816.F32.BF16 R56, R4, R34, R56 ;  /* 0x000000220438723c */ /* 0x000fe20000041838 */
[----:B------:R-:W1:Y:S01]  /*5500*/  LDSM.16.MT88.4 R32, [R209+0x6000] ;  /* 0x00600000d120783b */ /* 0x000e620000004200 */
[----:B----4-:R-:W-:-:S05]  /*5510*/  FFMA.FTZ R3, R160, c[0x0][0x2d0], -R2 ;  /* 0x0000b400a0037a23 */ /* 0x010fca0000010802 */
[----:B------:R-:W-:Y:S01]  /*5520*/  FFMA.FTZ R4, R150, c[0x0][0x2d0], -R0 ;  /* 0x0000b40096047a23 */ /* 0x000fe20000010800 */
[----:B--2---:R-:W-:Y:S01]  /*5530*/  F2FP.BF16.PACK_AB R6, R218, R220 ;  /* 0x000000dcda06723e */ /* 0x004fe200000010ff */
[----:B------:R2:W-:Y:S01]  /*5540*/  MUFU.EX2 R153, R3 ;  /* 0x0000000300997308 */ /* 0x0005e20000000800 */
[----:B-----5:R-:W-:-:S07]  /*5550*/  F2FP.BF16.PACK_AB R5, R155, R211 ;  /* 0x000000d39b05723e */ /* 0x020fce00000010ff */
[----:B------:R4:W5:Y:S01]  /*5560*/  MUFU.EX2 R122, R4 ;  /* 0x00000004007a7308 */ /* 0x0009620000000800 */
[----:B--2---:R-:W-:-:S07]  /*5570*/  FFMA.FTZ R3, R163, c[0x0][0x2d0], -R2 ;  /* 0x0000b400a3037a23 */ /* 0x004fce0000010802 */
[----:B------:R2:W1:Y:S01]  /*5580*/  MUFU.EX2 R152, R3 ;  /* 0x0000000300987308 */ /* 0x0004620000000800 */
[----:B----4-:R-:W-:Y:S02]  /*5590*/  F2FP.BF16.PACK_AB R4, R223, R212 ;  /* 0x000000d4df04723e */ /* 0x010fe400000010ff */
[----:B-----5:R-:W-:-:S07]  /*55a0*/  F2FP.BF16.PACK_AB R7, R123, R122 ;  /* 0x0000007a7b07723e */ /* 0x020fce00000010ff */
[----:B---3--:R-:W-:Y:S01]  /*55b0*/  HMMA.16816.F32.BF16 R76, R4, R18, R72 ;  /* 0x00000012044c723c */ /* 0x008fe20000041848 */
[----:B--2---:R-:W-:-:S04]  /*55c0*/  FFMA.FTZ R3, R156, c[0x0][0x2d0], -R0 ;  /* 0x0000b4009c037a23 */ /* 0x004fc80000010800 */
[----:B------:R2:W-:Y:S03]  /*55d0*/  MUFU.EX2 R120, R3 ;  /* 0x0000000300787308 */ /* 0x0005e60000000800 */
[C---:B-1----:R-:W-:Y:S08]  /*55e0*/  HMMA.16816.F32.BF16 R72, R4.reuse, R12, R64 ;  /* 0x0000000c0448723c */ /* 0x042ff00000041840 */
[----:B------:R-:W-:Y:S01]  /*55f0*/  HMMA.16816.F32.BF16 R64, R4, R14, R60 ;  /* 0x0000000e0440723c */ /* 0x000fe2000004183c */
[----:B------:R-:W1:Y:S01]  /*5600*/  LDSM.16.MT88.4 R12, [R208+0x6000] ;  /* 0x00600000d00c783b */ /* 0x000e620000004200 */
[----:B--2---:R-:W-:-:S06]  /*5610*/  FFMA.FTZ R3, R157, c[0x0][0x2d0], -R0 ;  /* 0x0000b4009d037a23 */ /* 0x004fcc0000010800 */
[C---:B------:R-:W-:Y:S01]  /*5620*/  HMMA.16816.F32.BF16 R100, R4.reuse, R24, R96 ;  /* 0x000000180464723c */ /* 0x040fe20000041860 */
[----:B------:R2:W3:Y:S07]  /*5630*/  MUFU.EX2 R151, R3 ;  /* 0x0000000300977308 */ /* 0x0004ee0000000800 */
[C---:B------:R-:W-:Y:S01]  /*5640*/  HMMA.16816.F32.BF16 R96, R4.reuse, R26, R92 ;  /* 0x0000001a0460723c */ /* 0x040fe2000004185c */
[----:B------:R-:W-:Y:S07]  /*5650*/  LDSM.16.MT88.4 R24, [R207+0x2800] ;  /* 0x00280000cf18783b */ /* 0x000fee0000004200 */
[----:B------:R-:W-:Y:S01]  /*5660*/  HMMA.16816.F32.BF16 R92, R4, R20, R88 ;  /* 0x00000014045c723c */ /* 0x000fe20000041858 */
[----:B--2---:R-:W-:-:S04]  /*5670*/  FFMA.FTZ R3, R158, c[0x0][0x2d0], -R0 ;  /* 0x0000b4009e037a23 */ /* 0x004fc80000010800 */
[----:B------:R2:W-:Y:S03]  /*5680*/  MUFU.EX2 R130, R3 ;  /* 0x0000000300827308 */ /* 0x0005e60000000800 */
[C---:B------:R-:W-:Y:S01]  /*5690*/  HMMA.16816.F32.BF16 R88, R4.reuse, R22, R84 ;  /* 0x000000160458723c */ /* 0x040fe20000041854 */
[----:B------:R-:W-:Y:S07]  /*56a0*/  LDSM.16.MT88.4 R20, [R209+0x2800] ;  /* 0x00280000d114783b */ /* 0x000fee0000004200 */
[----:B------:R-:W-:Y:S01]  /*56b0*/  HMMA.16816.F32.BF16 R84, R4, R16, R80 ;  /* 0x000000100454723c */ /* 0x000fe20000041850 */
[----:B------:R-:W4:Y:S01]  /*56c0*/  LDSM.16.MT88.4 R16, [R210+0x6000] ;  /* 0x00600000d210783b */ /* 0x000f220000004200 */
[----:B--2---:R-:W-:-:S06]  /*56d0*/  FFMA.FTZ R3, R159, c[0x0][0x2d0], -R0 ;  /* 0x0000b4009f037a23 */ /* 0x004fcc0000010800 */
[C---:B------:R-:W-:Y:S01]  /*56e0*/  HMMA.16816.F32.BF16 R60, R4.reuse, R32, R52 ;  /* 0x00000020043c723c */ /* 0x040fe20000041834 */
[----:B------:R2:W5:Y:S07]  /*56f0*/  MUFU.EX2 R131, R3 ;  /* 0x0000000300837308 */ /* 0x00056e0000000800 */
[C---:B-1----:R-:W-:Y:S08]  /*5700*/  HMMA.16816.F32.BF16 R52, R4.reuse, R12, R48 ;  /* 0x0000000c0434723c */ /* 0x042ff00000041830 */
[----:B------:R-:W-:Y:S01]  /*5710*/  HMMA.16816.F32.BF16 R44, R4, R14, R44 ;  /* 0x0000000e042c723c */ /* 0x000fe2000004182c */
[----:B------:R-:W1:Y:S01]  /*5720*/  LDSM.16.MT88.4 R12, [R210+0x2800] ;  /* 0x00280000d20c783b */ /* 0x000e620000004200 */
[----:B--2---:R-:W-:-:S04]  /*5730*/  FFMA.FTZ R3, R170, c[0x0][0x2d0], -R2 ;  /* 0x0000b400aa037a23 */ /* 0x004fc80000010802 */
[----:B------:R2:W-:Y:S02]  /*5740*/  MUFU.EX2 R129, R3 ;  /* 0x0000000300817308 */ /* 0x0005e40000000800 */
[C---:B------:R-:W-:Y:S08]  /*5750*/  HMMA.16816.F32.BF16 R104, R4.reuse, R30, R104 ;  /* 0x0000001e0468723c */ /* 0x040ff00000041868 */
[----:B------:R-:W-:Y:S01]  /*5760*/  HMMA.16816.F32.BF16 R108, R4, R28, R108 ;  /* 0x0000001c046c723c */ /* 0x000fe2000004186c */
[----:B------:R-:W-:Y:S01]  /*5770*/  LDSM.16.MT88.4 R28, [R207+0x6800] ;  /* 0x00680000cf1c783b */ /* 0x000fe20000004200 */
[----:B--2---:R-:W-:-:S06]  /*5780*/  FFMA.FTZ R3, R169, c[0x0][0x2d0], -R2 ;  /* 0x0000b400a9037a23 */ /* 0x004fcc0000010802 */
[C---:B----4-:R-:W-:Y:S01]  /*5790*/  HMMA.16816.F32.BF16 R48, R4.reuse, R16, R40 ;  /* 0x000000100430723c */ /* 0x050fe20000041828 */
[----:B------:R2:W4:Y:S07]  /*57a0*/  MUFU.EX2 R149, R3 ;  /* 0x0000000300957308 */ /* 0x00052e0000000800 */
[C---:B------:R-:W-:Y:S01]  /*57b0*/  HMMA.16816.F32.BF16 R36, R4.reuse, R18, R36 ;  /* 0x000000120424723c */ /* 0x040fe20000041824 */
[----:B------:R-:W1:Y:S07]  /*57c0*/  LDSM.16.MT88.4 R16, [R208+0x2800] ;  /* 0x00280000d010783b */ /* 0x000e6e0000004200 */
[----:B------:R-:W-:Y:S01]  /*57d0*/  HMMA.16816.F32.BF16 R56, R4, R34, R56 ;  /* 0x000000220438723c */ /* 0x000fe20000041838 */
[----:B--2---:R-:W-:-:S06]  /*57e0*/  FFMA.FTZ R3, R168, c[0x0][0x2d0], -R2 ;  /* 0x0000b400a8037a23 */ /* 0x004fcc0000010802 */
[----:B------:R-:W-:Y:S01]  /*57f0*/  F2FP.BF16.PACK_AB R4, R154, R121 ;  /* 0x000000799a04723e */ /* 0x000fe200000010ff */
[----:B------:R2:W-:Y:S01]  /*5800*/  MUFU.EX2 R150, R3 ;  /* 0x0000000300967308 */ /* 0x0005e20000000800 */
[----:B------:R-:W-:Y:S02]  /*5810*/  F2FP.BF16.PACK_AB R6, R152, R153 ;  /* 0x000000999806723e */ /* 0x000fe400000010ff */
[----:B---3--:R-:W-:Y:S02]  /*5820*/  F2FP.BF16.PACK_AB R5, R151, R120 ;  /* 0x000000789705723e */ /* 0x008fe400000010ff */
[----:B-----5:R-:W-:-:S07]  /*5830*/  F2FP.BF16.PACK_AB R7, R131, R130 ;  /* 0x000000828307723e */ /* 0x020fce00000010ff */
[----:B------:R-:W-:Y:S01]  /*5840*/  HMMA.16816.F32.BF16 R80, R4, R20, R100 ;  /* 0x000000140450723c */ /* 0x000fe20000041864 */
[----:B--2---:R-:W-:-:S07]  /*5850*/  FFMA.FTZ R3, R171, c[0x0][0x2d0], -R2 ;  /* 0x0000b400ab037a23 */ /* 0x004fce0000010802 */
[C---:B------:R-:W-:Y:S01]  /*5860*/  HMMA.16816.F32.BF16 R100, R4.reuse, R22, R96 ;  /* 0x000000160464723c */ /* 0x040fe20000041860 */
[----:B------:R2:W3:Y:S01]  /*5870*/  MUFU.EX2 R148, R3 ;  /* 0x0000000300947308 */ /* 0x0004e20000000800 */
[----:B------:R-:W-:Y:S06]  /*5880*/  LDSM.16.MT88.4 R20, [R207+0x7000] ;  /* 0x00700000cf14783b */ /* 0x000fec0000004200 */
[C---:B-1----:R-:W-:Y:S08]  /*5890*/  HMMA.16816.F32.BF16 R96, R4.reuse, R12, R84 ;  /* 0x0000000c0460723c */ /* 0x042ff00000041854 */
[----:B------:R-:W-:Y:S01]  /*58a0*/  HMMA.16816.F32.BF16 R84, R4, R14, R76 ;  /* 0x0000000e0454723c */ /* 0x000fe2000004184c */
[----:B------:R-:W1:Y:S01]  /*58b0*/  LDSM.16.MT88.4 R12, [R209+0x6800] ;  /* 0x00680000d10c783b */ /* 0x000e620000004200 */
[----:B--2---:R-:W-:-:S04]  /*58c0*/  FFMA.FTZ R3, R164, c[0x0][0x2d0], -R0 ;  /* 0x0000b400a4037a23 */ /* 0x004fc80000010800 */
[----:B------:R2:W-:Y:S02]  /*58d0*/  MUFU.EX2 R128, R3 ;  /* 0x0000000300807308 */ /* 0x0005e40000000800 */
[C---:B------:R-:W-:Y:S08]  /*58e0*/  HMMA.16816.F32.BF16 R40, R4.reuse, R26, R104 ;  /* 0x0000001a0428723c */ /* 0x040ff00000041868 */
[----:B------:R-:W-:Y:S01]  /*58f0*/  HMMA.16816.F32.BF16 R104, R4, R16, R92 ;  /* 0x000000100468723c */ /* 0x000fe2000004185c */
[----:B--2---:R-:W-:-:S07]  /*5900*/  FFMA.FTZ R3, R166, c[0x0][0x2d0], -R0 ;  /* 0x0000b400a6037a23 */ /* 0x004fce0000010800 */
[C---:B------:R-:W-:Y:S01]  /*5910*/  HMMA.16816.F32.BF16 R92, R4.reuse, R18, R88 ;  /* 0x00000012045c723c */ /* 0x040fe20000041858 */
[----:B------:R-:W2:Y:S01]  /*5920*/  LDSM.16.MT88.4 R16, [R208+0x6800] ;  /* 0x00680000d010783b */ /* 0x000ea20000004200 */
[----:B------:R5:W1:Y:S06]  /*5930*/  MUFU.EX2 R147, R3 ;  /* 0x0000000300937308 */ /* 0x000a6c0000000800 */
[C---:B------:R-:W-:Y:S01]  /*5940*/  HMMA.16816.F32.BF16 R32, R4.reuse, R24, R108 ;  /* 0x000000180420723c */ /* 0x040fe2000004186c */
[----:B------:R-:W-:Y:S04]  /*5950*/  LDSM.16.MT88.4 R24, [R209+0x3000] ;  /* 0x00300000d118783b */ /* 0x000fe80000004200 */
[----:B------:R-:W-:Y:S03]  /*5960*/  LDSM.16.MT88.4 R108, [R207+0x7800] ;  /* 0x00780000cf6c783b */ /* 0x000fe60000004200 */
[----:B------:R-:W-:Y:S01]  /*5970*/  HMMA.16816.F32.BF16 R76, R4, R28, R72 ;  /* 0x0000001c044c723c */ /* 0x000fe20000041848 */
[----:B-----5:R-:W-:-:S04]  /*5980*/  FFMA.FTZ R3, R165, c[0x0][0x2d0], -R0 ;  /* 0x0000b400a5037a23 */ /* 0x020fc80000010800 */
[----:B------:R5:W-:Y:S03]  /*5990*/  MUFU.EX2 R145, R3 ;  /* 0x0000000300917308 */ /* 0x000be60000000800 */
[C---:B-1----:R-:W-:Y:S08]  /*59a0*/  HMMA.16816.F32.BF16 R60, R4.reuse, R12, R60 ;  /* 0x0000000c043c723c */ /* 0x042ff0000004183c */
[----:B------:R-:W-:Y:S01]  /*59b0*/  HMMA.16816.F32.BF16 R56, R4, R14, R56 ;  /* 0x0000000e0438723c */ /* 0x000fe20000041838 */
[----:B------:R-:W1:Y:S01]  /*59c0*/  LDSM.16.MT88.4 R12, [R210+0x6800] ;  /* 0x00680000d20c783b */ /* 0x000e620000004200 */
[----:B-----5:R-:W-:-:S06]  /*59d0*/  FFMA.FTZ R3, R167, c[0x0][0x2d0], -R0 ;  /* 0x0000b400a7037a23 */ /* 0x020fcc0000010800 */
[C---:B------:R-:W-:Y:S01]  /*59e0*/  HMMA.16816.F32.BF16 R72, R4.reuse, R30, R64 ;  /* 0x0000001e0448723c */ /* 0x040fe20000041840 */
[----:B------:R5:W1:Y:S07]  /*59f0*/  MUFU.EX2 R146, R3 ;  /* 0x0000000300927308 */ /* 0x000a6e0000000800 */
[C---:B--2---:R-:W-:Y:S08]  /*5a00*/  HMMA.16816.F32.BF16 R52, R4.reuse, R16, R52 ;  /* 0x000000100434723c */ /* 0x044ff00000041834 */
[----:B------:R-:W-:Y:S01]  /*5a10*/  HMMA.16816.F32.BF16 R44, R4, R18, R44 ;  /* 0x00000012042c723c */ /* 0x000fe2000004182c */
[----:B------:R-:W2:Y:S01]  /*5a20*/  LDSM.16.MT88.4 R16, [R207+0x3000] ;  /* 0x00300000cf10783b */ /* 0x000ea20000004200 */
[----:B-----5:R-:W-:-:S04]  /*5a30*/  FFMA.FTZ R3, R200, c[0x0][0x2d0], -R2 ;  /* 0x0000b400c8037a23 */ /* 0x020fc80000010802 */
[----:B------:R5:W-:Y:S02]  /*5a40*/  MUFU.EX2 R69, R3 ;  /* 0x0000000300457308 */ /* 0x000be40000000800 */
[----:B-1----:R-:W-:Y:S01]  /*5a50*/  HMMA.16816.F32.BF16 R48, R4, R12, R48 ;  /* 0x0000000c0430723c */ /* 0x002fe20000041830 */
[----:B-----5:R-:W-:-:S07]  /*5a60*/  FFMA.FTZ R3, R201, c[0x0][0x2d0], -R2 ;  /* 0x0000b400c9037a23 */ /* 0x020fce0000010802 */
[----:B------:R-:W-:Y:S01]  /*5a70*/  HMMA.16816.F32.BF16 R28, R4, R14, R36 ;  /* 0x0000000e041c723c */ /* 0x000fe20000041824 */
[----:B------:R-:W1:Y:S01]  /*5a80*/  LDSM.16.MT88.4 R12, [R210+0x3000] ;  /* 0x00300000d20c783b */ /* 0x000e620000004200 */
[----:B------:R5:W2:Y:S05]  /*5a90*/  MUFU.EX2 R70, R3 ;  /* 0x0000000300467308 */ /* 0x000aaa0000000800 */
[----:B----4-:R-:W-:Y:S02]  /*5aa0*/  F2FP.BF16.PACK_AB R4, R149, R129 ;  /* 0x000000819504723e */ /* 0x010fe400000010ff */
[----:B---3--:R-:W-:Y:S02]  /*5ab0*/  F2FP.BF16.PACK_AB R6, R148, R150 ;  /* 0x000000969406723e */ /* 0x008fe400000010ff */
[----:B------:R-:W-:-:S02]  /*5ac0*/  F2FP.BF16.PACK_AB R5, R147, R128 ;  /* 0x000000809305723e */ /* 0x000fc400000010ff */
[----:B------:R-:W-:Y:S01]  /*5ad0*/  F2FP.BF16.PACK_AB R7, R146, R145 ;  /* 0x000000919207723e */ /* 0x000fe200000010ff */
[----:B-----5:R-:W-:Y:S01]  /*5ae0*/  FFMA.FTZ R3, R202, c[0x0][0x2d0], -R2 ;  /* 0x0000b400ca037a23 */ /* 0x020fe20000010802 */
[----:B------:R-:W-:-:S05]  /*5af0*/  IADD3 R226, R226, -0x2, RZ ;  /* 0xfffffffee2e27810 */ /* 0x000fca0007ffe0ff */
[----:B--2---:R-:W-:Y:S01]  /*5b00*/  HMMA.16816.F32.BF16 R32, R4, R16, R32 ;  /* 0x000000100420723c */ /* 0x004fe20000041820 */
[----:B------:R-:W-:Y:S01]  /*5b10*/  FFMA.FTZ R2, R203, c[0x0][0x2d0], -R2 ;  /* 0x0000b400cb027a23 */ /* 0x000fe20000010802 */
[----:B------:R-:W-:Y:S01]  /*5b20*/  MUFU.EX2 R144, R3 ;  /* 0x0000000300907308 */ /* 0x000fe20000000800 */
[----:B------:R-:W-:-:S05]  /*5b30*/  F2FP.BF16.PACK_AB R132, R70, R69 ;  /* 0x000000454684723e */ /* 0x000fca00000010ff */
[C---:B------:R-:W-:Y:S01]  /*5b40*/  HMMA.16816.F32.BF16 R40, R4.reuse, R18, R40 ;  /* 0x000000120428723c */ /* 0x040fe20000041828 */
[----:B------:R-:W2:Y:S07]  /*5b50*/  LDSM.16.MT88.4 R16, [R208+0x3000] ;  /* 0x00300000d010783b */ /* 0x000eae0000004200 */
[C---:B------:R-:W-:Y:S08]  /*5b60*/  HMMA.16816.F32.BF16 R80, R4.reuse, R24, R80 ;  /* 0x000000180450723c */ /* 0x040ff00000041850 */
[C---:B------:R-:W-:Y:S01]  /*5b70*/  HMMA.16816.F32.BF16 R36, R4.reuse, R26, R100 ;  /* 0x0000001a0424723c */ /* 0x040fe20000041864 */
[----:B------:R-:W3:Y:S04]  /*5b80*/  LDSM.16.MT88.4 R24, [R209+0x7000] ;  /* 0x00700000d118783b */ /* 0x000ee80000004200 */
[----:B------:R-:W-:Y:S03]  /*5b90*/  LDSM.16.MT88.4 R100, [R210+0x3800] ;  /* 0x00380000d264783b */ /* 0x000fe60000004200 */
[C---:B-1----:R-:W-:Y:S08]  /*5ba0*/  HMMA.16816.F32.BF16 R96, R4.reuse, R12, R96 ;  /* 0x0000000c0460723c */ /* 0x042ff00000041860 */
[C---:B------:R-:W-:Y:S01]  /*5bb0*/  HMMA.16816.F32.BF16 R112, R4.reuse, R20, R76 ;  /* 0x000000140470723c */ /* 0x040fe2000004184c */
[----:B------:R-:W-:Y:S07]  /*5bc0*/  LDSM.16.MT88.4 R76, [R207+0x3800] ;  /* 0x00380000cf4c783b */ /* 0x000fee0000004200 */
[C---:B------:R-:W-:Y:S08]  /*5bd0*/  HMMA.16816.F32.BF16 R20, R4.reuse, R22, R72 ;  /* 0x000000160414723c */ /* 0x040ff00000041848 */
[C---:B--2---:R-:W-:Y:S08]  /*5be0*/  HMMA.16816.F32.BF16 R88, R4.reuse, R16, R104 ;  /* 0x000000100458723c */ /* 0x044ff00000041868 */
[C---:B------:R-:W-:Y:S01]  /*5bf0*/  HMMA.16816.F32.BF16 R64, R4.reuse, R18, R92 ;  /* 0x000000120440723c */ /* 0x040fe2000004185c */
[----:B------:R-:W1:Y:S04]  /*5c00*/  LDSM.16.MT88.4 R16, [R210+0x7000] ;  /* 0x00700000d210783b */ /* 0x000e680000004200 */
[----:B------:R-:W-:Y:S03]  /*5c10*/  LDSM.16.MT88.4 R92, [R208+0x3800] ;  /* 0x00380000d05c783b */ /* 0x000fe60000004200 */
[C---:B------:R-:W-:Y:S01]  /*5c20*/  HMMA.16816.F32.BF16 R104, R4.reuse, R14, R84 ;  /* 0x0000000e0468723c */ /* 0x040fe20000041854 */
[----:B------:R-:W2:Y:S04]  /*5c30*/  LDSM.16.MT88.4 R12, [R208+0x7000] ;  /* 0x00700000d00c783b */ /* 0x000ea80000004200 */
[----:B------:R-:W4:Y:S03]  /*5c40*/  LDSM.16.MT88.4 R84, [R209+0x3800] ;  /* 0x00380000d154783b */ /* 0x000f260000004200 */
[C---:B---3--:R-:W-:Y:S01]  /*5c50*/  HMMA.16816.F32.BF16 R60, R4.reuse, R24, R60 ;  /* 0x00000018043c723c */ /* 0x048fe2000004183c */
[----:B------:R3:W5:Y:S07]  /*5c60*/  MUFU.EX2 R25, R2 ;  /* 0x0000000200197308 */ /* 0x00076e0000000800 */
[----:B------:R-:W-:Y:S01]  /*5c70*/  HMMA.16816.F32.BF16 R56, R4, R26, R56 ;  /* 0x0000001a0438723c */ /* 0x000fe20000041838 */
[----:B---3--:R-:W-:Y:S01]  /*5c80*/  FFMA.FTZ R2, R172, c[0x0][0x2d0], -R0 ;  /* 0x0000b400ac027a23 */ /* 0x008fe20000010800 */
[----:B-----5:R-:W-:-:S03]  /*5c90*/  F2FP.BF16.PACK_AB R134, R25, R144 ;  /* 0x000000901986723e */ /* 0x020fc600000010ff */
[----:B------:R3:W-:Y:S03]  /*5ca0*/  MUFU.EX2 R24, R2 ;  /* 0x0000000200187308 */ /* 0x0007e60000000800 */
[C---:B-1----:R-:W-:Y:S08]  /*5cb0*/  HMMA.16816.F32.BF16 R48, R4.reuse, R16, R48 ;  /* 0x000000100430723c */ /* 0x042ff00000041830 */
[----:B--2---:R-:W-:Y:S01]  /*5cc0*/  HMMA.16816.F32.BF16 R52, R4, R12, R52 ;  /* 0x0000000c0434723c */ /* 0x004fe20000041834 */
[----:B---3--:R-:W-:-:S07]  /*5cd0*/  FFMA.FTZ R2, R173, c[0x0][0x2d0], -R0 ;  /* 0x0000b400ad027a23 */ /* 0x008fce0000010800 */
[C---:B------:R-:W-:Y:S01]  /*5ce0*/  HMMA.16816.F32.BF16 R44, R4.reuse, R14, R44 ;  /* 0x0000000e042c723c */ /* 0x040fe2000004182c */
[----:B------:R1:W2:Y:S01]  /*5cf0*/  MUFU.EX2 R11, R2 ;  /* 0x00000002000b7308 */ /* 0x0002a20000000800 */
[----:B------:R-:W-:Y:S06]  /*5d00*/  LDSM.16.MT88.4 R12, [R210+0x7800] ;  /* 0x00780000d20c783b */ /* 0x000fec0000004200 */
[----:B------:R-:W-:Y:S01]  /*5d10*/  HMMA.16816.F32.BF16 R28, R4, R18, R28 ;  /* 0x00000012041c723c */ /* 0x000fe2000004181c */
[----:B------:R-:W3:Y:S01]  /*5d20*/  LDL R5, [R1+0x3c] ;  /* 0x00003c0001057983 */ /* 0x000ee20000100800 */
[--C-:B-1----:R-:W-:Y:S01]  /*5d30*/  FFMA.FTZ R2, R175, c[0x0][0x2d0], -R0.reuse ;  /* 0x0000b400af027a23 */ /* 0x102fe20000010800 */
[----:B--2---:R-:W-:Y:S01]  /*5d40*/  F2FP.BF16.PACK_AB R133, R11, R24 ;  /* 0x000000180b85723e */ /* 0x004fe200000010ff */
[----:B------:R-:W-:-:S02]  /*5d50*/  FFMA.FTZ R0, R174, c[0x0][0x2d0], -R0 ;  /* 0x0000b400ae007a23 */ /* 0x000fc40000010800 */
[----:B------:R1:W-:Y:S08]  /*5d60*/  MUFU.EX2 R10, R2 ;  /* 0x00000002000a7308 */ /* 0x0003f00000000800 */
[----:B------:R2:W5:Y:S01]  /*5d70*/  MUFU.EX2 R9, R0 ;  /* 0x0000000000097308 */ /* 0x0005620000000800 */
[----:B-1----:R-:W-:Y:S02]  /*5d80*/  FADD.FTZ R2, R127, R126 ;  /* 0x0000007e7f027221 */ /* 0x002fe40000010000 */
[----:B------:R-:W-:Y:S02]  /*5d90*/  LDSM.16.MT88.4 R124, [R208+0x7800] ;  /* 0x00780000d07c783b */ /* 0x000fe40000004200 */
[----:B------:R-:W-:-:S02]  /*5da0*/  FADD.FTZ R2, R118, R2 ;  /* 0x0000000276027221 */ /* 0x000fc40000010000 */
[----:B--2---:R-:W-:Y:S01]  /*5db0*/  FADD.FTZ R0, R248, R247 ;  /* 0x000000f7f8007221 */ /* 0x004fe20000010000 */
[----:B-----5:R-:W-:Y:S01]  /*5dc0*/  F2FP.BF16.PACK_AB R135, R9, R10 ;  /* 0x0000000a0987723e */ /* 0x020fe200000010ff */
        /* <DEDUP_REMOVED lines=9> */
[----:B------:R-:W-:Y:S01]  /*5e60*/  FADD.FTZ R2, R243, R2 ;  /* 0x00000002f3027221 */ /* 0x000fe20000010000 */
[----:B------:R-:W1:Y:S01]  /*5e70*/  LDSM.16.MT88.4 R116, [R209+0x7800] ;  /* 0x00780000d174783b */ /* 0x000e620000004200 */
        /* <DEDUP_REMOVED lines=10> */
[----:B------:R-:W-:-:S04]  /*5f20*/  FADD.FTZ R0, R240, R0 ;  /* 0x00000000f0007221 */ /* 0x000fc80000010000 */
        /* <DEDUP_REMOVED lines=16> */
[----:B------:R-:W-:Y:S01]  /*6030*/  HMMA.16816.F32.BF16 R84, R132, R86, R36 ;  /* 0x000000568454723c */ /* 0x000fe20000041824 */
[----:B------:R-:W-:Y:S02]  /*6040*/  FADD.FTZ R0, R155, R0 ;  /* 0x000000009b007221 */ /* 0x000fe40000010000 */
[----:B------:R-:W-:Y:S02]  /*6050*/  FADD.FTZ R2, R220, R2 ;  /* 0x00000002dc027221 */ /* 0x000fe40000010000 */
[----:B------:R-:W-:Y:S02]  /*6060*/  FADD.FTZ R0, R122, R0 ;  /* 0x000000007a007221 */ /* 0x000fe40000010000 */
[----:B------:R-:W-:Y:S02]  /*6070*/  FADD.FTZ R2, R218, R2 ;  /* 0x00000002da027221 */ /* 0x000fe40000010000 */
[----:B------:R-:W-:-:S02]  /*6080*/  FADD.FTZ R0, R123, R0 ;  /* 0x000000007b007221 */ /* 0x000fc40000010000 */
[----:B------:R-:W-:Y:S02]  /*6090*/  FADD.FTZ R2, R121, R2 ;  /* 0x0000000279027221 */ /* 0x000fe40000010000 */
        /* <DEDUP_REMOVED lines=10> */
[----:B------:R-:W-:Y:S01]  /*6140*/  FADD.FTZ R2, R147, R2 ;  /* 0x0000000293027221 */ /* 0x000fe20000010000 */
[C---:B-1----:R-:W-:Y:S08]  /*6150*/  HMMA.16816.F32.BF16 R112, R132.reuse, R116, R60 ;  /* 0x000000748470723c */ /* 0x042ff0000004183c */
[C---:B------:R-:W-:Y:S08]  /*6160*/  HMMA.16816.F32.BF16 R120, R132.reuse, R124, R52 ;  /* 0x0000007c8478723c */ /* 0x040ff00000041834 */
[C---:B------:R-:W-:Y:S08]  /*6170*/  HMMA.16816.F32.BF16 R92, R132.reuse, R94, R64 ;  /* 0x0000005e845c723c */ /* 0x040ff00000041840 */
[C---:B------:R-:W-:Y:S08]  /*6180*/  HMMA.16816.F32.BF16 R108, R132.reuse, R110, R20 ;  /* 0x0000006e846c723c */ /* 0x040ff00000041814 */
[C---:B------:R-:W-:Y:S08]  /*6190*/  HMMA.16816.F32.BF16 R116, R132.reuse, R118, R56 ;  /* 0x000000768474723c */ /* 0x040ff00000041838 */
[C---:B------:R-:W-:Y:S08]  /*61a0*/  HMMA.16816.F32.BF16 R124, R132.reuse, R126, R44 ;  /* 0x0000007e847c723c */ /* 0x040ff0000004182c */
[C---:B------:R-:W-:Y:S08]  /*61b0*/  HMMA.16816.F32.BF16 R128, R132.reuse, R12, R48 ;  /* 0x0000000c8480723c */ /* 0x040ff00000041830 */
[----:B------:R-:W-:Y:S01]  /*61c0*/  HMMA.16816.F32.BF16 R132, R132, R14, R28 ;  /* 0x0000000e8484723c */ /* 0x000fe2000004181c */
[----:B---3--:R-:W-:Y:S01]  /*61d0*/  @P4 IMAD.HI.U32 R4, R5, c[0x0][0x2c8], RZ ;  /* 0x0000b20005044a27 */ /* 0x008fe200078e00ff */
[----:B------:R-:W-:-:S02]  /*61e0*/  MOV R0, R5 ;  /* 0x0000000500007202 */ /* 0x000fc40000000f00 */
[----:B------:R-:W-:Y:S02]  /*61f0*/  MOV R5, c[0x0][0x2ac] ;  /* 0x0000ab0000057a02 */ /* 0x000fe40000000f00 */
[----:B------:R-:W-:-:S03]  /*6200*/  @P4 SHF.R.U32.HI R0, RZ, c[0x0][0x2cc], R4 ;  /* 0x0000b300ff004a19 */ /* 0x000fc60000011604 */
[----:B------:R-:W-:-:S05]  /*6210*/  IMAD R5, R5, c[0x0][0x1d0], RZ ;  /* 0x0000740005057a24 */ /* 0x000fca00078e02ff */
[----:B------:R-:W-:Y:S01]  /*6220*/  IADD3 R0, R0, -c[0x0][0x168], R5 ;  /* 0x80005a0000007a10 */ /* 0x000fe20007ffe005 */
[----:B------:R-:W-:Y:S02]  /*6230*/  FADD.FTZ R4, R150, R3 ;  /* 0x0000000396047221 */ /* 0x000fe40000010000 */
[----:B------:R-:W-:Y:S01]  /*6240*/  FADD.FTZ R3, R145, R2 ;  /* 0x0000000291037221 */ /* 0x000fe20000010000 */
[----:B------:R-:W-:Y:S01]  /*6250*/  SHF.R.S32.HI R5, RZ, 0x1f, R0 ;  /* 0x0000001fff057819 */ /* 0x000fe20000011400 */
[----:B------:R-:W-:-:S03]  /*6260*/  FADD.FTZ R2, R148, R4 ;  /* 0x0000000494027221 */ /* 0x000fc60000010000 */
[----:B------:R-:W-:Y:S01]  /*6270*/  LEA.HI R5, R5, R0, RZ, 0x7 ;  /* 0x0000000005057211 */ /* 0x000fe200078f38ff */
[----:B------:R-:W-:Y:S02]  /*6280*/  FADD.FTZ R0, R146, R3 ;  /* 0x0000000392007221 */ /* 0x000fe40000010000 */
[----:B------:R-:W-:Y:S02]  /*6290*/  FADD.FTZ R2, R69, R2 ;  /* 0x0000000245027221 */ /* 0x000fe40000010000 */
[----:B------:R-:W-:Y:S02]  /*62a0*/  FADD.FTZ R0, R24, R0 ;  /* 0x0000000018007221 */ /* 0x000fe40000010000 */
[----:B------:R-:W-:Y:S02]  /*62b0*/  FADD.FTZ R2, R70, R2 ;  /* 0x0000000246027221 */ /* 0x000fe40000010000 */
[----:B------:R-:W-:Y:S01]  /*62c0*/  FADD.FTZ R0, R11, R0 ;  /* 0x000000000b007221 */ /* 0x000fe20000010000 */
[----:B------:R-:W-:Y:S01]  /*62d0*/  SHF.R.S32.HI R3, RZ, 0x7, R5 ;  /* 0x00000007ff037819 */ /* 0x000fe20000011405 */
[----:B------:R-:W-:-:S02]  /*62e0*/  FADD.FTZ R2, R144, R2 ;  /* 0x0000000290027221 */ /* 0x000fc40000010000 */
[----:B------:R-:W-:Y:S01]  /*62f0*/  FADD.FTZ R0, R10, R0 ;  /* 0x000000000a007221 */ /* 0x000fe20000010000 */
[----:B------:R-:W-:Y:S01]  /*6300*/  IMNMX R6, RZ, R3, !PT ;  /* 0x00000003ff067217 */ /* 0x000fe20007800200 */
[----:B------:R-:W-:Y:S02]  /*6310*/  FADD.FTZ R2, R25, R2 ;  /* 0x0000000219027221 */ /* 0x000fe40000010000 */
[----:B------:R-:W-:Y:S02]  /*6320*/  FADD.FTZ R0, R9, R0 ;  /* 0x0000000009007221 */ /* 0x000fe40000010000 */
[----:B------:R1:W-:Y:S04]  /*6330*/  STL [R1+0x4], R6 ;  /* 0x0000040601007387 */ /* 0x0003e80000100800 */
[----:B------:R1:W-:Y:S04]  /*6340*/  STL [R1+0xc], R0 ;  /* 0x00000c0001007387 */ /* 0x0003e80000100800 */
[----:B------:R1:W-:Y:S01]  /*6350*/  STL [R1+0x8], R2 ;  /* 0x0000080201007387 */ /* 0x0003e20000100800 */
[----:B------:R-:W-:Y:S11]  /*6360*/  ISETP.GE.AND P0, PT, R226, R6, PT ;  /* 0x00000006e200720c */ /* 0x000ff60003f06270 */
[----:B------:R-:W-:Y:S02]  /*6370*/  @!UPT UIADD3 URZ, URZ, URZ, URZ ;  /* 0x0000003f3f3ff290 */ /* 0x000fe4000fffe03f */
[----:B------:R-:W-:Y:S05]  /*6380*/  @!P0 BRA `(.L_x_468) ;  /* 0x00004c8000008947 */ /* 0x000fea0003800000 */
[----:B------:R-:W-:Y:S02]  /*6390*/  MOV R70, R8 ;  /* 0x0000000800467202 */ /* 0x000fe40000000f00 */
[----:B------:R-:W-:Y:S02]  /*63a0*/  MOV R69, R68 ;  /* 0x0000004400457202 */ /* 0x000fe40000000f00 */
.L_x_479:
[----:B------:R-:W-:Y:S04]  /*63b0*/  DEPBAR.LE SB0, 0x0 ;  /* 0x000080000000791a */ /* 0x000fe80000000000 */
[----:B------:R-:W-:Y:S01]  /*63c0*/  WARPSYNC 0xffffffff ;  /* 0xffffffff00007948 */ /* 0x000fe20003800000 */
[----:B------:R-:W-:Y:S01]  /*63d0*/  BAR.SYNC.DEFER_BLOCKING 0x0 ;  /* 0x0000000000007b1d */ /* 0x000fe20000010000 */
[----:B------:R-:W-:Y:S05]  /*63e0*/  ISETP.GE.AND P0, PT, R226, RZ, PT ;  /* 0x000000ffe200720c */ /* 0x000fea0003f06270 */
[----:B------:R2:W3:Y:S01]  /*63f0*/  LDSM.16.M88.4 R8, [R204] ;  /* 0x00000000cc08783b */ /* 0x0004e20000000200 */
[----:B------:R-:W-:Y:S03]  /*6400*/  BSSY B0, `(.L_x_469) ;  /* 0x0000055000007945 */ /* 0x000fe60003800000 */
[----:B------:R2:W4:Y:S04]  /*6410*/  LDSM.16.M88.4 R16, [R204+0x800] ;  /* 0x00080000cc10783b */ /* 0x0005280000000200 */
[----:B------:R2:W1:Y:S04]  /*6420*/  LDSM.16.M88.4 R24, [R204+0x1000] ;  /* 0x00100000cc18783b */ /* 0x0004680000000200 */
[----:B------:R2:W1:Y:S04]  /*6430*/  LDSM.16.M88.4 R32, [R204+0x1800] ;  /* 0x00180000cc20783b */ /* 0x0004680000000200 */
[----:B------:R2:W1:Y:S04]  /*6440*/  LDSM.16.M88.4 R40, [R204+0x2000] ;  /* 0x00200000cc28783b */ /* 0x0004680000000200 */
        /* <DEDUP_REMOVED lines=11> */
[----:B------:R-:W-:-:S05]  /*6500*/  @!P0 BRA `(.L_x_470) ;  /* 0x0000044000008947 */ /* 0x000fca0003800000 */
[----:B-1-34-:R-:W-:Y:S01]  /*6510*/  IMAD.WIDE.U32 R2, R222, c[0x0][0x208], RZ ;  /* 0x00008200de027a25 */ /* 0x01afe200078e00ff */
[----:B------:R-:W-:Y:S01]  /*6520*/  SHF.R.S32.HI R0, RZ, 0x1f, R222 ;  /* 0x0000001fff007819 */ /* 0x000fe200000114de */
[----:B------:R-:W3:Y:S01]  /*6530*/  LDL.64 R6, [R1+0x28] ;  /* 0x0000280001067983 */ /* 0x000ee20000100a00 */
[----:B------:R-:W-:Y:S01]  /*6540*/  SHF.R.S32.HI R4, RZ, 0x1f, R221 ;  /* 0x0000001fff047819 */ /* 0x000fe200000114dd */
[----:B------:R-:W-:Y:S02]  /*6550*/  IMAD.SHL.U32 R30, R241, 0x2, RZ ;  /* 0x00000002f11e7824 */ /* 0x000fe400078e00ff */
[----:B------:R-:W-:Y:S02]  /*6560*/  IMAD R0, R0, c[0x0][0x208], RZ ;  /* 0x0000820000007a24 */ /* 0x000fe400078e02ff */
[----:B------:R-:W4:Y:S01]  /*6570*/  LDL R5, [R1+0x38] ;  /* 0x0000380001057983 */ /* 0x000f220000100800 */
[----:B------:R-:W-:Y:S02]  /*6580*/  IMAD R4, R4, c[0x0][0x218], RZ ;  /* 0x0000860004047a24 */ /* 0x000fe400078e02ff */
[----:B------:R-:W-:Y:S02]  /*6590*/  IMAD R0, R222, c[0x0][0x20c], R0 ;  /* 0x00008300de007a24 */ /* 0x000fe400078e0200 */
[----:B------:R-:W-:Y:S02]  /*65a0*/  IMAD R4, R221, c[0x0][0x21c], R4 ;  /* 0x00008700dd047a24 */ /* 0x000fe400078e0204 */
[----:B------:R-:W-:Y:S02]  /*65b0*/  IMAD.IADD R3, R3, 0x1, R0 ;  /* 0x0000000103037824 */ /* 0x000fe400078e0200 */
[----:B------:R-:W-:Y:S02]  /*65c0*/  IMAD.SHL.U32 R28, R228, 0x2, RZ ;  /* 0x00000002e41c7824 */ /* 0x000fe400078e00ff */
[----:B------:R-:W-:Y:S05]  /*65d0*/  IMAD.WIDE.U32 R2, R221, c[0x0][0x218], R2 ;  /* 0x00008600dd027a25 */ /* 0x000fea00078e0002 */
[----:B---3--:R-:W-:Y:S02]  /*65e0*/  IADD3 R0, P0, R6, R2, RZ ;  /* 0x0000000206007210 */ /* 0x008fe40007f1e0ff */
[----:B------:R-:W-:Y:S02]  /*65f0*/  SHF.R.S32.HI R6, RZ, 0x1f, R241 ;  /* 0x0000001fff067819 */ /* 0x000fe400000114f1 */
[----:B----4-:R-:W-:Y:S02]  /*6600*/  IADD3.X R2, R5, R3, R4, P0, !PT ;  /* 0x0000000305027210 */ /* 0x010fe400007fe404 */
[C---:B------:R-:W-:Y:S02]  /*6610*/  LEA R4, P0, R0.reuse, c[0x0][0x1f8], 0x1 ;  /* 0x00007e0000047a11 */ /* 0x040fe400078008ff */
[----:B------:R-:W-:Y:S02]  /*6620*/  SHF.R.S32.HI R5, RZ, 0x1f, R228 ;  /* 0x0000001fff057819 */ /* 0x000fe400000114e4 */
[----:B------:R-:W-:Y:S02]  /*6630*/  SHF.L.U64.HI R6, R241, 0x1, R6 ;  /* 0x00000001f1067819 */ /* 0x000fe40000010206 */
[----:B------:R-:W-:Y:S02]  /*6640*/  LEA.HI.X R0, R0, c[0x0][0x1fc], R2, 0x1, P0 ;  /* 0x00007f0000007a11 */ /* 0x000fe400000f0c02 */
[----:B------:R-:W-:Y:S01]  /*6650*/  SHF.L.U64.HI R5, R228, 0x1, R5 ;  /* 0x00000001e4057819 */ /* 0x000fe20000010205 */
[----:B------:R-:W-:-:S05]  /*6660*/  BRA.DIV ~URZ, `(.L_x_471) ;  /* 0x0000be827f007947 */ /* 0x000fca000b800000 */
[----:B------:R1:W3:Y:S02]  /*6670*/  SHFL.IDX PT, R7, R0, RZ, 0x181f ;  /* 0x00181fff00077589 */ /* 0x0002e400000e0000 */
.L_x_524:
[----:B------:R-:W-:-:S05]  /*6680*/  BRA.DIV ~URZ, `(.L_x_472) ;  /* 0x0000bed27f007947 */ /* 0x000fca000b800000 */
[----:B------:R-:W4:Y:S01]  /*6690*/  SHFL.IDX PT, R2, R4, RZ, 0x181f ;  /* 0x00181fff04027589 */ /* 0x000f2200000e0000 */
[----:B------:R-:W-:Y:S02]  /*66a0*/  ISETP.GE.AND P2, PT, R228, c[0x0][0x1d4], PT ;  /* 0x00007500e4007a0c */ /* 0x000fe40003f46270 */
[----:B------:R-:W-:Y:S01]  /*66b0*/  ISETP.GE.AND P0, PT, R241, c[0x0][0x1d4], PT ;  /* 0x00007500f1007a0c */ /* 0x000fe20003f06270 */
[----:B------:R-:W5:Y:S04]  /*66c0*/  SHFL.IDX PT, R14, R4, 0x1, 0x181f ;  /* 0x00381f00040e7f89 */ /* 0x000f6800000e0000 */
[----:B------:R-:W1:Y:S04]  /*66d0*/  SHFL.IDX PT, R15, R0, 0x1, 0x181f ;  /* 0x00381f00000f7f89 */ /* 0x000e6800000e0000 */
[----:B------:R-:W2:Y:S04]  /*66e0*/  SHFL.IDX PT, R22, R4, 0x2, 0x181f ;  /* 0x00581f0004167f89 */ /* 0x000ea800000e0000 */
[----:B------:R-:W3:Y:S01]  /*66f0*/  SHFL.IDX PT, R23, R0, 0x2, 0x181f ;  /* 0x00581f0000177f89 */ /* 0x000ee200000e0000 */
[C---:B----4-:R-:W-:Y:S02]  /*6700*/  IADD3 R12, P6, R2.reuse, R28, RZ ;  /* 0x0000001c020c7210 */ /* 0x050fe40007fde0ff */
[----:B------:R-:W-:Y:S03]  /*6710*/  IADD3 R2, P5, R2, R30, RZ ;  /* 0x0000001e02027210 */ /* 0x000fe60007fbe0ff */
[C-C-:B---3--:R-:W-:Y:S01]  /*6720*/  IMAD.X R13, R7.reuse, 0x1, R5.reuse, P6 ;  /* 0x00000001070d7824 */ /* 0x148fe200030e0605 */
[C---:B-----5:R-:W-:Y:S01]  /*6730*/  IADD3 R20, P6, R14.reuse, R28, RZ ;  /* 0x0000001c0e147210 */ /* 0x060fe20007fde0ff */
[--C-:B------:R-:W-:Y:S01]  /*6740*/  IMAD.X R3, R7, 0x1, R6.reuse, P5 ;  /* 0x0000000107037824 */ /* 0x100fe200028e0606 */
[----:B------:R-:W-:Y:S02]  /*6750*/  IADD3 R14, P5, R14, R30, RZ ;  /* 0x0000001e0e0e7210 */ /* 0x000fe40007fbe0ff */
[----:B------:R2:W-:Y:S01]  /*6760*/  LDGSTS.E.BYPASS.LTC128B.128 [R219+0x100], [R12.64], !P2 ;  /* 0x001000000cdb7fae */ /* 0x0005e2000d101d46 */
[C-C-:B-1----:R-:W-:Y:S01]  /*6770*/  IMAD.X R21, R15.reuse, 0x1, R5.reuse, P6 ;  /* 0x000000010f157824 */ /* 0x142fe200030e0605 */
[----:B------:R-:W-:Y:S01]  /*6780*/  SEL R7, RZ, 0x10, P0 ;  /* 0x00000010ff077807 */ /* 0x000fe20000000000 */
[--C-:B------:R-:W-:Y:S01]  /*6790*/  IMAD.X R15, R15, 0x1, R6.reuse, P5 ;  /* 0x000000010f0f7824 */ /* 0x100fe200028e0606 */
[----:B------:R1:W-:Y:S04]  /*67a0*/  LDGSTS.E.BYPASS.LTC128B.128 [R219+0x4100], [R2.64], !P0 ;  /* 0x0410000002db7fae */ /* 0x0003e8000c101d46 */
[----:B------:R3:W-:Y:S04]  /*67b0*/  LDGSTS.E.BYPASS.LTC128B.128 [R219+0x1100], [R20.64], !P2 ;  /* 0x0110000014db7fae */ /* 0x0007e8000d101d46 */
[----:B------:R4:W-:Y:S01]  /*67c0*/  LDGSTS.E.BYPASS.LTC128B.128 [R219+0x5100], [R14.64], !P0 ;  /* 0x051000000edb7fae */ /* 0x0009e2000c101d46 */
[C---:B--2---:R-:W-:Y:S02]  /*67d0*/  IADD3 R12, P6, R22.reuse, R28, RZ ;  /* 0x0000001c160c7210 */ /* 0x044fe40007fde0ff */
[----:B-1----:R-:W-:Y:S03]  /*67e0*/  IADD3 R2, P5, R22, R30, RZ ;  /* 0x0000001e16027210 */ /* 0x002fe60007fbe0ff */
[C---:B------:R-:W-:Y:S02]  /*67f0*/  IMAD.X R13, R23.reuse, 0x1, R5, P6 ;  /* 0x00000001170d7824 */ /* 0x040fe400030e0605 */
[----:B------:R-:W-:Y:S03]  /*6800*/  IMAD.X R3, R23, 0x1, R6, P5 ;  /* 0x0000000117037824 */ /* 0x000fe600028e0606 */
[----:B------:R1:W-:Y:S04]  /*6810*/  LDGSTS.E.BYPASS.LTC128B.128 [R219+0x2100], [R12.64], !P2 ;  /* 0x021000000cdb7fae */ /* 0x0003e8000d101d46 */
[----:B----4-:R3:W2:Y:S04]  /*6820*/  SHFL.IDX PT, R14, R0, 0x3, 0x181f ;  /* 0x00781f00000e7f89 */ /* 0x0106a800000e0000 */
[----:B------:R3:W4:Y:S04]  /*6830*/  SHFL.IDX PT, R0, R4, 0x3, 0x181f ;  /* 0x00781f0004007f89 */ /* 0x00072800000e0000 */
[----:B------:R3:W-:Y:S01]  /*6840*/  LDGSTS.E.BYPASS.LTC128B.128 [R219+0x6100], [R2.64], !P0 ;  /* 0x0610000002db7fae */ /* 0x0007e2000c101d46 */
[----:B-1----:R-:W-:Y:S04]  /*6850*/  SEL R12, RZ, 0x10, P2 ;  /* 0x00000010ff0c7807 */ /* 0x002fe80001000000 */
.L_x_525:
[----:B---3--:R-:W-:Y:S02]  /*6860*/  IADD3 R4, -R12, 0x10, RZ ;  /* 0x000000100c047810 */ /* 0x008fe40007ffe1ff */
[C---:B------:R-:W-:Y:S02]  /*6870*/  IADD3 R2, -R7.reuse, 0x10, RZ ;  /* 0x0000001007027810 */ /* 0x040fe40007ffe1ff */
[----:B------:R-:W-:Y:S02]  /*6880*/  LOP3.LUT R4, R4, 0xf, RZ, 0xc0, !PT ;  /* 0x0000000f04047812 */ /* 0x000fe400078ec0ff */
[----:B------:R-:W-:Y:S02]  /*6890*/  ISETP.NE.U32.AND P6, PT, R12, RZ, PT ;  /* 0x000000ff0c00720c */ /* 0x000fe40003fc5070 */
[----:B----4-:R-:W-:Y:S02]  /*68a0*/  IADD3 R4, P2, P0, R4, R0, R28 ;  /* 0x0000000004047210 */ /* 0x010fe4000785e01c */
[----:B------:R-:W-:Y:S02]  /*68b0*/  LOP3.LUT R2, R2, 0xf, RZ, 0xc0, !PT ;  /* 0x0000000f02027812 */ /* 0x000fe400078ec0ff */
[----:B------:R-:W-:Y:S02]  /*68c0*/  ISETP.NE.U32.AND P5, PT, R7, RZ, PT ;  /* 0x000000ff0700720c */ /* 0x000fe40003fa5070 */
[----:B--2---:R-:W-:Y:S02]  /*68d0*/  IADD3.X R5, RZ, R14, R5, P2, P0 ;  /* 0x0000000eff057210 */ /* 0x004fe400017e0405 */
[----:B------:R-:W-:Y:S03]  /*68e0*/  IADD3 R2, P2, P0, R2, R0, R30 ;  /* 0x0000000002027210 */ /* 0x000fe6000785e01e */
[----:B------:R-:W-:Y:S01]  /*68f0*/  @!PT LDS RZ, [RZ] ;  /* 0x00000000fffff984 */ /* 0x000fe20000000800 */
[----:B------:R-:W-:Y:S01]  /*6900*/  @!PT LDS RZ, [RZ] ;  /* 0x00000000fffff984 */ /* 0x000fe20000000800 */
[----:B------:R-:W-:Y:S01]  /*6910*/  @!PT LDS RZ, [RZ] ;  /* 0x00000000fffff984 */ /* 0x000fe20000000800 */
[----:B------:R1:W-:Y:S01]  /*6920*/  LDGSTS.E.BYPASS.LTC128B.128.ZFILL [R219+0x3100], [R4.64], P6 ;  /* 0x0310000004db7fae */ /* 0x0003e2000b141d46 */
[----:B------:R-:W-:Y:S05]  /*6930*/  IADD3.X R3, RZ, R14, R6, P2, P0 ;  /* 0x0000000eff037210 */ /* 0x000fea00017e0406 */
[----:B------:R1:W-:Y:S04]  /*6940*/  LDGSTS.E.BYPASS.LTC128B.128.ZFILL [R219+0x7100], [R2.64], P5 ;  /* 0x0710000002db7fae */ /* 0x0003e8000a941d46 */
.L_x_470:
[----:B---34-:R-:W-:Y:S05]  /*6950*/  BSYNC B0 ;  /* 0x0000000000007941 */ /* 0x018fea0003800000 */
.L_x_469:
[----:B------:R-:W0:Y:S01]  /*6960*/  LDGDEPBAR ;  /* 0x00000000000079af */ /* 0x000e220000000000 */
[----:B------:R-:W-:Y:S01]  /*6970*/  WARPSYNC 0xffffffff ;  /* 0xffffffff00007948 */ /* 0x000fe20003800000 */
[C---:B-1----:R-:W-:Y:S01]  /*6980*/  HMMA.16816.F32.BF16 R4, R136.reuse, R8, RZ ;  /* 0x000000088804723c */ /* 0x042fe200000418ff */
[----:B------:R-:W-:Y:S02]  /*6990*/  BSSY B0, `(.L_x_473) ;  /* 0x0000189000007945 */ /* 0x000fe40003800000 */
[----:B------:R-:W-:Y:S05]  /*69a0*/  ISETP.GE.AND P0, PT, R226, 0x1, PT ;  /* 0x00000001e200780c */ /* 0x000fea0003f06270 */
[C---:B------:R-:W-:Y:S08]  /*69b0*/  HMMA.16816.F32.BF16 R8, R136.reuse, R10, RZ ;  /* 0x0000000a8808723c */ /* 0x040ff000000418ff */
        /* <DEDUP_REMOVED lines=16> */
[----:B------:R-:W1:Y:S07]  /*6ac0*/  LDSM.16.M88.4 R144, [R206] ;  /* 0x00000000ce90783b */ /* 0x000e6e0000000200 */
        /* <DEDUP_REMOVED lines=11> */
[----:B------:R-:W2:Y:S07]  /*6b80*/  LDSM.16.M88.4 R160, [R206+0x2000] ;  /* 0x00200000cea0783b */ /* 0x000eae0000000200 */
[C---:B------:R-:W-:Y:S08]  /*6b90*/  HMMA.16816.F32.BF16 R44, R140.reuse, R164, R44 ;  /* 0x000000a48c2c723c */ /* 0x040ff0000004182c */
[C---:B------:R-:W-:Y:S01]  /*6ba0*/  HMMA.16816.F32.BF16 R48, R140.reuse, R166, R48 ;  /* 0x000000a68c30723c */ /* 0x040fe20000041830 */
[----:B------:R-:W2:Y:S07]  /*6bb0*/  LDSM.16.M88.4 R164, [R206+0x2800] ;  /* 0x00280000cea4783b */ /* 0x000eae0000000200 */
[C---:B------:R-:W-:Y:S08]  /*6bc0*/  HMMA.16816.F32.BF16 R52, R140.reuse, R168, R52 ;  /* 0x000000a88c34723c */ /* 0x040ff00000041834 */
[C---:B------:R-:W-:Y:S01]  /*6bd0*/  HMMA.16816.F32.BF16 R56, R140.reuse, R170, R56 ;  /* 0x000000aa8c38723c */ /* 0x040fe20000041838 */
[----:B------:R-:W-:Y:S07]  /*6be0*/  LDSM.16.M88.4 R168, [R205+-0x3000] ;  /* 0xffd00000cda8783b */ /* 0x000fee0000000200 */
[C---:B------:R-:W-:Y:S08]  /*6bf0*/  HMMA.16816.F32.BF16 R60, R140.reuse, R172, R60 ;  /* 0x000000ac8c3c723c */ /* 0x040ff0000004183c */
[----:B------:R-:W-:Y:S08]  /*6c00*/  HMMA.16816.F32.BF16 R64, R140, R174, R64 ;  /* 0x000000ae8c40723c */ /* 0x000ff00000041840 */
[C---:B-1----:R-:W-:Y:S08]  /*6c10*/  HMMA.16816.F32.BF16 R4, R176.reuse, R144, R4 ;  /* 0x00000090b004723c */ /* 0x042ff00000041804 */
[C---:B------:R-:W-:Y:S01]  /*6c20*/  HMMA.16816.F32.BF16 R8, R176.reuse, R146, R8 ;  /* 0x00000092b008723c */ /* 0x040fe20000041808 */
[----:B------:R-:W1:Y:S07]  /*6c30*/  LDSM.16.M88.4 R144, [R206+0x3000] ;  /* 0x00300000ce90783b */ /* 0x000e6e0000000200 */
[C---:B---3--:R-:W-:Y:S08]  /*6c40*/  HMMA.16816.F32.BF16 R12, R176.reuse, R148, R12 ;  /* 0x00000094b00c723c */ /* 0x048ff0000004180c */
[C---:B------:R-:W-:Y:S01]  /*6c50*/  HMMA.16816.F32.BF16 R16, R176.reuse, R150, R16 ;  /* 0x00000096b010723c */ /* 0x040fe20000041810 */
[----:B------:R-:W3:Y:S07]  /*6c60*/  LDSM.16.M88.4 R148, [R206+0x3800] ;  /* 0x00380000ce94783b */ /* 0x000eee0000000200 */
[C---:B----4-:R-:W-:Y:S08]  /*6c70*/  HMMA.16816.F32.BF16 R20, R176.reuse, R152, R20 ;  /* 0x00000098b014723c */ /* 0x050ff00000041814 */
[C---:B------:R-:W-:Y:S01]  /*6c80*/  HMMA.16816.F32.BF16 R24, R176.reuse, R154, R24 ;  /* 0x0000009ab018723c */ /* 0x040fe20000041818 */
[----:B------:R-:W4:Y:S07]  /*6c90*/  LDSM.16.M88.4 R152, [R205+-0x4000] ;  /* 0xffc00000cd98783b */ /* 0x000f2e0000000200 */
[C---:B-----5:R-:W-:Y:S08]  /*6ca0*/  HMMA.16816.F32.BF16 R28, R176.reuse, R156, R28 ;  /* 0x0000009cb01c723c */ /* 0x060ff0000004181c */
[C---:B------:R-:W-:Y:S01]  /*6cb0*/  HMMA.16816.F32.BF16 R32, R176.reuse, R158, R32 ;  /* 0x0000009eb020723c */ /* 0x040fe20000041820 */
[----:B------:R-:W5:Y:S07]  /*6cc0*/  LDSM.16.M88.4 R156, [R205+-0x3800] ;  /* 0xffc80000cd9c783b */ /* 0x000f6e0000000200 */
[C---:B--2---:R-:W-:Y:S08]  /*6cd0*/  HMMA.16816.F32.BF16 R36, R176.reuse, R160, R36 ;  /* 0x000000a0b024723c */ /* 0x044ff00000041824 */
[C---:B------:R-:W-:Y:S01]  /*6ce0*/  HMMA.16816.F32.BF16 R40, R176.reuse, R162, R40 ;  /* 0x000000a2b028723c */ /* 0x040fe20000041828 */
[----:B------:R-:W2:Y:S07]  /*6cf0*/  LDSM.16.M88.4 R160, [R205+-0x2800] ;  /* 0xffd80000cda0783b */ /* 0x000eae0000000200 */
[C---:B------:R-:W-:Y:S08]  /*6d00*/  HMMA.16816.F32.BF16 R44, R176.reuse, R164, R44 ;  /* 0x000000a4b02c723c */ /* 0x040ff0000004182c */
[C---:B------:R-:W-:Y:S01]  /*6d10*/  HMMA.16816.F32.BF16 R48, R176.reuse, R166, R48 ;  /* 0x000000a6b030723c */ /* 0x040fe20000041830 */
[----:B------:R-:W2:Y:S07]  /*6d20*/  LDSM.16.M88.4 R164, [R205+-0x2000] ;  /* 0xffe00000cda4783b */ /* 0x000eae0000000200 */
[C---:B-1----:R-:W-:Y:S08]  /*6d30*/  HMMA.16816.F32.BF16 R52, R176.reuse, R144, R52 ;  /* 0x00000090b034723c */ /* 0x042ff00000041834 */
[C---:B------:R-:W-:Y:S01]  /*6d40*/  HMMA.16816.F32.BF16 R56, R176.reuse, R146, R56 ;  /* 0x00000092b038723c */ /* 0x040fe20000041838 */
[----:B------:R-:W1:Y:S07]  /*6d50*/  LDSM.16.M88.4 R144, [R205+-0x1800] ;  /* 0xffe80000cd90783b */ /* 0x000e6e0000000200 */
[C---:B---3--:R-:W-:Y:S08]  /*6d60*/  HMMA.16816.F32.BF16 R60, R176.reuse, R148, R60 ;  /* 0x00000094b03c723c */ /* 0x048ff0000004183c */
[----:B------:R-:W-:Y:S01]  /*6d70*/  HMMA.16816.F32.BF16 R64, R176, R150, R64 ;  /* 0x00000096b040723c */ /* 0x000fe20000041840 */
[----:B------:R-:W3:Y:S07]  /*6d80*/  LDSM.16.M88.4 R148, [R205+-0x1000] ;  /* 0xfff00000cd94783b */ /* 0x000eee0000000200 */
[C---:B----4-:R-:W-:Y:S08]  /*6d90*/  HMMA.16816.F32.BF16 R4, R180.reuse, R152, R4 ;  /* 0x00000098b404723c */ /* 0x050ff00000041804 */
[C---:B------:R-:W-:Y:S01]  /*6da0*/  HMMA.16816.F32.BF16 R8, R180.reuse, R154, R8 ;  /* 0x0000009ab408723c */ /* 0x040fe20000041808 */
[----:B------:R-:W4:Y:S07]  /*6db0*/  LDSM.16.M88.4 R152, [R205+-0x800] ;  /* 0xfff80000cd98783b */ /* 0x000f2e0000000200 */
        /* <DEDUP_REMOVED lines=16> */
[C---:B------:R-:W-:Y:S01]  /*6ec0*/  HMMA.16816.F32.BF16 R56, R180.reuse, R150, R56 ;  /* 0x00000096b438723c */ /* 0x040fe20000041838 */
[----:B------:R-:W3:Y:S07]  /*6ed0*/  LDSM.16.M88.4 R148, [R204+0x6800] ;  /* 0x00680000cc94783b */ /* 0x000eee0000000200 */
[C---:B----4-:R-:W-:Y:S08]  /*6ee0*/  HMMA.16816.F32.BF16 R60, R180.reuse, R152, R60 ;  /* 0x00000098b43c723c */ /* 0x050ff0000004183c */
[----:B------:R-:W-:Y:S01]  /*6ef0*/  HMMA.16816.F32.BF16 R64, R180, R154, R64 ;  /* 0x0000009ab440723c */ /* 0x000fe20000041840 */
[----:B------:R-:W4:Y:S07]  /*6f00*/  LDSM.16.M88.4 R152, [R204+0x7000] ;  /* 0x00700000cc98783b */ /* 0x000f2e0000000200 */
[C---:B-----5:R-:W-:Y:S08]  /*6f10*/  HMMA.16816.F32.BF16 R4, R184.reuse, R156, R4 ;  /* 0x0000009cb804723c */ /* 0x060ff00000041804 */
[C---:B------:R-:W-:Y:S01]  /*6f20*/  HMMA.16816.F32.BF16 R8, R184.reuse, R158, R8 ;  /* 0x0000009eb808723c */ /* 0x040fe20000041808 */
[----:B------:R-:W5:Y:S07]  /*6f30*/  LDSM.16.M88.4 R156, [R204+0x7800] ;  /* 0x00780000cc9c783b */ /* 0x000f6e0000000200 */
        /* <DEDUP_REMOVED lines=18> */
[C---:B-----5:R-:W-:Y:S08]  /*7060*/  HMMA.16816.F32.BF16 R60, R184.reuse, R156, R60 ;  /* 0x0000009cb83c723c */ /* 0x060ff0000004183c */
[----:B------:R-:W-:Y:S01]  /*7070*/  HMMA.16816.F32.BF16 R64, R184, R158, R64 ;  /* 0x0000009eb840723c */ /* 0x000fe20000041840 */
        /* <DEDUP_REMOVED lines=30> */
[----:B------:R-:W2:Y:S07]  /*7260*/  LDSM.16.M88.4 R164, [R205] ;  /* 0x00000000cda4783b */ /* 0x000eae0000000200 */
[C---:B-1----:R-:W-:Y:S08]  /*7270*/  HMMA.16816.F32.BF16 R20, R192.reuse, R144, R20 ;  /* 0x00000090c014723c */ /* 0x042ff00000041814 */
[C---:B------:R-:W-:Y:S01]  /*7280*/  HMMA.16816.F32.BF16 R24, R192.reuse, R146, R24 ;  /* 0x00000092c018723c */ /* 0x040fe20000041818 */
[----:B------:R-:W1:Y:S07]  /*7290*/  LDSM.16.M88.4 R144, [R205+0x800] ;  /* 0x00080000cd90783b */ /* 0x000e6e0000000200 */
[C---:B---3--:R-:W-:Y:S08]  /*72a0*/  HMMA.16816.F32.BF16 R28, R192.reuse, R148, R28 ;  /* 0x00000094c01c723c */ /* 0x048ff0000004181c */
[C---:B------:R-:W-:Y:S08]  /*72b0*/  HMMA.16816.F32.BF16 R32, R192.reuse, R150, R32 ;  /* 0x00000096c020723c */ /* 0x040ff00000041820 */
[C---:B----4-:R-:W-:Y:S08]  /*72c0*/  HMMA.16816.F32.BF16 R36, R192.reuse, R152, R36 ;  /* 0x00000098c024723c */ /* 0x050ff00000041824 */
[C---:B------:R-:W-:Y:S08]  /*72d0*/  HMMA.16816.F32.BF16 R40, R192.reuse, R154, R40 ;  /* 0x0000009ac028723c */ /* 0x040ff00000041828 */
[C---:B-----5:R-:W-:Y:S08]  /*72e0*/  HMMA.16816.F32.BF16 R44, R192.reuse, R156, R44 ;  /* 0x0000009cc02c723c */ /* 0x060ff0000004182c */
[C---:B------:R-:W-:Y:S08]  /*72f0*/  HMMA.16816.F32.BF16 R48, R192.reuse, R158, R48 ;  /* 0x0000009ec030723c */ /* 0x040ff00000041830 */
[C---:B--2---:R-:W-:Y:S08]  /*7300*/  HMMA.16816.F32.BF16 R52, R192.reuse, R160, R52 ;  /* 0x000000a0c034723c */ /* 0x044ff00000041834 */
        /* <DEDUP_REMOVED lines=100> */
[----:B--2---:R-:W-:Y:S01]  /*7950*/  FMUL.FTZ R20, R57, c[0x0][0x320] ;  /* 0x0000c80039147a20 */ /* 0x004fe20000410000 */
        /* <DEDUP_REMOVED lines=14> */
[----:B------:R-:W-:Y:S02]  /*7a40*/  FMUL.FTZ R16, R65, c[0x0][0x320] ;  /* 0x0000c80041107a20 */ /* 0x000fe40000410000 */
[----:B------:R-:W-:Y:S01]  /*7a50*/  FMUL.FTZ R66, R66, c[0x0][0x320] ;  /* 0x0000c80042427a20 */ /* 0x000fe20000410000 */
[----:B------:R-:W1:Y:S01]  /*7a60*/  MUFU.TANH R31, R31 ;  /* 0x0000001f001f7308 */ /* 0x000e620000002400 */
[----:B------:R-:W-:Y:S09]  /*7a70*/  FMUL.FTZ R67, R67, c[0x0][0x320] ;  /* 0x0000c80043437a20 */ /* 0x000ff20000410000 */
[----:B------:R2:W1:Y:S10]  /*7a80*/  MUFU.TANH R27, R32 ;  /* 0x00000020001b7308 */ /* 0x0004740000002400 */
[----:B------:R-:W1:Y:S10]  /*7a90*/  MUFU.TANH R33, R33 ;  /* 0x0000002100217308 */ /* 0x000e740000002400 */
[----:B------:R-:W1:Y:S10]  /*7aa0*/  MUFU.TANH R34, R34 ;  /* 0x0000002200227308 */ /* 0x000e740000002400 */
[----:B------:R-:W1:Y:S10]  /*7ab0*/  MUFU.TANH R35, R35 ;  /* 0x0000002300237308 */ /* 0x000e740000002400 */
        /* <DEDUP_REMOVED lines=33> */
[----:B--234-:R-:W-:Y:S01]  /*7cd0*/  IMAD.MOV.U32 R221, RZ, RZ, RZ ;  /* 0x000000ffffdd7224 */ /* 0x01cfe200078e00ff */
[----:B------:R-:W2:Y:S01]  /*7ce0*/  LDL R2, [R1+0x14] ;  /* 0x0000140001027983 */ /* 0x000ea20000100800 */
[----:B------:R-:W-:Y:S02]  /*7cf0*/  IMAD.SHL.U32 R24, R241, 0x2, RZ ;  /* 0x00000002f1187824 */ /* 0x000fe400078e00ff */
[----:B------:R-:W-:Y:S01]  /*7d00*/  IMAD.SHL.U32 R22, R228, 0x2, RZ ;  /* 0x00000002e4167824 */ /* 0x000fe200078e00ff */
[----:B------:R-:W3:Y:S04]  /*7d10*/  LDL R0, [R1+0x10] ;  /* 0x0000100001007983 */ /* 0x000ee80000100800 */
[----:B------:R-:W4:Y:S04]  /*7d20*/  LDL.64 R224, [R1+0x20] ;  /* 0x0000200001e07983 */ /* 0x000f280000100a00 */
[----:B------:R-:W5:Y:S04]  /*7d30*/  LDL R201, [R1+0x34] ;  /* 0x0000340001c97983 */ /* 0x000f680000100800 */
[----:B------:R-:W4:Y:S04]  /*7d40*/  LDL.64 R202, [R1+0x18] ;  /* 0x0000180001ca7983 */ /* 0x000f280000100a00 */
[----:B------:R-:W5:Y:S01]  /*7d50*/  LDL R200, [R1+0x30] ;  /* 0x0000300001c87983 */ /* 0x000f620000100800 */
[----:B--2---:R-:W-:Y:S05]  /*7d60*/  IMAD R2, R226, 0x80, R2 ;  /* 0x00000080e2027824 */ /* 0x004fea00078e0202 */
[----:B---3--:R-:W-:Y:S05]  /*7d70*/  IADD3 R2, R2, -0x80, R0 ;  /* 0xffffff8002027810 */ /* 0x008fea0007ffe000 */
[----:B------:R-:W-:Y:S04]  /*7d80*/  @P3 IMAD.HI.U32 R3, R2, c[0x0][0x2bc], RZ ;  /* 0x0000af0002033a27 */ /* 0x000fe800078e00ff */
[----:B------:R-:W-:Y:S01]  /*7d90*/  IMAD.MOV.U32 R0, RZ, RZ, R2 ;  /* 0x000000ffff007224 */ /* 0x000fe200078e0002 */
[----:B------:R-:W-:Y:S04]  /*7da0*/  @P3 SHF.R.U32.HI R0, RZ, c[0x0][0x2c0], R3 ;  /* 0x0000b000ff003a19 */ /* 0x000fe80000011603 */
[C---:B----4-:R-:W-:Y:S04]  /*7db0*/  @!P1 IADD3 R3, P0, R0.reuse, R224, RZ ;  /* 0x000000e000039210 */ /* 0x050fe80007f1e0ff */
[----:B-----5:R-:W-:Y:S01]  /*7dc0*/  @!P1 LEA.HI.X.SX32 R5, R0, R201, 0x1, P0 ;  /* 0x000000c900059211 */ /* 0x020fe200000f0eff */
[----:B------:R-:W-:Y:S01]  /*7dd0*/  IMAD.MOV R0, RZ, RZ, -R0 ;  /* 0x000000ffff007224 */ /* 0x000fe200078e0a00 */
[C---:B------:R-:W-:Y:S02]  /*7de0*/  @!P1 LEA R4, P0, R3.reuse, c[0x0][0x2a0], 0x2 ;  /* 0x0000a80003049a11 */ /* 0x040fe400078010ff */
[----:B------:R-:W-:Y:S01]  /*7df0*/  SHF.R.S32.HI R201, RZ, 0x1f, R241 ;  /* 0x0000001fffc97819 */ /* 0x000fe200000114f1 */
[----:B------:R-:W-:Y:S01]  /*7e00*/  IMAD R222, R0, c[0x0][0x2b8], R2 ;  /* 0x0000ae0000de7a24 */ /* 0x000fe200078e0202 */
[----:B------:R-:W-:Y:S02]  /*7e10*/  @!P1 LEA.HI.X R5, R3, c[0x0][0x2a4], R5, 0x2, P0 ;  /* 0x0000a90003059a11 */ /* 0x000fe400000f1405 */
[----:B------:R-:W-:Y:S01]  /*7e20*/  SHF.L.U64.HI R6, R241, 0x1, R201 ;  /* 0x00000001f1067819 */ /* 0x000fe200000102c9 */
[----:B------:R-:W-:Y:S01]  /*7e30*/  IMAD.WIDE.U32 R2, R222, c[0x0][0x1e0], RZ ;  /* 0x00007800de027a25 */ /* 0x000fe200078e00ff */
[----:B------:R-:W-:Y:S01]  /*7e40*/  SHF.R.S32.HI R0, RZ, 0x1f, R222 ;  /* 0x0000001fff007819 */ /* 0x000fe200000114de */
[----:B------:R-:W2:Y:S04]  /*7e50*/  @!P1 LDG.E R221, [R4.64] ;  /* 0x0000000604dd9981 */ /* 0x000ea8000c1e1900 */
[----:B------:R-:W-:Y:S04]  /*7e60*/  IMAD R0, R0, c[0x0][0x1e0], RZ ;  /* 0x0000780000007a24 */ /* 0x000fe800078e02ff */
[----:B------:R-:W-:Y:S04]  /*7e70*/  IMAD R0, R222, c[0x0][0x1e4], R0 ;  /* 0x00007900de007a24 */ /* 0x000fe800078e0200 */
        /* <DEDUP_REMOVED lines=8> */
[----:B------:R-:W-:Y:S02]  /*7f00*/  SHF.R.S32.HI R200, RZ, 0x1f, R228 ;  /* 0x0000001fffc87819 */ /* 0x000fe400000114e4 */
[----:B------:R-:W-:Y:S02]  /*7f10*/  LEA.HI.X R0, R0, c[0x0][0x1cc], R2, 0x1, P0 ;  /* 0x0000730000007a11 */ /* 0x000fe400000f0c02 */
[----:B------:R-:W-:Y:S01]  /*7f20*/  SHF.L.U64.HI R5, R228, 0x1, R200 ;  /* 0x00000001e4057819 */ /* 0x000fe200000102c8 */
[----:B------:R-:W-:-:S05]  /*7f30*/  BRA.DIV ~URZ, `(.L_x_475) ;  /* 0x0000ab527f007947 */ /* 0x000fca000b800000 */
[----:B------:R2:W3:Y:S02]  /*7f40*/  SHFL.IDX PT, R7, R0, RZ, 0x181f ;  /* 0x00181fff00077589 */ /* 0x0004e400000e0000 */
.L_x_526:
[----:B------:R-:W-:-:S05]  /*7f50*/  BRA.DIV ~URZ, `(.L_x_476) ;  /* 0x0000aba27f007947 */ /* 0x000fca000b800000 */
[----:B------:R-:W4:Y:S01]  /*7f60*/  SHFL.IDX PT, R2, R4, RZ, 0x181f ;  /* 0x00181fff04027589 */ /* 0x000f2200000e0000 */
[----:B------:R-:W-:Y:S02]  /*7f70*/  ISETP.GE.AND P2, PT, R228, c[0x0][0x1d4], PT ;  /* 0x00007500e4007a0c */ /* 0x000fe40003f46270 */
[----:B------:R-:W-:Y:S01]  /*7f80*/  ISETP.GE.AND P0, PT, R241, c[0x0][0x1d4], PT ;  /* 0x00007500f1007a0c */ /* 0x000fe20003f06270 */
[----:B------:R-:W5:Y:S04]  /*7f90*/  SHFL.IDX PT, R10, R4, 0x1, 0x181f ;  /* 0x00381f00040a7f89 */ /* 0x000f6800000e0000 */
[----:B------:R-:W2:Y:S04]  /*7fa0*/  SHFL.IDX PT, R11, R0, 0x1, 0x181f ;  /* 0x00381f00000b7f89 */ /* 0x000ea800000e0000 */
[----:B------:R-:W3:Y:S04]  /*7fb0*/  SHFL.IDX PT, R14, R4, 0x2, 0x181f ;  /* 0x00581f00040e7f89 */ /* 0x000ee800000e0000 */
[----:B------:R-:W1:Y:S01]  /*7fc0*/  SHFL.IDX PT, R15, R0, 0x2, 0x181f ;  /* 0x00581f00000f7f89 */ /* 0x000e6200000e0000 */
[C---:B----4-:R-:W-:Y:S02]  /*7fd0*/  IADD3 R8, P6, R2.reuse, R22, RZ ;  /* 0x0000001602087210 */ /* 0x050fe40007fde0ff */
[----:B------:R-:W-:Y:S03]  /*7fe0*/  IADD3 R2, P5, R2, R24, RZ ;  /* 0x0000001802027210 */ /* 0x000fe60007fbe0ff */
[C-C-:B---3--:R-:W-:Y:S01]  /*7ff0*/  IMAD.X R9, R7.reuse, 0x1, R5.reuse, P6 ;  /* 0x0000000107097824 */ /* 0x148fe200030e0605 */
[C---:B-----5:R-:W-:Y:S01]  /*8000*/  IADD3 R12, P6, R10.reuse, R22, RZ ;  /* 0x000000160a0c7210 */ /* 0x060fe20007fde0ff */
[--C-:B------:R-:W-:Y:S01]  /*8010*/  IMAD.X R3, R7, 0x1, R6.reuse, P5 ;  /* 0x0000000107037824 */ /* 0x100fe200028e0606 */
[----:B------:R-:W-:Y:S02]  /*8020*/  IADD3 R10, P5, R10, R24, RZ ;  /* 0x000000180a0a7210 */ /* 0x000fe40007fbe0ff */
[----:B------:R3:W-:Y:S01]  /*8030*/  LDGSTS.E.BYPASS.LTC128B.128 [R219+0x8100], [R8.64], !P2 ;  /* 0x0810000008db7fae */ /* 0x0007e2000d101d46 */
[C-C-:B--2---:R-:W-:Y:S01]  /*8040*/  IMAD.X R13, R11.reuse, 0x1, R5.reuse, P6 ;  /* 0x000000010b0d7824 */ /* 0x144fe200030e0605 */
[----:B------:R-:W-:Y:S01]  /*8050*/  SEL R7, RZ, 0x10, P0 ;  /* 0x00000010ff077807 */ /* 0x000fe20000000000 */
[--C-:B------:R-:W-:Y:S01]  /*8060*/  IMAD.X R11, R11, 0x1, R6.reuse, P5 ;  /* 0x000000010b0b7824 */ /* 0x100fe200028e0606 */
[----:B------:R2:W-:Y:S04]  /*8070*/  LDGSTS.E.BYPASS.LTC128B.128 [R219+0xc100], [R2.64], !P0 ;  /* 0x0c10000002db7fae */ /* 0x0005e8000c101d46 */
[----:B------:R4:W-:Y:S04]  /*8080*/  LDGSTS.E.BYPASS.LTC128B.128 [R219+0x9100], [R12.64], !P2 ;  /* 0x091000000cdb7fae */ /* 0x0009e8000d101d46 */
[----:B------:R5:W-:Y:S01]  /*8090*/  LDGSTS.E.BYPASS.LTC128B.128 [R219+0xd100], [R10.64], !P0 ;  /* 0x0d1000000adb7fae */ /* 0x000be2000c101d46 */
[C---:B---3--:R-:W-:Y:S02]  /*80a0*/  IADD3 R8, P6, R14.reuse, R22, RZ ;  /* 0x000000160e087210 */ /* 0x048fe40007fde0ff */
[----:B--2---:R-:W-:Y:S03]  /*80b0*/  IADD3 R2, P5, R14, R24, RZ ;  /* 0x000000180e027210 */ /* 0x004fe60007fbe0ff */
[C---:B-1----:R-:W-:Y:S02]  /*80c0*/  IMAD.X R9, R15.reuse, 0x1, R5, P6 ;  /* 0x000000010f097824 */ /* 0x042fe400030e0605 */
[----:B------:R-:W-:Y:S03]  /*80d0*/  IMAD.X R3, R15, 0x1, R6, P5 ;  /* 0x000000010f037824 */ /* 0x000fe600028e0606 */
[----:B------:R1:W-:Y:S04]  /*80e0*/  LDGSTS.E.BYPASS.LTC128B.128 [R219+0xa100], [R8.64], !P2 ;  /* 0x0a10000008db7fae */ /* 0x0003e8000d101d46 */
[----:B-----5:R4:W2:Y:S04]  /*80f0*/  SHFL.IDX PT, R10, R0, 0x3, 0x181f ;  /* 0x00781f00000a7f89 */ /* 0x0208a800000e0000 */
[----:B------:R4:W3:Y:S04]  /*8100*/  SHFL.IDX PT, R0, R4, 0x3, 0x181f ;  /* 0x00781f0004007f89 */ /* 0x0008e800000e0000 */
[----:B------:R4:W-:Y:S01]  /*8110*/  LDGSTS.E.BYPASS.LTC128B.128 [R219+0xe100], [R2.64], !P0 ;  /* 0x0e10000002db7fae */ /* 0x0009e2000c101d46 */
[----:B-1----:R-:W-:Y:S04]  /*8120*/  SEL R8, RZ, 0x10, P2 ;  /* 0x00000010ff087807 */ /* 0x002fe80001000000 */
.L_x_527:
[----:B----4-:R-:W-:Y:S02]  /*8130*/  IADD3 R4, -R8, 0x10, RZ ;  /* 0x0000001008047810 */ /* 0x010fe40007ffe1ff */
[C---:B------:R-:W-:Y:S02]  /*8140*/  IADD3 R2, -R7.reuse, 0x10, RZ ;  /* 0x0000001007027810 */ /* 0x040fe40007ffe1ff */
[----:B------:R-:W-:Y:S02]  /*8150*/  LOP3.LUT R4, R4, 0xf, RZ, 0xc0, !PT ;  /* 0x0000000f04047812 */ /* 0x000fe400078ec0ff */
[----:B------:R-:W-:Y:S02]  /*8160*/  ISETP.NE.U32.AND P6, PT, R8, RZ, PT ;  /* 0x000000ff0800720c */ /* 0x000fe40003fc5070 */
[----:B---3--:R-:W-:Y:S02]  /*8170*/  IADD3 R4, P2, P0, R4, R0, R22 ;  /* 0x0000000004047210 */ /* 0x008fe4000785e016 */
        /* <DEDUP_REMOVED lines=10> */
.L_x_474:
[----:B--234-:R-:W-:Y:S05]  /*8220*/  BSYNC B0 ;  /* 0x0000000000007941 */ /* 0x01cfea0003800000 */
.L_x_473:
[----:B-1----:R-:W2:Y:S01]  /*8230*/  LDL R4, [R1+0x3c] ;  /* 0x00003c0001047983 */ /* 0x002ea20000100800 */
[----:B------:R-:W-:Y:S03]  /*8240*/  MOV R0, 0xffffff80 ;  /* 0xffffff8000007802 */ /* 0x000fe60000000f00 */
[----:B------:R-:W2:Y:S02]  /*8250*/  LDL R3, [R1+0x48] ;  /* 0x0000480001037983 */ /* 0x000ea40000100800 */
[----:B------:R-:W-:Y:S02]  /*8260*/  IMAD R0, R226, R0, 0x1 ;  /* 0x00000001e2007424 */ /* 0x000fe400078e0200 */
[----:B------:R-:W3:Y:S04]  /*8270*/  LDL R2, [R1+0x4c] ;  /* 0x00004c0001027983 */ /* 0x000ee80000100800 */
[----:B------:R-:W0:Y:S01]  /*8280*/  LDGDEPBAR ;  /* 0x00000000000079af */ /* 0x000e220000000000 */
[----:B--2---:R-:W-:Y:S02]  /*8290*/  IADD3 R4, R3, R4, RZ ;  /* 0x0000000403047210 */ /* 0x004fe40007ffe0ff */
[----:B------:R-:W-:Y:S02]  /*82a0*/  MOV R3, c[0x0][0x2ac] ;  /* 0x0000ab0000037a02 */ /* 0x000fe40000000f00 */
[----:B---3--:R-:W-:Y:S01]  /*82b0*/  IADD3 R0, -R2, R0, RZ ;  /* 0x0000000002007210 */ /* 0x008fe20007ffe1ff */
[----:B------:R-:W-:Y:S04]  /*82c0*/  @P4 IMAD.HI.U32 R2, R4, c[0x0][0x2c8], RZ ;  /* 0x0000b20004024a27 */ /* 0x000fe800078e00ff */
[----:B------:R-:W-:Y:S01]  /*82d0*/  IMAD R0, R3, c[0x0][0x1d0], R0 ;  /* 0x0000740003007a24 */ /* 0x000fe200078e0200 */
[----:B------:R-:W-:Y:S04]  /*82e0*/  @P4 SHF.R.U32.HI R4, RZ, c[0x0][0x2cc], R2 ;  /* 0x0000b300ff044a19 */ /* 0x000fe80000011602 */
[----:B------:R-:W-:Y:S01]  /*82f0*/  IADD3 R5, R0, -c[0x0][0x168], RZ ;  /* 0x80005a0000057a10 */ /* 0x000fe20007ffe0ff */
[----:B------:R-:W-:-:S05]  /*8300*/  BRA.DIV ~URZ, `(.L_x_477) ;  /* 0x0000ad227f007947 */ /* 0x000fca000b800000 */
[----:B------:R1:W2:Y:S02]  /*8310*/  SHFL.IDX PT, R0, R4, RZ, 0x1c1f ;  /* 0x001c1fff04007589 */ /* 0x0002a400000e0000 */
.L_x_528:
[----:B--2---:R-:W-:Y:S05]  /*8320*/  IMAD.IADD R0, R5, 0x1, R0 ;  /* 0x0000000105007824 */ /* 0x004fea00078e0200 */
[C---:B------:R-:W-:Y:S02]  /*8330*/  ISETP.GT.AND P6, PT, R0.reuse, RZ, PT ;  /* 0x000000ff0000720c */ /* 0x040fe40003fc4270 */
[C---:B------:R-:W-:Y:S02]  /*8340*/  ISETP.GT.AND P5, PT, R0.reuse, 0x1, PT ;  /* 0x000000010000780c */ /* 0x040fe40003fa4270 */
[C---:B------:R-:W-:Y:S02]  /*8350*/  ISETP.GT.AND P2, PT, R0.reuse, 0x8, PT ;  /* 0x000000080000780c */ /* 0x040fe40003f44270 */
[C---:B------:R-:W-:Y:S02]  /*8360*/  ISETP.GT.AND P0, PT, R0.reuse, 0x9, PT ;  /* 0x000000090000780c */ /* 0x040fe40003f04270 */
[----:B------:R-:W-:Y:S02]  /*8370*/  FSEL R6, R163, -INF , P6 ;  /* 0xff800000a3067808 */ /* 0x000fe40003000000 */
[----:B------:R-:W-:Y:S02]  /*8380*/  ISETP.GT.AND P6, PT, R0, 0x10, PT ;  /* 0x000000100000780c */ /* 0x000fe40003fc4270 */
[----:B------:R-:W-:Y:S02]  /*8390*/  FSEL R8, R162, -INF , P5 ;  /* 0xff800000a2087808 */ /* 0x000fe40002800000 */
        /* <DEDUP_REMOVED lines=12> */
[----:B------:R-:W-:Y:S02]  /*8460*/  ISETP.GT.AND P0, PT, R0, 0x29, PT ;  /* 0x000000290000780c */ /* 0x000fe40003f04270 */
[----:B------:R-:W-:Y:S02]  /*8470*/  FSEL R152, R152, -INF , P6 ;  /* 0xff80000098987808 */ /* 0x000fe40003000000 */
[----:B------:R-:W-:Y:S02]  /*8480*/  ISETP.GT.AND P6, PT, R0, 0x30, PT ;  /* 0x000000300000780c */ /* 0x000fe40003fc4270 */
        /* <DEDUP_REMOVED lines=9> */
[C---:B------:R-:W-:Y:S02]  /*8520*/  ISETP.GT.AND P5, PT, R0.reuse, 0x41, PT ;  /* 0x000000410000780c */ /* 0x040fe40003fa4270 */
[----:B------:R-:W-:Y:S02]  /*8530*/  FSEL R164, R27, -INF , P2 ;  /* 0xff8000001ba47808 */ /* 0x000fe40001000000 */
[C---:B------:R-:W-:Y:S02]  /*8540*/  ISETP.GT.AND P2, PT, R0.reuse, 0x48, PT ;  /* 0x000000480000780c */ /* 0x040fe40003f44270 */
[----:B------:R-:W-:Y:S02]  /*8550*/  FSEL R165, R33, -INF , P0 ;  /* 0xff80000021a57808 */ /* 0x000fe40000000000 */
[----:B------:R-:W-:Y:S02]  /*8560*/  ISETP.GT.AND P0, PT, R0, 0x49, PT ;  /* 0x000000490000780c */ /* 0x000fe40003f04270 */
[----:B------:R-:W-:Y:S02]  /*8570*/  FSEL R170, R26, -INF , P6 ;  /* 0xff8000001aaa7808 */ /* 0x000fe40003000000 */
[C---:B------:R-:W-:Y:S02]  /*8580*/  ISETP.GT.AND P6, PT, R0.reuse, 0x50, PT ;  /* 0x000000500000780c */ /* 0x040fe40003fc4270 */
        /* <DEDUP_REMOVED lines=23> */
[----:B------:R-:W-:Y:S02]  /*8700*/  FSEL R237, R18, -INF , P5 ;  /* 0xff80000012ed7808 */ /* 0x000fe40002800000 */
[----:B------:R-:W-:Y:S02]  /*8710*/  FSEL R236, R17, -INF , P2 ;  /* 0xff80000011ec7808 */ /* 0x000fe40001000000 */
[----:B------:R-:W-:Y:S01]  /*8720*/  FSEL R235, R16, -INF , P0 ;  /* 0xff80000010eb7808 */ /* 0x000fe20000000000 */
[----:B------:R-:W-:-:S05]  /*8730*/  BRA.DIV ~URZ, `(.L_x_478) ;  /* 0x0000a9627f007947 */ /* 0x000fca000b800000 */
[----:B------:R-:W-:Y:S01]  /*8740*/  FMNMX.FTZ R2, R6, R69, !PT ;  /* 0x0000004506027209 */ /* 0x000fe20007810000 */
[----:B------:R-:W2:Y:S03]  /*8750*/  SHFL.IDX PT, R0, R4, 0x1, 0x1c1f ;  /* 0x003c1f0004007f89 */ /* 0x000ea600000e0000 */
[----:B------:R-:W-:Y:S04]  /*8760*/  FMNMX.FTZ R2, R8, R2, !PT ;  /* 0x0000000208027209 */ /* 0x000fe80007810000 */
[----:B------:R-:W-:Y:S04]  /*8770*/  FMNMX.FTZ R2, R9, R2, !PT ;  /* 0x0000000209027209 */ /* 0x000fe80007810000 */
[----:B------:R-:W-:Y:S04]  /*8780*/  FMNMX.FTZ R2, R13, R2, !PT ;  /* 0x000000020d027209 */ /* 0x000fe80007810000 */
[----:B------:R-:W-:Y:S04]  /*8790*/  FMNMX.FTZ R2, R32, R2, !PT ;  /* 0x0000000220027209 */ /* 0x000fe80007810000 */
[----:B------:R-:W-:Y:S04]  /*87a0*/  FMNMX.FTZ R2, R40, R2, !PT ;  /* 0x0000000228027209 */ /* 0x000fe80007810000 */
[----:B------:R-:W-:Y:S01]  /*87b0*/  FMNMX.FTZ R2, R41, R2, !PT ;  /* 0x0000000229027209 */ /* 0x000fe20007810000 */
[----:B--2---:R-:W-:Y:S03]  /*87c0*/  IMAD.IADD R0, R5, 0x1, R0 ;  /* 0x0000000105007824 */ /* 0x004fe600078e0200 */
[----:B------:R-:W-:Y:S02]  /*87d0*/  FMNMX.FTZ R2, R49, R2, !PT ;  /* 0x0000000231027209 */ /* 0x000fe40007810000 */
[C---:B------:R-:W-:Y:S02]  /*87e0*/  ISETP.GT.AND P2, PT, R0.reuse, RZ, PT ;  /* 0x000000ff0000720c */ /* 0x040fe40003f44270 */
[C---:B------:R-:W-:Y:S02]  /*87f0*/  ISETP.GT.AND P0, PT, R0.reuse, 0x1, PT ;  /* 0x000000010000780c */ /* 0x040fe40003f04270 */
[----:B------:R-:W-:Y:S02]  /*8800*/  FSEL R7, R169, -INF , P2 ;  /* 0xff800000a9077808 */ /* 0x000fe40001000000 */
[----:B------:R-:W-:Y:S02]  /*8810*/  ISETP.GT.AND P2, PT, R0, 0x8, PT ;  /* 0x000000080000780c */ /* 0x000fe40003f44270 */
[----:B------:R-:W-:Y:S02]  /*8820*/  FSEL R12, R168, -INF , P0 ;  /* 0xff800000a80c7808 */ /* 0x000fe40000000000 */
[----:B-1----:R-:W-:Y:S02]  /*8830*/  FMNMX.FTZ R4, R7, R70, !PT ;  /* 0x0000004607047209 */ /* 0x002fe40007810000 */
[----:B------:R-:W-:Y:S02]  /*8840*/  ISETP.GT.AND P0, PT, R0, 0x9, PT ;  /* 0x000000090000780c */ /* 0x000fe40003f04270 */
[----:B------:R-:W-:Y:S02]  /*8850*/  FSEL R11, R166, -INF , P2 ;  /* 0xff800000a60b7808 */ /* 0x000fe40001000000 */
[----:B------:R-:W-:Y:S02]  /*8860*/  FMNMX.FTZ R4, R12, R4, !PT ;  /* 0x000000040c047209 */ /* 0x000fe40007810000 */
[C---:B------:R-:W-:Y:S02]  /*8870*/  ISETP.GT.AND P2, PT, R0.reuse, 0x10, PT ;  /* 0x000000100000780c */ /* 0x040fe40003f44270 */
[----:B------:R-:W-:Y:S02]  /*8880*/  FSEL R10, R167, -INF , P0 ;  /* 0xff800000a70a7808 */ /* 0x000fe40000000000 */
[----:B------:R-:W-:Y:S02]  /*8890*/  FMNMX.FTZ R4, R11, R4, !PT ;  /* 0x000000040b047209 */ /* 0x000fe40007810000 */
[----:B------:R-:W-:Y:S02]  /*88a0*/  ISETP.GT.AND P0, PT, R0, 0x11, PT ;  /* 0x000000110000780c */ /* 0x000fe40003f04270 */
        /* <DEDUP_REMOVED lines=20> */
[C---:B------:R-:W-:Y:S02]  /*89f0*/  ISETP.GT.AND P0, PT, R0.reuse, 0x29, PT ;  /* 0x000000290000780c */ /* 0x040fe40003f04270 */
        /* <DEDUP_REMOVED lines=83> */
[----:B------:R-:W-:Y:S02]  /*8f30*/  FSEL R225, R67, -INF , P0 ;  /* 0xff80000043e17808 */ /* 0x000fe40000000000 */
[----:B------:R-:W-:Y:S01]  /*8f40*/  FMNMX.FTZ R4, R227, R4, !PT ;  /* 0x00000004e3047209 */ /* 0x000fe20007810000 */
[----:B------:R-:W1:Y:S03]  /*8f50*/  SHFL.BFLY PT, R68, R0, 0x2, 0x1f ;  /* 0x0c401f0000447f89 */ /* 0x000e6600000e0000 */
[----:B------:R-:W-:Y:S05]  /*8f60*/  FMNMX.FTZ R4, R225, R4, !PT ;  /* 0x00000004e1047209 */ /* 0x000fea0007810000 */
[----:B------:R-:W2:Y:S01]  /*8f70*/  SHFL.BFLY PT, R2, R4, 0x2, 0x1f ;  /* 0x0c401f0004027f89 */ /* 0x000ea200000e0000 */
[----:B-1----:R-:W-:Y:S07]  /*8f80*/  FMNMX.FTZ R68, R68, R0, !PT ;  /* 0x0000000044447209 */ /* 0x002fee0007810000 */
[----:B------:R-:W1:Y:S01]  /*8f90*/  SHFL.BFLY PT, R3, R68, 0x1, 0x1f ;  /* 0x0c201f0044037f89 */ /* 0x000e6200000e0000 */
[----:B--2---:R-:W-:Y:S07]  /*8fa0*/  FMNMX.FTZ R4, R4, R2, !PT ;  /* 0x0000000204047209 */ /* 0x004fee0007810000 */
[----:B------:R2:W3:Y:S01]  /*8fb0*/  SHFL.BFLY PT, R0, R4, 0x1, 0x1f ;  /* 0x0c201f0004007f89 */ /* 0x0004e200000e0000 */
[----:B-1----:R-:W-:Y:S07]  /*8fc0*/  FMNMX.FTZ R68, R68, R3, !PT ;  /* 0x0000000344447209 */ /* 0x002fee0007810000 */
.L_x_529:
[C---:B------:R-:W-:Y:S01]  /*8fd0*/  FMUL.FTZ R148, R68.reuse, c[0x0][0x2d0] ;  /* 0x0000b40044947a20 */ /* 0x040fe20000410000 */
[----:B------:R-:W-:Y:S01]  /*8fe0*/  FSETP.NEU.FTZ.AND P0, PT, R68, -INF , PT ;  /* 0xff8000004400780b */ /* 0x000fe20003f1d000 */
[----:B------:R-:W-:Y:S01]  /*8ff0*/  WARPSYNC 0xffffffff ;  /* 0xffffffff00007948 */ /* 0x000fe20003800000 */
[----:B---3--:R-:W-:Y:S01]  /*9000*/  FMNMX.FTZ R3, R0, R4, !PT ;  /* 0x0000000400037209 */ /* 0x008fe20007810000 */
[----:B------:R-:W-:Y:S01]  /*9010*/  LDSM.16.MT88.4 R20, [R209] ;  /* 0x00000000d114783b */ /* 0x000fe20000004200 */
[----:B------:R-:W-:Y:S03]  /*9020*/  FSEL R148, R148, RZ, P0 ;  /* 0x000000ff94947208 */ /* 0x000fe60000000000 */
[----:B------:R-:W-:Y:S02]  /*9030*/  FMUL.FTZ R149, R3, c[0x0][0x2d0] ;  /* 0x0000b40003957a20 */ /* 0x000fe40000410000 */
[--C-:B------:R-:W-:Y:S02]  /*9040*/  FFMA.FTZ R2, R6, c[0x0][0x2d0], -R148.reuse ;  /* 0x0000b40006027a23 */ /* 0x100fe40000010894 */
[--C-:B------:R-:W-:Y:S01]  /*9050*/  FFMA.FTZ R5, R13, c[0x0][0x2d0], -R148.reuse ;  /* 0x0000b4000d057a23 */ /* 0x100fe20000010894 */
[----:B------:R-:W-:Y:S01]  /*9060*/  LDSM.16.MT88.4 R28, [R208] ;  /* 0x00000000d01c783b */ /* 0x000fe20000004200 */
[----:B------:R1:W-:Y:S01]  /*9070*/  MUFU.EX2 R246, R2 ;  /* 0x0000000200f67308 */ /* 0x0003e20000000800 */
[--C-:B------:R-:W-:Y:S06]  /*9080*/  FFMA.FTZ R32, R32, c[0x0][0x2d0], -R148.reuse ;  /* 0x0000b40020207a23 */ /* 0x100fec0000010894 */
[----:B------:R-:W-:Y:S03]  /*9090*/  LDSM.16.MT88.4 R36, [R213] ;  /* 0x00000000d524783b */ /* 0x000fe60000004200 */
[----:B------:R-:W-:Y:S05]  /*90a0*/  MUFU.EX2 R33, R5 ;  /* 0x0000000500217308 */ /* 0x000fea0000000800 */
[----:B------:R-:W-:Y:S05]  /*90b0*/  LDSM.16.MT88.4 R44, [R207+0x4000] ;  /* 0x00400000cf2c783b */ /* 0x000fea0000004200 */
[----:B------:R-:W-:Y:S03]  /*90c0*/  MUFU.EX2 R251, R32 ;  /* 0x0000002000fb7308 */ /* 0x000fe60000000800 */
[----:B------:R-:W-:Y:S01]  /*90d0*/  LDSM.16.MT88.4 R52, [R209+0x4000] ;  /* 0x00400000d134783b */ /* 0x000fe20000004200 */
[--C-:B-1----:R-:W-:Y:S06]  /*90e0*/  FFMA.FTZ R2, R8, c[0x0][0x2d0], -R148.reuse ;  /* 0x0000b40008027a23 */ /* 0x102fec0000010894 */
[----:B------:R1:W3:Y:S01]  /*90f0*/  MUFU.EX2 R43, R2 ;  /* 0x00000002002b7308 */ /* 0x0002e20000000800 */
[----:B------:R-:W-:Y:S01]  /*9100*/  LDSM.16.MT88.4 R60, [R208+0x4000] ;  /* 0x00400000d03c783b */ /* 0x000fe20000004200 */
[--C-:B-1----:R-:W-:Y:S08]  /*9110*/  FFMA.FTZ R2, R9, c[0x0][0x2d0], -R148.reuse ;  /* 0x0000b40009027a23 */ /* 0x102ff00000010894 */
[----:B------:R1:W4:Y:S02]  /*9120*/  MUFU.EX2 R35, R2 ;  /* 0x0000000200237308 */ /* 0x0003240000000800 */
[----:B-1----:R-:W-:Y:S02]  /*9130*/  FSEL R2, R68, RZ, P0 ;  /* 0x000000ff44027208 */ /* 0x002fe40000000000 */
[----:B------:R-:W-:Y:S02]  /*9140*/  FSETP.NEU.FTZ.AND P0, PT, R3, -INF , PT ;  /* 0xff8000000300780b */ /* 0x000fe40003f1d000 */
[----:B---3--:R-:W-:Y:S01]  /*9150*/  F2FP.BF16.PACK_AB R144, R43, R246 ;  /* 0x000000f62b90723e */ /* 0x008fe200000010ff */
[----:B------:R-:W-:Y:S01]  /*9160*/  FADD.FTZ R0, -R2, R69 ;  /* 0x0000004502007221 */ /* 0x000fe20000010100 */
[----:B------:R-:W-:Y:S01]  /*9170*/  FSEL R149, R149, RZ, P0 ;  /* 0x000000ff95957208 */ /* 0x000fe20000000000 */
[--C-:B------:R-:W-:Y:S01]  /*9180*/  FFMA.FTZ R69, R152, c[0x0][0x2d0], -R148.reuse ;  /* 0x0000b40098457a23 */ /* 0x100fe20000010894 */
[----:B----4-:R-:W-:Y:S01]  /*9190*/  F2FP.BF16.PACK_AB R146, R33, R35 ;  /* 0x000000232192723e */ /* 0x010fe200000010ff */
[----:B------:R-:W-:Y:S02]  /*91a0*/  FMUL.FTZ R0, R0, c[0x0][0x2d0] ;  /* 0x0000b40000007a20 */ /* 0x000fe40000410000 */
[--C-:B------:R-:W-:Y:S02]  /*91b0*/  FFMA.FTZ R48, R48, c[0x0][0x2d0], -R149.reuse ;  /* 0x0000b40030307a23 */ /* 0x100fe40000010895 */
[----:B------:R1:W3:Y:S01]  /*91c0*/  MUFU.EX2 R2, R0 ;  /* 0x0000000000027308 */ /* 0x0002e20000000800 */
[--C-:B--2---:R-:W-:Y:S09]  /*91d0*/  FFMA.FTZ R4, R10, c[0x0][0x2d0], -R149.reuse ;  /* 0x0000b4000a047a23 */ /* 0x104ff20000010895 */
[----:B------:R2:W-:Y:S10]  /*91e0*/  MUFU.EX2 R247, R48 ;  /* 0x0000003000f77308 */ /* 0x0005f40000000800 */
[----:B------:R4:W-:Y:S01]  /*91f0*/  MUFU.EX2 R42, R4 ;  /* 0x00000004002a7308 */ /* 0x0009e20000000800 */
[--C-:B-1----:R-:W-:Y:S02]  /*9200*/  FFMA.FTZ R0, R7, c[0x0][0x2d0], -R149.reuse ;  /* 0x0000b40007007a23 */ /* 0x102fe40000010895 */
[C---:B---3--:R-:W-:Y:S02]  /*9210*/  FMUL.FTZ R5, R2.reuse, R73 ;  /* 0x0000004902057220 */ /* 0x048fe40000410000 */
[C---:B------:R-:W-:Y:S05]  /*9220*/  FMUL.FTZ R8, R2.reuse, R76 ;  /* 0x0000004c02087220 */ /* 0x040fea0000410000 */
[----:B------:R1:W-:Y:S01]  /*9230*/  MUFU.EX2 R245, R0 ;  /* 0x0000000000f57308 */ /* 0x0003e20000000800 */
[C---:B------:R-:W-:Y:S02]  /*9240*/  FMUL.FTZ R9, R2.reuse, R77 ;  /* 0x0000004d02097220 */ /* 0x040fe40000410000 */
[C---:B------:R-:W-:Y:S02]  /*9250*/  FMUL.FTZ R16, R2.reuse, R84 ;  /* 0x0000005402107220 */ /* 0x040fe40000410000 */
[C---:B--2---:R-:W-:Y:S02]  /*9260*/  FMUL.FTZ R48, R2.reuse, R116 ;  /* 0x0000007402307220 */ /* 0x044fe40000410000 */
[C---:B------:R-:W-:Y:S02]  /*9270*/  FMUL.FTZ R17, R2.reuse, R85 ;  /* 0x0000005502117220 */ /* 0x040fe40000410000 */
[C---:B------:R-:W-:Y:S01]  /*9280*/  FMUL.FTZ R24, R2.reuse, R92 ;  /* 0x0000005c02187220 */ /* 0x040fe20000410000 */
[----:B------:R2:W-:Y:S01]  /*9290*/  MUFU.EX2 R116, R69 ;  /* 0x0000004500747308 */ /* 0x0005e20000000800 */
[C---:B------:R-:W-:Y:S02]  /*92a0*/  FMUL.FTZ R25, R2.reuse, R93 ;  /* 0x0000005d02197220 */ /* 0x040fe40000410000 */
[C---:B------:R-:W-:Y:S02]  /*92b0*/  FMUL.FTZ R32, R2.reuse, R100 ;  /* 0x0000006402207220 */ /* 0x040fe40000410000 */
[----:B----4-:R-:W-:Y:S02]  /*92c0*/  FMUL.FTZ R4, R2, R72 ;  /* 0x0000004802047220 */ /* 0x010fe40000410000 */
[--C-:B------:R-:W-:Y:S02]  /*92d0*/  FFMA.FTZ R100, R236, c[0x0][0x2d0], -R148.reuse ;  /* 0x0000b400ec647a23 */ /* 0x100fe40000010894 */
[----:B------:R-:W-:Y:S02]  /*92e0*/  FMUL.FTZ R65, R2, R133 ;  /* 0x0000008502417220 */ /* 0x000fe40000410000 */
[--C-:B-1----:R-:W-:Y:S02]  /*92f0*/  FFMA.FTZ R0, R12, c[0x0][0x2d0], -R149.reuse ;  /* 0x0000b4000c007a23 */ /* 0x102fe40000010895 */
[----:B------:R-:W1:Y:S02]  /*9300*/  LDSM.16.MT88.4 R12, [R207] ;  /* 0x00000000cf0c783b */ /* 0x000e640000004200 */
[----:B------:R3:W4:Y:S01]  /*9310*/  MUFU.EX2 R252, R0 ;  /* 0x0000000000fc7308 */ /* 0x0007220000000800 */
[--C-:B--2---:R-:W-:Y:S09]  /*9320*/  FFMA.FTZ R69, R154, c[0x0][0x2d0], -R148.reuse ;  /* 0x0000b4009a457a23 */ /* 0x104ff20000010894 */
[----:B------:R2:W-:Y:S01]  /*9330*/  MUFU.EX2 R244, R69 ;  /* 0x0000004500f47308 */ /* 0x0005e20000000800 */
[--C-:B---3--:R-:W-:Y:S01]  /*9340*/  FFMA.FTZ R0, R11, c[0x0][0x2d0], -R149.reuse ;  /* 0x0000b4000b007a23 */ /* 0x108fe20000010895 */
[----:B----4-:R-:W-:Y:S08]  /*9350*/  F2FP.BF16.PACK_AB R145, R252, R245 ;  /* 0x000000f5fc91723e */ /* 0x010ff000000010ff */
[----:B------:R3:W4:Y:S01]  /*9360*/  MUFU.EX2 R34, R0 ;  /* 0x0000000000227308 */ /* 0x0007220000000800 */
[----:B--2---:R-:W-:Y:S09]  /*9370*/  FFMA.FTZ R69, R156, c[0x0][0x2d0], -R148 ;  /* 0x0000b4009c457a23 */ /* 0x004ff20000010894 */
[----:B------:R2:W-:Y:S01]  /*9380*/  MUFU.EX2 R243, R69 ;  /* 0x0000004500f37308 */ /* 0x0005e20000000800 */
[----:B---3--:R-:W-:Y:S02]  /*9390*/  FSEL R0, R3, RZ, P0 ;  /* 0x000000ff03007208 */ /* 0x008fe40000000000 */
[----:B----4-:R-:W-:Y:S03]  /*93a0*/  F2FP.BF16.PACK_AB R147, R42, R34 ;  /* 0x000000222a93723e */ /* 0x010fe600000010ff */
[----:B------:R-:W-:Y:S02]  /*93b0*/  FADD.FTZ R0, -R0, R70 ;  /* 0x0000004600007221 */ /* 0x000fe40000010100 */
[--C-:B------:R-:W-:Y:S02]  /*93c0*/  FFMA.FTZ R70, R237, c[0x0][0x2d0], -R148.reuse ;  /* 0x0000b400ed467a23 */ /* 0x100fe40000010894 */
[----:B------:R-:W-:Y:S02]  /*93d0*/  FMUL.FTZ R0, R0, c[0x0][0x2d0] ;  /* 0x0000b40000007a20 */ /* 0x000fe40000410000 */
[--C-:B--2---:R-:W-:Y:S04]  /*93e0*/  FFMA.FTZ R69, R157, c[0x0][0x2d0], -R148.reuse ;  /* 0x0000b4009d457a23 */ /* 0x104fe80000010894 */
[----:B------:R-:W2:Y:S10]  /*93f0*/  MUFU.EX2 R0, R0 ;  /* 0x0000000000007308 */ /* 0x000eb40000000800 */
[----:B------:R3:W-:Y:S01]  /*9400*/  MUFU.EX2 R242, R69 ;  /* 0x0000004500f27308 */ /* 0x0007e20000000800 */
[C---:B--2---:R-:W-:Y:S02]  /*9410*/  FMUL.FTZ R6, R0.reuse, R74 ;  /* 0x0000004a00067220 */ /* 0x044fe40000410000 */
[C---:B------:R-:W-:Y:S02]  /*9420*/  FMUL.FTZ R7, R0.reuse, R75 ;  /* 0x0000004b00077220 */ /* 0x040fe40000410000 */
[----:B------:R-:W2:Y:S01]  /*9430*/  LDSM.16.MT88.4 R72, [R210+0x4000] ;  /* 0x00400000d248783b */ /* 0x000ea20000004200 */
[C---:B------:R-:W-:Y:S02]  /*9440*/  FMUL.FTZ R10, R0.reuse, R78 ;  /* 0x0000004e000a7220 */ /* 0x040fe40000410000 */
[C---:B------:R-:W-:Y:S02]  /*9450*/  FMUL.FTZ R11, R0.reuse, R79 ;  /* 0x0000004f000b7220 */ /* 0x040fe40000410000 */
[C---:B-1----:R-:W-:Y:S03]  /*9460*/  HMMA.16816.F32.BF16 R4, R144.reuse, R12, R4 ;  /* 0x0000000c9004723c */ /* 0x042fe60000041804 */
[----:B------:R-:W1:Y:S02]  /*9470*/  LDSM.16.MT88.4 R76, [R207+0x800] ;  /* 0x00080000cf4c783b */ /* 0x000e640000004200 */
        /* <DEDUP_REMOVED lines=10> */
[----:B------:R-:W4:Y:S01]  /*9520*/  LDSM.16.MT88.4 R80, [R209+0x800] ;  /* 0x00080000d150783b */ /* 0x000f220000004200 */
        /* <DEDUP_REMOVED lines=8> */
[--C-:B---3--:R-:W-:Y:S02]  /*95b0*/  FFMA.FTZ R69, R150, c[0x0][0x2d0], -R149.reuse ;  /* 0x0000b40096457a23 */ /* 0x108fe40000010895 */
[C---:B------:R-:W-:Y:S02]  /*95c0*/  FMUL.FTZ R22, R0.reuse, R90 ;  /* 0x0000005a00167220 */ /* 0x040fe40000410000 */
[----:B------:R3:W-:Y:S02]  /*95d0*/  MUFU.EX2 R240, R69 ;  /* 0x0000004500f07308 */ /* 0x0007e40000000800 */
[C---:B------:R-:W-:Y:S02]  /*95e0*/  FMUL.FTZ R23, R0.reuse, R91 ;  /* 0x0000005b00177220 */ /* 0x040fe40000410000 */
[----:B------:R-:W5:Y:S01]  /*95f0*/  LDSM.16.MT88.4 R88, [R210+0x800] ;  /* 0x00080000d258783b */ /* 0x000f620000004200 */
[C---:B------:R-:W-:Y:S02]  /*9600*/  FMUL.FTZ R51, R0.reuse, R119 ;  /* 0x0000007700337220 */ /* 0x040fe40000410000 */
[C---:B------:R-:W-:Y:S02]  /*9610*/  FMUL.FTZ R66, R0.reuse, R134 ;  /* 0x0000008600427220 */ /* 0x040fe40000410000 */
[C---:B------:R-:W-:Y:S03]  /*9620*/  HMMA.16816.F32.BF16 R20, R144.reuse, R28, R20 ;  /* 0x0000001c9014723c */ /* 0x040fe60000041814 */
[----:B------:R-:W-:Y:S04]  /*9630*/  FMUL.FTZ R67, R0, R135 ;  /* 0x0000008700437220 */ /* 0x000fe80000410000 */
[C---:B------:R-:W-:Y:S01]  /*9640*/  FMUL.FTZ R28, R2.reuse, R96 ;  /* 0x00000060021c7220 */ /* 0x040fe20000410000 */
[C---:B------:R-:W-:Y:S04]  /*9650*/  HMMA.16816.F32.BF16 R24, R144.reuse, R30, R24 ;  /* 0x0000001e9018723c */ /* 0x040fe80000041818 */
[----:B------:R-:W-:Y:S01]  /*9660*/  FMUL.FTZ R29, R2, R97 ;  /* 0x00000061021d7220 */ /* 0x000fe20000410000 */
[----:B------:R-:W-:Y:S01]  /*9670*/  MOV R97, R35 ;  /* 0x0000002300617202 */ /* 0x000fe20000000f00 */
[C---:B------:R-:W-:Y:S01]  /*9680*/  FMUL.FTZ R35, R0.reuse, R103 ;  /* 0x0000006700237220 */ /* 0x040fe20000410000 */
[----:B------:R-:W-:Y:S01]  /*9690*/  MOV R96, R43 ;  /* 0x0000002b00607202 */ /* 0x000fe20000000f00 */
[C---:B------:R-:W-:Y:S01]  /*96a0*/  FMUL.FTZ R30, R0.reuse, R98 ;  /* 0x00000062001e7220 */ /* 0x040fe20000410000 */
[----:B------:R-:W-:Y:S03]  /*96b0*/  MOV R98, R34 ;  /* 0x0000002200627202 */ /* 0x000fe60000000f00 */
[----:B------:R-:W-:Y:S01]  /*96c0*/  FMUL.FTZ R31, R0, R99 ;  /* 0x00000063001f7220 */ /* 0x000fe20000410000 */
[----:B------:R-:W-:Y:S01]  /*96d0*/  MOV R99, R33 ;  /* 0x0000002100637202 */ /* 0x000fe20000000f00 */
[--C-:B------:R-:W-:Y:S02]  /*96e0*/  FFMA.FTZ R103, R227, c[0x0][0x2d0], -R149.reuse ;  /* 0x0000b400e3677a23 */ /* 0x100fe40000010895 */
[----:B------:R-:W-:Y:S02]  /*96f0*/  FMUL.FTZ R33, R2, R101 ;  /* 0x0000006502217220 */ /* 0x000fe40000410000 */
[--C-:B------:R-:W-:Y:S01]  /*9700*/  FFMA.FTZ R101, R230, c[0x0][0x2d0], -R149.reuse ;  /* 0x0000b400e6657a23 */ /* 0x100fe20000010895 */
[C---:B------:R-:W-:Y:S03]  /*9710*/  HMMA.16816.F32.BF16 R28, R144.reuse, R36, R28 ;  /* 0x00000024901c723c */ /* 0x040fe6000004181c */
[----:B------:R-:W-:Y:S02]  /*9720*/  FMUL.FTZ R34, R0, R102 ;  /* 0x0000006600227220 */ /* 0x000fe40000410000 */
[--C-:B------:R-:W-:Y:S02]  /*9730*/  FFMA.FTZ R102, R229, c[0x0][0x2d0], -R149.reuse ;  /* 0x0000b400e5667a23 */ /* 0x100fe40000010895 */
[--C-:B------:R-:W-:Y:S02]  /*9740*/  FFMA.FTZ R36, R40, c[0x0][0x2d0], -R148.reuse ;  /* 0x0000b40028247a23 */ /* 0x100fe40000010894 */
[--C-:B---3--:R-:W-:Y:S01]  /*9750*/  FFMA.FTZ R69, R151, c[0x0][0x2d0], -R149.reuse ;  /* 0x0000b40097457a23 */ /* 0x108fe20000010895 */
[C---:B------:R-:W-:Y:S01]  /*9760*/  HMMA.16816.F32.BF16 R32, R144.reuse, R38, R32 ;  /* 0x000000269020723c */ /* 0x040fe20000041820 */
[----:B------:R3:W-:Y:S02]  /*9770*/  MUFU.EX2 R250, R36 ;  /* 0x0000002400fa7308 */ /* 0x0007e40000000800 */
[--C-:B------:R-:W-:Y:S02]  /*9780*/  FFMA.FTZ R40, R41, c[0x0][0x2d0], -R148.reuse ;  /* 0x0000b40029287a23 */ /* 0x100fe40000010894 */
[----:B------:R-:W-:Y:S02]  /*9790*/  FMUL.FTZ R37, R2, R105 ;  /* 0x0000006902257220 */ /* 0x000fe40000410000 */
[C---:B------:R-:W-:Y:S02]  /*97a0*/  FMUL.FTZ R38, R0.reuse, R106 ;  /* 0x0000006a00267220 */ /* 0x040fe40000410000 */
[----:B------:R-:W-:Y:S02]  /*97b0*/  FMUL.FTZ R39, R0, R107 ;  /* 0x0000006b00277220 */ /* 0x000fe40000410000 */
[----:B------:R1:W-:Y:S01]  /*97c0*/  MUFU.EX2 R127, R69 ;  /* 0x00000045007f7308 */ /* 0x0003e20000000800 */
[----:B------:R-:W-:Y:S02]  /*97d0*/  FMUL.FTZ R41, R2, R109 ;  /* 0x0000006d02297220 */ /* 0x000fe40000410000 */
[----:B------:R-:W-:Y:S01]  /*97e0*/  FMUL.FTZ R43, R0, R111 ;  /* 0x0000006f002b7220 */ /* 0x000fe20000410000 */
[----:B------:R-:W-:Y:S06]  /*97f0*/  MOV R111, R97 ;  /* 0x00000061006f7202 */ /* 0x000fec0000000f00 */
[----:B------:R2:W-:Y:S01]  /*9800*/  MUFU.EX2 R249, R40 ;  /* 0x0000002800f97308 */ /* 0x0005e20000000800 */
[C---:B---3--:R-:W-:Y:S02]  /*9810*/  FMUL.FTZ R36, R2.reuse, R104 ;  /* 0x0000006802247220 */ /* 0x048fe40000410000 */
[----:B------:R-:W3:Y:S04]  /*9820*/  LDL.LU R104, [R1+0x8] ;  /* 0x0000080001687983 */ /* 0x000ee80000300800 */
[----:B------:R-:W3:Y:S01]  /*9830*/  LDL.LU R109, [R1+0xc] ;  /* 0x00000c00016d7983 */ /* 0x000ee20000300800 */
[C---:B------:R-:W-:Y:S03]  /*9840*/  HMMA.16816.F32.BF16 R36, R144.reuse, R44, R36 ;  /* 0x0000002c9024723c */ /* 0x040fe60000041824 */
[--C-:B-1----:R-:W-:Y:S04]  /*9850*/  FFMA.FTZ R69, R153, c[0x0][0x2d0], -R149.reuse ;  /* 0x0000b40099457a23 */ /* 0x102fe80000010895 */
[--C-:B------:R-:W-:Y:S01]  /*9860*/  FFMA.FTZ R44, R49, c[0x0][0x2d0], -R148.reuse ;  /* 0x0000b400312c7a23 */ /* 0x100fe20000010894 */
[----:B------:R1:W-:Y:S01]  /*9870*/  MUFU.EX2 R126, R69 ;  /* 0x00000045007e7308 */ /* 0x0003e20000000800 */
[C---:B------:R-:W-:Y:S03]  /*9880*/  FMUL.FTZ R45, R2.reuse, R113 ;  /* 0x00000071022d7220 */ /* 0x040fe60000410000 */
[C---:B------:R-:W-:Y:S02]  /*9890*/  FMUL.FTZ R49, R2.reuse, R117 ;  /* 0x0000007502317220 */ /* 0x040fe40000410000 */
[----:B--2---:R-:W-:Y:S01]  /*98a0*/  FMUL.FTZ R40, R2, R108 ;  /* 0x0000006c02287220 */ /* 0x004fe20000410000 */
[----:B------:R-:W-:Y:S01]  /*98b0*/  MOV R108, R42 ;  /* 0x0000002a006c7202 */ /* 0x000fe20000000f00 */
[C---:B------:R-:W-:Y:S01]  /*98c0*/  FMUL.FTZ R42, R0.reuse, R110 ;  /* 0x0000006e002a7220 */ /* 0x040fe20000410000 */
[----:B------:R-:W-:Y:S01]  /*98d0*/  MOV R110, R98 ;  /* 0x00000062006e7202 */ /* 0x000fe20000000f00 */
[----:B------:R2:W-:Y:S05]  /*98e0*/  MUFU.EX2 R248, R44 ;  /* 0x0000002c00f87308 */ /* 0x0005ea0000000800 */
[C---:B------:R-:W-:Y:S07]  /*98f0*/  HMMA.16816.F32.BF16 R40, R144.reuse, R46, R40 ;  /* 0x0000002e9028723c */ /* 0x040fee0000041828 */
[C---:B------:R-:W-:Y:S02]  /*9900*/  FMUL.FTZ R46, R0.reuse, R114 ;  /* 0x00000072002e7220 */ /* 0x040fe40000410000 */
[----:B------:R-:W-:Y:S03]  /*9910*/  FMUL.FTZ R47, R0, R115 ;  /* 0x00000073002f7220 */ /* 0x000fe60000410000 */
[--C-:B-1----:R-:W-:Y:S02]  /*9920*/  FFMA.FTZ R69, R155, c[0x0][0x2d0], -R149.reuse ;  /* 0x0000b4009b457a23 */ /* 0x102fe40000010895 */
[----:B--2---:R-:W-:Y:S07]  /*9930*/  FMUL.FTZ R44, R2, R112 ;  /* 0x00000070022c7220 */ /* 0x004fee0000410000 */
[C---:B------:R-:W-:Y:S07]  /*9940*/  HMMA.16816.F32.BF16 R44, R144.reuse, R52, R44 ;  /* 0x00000034902c723c */ /* 0x040fee000004182c */
[--C-:B------:R-:W-:Y:S01]  /*9950*/  FFMA.FTZ R52, R56, c[0x0][0x2d0], -R149.reuse ;  /* 0x0000b40038347a23 */ /* 0x100fe20000010895 */
[C---:B------:R-:W-:Y:S03]  /*9960*/  HMMA.16816.F32.BF16 R48, R144.reuse, R54, R48 ;  /* 0x000000369030723c */ /* 0x040fe60000041830 */
[----:B------:R1:W2:Y:S01]  /*9970*/  MUFU.EX2 R119, R52 ;  /* 0x0000003400777308 */ /* 0x0002a20000000800 */
[--C-:B------:R-:W-:Y:S02]  /*9980*/  FFMA.FTZ R56, R57, c[0x0][0x2d0], -R149.reuse ;  /* 0x0000b40039387a23 */ /* 0x100fe40000010895 */
[C---:B------:R-:W-:Y:S02]  /*9990*/  FMUL.FTZ R57, R2.reuse, R125 ;  /* 0x0000007d02397220 */ /* 0x040fe40000410000 */
[----:B------:R-:W-:Y:S04]  /*99a0*/  FMUL.FTZ R53, R2, R121 ;  /* 0x0000007902357220 */ /* 0x000fe80000410000 */
[C---:B------:R-:W-:Y:S01]  /*99b0*/  FMUL.FTZ R54, R0.reuse, R122 ;  /* 0x0000007a00367220 */ /* 0x040fe20000410000 */
[----:B------:R2:W-:Y:S01]  /*99c0*/  MUFU.EX2 R125, R69 ;  /* 0x00000045007d7308 */ /* 0x0005e20000000800 */
[----:B------:R-:W-:Y:S09]  /*99d0*/  FMUL.FTZ R55, R0, R123 ;  /* 0x0000007b00377220 */ /* 0x000ff20000410000 */
[----:B------:R4:W-:Y:S01]  /*99e0*/  MUFU.EX2 R118, R56 ;  /* 0x0000003800767308 */ /* 0x0009e20000000800 */
[----:B-1----:R-:W-:Y:S07]  /*99f0*/  FMUL.FTZ R52, R2, R120 ;  /* 0x0000007802347220 */ /* 0x002fee0000410000 */
[C---:B------:R-:W-:Y:S03]  /*9a00*/  HMMA.16816.F32.BF16 R52, R144.reuse, R60, R52 ;  /* 0x0000003c9034723c */ /* 0x040fe60000041834 */
[--C-:B--2---:R-:W-:Y:S04]  /*9a10*/  FFMA.FTZ R69, R162, c[0x0][0x2d0], -R148.reuse ;  /* 0x0000b400a2457a23 */ /* 0x104fe80000010894 */
[--C-:B------:R-:W-:Y:S02]  /*9a20*/  FFMA.FTZ R60, R64, c[0x0][0x2d0], -R149.reuse ;  /* 0x0000b400403c7a23 */ /* 0x100fe40000010895 */
[C---:B------:R-:W-:Y:S02]  /*9a30*/  FMUL.FTZ R61, R2.reuse, R129 ;  /* 0x00000081023d7220 */ /* 0x040fe40000410000 */
[----:B------:R1:W2:Y:S01]  /*9a40*/  MUFU.EX2 R117, R60 ;  /* 0x0000003c00757308 */ /* 0x0002a20000000800 */
[C---:B------:R-:W-:Y:S01]  /*9a50*/  FMUL.FTZ R64, R2.reuse, R132 ;  /* 0x0000008402407220 */ /* 0x040fe20000410000 */
[----:B------:R-:W-:Y:S01]  /*9a60*/  MOV R132, R96 ;  /* 0x0000006000847202 */ /* 0x000fe20000000f00 */
[----:B----4-:R-:W-:Y:S07]  /*9a70*/  FMUL.FTZ R56, R2, R124 ;  /* 0x0000007c02387220 */ /* 0x010fee0000410000 */
[C---:B------:R-:W-:Y:S01]  /*9a80*/  HMMA.16816.F32.BF16 R56, R144.reuse, R62, R56 ;  /* 0x0000003e9038723c */ /* 0x040fe20000041838 */
[----:B------:R4:W-:Y:S06]  /*9a90*/  MUFU.EX2 R124, R69 ;  /* 0x00000045007c7308 */ /* 0x0009ec0000000800 */
[C---:B------:R-:W-:Y:S02]  /*9aa0*/  FMUL.FTZ R62, R0.reuse, R130 ;  /* 0x00000082003e7220 */ /* 0x040fe40000410000 */
[----:B------:R-:W-:Y:S03]  /*9ab0*/  FMUL.FTZ R63, R0, R131 ;  /* 0x00000083003f7220 */ /* 0x000fe60000410000 */
[----:B-1----:R-:W-:Y:S07]  /*9ac0*/  FMUL.FTZ R60, R2, R128 ;  /* 0x00000080023c7220 */ /* 0x002fee0000410000 */
[C---:B------:R-:W-:Y:S03]  /*9ad0*/  HMMA.16816.F32.BF16 R60, R144.reuse, R72, R60 ;  /* 0x00000048903c723c */ /* 0x040fe6000004183c */
[--C-:B----4-:R-:W-:Y:S04]  /*9ae0*/  FFMA.FTZ R69, R163, c[0x0][0x2d0], -R148.reuse ;  /* 0x0000b400a3457a23 */ /* 0x110fe80000010894 */
[----:B------:R-:W-:Y:S01]  /*9af0*/  F2FP.BF16.PACK_AB R73, R119, R247 ;  /* 0x000000f77749723e */ /* 0x000fe200000010ff */
[----:B------:R-:W-:Y:S01]  /*9b00*/  HMMA.16816.F32.BF16 R64, R144, R74, R64 ;  /* 0x0000004a9040723c */ /* 0x000fe20000041840 */
[----:B------:R1:W-:Y:S03]  /*9b10*/  MUFU.EX2 R239, R69 ;  /* 0x0000004500ef7308 */ /* 0x0003e60000000800 */
[----:B------:R-:W-:Y:S03]  /*9b20*/  F2FP.BF16.PACK_AB R72, R250, R251 ;  /* 0x000000fbfa48723e */ /* 0x000fe600000010ff */
[----:B--2---:R-:W-:Y:S02]  /*9b30*/  F2FP.BF16.PACK_AB R75, R117, R118 ;  /* 0x00000076754b723e */ /* 0x004fe400000010ff */
[----:B------:R-:W-:Y:S02]  /*9b40*/  F2FP.BF16.PACK_AB R74, R248, R249 ;  /* 0x000000f9f84a723e */ /* 0x000fe400000010ff */
[----:B------:R-:W-:Y:S05]  /*9b50*/  MUFU.EX2 R145, R100 ;  /* 0x0000006400917308 */ /* 0x000fea0000000800 */
[C---:B------:R-:W-:Y:S05]  /*9b60*/  HMMA.16816.F32.BF16 R4, R72.reuse, R76, R4 ;  /* 0x0000004c4804723c */ /* 0x040fea0000041804 */
[----:B------:R-:W-:Y:S03]  /*9b70*/  MUFU.EX2 R144, R101 ;  /* 0x0000006500907308 */ /* 0x000fe60000000800 */
[C---:B------:R-:W-:Y:S01]  /*9b80*/  HMMA.16816.F32.BF16 R8, R72.reuse, R78, R8 ;  /* 0x0000004e4808723c */ /* 0x040fe20000041808 */
[----:B------:R-:W2:Y:S03]  /*9b90*/  LDSM.16.MT88.4 R76, [R207+0x4800] ;  /* 0x00480000cf4c783b */ /* 0x000ea60000004200 */
[--C-:B-1----:R-:W-:Y:S03]  /*9ba0*/  FFMA.FTZ R69, R164, c[0x0][0x2d0], -R148.reuse ;  /* 0x0000b400a4457a23 */ /* 0x102fe60000010894 */
[----:B------:R-:W-:Y:S01]  /*9bb0*/  MUFU.EX2 R146, R70 ;  /* 0x0000004600927308 */ /* 0x000fe20000000800 */
[C---:B------:R-:W-:Y:S08]  /*9bc0*/  HMMA.16816.F32.BF16 R12, R72.reuse, R80, R12 ;  /* 0x00000050480c723c */ /* 0x040ff0000004180c */
[C---:B------:R-:W-:Y:S01]  /*9bd0*/  HMMA.16816.F32.BF16 R16, R72.reuse, R82, R16 ;  /* 0x000000524810723c */ /* 0x040fe20000041810 */
[----:B------:R1:W-:Y:S01]  /*9be0*/  MUFU.EX2 R107, R69 ;  /* 0x00000045006b7308 */ /* 0x0003e20000000800 */
[----:B------:R-:W4:Y:S06]  /*9bf0*/  LDSM.16.MT88.4 R80, [R209+0x4800] ;  /* 0x00480000d150783b */ /* 0x000f2c0000004200 */
[C---:B------:R-:W-:Y:S03]  /*9c00*/  HMMA.16816.F32.BF16 R20, R72.reuse, R84, R20 ;  /* 0x000000544814723c */ /* 0x040fe60000041814 */
[----:B------:R-:W2:Y:S05]  /*9c10*/  MUFU.EX2 R70, R102 ;  /* 0x0000006600467308 */ /* 0x000eaa0000000800 */
[C---:B------:R-:W-:Y:S01]  /*9c20*/  HMMA.16816.F32.BF16 R24, R72.reuse, R86, R24 ;  /* 0x000000564818723c */ /* 0x040fe20000041818 */
[----:B------:R-:W4:Y:S07]  /*9c30*/  LDSM.16.MT88.4 R84, [R208+0x4800] ;  /* 0x00480000d054783b */ /* 0x000f2e0000004200 */
[C---:B-----5:R-:W-:Y:S04]  /*9c40*/  HMMA.16816.F32.BF16 R28, R72.reuse, R88, R28 ;  /* 0x00000058481c723c */ /* 0x060fe8000004181c */
[----:B-1----:R-:W-:Y:S02]  /*9c50*/  FFMA.FTZ R69, R165, c[0x0][0x2d0], -R148 ;  /* 0x0000b400a5457a23 */ /* 0x002fe40000010894 */
[----:B------:R-:W5:Y:S02]  /*9c60*/  LDL R165, [R1+0x4] ;  /* 0x0000040001a57983 */ /* 0x000f640000100800 */
[C---:B------:R-:W-:Y:S01]  /*9c70*/  HMMA.16816.F32.BF16 R32, R72.reuse, R90, R32 ;  /* 0x0000005a4820723c */ /* 0x040fe20000041820 */
[----:B------:R1:W-:Y:S01]  /*9c80*/  MUFU.EX2 R164, R69 ;  /* 0x0000004500a47308 */ /* 0x0003e20000000800 */
[----:B------:R-:W1:Y:S02]  /*9c90*/  LDSM.16.MT88.4 R88, [R210+0x4800] ;  /* 0x00480000d258783b */ /* 0x000e640000004200 */
[----:B--2---:R-:W-:Y:S04]  /*9ca0*/  F2FP.BF16.PACK_AB R133, R70, R144 ;  /* 0x000000904685723e */ /* 0x004fe800000010ff */
[C---:B------:R-:W-:Y:S08]  /*9cb0*/  HMMA.16816.F32.BF16 R36, R72.reuse, R76, R36 ;  /* 0x0000004c4824723c */ /* 0x040ff00000041824 */
[C---:B------:R-:W-:Y:S01]  /*9cc0*/  HMMA.16816.F32.BF16 R40, R72.reuse, R78, R40 ;  /* 0x0000004e4828723c */ /* 0x040fe20000041828 */
[----:B------:R-:W2:Y:S07]  /*9cd0*/  LDSM.16.MT88.4 R76, [R207+0x1000] ;  /* 0x00100000cf4c783b */ /* 0x000eae0000004200 */
[C---:B----4-:R-:W-:Y:S04]  /*9ce0*/  HMMA.16816.F32.BF16 R44, R72.reuse, R80, R44 ;  /* 0x00000050482c723c */ /* 0x050fe8000004182c */
[--C-:B-1----:R-:W-:Y:S04]  /*9cf0*/  FFMA.FTZ R69, R158, c[0x0][0x2d0], -R149.reuse ;  /* 0x0000b4009e457a23 */ /* 0x102fe80000010895 */
[C---:B------:R-:W-:Y:S01]  /*9d00*/  HMMA.16816.F32.BF16 R48, R72.reuse, R82, R48 ;  /* 0x000000524830723c */ /* 0x040fe20000041830 */
[----:B------:R1:W4:Y:S01]  /*9d10*/  MUFU.EX2 R106, R69 ;  /* 0x00000045006a7308 */ /* 0x0003220000000800 */
[----:B------:R-:W2:Y:S06]  /*9d20*/  LDSM.16.MT88.4 R80, [R208+0x1000] ;  /* 0x00100000d050783b */ /* 0x000eac0000004200 */
[C---:B------:R-:W-:Y:S08]  /*9d30*/  HMMA.16816.F32.BF16 R52, R72.reuse, R84, R52 ;  /* 0x000000544834723c */ /* 0x040ff00000041834 */
[C---:B------:R-:W-:Y:S01]  /*9d40*/  HMMA.16816.F32.BF16 R56, R72.reuse, R86, R56 ;  /* 0x000000564838723c */ /* 0x040fe20000041838 */
[----:B------:R-:W4:Y:S07]  /*9d50*/  LDSM.16.MT88.4 R84, [R210+0x1000] ;  /* 0x00100000d254783b */ /* 0x000f2e0000004200 */
[C---:B------:R-:W-:Y:S04]  /*9d60*/  HMMA.16816.F32.BF16 R60, R72.reuse, R88, R60 ;  /* 0x00000058483c723c */ /* 0x040fe8000004183c */
[----:B-1----:R-:W-:Y:S04]  /*9d70*/  FFMA.FTZ R69, R159, c[0x0][0x2d0], -R149 ;  /* 0x0000b4009f457a23 */ /* 0x002fe80000010895 */
[----:B------:R-:W-:Y:S01]  /*9d80*/  HMMA.16816.F32.BF16 R64, R72, R90, R64 ;  /* 0x0000005a4840723c */ /* 0x000fe20000041840 */
[----:B------:R1:W1:Y:S01]  /*9d90*/  MUFU.EX2 R105, R69 ;  /* 0x0000004500697308 */ /* 0x0002620000000800 */
[----:B------:R-:W-:Y:S05]  /*9da0*/  LDSM.16.MT88.4 R88, [R209+0x5000] ;  /* 0x00500000d158783b */ /* 0x000fea0000004200 */
[----:B------:R-:W-:Y:S02]  /*9db0*/  F2FP.BF16.PACK_AB R72, R244, R116 ;  /* 0x00000074f448723e */ /* 0x000fe400000010ff */
[----:B------:R-:W-:Y:S03]  /*9dc0*/  F2FP.BF16.PACK_AB R73, R127, R240 ;  /* 0x000000f07f49723e */ /* 0x000fe600000010ff */
[----:B------:R-:W-:Y:S02]  /*9dd0*/  F2FP.BF16.PACK_AB R75, R125, R126 ;  /* 0x0000007e7d4b723e */ /* 0x000fe400000010ff */
[----:B------:R-:W-:Y:S01]  /*9de0*/  F2FP.BF16.PACK_AB R74, R242, R243 ;  /* 0x000000f3f24a723e */ /* 0x000fe200000010ff */
[----:B---3--:R-:W-:Y:S06]  /*9df0*/  FFMA.FTZ R104, R2, R104, R246 ;  /* 0x0000006802687223 */ /* 0x008fec00000100f6 */
[C---:B--2---:R-:W-:Y:S03]  /*9e00*/  HMMA.16816.F32.BF16 R4, R72.reuse, R76, R4 ;  /* 0x0000004c4804723c */ /* 0x044fe60000041804 */
[----:B------:R-:W-:Y:S01]  /*9e10*/  FFMA.FTZ R2, R0, R109, R245 ;  /* 0x0000006d00027223 */ /* 0x000fe200000100f5 */
[----:B------:R-:W-:Y:S01]  /*9e20*/  MOV R109, R99 ;  /* 0x00000063006d7202 */ /* 0x000fe20000000f00 */
[--C-:B-1----:R-:W-:Y:S01]  /*9e30*/  FFMA.FTZ R69, R160, c[0x0][0x2d0], -R149.reuse ;  /* 0x0000b400a0457a23 */ /* 0x102fe20000010895 */
[----:B------:R-:W-:Y:S01]  /*9e40*/  LDSM.16.MT88.4 R96, [R209+0x7000] ;  /* 0x00700000d160783b */ /* 0x000fe20000004200 */
[----:B------:R-:W-:Y:S01]  /*9e50*/  FADD.FTZ R0, R132, R104 ;  /* 0x0000006884007221 */ /* 0x000fe20000010000 */
[C---:B------:R-:W-:Y:S01]  /*9e60*/  HMMA.16816.F32.BF16 R8, R72.reuse, R78, R8 ;  /* 0x0000004e4808723c */ /* 0x040fe20000041808 */
[----:B------:R1:W2:Y:S03]  /*9e70*/  MUFU.EX2 R163, R69 ;  /* 0x0000004500a37308 */ /* 0x0002a60000000800 */
[----:B------:R-:W-:Y:S02]  /*9e80*/  FADD.FTZ R0, R111, R0 ;  /* 0x000000006f007221 */ /* 0x000fe40000010000 */
[----:B------:R-:W3:Y:S01]  /*9e90*/  LDSM.16.MT88.4 R76, [R207+0x5000] ;  /* 0x00500000cf4c783b */ /* 0x000ee20000004200 */
[----:B------:R-:W-:Y:S01]  /*9ea0*/  FADD.FTZ R2, R252, R2 ;  /* 0x00000002fc027221 */ /* 0x000fe20000010000 */
[C---:B------:R-:W-:Y:S04]  /*9eb0*/  HMMA.16816.F32.BF16 R12, R72.reuse, R92, R12 ;  /* 0x0000005c480c723c */ /* 0x040fe8000004180c */
[----:B------:R-:W-:Y:S02]  /*9ec0*/  FADD.FTZ R2, R110, R2 ;  /* 0x000000026e027221 */ /* 0x000fe40000010000 */
[----:B------:R-:W-:Y:S02]  /*9ed0*/  FADD.FTZ R0, R109, R0 ;  /* 0x000000006d007221 */ /* 0x000fe40000010000 */
[C---:B------:R-:W-:Y:S01]  /*9ee0*/  HMMA.16816.F32.BF16 R16, R72.reuse, R94, R16 ;  /* 0x0000005e4810723c */ /* 0x040fe20000041810 */
[----:B------:R-:W-:Y:S03]  /*9ef0*/  LDSM.16.MT88.4 R92, [R209+0x1800] ;  /* 0x00180000d15c783b */ /* 0x000fe60000004200 */
[----:B------:R-:W-:Y:S02]  /*9f00*/  FADD.FTZ R2, R108, R2 ;  /* 0x000000026c027221 */ /* 0x000fe40000010000 */
[----:B------:R-:W-:Y:S02]  /*9f10*/  FADD.FTZ R0, R251, R0 ;  /* 0x00000000fb007221 */ /* 0x000fe40000010000 */
[C---:B------:R-:W-:Y:S01]  /*9f20*/  HMMA.16816.F32.BF16 R20, R72.reuse, R80, R20 ;  /* 0x000000504814723c */ /* 0x040fe20000041814 */
[----:B------:R-:W-:Y:S03]  /*9f30*/  LDSM.16.MT88.4 R108, [R207+0x7800] ;  /* 0x00780000cf6c783b */ /* 0x000fe60000004200 */
[--C-:B-1----:R-:W-:Y:S02]  /*9f40*/  FFMA.FTZ R69, R161, c[0x0][0x2d0], -R149.reuse ;  /* 0x0000b400a1457a23 */ /* 0x102fe40000010895 */
[----:B------:R-:W-:Y:S02]  /*9f50*/  FADD.FTZ R2, R247, R2 ;  /* 0x00000002f7027221 */ /* 0x000fe40000010000 */
[C---:B------:R-:W-:Y:S01]  /*9f60*/  HMMA.16816.F32.BF16 R24, R72.reuse, R82, R24 ;  /* 0x000000524818723c */ /* 0x040fe20000041818 */
[----:B------:R1:W-:Y:S01]  /*9f70*/  MUFU.EX2 R162, R69 ;  /* 0x0000004500a27308 */ /* 0x0003e20000000800 */
[----:B------:R-:W2:Y:S02]  /*9f80*/  LDSM.16.MT88.4 R80, [R208+0x5000] ;  /* 0x00500000d050783b */ /* 0x000ea40000004200 */
[----:B------:R-:W-:Y:S02]  /*9f90*/  FADD.FTZ R2, R119, R2 ;  /* 0x0000000277027221 */ /* 0x000fe40000010000 */
[----:B------:R-:W-:Y:S02]  /*9fa0*/  FADD.FTZ R0, R250, R0 ;  /* 0x00000000fa007221 */ /* 0x000fe40000010000 */
[C---:B----4-:R-:W-:Y:S04]  /*9fb0*/  HMMA.16816.F32.BF16 R28, R72.reuse, R84, R28 ;  /* 0x00000054481c723c */ /* 0x050fe8000004181c */
[----:B------:R-:W-:Y:S02]  /*9fc0*/  FADD.FTZ R2, R118, R2 ;  /* 0x0000000276027221 */ /* 0x000fe40000010000 */
[----:B------:R-:W-:Y:S02]  /*9fd0*/  FADD.FTZ R0, R249, R0 ;  /* 0x00000000f9007221 */ /* 0x000fe40000010000 */
[C---:B------:R-:W-:Y:S01]  /*9fe0*/  HMMA.16816.F32.BF16 R32, R72.reuse, R86, R32 ;  /* 0x000000564820723c */ /* 0x040fe20000041820 */
[----:B------:R-:W4:Y:S03]  /*9ff0*/  LDSM.16.MT88.4 R84, [R210+0x5000] ;  /* 0x00500000d254783b */ /* 0x000f260000004200 */
[----:B------:R-:W-:Y:S02]  /*a000*/  FADD.FTZ R2, R117, R2 ;  /* 0x0000000275027221 */ /* 0x000fe40000010000 */
[----:B------:R-:W-:Y:S02]  /*a010*/  FADD.FTZ R0, R248, R0 ;  /* 0x00000000f8007221 */ /* 0x000fe40000010000 */
[C---:B---3--:R-:W-:Y:S04]  /*a020*/  HMMA.16816.F32.BF16 R36, R72.reuse, R76, R36 ;  /* 0x0000004c4824723c */ /* 0x048fe80000041824 */
[----:B-1----:R-:W-:Y:S02]  /*a030*/  FFMA.FTZ R69, R170, c[0x0][0x2d0], -R148 ;  /* 0x0000b400aa457a23 */ /* 0x002fe40000010894 */
[----:B------:R-:W-:Y:S02]  /*a040*/  FADD.FTZ R0, R116, R0 ;  /* 0x0000000074007221 */ /* 0x000fe40000010000 */
[C---:B------:R-:W-:Y:S01]  /*a050*/  HMMA.16816.F32.BF16 R40, R72.reuse, R78, R40 ;  /* 0x0000004e4828723c */ /* 0x040fe20000041828 */
[----:B------:R1:W3:Y:S01]  /*a060*/  MUFU.EX2 R115, R69 ;  /* 0x0000004500737308 */ /* 0x0002e20000000800 */
[----:B------:R-:W3:Y:S02]  /*a070*/  LDSM.16.MT88.4 R76, [R207+0x1800] ;  /* 0x00180000cf4c783b */ /* 0x000ee40000004200 */
[----:B------:R-:W-:Y:S02]  /*a080*/  FADD.FTZ R2, R240, R2 ;  /* 0x00000002f0027221 */ /* 0x000fe40000010000 */
[----:B------:R-:W-:Y:S02]  /*a090*/  FADD.FTZ R0, R244, R0 ;  /* 0x00000000f4007221 */ /* 0x000fe40000010000 */
[C---:B------:R-:W-:Y:S02]  /*a0a0*/  HMMA.16816.F32.BF16 R44, R72.reuse, R88, R44 ;  /* 0x00000058482c723c */ /* 0x040fe4000004182c */
[----:B------:R-:W-:Y:S02]  /*a0b0*/  LDSM.16.MT88.4 R116, [R209+0x7800] ;  /* 0x00780000d174783b */ /* 0x000fe40000004200 */
[----:B------:R-:W-:Y:S02]  /*a0c0*/  FADD.FTZ R2, R127, R2 ;  /* 0x000000027f027221 */ /* 0x000fe40000010000 */
[----:B------:R-:W-:Y:S02]  /*a0d0*/  FADD.FTZ R0, R243, R0 ;  /* 0x00000000f3007221 */ /* 0x000fe40000010000 */
[C---:B------:R-:W-:Y:S02]  /*a0e0*/  HMMA.16816.F32.BF16 R48, R72.reuse, R90, R48 ;  /* 0x0000005a4830723c */ /* 0x040fe40000041830 */
[----:B------:R-:W3:Y:S02]  /*a0f0*/  LDSM.16.MT88.4 R88, [R208+0x1800] ;  /* 0x00180000d058783b */ /* 0x000ee40000004200 */
[----:B------:R-:W-:Y:S02]  /*a100*/  FADD.FTZ R2, R126, R2 ;  /* 0x000000027e027221 */ /* 0x000fe40000010000 */
[----:B------:R-:W-:Y:S02]  /*a110*/  FADD.FTZ R0, R242, R0 ;  /* 0x00000000f2007221 */ /* 0x000fe40000010000 */
[C---:B--2---:R-:W-:Y:S04]  /*a120*/  HMMA.16816.F32.BF16 R52, R72.reuse, R80, R52 ;  /* 0x000000504834723c */ /* 0x044fe80000041834 */
[----:B-1----:R-:W-:Y:S02]  /*a130*/  FFMA.FTZ R69, R171, c[0x0][0x2d0], -R148 ;  /* 0x0000b400ab457a23 */ /* 0x002fe40000010894 */
[----:B------:R-:W-:Y:S02]  /*a140*/  FADD.FTZ R2, R125, R2 ;  /* 0x000000027d027221 */ /* 0x000fe40000010000 */
[C---:B------:R-:W-:Y:S01]  /*a150*/  HMMA.16816.F32.BF16 R56, R72.reuse, R82, R56 ;  /* 0x000000524838723c */ /* 0x040fe20000041838 */
[----:B------:R1:W2:Y:S01]  /*a160*/  MUFU.EX2 R161, R69 ;  /* 0x0000004500a17308 */ /* 0x0002a20000000800 */
[----:B------:R-:W2:Y:S02]  /*a170*/  LDSM.16.MT88.4 R80, [R210+0x1800] ;  /* 0x00180000d250783b */ /* 0x000ea40000004200 */
[----:B------:R-:W-:Y:S02]  /*a180*/  FADD.FTZ R0, R124, R0 ;  /* 0x000000007c007221 */ /* 0x000fe40000010000 */
[----:B------:R-:W-:Y:S02]  /*a190*/  FADD.FTZ R2, R106, R2 ;  /* 0x000000026a027221 */ /* 0x000fe40000010000 */
[C---:B----4-:R-:W-:Y:S04]  /*a1a0*/  HMMA.16816.F32.BF16 R60, R72.reuse, R84, R60 ;  /* 0x00000054483c723c */ /* 0x050fe8000004183c */
[----:B------:R-:W-:Y:S02]  /*a1b0*/  FADD.FTZ R2, R105, R2 ;  /* 0x0000000269027221 */ /* 0x000fe40000010000 */
[----:B------:R-:W-:Y:S02]  /*a1c0*/  FADD.FTZ R0, R239, R0 ;  /* 0x00000000ef007221 */ /* 0x000fe40000010000 */
[----:B------:R-:W-:Y:S01]  /*a1d0*/  HMMA.16816.F32.BF16 R64, R72, R86, R64 ;  /* 0x000000564840723c */ /* 0x000fe20000041840 */
[----:B------:R-:W-:Y:S03]  /*a1e0*/  LDSM.16.MT88.4 R84, [R209+0x5800] ;  /* 0x00580000d154783b */ /* 0x000fe60000004200 */
[----:B------:R-:W-:Y:S02]  /*a1f0*/  FADD.FTZ R0, R107, R0 ;  /* 0x000000006b007221 */ /* 0x000fe40000010000 */
[----:B------:R-:W-:Y:S01]  /*a200*/  FADD.FTZ R2, R163, R2 ;  /* 0x00000002a3027221 */ /* 0x000fe20000010000 */
[----:B------:R-:W-:Y:S01]  /*a210*/  F2FP.BF16.PACK_AB R72, R239, R124 ;  /* 0x0000007cef48723e */ /* 0x000fe200000010ff */
[C---:B------:R-:W-:Y:S01]  /*a220*/  FADD.FTZ R0, R164.reuse, R0 ;  /* 0x00000000a4007221 */ /* 0x040fe20000010000 */
[----:B------:R-:W-:Y:S01]  /*a230*/  F2FP.BF16.PACK_AB R74, R164, R107 ;  /* 0x0000006ba44a723e */ /* 0x000fe200000010ff */
[----:B------:R-:W-:Y:S02]  /*a240*/  LDSM.16.MT88.4 R124, [R208+0x7800] ;  /* 0x00780000d07c783b */ /* 0x000fe40000004200 */
[----:B-1----:R-:W-:Y:S01]  /*a250*/  FFMA.FTZ R69, R172, c[0x0][0x2d0], -R148 ;  /* 0x0000b400ac457a23 */ /* 0x002fe20000010894 */
[----:B------:R-:W-:Y:S01]  /*a260*/  F2FP.BF16.PACK_AB R73, R105, R106 ;  /* 0x0000006a6949723e */ /* 0x000fe200000010ff */
[----:B---3--:R-:W-:Y:S01]  /*a270*/  FADD.FTZ R0, R115, R0 ;  /* 0x0000000073007221 */ /* 0x008fe20000010000 */
[C---:B------:R-:W-:Y:S01]  /*a280*/  F2FP.BF16.PACK_AB R75, R162.reuse, R163 ;  /* 0x000000a3a24b723e */ /* 0x040fe200000010ff */
[----:B------:R1:W3:Y:S01]  /*a290*/  MUFU.EX2 R114, R69 ;  /* 0x0000004500727308 */ /* 0x0002e20000000800 */
[----:B------:R-:W-:Y:S02]  /*a2a0*/  FADD.FTZ R2, R162, R2 ;  /* 0x00000002a2027221 */ /* 0x000fe40000010000 */
[----:B--2---:R-:W-:Y:S03]  /*a2b0*/  FADD.FTZ R0, R161, R0 ;  /* 0x00000000a1007221 */ /* 0x004fe60000010000 */
[C---:B------:R-:W-:Y:S08]  /*a2c0*/  HMMA.16816.F32.BF16 R4, R72.reuse, R76, R4 ;  /* 0x0000004c4804723c */ /* 0x040ff00000041804 */
[C---:B------:R-:W-:Y:S01]  /*a2d0*/  HMMA.16816.F32.BF16 R8, R72.reuse, R78, R8 ;  /* 0x0000004e4808723c */ /* 0x040fe20000041808 */
[----:B------:R-:W2:Y:S07]  /*a2e0*/  LDSM.16.MT88.4 R76, [R207+0x5800] ;  /* 0x00580000cf4c783b */ /* 0x000eae0000004200 */
[C---:B------:R-:W-:Y:S04]  /*a2f0*/  HMMA.16816.F32.BF16 R12, R72.reuse, R92, R12 ;  /* 0x0000005c480c723c */ /* 0x040fe8000004180c */
[----:B-1----:R-:W-:Y:S02]  /*a300*/  FFMA.FTZ R69, R173, c[0x0][0x2d0], -R148 ;  /* 0x0000b400ad457a23 */ /* 0x002fe40000010894 */
[----:B---3--:R-:W-:Y:S02]  /*a310*/  FADD.FTZ R0, R114, R0 ;  /* 0x0000000072007221 */ /* 0x008fe40000010000 */
[C---:B------:R-:W-:Y:S01]  /*a320*/  HMMA.16816.F32.BF16 R16, R72.reuse, R94, R16 ;  /* 0x0000005e4810723c */ /* 0x040fe20000041810 */
[----:B------:R1:W3:Y:S01]  /*a330*/  MUFU.EX2 R160, R69 ;  /* 0x0000004500a07308 */ /* 0x0002e20000000800 */
[----:B------:R-:W-:Y:S06]  /*a340*/  LDSM.16.MT88.4 R92, [R210+0x5800] ;  /* 0x00580000d25c783b */ /* 0x000fec0000004200 */
[C---:B------:R-:W-:Y:S08]  /*a350*/  HMMA.16816.F32.BF16 R20, R72.reuse, R88, R20 ;  /* 0x000000584814723c */ /* 0x040ff00000041814 */
[C---:B------:R-:W-:Y:S01]  /*a360*/  HMMA.16816.F32.BF16 R24, R72.reuse, R90, R24 ;  /* 0x0000005a4818723c */ /* 0x040fe20000041818 */
[----:B------:R-:W4:Y:S07]  /*a370*/  LDSM.16.MT88.4 R88, [R208+0x5800] ;  /* 0x00580000d058783b */ /* 0x000f2e0000004200 */
[C---:B------:R-:W-:Y:S04]  /*a380*/  HMMA.16816.F32.BF16 R28, R72.reuse, R80, R28 ;  /* 0x00000050481c723c */ /* 0x040fe8000004181c */
[--C-:B-1----:R-:W-:Y:S02]  /*a390*/  FFMA.FTZ R69, R166, c[0x0][0x2d0], -R149.reuse ;  /* 0x0000b400a6457a23 */ /* 0x102fe40000010895 */
[----:B---3--:R-:W-:Y:S02]  /*a3a0*/  FADD.FTZ R0, R160, R0 ;  /* 0x00000000a0007221 */ /* 0x008fe40000010000 */
[C---:B------:R-:W-:Y:S01]  /*a3b0*/  HMMA.16816.F32.BF16 R32, R72.reuse, R82, R32 ;  /* 0x000000524820723c */ /* 0x040fe20000041820 */
[----:B------:R1:W3:Y:S01]  /*a3c0*/  MUFU.EX2 R113, R69 ;  /* 0x0000004500717308 */ /* 0x0002e20000000800 */
[----:B------:R-:W-:Y:S06]  /*a3d0*/  LDSM.16.MT88.4 R80, [R209+0x2000] ;  /* 0x00200000d150783b */ /* 0x000fec0000004200 */
[C---:B--2---:R-:W-:Y:S03]  /*a3e0*/  HMMA.16816.F32.BF16 R36, R72.reuse, R76, R36 ;  /* 0x0000004c4824723c */ /* 0x044fe60000041824 */
[C---:B-----5:R-:W-:Y:S05]  /*a3f0*/  ISETP.GT.AND P0, PT, R226.reuse, R165, PT ;  /* 0x000000a5e200720c */ /* 0x060fea0003f04270 */
[C---:B------:R-:W-:Y:S01]  /*a400*/  HMMA.16816.F32.BF16 R40, R72.reuse, R78, R40 ;  /* 0x0000004e4828723c */ /* 0x040fe20000041828 */
[----:B------:R-:W2:Y:S03]  /*a410*/  LDSM.16.MT88.4 R76, [R207+0x2000] ;  /* 0x00200000cf4c783b */ /* 0x000ea60000004200 */
[----:B------:R-:W-:Y:S04]  /*a420*/  IADD3 R226, R226, -0x1, RZ ;  /* 0xffffffffe2e27810 */ /* 0x000fe80007ffe0ff */
[C---:B------:R-:W-:Y:S04]  /*a430*/  HMMA.16816.F32.BF16 R44, R72.reuse, R84, R44 ;  /* 0x00000054482c723c */ /* 0x040fe8000004182c */
[--C-:B-1----:R-:W-:Y:S02]  /*a440*/  FFMA.FTZ R69, R167, c[0x0][0x2d0], -R149.reuse ;  /* 0x0000b400a7457a23 */ /* 0x102fe40000010895 */
[----:B---3--:R-:W-:Y:S02]  /*a450*/  FADD.FTZ R2, R113, R2 ;  /* 0x0000000271027221 */ /* 0x008fe40000010000 */
        /* <DEDUP_REMOVED lines=8> */
[----:B---3--:R-:W-:Y:S02]  /*a4e0*/  FADD.FTZ R2, R112, R2 ;  /* 0x0000000270027221 */ /* 0x008fe40000010000 */
[----:B------:R-:W-:Y:S01]  /*a4f0*/  HMMA.16816.F32.BF16 R64, R72, R94, R64 ;  /* 0x0000005e4840723c */ /* 0x000fe20000041840 */
[----:B------:R1:W3:Y:S01]  /*a500*/  MUFU.EX2 R159, R69 ;  /* 0x00000045009f7308 */ /* 0x0002e20000000800 */
[----:B------:R-:W-:Y:S05]  /*a510*/  LDSM.16.MT88.4 R92, [R209+0x2800] ;  /* 0x00280000d15c783b */ /* 0x000fea0000004200 */
[----:B------:R-:W-:Y:S02]  /*a520*/  F2FP.BF16.PACK_AB R72, R161, R115 ;  /* 0x00000073a148723e */ /* 0x000fe400000010ff */
[----:B------:R-:W-:Y:S03]  /*a530*/  F2FP.BF16.PACK_AB R74, R160, R114 ;  /* 0x00000072a04a723e */ /* 0x000fe600000010ff */
[----:B------:R-:W-:Y:S01]  /*a540*/  F2FP.BF16.PACK_AB R73, R112, R113 ;  /* 0x000000717049723e */ /* 0x000fe200000010ff */
[--C-:B-1----:R-:W-:Y:S02]  /*a550*/  FFMA.FTZ R69, R169, c[0x0][0x2d0], -R149.reuse ;  /* 0x0000b400a9457a23 */ /* 0x102fe40000010895 */
[----:B---3--:R-:W-:Y:S02]  /*a560*/  FADD.FTZ R2, R159, R2 ;  /* 0x000000029f027221 */ /* 0x008fe40000010000 */
[----:B------:R1:W3:Y:S02]  /*a570*/  MUFU.EX2 R158, R69 ;  /* 0x00000045009e7308 */ /* 0x0002e40000000800 */
[----:B-1----:R-:W-:Y:S01]  /*a580*/  FFMA.FTZ R69, R202, c[0x0][0x2d0], -R148 ;  /* 0x0000b400ca457a23 */ /* 0x002fe20000010894 */
[C---:B---3--:R-:W-:Y:S01]  /*a590*/  F2FP.BF16.PACK_AB R75, R158.reuse, R159 ;  /* 0x0000009f9e4b723e */ /* 0x048fe200000010ff */
[----:B------:R-:W-:Y:S06]  /*a5a0*/  FADD.FTZ R2, R158, R2 ;  /* 0x000000029e027221 */ /* 0x000fec0000010000 */
[----:B------:R1:W3:Y:S01]  /*a5b0*/  MUFU.EX2 R157, R69 ;  /* 0x00000045009d7308 */ /* 0x0002e20000000800 */
[C---:B--2---:R-:W-:Y:S08]  /*a5c0*/  HMMA.16816.F32.BF16 R4, R72.reuse, R76, R4 ;  /* 0x0000004c4804723c */ /* 0x044ff00000041804 */
[C---:B------:R-:W-:Y:S01]  /*a5d0*/  HMMA.16816.F32.BF16 R8, R72.reuse, R78, R8 ;  /* 0x0000004e4808723c */ /* 0x040fe20000041808 */
[----:B------:R-:W2:Y:S07]  /*a5e0*/  LDSM.16.MT88.4 R76, [R207+0x6000] ;  /* 0x00600000cf4c783b */ /* 0x000eae0000004200 */
[C---:B------:R-:W-:Y:S04]  /*a5f0*/  HMMA.16816.F32.BF16 R12, R72.reuse, R80, R12 ;  /* 0x00000050480c723c */ /* 0x040fe8000004180c */
[----:B-1----:R-:W-:Y:S02]  /*a600*/  FFMA.FTZ R69, R203, c[0x0][0x2d0], -R148 ;  /* 0x0000b400cb457a23 */ /* 0x002fe40000010894 */
[----:B---3--:R-:W-:Y:S02]  /*a610*/  FADD.FTZ R0, R157, R0 ;  /* 0x000000009d007221 */ /* 0x008fe40000010000 */
[C---:B------:R-:W-:Y:S01]  /*a620*/  HMMA.16816.F32.BF16 R16, R72.reuse, R82, R16 ;  /* 0x000000524810723c */ /* 0x040fe20000041810 */
[----:B------:R1:W3:Y:S01]  /*a630*/  MUFU.EX2 R123, R69 ;  /* 0x00000045007b7308 */ /* 0x0002e20000000800 */
[----:B------:R-:W2:Y:S06]  /*a640*/  LDSM.16.MT88.4 R80, [R209+0x6000] ;  /* 0x00600000d150783b */ /* 0x000eac0000004200 */
[C---:B-----5:R-:W-:Y:S08]  /*a650*/  HMMA.16816.F32.BF16 R20, R72.reuse, R84, R20 ;  /* 0x000000544814723c */ /* 0x060ff00000041814 */
[C---:B------:R-:W-:Y:S01]  /*a660*/  HMMA.16816.F32.BF16 R24, R72.reuse, R86, R24 ;  /* 0x000000564818723c */ /* 0x040fe20000041818 */
[----:B------:R-:W5:Y:S07]  /*a670*/  LDSM.16.MT88.4 R84, [R208+0x6000] ;  /* 0x00600000d054783b */ /* 0x000f6e0000004200 */
[C---:B----4-:R-:W-:Y:S04]  /*a680*/  HMMA.16816.F32.BF16 R28, R72.reuse, R88, R28 ;  /* 0x00000058481c723c */ /* 0x050fe8000004181c */
[----:B-1----:R-:W-:Y:S02]  /*a690*/  FFMA.FTZ R69, R211, c[0x0][0x2d0], -R148 ;  /* 0x0000b400d3457a23 */ /* 0x002fe40000010894 */
[C---:B---3--:R-:W-:Y:S02]  /*a6a0*/  FADD.FTZ R0, R123.reuse, R0 ;  /* 0x000000007b007221 */ /* 0x048fe40000010000 */
[C---:B------:R-:W-:Y:S01]  /*a6b0*/  HMMA.16816.F32.BF16 R32, R72.reuse, R90, R32 ;  /* 0x0000005a4820723c */ /* 0x040fe20000041820 */
[----:B------:R1:W3:Y:S01]  /*a6c0*/  MUFU.EX2 R122, R69 ;  /* 0x00000045007a7308 */ /* 0x0002e20000000800 */
[----:B------:R-:W4:Y:S06]  /*a6d0*/  LDSM.16.MT88.4 R88, [R210+0x6000] ;  /* 0x00600000d258783b */ /* 0x000f2c0000004200 */
        /* <DEDUP_REMOVED lines=13> */
[--C-:B-1----:R-:W-:Y:S02]  /*a7b0*/  FFMA.FTZ R69, R174, c[0x0][0x2d0], -R149.reuse ;  /* 0x0000b400ae457a23 */ /* 0x102fe40000010895 */
[C---:B---3--:R-:W-:Y:S02]  /*a7c0*/  FADD.FTZ R0, R156.reuse, R0 ;  /* 0x000000009c007221 */ /* 0x048fe40000010000 */
[----:B------:R-:W-:Y:S01]  /*a7d0*/  HMMA.16816.F32.BF16 R64, R72, R90, R64 ;  /* 0x0000005a4840723c */ /* 0x000fe20000041840 */
[----:B------:R1:W3:Y:S01]  /*a7e0*/  MUFU.EX2 R121, R69 ;  /* 0x0000004500797308 */ /* 0x0002e20000000800 */
[----:B------:R-:W-:Y:S05]  /*a7f0*/  LDSM.16.MT88.4 R88, [R209+0x6800] ;  /* 0x00680000d158783b */ /* 0x000fea0000004200 */
[----:B------:R-:W-:Y:S02]  /*a800*/  F2FP.BF16.PACK_AB R72, R123, R157 ;  /* 0x0000009d7b48723e */ /* 0x000fe400000010ff */
[----:B------:R-:W-:Y:S03]  /*a810*/  F2FP.BF16.PACK_AB R74, R156, R122 ;  /* 0x0000007a9c4a723e */ /* 0x000fe600000010ff */
[--C-:B-1----:R-:W-:Y:S02]  /*a820*/  FFMA.FTZ R69, R175, c[0x0][0x2d0], -R149.reuse ;  /* 0x0000b400af457a23 */ /* 0x102fe40000010895 */
[----:B---3--:R-:W-:Y:S02]  /*a830*/  FADD.FTZ R2, R121, R2 ;  /* 0x0000000279027221 */ /* 0x008fe40000010000 */
[----:B------:R1:W3:Y:S02]  /*a840*/  MUFU.EX2 R120, R69 ;  /* 0x0000004500787308 */ /* 0x0002e40000000800 */
[--C-:B-1----:R-:W-:Y:S01]  /*a850*/  FFMA.FTZ R69, R200, c[0x0][0x2d0], -R149.reuse ;  /* 0x0000b400c8457a23 */ /* 0x102fe20000010895 */
[C---:B---3--:R-:W-:Y:S01]  /*a860*/  F2FP.BF16.PACK_AB R73, R120.reuse, R121 ;  /* 0x000000797849723e */ /* 0x048fe200000010ff */
[----:B------:R-:W-:Y:S06]  /*a870*/  FADD.FTZ R2, R120, R2 ;  /* 0x0000000278027221 */ /* 0x000fec0000010000 */
[----:B------:R1:W3:Y:S02]  /*a880*/  MUFU.EX2 R155, R69 ;  /* 0x00000045009b7308 */ /* 0x0002e40000000800 */
[--C-:B-1----:R-:W-:Y:S02]  /*a890*/  FFMA.FTZ R69, R201, c[0x0][0x2d0], -R149.reuse ;  /* 0x0000b400c9457a23 */ /* 0x102fe40000010895 */
[----:B---3--:R-:W-:Y:S06]  /*a8a0*/  FADD.FTZ R2, R155, R2 ;  /* 0x000000029b027221 */ /* 0x008fec0000010000 */
        /* <DEDUP_REMOVED lines=17> */
[C---:B-----5:R-:W-:Y:S04]  /*a9c0*/  HMMA.16816.F32.BF16 R28, R72.reuse, R84, R28 ;  /* 0x00000054481c723c */ /* 0x060fe8000004181c */
[----:B-1----:R-:W-:Y:S02]  /*a9d0*/  FFMA.FTZ R69, R233, c[0x0][0x2d0], -R148 ;  /* 0x0000b400e9457a23 */ /* 0x002fe40000010894 */
[C---:B---3--:R-:W-:Y:S02]  /*a9e0*/  FADD.FTZ R0, R131.reuse, R0 ;  /* 0x0000000083007221 */ /* 0x048fe40000010000 */
[C---:B------:R-:W-:Y:S01]  /*a9f0*/  HMMA.16816.F32.BF16 R32, R72.reuse, R86, R32 ;  /* 0x000000564820723c */ /* 0x040fe20000041820 */
[----:B------:R1:W3:Y:S01]  /*aa00*/  MUFU.EX2 R130, R69 ;  /* 0x0000004500827308 */ /* 0x0002e20000000800 */
[----:B------:R-:W5:Y:S06]  /*aa10*/  LDSM.16.MT88.4 R84, [R210+0x6800] ;  /* 0x00680000d254783b */ /* 0x000f6c0000004200 */
        /* <DEDUP_REMOVED lines=9> */
[C---:B----4-:R-:W-:Y:S08]  /*aab0*/  HMMA.16816.F32.BF16 R52, R72.reuse, R80, R52 ;  /* 0x000000504834723c */ /* 0x050ff00000041834 */
[C---:B------:R-:W-:Y:S01]  /*aac0*/  HMMA.16816.F32.BF16 R56, R72.reuse, R82, R56 ;  /* 0x000000524838723c */ /* 0x040fe20000041838 */
[----:B------:R-:W4:Y:S07]  /*aad0*/  LDSM.16.MT88.4 R80, [R209+0x3000] ;  /* 0x00300000d150783b */ /* 0x000f2e0000004200 */
[C---:B-----5:R-:W-:Y:S04]  /*aae0*/  HMMA.16816.F32.BF16 R60, R72.reuse, R84, R60 ;  /* 0x00000054483c723c */ /* 0x060fe8000004183c */
[--C-:B-1----:R-:W-:Y:S02]  /*aaf0*/  FFMA.FTZ R69, R218, c[0x0][0x2d0], -R149.reuse ;  /* 0x0000b400da457a23 */ /* 0x102fe40000010895 */
[C---:B---3--:R-:W-:Y:S02]  /*ab00*/  FADD.FTZ R0, R152.reuse, R0 ;  /* 0x0000000098007221 */ /* 0x048fe40000010000 */
[----:B------:R-:W-:Y:S01]  /*ab10*/  HMMA.16816.F32.BF16 R64, R72, R86, R64 ;  /* 0x000000564840723c */ /* 0x000fe20000041840 */
[----:B------:R1:W3:Y:S01]  /*ab20*/  MUFU.EX2 R129, R69 ;  /* 0x0000004500817308 */ /* 0x0002e20000000800 */
[----:B------:R-:W5:Y:S05]  /*ab30*/  LDSM.16.MT88.4 R84, [R207+0x7000] ;  /* 0x00700000cf54783b */ /* 0x000f6a0000004200 */
        /* <DEDUP_REMOVED lines=10> */
[----:B------:R-:W-:Y:S06]  /*abe0*/  FFMA.FTZ R149, R225, c[0x0][0x2d0], -R149 ;  /* 0x0000b400e1957a23 */ /* 0x000fec0000010895 */
[----:B------:R-:W1:Y:S01]  /*abf0*/  MUFU.EX2 R150, R69 ;  /* 0x0000004500967308 */ /* 0x000e620000000800 */
[----:B---3--:R-:W-:Y:S09]  /*ac00*/  FADD.FTZ R2, R151, R2 ;  /* 0x0000000297027221 */ /* 0x008ff20000010000 */
[----:B------:R-:W-:Y:S01]  /*ac10*/  MUFU.EX2 R149, R149 ;  /* 0x0000009500957308 */ /* 0x000fe20000000800 */
[----:B-1----:R-:W-:Y:S01]  /*ac20*/  F2FP.BF16.PACK_AB R75, R150, R151 ;  /* 0x00000097964b723e */ /* 0x002fe200000010ff */
[--C-:B------:R-:W-:Y:S02]  /*ac30*/  FFMA.FTZ R69, R238, c[0x0][0x2d0], -R148.reuse ;  /* 0x0000b400ee457a23 */ /* 0x100fe40000010894 */
[----:B------:R-:W-:Y:S06]  /*ac40*/  FFMA.FTZ R148, R235, c[0x0][0x2d0], -R148 ;  /* 0x0000b400eb947a23 */ /* 0x000fec0000010894 */
[----:B------:R-:W1:Y:S01]  /*ac50*/  MUFU.EX2 R147, R69 ;  /* 0x0000004500937308 */ /* 0x000e620000000800 */
[C---:B--2---:R-:W-:Y:S08]  /*ac60*/  HMMA.16816.F32.BF16 R4, R72.reuse, R76, R4 ;  /* 0x0000004c4804723c */ /* 0x044ff00000041804 */
[C---:B------:R-:W-:Y:S01]  /*ac70*/  HMMA.16816.F32.BF16 R8, R72.reuse, R78, R8 ;  /* 0x0000004e4808723c */ /* 0x040fe20000041808 */
[----:B------:R-:W2:Y:S01]  /*ac80*/  LDSM.16.MT88.4 R76, [R208+0x7000] ;  /* 0x00700000d04c783b */ /* 0x000ea20000004200 */
[----:B------:R3:W3:Y:S06]  /*ac90*/  MUFU.EX2 R69, R103 ;  /* 0x0000006700457308 */ /* 0x0006ec0000000800 */
[C---:B----4-:R-:W-:Y:S04]  /*aca0*/  HMMA.16816.F32.BF16 R12, R72.reuse, R80, R12 ;  /* 0x00000050480c723c */ /* 0x050fe8000004180c */
[----:B------:R-:W4:Y:S01]  /*acb0*/  MUFU.EX2 R148, R148 ;  /* 0x0000009400947308 */ /* 0x000f220000000800 */
[----:B-1----:R-:W-:Y:S03]  /*acc0*/  F2FP.BF16.PACK_AB R132, R146, R147 ;  /* 0x000000939284723e */ /* 0x002fe600000010ff */
[C---:B------:R-:W-:Y:S01]  /*acd0*/  HMMA.16816.F32.BF16 R16, R72.reuse, R82, R16 ;  /* 0x000000524810723c */ /* 0x040fe20000041810 */
[----:B------:R-:W1:Y:S07]  /*ace0*/  LDSM.16.MT88.4 R80, [R210+0x7000] ;  /* 0x00700000d250783b */ /* 0x000e6e0000004200 */
[C---:B------:R-:W-:Y:S01]  /*acf0*/  HMMA.16816.F32.BF16 R20, R72.reuse, R88, R20 ;  /* 0x000000584814723c */ /* 0x040fe20000041814 */
[----:B---3--:R-:W-:Y:S03]  /*ad00*/  LDSM.16.MT88.4 R100, [R210+0x3800] ;  /* 0x00380000d264783b */ /* 0x008fe60000004200 */
[----:B------:R-:W-:Y:S04]  /*ad10*/  F2FP.BF16.PACK_AB R135, R149, R69 ;  /* 0x000000459587723e */ /* 0x000fe800000010ff */
[C---:B------:R-:W-:Y:S01]  /*ad20*/  HMMA.16816.F32.BF16 R24, R72.reuse, R90, R24 ;  /* 0x0000005a4818723c */ /* 0x040fe20000041818 */
[----:B------:R-:W-:Y:S03]  /*ad30*/  LDSM.16.MT88.4 R88, [R209+0x3800] ;  /* 0x00380000d158783b */ /* 0x000fe60000004200 */
[----:B----4-:R-:W-:Y:S04]  /*ad40*/  F2FP.BF16.PACK_AB R134, R148, R145 ;  /* 0x000000919486723e */ /* 0x010fe800000010ff */
[C---:B------:R-:W-:Y:S08]  /*ad50*/  HMMA.16816.F32.BF16 R28, R72.reuse, R92, R28 ;  /* 0x0000005c481c723c */ /* 0x040ff0000004181c */
[C---:B------:R-:W-:Y:S01]  /*ad60*/  HMMA.16816.F32.BF16 R32, R72.reuse, R94, R32 ;  /* 0x0000005e4820723c */ /* 0x040fe20000041820 */
[----:B------:R-:W-:Y:S07]  /*ad70*/  LDSM.16.MT88.4 R92, [R208+0x3800] ;  /* 0x00380000d05c783b */ /* 0x000fee0000004200 */
[C---:B-----5:R-:W-:Y:S08]  /*ad80*/  HMMA.16816.F32.BF16 R36, R72.reuse, R84, R36 ;  /* 0x000000544824723c */ /* 0x060ff00000041824 */
[C---:B------:R-:W-:Y:S01]  /*ad90*/  HMMA.16816.F32.BF16 R40, R72.reuse, R86, R40 ;  /* 0x000000564828723c */ /* 0x040fe20000041828 */
[----:B------:R-:W3:Y:S07]  /*ada0*/  LDSM.16.MT88.4 R84, [R207+0x3800] ;  /* 0x00380000cf54783b */ /* 0x000eee0000004200 */
[C---:B------:R-:W-:Y:S08]  /*adb0*/  HMMA.16816.F32.BF16 R44, R72.reuse, R96, R44 ;  /* 0x00000060482c723c */ /* 0x040ff0000004182c */
[C---:B------:R-:W-:Y:S08]  /*adc0*/  HMMA.16816.F32.BF16 R48, R72.reuse, R98, R48 ;  /* 0x000000624830723c */ /* 0x040ff00000041830 */
[C---:B--2---:R-:W-:Y:S08]  /*add0*/  HMMA.16816.F32.BF16 R52, R72.reuse, R76, R52 ;  /* 0x0000004c4834723c */ /* 0x044ff00000041834 */
[C---:B------:R-:W-:Y:S08]  /*ade0*/  HMMA.16816.F32.BF16 R56, R72.reuse, R78, R56 ;  /* 0x0000004e4838723c */ /* 0x040ff00000041838 */
[C---:B-1----:R-:W-:Y:S08]  /*adf0*/  HMMA.16816.F32.BF16 R60, R72.reuse, R80, R60 ;  /* 0x00000050483c723c */ /* 0x042ff0000004183c */
[----:B------:R-:W-:Y:S08]  /*ae00*/  HMMA.16816.F32.BF16 R64, R72, R82, R64 ;  /* 0x000000524840723c */ /* 0x000ff00000041840 */
[C---:B---3--:R-:W-:Y:S01]  /*ae10*/  HMMA.16816.F32.BF16 R72, R132.reuse, R84, R4 ;  /* 0x000000548448723c */ /* 0x048fe20000041804 */
[----:B------:R-:W1:Y:S07]  /*ae20*/  LDSM.16.MT88.4 R4, [R210+0x7800] ;  /* 0x00780000d204783b */ /* 0x000e6e0000004200 */
[C---:B------:R-:W-:Y:S07]  /*ae30*/  HMMA.16816.F32.BF16 R76, R132.reuse, R86, R8 ;  /* 0x00000056844c723c */ /* 0x040fee0000041808 */
[-C--:B------:R-:W-:Y:S01]  /*ae40*/  MOV R8, R3.reuse ;  /* 0x0000000300087202 */ /* 0x080fe20000000f00 */
        /* <DEDUP_REMOVED lines=12> */
[C---:B-1----:R-:W-:Y:S07]  /*af10*/  HMMA.16816.F32.BF16 R128, R132.reuse, R4, R60 ;  /* 0x000000048480723c */ /* 0x042fee000004183c */
[----:B------:R-:W-:Y:S01]  /*af20*/  FADD.FTZ R4, R150, R2 ;  /* 0x0000000296047221 */ /* 0x000fe20000010000 */
[----:B------:R-:W-:Y:S04]  /*af30*/  HMMA.16816.F32.BF16 R132, R132, R6, R64 ;  /* 0x000000068484723c */ /* 0x000fe80000041840 */
[----:B------:R-:W-:Y:S02]  /*af40*/  FADD.FTZ R2, R147, R0 ;  /* 0x0000000093027221 */ /* 0x000fe40000010000 */
[----:B------:R-:W-:Y:S02]  /*af50*/  FADD.FTZ R0, R144, R4 ;  /* 0x0000000490007221 */ /* 0x000fe40000010000 */
[----:B------:R-:W-:Y:S04]  /*af60*/  FADD.FTZ R2, R146, R2 ;  /* 0x0000000292027221 */ /* 0x000fe80000010000 */
[----:B------:R-:W-:Y:S01]  /*af70*/  FADD.FTZ R0, R70, R0 ;  /* 0x0000000046007221 */ /* 0x000fe20000010000 */
[----:B------:R-:W-:Y:S01]  /*af80*/  MOV R70, R3 ;  /* 0x0000000300467202 */ /* 0x000fe20000000f00 */
[----:B------:R-:W-:Y:S02]  /*af90*/  FADD.FTZ R2, R145, R2 ;  /* 0x0000000291027221 */ /* 0x000fe40000010000 */
[----:B------:R-:W-:Y:S01]  /*afa0*/  FADD.FTZ R0, R69, R0 ;  /* 0x0000000045007221 */ /* 0x000fe20000010000 */
[----:B------:R-:W-:Y:S01]  /*afb0*/  MOV R69, R68 ;  /* 0x0000004400457202 */ /* 0x000fe20000000f00 */
[----:B------:R-:W-:Y:S02]  /*afc0*/  FADD.FTZ R2, R148, R2 ;  /* 0x0000000294027221 */ /* 0x000fe40000010000 */
[----:B------:R-:W-:Y:S03]  /*afd0*/  FADD.FTZ R0, R149, R0 ;  /* 0x0000000095007221 */ /* 0x000fe60000010000 */
[----:B------:R1:W-:Y:S04]  /*afe0*/  STL [R1+0x8], R2 ;  /* 0x0000080201007387 */ /* 0x0003e80000100800 */
[----:B------:R1:W-:Y:S02]  /*aff0*/  STL [R1+0xc], R0 ;  /* 0x00000c0001007387 */ /* 0x0003e40000100800 */
[----:B-1----:R-:W-:-:S05]  /*b000*/  @P0 BRA `(.L_x_479) ;  /* 0xffffb3a000000947 */ /* 0x002fca000383ffff */
.L_x_468:
[----:B------:R-:W-:-:S13]  /*b010*/  ISETP.GE.AND P0, PT, R226, RZ, PT ;  /* 0x000000ffe200720c */ /* 0x000fda0003f06270 */
[----:B------:R-:W-:Y:S05]  /*b020*/  @!P0 BRA `(.L_x_480) ;  /* 0x0000441000008947 */ /* 0x000fea0003800000 */
[----:B------:R-:W-:Y:S02]  /*b030*/  MOV R70, R8 ;  /* 0x0000000800467202 */ /* 0x000fe40000000f00 */
[----:B------:R-:W-:Y:S02]  /*b040*/  MOV R69, R68 ;  /* 0x0000004400457202 */ /* 0x000fe40000000f00 */
.L_x_487:
[----:B-1----:R-:W2:Y:S01]  /*b050*/  LDL.64 R6, [R1+0x28] ;  /* 0x0000280001067983 */ /* 0x002ea20000100a00 */
[----:B------:R-:W-:Y:S04]  /*b060*/  DEPBAR.LE SB0, 0x0 ;  /* 0x000080000000791a */ /* 0x000fe80000000000 */
[----:B------:R-:W3:Y:S01]  /*b070*/  LDL R4, [R1+0x38] ;  /* 0x0000380001047983 */ /* 0x000ee20000100800 */
[----:B------:R-:W-:Y:S01]  /*b080*/  WARPSYNC 0xffffffff ;  /* 0xffffffff00007948 */ /* 0x000fe20003800000 */
[----:B------:R-:W-:Y:S01]  /*b090*/  SHF.R.S32.HI R0, RZ, 0x1f, R222 ;  /* 0x0000001fff007819 */ /* 0x000fe200000114de */
[----:B------:R-:W-:Y:S01]  /*b0a0*/  IMAD.WIDE.U32 R2, R222, c[0x0][0x208], RZ ;  /* 0x00008200de027a25 */ /* 0x000fe200078e00ff */
[----:B------:R-:W-:Y:S01]  /*b0b0*/  BAR.SYNC.DEFER_BLOCKING 0x0 ;  /* 0x0000000000007b1d */ /* 0x000fe20000010000 */
[----:B------:R-:W-:Y:S02]  /*b0c0*/  SHF.R.S32.HI R5, RZ, 0x1f, R241 ;  /* 0x0000001fff057819 */ /* 0x000fe400000114f1 */
[----:B------:R-:W-:Y:S01]  /*b0d0*/  IMAD R0, R0, c[0x0][0x208], RZ ;  /* 0x0000820000007a24 */ /* 0x000fe200078e02ff */
[----:B------:R-:W-:Y:S01]  /*b0e0*/  IADD3 R212, R71, 0x7800, RZ ;  /* 0x0000780047d47810 */ /* 0x000fe20007ffe0ff */
[----:B------:R-:W-:Y:S01]  /*b0f0*/  IMAD.SHL.U32 R220, R241, 0x2, RZ ;  /* 0x00000002f1dc7824 */ /* 0x000fe200078e00ff */
[C---:B------:R-:W-:Y:S01]  /*b100*/  IADD3 R211, R71.reuse, 0x7000, RZ ;  /* 0x0000700047d37810 */ /* 0x040fe20007ffe0ff */
[----:B------:R-:W-:Y:S01]  /*b110*/  IMAD R0, R222, c[0x0][0x20c], R0 ;  /* 0x00008300de007a24 */ /* 0x000fe200078e0200 */
[C---:B------:R-:W-:Y:S01]  /*b120*/  IADD3 R203, R71.reuse, 0x6800, RZ ;  /* 0x0000680047cb7810 */ /* 0x040fe20007ffe0ff */
[----:B------:R-:W-:Y:S01]  /*b130*/  IMAD.SHL.U32 R55, R228, 0x2, RZ ;  /* 0x00000002e4377824 */ /* 0x000fe200078e00ff */
[----:B------:R-:W-:Y:S01]  /*b140*/  IADD3 R202, R71, 0x6000, RZ ;  /* 0x0000600047ca7810 */ /* 0x000fe20007ffe0ff */
[----:B------:R-:W-:Y:S01]  /*b150*/  IMAD.IADD R3, R3, 0x1, R0 ;  /* 0x0000000103037824 */ /* 0x000fe200078e0200 */
[----:B------:R-:W-:Y:S02]  /*b160*/  SHF.R.S32.HI R0, RZ, 0x1f, R221 ;  /* 0x0000001fff007819 */ /* 0x000fe400000114dd */
[----:B------:R-:W-:Y:S01]  /*b170*/  IADD3 R201, R71, 0x5800, RZ ;  /* 0x0000580047c97810 */ /* 0x000fe20007ffe0ff */
[----:B------:R-:W-:Y:S01]  /*b180*/  IMAD.WIDE.U32 R2, R221, c[0x0][0x218], R2 ;  /* 0x00008600dd027a25 */ /* 0x000fe200078e0002 */
[C---:B------:R-:W-:Y:S02]  /*b190*/  IADD3 R200, R71.reuse, 0x5000, RZ ;  /* 0x0000500047c87810 */ /* 0x040fe40007ffe0ff */
[----:B------:R-:W-:Y:S01]  /*b1a0*/  IADD3 R68, R71, 0x4800, RZ ;  /* 0x0000480047447810 */ /* 0x000fe20007ffe0ff */
[----:B------:R-:W-:Y:S01]  /*b1b0*/  IMAD R0, R0, c[0x0][0x218], RZ ;  /* 0x0000860000007a24 */ /* 0x000fe200078e02ff */
[----:B------:R-:W-:Y:S03]  /*b1c0*/  SHF.L.U64.HI R60, R241, 0x1, R5 ;  /* 0x00000001f13c7819 */ /* 0x000fe60000010205 */
[----:B------:R-:W-:Y:S01]  /*b1d0*/  IMAD R0, R221, c[0x0][0x21c], R0 ;  /* 0x00008700dd007a24 */ /* 0x000fe200078e0200 */
[----:B------:R1:W4:Y:S04]  /*b1e0*/  LDSM.16.M88.4 R8, [R204] ;  /* 0x00000000cc08783b */ /* 0x0003280000000200 */
[----:B------:R1:W1:Y:S04]  /*b1f0*/  LDSM.16.M88.4 R16, [R204+0x800] ;  /* 0x00080000cc10783b */ /* 0x0002680000000200 */
        /* <DEDUP_REMOVED lines=14> */
[----:B--2---:R-:W-:Y:S04]  /*b2e0*/  IADD3 R36, P0, R6, R2, RZ ;  /* 0x0000000206247210 */ /* 0x004fe80007f1e0ff */
[----:B---3--:R-:W-:Y:S02]  /*b2f0*/  IADD3.X R2, R4, R3, R0, P0, !PT ;  /* 0x0000000304027210 */ /* 0x008fe400007fe400 */
[C---:B------:R-:W-:Y:S02]  /*b300*/  LEA R28, P0, R36.reuse, c[0x0][0x1f8], 0x1 ;  /* 0x00007e00241c7a11 */ /* 0x040fe400078008ff */
[----:B------:R-:W-:Y:S02]  /*b310*/  SHF.R.S32.HI R4, RZ, 0x1f, R228 ;  /* 0x0000001fff047819 */ /* 0x000fe400000114e4 */
[----:B------:R-:W-:Y:S02]  /*b320*/  LEA.HI.X R36, R36, c[0x0][0x1fc], R2, 0x1, P0 ;  /* 0x00007f0024247a11 */ /* 0x000fe400000f0c02 */
[----:B------:R-:W-:Y:S02]  /*b330*/  IADD3 R0, R71, 0x4000, RZ ;  /* 0x0000400047007810 */ /* 0x000fe40007ffe0ff */
[----:B------:R-:W-:Y:S01]  /*b340*/  SHF.L.U64.HI R44, R228, 0x1, R4 ;  /* 0x00000001e42c7819 */ /* 0x000fe20000010204 */
[----:B------:R-:W-:-:S05]  /*b350*/  BRA.DIV ~URZ, `(.L_x_481) ;  /* 0x000086b27f007947 */ /* 0x000fca000b800000 */
[----:B-1--4-:R1:W2:Y:S02]  /*b360*/  SHFL.IDX PT, R29, R36, RZ, 0x181f ;  /* 0x00181fff241d7589 */ /* 0x0122a400000e0000 */
.L_x_530:
[C---:B------:R-:W-:Y:S01]  /*b370*/  HMMA.16816.F32.BF16 R4, R136.reuse, R8, RZ ;  /* 0x000000088804723c */ /* 0x040fe200000418ff */
[----:B------:R-:W3:Y:S01]  /*b380*/  SHFL.IDX PT, R38, R28, RZ, 0x181f ;  /* 0x00181fff1c267589 */ /* 0x000ee200000e0000 */
[----:B------:R-:W-:Y:S01]  /*b390*/  BSSY B0, `(.L_x_482) ;  /* 0x00001af000007945 */ /* 0x000fe20003800000 */
[----:B------:R-:W-:Y:S02]  /*b3a0*/  ISETP.GE.AND P0, PT, R228, c[0x0][0x1d4], PT ;  /* 0x00007500e4007a0c */ /* 0x000fe40003f06270 */
[----:B------:R-:W-:Y:S02]  /*b3b0*/  ISETP.GE.AND P2, PT, R241, c[0x0][0x1d4], PT ;  /* 0x00007500f1007a0c */ /* 0x000fe40003f46270 */
[----:B------:R-:W-:Y:S01]  /*b3c0*/  SEL R218, RZ, 0x10, P0 ;  /* 0x00000010ffda7807 */ /* 0x000fe20000000000 */
[C---:B------:R-:W-:Y:S01]  /*b3d0*/  HMMA.16816.F32.BF16 R8, R136.reuse, R10, RZ ;  /* 0x0000000a8808723c */ /* 0x040fe200000418ff */
[----:B------:R-:W4:Y:S02]  /*b3e0*/  SHFL.IDX PT, R46, R28, 0x1, 0x181f ;  /* 0x00381f001c2e7f89 */ /* 0x000f2400000e0000 */
[----:B------:R-:W-:Y:S02]  /*b3f0*/  ISETP.NE.U32.AND P6, PT, R218, RZ, PT ;  /* 0x000000ffda00720c */ /* 0x000fe40003fc5070 */
[----:B------:R-:W-:Y:S03]  /*b400*/  SEL R63, RZ, 0x10, P2 ;  /* 0x00000010ff3f7807 */ /* 0x000fe60001000000 */
[C---:B------:R-:W-:Y:S01]  /*b410*/  HMMA.16816.F32.BF16 R12, R136.reuse, R16, RZ ;  /* 0x00000010880c723c */ /* 0x040fe200000418ff */
[----:B------:R-:W5:Y:S07]  /*b420*/  SHFL.IDX PT, R37, R36, 0x1, 0x181f ;  /* 0x00381f0024257f89 */ /* 0x000f6e00000e0000 */
[C---:B------:R-:W-:Y:S01]  /*b430*/  HMMA.16816.F32.BF16 R16, R136.reuse, R18, RZ ;  /* 0x000000128810723c */ /* 0x040fe200000418ff */
[----:B------:R-:W1:Y:S07]  /*b440*/  SHFL.IDX PT, R45, R28, 0x2, 0x181f ;  /* 0x00581f001c2d7f89 */ /* 0x000e6e00000e0000 */
[C---:B------:R-:W-:Y:S01]  /*b450*/  HMMA.16816.F32.BF16 R20, R136.reuse, R24, RZ ;  /* 0x000000188814723c */ /* 0x040fe200000418ff */
[----:B------:R-:W2:Y:S07]  /*b460*/  SHFL.IDX PT, R54, R36, 0x2, 0x181f ;  /* 0x00581f0024367f89 */ /* 0x000eae00000e0000 */
[C---:B------:R-:W-:Y:S01]  /*b470*/  HMMA.16816.F32.BF16 R24, R136.reuse, R26, RZ ;  /* 0x0000001a8818723c */ /* 0x040fe200000418ff */
[----:B------:R1:W2:Y:S08]  /*b480*/  SHFL.IDX PT, R62, R28, 0x3, 0x181f ;  /* 0x00781f001c3e7f89 */ /* 0x0002b000000e0000 */
[----:B------:R2:W2:Y:S03]  /*b490*/  SHFL.IDX PT, R61, R36, 0x3, 0x181f ;  /* 0x00781f00243d7f89 */ /* 0x0004a600000e0000 */
[CC--:B---3--:R-:W-:Y:S02]  /*b4a0*/  IADD3 R2, P4, R38.reuse, R55.reuse, RZ ;  /* 0x0000003726027210 */ /* 0x0c8fe40007f9e0ff */
[----:B------:R-:W-:Y:S02]  /*b4b0*/  IADD3 R38, P5, R38, R220, RZ ;  /* 0x000000dc26267210 */ /* 0x000fe40007fbe0ff */
[C---:B--2---:R-:W-:Y:S02]  /*b4c0*/  IADD3.X R3, R29.reuse, R44, RZ, P4, !PT ;  /* 0x0000002c1d037210 */ /* 0x044fe400027fe4ff */
[----:B------:R-:W-:Y:S02]  /*b4d0*/  IADD3.X R39, R29, R60, RZ, P5, !PT ;  /* 0x0000003c1d277210 */ /* 0x000fe40002ffe4ff */
[CC--:B----4-:R-:W-:Y:S01]  /*b4e0*/  IADD3 R52, P4, R46.reuse, R55.reuse, RZ ;  /* 0x000000372e347210 */ /* 0x0d0fe20007f9e0ff */
[----:B------:R2:W-:Y:S01]  /*b4f0*/  LDGSTS.E.BYPASS.LTC128B.128 [R219+0x100], [R2.64], !P0 ;  /* 0x0010000002db7fae */ /* 0x0005e2000c101d46 */
[----:B------:R-:W-:Y:S01]  /*b500*/  IADD3 R46, P5, R46, R220, RZ ;  /* 0x000000dc2e2e7210 */ /* 0x000fe20007fbe0ff */
[C---:B-1----:R-:W-:Y:S01]  /*b510*/  HMMA.16816.F32.BF16 R28, R136.reuse, R32, RZ ;  /* 0x00000020881c723c */ /* 0x042fe200000418ff */
[C---:B-----5:R-:W-:Y:S02]  /*b520*/  IADD3.X R53, R37.reuse, R44, RZ, P4, !PT ;  /* 0x0000002c25357210 */ /* 0x060fe400027fe4ff */
[----:B------:R-:W-:Y:S03]  /*b530*/  IADD3.X R47, R37, R60, RZ, P5, !PT ;  /* 0x0000003c252f7210 */ /* 0x000fe60002ffe4ff */
[----:B------:R1:W-:Y:S01]  /*b540*/  LDGSTS.E.BYPASS.LTC128B.128 [R219+0x4100], [R38.64], !P2 ;  /* 0x0410000026db7fae */ /* 0x0003e2000d101d46 */
[C---:B------:R-:W-:Y:S01]  /*b550*/  ISETP.NE.U32.AND P5, PT, R63.reuse, RZ, PT ;  /* 0x000000ff3f00720c */ /* 0x040fe20003fa5070 */
[C---:B------:R-:W-:Y:S01]  /*b560*/  HMMA.16816.F32.BF16 R32, R136.reuse, R34, RZ ;  /* 0x000000228820723c */ /* 0x040fe200000418ff */
[----:B------:R-:W-:Y:S05]  /*b570*/  IADD3 R63, -R63, 0x10, RZ ;  /* 0x000000103f3f7810 */ /* 0x000fea0007ffe1ff */
[----:B------:R3:W-:Y:S01]  /*b580*/  LDGSTS.E.BYPASS.LTC128B.128 [R219+0x1100], [R52.64], !P0 ;  /* 0x0110000034db7fae */ /* 0x0007e2000c101d46 */
[----:B------:R-:W-:Y:S07]  /*b590*/  LOP3.LUT R63, R63, 0xf, RZ, 0xc0, !PT ;  /* 0x0000000f3f3f7812 */ /* 0x000fee00078ec0ff */
[----:B------:R4:W-:Y:S01]  /*b5a0*/  LDGSTS.E.BYPASS.LTC128B.128 [R219+0x5100], [R46.64], !P2 ;  /* 0x051000002edb7fae */ /* 0x0009e2000d101d46 */
[C---:B--2---:R-:W-:Y:S04]  /*b5b0*/  IADD3 R2, P4, R45.reuse, R55, RZ ;  /* 0x000000372d027210 */ /* 0x044fe80007f9e0ff */
[----:B------:R-:W-:Y:S01]  /*b5c0*/  IADD3.X R3, R54, R44, RZ, P4, !PT ;  /* 0x0000002c36037210 */ /* 0x000fe200027fe4ff */
[C---:B-1----:R-:W-:Y:S04]  /*b5d0*/  HMMA.16816.F32.BF16 R36, R136.reuse, R40, RZ ;  /* 0x000000288824723c */ /* 0x042fe800000418ff */
[----:B------:R1:W-:Y:S04]  /*b5e0*/  LDGSTS.E.BYPASS.LTC128B.128 [R219+0x2100], [R2.64], !P0 ;  /* 0x0210000002db7fae */ /* 0x0003e8000c101d46 */
[C---:B------:R-:W-:Y:S01]  /*b5f0*/  HMMA.16816.F32.BF16 R40, R136.reuse, R42, RZ ;  /* 0x0000002a8828723c */ /* 0x040fe200000418ff */
[----:B---3--:R-:W-:Y:S04]  /*b600*/  IADD3 R52, -R218, 0x10, RZ ;  /* 0x00000010da347810 */ /* 0x008fe80007ffe1ff */
[----:B------:R-:W-:Y:S02]  /*b610*/  LOP3.LUT R52, R52, 0xf, RZ, 0xc0, !PT ;  /* 0x0000000f34347812 */ /* 0x000fe400078ec0ff */
[----:B-1----:R-:W-:Y:S05]  /*b620*/  IADD3 R2, P0, R45, R220, RZ ;  /* 0x000000dc2d027210 */ /* 0x002fea0007f1e0ff */
[----:B------:R-:W-:Y:S02]  /*b630*/  IADD3.X R3, R54, R60, RZ, P0, !PT ;  /* 0x0000003c36037210 */ /* 0x000fe400007fe4ff */
[-C--:B------:R-:W-:Y:S03]  /*b640*/  IADD3 R52, P4, P0, R52, R62.reuse, R55 ;  /* 0x0000003e34347210 */ /* 0x080fe6000789e037 */
[----:B------:R1:W-:Y:S01]  /*b650*/  LDGSTS.E.BYPASS.LTC128B.128 [R219+0x6100], [R2.64], !P2 ;  /* 0x0610000002db7fae */ /* 0x0003e2000d101d46 */
[-C--:B------:R-:W-:Y:S02]  /*b660*/  IADD3.X R53, RZ, R61.reuse, R44, P4, P0 ;  /* 0x0000003dff357210 */ /* 0x080fe400027e042c */
[C---:B----4-:R-:W-:Y:S01]  /*b670*/  HMMA.16816.F32.BF16 R44, R136.reuse, R48, RZ ;  /* 0x00000030882c723c */ /* 0x050fe200000418ff */
[----:B------:R-:W-:Y:S04]  /*b680*/  IADD3 R62, P4, P0, R63, R62, R220 ;  /* 0x0000003e3f3e7210 */ /* 0x000fe8000789e0dc */
[----:B------:R2:W-:Y:S01]  /*b690*/  LDGSTS.E.BYPASS.LTC128B.128.ZFILL [R219+0x3100], [R52.64], P6 ;  /* 0x0310000034db7fae */ /* 0x0005e2000b141d46 */
[----:B------:R-:W-:Y:S02]  /*b6a0*/  IADD3.X R63, RZ, R61, R60, P4, P0 ;  /* 0x0000003dff3f7210 */ /* 0x000fe400027e043c */
[C---:B------:R-:W-:Y:S01]  /*b6b0*/  HMMA.16816.F32.BF16 R48, R136.reuse, R50, RZ ;  /* 0x000000328830723c */ /* 0x040fe200000418ff */
[----:B------:R-:W-:Y:S04]  /*b6c0*/  ISETP.GE.AND P0, PT, R226, 0x1, PT ;  /* 0x00000001e200780c */ /* 0x000fe80003f06270 */
[----:B------:R3:W-:Y:S08]  /*b6d0*/  LDGSTS.E.BYPASS.LTC128B.128.ZFILL [R219+0x7100], [R62.64], P5 ;  /* 0x071000003edb7fae */ /* 0x0007f0000a941d46 */
[----:B------:R-:W0:Y:S01]  /*b6e0*/  LDGDEPBAR ;  /* 0x00000000000079af */ /* 0x000e220000000000 */
[C---:B--2---:R-:W-:Y:S08]  /*b6f0*/  HMMA.16816.F32.BF16 R52, R136.reuse, R56, RZ ;  /* 0x000000388834723c */ /* 0x044ff000000418ff */
[C---:B------:R-:W-:Y:S08]  /*b700*/  HMMA.16816.F32.BF16 R56, R136.reuse, R58, RZ ;  /* 0x0000003a8838723c */ /* 0x040ff000000418ff */
[C---:B---3--:R-:W-:Y:S08]  /*b710*/  HMMA.16816.F32.BF16 R60, R136.reuse, R64, RZ ;  /* 0x00000040883c723c */ /* 0x048ff000000418ff */
[----:B------:R-:W-:Y:S08]  /*b720*/  HMMA.16816.F32.BF16 R64, R136, R66, RZ ;  /* 0x000000428840723c */ /* 0x000ff000000418ff */
[C---:B------:R-:W-:Y:S08]  /*b730*/  HMMA.16816.F32.BF16 R4, R140.reuse, R144, R4 ;  /* 0x000000908c04723c */ /* 0x040ff00000041804 */
[C---:B------:R-:W-:Y:S01]  /*b740*/  HMMA.16816.F32.BF16 R8, R140.reuse, R146, R8 ;  /* 0x000000928c08723c */ /* 0x040fe20000041808 */
[----:B------:R-:W2:Y:S07]  /*b750*/  LDSM.16.M88.4 R144, [R206] ;  /* 0x00000000ce90783b */ /* 0x000eae0000000200 */
        /* <DEDUP_REMOVED lines=20> */
[----:B------:R-:W-:Y:S07]  /*b8a0*/  LDSM.16.M88.4 R172, [R202] ;  /* 0x00000000caac783b */ /* 0x000fee0000000200 */
[C---:B--2---:R-:W-:Y:S08]  /*b8b0*/  HMMA.16816.F32.BF16 R4, R176.reuse, R144, R4 ;  /* 0x00000090b004723c */ /* 0x044ff00000041804 */
[C---:B------:R-:W-:Y:S01]  /*b8c0*/  HMMA.16816.F32.BF16 R8, R176.reuse, R146, R8 ;  /* 0x00000092b008723c */ /* 0x040fe20000041808 */
[----:B------:R-:W2:Y:S07]  /*b8d0*/  LDSM.16.M88.4 R144, [R206+0x3800] ;  /* 0x00380000ce90783b */ /* 0x000eae0000000200 */
[C---:B---3--:R-:W-:Y:S08]  /*b8e0*/  HMMA.16816.F32.BF16 R12, R176.reuse, R148, R12 ;  /* 0x00000094b00c723c */ /* 0x048ff0000004180c */
[C---:B------:R-:W-:Y:S01]  /*b8f0*/  HMMA.16816.F32.BF16 R16, R176.reuse, R150, R16 ;  /* 0x00000096b010723c */ /* 0x040fe20000041810 */
[----:B------:R-:W3:Y:S07]  /*b900*/  LDSM.16.M88.4 R148, [R205+-0x4000] ;  /* 0xffc00000cd94783b */ /* 0x000eee0000000200 */
[C---:B----4-:R-:W-:Y:S08]  /*b910*/  HMMA.16816.F32.BF16 R20, R176.reuse, R152, R20 ;  /* 0x00000098b014723c */ /* 0x050ff00000041814 */
[C---:B------:R-:W-:Y:S01]  /*b920*/  HMMA.16816.F32.BF16 R24, R176.reuse, R154, R24 ;  /* 0x0000009ab018723c */ /* 0x040fe20000041818 */
[----:B------:R-:W4:Y:S07]  /*b930*/  LDSM.16.M88.4 R152, [R205+-0x3800] ;  /* 0xffc80000cd98783b */ /* 0x000f2e0000000200 */
[C---:B-----5:R-:W-:Y:S08]  /*b940*/  HMMA.16816.F32.BF16 R28, R176.reuse, R156, R28 ;  /* 0x0000009cb01c723c */ /* 0x060ff0000004181c */
[C---:B------:R-:W-:Y:S01]  /*b950*/  HMMA.16816.F32.BF16 R32, R176.reuse, R158, R32 ;  /* 0x0000009eb020723c */ /* 0x040fe20000041820 */
[----:B------:R-:W5:Y:S07]  /*b960*/  LDSM.16.M88.4 R156, [R205+-0x3000] ;  /* 0xffd00000cd9c783b */ /* 0x000f6e0000000200 */
[C---:B-1----:R-:W-:Y:S08]  /*b970*/  HMMA.16816.F32.BF16 R36, R176.reuse, R160, R36 ;  /* 0x000000a0b024723c */ /* 0x042ff00000041824 */
[C---:B------:R-:W-:Y:S01]  /*b980*/  HMMA.16816.F32.BF16 R40, R176.reuse, R162, R40 ;  /* 0x000000a2b028723c */ /* 0x040fe20000041828 */
[----:B------:R-:W1:Y:S07]  /*b990*/  LDSM.16.M88.4 R160, [R205+-0x2800] ;  /* 0xffd80000cda0783b */ /* 0x000e6e0000000200 */
[C---:B------:R-:W-:Y:S08]  /*b9a0*/  HMMA.16816.F32.BF16 R44, R176.reuse, R164, R44 ;  /* 0x000000a4b02c723c */ /* 0x040ff0000004182c */
[C---:B------:R-:W-:Y:S01]  /*b9b0*/  HMMA.16816.F32.BF16 R48, R176.reuse, R166, R48 ;  /* 0x000000a6b030723c */ /* 0x040fe20000041830 */
[----:B------:R-:W1:Y:S07]  /*b9c0*/  LDSM.16.M88.4 R164, [R205+-0x2000] ;  /* 0xffe00000cda4783b */ /* 0x000e6e0000000200 */
[C---:B------:R-:W-:Y:S08]  /*b9d0*/  HMMA.16816.F32.BF16 R52, R176.reuse, R168, R52 ;  /* 0x000000a8b034723c */ /* 0x040ff00000041834 */
[C---:B------:R-:W-:Y:S01]  /*b9e0*/  HMMA.16816.F32.BF16 R56, R176.reuse, R170, R56 ;  /* 0x000000aab038723c */ /* 0x040fe20000041838 */
[----:B------:R-:W1:Y:S07]  /*b9f0*/  LDSM.16.M88.4 R168, [R205+-0x1800] ;  /* 0xffe80000cda8783b */ /* 0x000e6e0000000200 */
[C---:B--2---:R-:W-:Y:S08]  /*ba00*/  HMMA.16816.F32.BF16 R60, R176.reuse, R144, R60 ;  /* 0x00000090b03c723c */ /* 0x044ff0000004183c */
[----:B------:R-:W-:Y:S01]  /*ba10*/  HMMA.16816.F32.BF16 R64, R176, R146, R64 ;  /* 0x00000092b040723c */ /* 0x000fe20000041840 */
[----:B------:R-:W2:Y:S07]  /*ba20*/  LDSM.16.M88.4 R144, [R205+-0x1000] ;  /* 0xfff00000cd90783b */ /* 0x000eae0000000200 */
[C---:B---3--:R-:W-:Y:S08]  /*ba30*/  HMMA.16816.F32.BF16 R4, R180.reuse, R148, R4 ;  /* 0x00000094b404723c */ /* 0x048ff00000041804 */
[C---:B------:R-:W-:Y:S01]  /*ba40*/  HMMA.16816.F32.BF16 R8, R180.reuse, R150, R8 ;  /* 0x00000096b408723c */ /* 0x040fe20000041808 */
[----:B------:R-:W3:Y:S07]  /*ba50*/  LDSM.16.M88.4 R148, [R205+-0x800] ;  /* 0xfff80000cd94783b */ /* 0x000eee0000000200 */
        /* <DEDUP_REMOVED lines=15> */
[C---:B--2---:R-:W-:Y:S08]  /*bb50*/  HMMA.16816.F32.BF16 R52, R180.reuse, R144, R52 ;  /* 0x00000090b434723c */ /* 0x044ff00000041834 */
[C---:B------:R-:W-:Y:S01]  /*bb60*/  HMMA.16816.F32.BF16 R56, R180.reuse, R146, R56 ;  /* 0x00000092b438723c */ /* 0x040fe20000041838 */
[----:B------:R-:W2:Y:S07]  /*bb70*/  LDSM.16.M88.4 R144, [R204+0x6800] ;  /* 0x00680000cc90783b */ /* 0x000eae0000000200 */
[C---:B---3--:R-:W-:Y:S08]  /*bb80*/  HMMA.16816.F32.BF16 R60, R180.reuse, R148, R60 ;  /* 0x00000094b43c723c */ /* 0x048ff0000004183c */
[----:B------:R-:W-:Y:S01]  /*bb90*/  HMMA.16816.F32.BF16 R64, R180, R150, R64 ;  /* 0x00000096b440723c */ /* 0x000fe20000041840 */
[----:B------:R-:W3:Y:S07]  /*bba0*/  LDSM.16.M88.4 R148, [R204+0x7000] ;  /* 0x00700000cc94783b */ /* 0x000eee0000000200 */
[C---:B----4-:R-:W-:Y:S08]  /*bbb0*/  HMMA.16816.F32.BF16 R4, R184.reuse, R152, R4 ;  /* 0x00000098b804723c */ /* 0x050ff00000041804 */
[C---:B------:R-:W-:Y:S01]  /*bbc0*/  HMMA.16816.F32.BF16 R8, R184.reuse, R154, R8 ;  /* 0x0000009ab808723c */ /* 0x040fe20000041808 */
[----:B------:R-:W4:Y:S07]  /*bbd0*/  LDSM.16.M88.4 R152, [R204+0x7800] ;  /* 0x00780000cc98783b */ /* 0x000f2e0000000200 */
[C---:B-----5:R-:W-:Y:S08]  /*bbe0*/  HMMA.16816.F32.BF16 R12, R184.reuse, R156, R12 ;  /* 0x0000009cb80c723c */ /* 0x060ff0000004180c */
[C---:B------:R-:W-:Y:S01]  /*bbf0*/  HMMA.16816.F32.BF16 R16, R184.reuse, R158, R16 ;  /* 0x0000009eb810723c */ /* 0x040fe20000041810 */
[----:B------:R-:W5:Y:S07]  /*bc00*/  LDSM.16.M88.4 R156, [R0] ;  /* 0x00000000009c783b */ /* 0x000f6e0000000200 */
[C---:B-1----:R-:W-:Y:S08]  /*bc10*/  HMMA.16816.F32.BF16 R20, R184.reuse, R160, R20 ;  /* 0x000000a0b814723c */ /* 0x042ff00000041814 */
[C---:B------:R-:W-:Y:S01]  /*bc20*/  HMMA.16816.F32.BF16 R24, R184.reuse, R162, R24 ;  /* 0x000000a2b818723c */ /* 0x040fe20000041818 */
[----:B------:R-:W1:Y:S07]  /*bc30*/  LDSM.16.M88.4 R160, [R68] ;  /* 0x0000000044a0783b */ /* 0x000e6e0000000200 */
[C---:B------:R-:W-:Y:S08]  /*bc40*/  HMMA.16816.F32.BF16 R28, R184.reuse, R164, R28 ;  /* 0x000000a4b81c723c */ /* 0x040ff0000004181c */
[C---:B------:R-:W-:Y:S01]  /*bc50*/  HMMA.16816.F32.BF16 R32, R184.reuse, R166, R32 ;  /* 0x000000a6b820723c */ /* 0x040fe20000041820 */
[----:B------:R-:W1:Y:S07]  /*bc60*/  LDSM.16.M88.4 R164, [R200] ;  /* 0x00000000c8a4783b */ /* 0x000e6e0000000200 */
[C---:B------:R-:W-:Y:S08]  /*bc70*/  HMMA.16816.F32.BF16 R36, R184.reuse, R168, R36 ;  /* 0x000000a8b824723c */ /* 0x040ff00000041824 */
[C---:B------:R-:W-:Y:S01]  /*bc80*/  HMMA.16816.F32.BF16 R40, R184.reuse, R170, R40 ;  /* 0x000000aab828723c */ /* 0x040fe20000041828 */
[----:B------:R-:W1:Y:S07]  /*bc90*/  LDSM.16.M88.4 R168, [R201] ;  /* 0x00000000c9a8783b */ /* 0x000e6e0000000200 */
[C---:B--2---:R-:W-:Y:S01]  /*bca0*/  HMMA.16816.F32.BF16 R44, R184.reuse, R144, R44 ;  /* 0x00000090b82c723c */ /* 0x044fe2000004182c */
[----:B------:R-:W2:Y:S07]  /*bcb0*/  LDSM.16.M88.4 R200, [R203] ;  /* 0x00000000cbc8783b */ /* 0x000eae0000000200 */
[C---:B------:R-:W-:Y:S01]  /*bcc0*/  HMMA.16816.F32.BF16 R48, R184.reuse, R146, R48 ;  /* 0x00000092b830723c */ /* 0x040fe20000041830 */
[----:B------:R-:W1:Y:S07]  /*bcd0*/  LDSM.16.M88.4 R144, [R211] ;  /* 0x00000000d390783b */ /* 0x000e6e0000000200 */
[C---:B---3--:R-:W-:Y:S08]  /*bce0*/  HMMA.16816.F32.BF16 R52, R184.reuse, R148, R52 ;  /* 0x00000094b834723c */ /* 0x048ff00000041834 */
[C---:B------:R-:W-:Y:S01]  /*bcf0*/  HMMA.16816.F32.BF16 R56, R184.reuse, R150, R56 ;  /* 0x00000096b838723c */ /* 0x040fe20000041838 */
[----:B------:R-:W3:Y:S07]  /*bd00*/  LDSM.16.M88.4 R148, [R212] ;  /* 0x00000000d494783b */ /* 0x000eee0000000200 */
[C---:B----4-:R-:W-:Y:S08]  /*bd10*/  HMMA.16816.F32.BF16 R60, R184.reuse, R152, R60 ;  /* 0x00000098b83c723c */ /* 0x050ff0000004183c */
[----:B------:R-:W-:Y:S01]  /*bd20*/  HMMA.16816.F32.BF16 R64, R184, R154, R64 ;  /* 0x0000009ab840723c */ /* 0x000fe20000041840 */
[----:B------:R-:W4:Y:S07]  /*bd30*/  LDSM.16.M88.4 R152, [R206+0x4000] ;  /* 0x00400000ce98783b */ /* 0x000f2e0000000200 */
[C---:B-----5:R-:W-:Y:S08]  /*bd40*/  HMMA.16816.F32.BF16 R4, R188.reuse, R156, R4 ;  /* 0x0000009cbc04723c */ /* 0x060ff00000041804 */
[C---:B------:R-:W-:Y:S01]  /*bd50*/  HMMA.16816.F32.BF16 R8, R188.reuse, R158, R8 ;  /* 0x0000009ebc08723c */ /* 0x040fe20000041808 */
[----:B------:R-:W-:Y:S07]  /*bd60*/  LDSM.16.M88.4 R156, [R206+0x5000] ;  /* 0x00500000ce9c783b */ /* 0x000fee0000000200 */
[C---:B-1----:R-:W-:Y:S08]  /*bd70*/  HMMA.16816.F32.BF16 R12, R188.reuse, R160, R12 ;  /* 0x000000a0bc0c723c */ /* 0x042ff0000004180c */
        /* <DEDUP_REMOVED lines=11> */
[C---:B--2---:R-:W-:Y:S08]  /*be30*/  HMMA.16816.F32.BF16 R44, R188.reuse, R200, R44 ;  /* 0x000000c8bc2c723c */ /* 0x044ff0000004182c */
[C---:B------:R-:W-:Y:S01]  /*be40*/  HMMA.16816.F32.BF16 R48, R188.reuse, R202, R48 ;  /* 0x000000cabc30723c */ /* 0x040fe20000041830 */
[----:B------:R-:W-:Y:S07]  /*be50*/  LDSM.16.M88.4 R200, [R206+0x7800] ;  /* 0x00780000cec8783b */ /* 0x000fee0000000200 */
[C---:B------:R-:W-:Y:S08]  /*be60*/  HMMA.16816.F32.BF16 R52, R188.reuse, R144, R52 ;  /* 0x00000090bc34723c */ /* 0x040ff00000041834 */
[C---:B------:R-:W-:Y:S01]  /*be70*/  HMMA.16816.F32.BF16 R56, R188.reuse, R146, R56 ;  /* 0x00000092bc38723c */ /* 0x040fe20000041838 */
[----:B------:R-:W1:Y:S07]  /*be80*/  LDSM.16.M88.4 R144, [R206+0x4800] ;  /* 0x00480000ce90783b */ /* 0x000e6e0000000200 */
[C---:B---3--:R-:W-:Y:S08]  /*be90*/  HMMA.16816.F32.BF16 R60, R188.reuse, R148, R60 ;  /* 0x00000094bc3c723c */ /* 0x048ff0000004183c */
[----:B------:R-:W-:Y:S01]  /*bea0*/  HMMA.16816.F32.BF16 R64, R188, R150, R64 ;  /* 0x00000096bc40723c */ /* 0x000fe20000041840 */
[----:B------:R-:W2:Y:S07]  /*beb0*/  LDSM.16.M88.4 R148, [R205] ;  /* 0x00000000cd94783b */ /* 0x000eae0000000200 */
[C---:B----4-:R-:W-:Y:S08]  /*bec0*/  HMMA.16816.F32.BF16 R4, R192.reuse, R152, R4 ;  /* 0x00000098c004723c */ /* 0x050ff00000041804 */
        /* <DEDUP_REMOVED lines=38> */
[----:B------:R1:W-:Y:S01]  /*c130*/  MUFU.TANH R153, R7 ;  /* 0x0000000700997308 */ /* 0x0003e20000002400 */
[----:B------:R-:W-:Y:S09]  /*c140*/  FMUL.FTZ R19, R19, c[0x0][0x320] ;  /* 0x0000c80013137a20 */ /* 0x000ff20000410000 */
[----:B------:R-:W-:Y:S10]  /*c150*/  MUFU.TANH R150, R8 ;  /* 0x0000000800967308 */ /* 0x000ff40000002400 */
[----:B------:R-:W-:Y:S01]  /*c160*/  MUFU.TANH R144, R9 ;  /* 0x0000000900907308 */ /* 0x000fe20000002400 */
[----:B-1----:R-:W1:Y:S09]  /*c170*/  LDSM.16.M88.4 R4, [R205+0x1000] ;  /* 0x00100000cd04783b */ /* 0x002e720000000200 */
[----:B------:R-:W-:Y:S10]  /*c180*/  MUFU.TANH R145, R10 ;  /* 0x0000000a00917308 */ /* 0x000ff40000002400 */
[----:B------:R2:W-:Y:S10]  /*c190*/  MUFU.TANH R152, R11 ;  /* 0x0000000b00987308 */ /* 0x0005f40000002400 */
[----:B------:R-:W-:Y:S10]  /*c1a0*/  MUFU.TANH R155, R12 ;  /* 0x0000000c009b7308 */ /* 0x000ff40000002400 */
[----:B------:R-:W-:Y:S01]  /*c1b0*/  MUFU.TANH R156, R13 ;  /* 0x0000000d009c7308 */ /* 0x000fe20000002400 */
[----:B--2---:R-:W2:Y:S01]  /*c1c0*/  LDSM.16.M88.4 R8, [R205+0x1800] ;  /* 0x00180000cd08783b */ /* 0x004ea20000000200 */
[C---:B-1----:R-:W-:Y:S08]  /*c1d0*/  HMMA.16816.F32.BF16 R20, R196.reuse, R4, R20 ;  /* 0x00000004c414723c */ /* 0x042ff00000041814 */
[----:B------:R-:W-:Y:S01]  /*c1e0*/  MUFU.TANH R159, R14 ;  /* 0x0000000e009f7308 */ /* 0x000fe20000002400 */
[C---:B------:R-:W-:Y:S01]  /*c1f0*/  HMMA.16816.F32.BF16 R24, R196.reuse, R6, R24 ;  /* 0x00000006c418723c */ /* 0x040fe20000041818 */
[----:B------:R-:W1:Y:S08]  /*c200*/  LDSM.16.M88.4 R4, [R205+0x2000] ;  /* 0x00200000cd04783b */ /* 0x000e700000000200 */
[----:B------:R-:W-:Y:S06]  /*c210*/  MUFU.TANH R161, R15 ;  /* 0x0000000f00a17308 */ /* 0x000fec0000002400 */
[----:B------:R-:W-:Y:S04]  /*c220*/  FMUL.FTZ R20, R20, c[0x0][0x320] ;  /* 0x0000c80014147a20 */ /* 0x000fe80000410000 */
        /* <DEDUP_REMOVED lines=8> */
[----:B------:R-:W-:Y:S01]  /*c2b0*/  FMUL.FTZ R27, R27, c[0x0][0x320] ;  /* 0x0000c8001b1b7a20 */ /* 0x000fe20000410000 */
[C---:B--2---:R-:W-:Y:S06]  /*c2c0*/  HMMA.16816.F32.BF16 R28, R196.reuse, R8, R28 ;  /* 0x00000008c41c723c */ /* 0x044fec000004181c */
[----:B------:R-:W-:Y:S02]  /*c2d0*/  MUFU.TANH R160, R18 ;  /* 0x0000001200a07308 */ /* 0x000fe40000002400 */
[C---:B------:R-:W-:Y:S01]  /*c2e0*/  HMMA.16816.F32.BF16 R32, R196.reuse, R10, R32 ;  /* 0x0000000ac420723c */ /* 0x040fe20000041820 */
[----:B------:R-:W2:Y:S07]  /*c2f0*/  LDSM.16.M88.4 R8, [R205+0x2800] ;  /* 0x00280000cd08783b */ /* 0x000eae0000000200 */
[----:B------:R-:W-:Y:S01]  /*c300*/  MUFU.TANH R162, R19 ;  /* 0x0000001300a27308 */ /* 0x000fe20000002400 */
[C---:B-1----:R-:W-:Y:S07]  /*c310*/  HMMA.16816.F32.BF16 R36, R196.reuse, R4, R36 ;  /* 0x00000004c424723c */ /* 0x042fee0000041824 */
[----:B------:R-:W-:Y:S01]  /*c320*/  FMUL.FTZ R28, R28, c[0x0][0x320] ;  /* 0x0000c8001c1c7a20 */ /* 0x000fe20000410000 */
[C---:B------:R-:W-:Y:S01]  /*c330*/  HMMA.16816.F32.BF16 R40, R196.reuse, R6, R40 ;  /* 0x00000006c428723c */ /* 0x040fe20000041828 */
[----:B------:R-:W-:Y:S01]  /*c340*/  MUFU.TANH R163, R20 ;  /* 0x0000001400a37308 */ /* 0x000fe20000002400 */
[----:B------:R-:W1:Y:S02]  /*c350*/  LDSM.16.M88.4 R4, [R205+0x3000] ;  /* 0x00300000cd04783b */ /* 0x000e640000000200 */
[----:B------:R-:W-:Y:S02]  /*c360*/  FMUL.FTZ R29, R29, c[0x0][0x320] ;  /* 0x0000c8001d1d7a20 */ /* 0x000fe40000410000 */
[----:B------:R-:W-:Y:S02]  /*c370*/  FMUL.FTZ R30, R30, c[0x0][0x320] ;  /* 0x0000c8001e1e7a20 */ /* 0x000fe40000410000 */
[----:B------:R-:W-:Y:S03]  /*c380*/  FMUL.FTZ R31, R31, c[0x0][0x320] ;  /* 0x0000c8001f1f7a20 */ /* 0x000fe60000410000 */
[----:B------:R-:W-:Y:S01]  /*c390*/  MUFU.TANH R166, R21 ;  /* 0x0000001500a67308 */ /* 0x000fe20000002400 */
[----:B------:R-:W-:Y:S02]  /*c3a0*/  FMUL.FTZ R32, R32, c[0x0][0x320] ;  /* 0x0000c80020207a20 */ /* 0x000fe40000410000 */
[----:B------:R-:W-:Y:S02]  /*c3b0*/  FMUL.FTZ R33, R33, c[0x0][0x320] ;  /* 0x0000c80021217a20 */ /* 0x000fe40000410000 */
[----:B------:R-:W-:Y:S02]  /*c3c0*/  FMUL.FTZ R34, R34, c[0x0][0x320] ;  /* 0x0000c80022227a20 */ /* 0x000fe40000410000 */
[----:B------:R-:W-:Y:S02]  /*c3d0*/  FMUL.FTZ R35, R35, c[0x0][0x320] ;  /* 0x0000c80023237a20 */ /* 0x000fe40000410000 */
[----:B------:R-:W-:Y:S01]  /*c3e0*/  FMUL.FTZ R36, R36, c[0x0][0x320] ;  /* 0x0000c80024247a20 */ /* 0x000fe20000410000 */
[----:B------:R-:W-:Y:S01]  /*c3f0*/  MUFU.TANH R167, R22 ;  /* 0x0000001600a77308 */ /* 0x000fe20000002400 */
[----:B------:R-:W-:Y:S01]  /*c400*/  FMUL.FTZ R37, R37, c[0x0][0x320] ;  /* 0x0000c80025257a20 */ /* 0x000fe20000410000 */
[C---:B--2---:R-:W-:Y:S03]  /*c410*/  HMMA.16816.F32.BF16 R44, R196.reuse, R8, R44 ;  /* 0x00000008c42c723c */ /* 0x044fe6000004182c */
[----:B------:R-:W-:Y:S02]  /*c420*/  FMUL.FTZ R38, R38, c[0x0][0x320] ;  /* 0x0000c80026267a20 */ /* 0x000fe40000410000 */
[----:B------:R-:W-:Y:S03]  /*c430*/  FMUL.FTZ R39, R39, c[0x0][0x320] ;  /* 0x0000c80027277a20 */ /* 0x000fe60000410000 */
[----:B------:R-:W-:Y:S01]  /*c440*/  MUFU.TANH R169, R23 ;  /* 0x0000001700a97308 */ /* 0x000fe20000002400 */
[C---:B------:R-:W-:Y:S01]  /*c450*/  HMMA.16816.F32.BF16 R48, R196.reuse, R10, R48 ;  /* 0x0000000ac430723c */ /* 0x040fe20000041830 */
[----:B------:R-:W2:Y:S01]  /*c460*/  LDSM.16.M88.4 R8, [R205+0x3800] ;  /* 0x00380000cd08783b */ /* 0x000ea20000000200 */
[----:B------:R-:W-:Y:S04]  /*c470*/  DEPBAR.LE SB0, 0x0 ;  /* 0x000080000000791a */ /* 0x000fe80000000000 */
[----:B------:R-:W-:Y:S02]  /*c480*/  FMUL.FTZ R40, R40, c[0x0][0x320] ;  /* 0x0000c80028287a20 */ /* 0x000fe40000410000 */
[----:B------:R-:W-:Y:S01]  /*c490*/  FMUL.FTZ R41, R41, c[0x0][0x320] ;  /* 0x0000c80029297a20 */ /* 0x000fe20000410000 */
[----:B------:R-:W-:Y:S01]  /*c4a0*/  MUFU.TANH R164, R24 ;  /* 0x0000001800a47308 */ /* 0x000fe20000002400 */
[----:B------:R-:W-:Y:S01]  /*c4b0*/  BAR.SYNC.DEFER_BLOCKING 0x0 ;  /* 0x0000000000007b1d */ /* 0x000fe20000010000 */
[C---:B-1----:R-:W-:Y:S05]  /*c4c0*/  HMMA.16816.F32.BF16 R52, R196.reuse, R4, R52 ;  /* 0x00000004c434723c */ /* 0x042fea0000041834 */
[----:B------:R-:W-:Y:S02]  /*c4d0*/  FMUL.FTZ R42, R42, c[0x0][0x320] ;  /* 0x0000c8002a2a7a20 */ /* 0x000fe40000410000 */
[----:B------:R-:W-:Y:S01]  /*c4e0*/  FMUL.FTZ R43, R43, c[0x0][0x320] ;  /* 0x0000c8002b2b7a20 */ /* 0x000fe20000410000 */
[----:B------:R-:W-:Y:S01]  /*c4f0*/  MUFU.TANH R165, R25 ;  /* 0x0000001900a57308 */ /* 0x000fe20000002400 */
[C---:B------:R-:W-:Y:S03]  /*c500*/  HMMA.16816.F32.BF16 R56, R196.reuse, R6, R56 ;  /* 0x00000006c438723c */ /* 0x040fe60000041838 */
[----:B------:R-:W-:Y:S02]  /*c510*/  FMUL.FTZ R44, R44, c[0x0][0x320] ;  /* 0x0000c8002c2c7a20 */ /* 0x000fe40000410000 */
[----:B------:R-:W-:Y:S02]  /*c520*/  FMUL.FTZ R45, R45, c[0x0][0x320] ;  /* 0x0000c8002d2d7a20 */ /* 0x000fe40000410000 */
[----:B------:R-:W-:Y:S02]  /*c530*/  FMUL.FTZ R46, R46, c[0x0][0x320] ;  /* 0x0000c8002e2e7a20 */ /* 0x000fe40000410000 */
[----:B------:R-:W-:Y:S03]  /*c540*/  MUFU.TANH R168, R26 ;  /* 0x0000001a00a87308 */ /* 0x000fe60000002400 */
        /* <DEDUP_REMOVED lines=8> */
[----:B------:R-:W-:Y:S02]  /*c5d0*/  FMUL.FTZ R53, R53, c[0x0][0x320] ;  /* 0x0000c80035357a20 */ /* 0x000fe40000410000 */
[----:B------:R-:W-:Y:S01]  /*c5e0*/  FMUL.FTZ R54, R54, c[0x0][0x320] ;  /* 0x0000c80036367a20 */ /* 0x000fe20000410000 */
[----:B------:R-:W-:Y:S01]  /*c5f0*/  MUFU.TANH R171, R28 ;  /* 0x0000001c00ab7308 */ /* 0x000fe20000002400 */
[----:B------:R-:W-:Y:S03]  /*c600*/  HMMA.16816.F32.BF16 R64, R196, R10, R64 ;  /* 0x0000000ac440723c */ /* 0x000fe60000041840 */
        /* <DEDUP_REMOVED lines=16> */
[----:B------:R2:W3:Y:S10]  /*c710*/  MUFU.TANH R201, R31 ;  /* 0x0000001f00c97308 */ /* 0x0004f40000002400 */
[----:B------:R2:W4:Y:S01]  /*c720*/  MUFU.TANH R173, R32 ;  /* 0x0000002000ad7308 */ /* 0x0005220000002400 */
[----:B-1----:R2:W-:Y:S09]  /*c730*/  STL [R1], R0 ;  /* 0x0000000001007387 */ /* 0x0025f20000100800 */
        /* <DEDUP_REMOVED lines=35> */
[----:B---34-:R-:W-:Y:S01]  /*c970*/  IMAD.MOV.U32 R221, RZ, RZ, RZ ;  /* 0x000000ffffdd7224 */ /* 0x018fe200078e00ff */
[----:B------:R-:W3:Y:S01]  /*c980*/  LDL R2, [R1+0x14] ;  /* 0x0000140001027983 */ /* 0x000ee20000100800 */
[C---:B------:R-:W-:Y:S01]  /*c990*/  IMAD.SHL.U32 R18, R241.reuse, 0x2, RZ ;  /* 0x00000002f1127824 */ /* 0x040fe200078e00ff */
[----:B------:R-:W-:Y:S01]  /*c9a0*/  SHF.R.S32.HI R6, RZ, 0x1f, R241 ;  /* 0x0000001fff067819 */ /* 0x000fe200000114f1 */
[----:B------:R-:W-:Y:S01]  /*c9b0*/  IMAD.SHL.U32 R17, R228, 0x2, RZ ;  /* 0x00000002e4117824 */ /* 0x000fe200078e00ff */
[----:B------:R-:W4:Y:S02]  /*c9c0*/  LDL R3, [R1+0x10] ;  /* 0x0000100001037983 */ /* 0x000f240000100800 */
[----:B------:R-:W-:Y:S02]  /*c9d0*/  SHF.L.U64.HI R6, R241, 0x1, R6 ;  /* 0x00000001f1067819 */ /* 0x000fe40000010206 */
[----:B------:R-:W5:Y:S04]  /*c9e0*/  LDL.64 R146, [R1+0x20] ;  /* 0x0000200001927983 */ /* 0x000f680000100a00 */
[----:B--2---:R-:W2:Y:S04]  /*c9f0*/  LDL R68, [R1+0x34] ;  /* 0x0000340001447983 */ /* 0x004ea80000100800 */
[----:B------:R-:W2:Y:S04]  /*ca00*/  LDL.64 R8, [R1+0x18] ;  /* 0x0000180001087983 */ /* 0x000ea80000100a00 */
[----:B------:R-:W2:Y:S01]  /*ca10*/  LDL R7, [R1+0x30] ;  /* 0x0000300001077983 */ /* 0x000ea20000100800 */
[----:B---3--:R-:W-:Y:S05]  /*ca20*/  IMAD R2, R226, 0x80, R2 ;  /* 0x00000080e2027824 */ /* 0x008fea00078e0202 */
[----:B----4-:R-:W-:Y:S05]  /*ca30*/  IADD3 R2, R2, -0x80, R3 ;  /* 0xffffff8002027810 */ /* 0x010fea0007ffe003 */
[----:B------:R-:W-:Y:S04]  /*ca40*/  @P3 IMAD.HI.U32 R3, R2, c[0x0][0x2bc], RZ ;  /* 0x0000af0002033a27 */ /* 0x000fe800078e00ff */
[----:B------:R-:W-:Y:S01]  /*ca50*/  IMAD.MOV.U32 R0, RZ, RZ, R2 ;  /* 0x000000ffff007224 */ /* 0x000fe200078e0002 */
[----:B------:R-:W-:Y:S04]  /*ca60*/  @P3 SHF.R.U32.HI R0, RZ, c[0x0][0x2c0], R3 ;  /* 0x0000b000ff003a19 */ /* 0x000fe80000011603 */
[C---:B-----5:R-:W-:Y:S04]  /*ca70*/  @!P1 IADD3 R3, P0, R0.reuse, R146, RZ ;  /* 0x0000009200039210 */ /* 0x060fe80007f1e0ff */
[----:B--2---:R-:W-:Y:S01]  /*ca80*/  @!P1 LEA.HI.X.SX32 R5, R0, R68, 0x1, P0 ;  /* 0x0000004400059211 */ /* 0x004fe200000f0eff */
[----:B------:R-:W-:Y:S01]  /*ca90*/  IMAD.MOV R0, RZ, RZ, -R0 ;  /* 0x000000ffff007224 */ /* 0x000fe200078e0a00 */
[C---:B------:R-:W-:Y:S03]  /*caa0*/  @!P1 LEA R4, P0, R3.reuse, c[0x0][0x2a0], 0x2 ;  /* 0x0000a80003049a11 */ /* 0x040fe600078010ff */
[----:B------:R-:W-:Y:S01]  /*cab0*/  IMAD R222, R0, c[0x0][0x2b8], R2 ;  /* 0x0000ae0000de7a24 */ /* 0x000fe200078e0202 */
[----:B------:R-:W-:Y:S03]  /*cac0*/  @!P1 LEA.HI.X R5, R3, c[0x0][0x2a4], R5, 0x2, P0 ;  /* 0x0000a90003059a11 */ /* 0x000fe600000f1405 */
        /* <DEDUP_REMOVED lines=18> */
.L_x_531:
[----:B------:R-:W-:-:S05]  /*cbf0*/  BRA.DIV ~URZ, `(.L_x_485) ;  /* 0x00006ed27f007947 */ /* 0x000fca000b800000 */
[----:B------:R-:W4:Y:S01]  /*cc00*/  SHFL.IDX PT, R8, R4, RZ, 0x181f ;  /* 0x00181fff04087589 */ /* 0x000f2200000e0000 */
[C---:B------:R-:W-:Y:S02]  /*cc10*/  IADD3 R2, -R218.reuse, 0x10, RZ ;  /* 0x00000010da027810 */ /* 0x040fe40007ffe1ff */
[----:B------:R-:W-:Y:S01]  /*cc20*/  ISETP.NE.U32.AND P0, PT, R218, RZ, PT ;  /* 0x000000ffda00720c */ /* 0x000fe20003f05070 */
[----:B------:R-:W5:Y:S01]  /*cc30*/  SHFL.IDX PT, R3, R4, 0x1, 0x181f ;  /* 0x00381f0004037f89 */ /* 0x000f6200000e0000 */
[----:B------:R-:W-:Y:S03]  /*cc40*/  LOP3.LUT R2, R2, 0xf, RZ, 0xc0, !PT ;  /* 0x0000000f02027812 */ /* 0x000fe600078ec0ff */
[----:B------:R-:W2:Y:S04]  /*cc50*/  SHFL.IDX PT, R15, R0, 0x1, 0x181f ;  /* 0x00381f00000f7f89 */ /* 0x000ea800000e0000 */
[----:B------:R-:W3:Y:S04]  /*cc60*/  SHFL.IDX PT, R14, R4, 0x2, 0x181f ;  /* 0x00581f00040e7f89 */ /* 0x000ee800000e0000 */
[----:B------:R-:W1:Y:S04]  /*cc70*/  SHFL.IDX PT, R16, R0, 0x2, 0x181f ;  /* 0x00581f0000107f89 */ /* 0x000e6800000e0000 */
[----:B--2---:R-:W2:Y:S04]  /*cc80*/  SHFL.IDX PT, R0, R0, 0x3, 0x181f ;  /* 0x00781f0000007f89 */ /* 0x004ea800000e0000 */
[----:B------:R-:W1:Y:S01]  /*cc90*/  SHFL.IDX PT, R4, R4, 0x3, 0x181f ;  /* 0x00781f0004047f89 */ /* 0x000e6200000e0000 */
[----:B----4-:R-:W-:Y:S02]  /*cca0*/  IADD3 R10, P6, P5, R2, R8, R17 ;  /* 0x00000008020a7210 */ /* 0x010fe40007dde011 */
[----:B------:R-:W-:Y:S02]  /*ccb0*/  IADD3 R8, P4, R8, R18, RZ ;  /* 0x0000001208087210 */ /* 0x000fe40007f9e0ff */
[----:B---3--:R-:W-:Y:S02]  /*ccc0*/  IADD3.X R11, RZ, R7, R5, P6, P5 ;  /* 0x00000007ff0b7210 */ /* 0x008fe400037ea405 */
[C---:B-----5:R-:W-:Y:S01]  /*ccd0*/  IADD3 R12, P6, P5, R2.reuse, R3, R17 ;  /* 0x00000003020c7210 */ /* 0x060fe20007dde011 */
[--C-:B------:R-:W-:Y:S02]  /*cce0*/  IMAD.X R9, R7, 0x1, R6.reuse, P4 ;  /* 0x0000000107097824 */ /* 0x100fe400020e0606 */
[----:B------:R3:W-:Y:S01]  /*ccf0*/  LDGSTS.E.BYPASS.LTC128B.128.ZFILL [R219+0x8100], [R10.64], P0 ;  /* 0x081000000adb7fae */ /* 0x0007e20008141d46 */
[----:B------:R-:W-:Y:S02]  /*cd00*/  IADD3.X R13, RZ, R15, R5, P6, P5 ;  /* 0x0000000fff0d7210 */ /* 0x000fe400037ea405 */
[----:B------:R-:W-:Y:S01]  /*cd10*/  IADD3 R2, P6, P5, R2, R14, R17 ;  /* 0x0000000e02027210 */ /* 0x000fe20007dde011 */
[----:B------:R4:W-:Y:S04]  /*cd20*/  LDGSTS.E.BYPASS.LTC128B.128 [R219+0xc100], [R8.64], !P2 ;  /* 0x0c10000008db7fae */ /* 0x0009e8000d101d46 */
[----:B------:R2:W-:Y:S01]  /*cd30*/  LDGSTS.E.BYPASS.LTC128B.128.ZFILL [R219+0x9100], [R12.64], P0 ;  /* 0x091000000cdb7fae */ /* 0x0005e20008141d46 */
[----:B---3--:R-:W-:Y:S02]  /*cd40*/  IADD3 R10, P4, R3, R18, RZ ;  /* 0x00000012030a7210 */ /* 0x008fe40007f9e0ff */
[----:B-1----:R-:W-:Y:S03]  /*cd50*/  IADD3.X R3, RZ, R16, R5, P6, P5 ;  /* 0x00000010ff037210 */ /* 0x002fe600037ea405 */
[--C-:B------:R-:W-:Y:S01]  /*cd60*/  IMAD.X R11, R15, 0x1, R6.reuse, P4 ;  /* 0x000000010f0b7824 */ /* 0x100fe200020e0606 */
[----:B----4-:R-:W-:Y:S04]  /*cd70*/  IADD3 R8, P4, R14, R18, RZ ;  /* 0x000000120e087210 */ /* 0x010fe80007f9e0ff */
[----:B------:R1:W-:Y:S01]  /*cd80*/  LDGSTS.E.BYPASS.LTC128B.128 [R219+0xd100], [R10.64], !P2 ;  /* 0x0d1000000adb7fae */ /* 0x0003e2000d101d46 */
[----:B------:R-:W-:Y:S03]  /*cd90*/  IMAD.X R9, R16, 0x1, R6, P4 ;  /* 0x0000000110097824 */ /* 0x000fe600020e0606 */
[----:B------:R1:W-:Y:S04]  /*cda0*/  LDGSTS.E.BYPASS.LTC128B.128.ZFILL [R219+0xa100], [R2.64], P0 ;  /* 0x0a10000002db7fae */ /* 0x0003e80008141d46 */
[----:B------:R1:W-:Y:S02]  /*cdb0*/  LDGSTS.E.BYPASS.LTC128B.128 [R219+0xe100], [R8.64], !P2 ;  /* 0x0e10000008db7fae */ /* 0x0003e4000d101d46 */
.L_x_532:
[C---:B-12---:R-:W-:Y:S02]  /*cdc0*/  IADD3 R3, -R218.reuse, 0x10, RZ ;  /* 0x00000010da037810 */ /* 0x046fe40007ffe1ff */
[----:B------:R-:W-:Y:S02]  /*cdd0*/  ISETP.NE.U32.AND P0, PT, R218, RZ, PT ;  /* 0x000000ffda00720c */ /* 0x000fe40003f05070 */
[----:B------:R-:W-:Y:S02]  /*cde0*/  LOP3.LUT R3, R3, 0xf, RZ, 0xc0, !PT ;  /* 0x0000000f03037812 */ /* 0x000fe400078ec0ff */
[----:B------:R-:W-:Y:S02]  /*cdf0*/  IADD3 R2, P4, R4, R18, RZ ;  /* 0x0000001204027210 */ /* 0x000fe40007f9e0ff */
[----:B------:R-:W-:Y:S03]  /*ce00*/  IADD3 R4, P6, P5, R3, R4, R17 ;  /* 0x0000000403047210 */ /* 0x000fe60007dde011 */
[----:B------:R-:W-:Y:S01]  /*ce10*/  IMAD.X R3, R0, 0x1, R6, P4 ;  /* 0x0000000100037824 */ /* 0x000fe200020e0606 */
[----:B------:R-:W-:Y:S05]  /*ce20*/  IADD3.X R5, RZ, R0, R5, P6, P5 ;  /* 0x00000000ff057210 */ /* 0x000fea00037ea405 */
[----:B------:R-:W-:Y:S01]  /*ce30*/  @!PT LDS RZ, [RZ] ;  /* 0x00000000fffff984 */ /* 0x000fe20000000800 */
[----:B------:R-:W-:Y:S01]  /*ce40*/  @!PT LDS RZ, [RZ] ;  /* 0x00000000fffff984 */ /* 0x000fe20000000800 */
[----:B------:R-:W-:Y:S01]  /*ce50*/  @!PT LDS RZ, [RZ] ;  /* 0x00000000fffff984 */ /* 0x000fe20000000800 */
[----:B------:R1:W-:Y:S04]  /*ce60*/  LDGSTS.E.BYPASS.LTC128B.128.ZFILL [R219+0xb100], [R4.64], P0 ;  /* 0x0b10000004db7fae */ /* 0x0003e80008141d46 */
[----:B------:R1:W-:Y:S02]  /*ce70*/  LDGSTS.E.BYPASS.LTC128B.128 [R219+0xf100], [R2.64], !P2 ;  /* 0x0f10000002db7fae */ /* 0x0003e4000d101d46 */
.L_x_483:
[----:B---34-:R-:W-:Y:S05]  /*ce80*/  BSYNC B0 ;  /* 0x0000000000007941 */ /* 0x018fea0003800000 */
.L_x_482:
[----:B-1----:R-:W-:Y:S01]  /*ce90*/  FMNMX.FTZ R2, R148, R69, !PT ;  /* 0x0000004594027209 */ /* 0x002fe20007810000 */
[----:B------:R-:W3:Y:S01]  /*cea0*/  LDL R3, [R1] ;  /* 0x0000000001037983 */ /* 0x000ee20000100800 */
[----:B--2---:R-:W-:Y:S02]  /*ceb0*/  FMNMX.FTZ R0, R149, R70, !PT ;  /* 0x0000004695007209 */ /* 0x004fe40007810000 */
        /* <DEDUP_REMOVED lines=55> */
[----:B------:R-:W-:Y:S04]  /*d230*/  FMNMX.FTZ R0, R252, R0, !PT ;  /* 0x00000000fc007209 */ /* 0x000fe80007810000 */
[----:B------:R-:W-:Y:S04]  /*d240*/  FMNMX.FTZ R0, R250, R0, !PT ;  /* 0x00000000fa007209 */ /* 0x000fe80007810000 */
[----:B------:R-:W-:Y:S04]  /*d250*/  FMNMX.FTZ R0, R248, R0, !PT ;  /* 0x00000000f8007209 */ /* 0x000fe80007810000 */
[----:B------:R-:W-:Y:S02]  /*d260*/  FMNMX.FTZ R5, R246, R0, !PT ;  /* 0x00000000f6057209 */ /* 0x000fe40007810000 */
[----:B---3--:R-:W-:Y:S04]  /*d270*/  FMNMX.FTZ R4, R3, R4, !PT ;  /* 0x0000000403047209 */ /* 0x008fe80007810000 */
[----:B------:R-:W-:Y:S04]  /*d280*/  FMNMX.FTZ R4, R251, R4, !PT ;  /* 0x00000004fb047209 */ /* 0x000fe80007810000 */
[----:B------:R-:W-:Y:S04]  /*d290*/  FMNMX.FTZ R4, R249, R4, !PT ;  /* 0x00000004f9047209 */ /* 0x000fe80007810000 */
[----:B------:R-:W-:Y:S01]  /*d2a0*/  FMNMX.FTZ R4, R247, R4, !PT ;  /* 0x00000004f7047209 */ /* 0x000fe20007810000 */
[----:B------:R-:W-:-:S05]  /*d2b0*/  BRA.DIV ~URZ, `(.L_x_486) ;  /* 0x00006cd27f007947 */ /* 0x000fca000b800000 */
[----:B------:R-:W1:Y:S04]  /*d2c0*/  SHFL.BFLY PT, R68, R4, 0x2, 0x1f ;  /* 0x0c401f0004447f89 */ /* 0x000e6800000e0000 */
[----:B------:R-:W2:Y:S01]  /*d2d0*/  SHFL.BFLY PT, R0, R5, 0x2, 0x1f ;  /* 0x0c401f0005007f89 */ /* 0x000ea200000e0000 */
[----:B-1----:R-:W-:Y:S02]  /*d2e0*/  FMNMX.FTZ R68, R4, R68, !PT ;  /* 0x0000004404447209 */ /* 0x002fe40007810000 */
[----:B--2---:R-:W-:Y:S03]  /*d2f0*/  FMNMX.FTZ R4, R5, R0, !PT ;  /* 0x0000000005047209 */ /* 0x004fe60007810000 */
[----:B------:R-:W1:Y:S04]  /*d300*/  SHFL.BFLY PT, R2, R68, 0x1, 0x1f ;  /* 0x0c201f0044027f89 */ /* 0x000e6800000e0000 */
[----:B------:R2:W3:Y:S01]  /*d310*/  SHFL.BFLY PT, R0, R4, 0x1, 0x1f ;  /* 0x0c201f0004007f89 */ /* 0x0004e200000e0000 */
[----:B-1----:R-:W-:Y:S05]  /*d320*/  FMNMX.FTZ R68, R68, R2, !PT ;  /* 0x0000000244447209 */ /* 0x002fea0007810000 */
.L_x_533:
[C---:B------:R-:W-:Y:S01]  /*d330*/  FMUL.FTZ R154, R68.reuse, c[0x0][0x2d0] ;  /* 0x0000b400449a7a20 */ /* 0x040fe20000410000 */
[----:B------:R-:W-:Y:S01]  /*d340*/  WARPSYNC 0xffffffff ;  /* 0xffffffff00007948 */ /* 0x000fe20003800000 */
[----:B------:R-:W-:Y:S01]  /*d350*/  FADD.FTZ R2, -R68, R69 ;  /* 0x0000004544027221 */ /* 0x000fe20000010100 */
[----:B------:R-:W1:Y:S01]  /*d360*/  LDSM.16.MT88.4 R12, [R207] ;  /* 0x00000000cf0c783b */ /* 0x000e620000004200 */
[--C-:B------:R-:W-:Y:S01]  /*d370*/  FFMA.FTZ R3, R148, c[0x0][0x2d0], -R154.reuse ;  /* 0x0000b40094037a23 */ /* 0x100fe2000001089a */
[----:B------:R-:W-:Y:S01]  /*d380*/  ISETP.GT.AND P0, PT, R226, RZ, PT ;  /* 0x000000ffe200720c */ /* 0x000fe20003f04270 */
[----:B------:R-:W-:Y:S02]  /*d390*/  FMUL.FTZ R2, R2, c[0x0][0x2d0] ;  /* 0x0000b40002027a20 */ /* 0x000fe40000410000 */
[----:B------:R4:W5:Y:S01]  /*d3a0*/  MUFU.EX2 R5, R3 ;  /* 0x0000000300057308 */ /* 0x0009620000000800 */
[--C-:B------:R-:W-:Y:S02]  /*d3b0*/  FFMA.FTZ R32, R155, c[0x0][0x2d0], -R154.reuse ;  /* 0x0000b4009b207a23 */ /* 0x100fe4000001089a */
[----:B------:R-:W2:Y:S01]  /*d3c0*/  LDSM.16.MT88.4 R20, [R209] ;  /* 0x00000000d114783b */ /* 0x000ea20000004200 */
[--C-:B------:R-:W-:Y:S06]  /*d3d0*/  FFMA.FTZ R40, R157, c[0x0][0x2d0], -R154.reuse ;  /* 0x0000b4009d287a23 */ /* 0x100fec000001089a */
[----:B------:R-:W3:Y:S01]  /*d3e0*/  MUFU.EX2 R2, R2 ;  /* 0x0000000200027308 */ /* 0x000ee20000000800 */
[----:B------:R-:W1:Y:S08]  /*d3f0*/  LDSM.16.MT88.4 R28, [R208] ;  /* 0x00000000d01c783b */ /* 0x000e700000004200 */
[----:B------:R-:W1:Y:S01]  /*d400*/  LDSM.16.MT88.4 R36, [R213] ;  /* 0x00000000d524783b */ /* 0x000e620000004200 */
[----:B------:R-:W-:Y:S01]  /*d410*/  MUFU.EX2 R41, R32 ;  /* 0x0000002000297308 */ /* 0x000fe20000000800 */
[--C-:B----4-:R-:W-:Y:S06]  /*d420*/  FFMA.FTZ R3, R151, c[0x0][0x2d0], -R154.reuse ;  /* 0x0000b40097037a23 */ /* 0x110fec000001089a */
[----:B------:R-:W4:Y:S03]  /*d430*/  LDSM.16.MT88.4 R44, [R207+0x4000] ;  /* 0x00400000cf2c783b */ /* 0x000f260000004200 */
[----:B------:R2:W1:Y:S05]  /*d440*/  MUFU.EX2 R6, R3 ;  /* 0x0000000300067308 */ /* 0x00046a0000000800 */
[----:B------:R-:W1:Y:S05]  /*d450*/  LDSM.16.MT88.4 R52, [R209+0x4000] ;  /* 0x00400000d134783b */ /* 0x000e6a0000004200 */
[----:B------:R-:W-:Y:S03]  /*d460*/  MUFU.EX2 R65, R40 ;  /* 0x0000002800417308 */ /* 0x000fe60000000800 */
[----:B------:R-:W1:Y:S01]  /*d470*/  LDSM.16.MT88.4 R60, [R208+0x4000] ;  /* 0x00400000d03c783b */ /* 0x000e620000004200 */
[--C-:B--2---:R-:W-:Y:S06]  /*d480*/  FFMA.FTZ R3, R150, c[0x0][0x2d0], -R154.reuse ;  /* 0x0000b40096037a23 */ /* 0x104fec000001089a */
[----:B------:R2:W-:Y:S02]  /*d490*/  MUFU.EX2 R67, R3 ;  /* 0x0000000300437308 */ /* 0x0005e40000000800 */
[----:B--23--:R-:W-:Y:S01]  /*d4a0*/  FMNMX.FTZ R3, R0, R4, !PT ;  /* 0x0000000400037209 */ /* 0x00cfe20007810000 */
[----:B------:R-:W-:Y:S01]  /*d4b0*/  FFMA.FTZ R0, R144, c[0x0][0x2d0], -R154 ;  /* 0x0000b40090007a23 */ /* 0x000fe2000001089a */
[----:B-----5:R-:W-:Y:S01]  /*d4c0*/  MOV R151, R5 ;  /* 0x0000000500977202 */ /* 0x020fe20000000f00 */
[C---:B------:R-:W-:Y:S02]  /*d4d0*/  FMUL.FTZ R8, R2.reuse, R76 ;  /* 0x0000004c02087220 */ /* 0x040fe40000410000 */
[----:B------:R-:W-:Y:S03]  /*d4e0*/  FMUL.FTZ R148, R3, c[0x0][0x2d0] ;  /* 0x0000b40003947a20 */ /* 0x000fe60000410000 */
[----:B------:R2:W3:Y:S01]  /*d4f0*/  MUFU.EX2 R5, R0 ;  /* 0x0000000000057308 */ /* 0x0004e20000000800 */
[C---:B------:R-:W-:Y:S02]  /*d500*/  FMUL.FTZ R9, R2.reuse, R77 ;  /* 0x0000004d02097220 */ /* 0x040fe40000410000 */
[--C-:B------:R-:W-:Y:S01]  /*d510*/  FFMA.FTZ R4, R149, c[0x0][0x2d0], -R148.reuse ;  /* 0x0000b40095047a23 */ /* 0x100fe20000010894 */
[----:B-1----:R-:W-:Y:S01]  /*d520*/  MOV R149, R6 ;  /* 0x0000000600957202 */ /* 0x002fe20000000f00 */
[C---:B------:R-:W-:Y:S02]  /*d530*/  FMUL.FTZ R16, R2.reuse, R84 ;  /* 0x0000005402107220 */ /* 0x040fe40000410000 */
[C---:B------:R-:W-:Y:S01]  /*d540*/  FMUL.FTZ R17, R2.reuse, R85 ;  /* 0x0000005502117220 */ /* 0x040fe20000410000 */
[----:B------:R-:W-:Y:S01]  /*d550*/  F2FP.BF16.PACK_AB R144, R149, R151 ;  /* 0x000000979590723e */ /* 0x000fe200000010ff */
[C---:B------:R-:W-:Y:S01]  /*d560*/  FMUL.FTZ R25, R2.reuse, R93 ;  /* 0x0000005d02197220 */ /* 0x040fe20000410000 */
[----:B------:R1:W-:Y:S01]  /*d570*/  MUFU.EX2 R150, R4 ;  /* 0x0000000400967308 */ /* 0x0003e20000000800 */
[C---:B------:R-:W-:Y:S02]  /*d580*/  FMUL.FTZ R24, R2.reuse, R92 ;  /* 0x0000005c02187220 */ /* 0x040fe40000410000 */
[C---:B------:R-:W-:Y:S02]  /*d590*/  FMUL.FTZ R32, R2.reuse, R100 ;  /* 0x0000006402207220 */ /* 0x040fe40000410000 */
[----:B------:R-:W-:Y:S02]  /*d5a0*/  FMUL.FTZ R33, R2, R101 ;  /* 0x0000006502217220 */ /* 0x000fe40000410000 */
[--C-:B------:R-:W-:Y:S02]  /*d5b0*/  FFMA.FTZ R64, R162, c[0x0][0x2d0], -R148.reuse ;  /* 0x0000b400a2407a23 */ /* 0x100fe40000010894 */
[----:B------:R-:W-:Y:S02]  /*d5c0*/  FMUL.FTZ R49, R2, R117 ;  /* 0x0000007502317220 */ /* 0x000fe40000410000 */
[----:B------:R5:W-:Y:S01]  /*d5d0*/  MUFU.EX2 R117, R64 ;  /* 0x0000004000757308 */ /* 0x000be20000000800 */
[----:B------:R-:W-:Y:S02]  /*d5e0*/  FFMA.FTZ R50, R159, c[0x0][0x2d0], -R148 ;  /* 0x0000b4009f327a23 */ /* 0x000fe40000010894 */
[----:B--2---:R-:W-:Y:S02]  /*d5f0*/  FADD.FTZ R0, -R3, R70 ;  /* 0x0000004603007221 */ /* 0x004fe40000010100 */
[--C-:B------:R-:W-:Y:S02]  /*d600*/  FFMA.FTZ R58, R160, c[0x0][0x2d0], -R148.reuse ;  /* 0x0000b400a03a7a23 */ /* 0x100fe40000010894 */
[----:B------:R-:W-:Y:S02]  /*d610*/  FMUL.FTZ R0, R0, c[0x0][0x2d0] ;  /* 0x0000b40000007a20 */ /* 0x000fe40000410000 */
[--C-:B------:R-:W-:Y:S02]  /*d620*/  FFMA.FTZ R56, R161, c[0x0][0x2d0], -R148.reuse ;  /* 0x0000b400a1387a23 */ /* 0x100fe40000010894 */
[C---:B------:R-:W-:Y:S02]  /*d630*/  FMUL.FTZ R57, R2.reuse, R125 ;  /* 0x0000007d02397220 */ /* 0x040fe40000410000 */
[----:B-1----:R-:W-:Y:S01]  /*d640*/  FFMA.FTZ R4, R153, c[0x0][0x2d0], -R148 ;  /* 0x0000b40099047a23 */ /* 0x002fe20000010894 */
[----:B---3--:R-:W-:Y:S01]  /*d650*/  MOV R153, R5 ;  /* 0x0000000500997202 */ /* 0x008fe20000000f00 */
[----:B------:R-:W1:Y:S01]  /*d660*/  MUFU.EX2 R0, R0 ;  /* 0x0000000000007308 */ /* 0x000e620000000800 */
[C---:B------:R-:W-:Y:S01]  /*d670*/  FMUL.FTZ R40, R2.reuse, R108 ;  /* 0x0000006c02287220 */ /* 0x040fe20000410000 */
[----:B------:R-:W-:Y:S01]  /*d680*/  MOV R108, R41 ;  /* 0x00000029006c7202 */ /* 0x000fe20000000f00 */
[C---:B------:R-:W-:Y:S01]  /*d690*/  FMUL.FTZ R41, R2.reuse, R109 ;  /* 0x0000006d02297220 */ /* 0x040fe20000410000 */
[----:B------:R-:W-:Y:S01]  /*d6a0*/  F2FP.BF16.PACK_AB R146, R153, R67 ;  /* 0x000000439992723e */ /* 0x000fe200000010ff */
[--C-:B------:R-:W-:Y:S02]  /*d6b0*/  FFMA.FTZ R100, R249, c[0x0][0x2d0], -R154.reuse ;  /* 0x0000b400f9647a23 */ /* 0x100fe4000001089a */
[----:B------:R-:W-:Y:S02]  /*d6c0*/  FFMA.FTZ R101, R247, c[0x0][0x2d0], -R154 ;  /* 0x0000b400f7657a23 */ /* 0x000fe4000001089a */
[C---:B-----5:R-:W-:Y:S01]  /*d6d0*/  FMUL.FTZ R64, R2.reuse, R132 ;  /* 0x0000008402407220 */ /* 0x060fe20000410000 */
[----:B------:R2:W3:Y:S01]  /*d6e0*/  MUFU.EX2 R66, R4 ;  /* 0x0000000400427308 */ /* 0x0004e20000000800 */
[----:B------:R-:W-:Y:S01]  /*d6f0*/  MOV R132, R65 ;  /* 0x0000004100847202 */ /* 0x000fe20000000f00 */
[----:B------:R-:W-:Y:S02]  /*d700*/  FMUL.FTZ R65, R2, R133 ;  /* 0x0000008502417220 */ /* 0x000fe40000410000 */
[C---:B-1----:R-:W-:Y:S02]  /*d710*/  FMUL.FTZ R6, R0.reuse, R74 ;  /* 0x0000004a00067220 */ /* 0x042fe40000410000 */
[C---:B------:R-:W-:Y:S02]  /*d720*/  FMUL.FTZ R7, R0.reuse, R75 ;  /* 0x0000004b00077220 */ /* 0x040fe40000410000 */
[C---:B------:R-:W-:Y:S02]  /*d730*/  FMUL.FTZ R10, R0.reuse, R78 ;  /* 0x0000004e000a7220 */ /* 0x040fe40000410000 */
[C---:B------:R-:W-:Y:S02]  /*d740*/  FMUL.FTZ R11, R0.reuse, R79 ;  /* 0x0000004f000b7220 */ /* 0x040fe40000410000 */
[----:B------:R-:W-:Y:S01]  /*d750*/  FMUL.FTZ R18, R0, R86 ;  /* 0x0000005600127220 */ /* 0x000fe20000410000 */
[----:B------:R-:W-:Y:S01]  /*d760*/  LDSM.16.MT88.4 R76, [R207+0x800] ;  /* 0x00080000cf4c783b */ /* 0x000fe20000004200 */
[--C-:B--2---:R-:W-:Y:S01]  /*d770*/  FFMA.FTZ R4, R145, c[0x0][0x2d0], -R148.reuse ;  /* 0x0000b40091047a23 */ /* 0x104fe20000010894 */
[----:B---3--:R-:W-:Y:S01]  /*d780*/  F2FP.BF16.PACK_AB R145, R66, R150 ;  /* 0x000000964291723e */ /* 0x008fe200000010ff */
[C---:B------:R-:W-:Y:S02]  /*d790*/  FMUL.FTZ R19, R0.reuse, R87 ;  /* 0x0000005700137220 */ /* 0x040fe40000410000 */
[----:B------:R1:W2:Y:S01]  /*d7a0*/  MUFU.EX2 R5, R4 ;  /* 0x0000000400057308 */ /* 0x0002a20000000800 */
[C---:B------:R-:W-:Y:S02]  /*d7b0*/  FMUL.FTZ R26, R0.reuse, R94 ;  /* 0x0000005e001a7220 */ /* 0x040fe40000410000 */
[C---:B------:R-:W-:Y:S01]  /*d7c0*/  FMUL.FTZ R27, R0.reuse, R95 ;  /* 0x0000005f001b7220 */ /* 0x040fe20000410000 */
[----:B------:R-:W-:Y:S01]  /*d7d0*/  LDSM.16.MT88.4 R84, [R208+0x800] ;  /* 0x00080000d054783b */ /* 0x000fe20000004200 */
[C---:B------:R-:W-:Y:S02]  /*d7e0*/  FMUL.FTZ R34, R0.reuse, R102 ;  /* 0x0000006600227220 */ /* 0x040fe40000410000 */
[C---:B------:R-:W-:Y:S02]  /*d7f0*/  FMUL.FTZ R35, R0.reuse, R103 ;  /* 0x0000006700237220 */ /* 0x040fe40000410000 */
[C---:B------:R-:W-:Y:S02]  /*d800*/  FMUL.FTZ R43, R0.reuse, R111 ;  /* 0x0000006f002b7220 */ /* 0x040fe40000410000 */
[C---:B------:R-:W-:Y:S02]  /*d810*/  FMUL.FTZ R42, R0.reuse, R110 ;  /* 0x0000006e002a7220 */ /* 0x040fe40000410000 */
[----:B------:R3:W-:Y:S01]  /*d820*/  MUFU.EX2 R110, R50 ;  /* 0x00000032006e7308 */ /* 0x0007e20000000800 */
[C---:B------:R-:W-:Y:S02]  /*d830*/  FMUL.FTZ R59, R0.reuse, R127 ;  /* 0x0000007f003b7220 */ /* 0x040fe40000410000 */
[----:B------:R-:W-:Y:S02]  /*d840*/  FMUL.FTZ R51, R0, R119 ;  /* 0x0000007700337220 */ /* 0x000fe40000410000 */
[--C-:B------:R-:W-:Y:S02]  /*d850*/  FFMA.FTZ R102, R252, c[0x0][0x2d0], -R148.reuse ;  /* 0x0000b400fc667a23 */ /* 0x100fe40000010894 */
[--C-:B------:R-:W-:Y:S03]  /*d860*/  FFMA.FTZ R103, R250, c[0x0][0x2d0], -R148.reuse ;  /* 0x0000b400fa677a23 */ /* 0x100fe60000010894 */
[----:B------:R5:W-:Y:S01]  /*d870*/  MUFU.EX2 R119, R56 ;  /* 0x0000003800777308 */ /* 0x000be20000000800 */
[----:B-1----:R-:W-:Y:S01]  /*d880*/  FFMA.FTZ R4, R152, c[0x0][0x2d0], -R148 ;  /* 0x0000b40098047a23 */ /* 0x002fe20000010894 */
[----:B--2---:R-:W-:Y:S01]  /*d890*/  MOV R152, R5 ;  /* 0x0000000500987202 */ /* 0x004fe20000000f00 */
[----:B------:R-:W-:Y:S07]  /*d8a0*/  FMUL.FTZ R5, R2, R73 ;  /* 0x0000004902057220 */ /* 0x000fee0000410000 */
[----:B------:R1:W2:Y:S01]  /*d8b0*/  MUFU.EX2 R70, R4 ;  /* 0x0000000400467308 */ /* 0x0002a20000000800 */
[----:B---3--:R-:W-:Y:S09]  /*d8c0*/  FMUL.FTZ R50, R0, R118 ;  /* 0x0000007600327220 */ /* 0x008ff20000410000 */
[----:B------:R3:W-:Y:S01]  /*d8d0*/  MUFU.EX2 R118, R58 ;  /* 0x0000003a00767308 */ /* 0x0007e20000000800 */
[C---:B-----5:R-:W-:Y:S02]  /*d8e0*/  FMUL.FTZ R56, R2.reuse, R124 ;  /* 0x0000007c02387220 */ /* 0x060fe40000410000 */
[----:B-1----:R-:W-:Y:S01]  /*d8f0*/  FMUL.FTZ R4, R2, R72 ;  /* 0x0000004802047220 */ /* 0x002fe20000410000 */
[----:B--2---:R-:W-:Y:S01]  /*d900*/  F2FP.BF16.PACK_AB R147, R70, R152 ;  /* 0x000000984693723e */ /* 0x004fe200000010ff */
[----:B------:R-:W1:Y:S01]  /*d910*/  LDSM.16.MT88.4 R72, [R210+0x4000] ;  /* 0x00400000d248783b */ /* 0x000e620000004200 */
[----:B------:R-:W-:Y:S05]  /*d920*/  MOV R109, R70 ;  /* 0x00000046006d7202 */ /* 0x000fea0000000f00 */
[C---:B------:R-:W-:Y:S02]  /*d930*/  HMMA.16816.F32.BF16 R4, R144.reuse, R12, R4 ;  /* 0x0000000c9004723c */ /* 0x040fe40000041804 */
[----:B------:R-:W2:Y:S03]  /*d940*/  LDL.LU R70, [R1] ;  /* 0x0000000001467983 */ /* 0x000ea60000300800 */
[----:B---3--:R-:W-:Y:S02]  /*d950*/  FMUL.FTZ R58, R0, R126 ;  /* 0x0000007e003a7220 */ /* 0x008fe40000410000 */
[C---:B------:R-:W-:Y:S01]  /*d960*/  FMUL.FTZ R12, R2.reuse, R80 ;  /* 0x00000050020c7220 */ /* 0x040fe20000410000 */
[C---:B------:R-:W-:Y:S04]  /*d970*/  HMMA.16816.F32.BF16 R8, R144.reuse, R14, R8 ;  /* 0x0000000e9008723c */ /* 0x040fe80000041808 */
[----:B------:R-:W-:Y:S03]  /*d980*/  FMUL.FTZ R13, R2, R81 ;  /* 0x00000051020d7220 */ /* 0x000fe60000410000 */
[C---:B------:R-:W-:Y:S02]  /*d990*/  FMUL.FTZ R14, R0.reuse, R82 ;  /* 0x00000052000e7220 */ /* 0x040fe40000410000 */
[----:B------:R-:W-:Y:S02]  /*d9a0*/  FMUL.FTZ R15, R0, R83 ;  /* 0x00000053000f7220 */ /* 0x000fe40000410000 */
[----:B------:R-:W3:Y:S05]  /*d9b0*/  LDSM.16.MT88.4 R80, [R209+0x800] ;  /* 0x00080000d150783b */ /* 0x000eea0000004200 */
[C---:B------:R-:W-:Y:S07]  /*d9c0*/  HMMA.16816.F32.BF16 R12, R144.reuse, R20, R12 ;  /* 0x00000014900c723c */ /* 0x040fee000004180c */
[C---:B------:R-:W-:Y:S01]  /*d9d0*/  FMUL.FTZ R20, R2.reuse, R88 ;  /* 0x0000005802147220 */ /* 0x040fe20000410000 */
[C---:B------:R-:W-:Y:S04]  /*d9e0*/  HMMA.16816.F32.BF16 R16, R144.reuse, R22, R16 ;  /* 0x000000169010723c */ /* 0x040fe80000041810 */
[----:B------:R-:W-:Y:S03]  /*d9f0*/  FMUL.FTZ R21, R2, R89 ;  /* 0x0000005902157220 */ /* 0x000fe60000410000 */
[C---:B------:R-:W-:Y:S02]  /*da00*/  FMUL.FTZ R22, R0.reuse, R90 ;  /* 0x0000005a00167220 */ /* 0x040fe40000410000 */
[----:B------:R-:W-:Y:S02]  /*da10*/  FMUL.FTZ R23, R0, R91 ;  /* 0x0000005b00177220 */ /* 0x000fe40000410000 */
[----:B------:R-:W5:Y:S05]  /*da20*/  LDSM.16.MT88.4 R88, [R210+0x800] ;  /* 0x00080000d258783b */ /* 0x000f6a0000004200 */
[C---:B------:R-:W-:Y:S07]  /*da30*/  HMMA.16816.F32.BF16 R20, R144.reuse, R28, R20 ;  /* 0x0000001c9014723c */ /* 0x040fee0000041814 */
        /* <DEDUP_REMOVED lines=8> */
[C---:B------:R-:W-:Y:S02]  /*dac0*/  FMUL.FTZ R30, R0.reuse, R98 ;  /* 0x00000062001e7220 */ /* 0x040fe40000410000 */
[----:B------:R-:W-:Y:S02]  /*dad0*/  FMUL.FTZ R67, R0, R135 ;  /* 0x0000008700437220 */ /* 0x000fe40000410000 */
[----:B------:R-:W2:Y:S03]  /*dae0*/  LDL.LU R135, [R1+0x8] ;  /* 0x0000080001877983 */ /* 0x000ea60000300800 */
[C---:B------:R-:W-:Y:S07]  /*daf0*/  HMMA.16816.F32.BF16 R28, R144.reuse, R36, R28 ;  /* 0x00000024901c723c */ /* 0x040fee000004181c */
[----:B------:R-:W-:Y:S01]  /*db00*/  FFMA.FTZ R36, R156, c[0x0][0x2d0], -R154 ;  /* 0x0000b4009c247a23 */ /* 0x000fe2000001089a */
[C---:B------:R-:W-:Y:S03]  /*db10*/  HMMA.16816.F32.BF16 R32, R144.reuse, R38, R32 ;  /* 0x000000269020723c */ /* 0x040fe60000041820 */
[----:B------:R1:W1:Y:S01]  /*db20*/  MUFU.EX2 R48, R36 ;  /* 0x0000002400307308 */ /* 0x0002620000000800 */
[----:B------:R-:W-:Y:S02]  /*db30*/  FMUL.FTZ R37, R2, R105 ;  /* 0x0000006902257220 */ /* 0x000fe40000410000 */
[--C-:B------:R-:W-:Y:S02]  /*db40*/  FFMA.FTZ R105, R246, c[0x0][0x2d0], -R148.reuse ;  /* 0x0000b400f6697a23 */ /* 0x100fe40000010894 */
[C---:B------:R-:W-:Y:S04]  /*db50*/  FMUL.FTZ R38, R0.reuse, R106 ;  /* 0x0000006a00267220 */ /* 0x040fe80000410000 */
[----:B------:R-:W-:Y:S02]  /*db60*/  FMUL.FTZ R39, R0, R107 ;  /* 0x0000006b00277220 */ /* 0x000fe40000410000 */
[C---:B-1----:R-:W-:Y:S01]  /*db70*/  FMUL.FTZ R36, R2.reuse, R104 ;  /* 0x0000006802247220 */ /* 0x042fe20000410000 */
[----:B------:R-:W-:Y:S01]  /*db80*/  MOV R111, R48 ;  /* 0x00000030006f7202 */ /* 0x000fe20000000f00 */
[----:B------:R-:W-:Y:S02]  /*db90*/  FMUL.FTZ R48, R2, R116 ;  /* 0x0000007402307220 */ /* 0x000fe40000410000 */
[----:B------:R-:W-:Y:S03]  /*dba0*/  FFMA.FTZ R104, R248, c[0x0][0x2d0], -R148 ;  /* 0x0000b400f8687a23 */ /* 0x000fe60000010894 */
[C---:B----4-:R-:W-:Y:S07]  /*dbb0*/  HMMA.16816.F32.BF16 R36, R144.reuse, R44, R36 ;  /* 0x0000002c9024723c */ /* 0x050fee0000041824 */
[--C-:B------:R-:W-:Y:S01]  /*dbc0*/  FFMA.FTZ R44, R158, c[0x0][0x2d0], -R154.reuse ;  /* 0x0000b4009e2c7a23 */ /* 0x100fe2000001089a */
[C---:B------:R-:W-:Y:S03]  /*dbd0*/  HMMA.16816.F32.BF16 R40, R144.reuse, R46, R40 ;  /* 0x0000002e9028723c */ /* 0x040fe60000041828 */
[----:B------:R-:W1:Y:S01]  /*dbe0*/  MUFU.EX2 R69, R44 ;  /* 0x0000002c00457308 */ /* 0x000e620000000800 */
[----:B------:R-:W-:Y:S03]  /*dbf0*/  FMUL.FTZ R45, R2, R113 ;  /* 0x00000071022d7220 */ /* 0x000fe60000410000 */
[C---:B------:R-:W-:Y:S02]  /*dc00*/  FMUL.FTZ R47, R0.reuse, R115 ;  /* 0x00000073002f7220 */ /* 0x040fe40000410000 */
[----:B------:R-:W-:Y:S03]  /*dc10*/  FMUL.FTZ R46, R0, R114 ;  /* 0x00000072002e7220 */ /* 0x000fe60000410000 */
[----:B-1----:R-:W-:Y:S01]  /*dc20*/  MOV R133, R69 ;  /* 0x0000004500857202 */ /* 0x002fe20000000f00 */
[--C-:B------:R-:W-:Y:S02]  /*dc30*/  FFMA.FTZ R69, R163, c[0x0][0x2d0], -R154.reuse ;  /* 0x0000b400a3457a23 */ /* 0x100fe4000001089a */
[C---:B------:R-:W-:Y:S02]  /*dc40*/  FMUL.FTZ R44, R2.reuse, R112 ;  /* 0x00000070022c7220 */ /* 0x040fe40000410000 */
[----:B------:R1:W-:Y:S05]  /*dc50*/  MUFU.EX2 R116, R69 ;  /* 0x0000004500747308 */ /* 0x0003ea0000000800 */
[C---:B------:R-:W-:Y:S07]  /*dc60*/  HMMA.16816.F32.BF16 R44, R144.reuse, R52, R44 ;  /* 0x00000034902c723c */ /* 0x040fee000004182c */
[C---:B------:R-:W-:Y:S01]  /*dc70*/  FMUL.FTZ R52, R2.reuse, R120 ;  /* 0x0000007802347220 */ /* 0x040fe20000410000 */
[C---:B------:R-:W-:Y:S04]  /*dc80*/  HMMA.16816.F32.BF16 R48, R144.reuse, R54, R48 ;  /* 0x000000369030723c */ /* 0x040fe80000041830 */
[----:B------:R-:W-:Y:S03]  /*dc90*/  FMUL.FTZ R53, R2, R121 ;  /* 0x0000007902357220 */ /* 0x000fe60000410000 */
[C---:B------:R-:W-:Y:S02]  /*dca0*/  FMUL.FTZ R54, R0.reuse, R122 ;  /* 0x0000007a00367220 */ /* 0x040fe40000410000 */
[----:B------:R-:W-:Y:S03]  /*dcb0*/  FMUL.FTZ R55, R0, R123 ;  /* 0x0000007b00377220 */ /* 0x000fe60000410000 */
[--C-:B-1----:R-:W-:Y:S04]  /*dcc0*/  FFMA.FTZ R69, R166, c[0x0][0x2d0], -R154.reuse ;  /* 0x0000b400a6457a23 */ /* 0x102fe8000001089a */
[C---:B------:R-:W-:Y:S01]  /*dcd0*/  HMMA.16816.F32.BF16 R52, R144.reuse, R60, R52 ;  /* 0x0000003c9034723c */ /* 0x040fe20000041834 */
[----:B------:R1:W-:Y:S06]  /*dce0*/  MUFU.EX2 R134, R69 ;  /* 0x0000004500867308 */ /* 0x0003ec0000000800 */
[C---:B------:R-:W-:Y:S01]  /*dcf0*/  FMUL.FTZ R60, R2.reuse, R128 ;  /* 0x00000080023c7220 */ /* 0x040fe20000410000 */
[C---:B------:R-:W-:Y:S04]  /*dd00*/  HMMA.16816.F32.BF16 R56, R144.reuse, R62, R56 ;  /* 0x0000003e9038723c */ /* 0x040fe80000041838 */
[----:B------:R-:W-:Y:S03]  /*dd10*/  FMUL.FTZ R61, R2, R129 ;  /* 0x00000081023d7220 */ /* 0x000fe60000410000 */
[C---:B------:R-:W-:Y:S02]  /*dd20*/  FMUL.FTZ R62, R0.reuse, R130 ;  /* 0x00000082003e7220 */ /* 0x040fe40000410000 */
[----:B------:R-:W-:Y:S07]  /*dd30*/  FMUL.FTZ R63, R0, R131 ;  /* 0x00000083003f7220 */ /* 0x000fee0000410000 */
[C---:B------:R-:W-:Y:S03]  /*dd40*/  HMMA.16816.F32.BF16 R60, R144.reuse, R72, R60 ;  /* 0x00000048903c723c */ /* 0x040fe6000004183c */
[--C-:B-1----:R-:W-:Y:S04]  /*dd50*/  FFMA.FTZ R69, R164, c[0x0][0x2d0], -R154.reuse ;  /* 0x0000b400a4457a23 */ /* 0x102fe8000001089a */
[----:B------:R1:W-:Y:S01]  /*dd60*/  MUFU.EX2 R98, R69 ;  /* 0x0000004500627308 */ /* 0x0003e20000000800 */
[----:B------:R-:W-:Y:S04]  /*dd70*/  HMMA.16816.F32.BF16 R64, R144, R74, R64 ;  /* 0x0000004a9040723c */ /* 0x000fe80000041840 */
[----:B------:R-:W-:Y:S02]  /*dd80*/  F2FP.BF16.PACK_AB R72, R111, R108 ;  /* 0x0000006c6f48723e */ /* 0x000fe400000010ff */
[----:B------:R-:W-:Y:S02]  /*dd90*/  F2FP.BF16.PACK_AB R73, R119, R110 ;  /* 0x0000006e7749723e */ /* 0x000fe400000010ff */
[----:B------:R-:W-:Y:S01]  /*dda0*/  F2FP.BF16.PACK_AB R75, R117, R118 ;  /* 0x00000076754b723e */ /* 0x000fe200000010ff */
[----:B------:R-:W-:Y:S03]  /*ddb0*/  MUFU.EX2 R146, R102 ;  /* 0x0000006600927308 */ /* 0x000fe60000000800 */
[----:B------:R-:W-:Y:S02]  /*ddc0*/  F2FP.BF16.PACK_AB R74, R133, R132 ;  /* 0x00000084854a723e */ /* 0x000fe400000010ff */
[----:B------:R-:W-:Y:S05]  /*ddd0*/  MOV R147, R151 ;  /* 0x0000009700937202 */ /* 0x000fea0000000f00 */
[C---:B------:R-:W-:Y:S01]  /*dde0*/  HMMA.16816.F32.BF16 R4, R72.reuse, R76, R4 ;  /* 0x0000004c4804723c */ /* 0x040fe20000041804 */
[----:B------:R-:W-:Y:S04]  /*ddf0*/  MUFU.EX2 R145, R103 ;  /* 0x0000006700917308 */ /* 0x000fe80000000800 */
[----:B-1----:R-:W-:Y:S03]  /*de00*/  FFMA.FTZ R69, R165, c[0x0][0x2d0], -R154 ;  /* 0x0000b400a5457a23 */ /* 0x002fe6000001089a */
[C---:B------:R-:W-:Y:S01]  /*de10*/  HMMA.16816.F32.BF16 R8, R72.reuse, R78, R8 ;  /* 0x0000004e4808723c */ /* 0x040fe20000041808 */
[----:B------:R-:W1:Y:S02]  /*de20*/  LDSM.16.MT88.4 R76, [R207+0x4800] ;  /* 0x00480000cf4c783b */ /* 0x000e640000004200 */
[----:B------:R4:W1:Y:S05]  /*de30*/  MUFU.EX2 R92, R69 ;  /* 0x00000045005c7308 */ /* 0x00086a0000000800 */
[C---:B---3--:R-:W-:Y:S05]  /*de40*/  HMMA.16816.F32.BF16 R12, R72.reuse, R80, R12 ;  /* 0x00000050480c723c */ /* 0x048fea000004180c */
[----:B------:R-:W-:Y:S03]  /*de50*/  MUFU.EX2 R144, R104 ;  /* 0x0000006800907308 */ /* 0x000fe60000000800 */
[C---:B------:R-:W-:Y:S01]  /*de60*/  HMMA.16816.F32.BF16 R16, R72.reuse, R82, R16 ;  /* 0x000000524810723c */ /* 0x040fe20000041810 */
[----:B------:R-:W3:Y:S07]  /*de70*/  LDSM.16.MT88.4 R80, [R209+0x4800] ;  /* 0x00480000d150783b */ /* 0x000eee0000004200 */
[C---:B------:R-:W-:Y:S04]  /*de80*/  HMMA.16816.F32.BF16 R20, R72.reuse, R84, R20 ;  /* 0x000000544814723c */ /* 0x040fe80000041814 */
[--C-:B----4-:R-:W-:Y:S04]  /*de90*/  FFMA.FTZ R69, R167, c[0x0][0x2d0], -R148.reuse ;  /* 0x0000b400a7457a23 */ /* 0x110fe80000010894 */
[C---:B------:R-:W-:Y:S01]  /*dea0*/  HMMA.16816.F32.BF16 R24, R72.reuse, R86, R24 ;  /* 0x000000564818723c */ /* 0x040fe20000041818 */
[----:B------:R4:W-:Y:S01]  /*deb0*/  MUFU.EX2 R218, R69 ;  /* 0x0000004500da7308 */ /* 0x0009e20000000800 */
[----:B------:R-:W3:Y:S06]  /*dec0*/  LDSM.16.MT88.4 R84, [R208+0x4800] ;  /* 0x00480000d054783b */ /* 0x000eec0000004200 */
[C---:B-----5:R-:W-:Y:S08]  /*ded0*/  HMMA.16816.F32.BF16 R28, R72.reuse, R88, R28 ;  /* 0x00000058481c723c */ /* 0x060ff0000004181c */
[C---:B------:R-:W-:Y:S01]  /*dee0*/  HMMA.16816.F32.BF16 R32, R72.reuse, R90, R32 ;  /* 0x0000005a4820723c */ /* 0x040fe20000041820 */
[----:B------:R-:W5:Y:S07]  /*def0*/  LDSM.16.MT88.4 R88, [R210+0x4800] ;  /* 0x00480000d258783b */ /* 0x000f6e0000004200 */
[C---:B-1----:R-:W-:Y:S04]  /*df00*/  HMMA.16816.F32.BF16 R36, R72.reuse, R76, R36 ;  /* 0x0000004c4824723c */ /* 0x042fe80000041824 */
[--C-:B----4-:R-:W-:Y:S01]  /*df10*/  FFMA.FTZ R69, R169, c[0x0][0x2d0], -R148.reuse ;  /* 0x0000b400a9457a23 */ /* 0x110fe20000010894 */
[----:B------:R-:W-:Y:S02]  /*df20*/  MOV R169, R92 ;  /* 0x0000005c00a97202 */ /* 0x000fe40000000f00 */
[----:B------:R-:W-:Y:S01]  /*df30*/  LDSM.16.MT88.4 R92, [R209+0x1000] ;  /* 0x00100000d15c783b */ /* 0x000fe20000004200 */
[C---:B------:R-:W-:Y:S01]  /*df40*/  HMMA.16816.F32.BF16 R40, R72.reuse, R78, R40 ;  /* 0x0000004e4828723c */ /* 0x040fe20000041828 */
[----:B------:R1:W4:Y:S06]  /*df50*/  MUFU.EX2 R127, R69 ;  /* 0x00000045007f7308 */ /* 0x00032c0000000800 */
[----:B------:R-:W2:Y:S01]  /*df60*/  LDSM.16.MT88.4 R76, [R207+0x1000] ;  /* 0x00100000cf4c783b */ /* 0x000ea20000004200 */
[C---:B---3--:R-:W-:Y:S08]  /*df70*/  HMMA.16816.F32.BF16 R44, R72.reuse, R80, R44 ;  /* 0x00000050482c723c */ /* 0x048ff0000004182c */
[C---:B------:R-:W-:Y:S01]  /*df80*/  HMMA.16816.F32.BF16 R48, R72.reuse, R82, R48 ;  /* 0x000000524830723c */ /* 0x040fe20000041830 */
[----:B------:R-:W3:Y:S07]  /*df90*/  LDSM.16.MT88.4 R80, [R208+0x1000] ;  /* 0x00100000d050783b */ /* 0x000eee0000004200 */
[C---:B------:R-:W-:Y:S04]  /*dfa0*/  HMMA.16816.F32.BF16 R52, R72.reuse, R84, R52 ;  /* 0x000000544834723c */ /* 0x040fe80000041834 */
[--C-:B-1----:R-:W-:Y:S04]  /*dfb0*/  FFMA.FTZ R69, R168, c[0x0][0x2d0], -R148.reuse ;  /* 0x0000b400a8457a23 */ /* 0x102fe80000010894 */
[C---:B------:R-:W-:Y:S01]  /*dfc0*/  HMMA.16816.F32.BF16 R56, R72.reuse, R86, R56 ;  /* 0x000000564838723c */ /* 0x040fe20000041838 */
[----:B------:R1:W-:Y:S01]  /*dfd0*/  MUFU.EX2 R126, R69 ;  /* 0x00000045007e7308 */ /* 0x0003e20000000800 */
[----:B------:R-:W3:Y:S06]  /*dfe0*/  LDSM.16.MT88.4 R84, [R210+0x1000] ;  /* 0x00100000d254783b */ /* 0x000eec0000004200 */
[C---:B-----5:R-:W-:Y:S08]  /*dff0*/  HMMA.16816.F32.BF16 R60, R72.reuse, R88, R60 ;  /* 0x00000058483c723c */ /* 0x060ff0000004183c */
[----:B------:R-:W-:Y:S01]  /*e000*/  HMMA.16816.F32.BF16 R64, R72, R90, R64 ;  /* 0x0000005a4840723c */ /* 0x000fe20000041840 */
[----:B------:R-:W-:Y:S06]  /*e010*/  LDSM.16.MT88.4 R88, [R209+0x5000] ;  /* 0x00500000d158783b */ /* 0x000fec0000004200 */
[----:B------:R-:W-:Y:S01]  /*e020*/  F2FP.BF16.PACK_AB R72, R134, R116 ;  /* 0x000000748648723e */ /* 0x000fe200000010ff */
[----:B-1----:R-:W-:Y:S01]  /*e030*/  FFMA.FTZ R69, R170, c[0x0][0x2d0], -R148 ;  /* 0x0000b400aa457a23 */ /* 0x002fe20000010894 */
[----:B------:R-:W-:Y:S03]  /*e040*/  MOV R170, R98 ;  /* 0x0000006200aa7202 */ /* 0x000fe60000000f00 */
[----:B------:R1:W5:Y:S01]  /*e050*/  MUFU.EX2 R125, R69 ;  /* 0x00000045007d7308 */ /* 0x0003620000000800 */
[----:B----4-:R-:W-:Y:S01]  /*e060*/  F2FP.BF16.PACK_AB R73, R127, R218 ;  /* 0x000000da7f49723e */ /* 0x010fe200000010ff */
[----:B--2---:R-:W-:Y:S01]  /*e070*/  FFMA.FTZ R2, R2, R135, R147 ;  /* 0x0000008702027223 */ /* 0x004fe20000010093 */
[----:B------:R-:W-:Y:S02]  /*e080*/  F2FP.BF16.PACK_AB R74, R169, R170 ;  /* 0x000000aaa94a723e */ /* 0x000fe400000010ff */
[----:B------:R-:W-:Y:S02]  /*e090*/  MOV R98, R152 ;  /* 0x0000009800627202 */ /* 0x000fe40000000f00 */
[----:B------:R-:W-:Y:S03]  /*e0a0*/  MOV R135, R149 ;  /* 0x0000009500877202 */ /* 0x000fe60000000f00 */
[----:B------:R-:W-:Y:S01]  /*e0b0*/  MUFU.EX2 R147, R101 ;  /* 0x0000006500937308 */ /* 0x000fe20000000800 */
[--C-:B-1----:R-:W-:Y:S01]  /*e0c0*/  FFMA.FTZ R69, R171, c[0x0][0x2d0], -R154.reuse ;  /* 0x0000b400ab457a23 */ /* 0x102fe2000001089a */
[----:B-----5:R-:W-:Y:S02]  /*e0d0*/  F2FP.BF16.PACK_AB R75, R125, R126 ;  /* 0x0000007e7d4b723e */ /* 0x020fe400000010ff */
[----:B------:R-:W-:Y:S06]  /*e0e0*/  MOV R171, R150 ;  /* 0x0000009600ab7202 */ /* 0x000fec0000000f00 */
[----:B------:R1:W-:Y:S01]  /*e0f0*/  MUFU.EX2 R124, R69 ;  /* 0x00000045007c7308 */ /* 0x0003e20000000800 */
[C---:B------:R-:W-:Y:S08]  /*e100*/  HMMA.16816.F32.BF16 R4, R72.reuse, R76, R4 ;  /* 0x0000004c4804723c */ /* 0x040ff00000041804 */
[C---:B------:R-:W-:Y:S01]  /*e110*/  HMMA.16816.F32.BF16 R8, R72.reuse, R78, R8 ;  /* 0x0000004e4808723c */ /* 0x040fe20000041808 */
[----:B------:R-:W2:Y:S07]  /*e120*/  LDSM.16.MT88.4 R76, [R207+0x5000] ;  /* 0x00500000cf4c783b */ /* 0x000eae0000004200 */
[C---:B------:R-:W-:Y:S04]  /*e130*/  HMMA.16816.F32.BF16 R12, R72.reuse, R92, R12 ;  /* 0x0000005c480c723c */ /* 0x040fe8000004180c */
[--C-:B-1----:R-:W-:Y:S01]  /*e140*/  FFMA.FTZ R69, R174, c[0x0][0x2d0], -R154.reuse ;  /* 0x0000b400ae457a23 */ /* 0x102fe2000001089a */
[----:B------:R-:W-:Y:S02]  /*e150*/  MOV R174, R133 ;  /* 0x0000008500ae7202 */ /* 0x000fe40000000f00 */
[----:B------:R-:W-:Y:S01]  /*e160*/  MOV R133, R96 ;  /* 0x0000006000857202 */ /* 0x000fe20000000f00 */
[C---:B------:R-:W-:Y:S01]  /*e170*/  HMMA.16816.F32.BF16 R16, R72.reuse, R94, R16 ;  /* 0x0000005e4810723c */ /* 0x040fe20000041810 */
[----:B------:R1:W4:Y:S01]  /*e180*/  MUFU.EX2 R168, R69 ;  /* 0x0000004500a87308 */ /* 0x0003220000000800 */
[----:B------:R-:W-:Y:S06]  /*e190*/  LDSM.16.MT88.4 R92, [R210+0x5000] ;  /* 0x00500000d25c783b */ /* 0x000fec0000004200 */
[C---:B---3--:R-:W-:Y:S08]  /*e1a0*/  HMMA.16816.F32.BF16 R20, R72.reuse, R80, R20 ;  /* 0x000000504814723c */ /* 0x048ff00000041814 */
[C---:B------:R-:W-:Y:S01]  /*e1b0*/  HMMA.16816.F32.BF16 R24, R72.reuse, R82, R24 ;  /* 0x000000524818723c */ /* 0x040fe20000041818 */
[----:B------:R-:W3:Y:S07]  /*e1c0*/  LDSM.16.MT88.4 R80, [R208+0x5000] ;  /* 0x00500000d050783b */ /* 0x000eee0000004200 */
[C---:B------:R-:W-:Y:S04]  /*e1d0*/  HMMA.16816.F32.BF16 R28, R72.reuse, R84, R28 ;  /* 0x00000054481c723c */ /* 0x040fe8000004181c */
[--C-:B-1----:R-:W-:Y:S01]  /*e1e0*/  FFMA.FTZ R69, R173, c[0x0][0x2d0], -R154.reuse ;  /* 0x0000b400ad457a23 */ /* 0x102fe2000001089a */
[----:B------:R-:W-:Y:S02]  /*e1f0*/  MOV R173, R132 ;  /* 0x0000008400ad7202 */ /* 0x000fe40000000f00 */
[----:B------:R-:W-:Y:S01]  /*e200*/  MOV R132, R97 ;  /* 0x0000006100847202 */ /* 0x000fe20000000f00 */
[C---:B------:R-:W-:Y:S01]  /*e210*/  HMMA.16816.F32.BF16 R32, R72.reuse, R86, R32 ;  /* 0x000000564820723c */ /* 0x040fe20000041820 */
[----:B------:R1:W-:Y:S01]  /*e220*/  MUFU.EX2 R167, R69 ;  /* 0x0000004500a77308 */ /* 0x0003e20000000800 */
[----:B------:R-:W-:Y:S06]  /*e230*/  LDSM.16.MT88.4 R84, [R209+0x1800] ;  /* 0x00180000d154783b */ /* 0x000fec0000004200 */
[C---:B--2---:R-:W-:Y:S08]  /*e240*/  HMMA.16816.F32.BF16 R36, R72.reuse, R76, R36 ;  /* 0x0000004c4824723c */ /* 0x044ff00000041824 */
[C---:B------:R-:W-:Y:S01]  /*e250*/  HMMA.16816.F32.BF16 R40, R72.reuse, R78, R40 ;  /* 0x0000004e4828723c */ /* 0x040fe20000041828 */
[----:B------:R-:W2:Y:S07]  /*e260*/  LDSM.16.MT88.4 R76, [R207+0x1800] ;  /* 0x00180000cf4c783b */ /* 0x000eae0000004200 */
[C---:B------:R-:W-:Y:S04]  /*e270*/  HMMA.16816.F32.BF16 R44, R72.reuse, R88, R44 ;  /* 0x00000058482c723c */ /* 0x040fe8000004182c */
[----:B-1----:R-:W-:Y:S01]  /*e280*/  FFMA.FTZ R69, R172, c[0x0][0x2d0], -R154 ;  /* 0x0000b400ac457a23 */ /* 0x002fe2000001089a */
[----:B------:R-:W-:Y:S02]  /*e290*/  MOV R172, R111 ;  /* 0x0000006f00ac7202 */ /* 0x000fe40000000f00 */
[----:B------:R-:W-:Y:S01]  /*e2a0*/  MOV R111, R98 ;  /* 0x00000062006f7202 */ /* 0x000fe20000000f00 */
[C---:B------:R-:W-:Y:S01]  /*e2b0*/  HMMA.16816.F32.BF16 R48, R72.reuse, R90, R48 ;  /* 0x0000005a4830723c */ /* 0x040fe20000041830 */
[----:B------:R1:W5:Y:S01]  /*e2c0*/  MUFU.EX2 R166, R69 ;  /* 0x0000004500a67308 */ /* 0x0003620000000800 */
        /* <DEDUP_REMOVED lines=8> */
[----:B------:R-:W-:Y:S01]  /*e350*/  HMMA.16816.F32.BF16 R64, R72, R94, R64 ;  /* 0x0000005e4840723c */ /* 0x000fe20000041840 */
[----:B------:R1:W-:Y:S01]  /*e360*/  MUFU.EX2 R107, R69 ;  /* 0x00000045006b7308 */ /* 0x0003e20000000800 */
[----:B------:R-:W-:Y:S05]  /*e370*/  LDSM.16.MT88.4 R92, [R210+0x5800] ;  /* 0x00580000d25c783b */ /* 0x000fea0000004200 */
[----:B----4-:R-:W-:Y:S02]  /*e380*/  F2FP.BF16.PACK_AB R72, R168, R124 ;  /* 0x0000007ca848723e */ /* 0x010fe400000010ff */
[----:B-----5:R-:W-:Y:S01]  /*e390*/  F2FP.BF16.PACK_AB R74, R166, R167 ;  /* 0x000000a7a64a723e */ /* 0x020fe200000010ff */
[----:B------:R-:W-:Y:S02]  /*e3a0*/  LDSM.16.MT88.4 R96, [R209+0x7000] ;  /* 0x00700000d160783b */ /* 0x000fe40000004200 */
[--C-:B-1----:R-:W-:Y:S04]  /*e3b0*/  FFMA.FTZ R69, R201, c[0x0][0x2d0], -R148.reuse ;  /* 0x0000b400c9457a23 */ /* 0x102fe80000010894 */
[----:B------:R1:W4:Y:S02]  /*e3c0*/  MUFU.EX2 R106, R69 ;  /* 0x00000045006a7308 */ /* 0x0003240000000800 */
[--C-:B-1----:R-:W-:Y:S01]  /*e3d0*/  FFMA.FTZ R69, R175, c[0x0][0x2d0], -R148.reuse ;  /* 0x0000b400af457a23 */ /* 0x102fe20000010894 */
[----:B----4-:R-:W-:Y:S07]  /*e3e0*/  F2FP.BF16.PACK_AB R73, R106, R107 ;  /* 0x0000006b6a49723e */ /* 0x010fee00000010ff */
[----:B------:R1:W-:Y:S02]  /*e3f0*/  MUFU.EX2 R165, R69 ;  /* 0x0000004500a57308 */ /* 0x0003e40000000800 */
[----:B-1----:R-:W-:Y:S08]  /*e400*/  FFMA.FTZ R69, R202, c[0x0][0x2d0], -R148 ;  /* 0x0000b400ca457a23 */ /* 0x002ff00000010894 */
[----:B------:R1:W4:Y:S02]  /*e410*/  MUFU.EX2 R164, R69 ;  /* 0x0000004500a47308 */ /* 0x0003240000000800 */
[--C-:B-1----:R-:W-:Y:S01]  /*e420*/  FFMA.FTZ R69, R203, c[0x0][0x2d0], -R154.reuse ;  /* 0x0000b400cb457a23 */ /* 0x102fe2000001089a */
[----:B----4-:R-:W-:Y:S07]  /*e430*/  F2FP.BF16.PACK_AB R75, R164, R165 ;  /* 0x000000a5a44b723e */ /* 0x010fee00000010ff */
[----:B------:R1:W-:Y:S01]  /*e440*/  MUFU.EX2 R115, R69 ;  /* 0x0000004500737308 */ /* 0x0003e20000000800 */
[C---:B--2---:R-:W-:Y:S08]  /*e450*/  HMMA.16816.F32.BF16 R4, R72.reuse, R76, R4 ;  /* 0x0000004c4804723c */ /* 0x044ff00000041804 */
[C---:B------:R-:W-:Y:S01]  /*e460*/  HMMA.16816.F32.BF16 R8, R72.reuse, R78, R8 ;  /* 0x0000004e4808723c */ /* 0x040fe20000041808 */
[----:B------:R-:W2:Y:S07]  /*e470*/  LDSM.16.MT88.4 R76, [R207+0x5800] ;  /* 0x00580000cf4c783b */ /* 0x000eae0000004200 */
[C---:B------:R-:W-:Y:S04]  /*e480*/  HMMA.16816.F32.BF16 R12, R72.reuse, R84, R12 ;  /* 0x00000054480c723c */ /* 0x040fe8000004180c */
[--C-:B-1----:R-:W-:Y:S04]  /*e490*/  FFMA.FTZ R69, R212, c[0x0][0x2d0], -R154.reuse ;  /* 0x0000b400d4457a23 */ /* 0x102fe8000001089a */
[C---:B------:R-:W-:Y:S01]  /*e4a0*/  HMMA.16816.F32.BF16 R16, R72.reuse, R86, R16 ;  /* 0x000000564810723c */ /* 0x040fe20000041810 */
[----:B------:R1:W4:Y:S01]  /*e4b0*/  MUFU.EX2 R163, R69 ;  /* 0x0000004500a37308 */ /* 0x0003220000000800 */
        /* <DEDUP_REMOVED lines=8> */
[----:B------:R-:W-:Y:S06]  /*e540*/  LDSM.16.MT88.4 R88, [R209+0x2000] ;  /* 0x00200000d158783b */ /* 0x000fec0000004200 */
[C---:B--2---:R-:W-:Y:S08]  /*e550*/  HMMA.16816.F32.BF16 R36, R72.reuse, R76, R36 ;  /* 0x0000004c4824723c */ /* 0x044ff00000041824 */
[C---:B------:R-:W-:Y:S01]  /*e560*/  HMMA.16816.F32.BF16 R40, R72.reuse, R78, R40 ;  /* 0x0000004e4828723c */ /* 0x040fe20000041828 */
[----:B------:R-:W2:Y:S07]  /*e570*/  LDSM.16.MT88.4 R76, [R207+0x2000] ;  /* 0x00200000cf4c783b */ /* 0x000eae0000004200 */
[C---:B-----5:R-:W-:Y:S04]  /*e580*/  HMMA.16816.F32.BF16 R44, R72.reuse, R84, R44 ;  /* 0x00000054482c723c */ /* 0x060fe8000004182c */
[----:B-1----:R-:W-:Y:S04]  /*e590*/  FFMA.FTZ R69, R211, c[0x0][0x2d0], -R154 ;  /* 0x0000b400d3457a23 */ /* 0x002fe8000001089a */
[C---:B------:R-:W-:Y:S01]  /*e5a0*/  HMMA.16816.F32.BF16 R48, R72.reuse, R86, R48 ;  /* 0x000000564830723c */ /* 0x040fe20000041830 */
[----:B------:R1:W5:Y:S01]  /*e5b0*/  MUFU.EX2 R162, R69 ;  /* 0x0000004500a27308 */ /* 0x0003620000000800 */
[----:B------:R-:W2:Y:S06]  /*e5c0*/  LDSM.16.MT88.4 R84, [R208+0x2000] ;  /* 0x00200000d054783b */ /* 0x000eac0000004200 */
[C---:B---3--:R-:W-:Y:S08]  /*e5d0*/  HMMA.16816.F32.BF16 R52, R72.reuse, R80, R52 ;  /* 0x000000504834723c */ /* 0x048ff00000041834 */
[C---:B------:R-:W-:Y:S01]  /*e5e0*/  HMMA.16816.F32.BF16 R56, R72.reuse, R82, R56 ;  /* 0x000000524838723c */ /* 0x040fe20000041838 */
[----:B------:R-:W3:Y:S07]  /*e5f0*/  LDSM.16.MT88.4 R80, [R210+0x2000] ;  /* 0x00200000d250783b */ /* 0x000eee0000004200 */
[C---:B------:R-:W-:Y:S04]  /*e600*/  HMMA.16816.F32.BF16 R60, R72.reuse, R92, R60 ;  /* 0x0000005c483c723c */ /* 0x040fe8000004183c */
[--C-:B-1----:R-:W-:Y:S04]  /*e610*/  FFMA.FTZ R69, R223, c[0x0][0x2d0], -R148.reuse ;  /* 0x0000b400df457a23 */ /* 0x102fe80000010894 */
[----:B------:R-:W-:Y:S01]  /*e620*/  HMMA.16816.F32.BF16 R64, R72, R94, R64 ;  /* 0x0000005e4840723c */ /* 0x000fe20000041840 */
[----:B------:R1:W-:Y:S01]  /*e630*/  MUFU.EX2 R113, R69 ;  /* 0x0000004500717308 */ /* 0x0003e20000000800 */
[----:B------:R-:W2:Y:S05]  /*e640*/  LDSM.16.MT88.4 R92, [R207+0x6000] ;  /* 0x00600000cf5c783b */ /* 0x000eaa0000004200 */
[----:B----4-:R-:W-:Y:S02]  /*e650*/  F2FP.BF16.PACK_AB R72, R163, R115 ;  /* 0x00000073a348723e */ /* 0x010fe400000010ff */
[----:B-----5:R-:W-:Y:S03]  /*e660*/  F2FP.BF16.PACK_AB R74, R162, R114 ;  /* 0x00000072a24a723e */ /* 0x020fe600000010ff */
        /* <DEDUP_REMOVED lines=17> */
[----:B------:R-:W-:Y:S06]  /*e780*/  LDSM.16.MT88.4 R88, [R207+0x2800] ;  /* 0x00280000cf58783b */ /* 0x000fec0000004200 */
[C---:B------:R-:W-:Y:S08]  /*e790*/  HMMA.16816.F32.BF16 R20, R72.reuse, R84, R20 ;  /* 0x000000544814723c */ /* 0x040ff00000041814 */
[C---:B------:R-:W-:Y:S01]  /*e7a0*/  HMMA.16816.F32.BF16 R24, R72.reuse, R86, R24 ;  /* 0x000000564818723c */ /* 0x040fe20000041818 */
[----:B------:R-:W-:Y:S07]  /*e7b0*/  LDSM.16.MT88.4 R84, [R210+0x6000] ;  /* 0x00600000d254783b */ /* 0x000fee0000004200 */
[C---:B---3--:R-:W-:Y:S04]  /*e7c0*/  HMMA.16816.F32.BF16 R28, R72.reuse, R80, R28 ;  /* 0x00000050481c723c */ /* 0x048fe8000004181c */
[--C-:B-1----:R-:W-:Y:S04]  /*e7d0*/  FFMA.FTZ R69, R231, c[0x0][0x2d0], -R154.reuse ;  /* 0x0000b400e7457a23 */ /* 0x102fe8000001089a */
[C---:B------:R-:W-:Y:S01]  /*e7e0*/  HMMA.16816.F32.BF16 R32, R72.reuse, R82, R32 ;  /* 0x000000524820723c */ /* 0x040fe20000041820 */
[----:B------:R1:W-:Y:S01]  /*e7f0*/  MUFU.EX2 R122, R69 ;  /* 0x00000045007a7308 */ /* 0x0003e20000000800 */
[----:B------:R-:W3:Y:S06]  /*e800*/  LDSM.16.MT88.4 R80, [R208+0x6000] ;  /* 0x00600000d050783b */ /* 0x000eec0000004200 */
[C---:B------:R-:W-:Y:S08]  /*e810*/  HMMA.16816.F32.BF16 R36, R72.reuse, R92, R36 ;  /* 0x0000005c4824723c */ /* 0x040ff00000041824 */
[C---:B------:R-:W-:Y:S01]  /*e820*/  HMMA.16816.F32.BF16 R40, R72.reuse, R94, R40 ;  /* 0x0000005e4828723c */ /* 0x040fe20000041828 */
[----:B------:R-:W5:Y:S07]  /*e830*/  LDSM.16.MT88.4 R92, [R209+0x2800] ;  /* 0x00280000d15c783b */ /* 0x000f6e0000004200 */
[C---:B--2---:R-:W-:Y:S04]  /*e840*/  HMMA.16816.F32.BF16 R44, R72.reuse, R76, R44 ;  /* 0x0000004c482c723c */ /* 0x044fe8000004182c */
[----:B-1----:R-:W-:Y:S04]  /*e850*/  FFMA.FTZ R69, R229, c[0x0][0x2d0], -R154 ;  /* 0x0000b400e5457a23 */ /* 0x002fe8000001089a */
[C---:B------:R-:W-:Y:S01]  /*e860*/  HMMA.16816.F32.BF16 R48, R72.reuse, R78, R48 ;  /* 0x0000004e4830723c */ /* 0x040fe20000041830 */
[----:B------:R1:W2:Y:S01]  /*e870*/  MUFU.EX2 R158, R69 ;  /* 0x00000045009e7308 */ /* 0x0002a20000000800 */
[----:B------:R-:W2:Y:S06]  /*e880*/  LDSM.16.MT88.4 R76, [R208+0x2800] ;  /* 0x00280000d04c783b */ /* 0x000eac0000004200 */
[C---:B---3--:R-:W-:Y:S08]  /*e890*/  HMMA.16816.F32.BF16 R52, R72.reuse, R80, R52 ;  /* 0x000000504834723c */ /* 0x048ff00000041834 */
[C---:B------:R-:W-:Y:S01]  /*e8a0*/  HMMA.16816.F32.BF16 R56, R72.reuse, R82, R56 ;  /* 0x000000524838723c */ /* 0x040fe20000041838 */
[----:B------:R-:W3:Y:S03]  /*e8b0*/  LDSM.16.MT88.4 R80, [R210+0x2800] ;  /* 0x00280000d250783b */ /* 0x000ee60000004200 */
[--C-:B-1----:R-:W-:Y:S04]  /*e8c0*/  FFMA.FTZ R69, R234, c[0x0][0x2d0], -R148.reuse ;  /* 0x0000b400ea457a23 */ /* 0x102fe80000010894 */
[C---:B------:R-:W-:Y:S01]  /*e8d0*/  HMMA.16816.F32.BF16 R60, R72.reuse, R84, R60 ;  /* 0x00000054483c723c */ /* 0x040fe2000004183c */
[----:B------:R1:W-:Y:S07]  /*e8e0*/  MUFU.EX2 R121, R69 ;  /* 0x0000004500797308 */ /* 0x0003ee0000000800 */
[----:B------:R-:W-:Y:S01]  /*e8f0*/  HMMA.16816.F32.BF16 R64, R72, R86, R64 ;  /* 0x000000564840723c */ /* 0x000fe20000041840 */
[----:B------:R-:W3:Y:S06]  /*e900*/  LDSM.16.MT88.4 R84, [R207+0x6800] ;  /* 0x00680000cf54783b */ /* 0x000eec0000004200 */
[----:B----4-:R-:W-:Y:S02]  /*e910*/  F2FP.BF16.PACK_AB R72, R123, R159 ;  /* 0x0000009f7b48723e */ /* 0x010fe400000010ff */
[----:B--2---:R-:W-:Y:S03]  /*e920*/  F2FP.BF16.PACK_AB R74, R158, R122 ;  /* 0x0000007a9e4a723e */ /* 0x004fe600000010ff */
[--C-:B-1----:R-:W-:Y:S04]  /*e930*/  FFMA.FTZ R69, R235, c[0x0][0x2d0], -R148.reuse ;  /* 0x0000b400eb457a23 */ /* 0x102fe80000010894 */
[----:B------:R1:W2:Y:S02]  /*e940*/  MUFU.EX2 R120, R69 ;  /* 0x0000004500787308 */ /* 0x0002a40000000800 */
[--C-:B-1----:R-:W-:Y:S01]  /*e950*/  FFMA.FTZ R69, R233, c[0x0][0x2d0], -R148.reuse ;  /* 0x0000b400e9457a23 */ /* 0x102fe20000010894 */
[----:B--2---:R-:W-:Y:S07]  /*e960*/  F2FP.BF16.PACK_AB R73, R120, R121 ;  /* 0x000000797849723e */ /* 0x004fee00000010ff */
[----:B------:R1:W-:Y:S02]  /*e970*/  MUFU.EX2 R157, R69 ;  /* 0x00000045009d7308 */ /* 0x0003e40000000800 */
[----:B-1----:R-:W-:Y:S08]  /*e980*/  FFMA.FTZ R69, R236, c[0x0][0x2d0], -R148 ;  /* 0x0000b400ec457a23 */ /* 0x002ff00000010894 */
[----:B------:R1:W2:Y:S02]  /*e990*/  MUFU.EX2 R156, R69 ;  /* 0x00000045009c7308 */ /* 0x0002a40000000800 */
[--C-:B-1----:R-:W-:Y:S01]  /*e9a0*/  FFMA.FTZ R69, R238, c[0x0][0x2d0], -R154.reuse ;  /* 0x0000b400ee457a23 */ /* 0x102fe2000001089a */
[----:B--2---:R-:W-:Y:S07]  /*e9b0*/  F2FP.BF16.PACK_AB R75, R156, R157 ;  /* 0x0000009d9c4b723e */ /* 0x004fee00000010ff */
[----:B------:R1:W-:Y:S01]  /*e9c0*/  MUFU.EX2 R155, R69 ;  /* 0x00000045009b7308 */ /* 0x0003e20000000800 */
[C---:B------:R-:W-:Y:S08]  /*e9d0*/  HMMA.16816.F32.BF16 R4, R72.reuse, R88, R4 ;  /* 0x000000584804723c */ /* 0x040ff00000041804 */
[C---:B------:R-:W-:Y:S01]  /*e9e0*/  HMMA.16816.F32.BF16 R8, R72.reuse, R90, R8 ;  /* 0x0000005a4808723c */ /* 0x040fe20000041808 */
[----:B------:R-:W2:Y:S07]  /*e9f0*/  LDSM.16.MT88.4 R88, [R209+0x6800] ;  /* 0x00680000d158783b */ /* 0x000eae0000004200 */
[C---:B-----5:R-:W-:Y:S04]  /*ea00*/  HMMA.16816.F32.BF16 R12, R72.reuse, R92, R12 ;  /* 0x0000005c480c723c */ /* 0x060fe8000004180c */
[--C-:B-1----:R-:W-:Y:S04]  /*ea10*/  FFMA.FTZ R69, R240, c[0x0][0x2d0], -R154.reuse ;  /* 0x0000b400f0457a23 */ /* 0x102fe8000001089a */
[C---:B------:R-:W-:Y:S01]  /*ea20*/  HMMA.16816.F32.BF16 R16, R72.reuse, R94, R16 ;  /* 0x0000005e4810723c */ /* 0x040fe20000041810 */
[----:B------:R1:W4:Y:S01]  /*ea30*/  MUFU.EX2 R131, R69 ;  /* 0x0000004500837308 */ /* 0x0003220000000800 */
[----:B------:R-:W-:Y:S06]  /*ea40*/  LDSM.16.MT88.4 R92, [R210+0x3000] ;  /* 0x00300000d25c783b */ /* 0x000fec0000004200 */
[C---:B------:R-:W-:Y:S08]  /*ea50*/  HMMA.16816.F32.BF16 R20, R72.reuse, R76, R20 ;  /* 0x0000004c4814723c */ /* 0x040ff00000041814 */
[C---:B------:R-:W-:Y:S01]  /*ea60*/  HMMA.16816.F32.BF16 R24, R72.reuse, R78, R24 ;  /* 0x0000004e4818723c */ /* 0x040fe20000041818 */
[----:B------:R-:W5:Y:S07]  /*ea70*/  LDSM.16.MT88.4 R76, [R208+0x6800] ;  /* 0x00680000d04c783b */ /* 0x000f6e0000004200 */
[C---:B---3--:R-:W-:Y:S04]  /*ea80*/  HMMA.16816.F32.BF16 R28, R72.reuse, R80, R28 ;  /* 0x00000050481c723c */ /* 0x048fe8000004181c */
[--C-:B-1----:R-:W-:Y:S04]  /*ea90*/  FFMA.FTZ R69, R237, c[0x0][0x2d0], -R154.reuse ;  /* 0x0000b400ed457a23 */ /* 0x102fe8000001089a */
[C---:B------:R-:W-:Y:S01]  /*eaa0*/  HMMA.16816.F32.BF16 R32, R72.reuse, R82, R32 ;  /* 0x000000524820723c */ /* 0x040fe20000041820 */
[----:B------:R1:W-:Y:S01]  /*eab0*/  MUFU.EX2 R130, R69 ;  /* 0x0000004500827308 */ /* 0x0003e20000000800 */
[----:B------:R-:W3:Y:S06]  /*eac0*/  LDSM.16.MT88.4 R80, [R210+0x6800] ;  /* 0x00680000d250783b */ /* 0x000eec0000004200 */
[C---:B------:R-:W-:Y:S08]  /*ead0*/  HMMA.16816.F32.BF16 R36, R72.reuse, R84, R36 ;  /* 0x000000544824723c */ /* 0x040ff00000041824 */
[C---:B------:R-:W-:Y:S01]  /*eae0*/  HMMA.16816.F32.BF16 R40, R72.reuse, R86, R40 ;  /* 0x000000564828723c */ /* 0x040fe20000041828 */
[----:B------:R-:W4:Y:S07]  /*eaf0*/  LDSM.16.MT88.4 R84, [R207+0x3000] ;  /* 0x00300000cf54783b */ /* 0x000f2e0000004200 */
[C---:B--2---:R-:W-:Y:S04]  /*eb00*/  HMMA.16816.F32.BF16 R44, R72.reuse, R88, R44 ;  /* 0x00000058482c723c */ /* 0x044fe8000004182c */
[----:B-1----:R-:W-:Y:S04]  /*eb10*/  FFMA.FTZ R69, R239, c[0x0][0x2d0], -R154 ;  /* 0x0000b400ef457a23 */ /* 0x002fe8000001089a */
[C---:B------:R-:W-:Y:S01]  /*eb20*/  HMMA.16816.F32.BF16 R48, R72.reuse, R90, R48 ;  /* 0x0000005a4830723c */ /* 0x040fe20000041830 */
[----:B------:R1:W2:Y:S01]  /*eb30*/  MUFU.EX2 R153, R69 ;  /* 0x0000004500997308 */ /* 0x0002a20000000800 */
[----:B------:R-:W-:Y:S06]  /*eb40*/  LDSM.16.MT88.4 R88, [R208+0x3000] ;  /* 0x00300000d058783b */ /* 0x000fec0000004200 */
[C---:B-----5:R-:W-:Y:S08]  /*eb50*/  HMMA.16816.F32.BF16 R52, R72.reuse, R76, R52 ;  /* 0x0000004c4834723c */ /* 0x060ff00000041834 */
[C---:B------:R-:W-:Y:S01]  /*eb60*/  HMMA.16816.F32.BF16 R56, R72.reuse, R78, R56 ;  /* 0x0000004e4838723c */ /* 0x040fe20000041838 */
[----:B------:R-:W5:Y:S07]  /*eb70*/  LDSM.16.MT88.4 R76, [R209+0x3000] ;  /* 0x00300000d14c783b */ /* 0x000f6e0000004200 */
[C---:B---3--:R-:W-:Y:S04]  /*eb80*/  HMMA.16816.F32.BF16 R60, R72.reuse, R80, R60 ;  /* 0x00000050483c723c */ /* 0x048fe8000004183c */
[--C-:B-1----:R-:W-:Y:S04]  /*eb90*/  FFMA.FTZ R69, R243, c[0x0][0x2d0], -R148.reuse ;  /* 0x0000b400f3457a23 */ /* 0x102fe80000010894 */
[----:B------:R-:W-:Y:S01]  /*eba0*/  HMMA.16816.F32.BF16 R64, R72, R82, R64 ;  /* 0x000000524840723c */ /* 0x000fe20000041840 */
[----:B------:R1:W-:Y:S01]  /*ebb0*/  MUFU.EX2 R129, R69 ;  /* 0x0000004500817308 */ /* 0x0003e20000000800 */
[----:B------:R-:W3:Y:S05]  /*ebc0*/  LDSM.16.MT88.4 R80, [R207+0x7000] ;  /* 0x00700000cf50783b */ /* 0x000eea0000004200 */
        /* <DEDUP_REMOVED lines=8> */
[----:B------:R1:W-:Y:S10]  /*ec50*/  MUFU.EX2 R148, R100 ;  /* 0x0000006400947308 */ /* 0x0003f40000000800 */
[----:B------:R2:W4:Y:S01]  /*ec60*/  MUFU.EX2 R151, R69 ;  /* 0x0000004500977308 */ /* 0x0005220000000800 */
[----:B-1----:R-:W-:Y:S01]  /*ec70*/  LDSM.16.MT88.4 R100, [R210+0x3800] ;  /* 0x00380000d264783b */ /* 0x002fe20000004200 */
[--C-:B--2---:R-:W-:Y:S01]  /*ec80*/  FFMA.FTZ R69, R70, c[0x0][0x2d0], -R154.reuse ;  /* 0x0000b40046457a23 */ /* 0x104fe2000001089a */
[----:B----4-:R-:W-:Y:S01]  /*ec90*/  F2FP.BF16.PACK_AB R75, R151, R152 ;  /* 0x00000098974b723e */ /* 0x010fe200000010ff */
[----:B------:R-:W-:Y:S05]  /*eca0*/  FFMA.FTZ R70, R251, c[0x0][0x2d0], -R154 ;  /* 0x0000b400fb467a23 */ /* 0x000fea000001089a */
[----:B------:R-:W2:Y:S01]  /*ecb0*/  LDL.LU R154, [R1+0xc] ;  /* 0x00000c00019a7983 */ /* 0x000ea20000300800 */
[----:B------:R1:W-:Y:S01]  /*ecc0*/  MUFU.EX2 R150, R69 ;  /* 0x0000004500967308 */ /* 0x0003e20000000800 */
[C---:B------:R-:W-:Y:S09]  /*ecd0*/  HMMA.16816.F32.BF16 R4, R72.reuse, R84, R4 ;  /* 0x000000544804723c */ /* 0x040ff20000041804 */
[----:B------:R-:W-:Y:S01]  /*ece0*/  MUFU.EX2 R149, R70 ;  /* 0x0000004600957308 */ /* 0x000fe20000000800 */
[C---:B------:R-:W-:Y:S01]  /*ecf0*/  HMMA.16816.F32.BF16 R8, R72.reuse, R86, R8 ;  /* 0x000000564808723c */ /* 0x040fe20000041808 */
[----:B------:R-:W4:Y:S07]  /*ed00*/  LDSM.16.MT88.4 R84, [R208+0x7000] ;  /* 0x00700000d054783b */ /* 0x000f2e0000004200 */
[C---:B-----5:R-:W-:Y:S01]  /*ed10*/  HMMA.16816.F32.BF16 R12, R72.reuse, R76, R12 ;  /* 0x0000004c480c723c */ /* 0x060fe2000004180c */
[----:B------:R-:W5:Y:S03]  /*ed20*/  MUFU.EX2 R70, R105 ;  /* 0x0000006900467308 */ /* 0x000f660000000800 */
[----:B-1----:R-:W-:Y:S04]  /*ed30*/  FADD.FTZ R69, R135, R2 ;  /* 0x0000000287457221 */ /* 0x002fe80000010000 */
[C---:B------:R-:W-:Y:S01]  /*ed40*/  HMMA.16816.F32.BF16 R16, R72.reuse, R78, R16 ;  /* 0x0000004e4810723c */ /* 0x040fe20000041810 */
[----:B------:R-:W1:Y:S07]  /*ed50*/  LDSM.16.MT88.4 R76, [R210+0x7000] ;  /* 0x00700000d24c783b */ /* 0x000e6e0000004200 */
[C---:B------:R-:W-:Y:S08]  /*ed60*/  HMMA.16816.F32.BF16 R20, R72.reuse, R88, R20 ;  /* 0x000000584814723c */ /* 0x040ff00000041814 */
[C---:B------:R-:W-:Y:S01]  /*ed70*/  HMMA.16816.F32.BF16 R24, R72.reuse, R90, R24 ;  /* 0x0000005a4818723c */ /* 0x040fe20000041818 */
[----:B------:R-:W-:Y:S03]  /*ed80*/  LDSM.16.MT88.4 R88, [R209+0x3800] ;  /* 0x00380000d158783b */ /* 0x000fe60000004200 */
[----:B-----5:R-:W-:Y:S04]  /*ed90*/  F2FP.BF16.PACK_AB R135, R70, R144 ;  /* 0x000000904687723e */ /* 0x020fe800000010ff */
[C---:B------:R-:W-:Y:S08]  /*eda0*/  HMMA.16816.F32.BF16 R28, R72.reuse, R92, R28 ;  /* 0x0000005c481c723c */ /* 0x040ff0000004181c */
[C---:B------:R-:W-:Y:S01]  /*edb0*/  HMMA.16816.F32.BF16 R32, R72.reuse, R94, R32 ;  /* 0x0000005e4820723c */ /* 0x040fe20000041820 */
[----:B------:R-:W-:Y:S07]  /*edc0*/  LDSM.16.MT88.4 R92, [R208+0x3800] ;  /* 0x00380000d05c783b */ /* 0x000fee0000004200 */
[C---:B---3--:R-:W-:Y:S08]  /*edd0*/  HMMA.16816.F32.BF16 R36, R72.reuse, R80, R36 ;  /* 0x000000504824723c */ /* 0x048ff00000041824 */
[C---:B------:R-:W-:Y:S01]  /*ede0*/  HMMA.16816.F32.BF16 R40, R72.reuse, R82, R40 ;  /* 0x000000524828723c */ /* 0x040fe20000041828 */
[----:B------:R-:W3:Y:S07]  /*edf0*/  LDSM.16.MT88.4 R80, [R207+0x3800] ;  /* 0x00380000cf50783b */ /* 0x000eee0000004200 */
[C---:B------:R-:W-:Y:S08]  /*ee00*/  HMMA.16816.F32.BF16 R44, R72.reuse, R96, R44 ;  /* 0x00000060482c723c */ /* 0x040ff0000004182c */
[C---:B------:R-:W-:Y:S08]  /*ee10*/  HMMA.16816.F32.BF16 R48, R72.reuse, R98, R48 ;  /* 0x000000624830723c */ /* 0x040ff00000041830 */
[C---:B----4-:R-:W-:Y:S08]  /*ee20*/  HMMA.16816.F32.BF16 R52, R72.reuse, R84, R52 ;  /* 0x000000544834723c */ /* 0x050ff00000041834 */
[C---:B------:R-:W-:Y:S08]  /*ee30*/  HMMA.16816.F32.BF16 R56, R72.reuse, R86, R56 ;  /* 0x000000564838723c */ /* 0x040ff00000041838 */
[C---:B-1----:R-:W-:Y:S08]  /*ee40*/  HMMA.16816.F32.BF16 R60, R72.reuse, R76, R60 ;  /* 0x0000004c483c723c */ /* 0x042ff0000004183c */
[----:B------:R-:W-:Y:S04]  /*ee50*/  HMMA.16816.F32.BF16 R64, R72, R78, R64 ;  /* 0x0000004e4840723c */ /* 0x000fe80000041840 */
[----:B--2---:R-:W-:Y:S01]  /*ee60*/  FFMA.FTZ R0, R0, R154, R171 ;  /* 0x0000009a00007223 */ /* 0x004fe200000100ab */
[----:B------:R-:W-:Y:S02]  /*ee70*/  MOV R171, R134 ;  /* 0x0000008600ab7202 */ /* 0x000fe40000000f00 */
[----:B------:R-:W-:Y:S01]  /*ee80*/  F2FP.BF16.PACK_AB R134, R147, R148 ;  /* 0x000000949386723e */ /* 0x000fe200000010ff */
[----:B------:R-:W-:Y:S01]  /*ee90*/  FADD.FTZ R2, R133, R0 ;  /* 0x0000000085027221 */ /* 0x000fe20000010000 */
[----:B------:R-:W-:Y:S03]  /*eea0*/  F2FP.BF16.PACK_AB R133, R145, R146 ;  /* 0x000000929185723e */ /* 0x000fe600000010ff */
[----:B------:R-:W-:Y:S01]  /*eeb0*/  FADD.FTZ R0, R132, R69 ;  /* 0x0000004584007221 */ /* 0x000fe20000010000 */
[----:B------:R-:W-:Y:S01]  /*eec0*/  F2FP.BF16.PACK_AB R132, R149, R150 ;  /* 0x000000969584723e */ /* 0x000fe200000010ff */
[----:B------:R-:W-:Y:S01]  /*eed0*/  FADD.FTZ R2, R111, R2 ;  /* 0x000000026f027221 */ /* 0x000fe20000010000 */
[----:B------:R-:W-:Y:S01]  /*eee0*/  MOV R69, R68 ;  /* 0x0000004400457202 */ /* 0x000fe20000000f00 */
[----:B------:R-:W-:Y:S02]  /*eef0*/  FADD.FTZ R0, R110, R0 ;  /* 0x000000006e007221 */ /* 0x000fe40000010000 */
[----:B------:R-:W-:Y:S02]  /*ef00*/  FADD.FTZ R2, R109, R2 ;  /* 0x000000026d027221 */ /* 0x000fe40000010000 */
[C---:B---3--:R-:W-:Y:S01]  /*ef10*/  HMMA.16816.F32.BF16 R72, R132.reuse, R80, R4 ;  /* 0x000000508448723c */ /* 0x048fe20000041804 */
[----:B------:R-:W-:Y:S04]  /*ef20*/  LDSM.16.MT88.4 R4, [R210+0x7800] ;  /* 0x00780000d204783b */ /* 0x000fe80000004200 */
[----:B------:R-:W-:Y:S02]  /*ef30*/  FADD.FTZ R0, R108, R0 ;  /* 0x000000006c007221 */ /* 0x000fe40000010000 */
[----:B------:R-:W-:Y:S01]  /*ef40*/  FADD.FTZ R2, R200, R2 ;  /* 0x00000002c8027221 */ /* 0x000fe20000010000 */
[C---:B------:R-:W-:Y:S01]  /*ef50*/  HMMA.16816.F32.BF16 R76, R132.reuse, R82, R8 ;  /* 0x00000052844c723c */ /* 0x040fe20000041808 */
[----:B------:R-:W1:Y:S03]  /*ef60*/  LDSM.16.MT88.4 R108, [R207+0x7800] ;  /* 0x00780000cf6c783b */ /* 0x000e660000004200 */
[----:B------:R-:W-:Y:S02]  /*ef70*/  FADD.FTZ R2, R119, R2 ;  /* 0x0000000277027221 */ /* 0x000fe40000010000 */
[----:B------:R-:W-:Y:S01]  /*ef80*/  FADD.FTZ R0, R172, R0 ;  /* 0x00000000ac007221 */ /* 0x000fe20000010000 */
[-C--:B------:R-:W-:Y:S01]  /*ef90*/  MOV R8, R3.reuse ;  /* 0x0000000300087202 */ /* 0x080fe20000000f00 */
        /* <DEDUP_REMOVED lines=8> */
[----:B------:R-:W-:Y:S01]  /*f020*/  FADD.FTZ R2, R218, R2 ;  /* 0x00000002da027221 */ /* 0x000fe20000010000 */
[----:B------:R-:W2:Y:S01]  /*f030*/  LDSM.16.MT88.4 R116, [R209+0x7800] ;  /* 0x00780000d174783b */ /* 0x000ea20000004200 */
        /* <DEDUP_REMOVED lines=9> */
[C---:B------:R-:W-:Y:S01]  /*f0d0*/  HMMA.16816.F32.BF16 R100, R132.reuse, R102, R32 ;  /* 0x000000668464723c */ /* 0x040fe20000041820 */
[----:B------:R-:W3:Y:S02]  /*f0e0*/  LDSM.16.MT88.4 R124, [R208+0x7800] ;  /* 0x00780000d07c783b */ /* 0x000ee40000004200 */
[----:B------:R-:W-:Y:S02]  /*f0f0*/  FADD.FTZ R2, R107, R2 ;  /* 0x000000026b027221 */ /* 0x000fe40000010000 */
        /* <DEDUP_REMOVED lines=10> */
[----:B------:R-:W-:Y:S04]  /*f1a0*/  FADD.FTZ R0, R163, R0 ;  /* 0x00000000a3007221 */ /* 0x000fe80000010000 */
[----:B------:R-:W-:Y:S02]  /*f1b0*/  FADD.FTZ R2, R112, R2 ;  /* 0x0000000270027221 */ /* 0x000fe40000010000 */
[----:B------:R-:W-:Y:S02]  /*f1c0*/  FADD.FTZ R0, R114, R0 ;  /* 0x0000000072007221 */ /* 0x000fe40000010000 */
[----:B------:R-:W-:Y:S01]  /*f1d0*/  FADD.FTZ R2, R161, R2 ;  /* 0x00000002a1027221 */ /* 0x000fe20000010000 */
[C---:B--2---:R-:W-:Y:S03]  /*f1e0*/  HMMA.16816.F32.BF16 R112, R132.reuse, R116, R44 ;  /* 0x000000748470723c */ /* 0x044fe6000004182c */
        /* <DEDUP_REMOVED lines=8> */
[----:B------:R-:W-:Y:S01]  /*f270*/  FADD.FTZ R2, R157, R2 ;  /* 0x000000029d027221 */ /* 0x000fe20000010000 */
[C---:B---3--:R-:W-:Y:S03]  /*f280*/  HMMA.16816.F32.BF16 R120, R132.reuse, R124, R52 ;  /* 0x0000007c8478723c */ /* 0x048fe60000041834 */
        /* <DEDUP_REMOVED lines=9> */
[C---:B------:R-:W-:Y:S03]  /*f320*/  HMMA.16816.F32.BF16 R128, R132.reuse, R4, R60 ;  /* 0x000000048480723c */ /* 0x040fe6000004183c */
[----:B------:R-:W-:Y:S04]  /*f330*/  FADD.FTZ R0, R153, R0 ;  /* 0x0000000099007221 */ /* 0x000fe80000010000 */
[----:B------:R-:W-:Y:S01]  /*f340*/  FADD.FTZ R4, R151, R2 ;  /* 0x0000000297047221 */ /* 0x000fe20000010000 */
[----:B------:R-:W-:Y:S04]  /*f350*/  HMMA.16816.F32.BF16 R132, R132, R6, R64 ;  /* 0x000000068484723c */ /* 0x000fe80000041840 */
[----:B------:R-:W-:Y:S02]  /*f360*/  FADD.FTZ R2, R150, R0 ;  /* 0x0000000096027221 */ /* 0x000fe40000010000 */
[----:B------:R-:W-:Y:S02]  /*f370*/  FADD.FTZ R0, R146, R4 ;  /* 0x0000000492007221 */ /* 0x000fe40000010000 */
[----:B------:R-:W-:Y:S04]  /*f380*/  FADD.FTZ R2, R149, R2 ;  /* 0x0000000295027221 */ /* 0x000fe80000010000 */
[----:B------:R-:W-:Y:S02]  /*f390*/  FADD.FTZ R0, R145, R0 ;  /* 0x0000000091007221 */ /* 0x000fe40000010000 */
[----:B------:R-:W-:Y:S02]  /*f3a0*/  FADD.FTZ R4, R148, R2 ;  /* 0x0000000294047221 */ /* 0x000fe40000010000 */
[----:B------:R-:W-:Y:S01]  /*f3b0*/  FADD.FTZ R2, R144, R0 ;  /* 0x0000000090027221 */ /* 0x000fe20000010000 */
[----:B------:R-:W-:Y:S01]  /*f3c0*/  IADD3 R0, R226, -0x1, RZ ;  /* 0xffffffffe2007810 */ /* 0x000fe20007ffe0ff */
[----:B------:R-:W-:Y:S02]  /*f3d0*/  FADD.FTZ R4, R147, R4 ;  /* 0x0000000493047221 */ /* 0x000fe40000010000 */
[----:B------:R-:W-:Y:S01]  /*f3e0*/  FADD.FTZ R2, R70, R2 ;  /* 0x0000000246027221 */ /* 0x000fe20000010000 */
[----:B------:R-:W-:Y:S02]  /*f3f0*/  MOV R226, R0 ;  /* 0x0000000000e27202 */ /* 0x000fe40000000f00 */
[----:B------:R1:W-:Y:S01]  /*f400*/  STL [R1+0x8], R4 ;  /* 0x0000080401007387 */ /* 0x0003e20000100800 */
[----:B------:R-:W-:Y:S03]  /*f410*/  MOV R70, R3 ;  /* 0x0000000300467202 */ /* 0x000fe60000000f00 */
[----:B------:R1:W-:Y:S02]  /*f420*/  STL [R1+0xc], R2 ;  /* 0x00000c0201007387 */ /* 0x0003e40000100800 */
[----:B-1----:R-:W-:-:S05]  /*f430*/  @P0 BRA `(.L_x_487) ;  /* 0xffffbc1000000947 */ /* 0x002fca000383ffff */
.L_x_480:
[----:B------:R-:W-:Y:S05]  /*f440*/  BRA.DIV ~URZ, `(.L_x_488) ;  /* 0x00004c527f007947 */ /* 0x000fea000b800000 */
[----:B-1----:R-:W2:Y:S04]  /*f450*/  LDL R0, [R1+0x8] ;  /* 0x0000080001007983 */ /* 0x002ea80000100800 */
[----:B--2---:R1:W2:Y:S02]  /*f460*/  SHFL.BFLY PT, R5, R0, 0x2, 0x1f ;  /* 0x0c401f0000057f89 */ /* 0x0042a400000e0000 */
.L_x_534:
[----:B-1----:R-:W3:Y:S02]  /*f470*/  LDL.LU R0, [R1+0x8] ;  /* 0x0000080001007983 */ /* 0x002ee40000300800 */
[----:B--23--:R-:W-:Y:S01]  /*f480*/  FADD.FTZ R5, R5, R0 ;  /* 0x0000000005057221 */ /* 0x00cfe20000010000 */
[----:B------:R-:W-:Y:S05]  /*f490*/  BRA.DIV ~URZ, `(.L_x_489) ;  /* 0x00004c627f007947 */ /* 0x000fea000b800000 */
[----:B------:R-:W2:Y:S04]  /*f4a0*/  LDL.LU R2, [R1+0xc] ;  /* 0x00000c0001027983 */ /* 0x000ea80000300800 */
[----:B------:R-:W1:Y:S02]  /*f4b0*/  SHFL.BFLY PT, R0, R5, 0x1, 0x1f ;  /* 0x0c201f0005007f89 */ /* 0x000e6400000e0000 */
[----:B-1----:R-:W-:-:S02]  /*f4c0*/  FADD.FTZ R5, R5, R0 ;  /* 0x0000000005057221 */ /* 0x002fc40000010000 */
[----:B--2---:R-:W1:Y:S02]  /*f4d0*/  SHFL.BFLY PT, R4, R2, 0x2, 0x1f ;  /* 0x0c401f0002047f89 */ /* 0x004e6400000e0000 */
[----:B-1----:R-:W-:-:S05]  /*f4e0*/  FADD.FTZ R4, R4, R2 ;  /* 0x0000000204047221 */ /* 0x002fca0000010000 */
[----:B------:R1:W2:Y:S02]  /*f4f0*/  SHFL.BFLY PT, R3, R4, 0x1, 0x1f ;  /* 0x0c201f0004037f89 */ /* 0x0002a400000e0000 */
.L_x_535:
[----:B------:R-:W-:Y:S01]  /*f500*/  FSETP.NE.FTZ.AND P1, PT, R5, RZ, PT ;  /* 0x000000ff0500720b */ /* 0x000fe20003f35000 */
[----:B--2---:R-:W-:Y:S01]  /*f510*/  FADD.FTZ R3, R3, R4 ;  /* 0x0000000403037221 */ /* 0x004fe20000010000 */
[----:B------:R-:W-:Y:S02]  /*f520*/  MOV R2, RZ ;  /* 0x000000ff00027202 */ /* 0x000fe40000000f00 */
[----:B------:R-:W-:Y:S02]  /*f530*/  MOV R0, RZ ;  /* 0x000000ff00007202 */ /* 0x000fe40000000f00 */
[----:B------:R-:W-:Y:S02]  /*f540*/  FSETP.NE.FTZ.AND P0, PT, R3, RZ, PT ;  /* 0x000000ff0300720b */ /* 0x000fe40003f15000 */
[----:B------:R-:W-:Y:S02]  /*f550*/  MOV R35, 0x1 ;  /* 0x0000000100237802 */ /* 0x000fe40000000f00 */
[----:B------:R-:W-:-:S02]  /*f560*/  MOV R34, 0xff800000 ;  /* 0xff80000000227802 */ /* 0x000fc40000000f00 */
[----:B------:R-:W-:Y:S01]  /*f570*/  MOV R33, 0xff800000 ;  /* 0xff80000000217802 */ /* 0x000fe20000000f00 */
[----:B------:R-:W2:Y:S01]  /*f580*/  @P1 MUFU.RCP R2, R5 ;  /* 0x0000000500021308 */ /* 0x000ea20000001000 */
[----:B-1----:R-:W-:-:S07]  /*f590*/  @P1 MOV R4, 0x3f317218 ;  /* 0x3f31721800041802 */ /* 0x002fce0000000f00 */
[----:B------:R-:W1:Y:S01]  /*f5a0*/  @P1 MUFU.LG2 R5, R5 ;  /* 0x0000000500051308 */ /* 0x000e620000000c00 */
[----:B--2---:R-:W-:-:S07]  /*f5b0*/  FMUL.FTZ R72, R2, R72 ;  /* 0x0000004802487220 */ /* 0x004fce0000410000 */
[----:B------:R-:W2:Y:S01]  /*f5c0*/  @P0 MUFU.RCP R0, R3 ;  /* 0x0000000300000308 */ /* 0x000ea20000001000 */
[C---:B------:R-:W-:Y:S02]  /*f5d0*/  FMUL.FTZ R32, R2.reuse, R73 ;  /* 0x0000004902207220 */ /* 0x040fe40000410000 */
[C---:B------:R-:W-:Y:S02]  /*f5e0*/  FMUL.FTZ R76, R2.reuse, R76 ;  /* 0x0000004c024c7220 */ /* 0x040fe40000410000 */
[----:B------:R-:W-:Y:S02]  /*f5f0*/  FMUL.FTZ R30, R2, R77 ;  /* 0x0000004d021e7220 */ /* 0x000fe40000410000 */
        /* <DEDUP_REMOVED lines=30> */
[----:B------:R1:W3:Y:S01]  /*f7e0*/  @P0 MUFU.LG2 R2, R3 ;  /* 0x0000000300020308 */ /* 0x0002e20000000c00 */
[----:B------:R-:W-:Y:S02]  /*f7f0*/  @P1 FFMA.FTZ R34, R5, R68, R7 ;  /* 0x0000004405221223 */ /* 0x000fe40000010007 */
[C---:B--2---:R-:W-:Y:S02]  /*f800*/  FMUL.FTZ R74, R0.reuse, R74 ;  /* 0x0000004a004a7220 */ /* 0x044fe40000410000 */
[----:B------:R-:W-:-:S02]  /*f810*/  FMUL.FTZ R31, R0, R75 ;  /* 0x0000004b001f7220 */ /* 0x000fc40000410000 */
[C---:B------:R-:W-:Y:S02]  /*f820*/  FMUL.FTZ R78, R0.reuse, R78 ;  /* 0x0000004e004e7220 */ /* 0x040fe40000410000 */
[C---:B------:R-:W-:Y:S02]  /*f830*/  FMUL.FTZ R29, R0.reuse, R79 ;  /* 0x0000004f001d7220 */ /* 0x040fe40000410000 */
[C---:B------:R-:W-:Y:S02]  /*f840*/  FMUL.FTZ R82, R0.reuse, R82 ;  /* 0x0000005200527220 */ /* 0x040fe40000410000 */
[C---:B------:R-:W-:Y:S02]  /*f850*/  FMUL.FTZ R27, R0.reuse, R83 ;  /* 0x00000053001b7220 */ /* 0x040fe40000410000 */
[----:B------:R-:W-:Y:S01]  /*f860*/  FMUL.FTZ R86, R0, R86 ;  /* 0x0000005600567220 */ /* 0x000fe20000410000 */
[----:B-1----:R-:W-:Y:S01]  /*f870*/  @P0 MOV R3, 0x3f317218 ;  /* 0x3f31721800030802 */ /* 0x002fe20000000f00 */
[----:B---3--:R-:W-:-:S02]  /*f880*/  @P0 FMUL.FTZ R2, R2, 0.69314718246459960938 ;  /* 0x3f31721802020820 */ /* 0x008fc40000410000 */
[C---:B------:R-:W-:Y:S02]  /*f890*/  FMUL.FTZ R25, R0.reuse, R87 ;  /* 0x0000005700197220 */ /* 0x040fe40000410000 */
[----:B------:R-:W-:Y:S02]  /*f8a0*/  @P0 FMUL.FTZ R3, R3, c[0x0][0x2d0] ;  /* 0x0000b40003030a20 */ /* 0x000fe40000410000 */
        /* <DEDUP_REMOVED lines=24> */
[----:B------:R-:W-:Y:S01]  /*fa30*/  PRMT R0, R35, 0x7610, R0 ;  /* 0x0000761023007816 */ /* 0x000fe20000000000 */
[----:B------:R-:W-:Y:S02]  /*fa40*/  @P0 FFMA.FTZ R33, R3, R8, R2 ;  /* 0x0000000803210223 */ /* 0x000fe40000010002 */
.L_x_461:
[----:B------:R2:W5:Y:S01]  /*fa50*/  LDL R35, [R1+0x50] ;  /* 0x0000500001237983 */ /* 0x0005620000100800 */
[----:B------:R-:W-:Y:S03]  /*fa60*/  BSSY B0, `(.L_x_490) ;  /* 0x0000012000007945 */ /* 0x000fe60003800000 */
[----:B------:R-:W3:Y:S02]  /*fa70*/  S2R R38, SR_TID.X ;  /* 0x0000000000267919 */ /* 0x000ee40000002100 */
[----:B---3--:R-:W-:-:S13]  /*fa80*/  LOP3.LUT P4, RZ, R38, 0xff, RZ, 0xc0, !PT ;  /* 0x000000ff26ff7812 */ /* 0x008fda000788c0ff */
[----:B------:R-:W-:Y:S05]  /*fa90*/  @P4 BRA `(.L_x_491) ;  /* 0x000000e000004947 */ /* 0x000fea0003800000 */
[----:B-12---:R-:W1:Y:S01]  /*faa0*/  S2R R8, SR_LANEID ;  /* 0x0000000000087919 */ /* 0x006e620000000000 */
[----:B------:R-:W-:Y:S01]  /*fab0*/  VOTEU.ANY UR4, UPT, PT ;  /* 0x0000000000047886 */ /* 0x000fe200038e0100 */
[----:B------:R-:W-:Y:S01]  /*fac0*/  IMAD.MOV.U32 R36, RZ, RZ, c[0x0][0x580] ;  /* 0x00016000ff247624 */ /* 0x000fe200078e00ff */
[----:B------:R-:W1:Y:S01]  /*fad0*/  FLO.U32 R3, UR4 ;  /* 0x0000000400037d00 */ /* 0x000e6200080e0000 */
[----:B------:R-:W-:-:S07]  /*fae0*/  IMAD.MOV.U32 R37, RZ, RZ, c[0x0][0x584] ;  /* 0x00016100ff257624 */ /* 0x000fce00078e00ff */
[----:B------:R-:W2:Y:S01]  /*faf0*/  POPC R2, UR4 ;  /* 0x0000000400027d09 */ /* 0x000ea20008000000 */
[----:B-1----:R-:W-:-:S13]  /*fb00*/  ISETP.EQ.U32.AND P0, PT, R3, R8, PT ;  /* 0x000000080300720c */ /* 0x002fda0003f02070 */
[----:B--2---:R-:W2:Y:S04]  /*fb10*/  @P0 ATOMG.E.ADD.STRONG.GPU PT, R2, [R36.64], R2 ;  /* 0x00000002240209a8 */ /* 0x004ea800081ee1c6 */
[----:B------:R-:W1:Y:S04]  /*fb20*/  S2R R8, SR_LTMASK ;  /* 0x0000000000087919 */ /* 0x000e680000003900 */
[----:B--2---:R1:W2:Y:S02]  /*fb30*/  SHFL.IDX PT, R3, R2, R3, 0x1f ;  /* 0x00001f0302037589 */ /* 0x0042a400000e0000 */
[----:B-1----:R-:W-:-:S06]  /*fb40*/  LOP3.LUT R2, R8, UR4, RZ, 0xc0, !PT ;  /* 0x0000000408027c12 */ /* 0x002fcc000f8ec0ff */
[----:B------:R-:W2:Y:S02]  /*fb50*/  POPC R2, R2 ;  /* 0x0000000200027309 */ /* 0x000ea40000000000 */
[----:B--2--5:R-:W-:-:S05]  /*fb60*/  IADD3 R35, R3, c[0x0][0xc], R2 ;  /* 0x0000030003237a10 */ /* 0x024fca0007ffe002 */
[----:B------:R1:W-:Y:S02]  /*fb70*/  STL [R1+0x50], R35 ;  /* 0x0000502301007387 */ /* 0x0003e40000100800 */
.L_x_491:
[----:B--2---:R-:W-:Y:S05]  /*fb80*/  BSYNC B0 ;  /* 0x0000000000007941 */ /* 0x004fea0003800000 */
.L_x_490:
[----:B------:R-:W-:Y:S01]  /*fb90*/  PRMT R0, R0, 0x9910, RZ ;  /* 0x0000991000007816 */ /* 0x000fe200000000ff */
[----:B------:R-:W-:Y:S01]  /*fba0*/  BSSY B1, `(.L_x_492) ;  /* 0x0000188000017945 */ /* 0x000fe20003800000 */
[----:B-----5:R-:W-:Y:S02]  /*fbb0*/  IMAD.MOV.U32 R44, RZ, RZ, R35 ;  /* 0x000000ffff2c7224 */ /* 0x020fe400078e0023 */
[----:B------:R-:W-:-:S13]  /*fbc0*/  ISETP.NE.AND P0, PT, R0, RZ, PT ;  /* 0x000000ff0000720c */ /* 0x000fda0003f05270 */
[----:B------:R-:W-:Y:S05]  /*fbd0*/  @!P0 BRA `(.L_x_493) ;  /* 0x00000ed000008947 */ /* 0x000fea0003800000 */
[----:B------:R-:W2:Y:S04]  /*fbe0*/  LDL R43, [R1+0x54] ;  /* 0x00005400012b7983 */ /* 0x000ea80000100800 */
[----:B------:R-:W3:Y:S04]  /*fbf0*/  LDL R42, [R1+0x58] ;  /* 0x00005800012a7983 */ /* 0x000ee80000100800 */
[----:B------:R-:W4:Y:S04]  /*fc00*/  LDL R41, [R1+0x60] ;  /* 0x0000600001297983 */ /* 0x000f280000100800 */
[----:B------:R-:W5:Y:S04]  /*fc10*/  LDL R40, [R1+0x5c] ;  /* 0x00005c0001287983 */ /* 0x000f680000100800 */
[----:B------:R-:W4:Y:S04]  /*fc20*/  LDL R39, [R1+0x70] ;  /* 0x0000700001277983 */ /* 0x000f280000100800 */
[----:B------:R-:W5:Y:S04]  /*fc30*/  LDL R37, [R1+0x68] ;  /* 0x0000680001257983 */ /* 0x000f680000100800 */
[----:B-1----:R-:W5:Y:S04]  /*fc40*/  LDL R36, [R1+0x6c] ;  /* 0x00006c0001247983 */ /* 0x002f680000100800 */
[----:B------:R-:W5:Y:S01]  /*fc50*/  LDL R35, [R1+0x64] ;  /* 0x0000640001237983 */ /* 0x000f620000100800 */
[----:B------:R-:W-:Y:S01]  /*fc60*/  WARPSYNC 0xffffffff ;  /* 0xffffffff00007948 */ /* 0x000fe20003800000 */
[----:B------:R-:W-:-:S02]  /*fc70*/  F2FP.BF16.PACK_AB R32, R32, R72 ;  /* 0x000000482020723e */ /* 0x000fc400000010ff */
[----:B------:R-:W-:Y:S01]  /*fc80*/  BAR.SYNC.DEFER_BLOCKING 0x1, 0x100 ;  /* 0x0044000000007b1d */ /* 0x000fe20000010000 */
        /* <DEDUP_REMOVED lines=30> */
[----:B------:R-:W-:Y:S01]  /*fe70*/  F2FP.BF16.PACK_AB R0, R135, R134 ;  /* 0x000000868700723e */ /* 0x000fe200000010ff */
[----:B--2---:R1:W-:Y:S04]  /*fe80*/  STS [R43], R32 ;  /* 0x000000202b007388 */ /* 0x0043e80000000800 */
[----:B------:R1:W-:Y:S04]  /*fe90*/  STS [R43+0x400], R31 ;  /* 0x0004001f2b007388 */ /* 0x0003e80000000800 */
[----:B---3--:R1:W-:Y:S04]  /*fea0*/  STS [R42], R30 ;  /* 0x0000001e2a007388 */ /* 0x0083e80000000800 */
[----:B------:R1:W-:Y:S04]  /*feb0*/  STS [R42+0x400], R29 ;  /* 0x0004001d2a007388 */ /* 0x0003e80000000800 */
[----:B----4-:R1:W-:Y:S04]  /*fec0*/  STS [R41], R28 ;  /* 0x0000001c29007388 */ /* 0x0103e80000000800 */
[----:B------:R1:W-:Y:S04]  /*fed0*/  STS [R41+0x400], R27 ;  /* 0x0004001b29007388 */ /* 0x0003e80000000800 */
[----:B-----5:R1:W-:Y:S04]  /*fee0*/  STS [R40], R26 ;  /* 0x0000001a28007388 */ /* 0x0203e80000000800 */
[----:B------:R1:W-:Y:S04]  /*fef0*/  STS [R40+0x400], R25 ;  /* 0x0004001928007388 */ /* 0x0003e80000000800 */
[----:B------:R1:W-:Y:S04]  /*ff00*/  STS [R39], R24 ;  /* 0x0000001827007388 */ /* 0x0003e80000000800 */
[----:B------:R1:W-:Y:S04]  /*ff10*/  STS [R39+0x400], R23 ;  /* 0x0004001727007388 */ /* 0x0003e80000000800 */
[----:B------:R1:W-:Y:S04]  /*ff20*/  STS [R37], R22 ;  /* 0x0000001625007388 */ /* 0x0003e80000000800 */
[----:B------:R1:W-:Y:S04]  /*ff30*/  STS [R37+0x400], R21 ;  /* 0x0004001525007388 */ /* 0x0003e80000000800 */
[----:B------:R1:W-:Y:S04]  /*ff40*/  STS [R36], R20 ;  /* 0x0000001424007388 */ /* 0x0003e80000000800 */
[----:B------:R1:W-:Y:S04]  /*ff50*/  STS [R36+0x400], R19 ;  /* 0x0004001324007388 */ /* 0x0003e80000000800 */
[----:B------:R1:W-:Y:S04]  /*ff60*/  STS [R35], R18 ;  /* 0x0000001223007388 */ /* 0x0003e80000000800 */
[----:B------:R1:W-:Y:S04]  /*ff70*/  STS [R35+0x400], R17 ;  /* 0x0004001123007388 */ /* 0x0003e80000000800 */
        /* <DEDUP_REMOVED lines=16> */
[----:B------:R-:W-:Y:S06]  /*10080*/  BAR.SYNC.DEFER_BLOCKING 0x1, 0x100 ;  /* 0x0044000000007b1d */ /* 0x000fec0000010000 */
[----:B------:R-:W-:Y:S05]  /*10090*/  BRA.CONV ~URZ, `(.L_x_494) ;  /* 0x000000837f007947 */ /* 0x000fea000b800000 */
[----:B-1----:R-:W-:Y:S01]  /*100a0*/  SHF.R.S32.HI R35, RZ, 0x1f, R38 ;  /* 0x0000001fff237819 */ /* 0x002fe20000011426 */
[----:B------:R-:W-:Y:S01]  /*100b0*/  IMAD.MOV.U32 R3, RZ, RZ, RZ ;  /* 0x000000ffff037224 */ /* 0x000fe200078e00ff */
[----:B------:R-:W-:Y:S01]  /*100c0*/  MOV R2, 0x10120 ;  /* 0x0001012000027802 */ /* 0x000fe20000000f00 */
[----:B------:R-:W-:Y:S01]  /*100d0*/  IMAD.MOV.U32 R29, RZ, RZ, 0x1f ;  /* 0x0000001fff1d7424 */ /* 0x000fe200078e00ff */
[----:B------:R-:W-:-:S04]  /*100e0*/  LEA.HI R35, R35, R38, RZ, 0x7 ;  /* 0x0000002623237211 */ /* 0x000fc800078f38ff */
[----:B------:R-:W-:-:S05]  /*100f0*/  SHF.R.S32.HI R35, RZ, 0x7, R35 ;  /* 0x00000007ff237819 */ /* 0x000fca0000011423 */
[----:B------:R-:W-:Y:S02]  /*10100*/  IMAD.MOV.U32 R36, RZ, RZ, R35 ;  /* 0x000000ffff247224 */ /* 0x000fe400078e0023 */
[----:B------:R-:W-:Y:S05]  /*10110*/  CALL.REL.NOINC `($__internal_1_$__cuda_sm70_shflsync_idx_p) ;  /* 0x0000450000007944 */ /* 0x000fea0003c00000 */
.L_x_494:
[----:B-1----:R-:W2:Y:S04]  /*10120*/  LDL R2, [R1+0x48] ;  /* 0x0000480001027983 */ /* 0x002ea80000100800 */
[----:B------:R-:W3:Y:S04]  /*10130*/  LDL R15, [R1+0x10] ;  /* 0x00001000010f7983 */ /* 0x000ee80000100800 */
[----:B------:R-:W4:Y:S04]  /*10140*/  LDL.LU R10, [R1+0x44] ;  /* 0x00004400010a7983 */ /* 0x000f280000300800 */
[----:B------:R-:W5:Y:S04]  /*10150*/  LDL.LU R12, [R1+0x40] ;  /* 0x00004000010c7983 */ /* 0x000f680000300800 */
[----:B------:R-:W2:Y:S01]  /*10160*/  LDL.LU R14, [R1+0x3c] ;  /* 0x00003c00010e7983 */ /* 0x000ea20000300800 */
[----:B------:R-:W-:-:S03]  /*10170*/  IMAD.MOV.U32 R0, RZ, RZ, 0x1 ;  /* 0x00000001ff007424 */ /* 0x000fc600078e00ff */
[----:B------:R-:W3:Y:S02]  /*10180*/  LDL R13, [R1+0x78] ;  /* 0x00007800010d7983 */ /* 0x000ee40000100800 */
[----:B------:R-:W-:Y:S02]  /*10190*/  ISETP.NE.AND P1, PT, R0, c[0x0][0x4e8], PT ;  /* 0x00013a0000007a0c */ /* 0x000fe40003f25270 */
[----:B------:R-:W1:Y:S01]  /*101a0*/  S2R R16, SR_TID.X ;  /* 0x0000000000107919 */ /* 0x000e620000002100 */
[----:B------:R-:W-:Y:S02]  /*101b0*/  ULDC UR5, c[0x0][0x4e8] ;  /* 0x00013a0000057ab9 */ /* 0x000fe40000000800 */
[----:B------:R-:W-:Y:S02]  /*101c0*/  ULDC UR4, c[0x0][0x388] ;  /* 0x0000e20000047ab9 */ /* 0x000fe40000000800 */
[----:B------:R-:W-:Y:S01]  /*101d0*/  UIMAD UR4, UR5, UR4, URZ ;  /* 0x00000004050472a4 */ /* 0x000fe2000f8e023f */
[----:B------:R-:W-:Y:S01]  /*101e0*/  BSSY B0, `(.L_x_495) ;  /* 0x000005f000007945 */ /* 0x000fe20003800000 */
[----:B------:R-:W-:-:S02]  /*101f0*/  SHF.R.S32.HI R45, RZ, 0x1f, R241 ;  /* 0x0000001fff2d7819 */ /* 0x000fc400000114f1 */
[----:B------:R-:W-:Y:S02]  /*10200*/  SHF.R.S32.HI R46, RZ, 0x1f, R228 ;  /* 0x0000001fff2e7819 */ /* 0x000fe400000114e4 */
[----:B----4-:R-:W-:Y:S01]  /*10210*/  SHF.R.S32.HI R5, RZ, 0x1f, R10 ;  /* 0x0000001fff057819 */ /* 0x010fe2000001140a */
[----:B--2---:R-:W-:-:S04]  /*10220*/  IMAD.IADD R4, R2, 0x1, R14 ;  /* 0x0000000102047824 */ /* 0x004fc800078e020e */
[----:B------:R-:W-:Y:S02]  /*10230*/  IMAD R6, R5, c[0x0][0x490], RZ ;  /* 0x0001240005067a24 */ /* 0x000fe400078e02ff */
[----:B------:R-:W-:Y:S01]  /*10240*/  @P1 IMAD.HI.U32 R7, R4, c[0x0][0x4ec], RZ ;  /* 0x00013b0004071a27 */ /* 0x000fe200078e00ff */
[----:B------:R-:W-:-:S03]  /*10250*/  MOV R0, R4 ;  /* 0x0000000400007202 */ /* 0x000fc60000000f00 */
[----:B------:R-:W-:Y:S01]  /*10260*/  IMAD.WIDE.U32 R2, R10, c[0x0][0x490], RZ ;  /* 0x000124000a027a25 */ /* 0x000fe200078e00ff */
[----:B------:R-:W-:-:S03]  /*10270*/  @P1 SHF.R.U32.HI R0, RZ, c[0x0][0x4f0], R7 ;  /* 0x00013c00ff001a19 */ /* 0x000fc60000011607 */
[----:B------:R-:W-:Y:S01]  /*10280*/  IMAD R6, R10, c[0x0][0x494], R6 ;  /* 0x000125000a067a24 */ /* 0x000fe200078e0206 */
[----:B-----5:R-:W-:Y:S02]  /*10290*/  SHF.R.S32.HI R11, RZ, 0x1f, R12 ;  /* 0x0000001fff0b7819 */ /* 0x020fe4000001140c */
[----:B------:R-:W-:Y:S01]  /*102a0*/  IADD3 R8, -R0, RZ, RZ ;  /* 0x000000ff00087210 */ /* 0x000fe20007ffe1ff */
[----:B------:R-:W-:Y:S02]  /*102b0*/  IMAD.IADD R3, R3, 0x1, R6 ;  /* 0x0000000103037824 */ /* 0x000fe400078e0206 */
[----:B------:R-:W-:Y:S02]  /*102c0*/  IMAD R9, R11, c[0x0][0x498], RZ ;  /* 0x000126000b097a24 */ /* 0x000fe400078e02ff */
[----:B------:R-:W-:-:S04]  /*102d0*/  IMAD.WIDE.U32 R6, R12, c[0x0][0x498], R2 ;  /* 0x000126000c067a25 */ /* 0x000fc800078e0002 */
[----:B------:R-:W-:Y:S01]  /*102e0*/  IMAD R2, R8, c[0x0][0x4e8], R4 ;  /* 0x00013a0008027a24 */ /* 0x000fe200078e0204 */
[----:B------:R-:W-:Y:S01]  /*102f0*/  IADD3 R4, P0, R0, R6, RZ ;  /* 0x0000000600047210 */ /* 0x000fe20007f1e0ff */
[----:B------:R-:W-:Y:S01]  /*10300*/  IMAD R3, R12, c[0x0][0x49c], R9 ;  /* 0x000127000c037a24 */ /* 0x000fe200078e0209 */
[----:B------:R-:W-:Y:S02]  /*10310*/  SHF.R.S32.HI R8, RZ, 0x1f, R0 ;  /* 0x0000001fff087819 */ /* 0x000fe40000011400 */
[----:B------:R-:W-:Y:S01]  /*10320*/  SHF.R.S32.HI R6, RZ, 0x1f, R2 ;  /* 0x0000001fff067819 */ /* 0x000fe20000011402 */
[----:B------:R-:W-:Y:S01]  /*10330*/  IMAD R0, R5, c[0x0][0x3e8], RZ ;  /* 0x0000fa0005007a24 */ /* 0x000fe200078e02ff */
[----:B------:R-:W-:Y:S01]  /*10340*/  IADD3.X R5, R8, R7, R3, P0, !PT ;  /* 0x0000000708057210 */ /* 0x000fe200007fe403 */
[----:B---3--:R-:W-:Y:S02]  /*10350*/  IMAD.IADD R8, R15, 0x1, R14 ;  /* 0x000000010f087824 */ /* 0x008fe400078e020e */
[----:B------:R-:W-:-:S02]  /*10360*/  IMAD R3, R6, c[0x0][0x488], RZ ;  /* 0x0001220006037a24 */ /* 0x000fc400078e02ff */
[C---:B------:R-:W-:Y:S02]  /*10370*/  IMAD R9, R10.reuse, c[0x0][0x3ec], R0 ;  /* 0x0000fb000a097a24 */ /* 0x040fe400078e0200 */
[----:B------:R-:W-:Y:S01]  /*10380*/  IMAD.WIDE.U32 R6, R10, c[0x0][0x3e8], RZ ;  /* 0x0000fa000a067a25 */ /* 0x000fe200078e00ff */
[----:B-1----:R-:W-:-:S03]  /*10390*/  SHF.R.S32.HI R15, RZ, 0x1f, R16 ;  /* 0x0000001fff0f7819 */ /* 0x002fc60000011410 */
[C---:B------:R-:W-:Y:S02]  /*103a0*/  IMAD R10, R2.reuse, c[0x0][0x48c], R3 ;  /* 0x00012300020a7a24 */ /* 0x040fe400078e0203 */
[----:B------:R-:W-:-:S04]  /*103b0*/  IMAD.WIDE.U32 R4, R2, c[0x0][0x488], R4 ;  /* 0x0001220002047a25 */ /* 0x000fc800078e0004 */
[----:B------:R-:W-:Y:S01]  /*103c0*/  @P1 IMAD.HI.U32 R2, R8, c[0x0][0x4ec], RZ ;  /* 0x00013b0008021a27 */ /* 0x000fe200078e00ff */
[----:B------:R-:W-:Y:S02]  /*103d0*/  MOV R0, R8 ;  /* 0x0000000800007202 */ /* 0x000fe40000000f00 */
[----:B------:R-:W-:Y:S01]  /*103e0*/  IADD3 R5, R5, R10, RZ ;  /* 0x0000000a05057210 */ /* 0x000fe20007ffe0ff */
[----:B------:R-:W-:Y:S01]  /*103f0*/  IMAD.IADD R3, R7, 0x1, R9 ;  /* 0x0000000107037824 */ /* 0x000fe200078e0209 */
[C---:B------:R-:W-:Y:S02]  /*10400*/  LEA R9, P0, R4.reuse, c[0x0][0x450], 0x2 ;  /* 0x0001140004097a11 */ /* 0x040fe400078010ff */
[----:B------:R-:W-:Y:S01]  /*10410*/  @P1 SHF.R.U32.HI R0, RZ, c[0x0][0x4f0], R2 ;  /* 0x00013c00ff001a19 */ /* 0x000fe20000011602 */
[----:B------:R-:W-:Y:S01]  /*10420*/  IMAD.MOV.U32 R2, RZ, RZ, R6 ;  /* 0x000000ffff027224 */ /* 0x000fe200078e0006 */
[----:B------:R-:W-:Y:S01]  /*10430*/  LEA.HI R15, R15, R16, RZ, 0x5 ;  /* 0x000000100f0f7211 */ /* 0x000fe200078f28ff */
[----:B------:R-:W-:Y:S01]  /*10440*/  IMAD R6, R11, c[0x0][0x3f0], RZ ;  /* 0x0000fc000b067a24 */ /* 0x000fe200078e02ff */
[----:B------:R-:W-:-:S02]  /*10450*/  LEA.HI.X R5, R4, c[0x0][0x454], R5, 0x2, P0 ;  /* 0x0001150004057a11 */ /* 0x000fc400000f1405 */
[----:B------:R-:W-:Y:S01]  /*10460*/  LOP3.LUT R15, R15, 0xffffffe0, RZ, 0xc0, !PT ;  /* 0xffffffe00f0f7812 */ /* 0x000fe200078ec0ff */
[----:B------:R-:W-:Y:S01]  /*10470*/  IMAD R10, R12, c[0x0][0x3f4], R6 ;  /* 0x0000fd000c0a7a24 */ /* 0x000fe200078e0206 */
[----:B------:R-:W-:Y:S01]  /*10480*/  SHFL.IDX PT, R4, R9, 0x1, 0x1c1f ;  /* 0x003c1f0009047f89 */ /* 0x000fe200000e0000 */
[----:B------:R-:W-:Y:S02]  /*10490*/  IADD3 R11, -R0, RZ, RZ ;  /* 0x000000ff000b7210 */ /* 0x000fe40007ffe1ff */
[----:B------:R-:W-:Y:S01]  /*104a0*/  IMAD.IADD R15, R16, 0x1, -R15 ;  /* 0x00000001100f7824 */ /* 0x000fe200078e0a0f */
[----:B------:R1:W-:Y:S04]  /*104b0*/  SHFL.IDX PT, R6, R9, RZ, 0x1c1f ;  /* 0x001c1fff09067589 */ /* 0x0003e800000e0000 */
[----:B------:R-:W2:Y:S04]  /*104c0*/  SHFL.IDX PT, R7, R5, RZ, 0x1c1f ;  /* 0x001c1fff05077589 */ /* 0x000ea800000e0000 */
[----:B------:R-:W3:Y:S01]  /*104d0*/  SHFL.IDX PT, R5, R5, 0x1, 0x1c1f ;  /* 0x003c1f0005057f89 */ /* 0x000ee200000e0000 */
[----:B------:R-:W-:Y:S01]  /*104e0*/  LOP3.LUT P0, RZ, R15, 0x3, RZ, 0xc0, !PT ;  /* 0x000000030fff7812 */ /* 0x000fe2000780c0ff */
[----:B------:R-:W-:-:S02]  /*104f0*/  IMAD R8, R11, c[0x0][0x4e8], R8 ;  /* 0x00013a000b087a24 */ /* 0x000fc400078e0208 */
[----:B------:R-:W4:Y:S01]  /*10500*/  S2R R15, SR_TID.X ;  /* 0x00000000000f7919 */ /* 0x000f220000002100 */
[----:B-1----:R-:W-:-:S05]  /*10510*/  IMAD.IADD R9, R13, 0x1, R14 ;  /* 0x000000010d097824 */ /* 0x002fca00078e020e */
[C---:B------:R-:W-:Y:S02]  /*10520*/  IADD3 R11, R9.reuse, 0x8, RZ ;  /* 0x00000008090b7810 */ /* 0x040fe40007ffe0ff */
[----:B------:R-:W-:Y:S02]  /*10530*/  ISETP.GE.OR P1, PT, R9, UR4, P0 ;  /* 0x0000000409007c0c */ /* 0x000fe40008726670 */
[----:B------:R-:W-:Y:S01]  /*10540*/  ISETP.GE.OR P0, PT, R11, UR4, P0 ;  /* 0x000000040b007c0c */ /* 0x000fe20008706670 */
[----:B------:R-:W-:Y:S01]  /*10550*/  IMAD.WIDE.U32 R2, R12, c[0x0][0x3f0], R2 ;  /* 0x0000fc000c027a25 */ /* 0x000fe200078e0002 */
[----:B------:R-:W-:-:S04]  /*10560*/  SHF.R.S32.HI R12, RZ, 0x1f, R0 ;  /* 0x0000001fff0c7819 */ /* 0x000fc80000011400 */
[----:B------:R-:W-:Y:S01]  /*10570*/  IADD3 R3, R3, R10, RZ ;  /* 0x0000000a03037210 */ /* 0x000fe20007ffe0ff */
[----:B------:R-:W-:-:S04]  /*10580*/  IMAD R10, R12, c[0x0][0x3e0], RZ ;  /* 0x0000f8000c0a7a24 */ /* 0x000fc800078e02ff */
[----:B--2---:R1:W-:Y:S01]  /*10590*/  @!P1 ST.E [R6.64], R34 ;  /* 0x0000002206009985 */ /* 0x0043e2000c101906 */
[----:B------:R-:W-:-:S03]  /*105a0*/  IMAD R9, R0, c[0x0][0x3e4], R10 ;  /* 0x0000f90000097a24 */ /* 0x000fc600078e020a */
[----:B---3--:R2:W-:Y:S01]  /*105b0*/  @!P0 ST.E [R4.64], R33 ;  /* 0x0000002104008985 */ /* 0x0085e2000c101906 */
[----:B------:R-:W-:Y:S01]  /*105c0*/  IMAD.WIDE.U32 R2, R0, c[0x0][0x3e0], R2 ;  /* 0x0000f80000027a25 */ /* 0x000fe200078e0002 */
[----:B------:R-:W-:Y:S02]  /*105d0*/  SHF.R.S32.HI R0, RZ, 0x1f, R8 ;  /* 0x0000001fff007819 */ /* 0x000fe40000011408 */
[----:B------:R2:W3:Y:S04]  /*105e0*/  LDS.128 R24, [R219+0x1080] ;  /* 0x00108000db187984 */ /* 0x0004e80000000c00 */
[----:B------:R2:W2:Y:S04]  /*105f0*/  LDS.128 R32, [R219+0x2080] ;  /* 0x00208000db207984 */ /* 0x0004a80000000c00 */
[----:B------:R1:W2:Y:S04]  /*10600*/  LDS.128 R36, [R219+0x3080] ;  /* 0x00308000db247984 */ /* 0x0002a80000000c00 */
[----:B------:R1:W2:Y:S04]  /*10610*/  LDS.128 R20, [R219+0x5080] ;  /* 0x00508000db147984 */ /* 0x0002a80000000c00 */
[----:B------:R2:W2:Y:S04]  /*10620*/  LDS.128 R28, [R219+0x6080] ;  /* 0x00608000db1c7984 */ /* 0x0004a80000000c00 */
[----:B------:R2:W2:Y:S01]  /*10630*/  LDS.128 R40, [R219+0x7080] ;  /* 0x00708000db287984 */ /* 0x0004a20000000c00 */
[----:B----4-:R-:W-:Y:S01]  /*10640*/  SHF.R.S32.HI R13, RZ, 0x1f, R15 ;  /* 0x0000001fff0d7819 */ /* 0x010fe2000001140f */
[----:B------:R-:W-:Y:S01]  /*10650*/  IMAD R0, R0, c[0x0][0x3d8], RZ ;  /* 0x0000f60000007a24 */ /* 0x000fe200078e02ff */
[----:B------:R-:W-:-:S02]  /*10660*/  IADD3 R3, R3, R9, RZ ;  /* 0x0000000903037210 */ /* 0x000fc40007ffe0ff */
[----:B------:R-:W-:Y:S01]  /*10670*/  LEA.HI R13, R13, R15, RZ, 0x3 ;  /* 0x0000000f0d0d7211 */ /* 0x000fe200078f18ff */
[C---:B------:R-:W-:Y:S02]  /*10680*/  IMAD R0, R8.reuse, c[0x0][0x3dc], R0 ;  /* 0x0000f70008007a24 */ /* 0x040fe400078e0200 */
[----:B------:R-:W-:Y:S01]  /*10690*/  IMAD.WIDE.U32 R2, R8, c[0x0][0x3d8], R2 ;  /* 0x0000f60008027a25 */ /* 0x000fe200078e0002 */
[----:B------:R-:W-:-:S03]  /*106a0*/  SHF.R.S32.HI R13, RZ, 0x3, R13 ;  /* 0x00000003ff0d7819 */ /* 0x000fc6000001140d */
[----:B------:R-:W-:Y:S01]  /*106b0*/  IMAD.IADD R0, R3, 0x1, R0 ;  /* 0x0000000103007824 */ /* 0x000fe200078e0200 */
[C---:B------:R-:W-:Y:S02]  /*106c0*/  LEA R8, P0, R2.reuse, c[0x0][0x380], 0x1 ;  /* 0x0000e00002087a11 */ /* 0x040fe400078008ff */
[----:B-1----:R-:W-:Y:S02]  /*106d0*/  IADD3 R7, R13, R14, RZ ;  /* 0x0000000e0d077210 */ /* 0x002fe40007ffe0ff */
[----:B------:R-:W-:Y:S02]  /*106e0*/  LEA.HI.X R6, R2, c[0x0][0x384], R0, 0x1, P0 ;  /* 0x0000e10002067a11 */ /* 0x000fe400000f0c00 */
[----:B------:R-:W-:Y:S01]  /*106f0*/  ISETP.GE.AND P0, PT, R7, UR4, PT ;  /* 0x0000000407007c0c */ /* 0x000fe2000bf06270 */
[----:B------:R1:W4:Y:S04]  /*10700*/  SHFL.IDX PT, R0, R8, RZ, 0x181f ;  /* 0x00181fff08007589 */ /* 0x00032800000e0000 */
[----:B------:R1:W1:Y:S08]  /*10710*/  SHFL.IDX PT, R3, R6, RZ, 0x181f ;  /* 0x00181fff06037589 */ /* 0x00027000000e0000 */
[----:B------:R-:W-:Y:S05]  /*10720*/  @P0 BRA `(.L_x_496) ;  /* 0x000000a000000947 */ /* 0x000fea0003800000 */
[----:B---3--:R-:W3:Y:S01]  /*10730*/  LDS.128 R16, [R219+0x80] ;  /* 0x00008000db107984 */ /* 0x008ee20000000c00 */
[----:B------:R-:W-:-:S02]  /*10740*/  ISETP.GE.AND P3, PT, R228, c[0x0][0x3c8], PT ;  /* 0x0000f200e4007a0c */ /* 0x000fc40003f66270 */
[----:B------:R-:W-:Y:S01]  /*10750*/  ISETP.GE.AND P2, PT, R241, c[0x0][0x3c8], PT ;  /* 0x0000f200f1007a0c */ /* 0x000fe20003f46270 */
[----:B------:R-:W5:Y:S10]  /*10760*/  LDS.128 R12, [R219+0x4080] ;  /* 0x00408000db0c7984 */ /* 0x000f740000000c00 */
[----:B--2-4-:R-:W-:-:S02]  /*10770*/  @!P3 LEA R4, P1, R228, R0, 0x1 ;  /* 0x00000000e404b211 */ /* 0x014fc400078208ff */
[C---:B------:R-:W-:Y:S02]  /*10780*/  @!P2 LEA R2, P0, R241.reuse, R0, 0x1 ;  /* 0x00000000f102a211 */ /* 0x040fe400078008ff */
[-C--:B-1----:R-:W-:Y:S02]  /*10790*/  @!P3 LEA.HI.X R5, R228, R3.reuse, R46, 0x1, P1 ;  /* 0x00000003e405b211 */ /* 0x082fe400008f0c2e */
[----:B------:R-:W-:-:S03]  /*107a0*/  @!P2 LEA.HI.X R3, R241, R3, R45, 0x1, P0 ;  /* 0x00000003f103a211 */ /* 0x000fc600000f0c2d */
[----:B---3--:R1:W-:Y:S04]  /*107b0*/  @!P3 ST.E.128 [R4.64], R16 ;  /* 0x000000100400b985 */ /* 0x0083e8000c101d06 */
[----:B-----5:R1:W-:Y:S02]  /*107c0*/  @!P2 ST.E.128 [R2.64], R12 ;  /* 0x0000000c0200a985 */ /* 0x0203e4000c101d06 */
.L_x_496:
[----:B---3--:R-:W-:Y:S05]  /*107d0*/  BSYNC B0 ;  /* 0x0000000000007941 */ /* 0x008fea0003800000 */
.L_x_495:
[----:B-1----:R-:W-:Y:S01]  /*107e0*/  IADD3 R2, R7, 0x20, RZ ;  /* 0x0000002007027810 */ /* 0x002fe20007ffe0ff */
[----:B------:R1:W3:Y:S01]  /*107f0*/  SHFL.IDX PT, R3, R6, 0x1, 0x181f ;  /* 0x00381f0006037f89 */ /* 0x0002e200000e0000 */
[----:B------:R-:W-:Y:S02]  /*10800*/  BSSY B0, `(.L_x_497) ;  /* 0x000000c000007945 */ /* 0x000fe40003800000 */
[----:B------:R-:W-:Y:S01]  /*10810*/  ISETP.GE.AND P0, PT, R2, UR4, PT ;  /* 0x0000000402007c0c */ /* 0x000fe2000bf06270 */
[----:B----4-:R1:W4:-:S12]  /*10820*/  SHFL.IDX PT, R0, R8, 0x1, 0x181f ;  /* 0x00381f0008007f89 */ /* 0x01031800000e0000 */
[----:B------:R-:W-:Y:S05]  /*10830*/  @P0 BRA `(.L_x_498) ;  /* 0x0000008000000947 */ /* 0x000fea0003800000 */
[----:B------:R-:W-:Y:S02]  /*10840*/  ISETP.GE.AND P1, PT, R228, c[0x0][0x3c8], PT ;  /* 0x0000f200e4007a0c */ /* 0x000fe40003f26270 */
[----:B------:R-:W-:-:S11]  /*10850*/  ISETP.GE.AND P0, PT, R241, c[0x0][0x3c8], PT ;  /* 0x0000f200f1007a0c */ /* 0x000fd60003f06270 */
[CC--:B--2-4-:R-:W-:Y:S02]  /*10860*/  @!P1 LEA R4, P3, R228.reuse, R0.reuse, 0x1 ;  /* 0x00000000e4049211 */ /* 0x0d4fe400078608ff */
[C---:B------:R-:W-:Y:S02]  /*10870*/  @!P0 LEA R2, P2, R241.reuse, R0, 0x1 ;  /* 0x00000000f1028211 */ /* 0x040fe400078408ff */
[-C--:B---3--:R-:W-:Y:S02]  /*10880*/  @!P1 LEA.HI.X R5, R228, R3.reuse, R46, 0x1, P3 ;  /* 0x00000003e4059211 */ /* 0x088fe400018f0c2e */
[----:B------:R-:W-:-:S03]  /*10890*/  @!P0 LEA.HI.X R3, R241, R3, R45, 0x1, P2 ;  /* 0x00000003f1038211 */ /* 0x000fc600010f0c2d */
[----:B------:R2:W-:Y:S04]  /*108a0*/  @!P1 ST.E.128 [R4.64], R24 ;  /* 0x0000001804009985 */ /* 0x0005e8000c101d06 */
[----:B------:R2:W-:Y:S02]  /*108b0*/  @!P0 ST.E.128 [R2.64], R20 ;  /* 0x0000001402008985 */ /* 0x0005e4000c101d06 */
.L_x_498:
[----:B------:R-:W-:Y:S05]  /*108c0*/  BSYNC B0 ;  /* 0x0000000000007941 */ /* 0x000fea0003800000 */
.L_x_497:
[----:B--2---:R-:W-:Y:S01]  /*108d0*/  IADD3 R2, R7, 0x40, RZ ;  /* 0x0000004007027810 */ /* 0x004fe20007ffe0ff */
[----:B---3--:R2:W3:Y:S01]  /*108e0*/  SHFL.IDX PT, R3, R6, 0x2, 0x181f ;  /* 0x00581f0006037f89 */ /* 0x0084e200000e0000 */
[----:B------:R-:W-:Y:S02]  /*108f0*/  BSSY B0, `(.L_x_499) ;  /* 0x000000c000007945 */ /* 0x000fe40003800000 */
[----:B------:R-:W-:Y:S01]  /*10900*/  ISETP.GE.AND P0, PT, R2, UR4, PT ;  /* 0x0000000402007c0c */ /* 0x000fe2000bf06270 */
[----:B----4-:R2:W4:-:S12]  /*10910*/  SHFL.IDX PT, R0, R8, 0x2, 0x181f ;  /* 0x00581f0008007f89 */ /* 0x01051800000e0000 */
[----:B------:R-:W-:Y:S05]  /*10920*/  @P0 BRA `(.L_x_500) ;  /* 0x0000008000000947 */ /* 0x000fea0003800000 */
[----:B------:R-:W-:Y:S02]  /*10930*/  ISETP.GE.AND P1, PT, R228, c[0x0][0x3c8], PT ;  /* 0x0000f200e4007a0c */ /* 0x000fe40003f26270 */
[----:B------:R-:W-:-:S11]  /*10940*/  ISETP.GE.AND P0, PT, R241, c[0x0][0x3c8], PT ;  /* 0x0000f200f1007a0c */ /* 0x000fd60003f06270 */
[CC--:B----4-:R-:W-:Y:S02]  /*10950*/  @!P1 LEA R4, P3, R228.reuse, R0.reuse, 0x1 ;  /* 0x00000000e4049211 */ /* 0x0d0fe400078608ff */
[C---:B------:R-:W-:Y:S02]  /*10960*/  @!P0 LEA R2, P2, R241.reuse, R0, 0x1 ;  /* 0x00000000f1028211 */ /* 0x040fe400078408ff */
[-C--:B---3--:R-:W-:Y:S02]  /*10970*/  @!P1 LEA.HI.X R5, R228, R3.reuse, R46, 0x1, P3 ;  /* 0x00000003e4059211 */ /* 0x088fe400018f0c2e */
[----:B------:R-:W-:-:S03]  /*10980*/  @!P0 LEA.HI.X R3, R241, R3, R45, 0x1, P2 ;  /* 0x00000003f1038211 */ /* 0x000fc600010f0c2d */
[----:B------:R3:W-:Y:S04]  /*10990*/  @!P1 ST.E.128 [R4.64], R32 ;  /* 0x0000002004009985 */ /* 0x0007e8000c101d06 */
[----:B------:R3:W-:Y:S02]  /*109a0*/  @!P0 ST.E.128 [R2.64], R28 ;  /* 0x0000001c02008985 */ /* 0x0007e4000c101d06 */
.L_x_500:
[----:B------:R-:W-:Y:S05]  /*109b0*/  BSYNC B0 ;  /* 0x0000000000007941 */ /* 0x000fea0003800000 */
.L_x_499:
[----:B---3--:R-:W-:Y:S01]  /*109c0*/  IADD3 R2, R7, 0x60, RZ ;  /* 0x0000006007027810 */ /* 0x008fe20007ffe0ff */
[----:B------:R3:W1:Y:S03]  /*109d0*/  SHFL.IDX PT, R4, R6, 0x3, 0x181f ;  /* 0x00781f0006047f89 */ /* 0x00066600000e0000 */
[----:B------:R-:W-:Y:S01]  /*109e0*/  ISETP.GE.AND P0, PT, R2, UR4, PT ;  /* 0x0000000402007c0c */ /* 0x000fe2000bf06270 */
[----:B----4-:R3:W4:-:S12]  /*109f0*/  SHFL.IDX PT, R0, R8, 0x3, 0x181f ;  /* 0x00781f0008007f89 */ /* 0x01071800000e0000 */
[----:B------:R-:W-:Y:S05]  /*10a00*/  @P0 BRA `(.L_x_501) ;  /* 0x00000a1000000947 */ /* 0x000fea0003800000 */
[----:B------:R-:W-:-:S13]  /*10a10*/  ISETP.GE.AND P0, PT, R228, c[0x0][0x3c8], PT ;  /* 0x0000f200e4007a0c */ /* 0x000fda0003f06270 */
[----:B----4-:R-:W-:-:S04]  /*10a20*/  @!P0 LEA R2, P1, R228, R0, 0x1 ;  /* 0x00000000e4028211 */ /* 0x010fc800078208ff */
[----:B-1----:R-:W-:-:S05]  /*10a30*/  @!P0 LEA.HI.X R3, R228, R4, R46, 0x1, P1 ;  /* 0x00000004e4038211 */ /* 0x002fca00008f0c2e */
[----:B------:R1:W-:Y:S01]  /*10a40*/  @!P0 ST.E.128 [R2.64], R36 ;  /* 0x0000002402008985 */ /* 0x0003e2000c101d06 */
[----:B------:R-:W-:-:S13]  /*10a50*/  ISETP.GE.AND P0, PT, R241, c[0x0][0x3c8], PT ;  /* 0x0000f200f1007a0c */ /* 0x000fda0003f06270 */
[----:B------:R-:W-:Y:S05]  /*10a60*/  @P0 BRA `(.L_x_501) ;  /* 0x000009b000000947 */ /* 0x000fea0003800000 */
[----:B-1----:R-:W-:-:S04]  /*10a70*/  LEA R2, P0, R241, R0, 0x1 ;  /* 0x00000000f1027211 */ /* 0x002fc800078008ff */
[----:B------:R-:W-:-:S05]  /*10a80*/  LEA.HI.X R3, R241, R4, R45, 0x1, P0 ;  /* 0x00000004f1037211 */ /* 0x000fca00000f0c2d */
[----:B------:R1:W-:Y:S01]  /*10a90*/  ST.E.128 [R2.64], R40 ;  /* 0x0000002802007985 */ /* 0x0003e2000c101d06 */
[----:B------:R-:W-:Y:S05]  /*10aa0*/  BRA `(.L_x_501) ;  /* 0x0000097000007947 */ /* 0x000fea0003800000 */
.L_x_493:
[----:B------:R-:W2:Y:S04]  /*10ab0*/  LDL R2, [R1+0x44] ;  /* 0x0000440001027983 */ /* 0x000ea80000100800 */
[----:B------:R-:W3:Y:S04]  /*10ac0*/  LDL R0, [R1+0x40] ;  /* 0x0000400001007983 */ /* 0x000ee80000100800 */
[----:B------:R-:W4:Y:S04]  /*10ad0*/  LDL R4, [R1+0x3c] ;  /* 0x00003c0001047983 */ /* 0x000f280000100800 */
[----:B------:R-:W5:Y:S01]  /*10ae0*/  S2R R3, SR_TID.X ;  /* 0x0000000000037919 */ /* 0x000f620000002100 */
[----:B------:R-:W-:Y:S01]  /*10af0*/  BSSY B0, `(.L_x_502) ;  /* 0x0000026000007945 */ /* 0x000fe20003800000 */
[----:B-----5:R-:W-:Y:S01]  /*10b00*/  ISETP.GE.AND P0, PT, R3, 0x80, PT ;  /* 0x000000800300780c */ /* 0x020fe20003f06270 */
[----:B--2---:R-:W-:-:S02]  /*10b10*/  IMAD.MOV.U32 R12, RZ, RZ, R2 ;  /* 0x000000ffff0c7224 */ /* 0x004fc400078e0002 */
[----:B---3--:R-:W-:-:S03]  /*10b20*/  IMAD.MOV.U32 R11, RZ, RZ, R0 ;  /* 0x000000ffff0b7224 */ /* 0x008fc600078e0000 */
[----:B------:R-:W-:Y:S01]  /*10b30*/  SHF.R.S32.HI R9, RZ, 0x1f, R12 ;  /* 0x0000001fff097819 */ /* 0x000fe2000001140c */
[----:B----4-:R-:W-:Y:S01]  /*10b40*/  IMAD.MOV.U32 R13, RZ, RZ, R4 ;  /* 0x000000ffff0d7224 */ /* 0x010fe200078e0004 */
[----:B------:R-:W-:-:S05]  /*10b50*/  SHF.R.S32.HI R10, RZ, 0x1f, R11 ;  /* 0x0000001fff0a7819 */ /* 0x000fca000001140b */
[----:B------:R-:W-:Y:S05]  /*10b60*/  @P0 BRA `(.L_x_503) ;  /* 0x000001e000000947 */ /* 0x000fea0003800000 */
[----:B------:R-:W-:Y:S02]  /*10b70*/  MOV R2, c[0x0][0x4e8] ;  /* 0x00013a0000027a02 */ /* 0x000fe40000000f00 */
[----:B------:R-:W-:-:S03]  /*10b80*/  IADD3 R6, R13, R3, RZ ;  /* 0x000000030d067210 */ /* 0x000fc60007ffe0ff */
[----:B------:R-:W-:-:S05]  /*10b90*/  IMAD R0, R2, c[0x0][0x388], RZ ;  /* 0x0000e20002007a24 */ /* 0x000fca00078e02ff */
[----:B------:R-:W-:-:S13]  /*10ba0*/  ISETP.GE.AND P0, PT, R6, R0, PT ;  /* 0x000000000600720c */ /* 0x000fda0003f06270 */
[----:B------:R-:W-:Y:S05]  /*10bb0*/  @P0 BRA `(.L_x_503) ;  /* 0x0000019000000947 */ /* 0x000fea0003800000 */
[----:B------:R-:W-:Y:S01]  /*10bc0*/  ISETP.NE.AND P0, PT, R2, 0x1, PT ;  /* 0x000000010200780c */ /* 0x000fe20003f05270 */
[----:B------:R-:W-:Y:S01]  /*10bd0*/  IMAD R4, R9, c[0x0][0x490], RZ ;  /* 0x0001240009047a24 */ /* 0x000fe200078e02ff */
[----:B------:R-:W-:Y:S01]  /*10be0*/  MOV R0, R6 ;  /* 0x0000000600007202 */ /* 0x000fe20000000f00 */
[----:B------:R-:W-:-:S04]  /*10bf0*/  IMAD.WIDE.U32 R2, R12, c[0x0][0x490], RZ ;  /* 0x000124000c027a25 */ /* 0x000fc800078e00ff */
[----:B------:R-:W-:Y:S02]  /*10c00*/  IMAD R4, R12, c[0x0][0x494], R4 ;  /* 0x000125000c047a24 */ /* 0x000fe400078e0204 */
[----:B-1----:R-:W-:-:S03]  /*10c10*/  IMAD R8, R10, c[0x0][0x498], RZ ;  /* 0x000126000a087a24 */ /* 0x002fc600078e02ff */
[----:B------:R-:W-:Y:S01]  /*10c20*/  IADD3 R3, R3, R4, RZ ;  /* 0x0000000403037210 */ /* 0x000fe20007ffe0ff */
[----:B------:R-:W-:-:S05]  /*10c30*/  @P0 IMAD.HI.U32 R5, R6, c[0x0][0x4ec], RZ ;  /* 0x00013b0006050a27 */ /* 0x000fca00078e00ff */
[----:B------:R-:W-:Y:S01]  /*10c40*/  @P0 SHF.R.U32.HI R0, RZ, c[0x0][0x4f0], R5 ;  /* 0x00013c00ff000a19 */ /* 0x000fe20000011605 */
[----:B------:R-:W-:-:S03]  /*10c50*/  IMAD.WIDE.U32 R4, R11, c[0x0][0x498], R2 ;  /* 0x000126000b047a25 */ /* 0x000fc600078e0002 */
[C---:B------:R-:W-:Y:S01]  /*10c60*/  IADD3 R7, -R0.reuse, RZ, RZ ;  /* 0x000000ff00077210 */ /* 0x040fe20007ffe1ff */
[----:B------:R-:W-:Y:S01]  /*10c70*/  IMAD R3, R11, c[0x0][0x49c], R8 ;  /* 0x000127000b037a24 */ /* 0x000fe200078e0208 */
[----:B------:R-:W-:-:S03]  /*10c80*/  IADD3 R4, P0, R0, R4, RZ ;  /* 0x0000000400047210 */ /* 0x000fc60007f1e0ff */
[----:B------:R-:W-:Y:S01]  /*10c90*/  IMAD R2, R7, c[0x0][0x4e8], R6 ;  /* 0x00013a0007027a24 */ /* 0x000fe200078e0206 */
[----:B------:R-:W-:-:S04]  /*10ca0*/  SHF.R.S32.HI R6, RZ, 0x1f, R0 ;  /* 0x0000001fff067819 */ /* 0x000fc80000011400 */
[----:B------:R-:W-:Y:S02]  /*10cb0*/  SHF.R.S32.HI R0, RZ, 0x1f, R2 ;  /* 0x0000001fff007819 */ /* 0x000fe40000011402 */
[----:B------:R-:W-:-:S03]  /*10cc0*/  IADD3.X R5, R6, R5, R3, P0, !PT ;  /* 0x0000000506057210 */ /* 0x000fc600007fe403 */
[----:B------:R-:W-:-:S04]  /*10cd0*/  IMAD R0, R0, c[0x0][0x488], RZ ;  /* 0x0001220000007a24 */ /* 0x000fc800078e02ff */
[C---:B------:R-:W-:Y:S02]  /*10ce0*/  IMAD R0, R2.reuse, c[0x0][0x48c], R0 ;  /* 0x0001230002007a24 */ /* 0x040fe400078e0200 */
[----:B------:R-:W-:-:S05]  /*10cf0*/  IMAD.WIDE.U32 R2, R2, c[0x0][0x488], R4 ;  /* 0x0001220002027a25 */ /* 0x000fca00078e0004 */
[----:B------:R-:W-:Y:S02]  /*10d00*/  IADD3 R0, R3, R0, RZ ;  /* 0x0000000003007210 */ /* 0x000fe40007ffe0ff */
[----:B------:R-:W-:-:S04]  /*10d10*/  LEA R4, P0, R2, c[0x0][0x450], 0x2 ;  /* 0x0001140002047a11 */ /* 0x000fc800078010ff */
[----:B------:R-:W-:Y:S02]  /*10d20*/  LEA.HI.X R5, R2, c[0x0][0x454], R0, 0x2, P0 ;  /* 0x0001150002057a11 */ /* 0x000fe400000f1400 */
[----:B------:R-:W-:-:S05]  /*10d30*/  MOV R0, 0xff800000 ;  /* 0xff80000000007802 */ /* 0x000fca0000000f00 */
[----:B------:R1:W-:Y:S02]  /*10d40*/  STG.E [R4.64], R0 ;  /* 0x0000000004007986 */ /* 0x0003e4000c101906 */
.L_x_503:
[----:B------:R-:W-:Y:S05]  /*10d50*/  BSYNC B0 ;  /* 0x0000000000007941 */ /* 0x000fea0003800000 */
.L_x_502:
[----:B------:R-:W2:Y:S01]  /*10d60*/  LDL R2, [R1+0x10] ;  /* 0x0000100001027983 */ /* 0x000ea20000100800 */
[----:B-1----:R-:W-:Y:S01]  /*10d70*/  MOV R0, c[0x0][0x4e8] ;  /* 0x00013a0000007a02 */ /* 0x002fe20000000f00 */
[----:B------:R-:W-:-:S03]  /*10d80*/  IMAD R6, R10, c[0x0][0x3f0], RZ ;  /* 0x0000fc000a067a24 */ /* 0x000fc600078e02ff */
[----:B------:R-:W-:Y:S01]  /*10d90*/  ISETP.NE.AND P0, PT, R0, 0x1, PT ;  /* 0x000000010000780c */ /* 0x000fe20003f05270 */
[----:B------:R-:W-:Y:S02]  /*10da0*/  IMAD R0, R9, c[0x0][0x3e8], RZ ;  /* 0x0000fa0009007a24 */ /* 0x000fe400078e02ff */
[----:B------:R-:W-:Y:S02]  /*10db0*/  IMAD R8, R11, c[0x0][0x3f4], R6 ;  /* 0x0000fd000b087a24 */ /* 0x000fe400078e0206 */
[----:B------:R-:W-:Y:S01]  /*10dc0*/  IMAD R5, R12, c[0x0][0x3ec], R0 ;  /* 0x0000fb000c057a24 */ /* 0x000fe200078e0200 */
[----:B--2---:R-:W-:Y:S01]  /*10dd0*/  IADD3 R4, R2, R13, RZ ;  /* 0x0000000d02047210 */ /* 0x004fe20007ffe0ff */
[----:B------:R-:W-:-:S03]  /*10de0*/  IMAD.WIDE.U32 R2, R12, c[0x0][0x3e8], RZ ;  /* 0x0000fa000c027a25 */ /* 0x000fc600078e00ff */
[----:B------:R-:W-:-:S03]  /*10df0*/  MOV R0, R4 ;  /* 0x0000000400007202 */ /* 0x000fc60000000f00 */
[----:B------:R-:W-:Y:S01]  /*10e00*/  @P0 IMAD.HI.U32 R7, R4, c[0x0][0x4ec], RZ ;  /* 0x00013b0004070a27 */ /* 0x000fe200078e00ff */
[----:B------:R-:W-:-:S04]  /*10e10*/  IADD3 R3, R3, R5, RZ ;  /* 0x0000000503037210 */ /* 0x000fc80007ffe0ff */
[----:B------:R-:W-:Y:S01]  /*10e20*/  @P0 SHF.R.U32.HI R0, RZ, c[0x0][0x4f0], R7 ;  /* 0x00013c00ff000a19 */ /* 0x000fe20000011607 */
[----:B------:R-:W-:-:S03]  /*10e30*/  IMAD.WIDE.U32 R2, R11, c[0x0][0x3f0], R2 ;  /* 0x0000fc000b027a25 */ /* 0x000fc600078e0002 */
[----:B------:R-:W-:Y:S02]  /*10e40*/  SHF.R.S32.HI R6, RZ, 0x1f, R0 ;  /* 0x0000001fff067819 */ /* 0x000fe40000011400 */
[----:B------:R-:W-:Y:S02]  /*10e50*/  IADD3 R5, -R0, RZ, RZ ;  /* 0x000000ff00057210 */ /* 0x000fe40007ffe1ff */
[----:B------:R-:W-:Y:S01]  /*10e60*/  IADD3 R3, R3, R8, RZ ;  /* 0x0000000803037210 */ /* 0x000fe20007ffe0ff */
[----:B------:R-:W-:Y:S02]  /*10e70*/  IMAD R6, R6, c[0x0][0x3e0], RZ ;  /* 0x0000f80006067a24 */ /* 0x000fe400078e02ff */
[----:B------:R-:W-:Y:S02]  /*10e80*/  IMAD R4, R5, c[0x0][0x4e8], R4 ;  /* 0x00013a0005047a24 */ /* 0x000fe400078e0204 */
[C---:B------:R-:W-:Y:S02]  /*10e90*/  IMAD R5, R0.reuse, c[0x0][0x3e4], R6 ;  /* 0x0000f90000057a24 */ /* 0x040fe400078e0206 */
[----:B------:R-:W-:Y:S01]  /*10ea0*/  IMAD.WIDE.U32 R2, R0, c[0x0][0x3e0], R2 ;  /* 0x0000f80000027a25 */ /* 0x000fe200078e0002 */
[----:B------:R-:W-:-:S04]  /*10eb0*/  SHF.R.S32.HI R0, RZ, 0x1f, R4 ;  /* 0x0000001fff007819 */ /* 0x000fc80000011404 */
[----:B------:R-:W-:Y:S01]  /*10ec0*/  IADD3 R3, R3, R5, RZ ;  /* 0x0000000503037210 */ /* 0x000fe20007ffe0ff */
[----:B------:R-:W-:-:S04]  /*10ed0*/  IMAD R0, R0, c[0x0][0x3d8], RZ ;  /* 0x0000f60000007a24 */ /* 0x000fc800078e02ff */
[----:B------:R-:W-:-:S04]  /*10ee0*/  IMAD.WIDE.U32 R2, R4, c[0x0][0x3d8], R2 ;  /* 0x0000f60004027a25 */ /* 0x000fc800078e0002 */
[----:B------:R-:W-:Y:S01]  /*10ef0*/  IMAD R4, R4, c[0x0][0x3dc], R0 ;  /* 0x0000f70004047a24 */ /* 0x000fe200078e0200 */
[----:B------:R-:W-:-:S04]  /*10f00*/  LEA R9, P0, R2, c[0x0][0x380], 0x1 ;  /* 0x0000e00002097a11 */ /* 0x000fc800078008ff */
[----:B------:R-:W-:-:S04]  /*10f10*/  IADD3 R4, R3, R4, RZ ;  /* 0x0000000403047210 */ /* 0x000fc80007ffe0ff */
[----:B------:R-:W-:Y:S01]  /*10f20*/  LEA.HI.X R7, R2, c[0x0][0x384], R4, 0x1, P0 ;  /* 0x0000e10002077a11 */ /* 0x000fe200000f0c04 */
[----:B------:R-:W-:Y:S05]  /*10f30*/  BRA.DIV ~URZ, `(.L_x_504) ;  /* 0x000032c27f007947 */ /* 0x000fea000b800000 */
[----:B------:R1:W2:Y:S02]  /*10f40*/  SHFL.IDX PT, R8, R7, RZ, 0x181f ;  /* 0x00181fff07087589 */ /* 0x0002a400000e0000 */
.L_x_536:
[----:B------:R-:W-:Y:S05]  /*10f50*/  BRA.DIV ~URZ, `(.L_x_505) ;  /* 0x000033127f007947 */ /* 0x000fea000b800000 */
[----:B------:R3:W4:Y:S02]  /*10f60*/  SHFL.IDX PT, R0, R9, RZ, 0x181f ;  /* 0x00181fff09007589 */ /* 0x00072400000e0000 */
.L_x_537:
[----:B------:R-:W5:Y:S04]  /*10f70*/  LDL.LU R3, [R1+0x3c] ;  /* 0x00003c0001037983 */ /* 0x000f680000300800 */
[----:B------:R-:W1:Y:S01]  /*10f80*/  S2R R4, SR_TID.X ;  /* 0x0000000000047919 */ /* 0x000e620000002100 */
[----:B------:R-:W-:-:S04]  /*10f90*/  IMAD.MOV.U32 R10, RZ, RZ, c[0x0][0x4e8] ;  /* 0x00013a00ff0a7624 */ /* 0x000fc800078e00ff */
[----:B------:R-:W-:Y:S01]  /*10fa0*/  IMAD R10, R10, c[0x0][0x388], RZ ;  /* 0x0000e2000a0a7a24 */ /* 0x000fe200078e02ff */
[----:B-1----:R-:W-:-:S04]  /*10fb0*/  SHF.R.S32.HI R2, RZ, 0x1f, R4 ;  /* 0x0000001fff027819 */ /* 0x002fc80000011404 */
[----:B------:R-:W-:-:S04]  /*10fc0*/  LEA.HI R2, R2, R4, RZ, 0x3 ;  /* 0x0000000402027211 */ /* 0x000fc800078f18ff */
[----:B------:R-:W-:Y:S01]  /*10fd0*/  SHF.R.S32.HI R2, RZ, 0x3, R2 ;  /* 0x00000003ff027819 */ /* 0x000fe20000011402 */
[----:B------:R-:W-:Y:S04]  /*10fe0*/  BSSY B0, `(.L_x_506) ;  /* 0x000000e000007945 */ /* 0x000fe80003800000 */
[----:B-----5:R-:W-:-:S05]  /*10ff0*/  IMAD.IADD R6, R2, 0x1, R3 ;  /* 0x0000000102067824 */ /* 0x020fca00078e0203 */
[----:B------:R-:W-:-:S13]  /*11000*/  ISETP.GE.AND P0, PT, R6, R10, PT ;  /* 0x0000000a0600720c */ /* 0x000fda0003f06270 */
[----:B------:R-:W-:Y:S05]  /*11010*/  @P0 BRA `(.L_x_507) ;  /* 0x000000a000000947 */ /* 0x000fea0003800000 */
[----:B------:R-:W-:Y:S02]  /*11020*/  ISETP.GE.AND P1, PT, R228, c[0x0][0x3c8], PT ;  /* 0x0000f200e4007a0c */ /* 0x000fe40003f26270 */
[----:B------:R-:W-:Y:S02]  /*11030*/  ISETP.GE.AND P0, PT, R241, c[0x0][0x3c8], PT ;  /* 0x0000f200f1007a0c */ /* 0x000fe40003f06270 */
[----:B------:R-:W-:Y:S02]  /*11040*/  SHF.R.S32.HI R12, RZ, 0x1f, R228 ;  /* 0x0000001fff0c7819 */ /* 0x000fe400000114e4 */
[----:B------:R-:W-:-:S07]  /*11050*/  SHF.R.S32.HI R11, RZ, 0x1f, R241 ;  /* 0x0000001fff0b7819 */ /* 0x000fce00000114f1 */
[CC--:B----4-:R-:W-:Y:S02]  /*11060*/  @!P1 LEA R4, P3, R228.reuse, R0.reuse, 0x1 ;  /* 0x00000000e4049211 */ /* 0x0d0fe400078608ff */
[C---:B------:R-:W-:Y:S02]  /*11070*/  @!P0 LEA R2, P2, R241.reuse, R0, 0x1 ;  /* 0x00000000f1028211 */ /* 0x040fe400078408ff */
[-C--:B--2---:R-:W-:Y:S02]  /*11080*/  @!P1 LEA.HI.X R5, R228, R8.reuse, R12, 0x1, P3 ;  /* 0x00000008e4059211 */ /* 0x084fe400018f0c0c */
[----:B------:R-:W-:-:S03]  /*11090*/  @!P0 LEA.HI.X R3, R241, R8, R11, 0x1, P2 ;  /* 0x00000008f1038211 */ /* 0x000fc600010f0c0b */
[----:B------:R1:W-:Y:S04]  /*110a0*/  @!P1 ST.E.128 [R4.64], RZ ;  /* 0x000000ff04009985 */ /* 0x0003e8000c101d06 */
[----:B------:R1:W-:Y:S02]  /*110b0*/  @!P0 ST.E.128 [R2.64], RZ ;  /* 0x000000ff02008985 */ /* 0x0003e4000c101d06 */
.L_x_507:
[----:B------:R-:W-:Y:S05]  /*110c0*/  BSYNC B0 ;  /* 0x0000000000007941 */ /* 0x000fea0003800000 */
.L_x_506:
[----:B------:R-:W-:Y:S05]  /*110d0*/  BRA.DIV ~URZ, `(.L_x_508) ;  /* 0x000032027f007947 */ /* 0x000fea000b800000 */
[----:B--2---:R2:W1:Y:S04]  /*110e0*/  SHFL.IDX PT, R8, R7, 0x1, 0x181f ;  /* 0x00381f0007087f89 */ /* 0x00446800000e0000 */
[----:B----4-:R2:W4:Y:S02]  /*110f0*/  SHFL.IDX PT, R0, R9, 0x1, 0x181f ;  /* 0x00381f0009007f89 */ /* 0x01052400000e0000 */
.L_x_538:
[----:B-1----:R-:W-:Y:S01]  /*11100*/  IADD3 R2, R6, 0x20, RZ ;  /* 0x0000002006027810 */ /* 0x002fe20007ffe0ff */
[----:B------:R-:W-:Y:S03]  /*11110*/  BSSY B0, `(.L_x_509) ;  /* 0x000000d000007945 */ /* 0x000fe60003800000 */
        /* <DEDUP_REMOVED lines=8> */
[-C--:B------:R-:W-:Y:S02]  /*111a0*/  @!P1 LEA.HI.X R5, R228, R8.reuse, R12, 0x1, P3 ;  /* 0x00000008e4059211 */ /* 0x080fe400018f0c0c */
[----:B------:R-:W-:-:S03]  /*111b0*/  @!P0 LEA.HI.X R3, R241, R8, R11, 0x1, P2 ;  /* 0x00000008f1038211 */ /* 0x000fc600010f0c0b */
[----:B------:R1:W-:Y:S04]  /*111c0*/  @!P1 ST.E.128 [R4.64], RZ ;  /* 0x000000ff04009985 */ /* 0x0003e8000c101d06 */
[----:B------:R1:W-:Y:S02]  /*111d0*/  @!P0 ST.E.128 [R2.64], RZ ;  /* 0x000000ff02008985 */ /* 0x0003e4000c101d06 */
.L_x_510:
[----:B------:R-:W-:Y:S05]  /*111e0*/  BSYNC B0 ;  /* 0x0000000000007941 */ /* 0x000fea0003800000 */
.L_x_509:
[----:B------:R-:W-:Y:S05]  /*111f0*/  BRA.DIV ~URZ, `(.L_x_511) ;  /* 0x000031b27f007947 */ /* 0x000fea000b800000 */
[----:B------:R1:W2:Y:S02]  /*11200*/  SHFL.IDX PT, R8, R7, 0x2, 0x181f ;  /* 0x00581f0007087f89 */ /* 0x0002a400000e0000 */
.L_x_539:
[----:B------:R-:W-:Y:S05]  /*11210*/  BRA.DIV ~URZ, `(.L_x_512) ;  /* 0x000032027f007947 */ /* 0x000fea000b800000 */
[----:B----4-:R4:W1:Y:S02]  /*11220*/  SHFL.IDX PT, R0, R9, 0x2, 0x181f ;  /* 0x00581f0009007f89 */ /* 0x01086400000e0000 */
.L_x_540:
        /* <DEDUP_REMOVED lines=8> */
[CC--:B------:R-:W-:Y:S02]  /*112b0*/  @!P1 LEA R4, P3, R228.reuse, R0.reuse, 0x1 ;  /* 0x00000000e4049211 */ /* 0x0c0fe400078608ff */
[C---:B------:R-:W-:Y:S02]  /*112c0*/  @!P0 LEA R2, P2, R241.reuse, R0, 0x1 ;  /* 0x00000000f1028211 */ /* 0x040fe400078408ff */
[-C--:B--2---:R-:W-:Y:S02]  /*112d0*/  @!P1 LEA.HI.X R5, R228, R8.reuse, R12, 0x1, P3 ;  /* 0x00000008e4059211 */ /* 0x084fe400018f0c0c */
[----:B------:R-:W-:-:S03]  /*112e0*/  @!P0 LEA.HI.X R3, R241, R8, R11, 0x1, P2 ;  /* 0x00000008f1038211 */ /* 0x000fc600010f0c0b */
[----:B------:R1:W-:Y:S04]  /*112f0*/  @!P1 ST.E.128 [R4.64], RZ ;  /* 0x000000ff04009985 */ /* 0x0003e8000c101d06 */
[----:B------:R1:W-:Y:S02]  /*11300*/  @!P0 ST.E.128 [R2.64], RZ ;  /* 0x000000ff02008985 */ /* 0x0003e4000c101d06 */
.L_x_514:
[----:B------:R-:W-:Y:S05]  /*11310*/  BSYNC B0 ;  /* 0x0000000000007941 */ /* 0x000fea0003800000 */
.L_x_513:
[----:B------:R-:W-:Y:S05]  /*11320*/  BRA.DIV ~URZ, `(.L_x_515) ;  /* 0x000031627f007947 */ /* 0x000fea000b800000 */
[----:B--2---:R-:W2:Y:S04]  /*11330*/  SHFL.IDX PT, R7, R7, 0x3, 0x181f ;  /* 0x00781f0007077f89 */ /* 0x004ea800000e0000 */
[----:B------:R1:W3:Y:S02]  /*11340*/  SHFL.IDX PT, R0, R9, 0x3, 0x181f ;  /* 0x00781f0009007f89 */ /* 0x0002e400000e0000 */
.L_x_541:
[----:B------:R-:W-:-:S04]  /*11350*/  IADD3 R6, R6, 0x60, RZ ;  /* 0x0000006006067810 */ /* 0x000fc80007ffe0ff */
[----:B------:R-:W-:-:S13]  /*11360*/  ISETP.GE.AND P0, PT, R6, R10, PT ;  /* 0x0000000a0600720c */ /* 0x000fda0003f06270 */
[----:B------:R-:W-:Y:S05]  /*11370*/  @P0 BRA `(.L_x_501) ;  /* 0x000000a000000947 */ /* 0x000fea0003800000 */
[----:B------:R-:W-:Y:S02]  /*11380*/  ISETP.GE.AND P1, PT, R228, c[0x0][0x3c8], PT ;  /* 0x0000f200e4007a0c */ /* 0x000fe40003f26270 */
[----:B------:R-:W-:Y:S02]  /*11390*/  ISETP.GE.AND P0, PT, R241, c[0x0][0x3c8], PT ;  /* 0x0000f200f1007a0c */ /* 0x000fe40003f06270 */
[----:B-1-34-:R-:W-:Y:S02]  /*113a0*/  SHF.R.S32.HI R9, RZ, 0x1f, R228 ;  /* 0x0000001fff097819 */ /* 0x01afe400000114e4 */
[----:B------:R-:W-:-:S07]  /*113b0*/  SHF.R.S32.HI R8, RZ, 0x1f, R241 ;  /* 0x0000001fff087819 */ /* 0x000fce00000114f1 */
[CC--:B------:R-:W-:Y:S02]  /*113c0*/  @!P1 LEA R4, P3, R228.reuse, R0.reuse, 0x1 ;  /* 0x00000000e4049211 */ /* 0x0c0fe400078608ff */
[C---:B------:R-:W-:Y:S02]  /*113d0*/  @!P0 LEA R2, P2, R241.reuse, R0, 0x1 ;  /* 0x00000000f1028211 */ /* 0x040fe400078408ff */
[-C--:B--2---:R-:W-:Y:S02]  /*113e0*/  @!P1 LEA.HI.X R5, R228, R7.reuse, R9, 0x1, P3 ;  /* 0x00000007e4059211 */ /* 0x084fe400018f0c09 */
[----:B------:R-:W-:-:S03]  /*113f0*/  @!P0 LEA.HI.X R3, R241, R7, R8, 0x1, P2 ;  /* 0x00000007f1038211 */ /* 0x000fc600010f0c08 */
[----:B------:R1:W-:Y:S04]  /*11400*/  @!P1 ST.E.128 [R4.64], RZ ;  /* 0x000000ff04009985 */ /* 0x0003e8000c101d06 */
[----:B------:R1:W-:Y:S02]  /*11410*/  @!P0 ST.E.128 [R2.64], RZ ;  /* 0x000000ff02008985 */ /* 0x0003e4000c101d06 */
.L_x_501:
[----:B------:R-:W-:Y:S05]  /*11420*/  BSYNC B1 ;  /* 0x0000000000017941 */ /* 0x000fea0003800000 */
.L_x_492:
[----:B---34-:R-:W3:Y:S02]  /*11430*/  LDL R0, [R1+0x74] ;  /* 0x0000740001007983 */ /* 0x018ee40000100800 */
[----:B---3--:R-:W-:-:S13]  /*11440*/  ISETP.NE.AND P0, PT, R0, RZ, PT ;  /* 0x000000ff0000720c */ /* 0x008fda0003f05270 */
[----:B------:R-:W-:Y:S01]  /*11450*/  @P0 WARPSYNC 0xffffffff ;  /* 0xffffffff00000948 */ /* 0x000fe20003800000 */
[----:B------:R-:W-:Y:S06]  /*11460*/  @P0 BAR.SYNC.DEFER_BLOCKING 0x5, 0x100 ;  /* 0x0144000000000b1d */ /* 0x000fec0000010000 */
[----:B------:R-:W3:Y:S04]  /*11470*/  @P0 LDS R0, [0x10100] ;  /* 0x01010000ff000984 */ /* 0x000ee80000000800 */
[----:B---3--:R3:W-:Y:S04]  /*11480*/  @P0 STL [R1+0x50], R0 ;  /* 0x0000500001000387 */ /* 0x0087e80000100800 */
[----:B------:R-:W-:Y:S06]  /*11490*/  @P0 BAR.ARV 0x4, 0x100 ;  /* 0x0104000000000b1d */ /* 0x000fec0000002000 */
[----:B------:R-:W-:Y:S05]  /*114a0*/  @P0 BRA `(.L_x_516) ;  /* 0x0000007000000947 */ /* 0x000fea0003800000 */
[----:B------:R-:W-:Y:S05]  /*114b0*/  BRA.DIV ~URZ, `(.L_x_517) ;  /* 0x000030a27f007947 */ /* 0x000fea000b800000 */
[----:B------:R4:W3:Y:S02]  /*114c0*/  SHFL.IDX PT, R29, R44, RZ, 0x1f ;  /* 0x00001fff2c1d7589 */ /* 0x0008e400000e0000 */
.L_x_542:
[----:B------:R-:W-:Y:S01]  /*114d0*/  WARPSYNC 0xffffffff ;  /* 0xffffffff00007948 */ /* 0x000fe20003800000 */
[----:B------:R-:W-:Y:S06]  /*114e0*/  BAR.SYNC.DEFER_BLOCKING 0x4, 0x100 ;  /* 0x0104000000007b1d */ /* 0x000fec0000010000 */
[----:B---3--:R3:W-:Y:S04]  /*114f0*/  STL [R1+0x50], R29 ;  /* 0x0000501d01007387 */ /* 0x0087e80000100800 */
[----:B------:R3:W-:Y:S04]  /*11500*/  @!P4 STS [0x10100], R44 ;  /* 0x0101002cff00c388 */ /* 0x0007e80000000800 */
[----:B------:R-:W-:Y:S06]  /*11510*/  BAR.ARV 0x5, 0x100 ;  /* 0x0144000000007b1d */ /* 0x000fec0000002000 */
.L_x_516:
[----:B---3--:R-:W3:Y:S02]  /*11520*/  LDL R0, [R1+0x50] ;  /* 0x0000500001007983 */ /* 0x008ee40000100800 */
[----:B---3--:R-:W-:-:S13]  /*11530*/  ISETP.GE.AND P0, PT, R0, c[0x0][0x538], PT ;  /* 0x00014e0000007a0c */ /* 0x008fda0003f06270 */
[----:B-12-4-:R-:W-:Y:S01]  /*11540*/  @P0 CALL.REL.NOINC `(.L_x_518) ;  /* 0x0000001000000944 */ /* 0x016fe20003c00000 */
[----:B------:R-:W-:Y:S05]  /*11550*/  BRA `(.L_x_519) ;  /* 0xfffef33000007947 */ /* 0x000fea000383ffff */
.L_x_518:
[----:B------:R-:W-:Y:S05]  /*11560*/  EXIT ;  /* 0x000000000000794d */ /* 0x000fea0003800000 */
.L_x_464:
[----:B------:R-:W-:Y:S01]  /*11570*/  IMAD.MOV.U32 R36, RZ, RZ, R0 ;  /* 0x000000ffff247224 */ /* 0x000fe200078e0000 */
[----:B------:R-:W-:Y:S01]  /*11580*/  MOV R3, RZ ;  /* 0x000000ff00037202 */ /* 0x000fe20000000f00 */
[----:B------:R-:W-:Y:S01]  /*11590*/  IMAD.MOV.U32 R29, RZ, RZ, 0x181f ;  /* 0x0000181fff1d7424 */ /* 0x000fe200078e00ff */
[----:B------:R-:W-:Y:S02]  /*115a0*/  MOV R2, 0x115c0 ;  /* 0x000115c000027802 */ /* 0x000fe40000000f00 */
[----:B------:R-:W-:Y:S05]  /*115b0*/  CALL.REL.NOINC `($__internal_1_$__cuda_sm70_shflsync_idx_p) ;  /* 0x0000306000007944 */ /* 0x000fea0003c00000 */
[----:B------:R-:W-:Y:S01]  /*115c0*/  MOV R5, R29 ;  /* 0x0000001d00057202 */ /* 0x000fe20000000f00 */
[----:B------:R-:W-:Y:S05]  /*115d0*/  BRA `(.L_x_520) ;  /* 0xffff215000007947 */ /* 0x000fea000383ffff */
.L_x_465:
[----:B------:R-:W-:Y:S01]  /*115e0*/  IMAD.MOV.U32 R36, RZ, RZ, R4 ;  /* 0x000000ffff247224 */ /* 0x000fe200078e0004 */
[----:B------:R-:W-:Y:S01]  /*115f0*/  MOV R3, RZ ;  /* 0x000000ff00037202 */ /* 0x000fe20000000f00 */
[----:B------:R-:W-:Y:S01]  /*11600*/  IMAD.MOV.U32 R29, RZ, RZ, 0x181f ;  /* 0x0000181fff1d7424 */ /* 0x000fe200078e00ff */
[----:B------:R-:W-:Y:S02]  /*11610*/  MOV R2, 0x11630 ;  /* 0x0001163000027802 */ /* 0x000fe40000000f00 */
[----:B-12---:R-:W-:Y:S05]  /*11620*/  CALL.REL.NOINC `($__internal_1_$__cuda_sm70_shflsync_idx_p) ;  /* 0x00002ff000007944 */ /* 0x006fea0003c00000 */
[----:B------:R-:W-:Y:S01]  /*11630*/  ISETP.GE.AND P2, PT, R228, c[0x0][0x1d4], PT ;  /* 0x00007500e4007a0c */ /* 0x000fe20003f46270 */
[----:B------:R-:W-:Y:S01]  /*11640*/  IMAD.MOV.U32 R36, RZ, RZ, R0 ;  /* 0x000000ffff247224 */ /* 0x000fe200078e0000 */
[----:B------:R-:W-:Y:S02]  /*11650*/  ISETP.GE.AND P0, PT, R241, c[0x0][0x1d4], PT ;  /* 0x00007500f1007a0c */ /* 0x000fe40003f06270 */
[----:B------:R-:W-:-:S02]  /*11660*/  IADD3 R6, P6, R29, R128, RZ ;  /* 0x000000801d067210 */ /* 0x000fc40007fde0ff */
[----:B------:R-:W-:Y:S01]  /*11670*/  IADD3 R2, P5, R29, R129, RZ ;  /* 0x000000811d027210 */ /* 0x000fe20007fbe0ff */
[----:B------:R-:W-:Y:S02]  /*11680*/  IMAD.MOV.U32 R29, RZ, RZ, 0x181f ;  /* 0x0000181fff1d7424 */ /* 0x000fe400078e00ff */
[C---:B------:R-:W-:Y:S02]  /*11690*/  IMAD.X R7, R5.reuse, 0x1, R68, P6 ;  /* 0x0000000105077824 */ /* 0x040fe400030e0644 */
[----:B------:R-:W-:Y:S01]  /*116a0*/  IMAD.X R3, R5, 0x1, R69, P5 ;  /* 0x0000000105037824 */ /* 0x000fe200028e0645 */
[----:B------:R-:W-:Y:S02]  /*116b0*/  SEL R5, RZ, 0x10, P0 ;  /* 0x00000010ff057807 */ /* 0x000fe40000000000 */
[----:B------:R-:W-:Y:S01]  /*116c0*/  @!PT LDS RZ, [RZ] ;  /* 0x00000000fffff984 */ /* 0x000fe20000000800 */
[----:B------:R-:W-:Y:S01]  /*116d0*/  @!PT LDS RZ, [RZ] ;  /* 0x00000000fffff984 */ /* 0x000fe20000000800 */
[----:B------:R-:W-:Y:S01]  /*116e0*/  @!PT LDS RZ, [RZ] ;  /* 0x00000000fffff984 */ /* 0x000fe20000000800 */
[----:B------:R1:W-:Y:S04]  /*116f0*/  LDGSTS.E.BYPASS.LTC128B.128 [R219+0x8100], [R6.64], !P2 ;  /* 0x0810000006db7fae */ /* 0x0003e8000d101d46 */
[----:B------:R2:W-:Y:S01]  /*11700*/  LDGSTS.E.BYPASS.LTC128B.128 [R219+0xc100], [R2.64], !P0 ;  /* 0x0c10000002db7fae */ /* 0x0005e2000c101d46 */
[----:B-1----:R-:W-:Y:S01]  /*11710*/  SEL R6, RZ, 0x10, P2 ;  /* 0x00000010ff067807 */ /* 0x002fe20001000000 */
[----:B--2---:R-:W-:Y:S01]  /*11720*/  IMAD.MOV.U32 R3, RZ, RZ, 0x1 ;  /* 0x00000001ff037424 */ /* 0x004fe200078e00ff */
[----:B------:R-:W-:-:S02]  /*11730*/  MOV R2, 0x11750 ;  /* 0x0001175000027802 */ /* 0x000fc40000000f00 */
[----:B------:R-:W-:Y:S05]  /*11740*/  CALL.REL.NOINC `($__internal_1_$__cuda_sm70_shflsync_idx_p) ;  /* 0x00002ed000007944 */ /* 0x000fea0003c00000 */
[----:B------:R-:W-:Y:S01]  /*11750*/  IMAD.MOV.U32 R7, RZ, RZ, R29 ;  /* 0x000000ffff077224 */ /* 0x000fe200078e001d */
[----:B------:R-:W-:Y:S01]  /*11760*/  MOV R3, 0x1 ;  /* 0x0000000100037802 */ /* 0x000fe20000000f00 */
[----:B------:R-:W-:Y:S01]  /*11770*/  IMAD.MOV.U32 R36, RZ, RZ, R4 ;  /* 0x000000ffff247224 */ /* 0x000fe200078e0004 */
[----:B------:R-:W-:-:S02]  /*11780*/  MOV R29, 0x181f ;  /* 0x0000181f001d7802 */ /* 0x000fc40000000f00 */
[----:B------:R-:W-:Y:S02]  /*11790*/  MOV R2, 0x117b0 ;  /* 0x000117b000027802 */ /* 0x000fe40000000f00 */
[----:B------:R-:W-:Y:S05]  /*117a0*/  CALL.REL.NOINC `($__internal_1_$__cuda_sm70_shflsync_idx_p) ;  /* 0x00002e7000007944 */ /* 0x000fea0003c00000 */
[----:B------:R-:W-:Y:S01]  /*117b0*/  IADD3 R8, -R6, 0x10, RZ ;  /* 0x0000001006087810 */ /* 0x000fe20007ffe1ff */
[----:B------:R-:W-:Y:S01]  /*117c0*/  IMAD.MOV.U32 R36, RZ, RZ, R0 ;  /* 0x000000ffff247224 */ /* 0x000fe200078e0000 */
[----:B------:R-:W-:Y:S02]  /*117d0*/  IADD3 R2, -R5, 0x10, RZ ;  /* 0x0000001005027810 */ /* 0x000fe40007ffe1ff */
[----:B------:R-:W-:Y:S02]  /*117e0*/  LOP3.LUT R8, R8, 0xf, RZ, 0xc0, !PT ;  /* 0x0000000f08087812 */ /* 0x000fe400078ec0ff */
[----:B------:R-:W-:Y:S02]  /*117f0*/  ISETP.NE.U32.AND P6, PT, R6, RZ, PT ;  /* 0x000000ff0600720c */ /* 0x000fe40003fc5070 */
[----:B------:R-:W-:Y:S02]  /*11800*/  IADD3 R8, P2, P0, R8, R29, R128 ;  /* 0x0000001d08087210 */ /* 0x000fe4000785e080 */
[----:B------:R-:W-:-:S02]  /*11810*/  LOP3.LUT R2, R2, 0xf, RZ, 0xc0, !PT ;  /* 0x0000000f02027812 */ /* 0x000fc400078ec0ff */
[----:B------:R-:W-:Y:S02]  /*11820*/  ISETP.NE.U32.AND P5, PT, R5, RZ, PT ;  /* 0x000000ff0500720c */ /* 0x000fe40003fa5070 */
[----:B------:R-:W-:Y:S02]  /*11830*/  IADD3.X R9, RZ, R7, R68, P2, P0 ;  /* 0x00000007ff097210 */ /* 0x000fe400017e0444 */
[----:B------:R-:W-:Y:S01]  /*11840*/  IADD3 R2, P2, P0, R2, R29, R129 ;  /* 0x0000001d02027210 */ /* 0x000fe2000785e081 */
[----:B------:R-:W-:Y:S02]  /*11850*/  IMAD.MOV.U32 R29, RZ, RZ, 0x181f ;  /* 0x0000181fff1d7424 */ /* 0x000fe400078e00ff */
[----:B------:R-:W-:Y:S01]  /*11860*/  @!PT LDS RZ, [RZ] ;  /* 0x00000000fffff984 */ /* 0x000fe20000000800 */
[----:B------:R-:W-:Y:S01]  /*11870*/  @!PT LDS RZ, [RZ] ;  /* 0x00000000fffff984 */ /* 0x000fe20000000800 */
[----:B------:R-:W-:Y:S01]  /*11880*/  @!PT LDS RZ, [RZ] ;  /* 0x00000000fffff984 */ /* 0x000fe20000000800 */
[----:B------:R1:W-:Y:S01]  /*11890*/  LDGSTS.E.BYPASS.LTC128B.128.ZFILL [R219+0x9100], [R8.64], P6 ;  /* 0x0910000008db7fae */ /* 0x0003e2000b141d46 */
[----:B------:R-:W-:-:S05]  /*118a0*/  IADD3.X R3, RZ, R7, R69, P2, P0 ;  /* 0x00000007ff037210 */ /* 0x000fca00017e0445 */
[----:B------:R2:W-:Y:S02]  /*118b0*/  LDGSTS.E.BYPASS.LTC128B.128.ZFILL [R219+0xd100], [R2.64], P5 ;  /* 0x0d10000002db7fae */ /* 0x0005e4000a941d46 */
[----:B--2---:R-:W-:Y:S01]  /*118c0*/  IMAD.MOV.U32 R3, RZ, RZ, 0x2 ;  /* 0x00000002ff037424 */ /* 0x004fe200078e00ff */
[----:B------:R-:W-:Y:S02]  /*118d0*/  MOV R2, 0x118f0 ;  /* 0x000118f000027802 */ /* 0x000fe40000000f00 */
[----:B-1----:R-:W-:Y:S05]  /*118e0*/  CALL.REL.NOINC `($__internal_1_$__cuda_sm70_shflsync_idx_p) ;  /* 0x00002d3000007944 */ /* 0x002fea0003c00000 */
[----:B------:R-:W-:Y:S01]  /*118f0*/  IMAD.MOV.U32 R7, RZ, RZ, R29 ;  /* 0x000000ffff077224 */ /* 0x000fe200078e001d */
[----:B------:R-:W-:Y:S01]  /*11900*/  MOV R3, 0x2 ;  /* 0x0000000200037802 */ /* 0x000fe20000000f00 */
[----:B------:R-:W-:Y:S01]  /*11910*/  IMAD.MOV.U32 R36, RZ, RZ, R4 ;  /* 0x000000ffff247224 */ /* 0x000fe200078e0004 */
[----:B------:R-:W-:Y:S02]  /*11920*/  MOV R29, 0x181f ;  /* 0x0000181f001d7802 */ /* 0x000fe40000000f00 */
[----:B------:R-:W-:Y:S02]  /*11930*/  MOV R2, 0x11950 ;  /* 0x0001195000027802 */ /* 0x000fe40000000f00 */
[----:B------:R-:W-:Y:S05]  /*11940*/  CALL.REL.NOINC `($__internal_1_$__cuda_sm70_shflsync_idx_p) ;  /* 0x00002cd000007944 */ /* 0x000fea0003c00000 */
[----:B------:R-:W-:Y:S01]  /*11950*/  IADD3 R8, -R6, 0x10, RZ ;  /* 0x0000001006087810 */ /* 0x000fe20007ffe1ff */
[----:B------:R-:W-:Y:S01]  /*11960*/  IMAD.MOV.U32 R36, RZ, RZ, R0 ;  /* 0x000000ffff247224 */ /* 0x000fe200078e0000 */
[----:B------:R-:W-:-:S02]  /*11970*/  IADD3 R2, -R5, 0x10, RZ ;  /* 0x0000001005027810 */ /* 0x000fc40007ffe1ff */
[----:B------:R-:W-:Y:S02]  /*11980*/  LOP3.LUT R8, R8, 0xf, RZ, 0xc0, !PT ;  /* 0x0000000f08087812 */ /* 0x000fe400078ec0ff */
[----:B------:R-:W-:Y:S02]  /*11990*/  ISETP.NE.U32.AND P6, PT, R6, RZ, PT ;  /* 0x000000ff0600720c */ /* 0x000fe40003fc5070 */
[----:B------:R-:W-:Y:S02]  /*119a0*/  IADD3 R8, P2, P0, R8, R29, R128 ;  /* 0x0000001d08087210 */ /* 0x000fe4000785e080 */
[----:B------:R-:W-:Y:S02]  /*119b0*/  LOP3.LUT R2, R2, 0xf, RZ, 0xc0, !PT ;  /* 0x0000000f02027812 */ /* 0x000fe400078ec0ff */
[----:B------:R-:W-:Y:S02]  /*119c0*/  ISETP.NE.U32.AND P5, PT, R5, RZ, PT ;  /* 0x000000ff0500720c */ /* 0x000fe40003fa5070 */
[----:B------:R-:W-:-:S02]  /*119d0*/  IADD3.X R9, RZ, R7, R68, P2, P0 ;  /* 0x00000007ff097210 */ /* 0x000fc400017e0444 */
        /* <DEDUP_REMOVED lines=17> */
[----:B------:R-:W-:Y:S01]  /*11af0*/  MOV R4, R29 ;  /* 0x0000001d00047202 */ /* 0x000fe20000000f00 */
[----:B------:R-:W-:Y:S05]  /*11b00*/  BRA `(.L_x_521) ;  /* 0xffff1e0000007947 */ /* 0x000fea000383ffff */
.L_x_466:
[----:B------:R-:W-:Y:S01]  /*11b10*/  IMAD.MOV.U32 R3, RZ, RZ, RZ ;  /* 0x000000ffff037224 */ /* 0x000fe200078e00ff */
[----:B------:R-:W-:-:S02]  /*11b20*/  MOV R29, 0x1c1f ;  /* 0x00001c1f001d7802 */ /* 0x000fc40000000f00 */
[----:B------:R-:W-:Y:S02]  /*11b30*/  MOV R2, 0x11b50 ;  /* 0x00011b5000027802 */ /* 0x000fe40000000f00 */
[----:B------:R-:W-:Y:S05]  /*11b40*/  CALL.REL.NOINC `($__internal_1_$__cuda_sm70_shflsync_idx_p) ;  /* 0x00002ad000007944 */ /* 0x000fea0003c00000 */
[----:B------:R-:W-:Y:S05]  /*11b50*/  BRA `(.L_x_522) ;  /* 0xffff1fa000007947 */ /* 0x000fea000383ffff */
.L_x_467:
[----:B------:R-:W-:Y:S01]  /*11b60*/  IMAD.MOV.U32 R3, RZ, RZ, 0x1 ;  /* 0x00000001ff037424 */ /* 0x000fe200078e00ff */
[----:B------:R-:W-:Y:S02]  /*11b70*/  MOV R29, 0x1c1f ;  /* 0x00001c1f001d7802 */ /* 0x000fe40000000f00 */
[----:B------:R-:W-:Y:S02]  /*11b80*/  MOV R2, 0x11ba0 ;  /* 0x00011ba000027802 */ /* 0x000fe40000000f00 */
[----:B-1----:R-:W-:Y:S05]  /*11b90*/  CALL.REL.NOINC `($__internal_1_$__cuda_sm70_shflsync_idx_p) ;  /* 0x00002a8000007944 */ /* 0x002fea0003c00000 */
[----:B------:R-:W-:Y:S01]  /*11ba0*/  IMAD.IADD R0, R4, 0x1, R29 ;  /* 0x0000000104007824 */ /* 0x000fe200078e021d */
[----:B------:R-:W-:-:S04]  /*11bb0*/  FMNMX.FTZ R2, R7, R10, !PT ;  /* 0x0000000a07027209 */ /* 0x000fc80007810000 */
[----:B------:R-:W-:Y:S02]  /*11bc0*/  IMNMX R0, R5, R0, PT ;  /* 0x0000000005007217 */ /* 0x000fe40003800200 */
[----:B------:R-:W-:Y:S02]  /*11bd0*/  FMNMX.FTZ R2, R11, R2, !PT ;  /* 0x000000020b027209 */ /* 0x000fe40007810000 */
[C---:B------:R-:W-:Y:S02]  /*11be0*/  ISETP.GT.AND P5, PT, R0.reuse, RZ, PT ;  /* 0x000000ff0000720c */ /* 0x040fe40003fa4270 */
[C---:B------:R-:W-:Y:S02]  /*11bf0*/  ISETP.GT.AND P2, PT, R0.reuse, 0x1, PT ;  /* 0x000000010000780c */ /* 0x040fe40003f44270 */
[----:B------:R-:W-:Y:S02]  /*11c00*/  ISETP.GT.AND P0, PT, R0, 0x8, PT ;  /* 0x000000080000780c */ /* 0x000fe40003f04270 */
[----:B------:R-:W-:-:S02]  /*11c10*/  FSEL R5, R126, -INF , P5 ;  /* 0xff8000007e057808 */ /* 0x000fc40002800000 */
[----:B------:R-:W-:Y:S02]  /*11c20*/  FSEL R6, R125, -INF , P2 ;  /* 0xff8000007d067808 */ /* 0x000fe40001000000 */
        /* <DEDUP_REMOVED lines=112> */
[----:B------:R-:W-:Y:S01]  /*12330*/  ISETP.GT.AND P2, PT, R0, 0x79, PT ;  /* 0x000000790000780c */ /* 0x000fe20003f44270 */
[----:B------:R-:W-:Y:S01]  /*12340*/  IMAD.MOV.U32 R0, RZ, RZ, 0x2 ;  /* 0x00000002ff007424 */ /* 0x000fe200078e00ff */
[----:B------:R-:W-:-:S02]  /*12350*/  FSEL R175, R19, -INF , P0 ;  /* 0xff80000013af7808 */ /* 0x000fc40000000000 */
[----:B------:R-:W-:Y:S02]  /*12360*/  FMNMX.FTZ R8, R173, R8, !PT ;  /* 0x00000008ad087209 */ /* 0x000fe40007810000 */
[----:B------:R-:W-:Y:S02]  /*12370*/  FMNMX.FTZ R68, R203, R68, !PT ;  /* 0x00000044cb447209 */ /* 0x000fe40007810000 */
[----:B------:R-:W-:Y:S02]  /*12380*/  FSEL R174, R18, -INF , P2 ;  /* 0xff80000012ae7808 */ /* 0x000fe40001000000 */
[----:B------:R-:W-:Y:S01]  /*12390*/  FMNMX.FTZ R8, R175, R8, !PT ;  /* 0x00000008af087209 */ /* 0x000fe20007810000 */
[----:B------:R-:W-:Y:S01]  /*123a0*/  IMAD.MOV.U32 R4, RZ, RZ, R68 ;  /* 0x000000ffff047224 */ /* 0x000fe200078e0044 */
[----:B------:R-:W-:Y:S02]  /*123b0*/  MOV R2, 0x123e0 ;  /* 0x000123e000027802 */ /* 0x000fe40000000f00 */
[----:B------:R-:W-:-:S02]  /*123c0*/  FMNMX.FTZ R8, R174, R8, !PT ;  /* 0x00000008ae087209 */ /* 0x000fc40007810000 */
[----:B------:R-:W-:Y:S05]  /*123d0*/  CALL.REL.NOINC `($__internal_0_$__cuda_sm70_shflsync_bfly_p) ;  /* 0x000021e000007944 */ /* 0x000fea0003c00000 */
[----:B------:R-:W-:Y:S01]  /*123e0*/  FMNMX.FTZ R68, R68, R0, !PT ;  /* 0x0000000044447209 */ /* 0x000fe20007810000 */
[----:B------:R-:W-:Y:S01]  /*123f0*/  IMAD.MOV.U32 R0, RZ, RZ, 0x1 ;  /* 0x00000001ff007424 */ /* 0x000fe200078e00ff */
[----:B------:R-:W-:-:S03]  /*12400*/  MOV R2, 0x12430 ;  /* 0x0001243000027802 */ /* 0x000fc60000000f00 */
[----:B------:R-:W-:Y:S02]  /*12410*/  IMAD.MOV.U32 R4, RZ, RZ, R68 ;  /* 0x000000ffff047224 */ /* 0x000fe400078e0044 */
[----:B------:R-:W-:Y:S05]  /*12420*/  CALL.REL.NOINC `($__internal_0_$__cuda_sm70_shflsync_bfly_p) ;  /* 0x0000219000007944 */ /* 0x000fea0003c00000 */
[----:B------:R-:W-:Y:S01]  /*12430*/  FMNMX.FTZ R68, R68, R0, !PT ;  /* 0x0000000044447209 */ /* 0x000fe20007810000 */
[----:B------:R-:W-:Y:S01]  /*12440*/  IMAD.MOV.U32 R4, RZ, RZ, R8 ;  /* 0x000000ffff047224 */ /* 0x000fe200078e0008 */
[----:B------:R-:W-:Y:S01]  /*12450*/  MOV R2, 0x12480 ;  /* 0x0001248000027802 */ /* 0x000fe20000000f00 */
[----:B------:R-:W-:Y:S02]  /*12460*/  IMAD.MOV.U32 R0, RZ, RZ, 0x2 ;  /* 0x00000002ff007424 */ /* 0x000fe400078e00ff */
[----:B------:R-:W-:Y:S05]  /*12470*/  CALL.REL.NOINC `($__internal_0_$__cuda_sm70_shflsync_bfly_p) ;  /* 0x0000214000007944 */ /* 0x000fea0003c00000 */
[----:B------:R-:W-:Y:S01]  /*12480*/  FMNMX.FTZ R8, R8, R0, !PT ;  /* 0x0000000008087209 */ /* 0x000fe20007810000 */
[----:B------:R-:W-:Y:S01]  /*12490*/  IMAD.MOV.U32 R0, RZ, RZ, 0x1 ;  /* 0x00000001ff007424 */ /* 0x000fe200078e00ff */
[----:B------:R-:W-:-:S03]  /*124a0*/  MOV R2, 0x124d0 ;  /* 0x000124d000027802 */ /* 0x000fc60000000f00 */
[----:B------:R-:W-:Y:S02]  /*124b0*/  IMAD.MOV.U32 R4, RZ, RZ, R8 ;  /* 0x000000ffff047224 */ /* 0x000fe400078e0008 */
[----:B------:R-:W-:Y:S05]  /*124c0*/  CALL.REL.NOINC `($__internal_0_$__cuda_sm70_shflsync_bfly_p) ;  /* 0x000020f000007944 */ /* 0x000fea0003c00000 */
[----:B------:R-:W-:Y:S01]  /*124d0*/  MOV R3, R0 ;  /* 0x0000000000037202 */ /* 0x000fe20000000f00 */
[----:B------:R-:W-:Y:S05]  /*124e0*/  BRA `(.L_x_523) ;  /* 0xffff22c000007947 */ /* 0x000fea000383ffff */
.L_x_471:
[----:B------:R-:W-:Y:S01]  /*124f0*/  MOV R3, RZ ;  /* 0x000000ff00037202 */ /* 0x000fe20000000f00 */
[----:B------:R-:W-:Y:S01]  /*12500*/  IMAD.MOV.U32 R36, RZ, RZ, R0 ;  /* 0x000000ffff247224 */ /* 0x000fe200078e0000 */
[----:B------:R-:W-:Y:S01]  /*12510*/  MOV R2, 0x12540 ;  /* 0x0001254000027802 */ /* 0x000fe20000000f00 */
[----:B------:R-:W-:Y:S02]  /*12520*/  IMAD.MOV.U32 R29, RZ, RZ, 0x181f ;  /* 0x0000181fff1d7424 */ /* 0x000fe400078e00ff */
[----:B--2---:R-:W-:Y:S05]  /*12530*/  CALL.REL.NOINC `($__internal_1_$__cuda_sm70_shflsync_idx_p) ;  /* 0x000020e000007944 */ /* 0x004fea0003c00000 */
[----:B------:R-:W-:Y:S01]  /*12540*/  MOV R7, R29 ;  /* 0x0000001d00077202 */ /* 0x000fe20000000f00 */
[----:B------:R-:W-:-:S05]  /*12550*/  BRA `(.L_x_524) ;  /* 0xffff412000007947 */ /* 0x000fca000383ffff */
.L_x_472:
[----:B------:R-:W-:Y:S01]  /*12560*/  MOV R3, RZ ;  /* 0x000000ff00037202 */ /* 0x000fe20000000f00 */
[----:B------:R-:W-:Y:S01]  /*12570*/  IMAD.MOV.U32 R36, RZ, RZ, R4 ;  /* 0x000000ffff247224 */ /* 0x000fe200078e0004 */
[----:B------:R-:W-:Y:S01]  /*12580*/  MOV R2, 0x125b0 ;  /* 0x000125b000027802 */ /* 0x000fe20000000f00 */
[----:B------:R-:W-:Y:S02]  /*12590*/  IMAD.MOV.U32 R29, RZ, RZ, 0x181f ;  /* 0x0000181fff1d7424 */ /* 0x000fe400078e00ff */
[----:B-123--:R-:W-:Y:S05]  /*125a0*/  CALL.REL.NOINC `($__internal_1_$__cuda_sm70_shflsync_idx_p) ;  /* 0x0000207000007944 */ /* 0x00efea0003c00000 */
[----:B------:R-:W-:Y:S01]  /*125b0*/  ISETP.GE.AND P5, PT, R228, c[0x0][0x1d4], PT ;  /* 0x00007500e4007a0c */ /* 0x000fe20003fa6270 */
[----:B------:R-:W-:Y:S01]  /*125c0*/  IMAD.MOV.U32 R36, RZ, RZ, R0 ;  /* 0x000000ffff247224 */ /* 0x000fe200078e0000 */
[----:B------:R-:W-:Y:S02]  /*125d0*/  IADD3 R12, P2, R29, R28, RZ ;  /* 0x0000001c1d0c7210 */ /* 0x000fe40007f5e0ff */
[----:B------:R-:W-:Y:S03]  /*125e0*/  ISETP.GE.AND P0, PT, R241, c[0x0][0x1d4], PT ;  /* 0x00007500f1007a0c */ /* 0x000fe60003f06270 */
[----:B------:R-:W-:Y:S01]  /*125f0*/  IMAD.X R13, R7, 0x1, R5, P2 ;  /* 0x00000001070d7824 */ /* 0x000fe200010e0605 */
[----:B------:R-:W-:Y:S01]  /*12600*/  IADD3 R2, P2, R29, R30, RZ ;  /* 0x0000001e1d027210 */ /* 0x000fe20007f5e0ff */
[----:B------:R-:W-:Y:S04]  /*12610*/  IMAD.MOV.U32 R29, RZ, RZ, 0x181f ;  /* 0x0000181fff1d7424 */ /* 0x000fe800078e00ff */
[----:B------:R-:W-:Y:S01]  /*12620*/  @!PT LDS RZ, [RZ] ;  /* 0x00000000fffff984 */ /* 0x000fe20000000800 */
[----:B------:R-:W-:Y:S01]  /*12630*/  @!PT LDS RZ, [RZ] ;  /* 0x00000000fffff984 */ /* 0x000fe20000000800 */
[----:B------:R-:W-:Y:S01]  /*12640*/  @!PT LDS RZ, [RZ] ;  /* 0x00000000fffff984 */ /* 0x000fe20000000800 */
[----:B------:R1:W-:Y:S01]  /*12650*/  LDGSTS.E.BYPASS.LTC128B.128 [R219+0x100], [R12.64], !P5 ;  /* 0x001000000cdb7fae */ /* 0x0003e2000e901d46 */
[----:B------:R-:W-:Y:S01]  /*12660*/  IMAD.X R3, R7, 0x1, R6, P2 ;  /* 0x0000000107037824 */ /* 0x000fe200010e0606 */
[----:B------:R-:W-:Y:S04]  /*12670*/  SEL R7, RZ, 0x10, P0 ;  /* 0x00000010ff077807 */ /* 0x000fe80000000000 */
[----:B------:R2:W-:Y:S01]  /*12680*/  LDGSTS.E.BYPASS.LTC128B.128 [R219+0x4100], [R2.64], !P0 ;  /* 0x0410000002db7fae */ /* 0x0005e2000c101d46 */
[----:B-1----:R-:W-:Y:S02]  /*12690*/  SEL R12, RZ, 0x10, P5 ;  /* 0x00000010ff0c7807 */ /* 0x002fe40002800000 */
[----:B--2---:R-:W-:Y:S01]  /*126a0*/  MOV R2, 0x126d0 ;  /* 0x000126d000027802 */ /* 0x004fe20000000f00 */
[----:B------:R-:W-:Y:S02]  /*126b0*/  IMAD.MOV.U32 R3, RZ, RZ, 0x1 ;  /* 0x00000001ff037424 */ /* 0x000fe400078e00ff */
[----:B------:R-:W-:Y:S05]  /*126c0*/  CALL.REL.NOINC `($__internal_1_$__cuda_sm70_shflsync_idx_p) ;  /* 0x00001f5000007944 */ /* 0x000fea0003c00000 */
[----:B------:R-:W-:Y:S01]  /*126d0*/  MOV R3, 0x1 ;  /* 0x0000000100037802 */ /* 0x000fe20000000f00 */
[----:B------:R-:W-:Y:S01]  /*126e0*/  IMAD.MOV.U32 R13, RZ, RZ, R29 ;  /* 0x000000ffff0d7224 */ /* 0x000fe200078e001d */
[----:B------:R-:W-:Y:S01]  /*126f0*/  MOV R29, 0x181f ;  /* 0x0000181f001d7802 */ /* 0x000fe20000000f00 */
[----:B------:R-:W-:Y:S01]  /*12700*/  IMAD.MOV.U32 R36, RZ, RZ, R4 ;  /* 0x000000ffff247224 */ /* 0x000fe200078e0004 */
[----:B------:R-:W-:Y:S02]  /*12710*/  MOV R2, 0x12730 ;  /* 0x0001273000027802 */ /* 0x000fe40000000f00 */
[----:B------:R-:W-:Y:S05]  /*12720*/  CALL.REL.NOINC `($__internal_1_$__cuda_sm70_shflsync_idx_p) ;  /* 0x00001ef000007944 */ /* 0x000fea0003c00000 */
[C---:B------:R-:W-:Y:S01]  /*12730*/  IADD3 R2, -R12.reuse, 0x10, RZ ;  /* 0x000000100c027810 */ /* 0x040fe20007ffe1ff */
[----:B------:R-:W-:Y:S01]  /*12740*/  IMAD.MOV.U32 R36, RZ, RZ, R0 ;  /* 0x000000ffff247224 */ /* 0x000fe200078e0000 */
[----:B------:R-:W-:Y:S02]  /*12750*/  ISETP.NE.U32.AND P5, PT, R12, RZ, PT ;  /* 0x000000ff0c00720c */ /* 0x000fe40003fa5070 */
[----:B------:R-:W-:Y:S04]  /*12760*/  LOP3.LUT R2, R2, 0xf, RZ, 0xc0, !PT ;  /* 0x0000000f02027812 */ /* 0x000fe800078ec0ff */
[----:B------:R-:W-:Y:S04]  /*12770*/  IADD3 R2, P2, P0, R2, R29, R28 ;  /* 0x0000001d02027210 */ /* 0x000fe8000785e01c */
[----:B------:R-:W-:Y:S05]  /*12780*/  IADD3.X R3, RZ, R13, R5, P2, P0 ;  /* 0x0000000dff037210 */ /* 0x000fea00017e0405 */
[----:B------:R-:W-:Y:S01]  /*12790*/  @!PT LDS RZ, [RZ] ;  /* 0x00000000fffff984 */ /* 0x000fe20000000800 */
[----:B------:R-:W-:Y:S01]  /*127a0*/  @!PT LDS RZ, [RZ] ;  /* 0x00000000fffff984 */ /* 0x000fe20000000800 */
[----:B------:R-:W-:Y:S01]  /*127b0*/  @!PT LDS RZ, [RZ] ;  /* 0x00000000fffff984 */ /* 0x000fe20000000800 */
[----:B------:R1:W-:Y:S01]  /*127c0*/  LDGSTS.E.BYPASS.LTC128B.128.ZFILL [R219+0x1100], [R2.64], P5 ;  /* 0x0110000002db7fae */ /* 0x0003e2000a941d46 */
[C---:B------:R-:W-:Y:S02]  /*127d0*/  ISETP.NE.U32.AND P5, PT, R7.reuse, RZ, PT ;  /* 0x000000ff0700720c */ /* 0x040fe40003fa5070 */
[----:B-1----:R-:W-:Y:S04]  /*127e0*/  IADD3 R2, -R7, 0x10, RZ ;  /* 0x0000001007027810 */ /* 0x002fe80007ffe1ff */
[----:B------:R-:W-:Y:S04]  /*127f0*/  LOP3.LUT R2, R2, 0xf, RZ, 0xc0, !PT ;  /* 0x0000000f02027812 */ /* 0x000fe800078ec0ff */
[----:B------:R-:W-:Y:S01]  /*12800*/  IADD3 R2, P2, P0, R2, R29, R30 ;  /* 0x0000001d02027210 */ /* 0x000fe2000785e01e */
[----:B------:R-:W-:Y:S03]  /*12810*/  IMAD.MOV.U32 R29, RZ, RZ, 0x181f ;  /* 0x0000181fff1d7424 */ /* 0x000fe600078e00ff */
[----:B------:R-:W-:Y:S05]  /*12820*/  IADD3.X R3, RZ, R13, R6, P2, P0 ;  /* 0x0000000dff037210 */ /* 0x000fea00017e0406 */
[----:B------:R1:W-:Y:S02]  /*12830*/  LDGSTS.E.BYPASS.LTC128B.128.ZFILL [R219+0x5100], [R2.64], P5 ;  /* 0x0510000002db7fae */ /* 0x0003e4000a941d46 */
[----:B-1----:R-:W-:Y:S01]  /*12840*/  MOV R2, 0x12870 ;  /* 0x0001287000027802 */ /* 0x002fe20000000f00 */
[----:B------:R-:W-:Y:S03]  /*12850*/  IMAD.MOV.U32 R3, RZ, RZ, 0x2 ;  /* 0x00000002ff037424 */ /* 0x000fe600078e00ff */
        /* <DEDUP_REMOVED lines=33> */
[----:B------:R-:W-:Y:S01]  /*12a70*/  MOV R0, R29 ;  /* 0x0000001d00007202 */ /* 0x000fe20000000f00 */
[----:B------:R-:W-:-:S05]  /*12a80*/  BRA `(.L_x_525) ;  /* 0xffff3dd000007947 */ /* 0x000fca000383ffff */
.L_x_475:
[----:B------:R-:W-:Y:S01]  /*12a90*/  MOV R3, RZ ;  /* 0x000000ff00037202 */ /* 0x000fe20000000f00 */
[----:B------:R-:W-:Y:S01]  /*12aa0*/  IMAD.MOV.U32 R36, RZ, RZ, R0 ;  /* 0x000000ffff247224 */ /* 0x000fe200078e0000 */
[----:B------:R-:W-:Y:S01]  /*12ab0*/  MOV R2, 0x12ae0 ;  /* 0x00012ae000027802 */ /* 0x000fe20000000f00 */
[----:B------:R-:W-:Y:S02]  /*12ac0*/  IMAD.MOV.U32 R29, RZ, RZ, 0x181f ;  /* 0x0000181fff1d7424 */ /* 0x000fe400078e00ff */
[----:B-1----:R-:W-:Y:S05]  /*12ad0*/  CALL.REL.NOINC `($__internal_1_$__cuda_sm70_shflsync_idx_p) ;  /* 0x00001b4000007944 */ /* 0x002fea0003c00000 */
[----:B------:R-:W-:Y:S01]  /*12ae0*/  MOV R7, R29 ;  /* 0x0000001d00077202 */ /* 0x000fe20000000f00 */
[----:B------:R-:W-:-:S05]  /*12af0*/  BRA `(.L_x_526) ;  /* 0xffff545000007947 */ /* 0x000fca000383ffff */
.L_x_476:
        /* <DEDUP_REMOVED lines=83> */
.L_x_477:
[----:B------:R-:W-:Y:S01]  /*13030*/  MOV R3, RZ ;  /* 0x000000ff00037202 */ /* 0x000fe20000000f00 */
[----:B------:R-:W-:Y:S01]  /*13040*/  IMAD.MOV.U32 R36, RZ, RZ, R4 ;  /* 0x000000ffff247224 */ /* 0x000fe200078e0004 */
[----:B------:R-:W-:Y:S01]  /*13050*/  MOV R2, 0x13080 ;  /* 0x0001308000027802 */ /* 0x000fe20000000f00 */
[----:B------:R-:W-:Y:S02]  /*13060*/  IMAD.MOV.U32 R29, RZ, RZ, 0x1c1f ;  /* 0x00001c1fff1d7424 */ /* 0x000fe400078e00ff */
[----:B------:R-:W-:Y:S05]  /*13070*/  CALL.REL.NOINC `($__internal_1_$__cuda_sm70_shflsync_idx_p) ;  /* 0x000015a000007944 */ /* 0x000fea0003c00000 */
[----:B------:R-:W-:Y:S01]  /*13080*/  MOV R0, R29 ;  /* 0x0000001d00007202 */ /* 0x000fe20000000f00 */
[----:B------:R-:W-:-:S05]  /*13090*/  BRA `(.L_x_528) ;  /* 0xffff528000007947 */ /* 0x000fca000383ffff */
.L_x_478:
[----:B------:R-:W-:Y:S01]  /*130a0*/  MOV R3, 0x1 ;  /* 0x0000000100037802 */ /* 0x000fe20000000f00 */
[----:B------:R-:W-:Y:S01]  /*130b0*/  IMAD.MOV.U32 R36, RZ, RZ, R4 ;  /* 0x000000ffff247224 */ /* 0x000fe200078e0004 */
[----:B------:R-:W-:Y:S01]  /*130c0*/  MOV R2, 0x130f0 ;  /* 0x000130f000027802 */ /* 0x000fe20000000f00 */
[----:B------:R-:W-:Y:S02]  /*130d0*/  IMAD.MOV.U32 R29, RZ, RZ, 0x1c1f ;  /* 0x00001c1fff1d7424 */ /* 0x000fe400078e00ff */
[----:B-1----:R-:W-:Y:S05]  /*130e0*/  CALL.REL.NOINC `($__internal_1_$__cuda_sm70_shflsync_idx_p) ;  /* 0x0000153000007944 */ /* 0x002fea0003c00000 */
[----:B------:R-:W-:Y:S01]  /*130f0*/  FMNMX.FTZ R0, R6, R69, !PT ;  /* 0x0000004506007209 */ /* 0x000fe20007810000 */
[----:B------:R-:W-:Y:S03]  /*13100*/  IMAD.IADD R5, R5, 0x1, R29 ;  /* 0x0000000105057824 */ /* 0x000fe600078e021d */
[----:B------:R-:W-:Y:S02]  /*13110*/  FMNMX.FTZ R0, R8, R0, !PT ;  /* 0x0000000008007209 */ /* 0x000fe40007810000 */
[C---:B------:R-:W-:Y:S02]  /*13120*/  ISETP.GT.AND P6, PT, R5.reuse, RZ, PT ;  /* 0x000000ff0500720c */ /* 0x040fe40003fc4270 */
[----:B------:R-:W-:Y:S02]  /*13130*/  ISETP.GT.AND P5, PT, R5, 0x1, PT ;  /* 0x000000010500780c */ /* 0x000fe40003fa4270 */
[----:B------:R-:W-:Y:S02]  /*13140*/  FSEL R7, R169, -INF , P6 ;  /* 0xff800000a9077808 */ /* 0x000fe40003000000 */
        /* <DEDUP_REMOVED lines=107> */
[C---:B------:R-:W-:Y:S02]  /*13800*/  ISETP.GT.AND P2, PT, R5.reuse, 0x78, PT ;  /* 0x000000780500780c */ /* 0x040fe40003f44270 */
[----:B------:R-:W-:Y:S02]  /*13810*/  ISETP.GT.AND P0, PT, R5, 0x79, PT ;  /* 0x000000790500780c */ /* 0x000fe40003f04270 */
[----:B------:R-:W-:Y:S02]  /*13820*/  FMNMX.FTZ R0, R234, R0, !PT ;  /* 0x00000000ea007209 */ /* 0x000fe40007810000 */
[----:B------:R-:W-:Y:S02]  /*13830*/  FSEL R230, R62, -INF , P6 ;  /* 0xff8000003ee67808 */ /* 0x000fe40003000000 */
[----:B------:R-:W-:Y:S02]  /*13840*/  FMNMX.FTZ R5, R224, R2, !PT ;  /* 0x00000002e0057209 */ /* 0x000fe40007810000 */
[----:B------:R-:W-:Y:S01]  /*13850*/  FMNMX.FTZ R4, R238, R0, !PT ;  /* 0x00000000ee047209 */ /* 0x000fe20007810000 */
[----:B------:R-:W-:Y:S01]  /*13860*/  IMAD.MOV.U32 R0, RZ, RZ, 0x2 ;  /* 0x00000002ff007424 */ /* 0x000fe200078e00ff */
[----:B------:R-:W-:Y:S02]  /*13870*/  FSEL R229, R63, -INF , P5 ;  /* 0xff8000003fe57808 */ /* 0x000fe40002800000 */
[----:B------:R-:W-:Y:S02]  /*13880*/  FMNMX.FTZ R5, R230, R5, !PT ;  /* 0x00000005e6057209 */ /* 0x000fe40007810000 */
[----:B------:R-:W-:Y:S02]  /*13890*/  FMNMX.FTZ R4, R237, R4, !PT ;  /* 0x00000004ed047209 */ /* 0x000fe40007810000 */
[----:B------:R-:W-:Y:S02]  /*138a0*/  FSEL R227, R66, -INF , P2 ;  /* 0xff80000042e37808 */ /* 0x000fe40001000000 */
[----:B------:R-:W-:Y:S02]  /*138b0*/  FMNMX.FTZ R5, R229, R5, !PT ;  /* 0x00000005e5057209 */ /* 0x000fe40007810000 */
[----:B------:R-:W-:Y:S02]  /*138c0*/  FMNMX.FTZ R4, R236, R4, !PT ;  /* 0x00000004ec047209 */ /* 0x000fe40007810000 */
[----:B------:R-:W-:Y:S02]  /*138d0*/  FSEL R225, R67, -INF , P0 ;  /* 0xff80000043e17808 */ /* 0x000fe40000000000 */
[----:B------:R-:W-:Y:S02]  /*138e0*/  FMNMX.FTZ R5, R227, R5, !PT ;  /* 0x00000005e3057209 */ /* 0x000fe40007810000 */
[----:B------:R-:W-:Y:S02]  /*138f0*/  FMNMX.FTZ R4, R235, R4, !PT ;  /* 0x00000004eb047209 */ /* 0x000fe40007810000 */
[----:B------:R-:W-:Y:S02]  /*13900*/  FMNMX.FTZ R5, R225, R5, !PT ;  /* 0x00000005e1057209 */ /* 0x000fe40007810000 */
[----:B------:R-:W-:Y:S02]  /*13910*/  MOV R2, 0x13930 ;  /* 0x0001393000027802 */ /* 0x000fe40000000f00 */
[----:B------:R-:W-:Y:S05]  /*13920*/  CALL.REL.NOINC `($__internal_0_$__cuda_sm70_shflsync_bfly_p) ;  /* 0x00000c9000007944 */ /* 0x000fea0003c00000 */
[----:B------:R-:W-:Y:S01]  /*13930*/  FMNMX.FTZ R4, R4, R0, !PT ;  /* 0x0000000004047209 */ /* 0x000fe20007810000 */
[----:B------:R-:W-:Y:S01]  /*13940*/  IMAD.MOV.U32 R0, RZ, RZ, 0x1 ;  /* 0x00000001ff007424 */ /* 0x000fe200078e00ff */
[----:B------:R-:W-:Y:S02]  /*13950*/  MOV R2, 0x13970 ;  /* 0x0001397000027802 */ /* 0x000fe40000000f00 */
        /* <DEDUP_REMOVED lines=8> */
[----:B------:R-:W-:Y:S02]  /*139e0*/  MOV R2, 0x13a00 ;  /* 0x00013a0000027802 */ /* 0x000fe40000000f00 */
[----:B------:R-:W-:Y:S05]  /*139f0*/  CALL.REL.NOINC `($__internal_0_$__cuda_sm70_shflsync_bfly_p) ;  /* 0x00000bc000007944 */ /* 0x000fea0003c00000 */
[----:B------:R-:W-:-:S05]  /*13a00*/  BRA `(.L_x_529) ;  /* 0xffff55c000007947 */ /* 0x000fca000383ffff */
.L_x_481:
[----:B-1--4-:R-:W-:Y:S01]  /*13a10*/  MOV R29, 0x181f ;  /* 0x0000181f001d7802 */ /* 0x012fe20000000f00 */
[----:B------:R-:W-:Y:S01]  /*13a20*/  IMAD.MOV.U32 R3, RZ, RZ, RZ ;  /* 0x000000ffff037224 */ /* 0x000fe200078e00ff */
[----:B------:R-:W-:Y:S02]  /*13a30*/  MOV R2, 0x13a50 ;  /* 0x00013a5000027802 */ /* 0x000fe40000000f00 */
[----:B------:R-:W-:Y:S05]  /*13a40*/  CALL.REL.NOINC `($__internal_1_$__cuda_sm70_shflsync_idx_p) ;  /* 0x00000bd000007944 */ /* 0x000fea0003c00000 */
[----:B------:R-:W-:-:S05]  /*13a50*/  BRA `(.L_x_530) ;  /* 0xffff791000007947 */ /* 0x000fca000383ffff */
.L_x_484:
[----:B------:R-:W-:Y:S01]  /*13a60*/  MOV R3, RZ ;  /* 0x000000ff00037202 */ /* 0x000fe20000000f00 */
[----:B------:R-:W-:Y:S01]  /*13a70*/  IMAD.MOV.U32 R36, RZ, RZ, R0 ;  /* 0x000000ffff247224 */ /* 0x000fe200078e0000 */
[----:B------:R-:W-:Y:S01]  /*13a80*/  MOV R2, 0x13ab0 ;  /* 0x00013ab000027802 */ /* 0x000fe20000000f00 */
[----:B------:R-:W-:Y:S02]  /*13a90*/  IMAD.MOV.U32 R29, RZ, RZ, 0x181f ;  /* 0x0000181fff1d7424 */ /* 0x000fe400078e00ff */
[----:B-1----:R-:W-:Y:S05]  /*13aa0*/  CALL.REL.NOINC `($__internal_1_$__cuda_sm70_shflsync_idx_p) ;  /* 0x00000b7000007944 */ /* 0x002fea0003c00000 */
[----:B------:R-:W-:Y:S01]  /*13ab0*/  MOV R7, R29 ;  /* 0x0000001d00077202 */ /* 0x000fe20000000f00 */
[----:B------:R-:W-:-:S05]  /*13ac0*/  BRA `(.L_x_531) ;  /* 0xffff912000007947 */ /* 0x000fca000383ffff */
.L_x_485:
[----:B------:R-:W-:Y:S01]  /*13ad0*/  MOV R3, RZ ;  /* 0x000000ff00037202 */ /* 0x000fe20000000f00 */
[----:B------:R-:W-:Y:S01]  /*13ae0*/  IMAD.MOV.U32 R36, RZ, RZ, R4 ;  /* 0x000000ffff247224 */ /* 0x000fe200078e0004 */
[----:B------:R-:W-:Y:S01]  /*13af0*/  MOV R2, 0x13b20 ;  /* 0x00013b2000027802 */ /* 0x000fe20000000f00 */
[----:B------:R-:W-:Y:S02]  /*13b00*/  IMAD.MOV.U32 R29, RZ, RZ, 0x181f ;  /* 0x0000181fff1d7424 */ /* 0x000fe400078e00ff */
[----:B-123--:R-:W-:Y:S05]  /*13b10*/  CALL.REL.NOINC `($__internal_1_$__cuda_sm70_shflsync_idx_p) ;  /* 0x00000b0000007944 */ /* 0x00efea0003c00000 */
[C---:B------:R-:W-:Y:S01]  /*13b20*/  IADD3 R8, -R218.reuse, 0x10, RZ ;  /* 0x00000010da087810 */ /* 0x040fe20007ffe1ff */
[----:B------:R-:W-:Y:S01]  /*13b30*/  IMAD.MOV.U32 R36, RZ, RZ, R0 ;  /* 0x000000ffff247224 */ /* 0x000fe200078e0000 */
[----:B------:R-:W-:Y:S02]  /*13b40*/  ISETP.NE.U32.AND P0, PT, R218, RZ, PT ;  /* 0x000000ffda00720c */ /* 0x000fe40003f05070 */
[----:B------:R-:W-:Y:S04]  /*13b50*/  LOP3.LUT R8, R8, 0xf, RZ, 0xc0, !PT ;  /* 0x0000000f08087812 */ /* 0x000fe800078ec0ff */
[----:B------:R-:W-:Y:S04]  /*13b60*/  IADD3 R8, P5, P4, R8, R29, R17 ;  /* 0x0000001d08087210 */ /* 0x000fe80007cbe011 */
[----:B------:R-:W-:Y:S02]  /*13b70*/  IADD3.X R9, RZ, R7, R5, P5, P4 ;  /* 0x00000007ff097210 */ /* 0x000fe40002fe8405 */
[----:B------:R-:W-:Y:S01]  /*13b80*/  IADD3 R2, P4, R29, R18, RZ ;  /* 0x000000121d027210 */ /* 0x000fe20007f9e0ff */
[----:B------:R-:W-:Y:S02]  /*13b90*/  IMAD.MOV.U32 R29, RZ, RZ, 0x181f ;  /* 0x0000181fff1d7424 */ /* 0x000fe400078e00ff */
[----:B------:R-:W-:Y:S01]  /*13ba0*/  @!PT LDS RZ, [RZ] ;  /* 0x00000000fffff984 */ /* 0x000fe20000000800 */
[----:B------:R-:W-:Y:S01]  /*13bb0*/  @!PT LDS RZ, [RZ] ;  /* 0x00000000fffff984 */ /* 0x000fe20000000800 */
[----:B------:R-:W-:Y:S01]  /*13bc0*/  @!PT LDS RZ, [RZ] ;  /* 0x00000000fffff984 */ /* 0x000fe20000000800 */
[----:B------:R1:W-:Y:S02]  /*13bd0*/  LDGSTS.E.BYPASS.LTC128B.128.ZFILL [R219+0x8100], [R8.64], P0 ;  /* 0x0810000008db7fae */ /* 0x0003e40008141d46 */
[----:B------:R-:W-:Y:S05]  /*13be0*/  IMAD.X R3, R7, 0x1, R6, P4 ;  /* 0x0000000107037824 */ /* 0x000fea00020e0606 */
[----:B------:R2:W-:Y:S02]  /*13bf0*/  LDGSTS.E.BYPASS.LTC128B.128 [R219+0xc100], [R2.64], !P2 ;  /* 0x0c10000002db7fae */ /* 0x0005e4000d101d46 */
[----:B--2---:R-:W-:Y:S01]  /*13c00*/  MOV R2, 0x13c30 ;  /* 0x00013c3000027802 */ /* 0x004fe20000000f00 */
[----:B------:R-:W-:Y:S02]  /*13c10*/  IMAD.MOV.U32 R3, RZ, RZ, 0x1 ;  /* 0x00000001ff037424 */ /* 0x000fe400078e00ff */
[----:B-1----:R-:W-:Y:S05]  /*13c20*/  CALL.REL.NOINC `($__internal_1_$__cuda_sm70_shflsync_idx_p) ;  /* 0x000009f000007944 */ /* 0x002fea0003c00000 */
        /* <DEDUP_REMOVED lines=54> */
.L_x_486:
[----:B------:R-:W-:Y:S02]  /*13f90*/  MOV R0, 0x2 ;  /* 0x0000000200007802 */ /* 0x000fe40000000f00 */
        /* <DEDUP_REMOVED lines=16> */
.L_x_488:
[----:B------:R2:W5:Y:S01]  /*140a0*/  LDL R4, [R1+0x8] ;  /* 0x0000080001047983 */ /* 0x0005620000100800 */
[----:B-1----:R-:W-:-:S02]  /*140b0*/  MOV R0, 0x2 ;  /* 0x0000000200007802 */ /* 0x002fc40000000f00 */
[----:B------:R-:W-:Y:S02]  /*140c0*/  MOV R2, 0x140e0 ;  /* 0x000140e000027802 */ /* 0x000fe40000000f00 */
[----:B--2--5:R-:W-:Y:S05]  /*140d0*/  CALL.REL.NOINC `($__internal_0_$__cuda_sm70_shflsync_bfly_p) ;  /* 0x000004e000007944 */ /* 0x024fea0003c00000 */
[----:B------:R-:W-:Y:S01]  /*140e0*/  MOV R5, R0 ;  /* 0x0000000000057202 */ /* 0x000fe20000000f00 */
[----:B------:R-:W-:Y:S05]  /*140f0*/  BRA `(.L_x_534) ;  /* 0xffffb37000007947 */ /* 0x000fea000383ffff */
.L_x_489:
[----:B------:R-:W-:Y:S01]  /*14100*/  IMAD.MOV.U32 R4, RZ, RZ, R5 ;  /* 0x000000ffff047224 */ /* 0x000fe200078e0005 */
[----:B------:R-:W-:Y:S02]  /*14110*/  MOV R0, 0x1 ;  /* 0x0000000100007802 */ /* 0x000fe40000000f00 */
[----:B------:R-:W-:Y:S02]  /*14120*/  MOV R2, 0x14140 ;  /* 0x0001414000027802 */ /* 0x000fe40000000f00 */
[----:B------:R-:W-:Y:S05]  /*14130*/  CALL.REL.NOINC `($__internal_0_$__cuda_sm70_shflsync_bfly_p) ;  /* 0x0000048000007944 */ /* 0x000fea0003c00000 */
[----:B------:R1:W5:Y:S01]  /*14140*/  LDL R4, [R1+0xc] ;  /* 0x00000c0001047983 */ /* 0x0003620000100800 */
[----:B------:R-:W-:Y:S01]  /*14150*/  FADD.FTZ R5, R5, R0 ;  /* 0x0000000005057221 */ /* 0x000fe20000010000 */
[----:B------:R-:W-:Y:S02]  /*14160*/  MOV R0, 0x2 ;  /* 0x0000000200007802 */ /* 0x000fe40000000f00 */
[----:B------:R-:W-:Y:S02]  /*14170*/  MOV R2, 0x14190 ;  /* 0x0001419000027802 */ /* 0x000fe40000000f00 */
[----:B-1---5:R-:W-:Y:S05]  /*14180*/  CALL.REL.NOINC `($__internal_0_$__cuda_sm70_shflsync_bfly_p) ;  /* 0x0000043000007944 */ /* 0x022fea0003c00000 */
[----:B------:R-:W2:Y:S02]  /*14190*/  LDL.LU R2, [R1+0xc] ;  /* 0x00000c0001027983 */ /* 0x000ea40000300800 */
[----:B--2---:R-:W-:Y:S01]  /*141a0*/  FADD.FTZ R4, R2, R0 ;  /* 0x0000000002047221 */ /* 0x004fe20000010000 */
[----:B------:R-:W-:-:S02]  /*141b0*/  MOV R0, 0x1 ;  /* 0x0000000100007802 */ /* 0x000fc40000000f00 */
[----:B------:R-:W-:Y:S02]  /*141c0*/  MOV R2, 0x141e0 ;  /* 0x000141e000027802 */ /* 0x000fe40000000f00 */
[----:B------:R-:W-:Y:S05]  /*141d0*/  CALL.REL.NOINC `($__internal_0_$__cuda_sm70_shflsync_bfly_p) ;  /* 0x000003e000007944 */ /* 0x000fea0003c00000 */
[----:B------:R-:W-:Y:S01]  /*141e0*/  MOV R3, R0 ;  /* 0x0000000000037202 */ /* 0x000fe20000000f00 */
[----:B------:R-:W-:Y:S05]  /*141f0*/  BRA `(.L_x_535) ;  /* 0xffffb30000007947 */ /* 0x000fea000383ffff */
.L_x_504:
[----:B------:R-:W-:Y:S01]  /*14200*/  IMAD.MOV.U32 R36, RZ, RZ, R7 ;  /* 0x000000ffff247224 */ /* 0x000fe200078e0007 */
[----:B------:R-:W-:Y:S01]  /*14210*/  MOV R3, RZ ;  /* 0x000000ff00037202 */ /* 0x000fe20000000f00 */
[----:B------:R-:W-:Y:S01]  /*14220*/  IMAD.MOV.U32 R29, RZ, RZ, 0x181f ;  /* 0x0000181fff1d7424 */ /* 0x000fe200078e00ff */
[----:B------:R-:W-:Y:S02]  /*14230*/  MOV R2, 0x14250 ;  /* 0x0001425000027802 */ /* 0x000fe40000000f00 */
[----:B------:R-:W-:Y:S05]  /*14240*/  CALL.REL.NOINC `($__internal_1_$__cuda_sm70_shflsync_idx_p) ;  /* 0x000003d000007944 */ /* 0x000fea0003c00000 */
[----:B------:R-:W-:Y:S01]  /*14250*/  MOV R8, R29 ;  /* 0x0000001d00087202 */ /* 0x000fe20000000f00 */
[----:B------:R-:W-:Y:S05]  /*14260*/  BRA `(.L_x_536) ;  /* 0xffffcce000007947 */ /* 0x000fea000383ffff */
.L_x_505:
[----:B------:R-:W-:Y:S01]  /*14270*/  IMAD.MOV.U32 R36, RZ, RZ, R9 ;  /* 0x000000ffff247224 */ /* 0x000fe200078e0009 */
[----:B------:R-:W-:Y:S01]  /*14280*/  MOV R3, RZ ;  /* 0x000000ff00037202 */ /* 0x000fe20000000f00 */
[----:B------:R-:W-:Y:S01]  /*14290*/  IMAD.MOV.U32 R29, RZ, RZ, 0x181f ;  /* 0x0000181fff1d7424 */ /* 0x000fe200078e00ff */
[----:B------:R-:W-:Y:S02]  /*142a0*/  MOV R2, 0x142c0 ;  /* 0x000142c000027802 */ /* 0x000fe40000000f00 */
[----:B-12---:R-:W-:Y:S05]  /*142b0*/  CALL.REL.NOINC `($__internal_1_$__cuda_sm70_shflsync_idx_p) ;  /* 0x0000036000007944 */ /* 0x006fea0003c00000 */
[----:B------:R-:W-:Y:S01]  /*142c0*/  MOV R0, R29 ;  /* 0x0000001d00007202 */ /* 0x000fe20000000f00 */
[----:B------:R-:W-:Y:S05]  /*142d0*/  BRA `(.L_x_537) ;  /* 0xffffcc9000007947 */ /* 0x000fea000383ffff */
.L_x_508:
[----:B------:R-:W-:Y:S01]  /*142e0*/  IMAD.MOV.U32 R36, RZ, RZ, R7 ;  /* 0x000000ffff247224 */ /* 0x000fe200078e0007 */
[----:B-1----:R-:W-:Y:S01]  /*142f0*/  MOV R3, 0x1 ;  /* 0x0000000100037802 */ /* 0x002fe20000000f00 */
[----:B------:R-:W-:Y:S01]  /*14300*/  IMAD.MOV.U32 R29, RZ, RZ, 0x181f ;  /* 0x0000181fff1d7424 */ /* 0x000fe200078e00ff */
[----:B------:R-:W-:-:S02]  /*14310*/  MOV R2, 0x14330 ;  /* 0x0001433000027802 */ /* 0x000fc40000000f00 */
[----:B--234-:R-:W-:Y:S05]  /*14320*/  CALL.REL.NOINC `($__internal_1_$__cuda_sm70_shflsync_idx_p) ;  /* 0x000002f000007944 */ /* 0x01cfea0003c00000 */
[----:B------:R-:W-:Y:S01]  /*14330*/  IMAD.MOV.U32 R8, RZ, RZ, R29 ;  /* 0x000000ffff087224 */ /* 0x000fe200078e001d */
[----:B------:R-:W-:Y:S01]  /*14340*/  MOV R3, 0x1 ;  /* 0x0000000100037802 */ /* 0x000fe20000000f00 */
[----:B------:R-:W-:Y:S01]  /*14350*/  IMAD.MOV.U32 R36, RZ, RZ, R9 ;  /* 0x000000ffff247224 */ /* 0x000fe200078e0009 */
[----:B------:R-:W-:-:S02]  /*14360*/  MOV R29, 0x181f ;  /* 0x0000181f001d7802 */ /* 0x000fc40000000f00 */
[----:B------:R-:W-:Y:S02]  /*14370*/  MOV R2, 0x14390 ;  /* 0x0001439000027802 */ /* 0x000fe40000000f00 */
[----:B------:R-:W-:Y:S05]  /*14380*/  CALL.REL.NOINC `($__internal_1_$__cuda_sm70_shflsync_idx_p) ;  /* 0x0000029000007944 */ /* 0x000fea0003c00000 */
[----:B------:R-:W-:Y:S01]  /*14390*/  MOV R0, R29 ;  /* 0x0000001d00007202 */ /* 0x000fe20000000f00 */
[----:B------:R-:W-:Y:S05]  /*143a0*/  BRA `(.L_x_538) ;  /* 0xffffcd5000007947 */ /* 0x000fea000383ffff */
.L_x_511:
[----:B------:R-:W-:Y:S01]  /*143b0*/  IMAD.MOV.U32 R36, RZ, RZ, R7 ;  /* 0x000000ffff247224 */ /* 0x000fe200078e0007 */
[----:B-1----:R-:W-:Y:S01]  /*143c0*/  MOV R3, 0x2 ;  /* 0x0000000200037802 */ /* 0x002fe20000000f00 */
[----:B------:R-:W-:Y:S01]  /*143d0*/  IMAD.MOV.U32 R29, RZ, RZ, 0x181f ;  /* 0x0000181fff1d7424 */ /* 0x000fe200078e00ff */
[----:B------:R-:W-:Y:S02]  /*143e0*/  MOV R2, 0x14400 ;  /* 0x0001440000027802 */ /* 0x000fe40000000f00 */
[----:B--234-:R-:W-:Y:S05]  /*143f0*/  CALL.REL.NOINC `($__internal_1_$__cuda_sm70_shflsync_idx_p) ;  /* 0x0000022000007944 */ /* 0x01cfea0003c00000 */
[----:B------:R-:W-:Y:S01]  /*14400*/  MOV R8, R29 ;  /* 0x0000001d00087202 */ /* 0x000fe20000000f00 */
[----:B------:R-:W-:Y:S05]  /*14410*/  BRA `(.L_x_539) ;  /* 0xffffcdf000007947 */ /* 0x000fea000383ffff */
.L_x_512:
[----:B------:R-:W-:Y:S01]  /*14420*/  IMAD.MOV.U32 R36, RZ, RZ, R9 ;  /* 0x000000ffff247224 */ /* 0x000fe200078e0009 */
[----:B-1----:R-:W-:Y:S01]  /*14430*/  MOV R3, 0x2 ;  /* 0x0000000200037802 */ /* 0x002fe20000000f00 */
[----:B------:R-:W-:Y:S01]  /*14440*/  IMAD.MOV.U32 R29, RZ, RZ, 0x181f ;  /* 0x0000181fff1d7424 */ /* 0x000fe200078e00ff */
[----:B------:R-:W-:Y:S02]  /*14450*/  MOV R2, 0x14470 ;  /* 0x0001447000027802 */ /* 0x000fe40000000f00 */
[----:B--234-:R-:W-:Y:S05]  /*14460*/  CALL.REL.NOINC `($__internal_1_$__cuda_sm70_shflsync_idx_p) ;  /* 0x000001b000007944 */ /* 0x01cfea0003c00000 */
[----:B------:R-:W-:Y:S01]  /*14470*/  MOV R0, R29 ;  /* 0x0000001d00007202 */ /* 0x000fe20000000f00 */
[----:B------:R-:W-:Y:S05]  /*14480*/  BRA `(.L_x_540) ;  /* 0xffffcda000007947 */ /* 0x000fea000383ffff */
.L_x_515:
        /* <DEDUP_REMOVED lines=13> */
.L_x_517:
[----:B-1----:R-:W-:Y:S01]  /*14560*/  IMAD.MOV.U32 R36, RZ, RZ, R44 ;  /* 0x000000ffff247224 */ /* 0x002fe200078e002c */
[----:B------:R-:W-:Y:S01]  /*14570*/  MOV R3, RZ ;  /* 0x000000ff00037202 */ /* 0x000fe20000000f00 */
[----:B------:R-:W-:Y:S01]  /*14580*/  IMAD.MOV.U32 R29, RZ, RZ, 0x1f ;  /* 0x0000001fff1d7424 */ /* 0x000fe200078e00ff */
[----:B------:R-:W-:Y:S02]  /*14590*/  MOV R2, 0x145b0 ;  /* 0x000145b000027802 */ /* 0x000fe40000000f00 */
[----:B--23--:R-:W-:Y:S05]  /*145a0*/  CALL.REL.NOINC `($__internal_1_$__cuda_sm70_shflsync_idx_p) ;  /* 0x0000007000007944 */ /* 0x00cfea0003c00000 */
[----:B------:R-:W-:Y:S05]  /*145b0*/  BRA `(.L_x_542) ;  /* 0xffffcf1000007947 */ /* 0x000fea000383ffff */
        .weak           $__internal_0_$__cuda_sm70_shflsync_bfly_p
        .type           $__internal_0_$__cuda_sm70_shflsync_bfly_p,@function
        .size           $__internal_0_$__cuda_sm70_shflsync_bfly_p,($__internal_1_$__cuda_sm70_shflsync_idx_p - $__internal_0_$__cuda_sm70_shflsync_bfly_p)
$__internal_0_$__cuda_sm70_shflsync_bfly_p:
[----:B------:R-:W-:Y:S02]  /*145c0*/  MOV R14, 0xffffffff ;  /* 0xffffffff000e7802 */ /* 0x000fe40000000f00 */
[----:B------:R-:W-:Y:S02]  /*145d0*/  MOV R3, 0x1f ;  /* 0x0000001f00037802 */ /* 0x000fe40000000f00 */
[----:B------:R-:W-:Y:S04]  /*145e0*/  WARPSYNC R14 ;  /* 0x0000000e00007348 */ /* 0x000fe80003800000 */
[----:B------:R1:W2:Y:S02]  /*145f0*/  SHFL.BFLY PT, R0, R4, R0, R3 ;  /* 0x0c00000004007389 */ /* 0x0002a400000e0003 */
[----:B-1----:R-:W-:-:S04]  /*14600*/  MOV R3, 0x0 ;  /* 0x0000000000037802 */ /* 0x002fc80000000f00 */
[----:B--2---:R-:W-:Y:S05]  /*14610*/  RET.REL.NODEC R2 `(_ZN7cutlass13device_kernelIN5flash19enable_sm80_to_sm89INS1_16FlashAttnFwdSm80INS1_25CollectiveMainloopFwdSm80ILi8ELi1ELb1EN4cute5tupleIJNS5_1CILi128EEES8_S8_EEELi128ENS_10bfloat16_tEfNS_4arch4Sm80ELb1ELb0ELb1ELb0ELb1ELb0ELb1ELb0EEENS1_21CollectiveEpilogueFwdIS9_NS6_IJNS7_ILi1EEESF_SF_EEESA_SC_Li256ELb0ELb1ELb0ELb0EEENS1_30DynamicPersistentTileSchedulerILi256ELi256ELb0ELb1ELb0EEEEEEEEEvNT_6ParamsE) ;  /* 0xfffeb9e002007950 */ /* 0x004fea0003c3ffff */
        .weak           $__internal_1_$__cuda_sm70_shflsync_idx_p
        .type           $__internal_1_$__cuda_sm70_shflsync_idx_p,@function
        .size           $__internal_1_$__cuda_sm70_shflsync_idx_p,(.L_x_2171 - $__internal_1_$__cuda_sm70_shflsync_idx_p)
$__internal_1_$__cuda_sm70_shflsync_idx_p:
[----:B------:R-:W-:-:S04]  /*14620*/  MOV R61, 0xffffffff ;  /* 0xffffffff003d7802 */ /* 0x000fc80000000f00 */
[----:B------:R-:W-:Y:S04]  /*14630*/  WARPSYNC R61 ;  /* 0x0000003d00007348 */ /* 0x000fe80003800000 */
[----:B------:R1:W2:Y:S02]  /*14640*/  SHFL.IDX PT, R29, R36, R3, R29 ;  /* 0x00000003241d7389 */ /* 0x0002a400000e001d */
[----:B-1----:R-:W-:-:S04]  /*14650*/  MOV R3, 0x0 ;  /* 0x0000000000037802 */ /* 0x002fc80000000f00 */
[----:B--2---:R-:W-:Y:S05]  /*14660*/  RET.REL.NODEC R2 `(_ZN7cutlass13device_kernelIN5flash19enable_sm80_to_sm89INS1_16FlashAttnFwdSm80INS1_25CollectiveMainloopFwdSm80ILi8ELi1ELb1EN4cute5tupleIJNS5_1CILi128EEES8_S8_EEELi128ENS_10bfloat16_tEfNS_4arch4Sm80ELb1ELb0ELb1ELb0ELb1ELb0ELb1ELb0EEENS1_21CollectiveEpilogueFwdIS9_NS6_IJNS7_ILi1EEESF_SF_EEESA_SC_Li256ELb0ELb1ELb0ELb0EEENS1_30DynamicPersistentTileSchedulerILi256ELi256ELb0ELb1ELb0EEEEEEEEEvNT_6ParamsE) ;  /* 0xfffeb99002007950 */ /* 0x004fea0003c3ffff */
.L_x_543:
        /* <DEDUP_REMOVED lines=9> */
.L_x_2171:


//--------------------- .text._ZN7cutlass13device_kernelIN5flash19enable_sm80_to_sm89INS1_16FlashAttnFwdSm80INS1_25CollectiveMainloopFwdSm80ILi8ELi1ELb1EN4cute5tupleIJNS5_1CILi128EEES8_S8_EEELi128ENS_10bfloat16_tEfNS_4arch4Sm80ELb1ELb0ELb1ELb1ELb1ELb0ELb1ELb0EEENS1_21CollectiveEpilogueFwdIS9_NS6_IJNS7_ILi1EEESF_SF_EEESA_SC_Li256ELb1ELb1ELb0ELb0EEENS1_19SingleTileSchedulerILb1ELb0ELb1ELi128EEEEEEEEEvNT_6ParamsE --------------------------
	.section	.text._ZN7cutlass13device_kernelIN5flash19enable_sm80_to_sm89INS1_16FlashAttnFwdSm80INS1_25CollectiveMainloopFwdSm80ILi8ELi1ELb1EN4cute5tupleIJNS5_1CILi128EEES8_S8_EEELi128ENS_10bfloat16_tEfNS_4arch4Sm80ELb1ELb0ELb1ELb1ELb1ELb0ELb1ELb0EEENS1_21CollectiveEpilogueFwdIS9_NS6_IJNS7_ILi1EEESF_SF_EEESA_SC_Li256ELb1ELb1ELb0ELb0EEENS1_19SingleTileSchedulerILb1ELb0ELb1ELi128EEEEEEEEEvNT_6ParamsE,"ax",@progbits
	.sectioninfo	@"SHI_REGISTERS=255"
	.align	128
.text._ZN7cutlass13device_kernelIN5flash19enable_sm80_to_sm89INS1_16FlashAttnFwdSm80INS1_25CollectiveMainloopFwdSm80ILi8ELi1ELb1EN4cute5tupleIJNS5_1CILi128EEES8_S8_EEELi128ENS_10bfloat16_tEfNS_4arch4Sm80ELb1ELb0ELb1ELb1ELb1ELb0ELb1ELb0EEENS1_21CollectiveEpilogueFwdIS9_NS6_IJNS7_ILi1EEESF_SF_EEESA_SC_Li256ELb1ELb1ELb0ELb0EEENS1_19SingleTileSchedulerILb1ELb0ELb1ELi128EEEEEEEEEvNT_6ParamsE:
        .type           _ZN7cutlass13device_kernelIN5flash19enable_sm80_to_sm89INS1_16FlashAttnFwdSm80INS1_25CollectiveMainloopFwdSm80ILi8ELi1ELb1EN4cute5tupleIJNS5_1CILi128EEES8_S8_EEELi128ENS_10bfloat16_tEfNS_4arch4Sm80ELb1ELb0ELb1ELb1ELb1ELb0ELb1ELb0EEENS1_21CollectiveEpilogueFwdIS9_NS6_IJNS7_ILi1EEESF_SF_EEESA_SC_Li256ELb1ELb1ELb0ELb0EEENS1_19SingleTileSchedulerILb1ELb0ELb1ELi128EEEEEEEEEvNT_6ParamsE,@function
        .size           _ZN7cutlass13device_kernelIN5flash19enable_sm80_to_sm89INS1_16FlashAttnFwdSm80INS1_25CollectiveMainloopFwdSm80ILi8ELi1ELb1EN4cute5tupleIJNS5_1CILi128EEES8_S8_EEELi128ENS_10bfloat16_tEfNS_4arch4Sm80ELb1ELb0ELb1ELb1ELb1ELb0ELb1ELb0EEENS1_21CollectiveEpilogueFwdIS9_NS6_IJNS7_ILi1EEESF_SF_EEESA_SC_Li256ELb1ELb1ELb0ELb0EEENS1_19SingleTileSchedulerILb1ELb0ELb1ELi128EEEEEEEEEvNT_6ParamsE,(.L_x_2174 - _ZN7cutlass13device_kernelIN5flash19enable_sm80_to_sm89INS1_16FlashAttnFwdSm80INS1_25CollectiveMainloopFwdSm80ILi8ELi1ELb1EN4cute5tupleIJNS5_1CILi128EEES8_S8_EEELi128ENS_10bfloat16_tEfNS_4arch4Sm80ELb1ELb0ELb1ELb1ELb1ELb0ELb1ELb0EEENS1_21CollectiveEpilogueFwdIS9_NS6_IJNS7_ILi1EEESF_SF_EEESA_SC_Li256ELb1ELb1ELb0ELb0EEENS1_19SingleTileSchedulerILb1ELb0ELb1ELi128EEEEEEEEEvNT_6ParamsE)
        .other          _ZN7cutlass13device_kernelIN5flash19enable_sm80_to_sm89INS1_16FlashAttnFwdSm80INS1_25CollectiveMainloopFwdSm80ILi8ELi1ELb1EN4cute5tupleIJNS5_1CILi128EEES8_S8_EEELi128ENS_10bfloat16_tEfNS_4arch4Sm80ELb1ELb0ELb1ELb1ELb1ELb0ELb1ELb0EEENS1_21CollectiveEpilogueFwdIS9_NS6_IJNS7_ILi1EEESF_SF_EEESA_SC_Li256ELb1ELb1ELb0ELb0EEENS1_19SingleTileSchedulerILb1ELb0ELb1ELi128EEEEEEEEEvNT_6ParamsE,@"STO_CUDA_ENTRY STV_DEFAULT"
_ZN7cutlass13device_kernelIN5flash19enable_sm80_to_sm89INS1_16FlashAttnFwdSm80INS1_25CollectiveMainloopFwdSm80ILi8ELi1ELb1EN4cute5tupleIJNS5_1CILi128EEES8_S8_EEELi128ENS_10bfloat16_tEfNS_4arch4Sm80ELb1ELb0ELb1ELb1ELb1ELb0ELb1ELb0EEENS1_21CollectiveEpilogueFwdIS9_NS6_IJNS7_ILi1EEESF_SF_EEESA_SC_Li256ELb1ELb1ELb0ELb0EEENS1_19SingleTileSchedulerILb1ELb0ELb1ELi128EEEEEEEEEvNT_6ParamsE:
        /* <DEDUP_REMOVED lines=21> */
.L_x_545:
        /* <DEDUP_REMOVED lines=13> */
.L_x_547:
[----:B------:R-:W-:Y:S02]  /*0220*/  ULDC UR5, c[0x0][0x54c] ;  /* 0x0001530000057ab9 */ /* 0x000fe40000000800 */
.L_x_546:
[----:B------:R-:W-:Y:S02]  /*0230*/  ULDC UR4, c[0x0][0x548] ;  /* 0x0001520000047ab9 */ /* 0x000fe40000000800 */
[----:B------:R-:W-:-:S02]  /*0240*/  USHF.L.U32 UR7, UR7, 0x7, URZ ;  /* 0x0000000707077899 */ /* 0x000fc4000800063f */
[----:B------:R-:W-:-:S04]  /*0250*/  UIMAD UR4, UR5, UR4, URZ ;  /* 0x00000004050472a4 */ /* 0x000fc8000f8e023f */
[----:B------:R-:W-:-:S04]  /*0260*/  UISETP.GE.AND UP0, UPT, UR7, UR4, UPT ;  /* 0x000000040700728c */ /* 0x000fc8000bf06270 */
[----:B------:R-:W-:Y:S01]  /*0270*/  USEL UR13, UR13, 0xffffffff, !UP0 ;  /* 0xffffffff0d0d7887 */ /* 0x000fe2000c000000 */
[----:B------:R-:W-:Y:S05]  /*0280*/  BRA `(.L_x_548) ;  /* 0x000001b000007947 */ /* 0x000fea0003800000 */
.L_x_544:
        /* <DEDUP_REMOVED lines=8> */
.L_x_549:
        /* <DEDUP_REMOVED lines=13> */
.L_x_551:
[----:B------:R-:W-:Y:S02]  /*03e0*/  ULDC UR5, c[0x0][0x54c] ;  /* 0x0001530000057ab9 */ /* 0x000fe40000000800 */
.L_x_550:
[----:B------:R-:W-:Y:S02]  /*03f0*/  ULDC UR4, c[0x0][0x548] ;  /* 0x0001520000047ab9 */ /* 0x000fe40000000800 */
[----:B------:R-:W-:-:S02]  /*0400*/  USHF.L.U32 UR7, UR7, 0x7, URZ ;  /* 0x0000000707077899 */ /* 0x000fc4000800063f */
[----:B------:R-:W-:-:S04]  /*0410*/  UIMAD UR4, UR5, UR4, URZ ;  /* 0x00000004050472a4 */ /* 0x000fc8000f8e023f */
[----:B------:R-:W-:-:S04]  /*0420*/  UISETP.GE.AND UP0, UPT, UR7, UR4, UPT ;  /* 0x000000040700728c */ /* 0x000fc8000bf06270 */
[----:B------:R-:W-:-:S06]  /*0430*/  USEL UR13, UR13, 0xffffffff, !UP0 ;  /* 0xffffffff0d0d7887 */ /* 0x000fcc000c000000 */
.L_x_548:
[----:B------:R-:W-:-:S13]  /*0440*/  ISETP.LE.AND P0, PT, RZ, UR13, PT ;  /* 0x0000000dff007c0c */ /* 0x000fda000bf03270 */
[----:B------:R-:W-:Y:S05]  /*0450*/  @!P0 EXIT ;  /* 0x000000000000894d */ /* 0x000fea0003800000 */
[----:B------:R-:W-:Y:S02]  /*0460*/  ULDC.64 UR10, c[0x0][0x370] ;  /* 0x0000dc00000a7ab9 */ /* 0x000fe40000000a00 */
[----:B------:R-:W-:Y:S02]  /*0470*/  ULDC.64 UR4, c[0x0][0x360] ;  /* 0x0000d80000047ab9 */ /* 0x000fe40000000a00 */
[----:B------:R-:W-:Y:S02]  /*0480*/  UISETP.NE.U32.AND UP1, UPT, URZ, UR10, UPT ;  /* 0x0000000a3f00728c */ /* 0x000fe4000bf25070 */
[----:B------:R-:W-:Y:S02]  /*0490*/  UISETP.NE.U32.AND UP0, UPT, URZ, UR4, UPT ;  /* 0x000000043f00728c */ /* 0x000fe4000bf05070 */
[----:B------:R-:W-:Y:S02]  /*04a0*/  ULDC.64 UR8, c[0x0][0x348] ;  /* 0x0000d20000087ab9 */ /* 0x000fe40000000a00 */
[----:B------:R-:W-:-:S02]  /*04b0*/  UISETP.NE.U32.AND UP2, UPT, URZ, UR8, UPT ;  /* 0x000000083f00728c */ /* 0x000fc4000bf45070 */
[----:B------:R-:W-:Y:S02]  /*04c0*/  UISETP.NE.AND.EX UP1, UPT, URZ, UR11, UPT, UP1 ;  /* 0x0000000b3f00728c */ /* 0x000fe4000bf25310 */
[----:B------:R-:W-:Y:S02]  /*04d0*/  UISETP.NE.AND.EX UP0, UPT, URZ, UR5, UPT, UP0 ;  /* 0x000000053f00728c */ /* 0x000fe4000bf05300 */
[----:B------:R-:W-:Y:S02]  /*04e0*/  UISETP.NE.AND.EX UP2, UPT, URZ, UR9, UPT, UP2 ;  /* 0x000000093f00728c */ /* 0x000fe4000bf45320 */
[----:B------:R-:W-:Y:S01]  /*04f0*/  ULDC.64 UR10, c[0x0][0x370] ;  /* 0x0000dc00000a7ab9 */ /* 0x000fe20000000a00 */
[----:B------:R-:W-:Y:S01]  /*0500*/  PLOP3.LUT P2, PT, PT, PT, UP1, 0x80, 0x0 ;  /* 0x000000000000781c */ /* 0x000fe20003f4f018 */
[----:B------:R-:W-:Y:S01]  /*0510*/  ULDC.64 UR8, c[0x0][0x348] ;  /* 0x0000d20000087ab9 */ /* 0x000fe20000000a00 */
[----:B------:R-:W-:Y:S01]  /*0520*/  PLOP3.LUT P0, PT, PT, PT, UP0, 0x80, 0x0 ;  /* 0x000000000000781c */ /* 0x000fe20003f0f008 */
[----:B------:R-:W-:Y:S01]  /*0530*/  ULDC.64 UR4, c[0x0][0x360] ;  /* 0x0000d80000047ab9 */ /* 0x000fe20000000a00 */
[----:B------:R-:W-:Y:S01]  /*0540*/  PLOP3.LUT P1, PT, PT, PT, UP2, 0x80, 0x0 ;  /* 0x000000000000781c */ /* 0x000fe20003f2f028 */
[----:B------:R-:W-:-:S02]  /*0550*/  @UP1 UIMAD.WIDE UR10, UR13, UR6, UR10 ;  /* 0x000000060d0a12a5 */ /* 0x000fc4000f8e020a */
[----:B------:R-:W-:Y:S02]  /*0560*/  @UP0 UIMAD.WIDE UR4, UR13, UR6, UR4 ;  /* 0x000000060d0402a5 */ /* 0x000fe4000f8e0204 */
[----:B------:R-:W-:Y:S02]  /*0570*/  UIMAD.WIDE UR8, UR13, UR6, UR8 ;  /* 0x000000060d0872a5 */ /* 0x000fe4000f8e0208 */
[----:B------:R-:W-:Y:S02]  /*0580*/  IMAD.U32 R8, RZ, RZ, UR10 ;  /* 0x0000000aff087e24 */ /* 0x000fe4000f8e00ff */
[----:B------:R-:W-:Y:S01]  /*0590*/  IMAD.U32 R9, RZ, RZ, UR11 ;  /* 0x0000000bff097e24 */ /* 0x000fe2000f8e00ff */
[----:B------:R-:W-:Y:S01]  /*05a0*/  MOV R6, UR4 ;  /* 0x0000000400067c02 */ /* 0x000fe20008000f00 */
[----:B------:R-:W-:Y:S01]  /*05b0*/  IMAD.U32 R7, RZ, RZ, UR5 ;  /* 0x00000005ff077e24 */ /* 0x000fe2000f8e00ff */
[----:B------:R-:W-:Y:S01]  /*05c0*/  MOV R4, UR8 ;  /* 0x0000000800047c02 */ /* 0x000fe20008000f00 */
[----:B------:R-:W-:Y:S01]  /*05d0*/  IMAD.U32 R5, RZ, RZ, UR9 ;  /* 0x00000009ff057e24 */ /* 0x000fe2000f8e00ff */
[----:B------:R-:W2:Y:S04]  /*05e0*/  @P2 LDG.E R3, [R8.64] ;  /* 0x0000000e08032981 */ /* 0x000ea8000c1e1900 */
[----:B------:R-:W3:Y:S04]  /*05f0*/  @P0 LDG.E R0, [R6.64] ;  /* 0x0000000e06000981 */ /* 0x000ee8000c1e1900 */
[----:B------:R-:W4:Y:S01]  /*0600*/  @P1 LDG.E R2, [R4.64] ;  /* 0x0000000e04021981 */ /* 0x000f22000c1e1900 */
[----:B------:R-:W1:Y:S01]  /*0610*/  S2UR UR9, SR_CTAID.Y ;  /* 0x00000000000979c3 */ /* 0x000e620000002600 */
[----:B------:R-:W-:-:S02]  /*0620*/  UMOV UR11, URZ ;  /* 0x0000003f000b7c82 */ /* 0x000fc40008000000 */
[----:B------:R-:W-:Y:S02]  /*0630*/  ULDC UR12, c[0x0][0x168] ;  /* 0x00005a00000c7ab9 */ /* 0x000fe40000000800 */
[----:B------:R-:W-:Y:S02]  /*0640*/  UMOV UR17, URZ ;  /* 0x0000003f00117c82 */ /* 0x000fe40008000000 */
[----:B------:R-:W-:Y:S02]  /*0650*/  ULDC UR4, c[0x0][0x2ac] ;  /* 0x0000ab0000047ab9 */ /* 0x000fe40000000800 */
[----:B------:R-:W-:Y:S02]  /*0660*/  ULDC UR8, c[0x0][0x1d0] ;  /* 0x0000740000087ab9 */ /* 0x000fe40000000800 */
[----:B------:R-:W-:Y:S02]  /*0670*/  UIMAD UR8, UR4, UR8, URZ ;  /* 0x00000008040872a4 */ /* 0x000fe4000f8e023f */
[----:B-1----:R-:W-:Y:S01]  /*0680*/  USHF.R.S32.HI UR16, URZ, 0x1f, UR9 ;  /* 0x0000001f3f107899 */ /* 0x002fe20008011409 */
[----:B--2---:R1:W2:Y:S08]  /*0690*/  @P2 R2UR UR11, R3 ;  /* 0x00000000030b23c2 */ /* 0x0042b000000e0000 */
[----:B---3--:R1:W3:Y:S08]  /*06a0*/  @P0 R2UR UR12, R0 ;  /* 0x00000000000c03c2 */ /* 0x0082f000000e0000 */
[----:B----4-:R1:W4:Y:S02]  /*06b0*/  @P1 R2UR UR17, R2 ;  /* 0x00000000021113c2 */ /* 0x01032400000e0000 */
[----:B-1234-:R-:W-:Y:S05]  /*06c0*/  @P0 BRA `(.L_x_552) ;  /* 0x0000006000000947 */ /* 0x01efea0003800000 */
[----:B------:R-:W-:Y:S05]  /*06d0*/  @!P1 BRA `(.L_x_552) ;  /* 0x0000005000009947 */ /* 0x000fea0003800000 */
[----:B------:R-:W2:Y:S04]  /*06e0*/  LDG.E R0, [R4.64] ;  /* 0x0000000e04007981 */ /* 0x000ea8000c1e1900 */
[----:B------:R-:W3:Y:S01]  /*06f0*/  LDG.E R2, [R4.64+0x4] ;  /* 0x0000040e04027981 */ /* 0x000ee2000c1e1900 */
[----:B--2---:R-:W1:Y:S08]  /*0700*/  R2UR UR12, R0 ;  /* 0x00000000000c73c2 */ /* 0x004e7000000e0000 */
[----:B---3--:R-:W1:Y:S02]  /*0710*/  R2UR UR4, R2 ;  /* 0x00000000020473c2 */ /* 0x008e6400000e0000 */
[----:B-1----:R-:W-:-:S06]  /*0720*/  UIADD3 UR12, -UR12, UR4, URZ ;  /* 0x000000040c0c7290 */ /* 0x002fcc000fffe13f */
.L_x_552:
        /* <DEDUP_REMOVED lines=10> */
.L_x_553:
        /* <DEDUP_REMOVED lines=12> */
.L_x_554:
[----:B------:R-:W-:Y:S01]  /*0890*/  ULDC UR4, c[0x0][0x2c4] ;  /* 0x0000b10000047ab9 */ /* 0x000fe20000000800 */
[----:B------:R-:W-:Y:S01]  /*08a0*/  PLOP3.LUT P2, PT, PT, PT, PT, 0x80, 0x0 ;  /* 0x000000000000781c */ /* 0x000fe20003f4f070 */
[----:B------:R-:W-:Y:S01]  /*08b0*/  UISETP.NE.AND UP1, UPT, UR4, 0x1, UPT ;  /* 0x000000010400788c */ /* 0x000fe2000bf25270 */
[----:B------:R-:W-:Y:S01]  /*08c0*/  IMAD.MOV.U32 R3, RZ, RZ, RZ ;  /* 0x000000ffff037224 */ /* 0x000fe200078e00ff */
[----:B------:R-:W-:Y:S01]  /*08d0*/  UMOV UR10, UR7 ;  /* 0x00000007000a7c82 */ /* 0x000fe20008000000 */
[----:B------:R-:W-:Y:S01]  /*08e0*/  IMAD.MOV.U32 R70, RZ, RZ, RZ ;  /* 0x000000ffff467224 */ /* 0x000fe200078e00ff */
[----:B------:R-:W-:Y:S01]  /*08f0*/  ULDC.64 UR4, c[0x0][0x2c8] ;  /* 0x0000b20000047ab9 */ /* 0x000fe20000000a00 */
[----:B------:R-:W-:Y:S01]  /*0900*/  CS2R R68, SRZ ;  /* 0x0000000000447805 */ /* 0x000fe2000001ff00 */
[----:B------:R-:W-:Y:S01]  /*0910*/  UIADD3 UR8, -UR11, UR8, URZ ;  /* 0x000000080b087290 */ /* 0x000fe2000fffe13f */
[----:B------:R-:W-:Y:S01]  /*0920*/  CS2R R74, SRZ ;  /* 0x00000000004a7805 */ /* 0x000fe2000001ff00 */
[----:B------:R-:W-:Y:S01]  /*0930*/  CS2R R72, SRZ ;  /* 0x0000000000487805 */ /* 0x000fe2000001ff00 */
[----:B------:R-:W-:Y:S01]  /*0940*/  CS2R R78, SRZ ;  /* 0x00000000004e7805 */ /* 0x000fe2000001ff00 */
[----:B------:R-:W-:Y:S01]  /*0950*/  CS2R R76, SRZ ;  /* 0x00000000004c7805 */ /* 0x000fe2000001ff00 */
[----:B------:R-:W-:Y:S01]  /*0960*/  @UP1 UIADD3 UR18, UR10, 0x7f, URZ ;  /* 0x0000007f0a121890 */ /* 0x000fe2000fffe03f */
[----:B------:R-:W-:Y:S01]  /*0970*/  CS2R R82, SRZ ;  /* 0x0000000000527805 */ /* 0x000fe2000001ff00 */
[----:B------:R-:W-:Y:S01]  /*0980*/  CS2R R80, SRZ ;  /* 0x0000000000507805 */ /* 0x000fe2000001ff00 */
[----:B------:R-:W-:Y:S01]  /*0990*/  CS2R R86, SRZ ;  /* 0x0000000000567805 */ /* 0x000fe2000001ff00 */
[----:B------:R-:W-:Y:S01]  /*09a0*/  UIMAD.WIDE.U32 UR18, UR18, UR4, URZ ;  /* 0x00000004121272a5 */ /* 0x000fe2000f8e003f */
[----:B------:R-:W-:Y:S01]  /*09b0*/  CS2R R84, SRZ ;  /* 0x0000000000547805 */ /* 0x000fe2000001ff00 */
[----:B------:R-:W-:Y:S01]  /*09c0*/  UIADD3 UR4, UR7, 0x7f, URZ ;  /* 0x0000007f07047890 */ /* 0x000fe2000fffe03f */
[----:B------:R-:W-:Y:S01]  /*09d0*/  CS2R R90, SRZ ;  /* 0x00000000005a7805 */ /* 0x000fe2000001ff00 */
[----:B------:R-:W-:Y:S01]  /*09e0*/  @UP1 USHF.R.U32.HI UR4, URZ, UR5, UR19 ;  /* 0x000000053f041299 */ /* 0x000fe20008011613 */
[----:B------:R-:W-:Y:S01]  /*09f0*/  CS2R R88, SRZ ;  /* 0x0000000000587805 */ /* 0x000fe2000001ff00 */
[----:B------:R-:W-:Y:S01]  /*0a00*/  UIADD3 UR7, UR8, 0x80, -UR12 ;  /* 0x0000008008077890 */ /* 0x000fe2000fffe80c */
[----:B------:R-:W-:Y:S01]  /*0a10*/  CS2R R94, SRZ ;  /* 0x00000000005e7805 */ /* 0x000fe2000001ff00 */
[----:B------:R-:W-:Y:S01]  /*0a20*/  UIADD3 UR5, UR8, 0x7f, URZ ;  /* 0x0000007f08057890 */ /* 0x000fe2000fffe03f */
[----:B------:R-:W-:Y:S01]  /*0a30*/  CS2R R92, SRZ ;  /* 0x00000000005c7805 */ /* 0x000fe2000001ff00 */
[----:B------:R-:W-:Y:S01]  /*0a40*/  UIADD3 UR7, UR7, UR4, URZ ;  /* 0x0000000407077290 */ /* 0x000fe2000fffe03f */
[----:B------:R-:W-:Y:S01]  /*0a50*/  CS2R R98, SRZ ;  /* 0x0000000000627805 */ /* 0x000fe2000001ff00 */
[----:B------:R-:W-:Y:S01]  /*0a60*/  USHF.R.S32.HI UR18, URZ, 0x1f, UR5 ;  /* 0x0000001f3f127899 */ /* 0x000fe20008011405 */
[----:B------:R-:W-:Y:S01]  /*0a70*/  CS2R R96, SRZ ;  /* 0x0000000000607805 */ /* 0x000fe2000001ff00 */
[----:B------:R-:W-:Y:S01]  /*0a80*/  USHF.R.S32.HI UR4, URZ, 0x1f, UR7 ;  /* 0x0000001f3f047899 */ /* 0x000fe20008011407 */
[----:B------:R-:W-:Y:S01]  /*0a90*/  CS2R R102, SRZ ;  /* 0x0000000000667805 */ /* 0x000fe2000001ff00 */
[----:B------:R-:W-:Y:S01]  /*0aa0*/  ULEA.HI UR18, UR18, UR5, URZ, 0x7 ;  /* 0x0000000512127291 */ /* 0x000fe2000f8f383f */
[----:B------:R-:W-:Y:S01]  /*0ab0*/  CS2R R100, SRZ ;  /* 0x0000000000647805 */ /* 0x000fe2000001ff00 */
[----:B------:R-:W-:Y:S01]  /*0ac0*/  ULEA.HI UR4, UR4, UR7, URZ, 0x7 ;  /* 0x0000000704047291 */ /* 0x000fe2000f8f383f */
[----:B------:R-:W-:Y:S01]  /*0ad0*/  CS2R R106, SRZ ;  /* 0x00000000006a7805 */ /* 0x000fe2000001ff00 */
[----:B------:R-:W-:Y:S01]  /*0ae0*/  USHF.R.S32.HI UR18, URZ, 0x7, UR18 ;  /* 0x000000073f127899 */ /* 0x000fe20008011412 */
[----:B------:R-:W-:Y:S01]  /*0af0*/  CS2R R104, SRZ ;  /* 0x0000000000687805 */ /* 0x000fe2000001ff00 */
[----:B------:R-:W-:Y:S01]  /*0b00*/  USHF.R.S32.HI UR4, URZ, 0x7, UR4 ;  /* 0x000000073f047899 */ /* 0x000fe20008011404 */
[----:B------:R-:W-:Y:S01]  /*0b10*/  CS2R R110, SRZ ;  /* 0x00000000006e7805 */ /* 0x000fe2000001ff00 */
[----:B------:R-:W-:Y:S01]  /*0b20*/  CS2R R108, SRZ ;  /* 0x00000000006c7805 */ /* 0x000fe2000001ff00 */
[----:B------:R-:W-:Y:S01]  /*0b30*/  CS2R R114, SRZ ;  /* 0x0000000000727805 */ /* 0x000fe2000001ff00 */
[----:B------:R-:W-:Y:S01]  /*0b40*/  UISETP.LT.AND UP0, UPT, UR18, UR4, UPT ;  /* 0x000000041200728c */ /* 0x000fe2000bf01270 */
[----:B------:R-:W-:Y:S01]  /*0b50*/  CS2R R112, SRZ ;  /* 0x0000000000707805 */ /* 0x000fe2000001ff00 */
[----:B------:R-:W-:Y:S01]  /*0b60*/  CS2R R118, SRZ ;  /* 0x0000000000767805 */ /* 0x000fe2000001ff00 */
[----:B------:R-:W-:Y:S01]  /*0b70*/  MOV R117, RZ ;  /* 0x000000ff00757202 */ /* 0x000fe20000000f00 */
[----:B------:R-:W-:Y:S01]  /*0b80*/  USEL UR7, UR18, UR4, UP0 ;  /* 0x0000000412077287 */ /* 0x000fe20008000000 */
[----:B------:R-:W-:Y:S01]  /*0b90*/  CS2R R6, SRZ ;  /* 0x0000000000067805 */ /* 0x000fe2000001ff00 */
[----:B------:R-:W-:Y:S01]  /*0ba0*/  CS2R R122, SRZ ;  /* 0x00000000007a7805 */ /* 0x000fe2000001ff00 */
[----:B------:R-:W-:Y:S01]  /*0bb0*/  CS2R R120, SRZ ;  /* 0x0000000000787805 */ /* 0x000fe2000001ff00 */
[----:B------:R-:W-:Y:S01]  /*0bc0*/  UISETP.GE.AND UP0, UPT, UR7, 0x1, UPT ;  /* 0x000000010700788c */ /* 0x000fe2000bf06270 */
[----:B------:R-:W-:Y:S01]  /*0bd0*/  CS2R R126, SRZ ;  /* 0x00000000007e7805 */ /* 0x000fe2000001ff00 */
[----:B------:R-:W-:Y:S01]  /*0be0*/  CS2R R124, SRZ ;  /* 0x00000000007c7805 */ /* 0x000fe2000001ff00 */
[----:B------:R-:W-:Y:S01]  /*0bf0*/  CS2R R130, SRZ ;  /* 0x0000000000827805 */ /* 0x000fe2000001ff00 */
[----:B------:R-:W-:Y:S01]  /*0c00*/  CS2R R128, SRZ ;  /* 0x0000000000807805 */ /* 0x000fe2000001ff00 */
[----:B------:R-:W-:Y:S01]  /*0c10*/  IMAD.MOV.U32 R4, RZ, RZ, RZ ;  /* 0x000000ffff047224 */ /* 0x000fe200078e00ff */
[----:B------:R-:W-:-:S13]  /*0c20*/  PLOP3.LUT P0, PT, PT, PT, UP0, 0x80, 0x0 ;  /* 0x000000000000781c */ /* 0x000fda0003f0f008 */
        /* <DEDUP_REMOVED lines=10> */
[----:B------:R-:W-:Y:S01]  /*0cd0*/  IMAD.U32 R0, RZ, RZ, UR7 ;  /* 0x00000007ff007e24 */ /* 0x000fe2000f8e00ff */
[----:B------:R-:W-:Y:S02]  /*0ce0*/  ULDC.64 UR4, c[0x0][0x2b0] ;  /* 0x0000ac0000047ab9 */ /* 0x000fe40000000a00 */
[----:B------:R-:W-:Y:S01]  /*0cf0*/  LEA.HI R3, R119, R116, RZ, 0x3 ;  /* 0x0000007477037211 */ /* 0x000fe200078f18ff */
[----:B------:R-:W2:Y:S01]  /*0d00*/  @P0 LDG.E R4, [R6.64] ;  /* 0x0000000e06040981 */ /* 0x000ea2000c1e1900 */
[----:B------:R-:W-:Y:S02]  /*0d10*/  IMAD.MOV.U32 R2, RZ, RZ, c[0x0][0x2b8] ;  /* 0x0000ae00ff027624 */ /* 0x000fe400078e00ff */
[----:B------:R-:W-:Y:S01]  /*0d20*/  LOP3.LUT R5, R3, 0xfffffff8, RZ, 0xc0, !PT ;  /* 0xfffffff803057812 */ /* 0x000fe200078ec0ff */
[----:B------:R-:W-:Y:S01]  /*0d30*/  IMAD.MOV.U32 R251, RZ, RZ, RZ ;  /* 0x000000fffffb7224 */ /* 0x000fe200078e00ff */
[----:B------:R-:W-:Y:S01]  /*0d40*/  SHF.R.S32.HI R3, RZ, 0x3, R3 ;  /* 0x00000003ff037819 */ /* 0x000fe20000011403 */
[----:B------:R-:W-:Y:S01]  /*0d50*/  BAR.SYNC.DEFER_BLOCKING 0x0 ;  /* 0x0000000000007b1d */ /* 0x000fe20000010000 */
[----:B------:R-:W-:Y:S01]  /*0d60*/  ISETP.NE.AND P3, PT, R2, 0x1, PT ;  /* 0x000000010200780c */ /* 0x000fe20003f65270 */
[----:B------:R-:W-:-:S04]  /*0d70*/  IMAD.IADD R48, R116, 0x1, -R5 ;  /* 0x0000000174307824 */ /* 0x000fc800078e0a05 */
[----:B------:R-:W-:-:S04]  /*0d80*/  IMAD R122, R48, 0x20, R3 ;  /* 0x00000020307a7824 */ /* 0x000fc800078e0203 */
[----:B------:R-:W-:Y:S01]  /*0d90*/  IMAD R0, R0, 0x80, R122 ;  /* 0x0000008000007824 */ /* 0x000fe200078e027a */
[----:B------:R-:W-:Y:S01]  /*0da0*/  USEL UR21, UR13, URZ, !UP2 ;  /* 0x0000003f0d157287 */ /* 0x000fe2000d000000 */
[----:B--2---:R1:W2:Y:S03]  /*0db0*/  @P0 R2UR UR20, R4 ;  /* 0x00000000041403c2 */ /* 0x0042a600000e0000 */
[----:B------:R-:W-:Y:S01]  /*0dc0*/  IADD3 R0, R0, -0x80, RZ ;  /* 0xffffff8000007810 */ /* 0x000fe20007ffe0ff */
[----:B--2---:R-:W-:Y:S01]  /*0dd0*/  @!UP0 UMOV UR20, UR13 ;  /* 0x0000000d00148c82 */ /* 0x004fe20008000000 */
[----:B------:R-:W-:Y:S01]  /*0de0*/  IMAD.SHL.U32 R177, R48, 0x8, RZ ;  /* 0x0000000830b17824 */ /* 0x000fe200078e00ff */
[----:B------:R-:W-:Y:S01]  /*0df0*/  USHF.R.S32.HI UR6, URZ, 0x1f, UR20 ;  /* 0x0000001f3f067899 */ /* 0x000fe20008011414 */
[C---:B------:R-:W-:Y:S01]  /*0e00*/  ISETP.GE.AND P2, PT, R0.reuse, UR8, PT ;  /* 0x0000000800007c0c */ /* 0x040fe2000bf46270 */
[----:B------:R-:W-:Y:S01]  /*0e10*/  UIMAD.WIDE.U32 UR18, UR20, UR4, URZ ;  /* 0x00000004141272a5 */ /* 0x000fe2000f8e003f */
[----:B------:R-:W-:Y:S01]  /*0e20*/  IADD3 R252, R0, UR11, RZ ;  /* 0x0000000b00fc7c10 */ /* 0x000fe2000fffe0ff */
[----:B------:R-:W-:Y:S01]  /*0e30*/  UIMAD UR6, UR6, UR4, URZ ;  /* 0x00000004060672a4 */ /* 0x000fe2000f8e023f */
[----:B------:R-:W-:Y:S01]  /*0e40*/  ISETP.GT.OR P2, PT, R122, 0x7f, P2 ;  /* 0x0000007f7a00780c */ /* 0x000fe20001744670 */
[----:B------:R-:W-:Y:S01]  /*0e50*/  IMAD.MOV.U32 R52, RZ, RZ, 0x20 ;  /* 0x00000020ff347424 */ /* 0x000fe200078e00ff */
[----:B------:R-:W-:Y:S01]  /*0e60*/  LEA.HI R118, R119, R116, RZ, 0x5 ;  /* 0x0000007477767211 */ /* 0x000fe200078f28ff */
[----:B------:R-:W-:Y:S01]  /*0e70*/  @P3 IMAD.HI.U32 R0, R252, c[0x0][0x2bc], RZ ;  /* 0x0000af00fc003a27 */ /* 0x000fe200078e00ff */
[----:B------:R-:W-:Y:S01]  /*0e80*/  UIMAD UR6, UR20, UR5, UR6 ;  /* 0x00000005140672a4 */ /* 0x000fe2000f8e0206 */
[----:B------:R-:W-:Y:S02]  /*0e90*/  STL [R1+0x4], R122 ;  /* 0x0000047a01007387 */ /* 0x000fe40000100800 */
[----:B-1----:R-:W-:Y:S01]  /*0ea0*/  IMAD.MOV.U32 R4, RZ, RZ, R252 ;  /* 0x000000ffff047224 */ /* 0x002fe200078e00fc */
[----:B------:R-:W-:Y:S01]  /*0eb0*/  @P3 SHF.R.U32.HI R4, RZ, c[0x0][0x2c0], R0 ;  /* 0x0000b000ff043a19 */ /* 0x000fe20000011600 */
[----:B------:R-:W-:-:S02]  /*0ec0*/  UIADD3 UR6, UR19, UR6, URZ ;  /* 0x0000000613067290 */ /* 0x000fc4000fffe03f */
[----:B------:R-:W-:Y:S02]  /*0ed0*/  USHF.R.S32.HI UR20, URZ, 0x1f, UR17 ;  /* 0x0000001f3f147899 */ /* 0x000fe40008011411 */
[----:B------:R-:W-:Y:S01]  /*0ee0*/  @!P2 IADD3 R5, P1, R4, UR18, RZ ;  /* 0x000000120405ac10 */ /* 0x000fe2000ff3e0ff */
[----:B------:R-:W-:-:S03]  /*0ef0*/  ULDC.64 UR4, c[0x0][0x178] ;  /* 0x00005e0000047ab9 */ /* 0x000fc60000000a00 */
[----:B------:R-:W-:Y:S02]  /*0f00*/  @!P2 LEA R6, P0, R5, c[0x0][0x2a0], 0x2 ;  /* 0x0000a8000506aa11 */ /* 0x000fe400078010ff */
[----:B------:R-:W-:-:S04]  /*0f10*/  @!P2 LEA.HI.X.SX32 R0, R4, UR6, 0x1, P1 ;  /* 0x000000060400ac11 */ /* 0x000fc800088f0eff */
[----:B------:R-:W-:-:S05]  /*0f20*/  @!P2 LEA.HI.X R7, R5, c[0x0][0x2a4], R0, 0x2, P0 ;  /* 0x0000a9000507aa11 */ /* 0x000fca00000f1400 */
[----:B------:R1:W2:Y:S01]  /*0f30*/  @!P2 LDG.E R251, [R6.64] ;  /* 0x0000000e06fba981 */ /* 0x0002a2000c1e1900 */
[----:B------:R-:W-:Y:S01]  /*0f40*/  UIMAD UR20, UR20, UR4, URZ ;  /* 0x00000004141472a4 */ /* 0x000fe2000f8e023f */
[----:B------:R-:W-:Y:S01]  /*0f50*/  PLOP3.LUT P1, PT, PT, PT, UP1, 0x80, 0x0 ;  /* 0x000000000000781c */ /* 0x000fe20003f2f018 */
[----:B------:R-:W-:Y:S01]  /*0f60*/  UIMAD.WIDE.U32 UR22, UR17, UR4, URZ ;  /* 0x00000004111672a5 */ /* 0x000fe2000f8e003f */
[----:B------:R-:W-:Y:S01]  /*0f70*/  PLOP3.LUT P0, PT, PT, PT, UP1, 0x80, 0x0 ;  /* 0x000000000000781c */ /* 0x000fe20003f0f018 */
[----:B------:R-:W-:Y:S01]  /*0f80*/  UIMAD UR20, UR17, UR5, UR20 ;  /* 0x00000005111472a4 */ /* 0x000fe2000f8e0214 */
[----:B------:R-:W-:Y:S01]  /*0f90*/  IADD3 R0, R122, UR10, RZ ;  /* 0x0000000a7a007c10 */ /* 0x000fe2000fffe0ff */
[----:B------:R-:W-:Y:S01]  /*0fa0*/  STL [R1+0x2c], R177 ;  /* 0x00002cb101007387 */ /* 0x000fe20000100800 */
[----:B------:R-:W-:Y:S01]  /*0fb0*/  ULDC.64 UR4, c[0x0][0x1b8] ;  /* 0x00006e0000047ab9 */ /* 0x000fe20000000a00 */
[C---:B------:R-:W-:Y:S01]  /*0fc0*/  IADD3 R53, R177.reuse, 0x40, RZ ;  /* 0x00000040b1357810 */ /* 0x040fe20007ffe0ff */
[----:B------:R-:W-:Y:S01]  /*0fd0*/  UIADD3 UR23, UR23, UR20, URZ ;  /* 0x0000001417177290 */ /* 0x000fe2000fffe03f */
[----:B------:R-:W-:Y:S01]  /*0fe0*/  ISETP.GE.AND P6, PT, R177, c[0x0][0x198], PT ;  /* 0x00006600b1007a0c */ /* 0x000fe20003fc6270 */
[----:B------:R-:W-:Y:S01]  /*0ff0*/  UIMAD UR17, UR16, UR4, URZ ;  /* 0x00000004101172a4 */ /* 0x000fe2000f8e023f */
[----:B------:R-:W-:Y:S01]  /*1000*/  ISETP.GE.AND P5, PT, R53, c[0x0][0x198], PT ;  /* 0x0000660035007a0c */ /* 0x000fe20003fa6270 */
[----:B------:R-:W-:Y:S01]  /*1010*/  USHF.R.S32.HI UR20, URZ, 0x1f, UR13 ;  /* 0x0000001f3f147899 */ /* 0x000fe2000801140d */
[----:B------:R-:W-:Y:S01]  /*1020*/  @P1 IMAD.HI.U32 R2, R0, c[0x0][0x2c8], RZ ;  /* 0x0000b20000021a27 */ /* 0x000fe200078e00ff */
[----:B------:R-:W-:Y:S01]  /*1030*/  UIMAD UR17, UR9, UR5, UR17 ;  /* 0x00000005091172a4 */ /* 0x000fe2000f8e0211 */
[----:B------:R-:W-:Y:S01]  /*1040*/  SHF.R.S32.HI R117, RZ, 0x5, R118 ;  /* 0x00000005ff757819 */ /* 0x000fe20000011476 */
[----:B------:R-:W-:-:S02]  /*1050*/  UIMAD.WIDE.U32 UR22, UR9, UR4, UR22 ;  /* 0x00000004091672a5 */ /* 0x000fc4000f8e0016 */
[----:B------:R-:W-:Y:S02]  /*1060*/  USEL UR20, UR20, URZ, !UP2 ;  /* 0x0000003f14147287 */ /* 0x000fe4000d000000 */
[----:B------:R-:W-:Y:S02]  /*1070*/  ULDC.64 UR4, c[0x0][0x1c0] ;  /* 0x0000700000047ab9 */ /* 0x000fe40000000a00 */
[----:B------:R-:W-:Y:S01]  /*1080*/  UIMAD UR20, UR20, UR4, URZ ;  /* 0x00000004141472a4 */ /* 0x000fe2000f8e023f */
[----:B-1----:R-:W-:Y:S01]  /*1090*/  IMAD.MOV.U32 R6, RZ, RZ, R0 ;  /* 0x000000ffff067224 */ /* 0x002fe200078e0000 */
[----:B------:R-:W-:Y:S01]  /*10a0*/  UIADD3 UR23, UR23, UR17, URZ ;  /* 0x0000001117177290 */ /* 0x000fe2000fffe03f */
[----:B------:R-:W-:Y:S01]  /*10b0*/  @P0 SHF.R.U32.HI R6, RZ, c[0x0][0x2cc], R2 ;  /* 0x0000b300ff060a19 */ /* 0x000fe20000011602 */
[----:B------:R-:W-:Y:S02]  /*10c0*/  UIMAD UR5, UR21, UR5, UR20 ;  /* 0x00000005150572a4 */ /* 0x000fe4000f8e0214 */
[----:B------:R-:W-:Y:S01]  /*10d0*/  UIMAD.WIDE.U32 UR22, UR21, UR4, UR22 ;  /* 0x00000004151672a5 */ /* 0x000fe2000f8e0016 */
[--C-:B------:R-:W-:Y:S01]  /*10e0*/  SHF.R.S32.HI R2, RZ, 0x1f, R6.reuse ;  /* 0x0000001fff027819 */ /* 0x100fe20000011406 */
[----:B------:R-:W-:Y:S01]  /*10f0*/  IMAD.MOV R5, RZ, RZ, -R6 ;  /* 0x000000ffff057224 */ /* 0x000fe200078e0a06 */
[----:B------:R-:W-:-:S02]  /*1100*/  ULDC UR4, c[0x0][0x2c4] ;  /* 0x0000b10000047ab9 */ /* 0x000fc40000000800 */
[----:B------:R-:W-:Y:S01]  /*1110*/  UIADD3 UR5, UR23, UR5, URZ ;  /* 0x0000000517057290 */ /* 0x000fe2000fffe03f */
[----:B------:R-:W-:Y:S01]  /*1120*/  IMAD R5, R5, c[0x0][0x2c4], R0 ;  /* 0x0000b10005057a24 */ /* 0x000fe200078e0200 */
[----:B------:R-:W-:Y:S01]  /*1130*/  UIMAD UR4, UR12, UR4, URZ ;  /* 0x000000040c0472a4 */ /* 0x000fe2000f8e023f */
[----:B------:R-:W-:Y:S01]  /*1140*/  IMAD.U32 R9, RZ, RZ, UR23 ;  /* 0x00000017ff097e24 */ /* 0x000fe2000f8e00ff */
[----:B------:R-:W-:Y:S01]  /*1150*/  UISETP.GE.AND UP0, UPT, UR7, 0x2, UPT ;  /* 0x000000020700788c */ /* 0x000fe2000bf06270 */
[----:B------:R-:W-:Y:S01]  /*1160*/  IMAD.U32 R8, RZ, RZ, UR22 ;  /* 0x00000016ff087e24 */ /* 0x000fe2000f8e00ff */
[----:B------:R-:W-:Y:S01]  /*1170*/  SHF.R.S32.HI R0, RZ, 0x1f, R5 ;  /* 0x0000001fff007819 */ /* 0x000fe20000011405 */
[----:B------:R-:W-:Y:S01]  /*1180*/  IMAD.U32 R9, RZ, RZ, UR5 ;  /* 0x00000005ff097e24 */ /* 0x000fe2000f8e00ff */
[----:B------:R-:W-:Y:S01]  /*1190*/  ULEA UR22, UR7, 0xffffff80, 0x7 ;  /* 0xffffff8007167891 */ /* 0x000fe2000f8e383f */
[----:B------:R-:W-:Y:S01]  /*11a0*/  IMAD R7, R2, c[0x0][0x1b0], RZ ;  /* 0x00006c0002077a24 */ /* 0x000fe200078e02ff */
[----:B------:R-:W-:Y:S01]  /*11b0*/  IADD3 R2, R3, UR10, RZ ;  /* 0x0000000a03027c10 */ /* 0x000fe2000fffe0ff */
[----:B------:R-:W-:Y:S01]  /*11c0*/  IMAD.WIDE.U32 R8, R6, c[0x0][0x1b0], R8 ;  /* 0x00006c0006087a25 */ /* 0x000fe200078e0008 */
[----:B------:R-:W-:-:S03]  /*11d0*/  UIADD3 UR22, UR8, -UR22, URZ ;  /* 0x8000001608167290 */ /* 0x000fc6000fffe03f */
[----:B------:R-:W-:Y:S02]  /*11e0*/  IMAD R7, R6, c[0x0][0x1b4], R7 ;  /* 0x00006d0006077a24 */ /* 0x000fe400078e0207 */
[----:B------:R-:W-:Y:S01]  /*11f0*/  IMAD R0, R0, c[0x0][0x1a8], RZ ;  /* 0x00006a0000007a24 */ /* 0x000fe200078e02ff */
[----:B------:R-:W-:Y:S01]  /*1200*/  IADD3 R72, -R3, UR22, RZ ;  /* 0x0000001603487c10 */ /* 0x000fe2000fffe1ff */
[----:B------:R-:W-:Y:S02]  /*1210*/  IMAD.IADD R11, R9, 0x1, R7 ;  /* 0x00000001090b7824 */ /* 0x000fe400078e0207 */
[----:B------:R-:W-:Y:S02]  /*1220*/  IMAD.MOV.U32 R10, RZ, RZ, R8 ;  /* 0x000000ffff0a7224 */ /* 0x000fe400078e0008 */
[C---:B------:R-:W-:Y:S02]  /*1230*/  IMAD R9, R5.reuse, c[0x0][0x1ac], R0 ;  /* 0x00006b0005097a24 */ /* 0x040fe400078e0200 */
[----:B------:R-:W-:-:S04]  /*1240*/  IMAD.WIDE.U32 R10, R5, c[0x0][0x1a8], R10 ;  /* 0x00006a00050a7a25 */ /* 0x000fc800078e000a */
[----:B------:R-:W-:Y:S01]  /*1250*/  IMAD.SHL.U32 R8, R3, 0x40, RZ ;  /* 0x0000004003087824 */ /* 0x000fe200078e00ff */
[----:B------:R-:W-:Y:S01]  /*1260*/  LEA R6, P0, R10, c[0x0][0x160], 0x1 ;  /* 0x000058000a067a11 */ /* 0x000fe200078008ff */
[----:B------:R-:W-:Y:S01]  /*1270*/  IMAD.IADD R5, R11, 0x1, R9 ;  /* 0x000000010b057824 */ /* 0x000fe200078e0209 */
[-C--:B------:R-:W-:Y:S01]  /*1280*/  LEA.HI R11, R119, R116.reuse, RZ, 0x4 ;  /* 0x00000074770b7211 */ /* 0x080fe200078f20ff */
[----:B------:R-:W-:Y:S01]  /*1290*/  IMAD.MOV R7, RZ, RZ, -R4 ;  /* 0x000000ffff077224 */ /* 0x000fe200078e0a04 */
[----:B------:R-:W-:Y:S01]  /*12a0*/  LOP3.LUT R8, R8, 0x1c0, RZ, 0xc0, !PT ;  /* 0x000001c008087812 */ /* 0x000fe200078ec0ff */
[----:B------:R-:W-:Y:S01]  /*12b0*/  SHFL.IDX PT, R14, R6, RZ, 0x181f ;  /* 0x00181fff060e7589 */ /* 0x000fe200000e0000 */
[----:B------:R-:W-:Y:S01]  /*12c0*/  LEA.HI.X R0, R10, c[0x0][0x164], R5, 0x1, P0 ;  /* 0x000059000a007a11 */ /* 0x000fe200000f0c05 */
[----:B------:R-:W-:Y:S01]  /*12d0*/  IMAD R252, R7, c[0x0][0x2b8], R252 ;  /* 0x0000ae0007fc7a24 */ /* 0x000fe200078e02fc */
[----:B------:R-:W-:Y:S01]  /*12e0*/  SHF.R.U32.HI R5, RZ, 0x3, R8 ;  /* 0x00000003ff057819 */ /* 0x000fe20000011608 */
[----:B------:R-:W-:Y:S01]  /*12f0*/  SHFL.IDX PT, R12, R6, 0x1, 0x181f ;  /* 0x00381f00060c7f89 */ /* 0x000fe200000e0000 */
[----:B------:R-:W-:Y:S01]  /*1300*/  LOP3.LUT R8, R8, 0x38, R177, 0xf8, !PT ;  /* 0x0000003808087812 */ /* 0x000fe200078ef8b1 */
[----:B------:R-:W-:Y:S01]  /*1310*/  IMAD.SHL.U32 R3, R3, 0x8, RZ ;  /* 0x0000000803037824 */ /* 0x000fe200078e00ff */
[----:B------:R-:W-:Y:S01]  /*1320*/  LEA.HI R7, R119, R116, RZ, 0x6 ;  /* 0x0000007477077211 */ /* 0x000fe200078f30ff */
[----:B------:R-:W1:Y:S01]  /*1330*/  SHFL.IDX PT, R15, R0, RZ, 0x181f ;  /* 0x00181fff000f7589 */ /* 0x000e6200000e0000 */
[----:B------:R-:W-:-:S02]  /*1340*/  LOP3.LUT R8, R8, R5, RZ, 0x3c, !PT ;  /* 0x0000000508087212 */ /* 0x000fc400078e3cff */
[C---:B------:R-:W-:Y:S01]  /*1350*/  IADD3 R5, R2.reuse, 0x20, RZ ;  /* 0x0000002002057810 */ /* 0x040fe20007ffe0ff */
[----:B------:R-:W-:Y:S01]  /*1360*/  IMAD.SHL.U32 R7, R7, 0x8, RZ ;  /* 0x0000000807077824 */ /* 0x000fe200078e00ff */
[----:B------:R-:W-:Y:S02]  /*1370*/  ISETP.GE.AND P0, PT, R2, UR4, PT ;  /* 0x0000000402007c0c */ /* 0x000fe4000bf06270 */
[----:B------:R-:W-:Y:S02]  /*1380*/  ISETP.GE.AND P4, PT, R5, UR4, PT ;  /* 0x0000000405007c0c */ /* 0x000fe4000bf86270 */
[----:B------:R-:W-:Y:S01]  /*1390*/  LOP3.LUT R5, R8, 0xfffffe00, R7, 0xf8, !PT ;  /* 0xfffffe0008057812 */ /* 0x000fe200078ef807 */
[----:B------:R-:W-:Y:S01]  /*13a0*/  IMAD.WIDE.U32 R8, R252, c[0x0][0x1e0], RZ ;  /* 0x00007800fc087a25 */ /* 0x000fe200078e00ff */
[C---:B------:R-:W-:Y:S02]  /*13b0*/  IADD3 R7, R2.reuse, 0x40, RZ ;  /* 0x0000004002077810 */ /* 0x040fe40007ffe0ff */
[----:B------:R-:W-:Y:S01]  /*13c0*/  IADD3 R2, R2, 0x60, RZ ;  /* 0x0000006002027810 */ /* 0x000fe20007ffe0ff */
[----:B------:R-:W-:Y:S01]  /*13d0*/  IMAD.SHL.U32 R120, R5, 0x2, RZ ;  /* 0x0000000205787824 */ /* 0x000fe200078e00ff */
[----:B------:R-:W-:Y:S01]  /*13e0*/  SHF.R.S32.HI R36, RZ, 0x1f, R252 ;  /* 0x0000001fff247819 */ /* 0x000fe200000114fc */
[----:B------:R-:W-:Y:S01]  /*13f0*/  SHFL.IDX PT, R5, R0, 0x3, 0x181f ;  /* 0x00781f0000057f89 */ /* 0x000fe200000e0000 */
[----:B------:R-:W-:-:S02]  /*1400*/  ISETP.GE.AND P1, PT, R2, UR4, PT ;  /* 0x0000000402007c0c */ /* 0x000fc4000bf26270 */
[----:B------:R-:W-:Y:S01]  /*1410*/  SHF.R.S32.HI R4, RZ, 0x4, R11 ;  /* 0x00000004ff047819 */ /* 0x000fe2000001140b */
[----:B------:R-:W-:Y:S01]  /*1420*/  IMAD R13, R36, c[0x0][0x1e0], RZ ;  /* 0x00007800240d7a24 */ /* 0x000fe200078e02ff */
[----:B------:R-:W-:Y:S01]  /*1430*/  SHF.R.S32.HI R2, RZ, 0x1f, R53 ;  /* 0x0000001fff027819 */ /* 0x000fe20000011435 */
[----:B------:R-:W-:Y:S01]  /*1440*/  STL [R1], R120 ;  /* 0x0000007801007387 */ /* 0x000fe20000100800 */
[----:B------:R-:W-:Y:S01]  /*1450*/  LEA.HI R250, R11, R4, RZ, 0x1 ;  /* 0x000000040bfa7211 */ /* 0x000fe200078f08ff */
[----:B------:R-:W-:Y:S01]  /*1460*/  IMAD R18, R252, c[0x0][0x1e4], R13 ;  /* 0x00007900fc127a24 */ /* 0x000fe200078e020d */
[----:B------:R-:W-:Y:S01]  /*1470*/  LEA.HI R2, R2, R53, RZ, 0x3 ;  /* 0x0000003502027211 */ /* 0x000fe200078f18ff */
[----:B------:R-:W-:Y:S01]  /*1480*/  SHFL.IDX PT, R13, R0, 0x1, 0x181f ;  /* 0x00381f00000d7f89 */ /* 0x000fe200000e0000 */
[----:B------:R-:W-:Y:S01]  /*1490*/  ISETP.GE.AND P2, PT, R7, UR4, PT ;  /* 0x0000000407007c0c */ /* 0x000fe2000bf46270 */
[----:B------:R-:W-:Y:S01]  /*14a0*/  ULDC.64 UR4, c[0x0][0x1e8] ;  /* 0x00007a0000047ab9 */ /* 0x000fe20000000a00 */
[----:B------:R-:W-:Y:S01]  /*14b0*/  LOP3.LUT R250, R250, 0xfffffffe, RZ, 0xc0, !PT ;  /* 0xfffffffefafa7812 */ /* 0x000fe200078ec0ff */
[----:B------:R-:W-:Y:S01]  /*14c0*/  UIMAD.WIDE.U32 UR20, UR9, UR4, URZ ;  /* 0x00000004091472a5 */ /* 0x000fe2000f8e003f */
[----:B------:R-:W-:Y:S01]  /*14d0*/  LOP3.LUT R173, R2, 0xfffffff8, RZ, 0xc0, !PT ;  /* 0xfffffff802ad7812 */ /* 0x000fe200078ec0ff */
[----:B------:R-:W-:Y:S01]  /*14e0*/  IMAD.IADD R19, R9, 0x1, R18 ;  /* 0x0000000109137824 */ /* 0x000fe200078e0212 */
[----:B------:R-:W-:Y:S01]  /*14f0*/  UIMAD UR4, UR16, UR4, URZ ;  /* 0x00000004100472a4 */ /* 0x000fe2000f8e023f */
[----:B------:R-:W-:Y:S01]  /*1500*/  IMAD.MOV.U32 R18, RZ, RZ, R8 ;  /* 0x000000ffff127224 */ /* 0x000fe200078e0008 */
[----:B------:R-:W-:Y:S01]  /*1510*/  LOP3.LUT R11, R11, 0xfffffff0, RZ, 0xc0, !PT ;  /* 0xfffffff00b0b7812 */ /* 0x000fe200078ec0ff */
[----:B-1----:R-:W-:Y:S01]  /*1520*/  @!P0 IMAD.WIDE R16, R177, 0x2, R14 ;  /* 0x00000002b1108825 */ /* 0x002fe200078e020e */
[----:B------:R-:W-:Y:S01]  /*1530*/  SHFL.IDX PT, R8, R6, 0x2, 0x181f ;  /* 0x00581f0006087f89 */ /* 0x000fe200000e0000 */
[----:B------:R-:W-:Y:S01]  /*1540*/  UIMAD UR4, UR9, UR5, UR4 ;  /* 0x00000005090472a4 */ /* 0x000fe2000f8e0204 */
[----:B------:R-:W-:Y:S01]  /*1550*/  SHF.R.S32.HI R175, RZ, 0x1f, R173 ;  /* 0x0000001fffaf7819 */ /* 0x000fe200000114ad */
[----:B------:R-:W-:Y:S01]  /*1560*/  IMAD.IADD R250, R4, 0x1, -R250 ;  /* 0x0000000104fa7824 */ /* 0x000fe200078e0afa */
[----:B------:R1:W3:Y:S01]  /*1570*/  SHFL.IDX PT, R9, R0, 0x2, 0x181f ;  /* 0x00581f0000097f89 */ /* 0x0002e200000e0000 */
[----:B------:R-:W-:Y:S01]  /*1580*/  @!P0 IMAD.WIDE R20, R173, 0x2, R14 ;  /* 0x00000002ad148825 */ /* 0x000fe200078e020e */
[----:B------:R-:W-:-:S02]  /*1590*/  UIADD3 UR17, UR21, UR4, URZ ;  /* 0x0000000415117290 */ /* 0x000fc4000fffe03f */
[----:B------:R-:W4:Y:S01]  /*15a0*/  SHFL.IDX PT, R4, R6, 0x3, 0x181f ;  /* 0x00781f0006047f89 */ /* 0x000f2200000e0000 */
[----:B------:R-:W-:Y:S01]  /*15b0*/  IMAD.IADD R11, R116, 0x1, -R11 ;  /* 0x00000001740b7824 */ /* 0x000fe200078e0a0b */
[----:B------:R-:W-:Y:S02]  /*15c0*/  ULDC.64 UR4, c[0x0][0x210] ;  /* 0x0000840000047ab9 */ /* 0x000fe40000000a00 */
[----:B------:R5:W-:Y:S01]  /*15d0*/  @!P0 LDGSTS.E.BYPASS.LTC128B.128 [R120+0x100], [R16.64], !P6 ;  /* 0x0010000010788fae */ /* 0x000be2000f101d4e */
[----:B------:R-:W-:Y:S01]  /*15e0*/  UIMAD UR16, UR16, UR4, URZ ;  /* 0x00000004101072a4 */ /* 0x000fe2000f8e023f */
[----:B------:R-:W-:Y:S01]  /*15f0*/  SHF.R.S32.HI R2, RZ, 0x1f, R11 ;  /* 0x0000001fff027819 */ /* 0x000fe2000001140b */
[----:B------:R-:W-:Y:S01]  /*1600*/  UIMAD.WIDE.U32 UR24, UR9, UR4, URZ ;  /* 0x00000004091872a5 */ /* 0x000fe2000f8e003f */
[----:B------:R5:W-:Y:S01]  /*1610*/  @!P0 LDGSTS.E.BYPASS.LTC128B.128 [R120+0x4100], [R20.64], !P5 ;  /* 0x0410000014788fae */ /* 0x000be2000e901d4e */
[----:B------:R-:W-:Y:S01]  /*1620*/  UIMAD UR16, UR9, UR5, UR16 ;  /* 0x00000005091072a4 */ /* 0x000fe2000f8e0210 */
[----:B------:R-:W-:-:S02]  /*1630*/  LEA.HI R2, R2, R11, RZ, 0x3 ;  /* 0x0000000b02027211 */ /* 0x000fc400078f18ff */
[----:B------:R-:W-:Y:S01]  /*1640*/  STL [R1+0x28], R173 ;  /* 0x000028ad01007387 */ /* 0x000fe20000100800 */
[----:B------:R-:W-:Y:S01]  /*1650*/  UIADD3 UR16, UR25, UR16, URZ ;  /* 0x0000001019107290 */ /* 0x000fe2000fffe03f */
[----:B-1----:R-:W-:Y:S01]  /*1660*/  LOP3.LUT R0, R2, 0xfffffff8, RZ, 0xc0, !PT ;  /* 0xfffffff802007812 */ /* 0x002fe200078ec0ff */
[----:B---3--:R-:W-:-:S04]  /*1670*/  @!P2 IMAD.WIDE R24, R173, 0x2, R8 ;  /* 0x00000002ad18a825 */ /* 0x008fc800078e0208 */
[----:B------:R-:W-:Y:S02]  /*1680*/  IMAD.IADD R0, R11, 0x1, -R0 ;  /* 0x000000010b007824 */ /* 0x000fe400078e0a00 */
[----:B----4-:R-:W-:-:S04]  /*1690*/  @!P1 IMAD.WIDE R22, R177, 0x2, R4 ;  /* 0x00000002b1169825 */ /* 0x010fc800078e0204 */
[----:B-----5:R-:W-:-:S04]  /*16a0*/  @!P4 IMAD.WIDE R16, R177, 0x2, R12 ;  /* 0x00000002b110c825 */ /* 0x020fc800078e020c */
[----:B------:R-:W-:Y:S01]  /*16b0*/  @!P4 IMAD.WIDE R20, R173, 0x2, R12 ;  /* 0x00000002ad14c825 */ /* 0x000fe200078e020c */
[----:B------:R1:W-:Y:S04]  /*16c0*/  @!P4 LDGSTS.E.BYPASS.LTC128B.128 [R120+0x1100], [R16.64], !P6 ;  /* 0x011000001078cfae */ /* 0x0003e8000f101d4e */
[----:B------:R3:W-:Y:S01]  /*16d0*/  @!P4 LDGSTS.E.BYPASS.LTC128B.128 [R120+0x5100], [R20.64], !P5 ;  /* 0x051000001478cfae */ /* 0x0007e2000e901d4e */
[----:B------:R-:W-:-:S04]  /*16e0*/  ISETP.GE.AND P4, PT, R53, c[0x0][0x1d4], PT ;  /* 0x0000750035007a0c */ /* 0x000fc80003f86270 */
[----:B------:R-:W-:Y:S01]  /*16f0*/  SEL R121, RZ, 0x10, P4 ;  /* 0x00000010ff797807 */ /* 0x000fe20002000000 */
[----:B-1----:R-:W-:-:S04]  /*1700*/  @!P1 IMAD.WIDE R16, R173, 0x2, R4 ;  /* 0x00000002ad109825 */ /* 0x002fc800078e0204 */
[----:B------:R-:W-:Y:S02]  /*1710*/  IMAD.SHL.U32 R4, R0, 0x40, RZ ;  /* 0x0000004000047824 */ /* 0x000fe400078e00ff */
[----:B------:R-:W-:-:S03]  /*1720*/  IMAD.SHL.U32 R5, R250, 0x8, RZ ;  /* 0x00000008fa057824 */ /* 0x000fc600078e00ff */
[----:B------:R-:W-:-:S04]  /*1730*/  LOP3.LUT R4, R4, 0x1c0, RZ, 0xc0, !PT ;  /* 0x000001c004047812 */ /* 0x000fc800078ec0ff */
[----:B------:R-:W-:Y:S02]  /*1740*/  LOP3.LUT R5, R4, 0x8, R5, 0xf8, !PT ;  /* 0x0000000804057812 */ /* 0x000fe400078ef805 */
[----:B------:R-:W-:-:S04]  /*1750*/  SHF.R.U32.HI R4, RZ, 0x3, R4 ;  /* 0x00000003ff047819 */ /* 0x000fc80000011604 */
[----:B------:R-:W-:Y:S01]  /*1760*/  LOP3.LUT R4, R5, R4, RZ, 0x3c, !PT ;  /* 0x0000000405047212 */ /* 0x000fe200078e3cff */
[----:B------:R-:W-:Y:S01]  /*1770*/  IMAD.SHL.U32 R5, R48, 0x40, RZ ;  /* 0x0000004030057824 */ /* 0x000fe200078e00ff */
[----:B--2---:R-:W-:Y:S01]  /*1780*/  SHF.R.S32.HI R49, RZ, 0x1f, R251 ;  /* 0x0000001fff317819 */ /* 0x004fe200000114fb */
[----:B------:R-:W-:-:S04]  /*1790*/  IMAD.WIDE.U32 R18, R251, c[0x0][0x1f0], R18 ;  /* 0x00007c00fb127a25 */ /* 0x000fc800078e0012 */
[----:B------:R-:W-:Y:S01]  /*17a0*/  IMAD R14, R49, c[0x0][0x1f0], RZ ;  /* 0x00007c00310e7a24 */ /* 0x000fe200078e02ff */
[----:B------:R-:W-:-:S03]  /*17b0*/  IADD3 R7, P0, R18, UR20, RZ ;  /* 0x0000001412077c10 */ /* 0x000fc6000ff1e0ff */
[----:B------:R-:W-:-:S05]  /*17c0*/  IMAD R14, R251, c[0x0][0x1f4], R14 ;  /* 0x00007d00fb0e7a24 */ /* 0x000fca00078e020e */
[----:B------:R-:W-:Y:S01]  /*17d0*/  IADD3.X R14, R19, UR17, R14, P0, !PT ;  /* 0x00000011130e7c10 */ /* 0x000fe200087fe40e */
[----:B------:R-:W-:Y:S01]  /*17e0*/  @!P2 IMAD.WIDE R18, R177, 0x2, R8 ;  /* 0x00000002b112a825 */ /* 0x000fe200078e0208 */
[----:B------:R-:W-:-:S04]  /*17f0*/  LEA R15, P0, R7, c[0x0][0x1c8], 0x1 ;  /* 0x00007200070f7a11 */ /* 0x000fc800078008ff */
[----:B------:R-:W-:Y:S01]  /*1800*/  LEA.HI.X R14, R7, c[0x0][0x1cc], R14, 0x1, P0 ;  /* 0x00007300070e7a11 */ /* 0x000fe200000f0c0e */
[----:B------:R-:W-:Y:S01]  /*1810*/  SHFL.IDX PT, R12, R15, RZ, 0x181f ;  /* 0x00181fff0f0c7589 */ /* 0x000fe200000e0000 */
[----:B------:R-:W-:-:S03]  /*1820*/  ISETP.GT.AND P0, PT, R72, 0x60, PT ;  /* 0x000000604800780c */ /* 0x000fc60003f04270 */
[----:B------:R-:W1:Y:S04]  /*1830*/  SHFL.IDX PT, R13, R14, RZ, 0x181f ;  /* 0x00181fff0e0d7589 */ /* 0x000e6800000e0000 */
[----:B------:R-:W-:Y:S04]  /*1840*/  SHFL.IDX PT, R10, R15, 0x1, 0x181f ;  /* 0x00381f000f0a7f89 */ /* 0x000fe800000e0000 */
[----:B------:R-:W-:Y:S04]  /*1850*/  SHFL.IDX PT, R11, R14, 0x1, 0x181f ;  /* 0x00381f000e0b7f89 */ /* 0x000fe800000e0000 */
[----:B------:R-:W-:Y:S04]  /*1860*/  SHFL.IDX PT, R8, R15, 0x2, 0x181f ;  /* 0x00581f000f087f89 */ /* 0x000fe800000e0000 */
[----:B------:R-:W3:Y:S04]  /*1870*/  SHFL.IDX PT, R9, R14, 0x2, 0x181f ;  /* 0x00581f000e097f89 */ /* 0x000ee800000e0000 */
[----:B------:R-:W-:Y:S04]  /*1880*/  SHFL.IDX PT, R6, R15, 0x3, 0x181f ;  /* 0x00781f000f067f89 */ /* 0x000fe800000e0000 */
[----:B------:R1:W2:Y:S04]  /*1890*/  SHFL.IDX PT, R7, R14, 0x3, 0x181f ;  /* 0x00781f000e077f89 */ /* 0x0002a800000e0000 */
[----:B------:R4:W-:Y:S04]  /*18a0*/  @!P2 LDGSTS.E.BYPASS.LTC128B.128 [R120+0x2100], [R18.64], !P6 ;  /* 0x021000001278afae */ /* 0x0009e8000f101d4e */
[----:B------:R5:W-:Y:S01]  /*18b0*/  @!P2 LDGSTS.E.BYPASS.LTC128B.128 [R120+0x6100], [R24.64], !P5 ;  /* 0x061000001878afae */ /* 0x000be2000e901d4e */
[----:B------:R-:W-:-:S03]  /*18c0*/  ISETP.GE.AND P2, PT, R72, 0x21, PT ;  /* 0x000000214800780c */ /* 0x000fc60003f46270 */
[----:B------:R2:W-:Y:S01]  /*18d0*/  @!P1 LDGSTS.E.BYPASS.LTC128B.128 [R120+0x3100], [R22.64], !P6 ;  /* 0x0310000016789fae */ /* 0x0005e2000f101d4e */
[----:B------:R-:W-:-:S03]  /*18e0*/  ISETP.GE.AND P6, PT, R72, 0x1, PT ;  /* 0x000000014800780c */ /* 0x000fc60003fc6270 */
[----:B------:R2:W-:Y:S01]  /*18f0*/  @!P1 LDGSTS.E.BYPASS.LTC128B.128 [R120+0x7100], [R16.64], !P5 ;  /* 0x0710000010789fae */ /* 0x0005e2000e901d4e */
[----:B------:R-:W-:Y:S02]  /*1900*/  ISETP.GE.AND P1, PT, R72, 0x41, PT ;  /* 0x000000414800780c */ /* 0x000fe40003f26270 */
[C---:B------:R-:W-:Y:S01]  /*1910*/  ISETP.GE.AND P5, PT, R177.reuse, c[0x0][0x1d4], PT ;  /* 0x00007500b1007a0c */ /* 0x040fe20003fa6270 */
[----:B------:R-:W0:Y:S06]  /*1920*/  LDGDEPBAR ;  /* 0x00000000000079af */ /* 0x000e2c0000000000 */
[----:B-1----:R-:W-:-:S04]  /*1930*/  @P6 IMAD.WIDE R14, R177, 0x2, R12 ;  /* 0x00000002b10e6825 */ /* 0x002fc800078e020c */
[C---:B---3--:R-:W-:Y:S02]  /*1940*/  @P1 IMAD.WIDE R20, R173.reuse, 0x2, R8 ;  /* 0x00000002ad141825 */ /* 0x048fe400078e0208 */
[----:B------:R1:W-:Y:S02]  /*1950*/  @P6 LDGSTS.E.BYPASS.LTC128B.128 [R120+0x8100], [R14.64], !P5 ;  /* 0x081000000e786fae */ /* 0x0003e4000e901d4e */
[----:B----4-:R-:W-:-:S04]  /*1960*/  @P2 IMAD.WIDE R18, R173, 0x2, R10 ;  /* 0x00000002ad122825 */ /* 0x010fc800078e020a */
[----:B--2---:R-:W-:-:S04]  /*1970*/  @P6 IMAD.WIDE R16, R173, 0x2, R12 ;  /* 0x00000002ad106825 */ /* 0x004fc800078e020c */
[C---:B------:R-:W-:Y:S01]  /*1980*/  @P2 IMAD.WIDE R12, R177.reuse, 0x2, R10 ;  /* 0x00000002b10c2825 */ /* 0x040fe200078e020a */
[----:B------:R2:W-:Y:S03]  /*1990*/  @P6 LDGSTS.E.BYPASS.LTC128B.128 [R120+0xc100], [R16.64], !P4 ;  /* 0x0c10000010786fae */ /* 0x0005e6000e101d4e */
[C---:B------:R-:W-:Y:S01]  /*19a0*/  @P1 IMAD.WIDE R10, R177.reuse, 0x2, R8 ;  /* 0x00000002b10a1825 */ /* 0x040fe200078e0208 */
[----:B------:R3:W-:Y:S03]  /*19b0*/  @P2 LDGSTS.E.BYPASS.LTC128B.128 [R120+0x9100], [R12.64], !P5 ;  /* 0x091000000c782fae */ /* 0x0007e6000e901d4e */
[--C-:B------:R-:W-:Y:S01]  /*19c0*/  @P0 IMAD.WIDE R8, R177, 0x2, R6.reuse ;  /* 0x00000002b1080825 */ /* 0x100fe200078e0206 */
[----:B------:R2:W-:Y:S03]  /*19d0*/  @P2 LDGSTS.E.BYPASS.LTC128B.128 [R120+0xd100], [R18.64], !P4 ;  /* 0x0d10000012782fae */ /* 0x0005e6000e101d4e */
[----:B------:R-:W-:Y:S01]  /*19e0*/  @P0 IMAD.WIDE R6, R173, 0x2, R6 ;  /* 0x00000002ad060825 */ /* 0x000fe200078e0206 */
[----:B------:R4:W-:Y:S04]  /*19f0*/  @P1 LDGSTS.E.BYPASS.LTC128B.128 [R120+0xa100], [R10.64], !P5 ;  /* 0x0a1000000a781fae */ /* 0x0009e8000e901d4e */
[----:B------:R1:W-:Y:S01]  /*1a00*/  @P1 LDGSTS.E.BYPASS.LTC128B.128 [R120+0xe100], [R20.64], !P4 ;  /* 0x0e10000014781fae */ /* 0x0003e2000e101d4e */
[----:B------:R-:W-:-:S03]  /*1a10*/  R2P PR, R0, 0x6 ;  /* 0x0000000600007804 */ /* 0x000fc60000000000 */
[----:B------:R4:W-:Y:S04]  /*1a20*/  @P0 LDGSTS.E.BYPASS.LTC128B.128 [R120+0xb100], [R8.64], !P5 ;  /* 0x0b10000008780fae */ /* 0x0009e8000e901d4e */
[----:B------:R1:W-:Y:S01]  /*1a30*/  @P0 LDGSTS.E.BYPASS.LTC128B.128 [R120+0xf100], [R6.64], !P4 ;  /* 0x0f10000006780fae */ /* 0x0003e2000e101d4e */
[----:B------:R-:W-:-:S03]  /*1a40*/  LOP3.LUT P0, RZ, R48, 0x2, RZ, 0xc0, !PT ;  /* 0x0000000230ff7812 */ /* 0x000fc6000780c0ff */
[----:B------:R-:W0:Y:S01]  /*1a50*/  LDGDEPBAR ;  /* 0x00000000000079af */ /* 0x000e220000000000 */
[----:B---3--:R-:W-:Y:S01]  /*1a60*/  IMAD.SHL.U32 R13, R2, 0x40, RZ ;  /* 0x00000040020d7824 */ /* 0x008fe200078e00ff */
[----:B------:R-:W-:Y:S01]  /*1a70*/  LOP3.LUT R12, R5, 0x1c0, RZ, 0xc0, !PT ;  /* 0x000001c0050c7812 */ /* 0x000fe200078ec0ff */
[----:B------:R-:W-:-:S03]  /*1a80*/  IMAD.MOV.U32 R5, RZ, RZ, 0x10 ;  /* 0x00000010ff057424 */ /* 0x000fc600078e00ff */
[----:B------:R-:W-:Y:S02]  /*1a90*/  LOP3.LUT R2, R4, 0xfffffe00, R13, 0xf8, !PT ;  /* 0xfffffe0004027812 */ /* 0x000fe400078ef80d */
[----:B------:R-:W-:Y:S02]  /*1aa0*/  LOP3.LUT R3, R12, 0x8, R3, 0xf8, !PT ;  /* 0x000000080c037812 */ /* 0x000fe400078ef803 */
[----:B------:R-:W-:Y:S02]  /*1ab0*/  SHF.R.U32.HI R4, RZ, 0x3, R12 ;  /* 0x00000003ff047819 */ /* 0x000fe4000001160c */
[----:B------:R-:W-:Y:S02]  /*1ac0*/  SEL R5, R5, 0xfffffff0, !P1 ;  /* 0xfffffff005057807 */ /* 0x000fe40004800000 */
[----:B------:R-:W-:-:S05]  /*1ad0*/  LOP3.LUT R3, R3, R4, RZ, 0x3c, !PT ;  /* 0x0000000403037212 */ /* 0x000fca00078e3cff */
[----:B------:R-:W-:Y:S01]  /*1ae0*/  IMAD R250, R250, 0x200, R3 ;  /* 0x00000200fafa7824 */ /* 0x000fe200078e0203 */
[----:B------:R-:W-:Y:S01]  /*1af0*/  SEL R3, R52, 0xffffffe0, !P2 ;  /* 0xffffffe034037807 */ /* 0x000fe20005000000 */
[----:B-1----:R-:W-:Y:S01]  /*1b00*/  IMAD R7, R117, 0x400, R2 ;  /* 0x0000040075077824 */ /* 0x002fe200078e0202 */
[----:B------:R-:W-:-:S04]  /*1b10*/  DEPBAR.LE SB0, 0x1 ;  /* 0x000080400000791a */ /* 0x000fc80000000000 */
[C---:B------:R-:W-:Y:S01]  /*1b20*/  LEA R4, R7.reuse, 0x100, 0x1 ;  /* 0x0000010007047811 */ /* 0x040fe200078e08ff */
[----:B------:R-:W-:Y:S01]  /*1b30*/  IMAD.SHL.U32 R7, R7, 0x2, RZ ;  /* 0x0000000207077824 */ /* 0x000fe200078e00ff */
[----:B------:R-:W-:Y:S01]  /*1b40*/  BAR.SYNC.DEFER_BLOCKING 0x0 ;  /* 0x0000000000007b1d */ /* 0x000fe20000010000 */
[----:B------:R-:W-:Y:S01]  /*1b50*/  IMAD.SHL.U32 R250, R250, 0x2, RZ ;  /* 0x00000002fafa7824 */ /* 0x000fe200078e00ff */
[----:B------:R-:W-:Y:S01]  /*1b60*/  LOP3.LUT P2, RZ, R48, 0x4, RZ, 0xc0, !PT ;  /* 0x0000000430ff7812 */ /* 0x000fe2000784c0ff */
[--C-:B------:R-:W-:Y:S02]  /*1b70*/  IMAD R6, R5, 0x2, R4.reuse ;  /* 0x0000000205067824 */ /* 0x100fe400078e0204 */
[C---:B------:R-:W-:Y:S01]  /*1b80*/  IMAD R4, R3.reuse, 0x2, R4 ;  /* 0x0000000203047824 */ /* 0x040fe200078e0204 */
[C---:B------:R-:W-:Y:S01]  /*1b90*/  IADD3 R249, R250.reuse, 0x8120, RZ ;  /* 0x00008120faf97810 */ /* 0x040fe20007ffe0ff */
[----:B------:R-:W-:Y:S01]  /*1ba0*/  IMAD R0, R3, 0x2, R6 ;  /* 0x0000000203007824 */ /* 0x000fe200078e0206 */
[----:B------:R-:W-:Y:S04]  /*1bb0*/  LDSM.16.M88.4 R136, [R7+0x100] ;  /* 0x000100000788783b */ /* 0x000fe80000000200 */
[----:B------:R-:W-:Y:S04]  /*1bc0*/  LDSM.16.M88.4 R212, [R7+0x4100] ;  /* 0x0041000007d4783b */ /* 0x000fe80000000200 */
[----:B------:R-:W-:Y:S04]  /*1bd0*/  LDSM.16.M88.4 R168, [R6] ;  /* 0x0000000006a8783b */ /* 0x000fe80000000200 */
[----:B------:R1:W-:Y:S04]  /*1be0*/  LDSM.16.M88.4 R216, [R6+0x4000] ;  /* 0x0040000006d8783b */ /* 0x0003e80000000200 */
[----:B------:R-:W-:Y:S04]  /*1bf0*/  LDSM.16.M88.4 R204, [R4] ;  /* 0x0000000004cc783b */ /* 0x000fe80000000200 */
[----:B------:R-:W-:Y:S04]  /*1c00*/  LDSM.16.M88.4 R220, [R4+0x4000] ;  /* 0x0040000004dc783b */ /* 0x000fe80000000200 */
[----:B------:R-:W-:Y:S04]  /*1c10*/  LDSM.16.M88.4 R208, [R0] ;  /* 0x0000000000d0783b */ /* 0x000fe80000000200 */
[----:B------:R3:W-:Y:S04]  /*1c20*/  LDSM.16.M88.4 R224, [R0+0x4000] ;  /* 0x0040000000e0783b */ /* 0x0007e80000000200 */
[----:B------:R-:W-:Y:S01]  /*1c30*/  BAR.SYNC.DEFER_BLOCKING 0x0 ;  /* 0x0000000000007b1d */ /* 0x000fe20000010000 */
[----:B-1----:R-:W-:-:S04]  /*1c40*/  IADD3 R6, R250, 0x8100, RZ ;  /* 0x00008100fa067810 */ /* 0x002fc80007ffe0ff */
[----:B------:R-:W-:Y:S01]  /*1c50*/  @P0 IADD3 R249, R6, -0x20, RZ ;  /* 0xffffffe006f90810 */ /* 0x000fe20007ffe0ff */
[----:B------:R-:W-:-:S03]  /*1c60*/  IMAD.WIDE.U32 R6, R252, c[0x0][0x208], RZ ;  /* 0x00008200fc067a25 */ /* 0x000fc600078e00ff */
[C---:B------:R-:W-:Y:S02]  /*1c70*/  IADD3 R243, R249.reuse, 0x800, RZ ;  /* 0x00000800f9f37810 */ /* 0x040fe40007ffe0ff */
[C---:B------:R-:W-:Y:S02]  /*1c80*/  IADD3 R242, R249.reuse, 0x1000, RZ ;  /* 0x00001000f9f27810 */ /* 0x040fe40007ffe0ff */
[C---:B------:R-:W-:Y:S02]  /*1c90*/  IADD3 R241, R249.reuse, 0x1800, RZ ;  /* 0x00001800f9f17810 */ /* 0x040fe40007ffe0ff */
[----:B------:R-:W-:Y:S01]  /*1ca0*/  IADD3 R240, R249, 0x2000, RZ ;  /* 0x00002000f9f07810 */ /* 0x000fe20007ffe0ff */
[----:B---3--:R-:W-:Y:S01]  /*1cb0*/  IMAD R0, R49, c[0x0][0x218], RZ ;  /* 0x0000860031007a24 */ /* 0x008fe200078e02ff */
[C---:B------:R-:W-:Y:S02]  /*1cc0*/  IADD3 R239, R249.reuse, 0x2800, RZ ;  /* 0x00002800f9ef7810 */ /* 0x040fe40007ffe0ff */
[----:B------:R-:W-:Y:S01]  /*1cd0*/  IADD3 R238, R249, 0x3000, RZ ;  /* 0x00003000f9ee7810 */ /* 0x000fe20007ffe0ff */
[----:B------:R-:W-:-:S04]  /*1ce0*/  DEPBAR.LE SB0, 0x0 ;  /* 0x000080000000791a */ /* 0x000fc80000000000 */
[----:B------:R-:W-:Y:S01]  /*1cf0*/  BAR.SYNC.DEFER_BLOCKING 0x0 ;  /* 0x0000000000007b1d */ /* 0x000fe20000010000 */
[C---:B------:R-:W-:Y:S02]  /*1d00*/  IADD3 R237, R249.reuse, 0x3800, RZ ;  /* 0x00003800f9ed7810 */ /* 0x040fe40007ffe0ff */
[C---:B------:R-:W-:Y:S02]  /*1d10*/  IADD3 R235, R249.reuse, 0x4000, RZ ;  /* 0x00004000f9eb7810 */ /* 0x040fe40007ffe0ff */
[C---:B------:R-:W-:Y:S02]  /*1d20*/  IADD3 R234, R249.reuse, 0x4800, RZ ;  /* 0x00004800f9ea7810 */ /* 0x040fe40007ffe0ff */
[C---:B------:R-:W-:Y:S02]  /*1d30*/  IADD3 R233, R249.reuse, 0x5000, RZ ;  /* 0x00005000f9e97810 */ /* 0x040fe40007ffe0ff */
[C---:B------:R-:W-:Y:S02]  /*1d40*/  IADD3 R232, R249.reuse, 0x5800, RZ ;  /* 0x00005800f9e87810 */ /* 0x040fe40007ffe0ff */
[----:B------:R-:W-:-:S02]  /*1d50*/  IADD3 R231, R249, 0x6000, RZ ;  /* 0x00006000f9e77810 */ /* 0x000fc40007ffe0ff */
[C---:B------:R-:W-:Y:S02]  /*1d60*/  IADD3 R230, R249.reuse, 0x6800, RZ ;  /* 0x00006800f9e67810 */ /* 0x040fe40007ffe0ff */
[C---:B------:R-:W-:Y:S02]  /*1d70*/  IADD3 R229, R249.reuse, 0x7000, RZ ;  /* 0x00007000f9e57810 */ /* 0x040fe40007ffe0ff */
[----:B------:R-:W-:Y:S01]  /*1d80*/  IADD3 R228, R249, 0x7800, RZ ;  /* 0x00007800f9e47810 */ /* 0x000fe20007ffe0ff */
[----:B------:R-:W1:Y:S04]  /*1d90*/  LDSM.16.M88.4 R12, [R250+0x8900] ;  /* 0x00890000fa0c783b */ /* 0x000e680000000200 */
[----:B--2---:R-:W-:Y:S04]  /*1da0*/  LDSM.16.M88.4 R16, [R249+0x800] ;  /* 0x00080000f910783b */ /* 0x004fe80000000200 */
[----:B----4-:R-:W-:Y:S04]  /*1db0*/  LDSM.16.M88.4 R8, [R250+0x9900] ;  /* 0x00990000fa08783b */ /* 0x010fe80000000200 */
[----:B------:R-:W2:Y:S04]  /*1dc0*/  LDSM.16.M88.4 R32, [R250+0x8100] ;  /* 0x00810000fa20783b */ /* 0x000ea80000000200 */
[----:B-----5:R-:W3:Y:S04]  /*1dd0*/  LDSM.16.M88.4 R24, [R249] ;  /* 0x00000000f918783b */ /* 0x020ee80000000200 */
[----:B------:R-:W4:Y:S04]  /*1de0*/  LDSM.16.M88.4 R20, [R250+0x9100] ;  /* 0x00910000fa14783b */ /* 0x000f280000000200 */
        /* <DEDUP_REMOVED lines=8> */
[C---:B------:R-:W-:Y:S07]  /*1e70*/  HMMA.16816.F32.BF16 R28, R168.reuse, R16, R28 ;  /* 0x00000010a81c723c */ /* 0x040fee000004181c */
[----:B------:R-:W-:Y:S01]  /*1e80*/  IMAD R17, R36, c[0x0][0x208], RZ ;  /* 0x0000820024117a24 */ /* 0x000fe200078e02ff */
[----:B------:R-:W-:Y:S01]  /*1e90*/  HMMA.16816.F32.BF16 R12, R168, R18, R12 ;  /* 0x00000012a80c723c */ /* 0x000fe2000004180c */
[----:B------:R-:W1:Y:S02]  /*1ea0*/  LDSM.16.M88.4 R36, [R249+0x1800] ;  /* 0x00180000f924783b */ /* 0x000e640000000200 */
[----:B------:R-:W-:-:S04]  /*1eb0*/  IMAD R17, R252, c[0x0][0x20c], R17 ;  /* 0x00008300fc117a24 */ /* 0x000fc800078e0211 */
[----:B------:R-:W-:Y:S01]  /*1ec0*/  IMAD.IADD R7, R7, 0x1, R17 ;  /* 0x0000000107077824 */ /* 0x000fe200078e0211 */
[----:B------:R-:W-:Y:S03]  /*1ed0*/  HMMA.16816.F32.BF16 R32, R136, R34, RZ ;  /* 0x000000228820723c */ /* 0x000fe600000418ff */
[----:B------:R-:W-:-:S05]  /*1ee0*/  IMAD.WIDE.U32 R6, R251, c[0x0][0x218], R6 ;  /* 0x00008600fb067a25 */ /* 0x000fca00078e0006 */
[----:B------:R-:W-:Y:S01]  /*1ef0*/  HMMA.16816.F32.BF16 R16, R136, R8, RZ ;  /* 0x000000088810723c */ /* 0x000fe200000418ff */
[----:B------:R-:W-:-:S06]  /*1f00*/  IADD3 R51, P0, R6, UR24, RZ ;  /* 0x0000001806337c10 */ /* 0x000fcc000ff1e0ff */
[----:B------:R-:W-:Y:S01]  /*1f10*/  IMAD R9, R251, c[0x0][0x21c], R0 ;  /* 0x00008700fb097a24 */ /* 0x000fe200078e0200 */
[C---:B---3--:R-:W-:Y:S04]  /*1f20*/  HMMA.16816.F32.BF16 R40, R168.reuse, R24, R40 ;  /* 0x00000018a828723c */ /* 0x048fe80000041828 */
[----:B------:R-:W-:Y:S02]  /*1f30*/  IADD3.X R6, R7, UR16, R9, P0, !PT ;  /* 0x0000001007067c10 */ /* 0x000fe400087fe409 */
[C---:B------:R-:W-:Y:S02]  /*1f40*/  LEA R56, P0, R51.reuse, c[0x0][0x1f8], 0x1 ;  /* 0x00007e0033387a11 */ /* 0x040fe400078008ff */
[----:B------:R-:W-:Y:S02]  /*1f50*/  HMMA.16816.F32.BF16 R32, R168, R26, R32 ;  /* 0x0000001aa820723c */ /* 0x000fe40000041820 */
[----:B------:R-:W-:Y:S01]  /*1f60*/  LEA.HI.X R51, R51, c[0x0][0x1fc], R6, 0x1, P0 ;  /* 0x00007f0033337a11 */ /* 0x000fe200000f0c06 */
[----:B------:R-:W2:Y:S01]  /*1f70*/  SHFL.IDX PT, R82, R56, RZ, 0x181f ;  /* 0x00181fff38527589 */ /* 0x000ea200000e0000 */
[----:B------:R-:W-:-:S03]  /*1f80*/  IMAD.WIDE R6, R177, 0x2, RZ ;  /* 0x00000002b1067825 */ /* 0x000fc600078e02ff */
[----:B------:R-:W3:Y:S01]  /*1f90*/  SHFL.IDX PT, R74, R56, 0x1, 0x181f ;  /* 0x00381f00384a7f89 */ /* 0x000ee200000e0000 */
[----:B----4-:R-:W-:Y:S03]  /*1fa0*/  HMMA.16816.F32.BF16 R24, R136, R20, RZ ;  /* 0x000000148818723c */ /* 0x010fe600000418ff */
[----:B------:R-:W4:Y:S04]  /*1fb0*/  SHFL.IDX PT, R92, R56, 0x2, 0x181f ;  /* 0x00581f00385c7f89 */ /* 0x000f2800000e0000 */
[----:B------:R-:W5:Y:S01]  /*1fc0*/  SHFL.IDX PT, R50, R51, RZ, 0x181f ;  /* 0x00181fff33327589 */ /* 0x000f6200000e0000 */
[----:B-1----:R-:W-:Y:S03]  /*1fd0*/  HMMA.16816.F32.BF16 R16, R168, R36, R16 ;  /* 0x00000024a810723c */ /* 0x002fe60000041810 */
[----:B------:R-:W1:Y:S04]  /*1fe0*/  SHFL.IDX PT, R94, R56, 0x3, 0x181f ;  /* 0x00781f00385e7f89 */ /* 0x000e6800000e0000 */
[----:B------:R-:W1:Y:S01]  /*1ff0*/  SHFL.IDX PT, R49, R51, 0x1, 0x181f ;  /* 0x00381f0033317f89 */ /* 0x000e6200000e0000 */
[----:B------:R-:W-:Y:S01]  /*2000*/  IMAD.WIDE R36, R173, 0x2, RZ ;  /* 0x00000002ad247825 */ /* 0x000fe200078e02ff */
[----:B------:R-:W-:Y:S02]  /*2010*/  HMMA.16816.F32.BF16 R20, R136, R22, RZ ;  /* 0x000000168814723c */ /* 0x000fe400000418ff */
[----:B------:R-:W1:Y:S01]  /*2020*/  SHFL.IDX PT, R4, R51, 0x2, 0x181f ;  /* 0x00581f0033047f89 */ /* 0x000e6200000e0000 */
[----:B--2---:R-:W-:-:S03]  /*2030*/  IADD3 R54, P0, R82, R6, RZ ;  /* 0x0000000652367210 */ /* 0x004fc60007f1e0ff */
[----:B------:R-:W2:Y:S01]  /*2040*/  SHFL.IDX PT, R0, R51, 0x3, 0x181f ;  /* 0x00781f0033007f89 */ /* 0x000ea200000e0000 */
[C---:B---3--:R-:W-:Y:S01]  /*2050*/  IADD3 R80, P6, R6.reuse, R74, RZ ;  /* 0x0000004a06507210 */ /* 0x048fe20007fde0ff */
[----:B------:R-:W-:Y:S01]  /*2060*/  HMMA.16816.F32.BF16 R8, R136, R10, RZ ;  /* 0x0000000a8808723c */ /* 0x000fe200000418ff */
[----:B----4-:R-:W-:Y:S01]  /*2070*/  IADD3 R96, P1, R6, R92, RZ ;  /* 0x0000005c06607210 */ /* 0x010fe20007f3e0ff */
[----:B------:R-:W3:Y:S01]  /*2080*/  LDSM.16.M88.4 R56, [R250+0xa900] ;  /* 0x00a90000fa38783b */ /* 0x000ee20000000200 */
[----:B-----5:R-:W-:-:S05]  /*2090*/  IMAD.X R55, R50, 0x1, R7, P0 ;  /* 0x0000000132377824 */ /* 0x020fca00000e0607 */
[----:B------:R-:W-:Y:S01]  /*20a0*/  HMMA.16816.F32.BF16 R24, R168, R44, R24 ;  /* 0x0000002ca818723c */ /* 0x000fe20000041818 */
[----:B-1----:R-:W-:Y:S01]  /*20b0*/  IADD3 R6, P0, R6, R94, RZ ;  /* 0x0000005e06067210 */ /* 0x002fe20007f1e0ff */
[----:B------:R-:W-:Y:S01]  /*20c0*/  IMAD.X R81, R7, 0x1, R49, P6 ;  /* 0x0000000107517824 */ /* 0x000fe200030e0631 */
[----:B------:R-:W-:-:S05]  /*20d0*/  IADD3 R82, P6, R82, R36, RZ ;  /* 0x0000002452527210 */ /* 0x000fca0007fde0ff */
[C---:B------:R-:W-:Y:S01]  /*20e0*/  HMMA.16816.F32.BF16 R20, R168.reuse, R46, R20 ;  /* 0x0000002ea814723c */ /* 0x040fe20000041814 */
[----:B------:R-:W1:Y:S01]  /*20f0*/  LDSM.16.M88.4 R44, [R249+0x2000] ;  /* 0x00200000f92c783b */ /* 0x000e620000000200 */
[----:B------:R-:W-:Y:S01]  /*2100*/  IMAD.X R97, R7, 0x1, R4, P1 ;  /* 0x0000000107617824 */ /* 0x000fe200008e0604 */
[----:B------:R-:W-:Y:S01]  /*2110*/  IADD3 R92, P1, R36, R92, RZ ;  /* 0x0000005c245c7210 */ /* 0x000fe20007f3e0ff */
[----:B------:R-:W-:Y:S01]  /*2120*/  IMAD.X R83, R50, 0x1, R37, P6 ;  /* 0x0000000132537824 */ /* 0x000fe200030e0625 */
[----:B------:R-:W-:Y:S01]  /*2130*/  ISETP.GE.AND P6, PT, R177, c[0x0][0x1d4], PT ;  /* 0x00007500b1007a0c */ /* 0x000fe20003fc6270 */
[----:B--2---:R-:W-:Y:S01]  /*2140*/  IMAD.X R7, R7, 0x1, R0, P0 ;  /* 0x0000000107077824 */ /* 0x004fe200000e0600 */
[----:B------:R-:W-:Y:S01]  /*2150*/  IADD3 R74, P0, R36, R74, RZ ;  /* 0x0000004a244a7210 */ /* 0x000fe20007f1e0ff */
[----:B------:R-:W-:Y:S01]  /*2160*/  IMAD.X R93, R37, 0x1, R4, P1 ;  /* 0x00000001255d7824 */ /* 0x000fe200008e0604 */
[----:B------:R-:W-:Y:S01]  /*2170*/  ISETP.GE.AND P1, PT, R53, c[0x0][0x1d4], PT ;  /* 0x0000750035007a0c */ /* 0x000fe20003f26270 */
[----:B------:R-:W-:Y:S01]  /*2180*/  HMMA.16816.F32.BF16 R8, R168, R38, R8 ;  /* 0x00000026a808723c */ /* 0x000fe20000041808 */
[----:B------:R-:W-:Y:S01]  /*2190*/  IADD3 R4, R120, 0x100, RZ ;  /* 0x0000010078047810 */ /* 0x000fe20007ffe0ff */
[C---:B------:R-:W-:Y:S01]  /*21a0*/  IMAD.X R75, R37.reuse, 0x1, R49, P0 ;  /* 0x00000001254b7824 */ /* 0x040fe200000e0631 */
[----:B------:R-:W-:Y:S01]  /*21b0*/  IADD3 R94, P0, R36, R94, RZ ;  /* 0x0000005e245e7210 */ /* 0x000fe20007f1e0ff */
[----:B------:R-:W2:Y:S04]  /*21c0*/  LDSM.16.M88.4 R48, [R250+0xb100] ;  /* 0x00b10000fa30783b */ /* 0x000ea80000000200 */
[----:B------:R-:W-:Y:S01]  /*21d0*/  IMAD.X R95, R37, 0x1, R0, P0 ;  /* 0x00000001255f7824 */ /* 0x000fe200000e0600 */
[----:B------:R-:W-:Y:S01]  /*21e0*/  ISETP.LT.OR P0, PT, R72, 0x1, P6 ;  /* 0x000000014800780c */ /* 0x000fe20003701670 */
[----:B------:R-:W4:Y:S01]  /*21f0*/  LDSM.16.M88.4 R36, [R250+0xb900] ;  /* 0x00b90000fa24783b */ /* 0x000f220000000200 */
[----:B------:R-:W-:Y:S01]  /*2200*/  SEL R0, R52, 0xffffffe0, !P2 ;  /* 0xffffffe034007807 */ /* 0x000fe20005000000 */
[----:B------:R-:W-:Y:S01]  /*2210*/  HMMA.16816.F32.BF16 R68, R136, R64, RZ ;  /* 0x000000408844723c */ /* 0x000fe200000418ff */
[----:B------:R-:W-:Y:S01]  /*2220*/  ISETP.LT.OR P2, PT, R72, 0x1, P1 ;  /* 0x000000014800780c */ /* 0x000fe20000f41670 */
[----:B------:R5:W-:Y:S02]  /*2230*/  STL [R1+0x1c], R4 ;  /* 0x00001c0401007387 */ /* 0x000be40000100800 */
[----:B------:R-:W-:-:S02]  /*2240*/  IMAD R247, R0, 0x2, R250 ;  /* 0x0000000200f77824 */ /* 0x000fc400078e02fa */
[----:B------:R-:W-:Y:S01]  /*2250*/  IMAD R236, R0, 0x2, R249 ;  /* 0x0000000200ec7824 */ /* 0x000fe200078e02f9 */
[----:B------:R-:W-:Y:S01]  /*2260*/  IADD3 R0, R120, 0x4100, RZ ;  /* 0x0000410078007810 */ /* 0x000fe20007ffe0ff */
[----:B------:R-:W-:Y:S02]  /*2270*/  HMMA.16816.F32.BF16 R64, R136, R66, RZ ;  /* 0x000000428840723c */ /* 0x000fe400000418ff */
[----:B------:R-:W-:Y:S01]  /*2280*/  @!PT LDS RZ, [RZ] ;  /* 0x00000000fffff984 */ /* 0x000fe20000000800 */
[----:B------:R-:W-:Y:S01]  /*2290*/  @!PT LDS RZ, [RZ] ;  /* 0x00000000fffff984 */ /* 0x000fe20000000800 */
[----:B------:R-:W-:Y:S01]  /*22a0*/  @!PT LDS RZ, [RZ] ;  /* 0x00000000fffff984 */ /* 0x000fe20000000800 */
[----:B------:R2:W-:Y:S01]  /*22b0*/  LDGSTS.E.BYPASS.LTC128B.128 [R120+0x100], [R54.64], !P0 ;  /* 0x0010000036787fae */ /* 0x0005e2000c101d4e */
[----:B------:R-:W-:-:S03]  /*22c0*/  ISETP.LT.OR P0, PT, R72, 0x21, P6 ;  /* 0x000000214800780c */ /* 0x000fc60003701670 */
[----:B------:R2:W-:Y:S01]  /*22d0*/  LDGSTS.E.BYPASS.LTC128B.128 [R120+0x4100], [R82.64], !P2 ;  /* 0x0410000052787fae */ /* 0x0005e2000d101d4e */
[C---:B------:R-:W-:Y:S01]  /*22e0*/  ISETP.LT.OR P2, PT, R72.reuse, 0x21, P1 ;  /* 0x000000214800780c */ /* 0x040fe20000f41670 */
[----:B---3--:R-:W-:Y:S02]  /*22f0*/  HMMA.16816.F32.BF16 R60, R136, R56, RZ ;  /* 0x00000038883c723c */ /* 0x008fe400000418ff */
[----:B------:R3:W-:Y:S04]  /*2300*/  STL [R1+0x18], R0 ;  /* 0x0000180001007387 */ /* 0x0007e80000100800 */
[----:B------:R-:W-:Y:S02]  /*2310*/  STL [R1+0x30], R175 ;  /* 0x000030af01007387 */ /* 0x000fe40000100800 */
[----:B-1----:R-:W-:Y:S02]  /*2320*/  HMMA.16816.F32.BF16 R68, R168, R44, R68 ;  /* 0x0000002ca844723c */ /* 0x002fe40000041844 */
[----:B------:R1:W-:Y:S01]  /*2330*/  LDGSTS.E.BYPASS.LTC128B.128 [R120+0x1100], [R80.64], !P0 ;  /* 0x0110000050787fae */ /* 0x0003e2000c101d4e */
[----:B------:R-:W-:-:S02]  /*2340*/  ISETP.LT.OR P0, PT, R72, 0x41, P6 ;  /* 0x000000414800780c */ /* 0x000fc40003701670 */
[C---:B------:R-:W-:Y:S01]  /*2350*/  ISETP.LT.OR P6, PT, R72.reuse, 0x61, P6 ;  /* 0x000000614800780c */ /* 0x040fe200037c1670 */
[----:B------:R4:W-:Y:S01]  /*2360*/  LDGSTS.E.BYPASS.LTC128B.128 [R120+0x5100], [R74.64], !P2 ;  /* 0x051000004a787fae */ /* 0x0009e2000d101d4e */
[C---:B------:R-:W-:Y:S01]  /*2370*/  ISETP.LT.OR P2, PT, R72.reuse, 0x41, P1 ;  /* 0x000000414800780c */ /* 0x040fe20000f41670 */
[----:B------:R-:W-:Y:S01]  /*2380*/  HMMA.16816.F32.BF16 R64, R168, R46, R64 ;  /* 0x0000002ea840723c */ /* 0x000fe20000041840 */
[----:B------:R-:W-:Y:S02]  /*2390*/  ISETP.LT.OR P1, PT, R72, 0x61, P1 ;  /* 0x000000614800780c */ /* 0x000fe40000f21670 */
[----:B-----5:R-:W-:-:S05]  /*23a0*/  IADD3 R4, R120, 0x1100, RZ ;  /* 0x0000110078047810 */ /* 0x020fca0007ffe0ff */
[----:B------:R5:W-:Y:S01]  /*23b0*/  LDGSTS.E.BYPASS.LTC128B.128 [R120+0x2100], [R96.64], !P0 ;  /* 0x0210000060787fae */ /* 0x000be2000c101d4e */
[C---:B--2---:R-:W-:Y:S01]  /*23c0*/  HMMA.16816.F32.BF16 R52, R136.reuse, R48, RZ ;  /* 0x000000308834723c */ /* 0x044fe200000418ff */
[----:B------:R-:W-:Y:S02]  /*23d0*/  PLOP3.LUT P0, PT, PT, PT, UP0, 0x80, 0x0 ;  /* 0x000000000000781c */ /* 0x000fe40003f0f008 */
[----:B------:R2:W-:Y:S01]  /*23e0*/  LDGSTS.E.BYPASS.LTC128B.128 [R120+0x6100], [R92.64], !P2 ;  /* 0x061000005c787fae */ /* 0x0005e2000d101d4e */
[----:B---3--:R-:W-:Y:S02]  /*23f0*/  IADD3 R0, R120, 0x5100, RZ ;  /* 0x0000510078007810 */ /* 0x008fe40007ffe0ff */
[----:B------:R-:W-:Y:S01]  /*2400*/  ISETP.GT.AND P2, PT, R122, 0x7f, PT ;  /* 0x0000007f7a00780c */ /* 0x000fe20003f44270 */
[----:B------:R3:W-:Y:S01]  /*2410*/  LDGSTS.E.BYPASS.LTC128B.128 [R120+0x3100], [R6.64], !P6 ;  /* 0x0310000006787fae */ /* 0x0007e2000f101d4e */
[C---:B------:R-:W-:Y:S03]  /*2420*/  HMMA.16816.F32.BF16 R48, R136.reuse, R50, RZ ;  /* 0x000000328830723c */ /* 0x040fe600000418ff */
[----:B------:R2:W-:Y:S04]  /*2430*/  LDGSTS.E.BYPASS.LTC128B.128 [R120+0x7100], [R94.64], !P1 ;  /* 0x071000005e787fae */ /* 0x0005e8000c901d4e */
[----:B-1----:R-:W-:Y:S01]  /*2440*/  LDSM.16.M88.4 R80, [R247+0x8100] ;  /* 0x00810000f750783b */ /* 0x002fe20000000200 */
[C---:B----4-:R-:W-:Y:S03]  /*2450*/  HMMA.16816.F32.BF16 R44, R136.reuse, R36, RZ ;  /* 0x00000024882c723c */ /* 0x050fe600000418ff */
[----:B------:R-:W1:Y:S04]  /*2460*/  LDSM.16.M88.4 R72, [R247+0x8900] ;  /* 0x00890000f748783b */ /* 0x000e680000000200 */
[----:B------:R-:W-:Y:S01]  /*2470*/  LDSM.16.M88.4 R100, [R250+0xd100] ;  /* 0x00d10000fa64783b */ /* 0x000fe20000000200 */
[C---:B------:R-:W-:Y:S03]  /*2480*/  HMMA.16816.F32.BF16 R36, R136.reuse, R38, RZ ;  /* 0x000000268824723c */ /* 0x040fe600000418ff */
[----:B-----5:R-:W-:Y:S04]  /*2490*/  LDSM.16.M88.4 R96, [R236+0x800] ;  /* 0x00080000ec60783b */ /* 0x020fe80000000200 */
[----:B------:R-:W-:Y:S01]  /*24a0*/  LDSM.16.M88.4 R104, [R249+0x5800] ;  /* 0x00580000f968783b */ /* 0x000fe20000000200 */
[----:B------:R-:W-:Y:S03]  /*24b0*/  HMMA.16816.F32.BF16 R56, R136, R58, RZ ;  /* 0x0000003a8838723c */ /* 0x000fe600000418ff */
[----:B------:R-:W-:Y:S04]  /*24c0*/  LDSM.16.M88.4 R112, [R247+0xe900] ;  /* 0x00e90000f770783b */ /* 0x000fe80000000200 */
[----:B--2---:R-:W-:Y:S01]  /*24d0*/  LDSM.16.M88.4 R92, [R236+0x1000] ;  /* 0x00100000ec5c783b */ /* 0x004fe20000000200 */
[C---:B------:R-:W-:Y:S03]  /*24e0*/  HMMA.16816.F32.BF16 R52, R168.reuse, R76, R52 ;  /* 0x0000004ca834723c */ /* 0x040fe60000041834 */
[----:B------:R-:W-:Y:S04]  /*24f0*/  LDSM.16.M88.4 R108, [R247+0xf100] ;  /* 0x00f10000f76c783b */ /* 0x000fe80000000200 */
[----:B------:R-:W0:Y:S01]  /*2500*/  LDGDEPBAR ;  /* 0x00000000000079af */ /* 0x000e220000000000 */
[C---:B------:R-:W-:Y:S03]  /*2510*/  HMMA.16816.F32.BF16 R48, R168.reuse, R78, R48 ;  /* 0x0000004ea830723c */ /* 0x040fe60000041830 */
[----:B------:R-:W-:Y:S04]  /*2520*/  LDSM.16.M88.4 R76, [R247+0x9900] ;  /* 0x00990000f74c783b */ /* 0x000fe80000000200 */
[----:B------:R2:W-:Y:S01]  /*2530*/  STL [R1+0x14], R4 ;  /* 0x0000140401007387 */ /* 0x0005e20000100800 */
[----:B------:R-:W-:Y:S03]  /*2540*/  HMMA.16816.F32.BF16 R44, R168, R88, R44 ;  /* 0x00000058a82c723c */ /* 0x000fe6000004182c */
[----:B------:R4:W-:Y:S05]  /*2550*/  STL [R1+0x10], R0 ;  /* 0x0000100001007387 */ /* 0x0009ea0000100800 */
[C---:B-1----:R-:W-:Y:S08]  /*2560*/  HMMA.16816.F32.BF16 R28, R204.reuse, R72, R28 ;  /* 0x00000048cc1c723c */ /* 0x042ff0000004181c */
[----:B------:R-:W-:Y:S01]  /*2570*/  HMMA.16816.F32.BF16 R12, R204, R74, R12 ;  /* 0x0000004acc0c723c */ /* 0x000fe2000004180c */
[----:B------:R-:W1:Y:S07]  /*2580*/  LDSM.16.M88.4 R72, [R247+0xb100] ;  /* 0x00b10000f748783b */ /* 0x000e6e0000000200 */
[----:B------:R-:W-:Y:S01]  /*2590*/  HMMA.16816.F32.BF16 R36, R168, R90, R36 ;  /* 0x0000005aa824723c */ /* 0x000fe20000041824 */
[----:B------:R-:W5:Y:S01]  /*25a0*/  LDSM.16.M88.4 R88, [R247+0xa100] ;  /* 0x00a10000f758783b */ /* 0x000f620000000200 */
[----:B--2---:R-:W-:-:S02]  /*25b0*/  IADD3 R4, R120, 0x2100, RZ ;  /* 0x0000210078047810 */ /* 0x004fc40007ffe0ff */
[----:B----4-:R-:W-:-:S03]  /*25c0*/  IADD3 R0, R120, 0x6100, RZ ;  /* 0x0000610078007810 */ /* 0x010fc60007ffe0ff */
[----:B------:R-:W-:Y:S01]  /*25d0*/  STL [R1+0xc], R4 ;  /* 0x00000c0401007387 */ /* 0x000fe20000100800 */
[C---:B------:R-:W-:Y:S03]  /*25e0*/  HMMA.16816.F32.BF16 R60, R168.reuse, R84, R60 ;  /* 0x00000054a83c723c */ /* 0x040fe6000004183c */
[----:B------:R-:W-:Y:S05]  /*25f0*/  STL [R1+0x8], R0 ;  /* 0x0000080001007387 */ /* 0x000fea0000100800 */
[----:B------:R-:W-:Y:S01]  /*2600*/  HMMA.16816.F32.BF16 R56, R168, R86, R56 ;  /* 0x00000056a838723c */ /* 0x000fe20000041838 */
[----:B------:R-:W2:Y:S07]  /*2610*/  LDSM.16.M88.4 R84, [R247+0x9100] ;  /* 0x00910000f754783b */ /* 0x000eae0000000200 */
        /* <DEDUP_REMOVED lines=8> */
[----:B------:R-:W4:Y:S07]  /*26a0*/  LDSM.16.M88.4 R76, [R236] ;  /* 0x00000000ec4c783b */ /* 0x000f2e0000000200 */
[C---:B-----5:R-:W-:Y:S08]  /*26b0*/  HMMA.16816.F32.BF16 R68, R204.reuse, R88, R68 ;  /* 0x00000058cc44723c */ /* 0x060ff00000041844 */
[C---:B------:R-:W-:Y:S01]  /*26c0*/  HMMA.16816.F32.BF16 R64, R204.reuse, R90, R64 ;  /* 0x0000005acc40723c */ /* 0x040fe20000041840 */
[----:B------:R-:W-:Y:S07]  /*26d0*/  LDSM.16.M88.4 R88, [R236+0x2800] ;  /* 0x00280000ec58783b */ /* 0x000fee0000000200 */
[C---:B--2---:R-:W-:Y:S08]  /*26e0*/  HMMA.16816.F32.BF16 R24, R204.reuse, R84, R24 ;  /* 0x00000054cc18723c */ /* 0x044ff00000041818 */
[----:B------:R-:W-:Y:S01]  /*26f0*/  HMMA.16816.F32.BF16 R20, R204, R86, R20 ;  /* 0x00000056cc14723c */ /* 0x000fe20000041814 */
[----:B------:R-:W2:Y:S07]  /*2700*/  LDSM.16.M88.4 R84, [R247+0xb900] ;  /* 0x00b90000f754783b */ /* 0x000eae0000000200 */
[C---:B-1----:R-:W-:Y:S08]  /*2710*/  HMMA.16816.F32.BF16 R68, R208.reuse, R72, R68 ;  /* 0x00000048d044723c */ /* 0x042ff00000041844 */
[----:B------:R-:W-:Y:S01]  /*2720*/  HMMA.16816.F32.BF16 R64, R208, R74, R64 ;  /* 0x0000004ad040723c */ /* 0x000fe20000041840 */
[----:B------:R-:W1:Y:S07]  /*2730*/  LDSM.16.M88.4 R72, [R250+0xc100] ;  /* 0x00c10000fa48783b */ /* 0x000e6e0000000200 */
[C---:B------:R-:W-:Y:S08]  /*2740*/  HMMA.16816.F32.BF16 R60, R204.reuse, R80, R60 ;  /* 0x00000050cc3c723c */ /* 0x040ff0000004183c */
[----:B------:R-:W-:Y:S01]  /*2750*/  HMMA.16816.F32.BF16 R56, R204, R82, R56 ;  /* 0x00000052cc38723c */ /* 0x000fe20000041838 */
[----:B------:R-:W5:Y:S07]  /*2760*/  LDSM.16.M88.4 R80, [R236+0x1800] ;  /* 0x00180000ec50783b */ /* 0x000f6e0000000200 */
[C---:B----4-:R-:W-:Y:S08]  /*2770*/  HMMA.16816.F32.BF16 R40, R208.reuse, R76, R40 ;  /* 0x0000004cd028723c */ /* 0x050ff00000041828 */
[----:B------:R-:W-:Y:S01]  /*2780*/  HMMA.16816.F32.BF16 R32, R208, R78, R32 ;  /* 0x0000004ed020723c */ /* 0x000fe20000041820 */
[----:B------:R-:W4:Y:S07]  /*2790*/  LDSM.16.M88.4 R76, [R236+0x3800] ;  /* 0x00380000ec4c783b */ /* 0x000f2e0000000200 */
[C---:B--2---:R-:W-:Y:S08]  /*27a0*/  HMMA.16816.F32.BF16 R44, R204.reuse, R84, R44 ;  /* 0x00000054cc2c723c */ /* 0x044ff0000004182c */
[----:B------:R-:W-:Y:S01]  /*27b0*/  HMMA.16816.F32.BF16 R36, R204, R86, R36 ;  /* 0x00000056cc24723c */ /* 0x000fe20000041824 */
[----:B------:R-:W2:Y:S07]  /*27c0*/  LDSM.16.M88.4 R84, [R236+0x3000] ;  /* 0x00300000ec54783b */ /* 0x000eae0000000200 */
[C---:B-1----:R-:W-:Y:S08]  /*27d0*/  HMMA.16816.F32.BF16 R40, R212.reuse, R72, R40 ;  /* 0x00000048d428723c */ /* 0x042ff00000041828 */
[----:B------:R-:W-:Y:S01]  /*27e0*/  HMMA.16816.F32.BF16 R32, R212, R74, R32 ;  /* 0x0000004ad420723c */ /* 0x000fe20000041820 */
[----:B------:R-:W1:Y:S07]  /*27f0*/  LDSM.16.M88.4 R72, [R250+0xf900] ;  /* 0x00f90000fa48783b */ /* 0x000e6e0000000200 */
[C---:B-----5:R-:W-:Y:S08]  /*2800*/  HMMA.16816.F32.BF16 R16, R208.reuse, R80, R16 ;  /* 0x00000050d010723c */ /* 0x060ff00000041810 */
[C---:B------:R-:W-:Y:S01]  /*2810*/  HMMA.16816.F32.BF16 R8, R208.reuse, R82, R8 ;  /* 0x00000052d008723c */ /* 0x040fe20000041808 */
[----:B------:R-:W5:Y:S07]  /*2820*/  LDSM.16.M88.4 R80, [R250+0xc900] ;  /* 0x00c90000fa50783b */ /* 0x000f6e0000000200 */
[C---:B----4-:R-:W-:Y:S08]  /*2830*/  HMMA.16816.F32.BF16 R44, R208.reuse, R76, R44 ;  /* 0x0000004cd02c723c */ /* 0x050ff0000004182c */
[C---:B------:R-:W-:Y:S01]  /*2840*/  HMMA.16816.F32.BF16 R36, R208.reuse, R78, R36 ;  /* 0x0000004ed024723c */ /* 0x040fe20000041824 */
[----:B------:R-:W4:Y:S07]  /*2850*/  LDSM.16.M88.4 R76, [R250+0xf100] ;  /* 0x00f10000fa4c783b */ /* 0x000f2e0000000200 */
[C---:B------:R-:W-:Y:S08]  /*2860*/  HMMA.16816.F32.BF16 R60, R208.reuse, R88, R60 ;  /* 0x00000058d03c723c */ /* 0x040ff0000004183c */
[C---:B------:R-:W-:Y:S01]  /*2870*/  HMMA.16816.F32.BF16 R56, R208.reuse, R90, R56 ;  /* 0x0000005ad038723c */ /* 0x040fe20000041838 */
[----:B------:R-:W1:Y:S07]  /*2880*/  LDSM.16.M88.4 R88, [R250+0xe900] ;  /* 0x00e90000fa58783b */ /* 0x000e6e0000000200 */
[C---:B------:R-:W-:Y:S08]  /*2890*/  HMMA.16816.F32.BF16 R28, R208.reuse, R96, R28 ;  /* 0x00000060d01c723c */ /* 0x040ff0000004181c */
[C---:B------:R-:W-:Y:S01]  /*28a0*/  HMMA.16816.F32.BF16 R12, R208.reuse, R98, R12 ;  /* 0x00000062d00c723c */ /* 0x040fe2000004180c */
[----:B------:R-:W3:Y:S07]  /*28b0*/  LDSM.16.M88.4 R96, [R250+0xd900] ;  /* 0x00d90000fa60783b */ /* 0x000eee0000000200 */
[C---:B--2---:R-:W-:Y:S08]  /*28c0*/  HMMA.16816.F32.BF16 R52, R208.reuse, R84, R52 ;  /* 0x00000054d034723c */ /* 0x044ff00000041834 */
[C---:B------:R-:W-:Y:S01]  /*28d0*/  HMMA.16816.F32.BF16 R48, R208.reuse, R86, R48 ;  /* 0x00000056d030723c */ /* 0x040fe20000041830 */
[----:B------:R-:W-:Y:S07]  /*28e0*/  LDSM.16.M88.4 R84, [R249+0x4000] ;  /* 0x00400000f954783b */ /* 0x000fee0000000200 */
[C---:B------:R-:W-:Y:S08]  /*28f0*/  HMMA.16816.F32.BF16 R24, R208.reuse, R92, R24 ;  /* 0x0000005cd018723c */ /* 0x040ff00000041818 */
[----:B------:R-:W-:Y:S01]  /*2900*/  HMMA.16816.F32.BF16 R20, R208, R94, R20 ;  /* 0x0000005ed014723c */ /* 0x000fe20000041814 */
[----:B------:R-:W2:Y:S07]  /*2910*/  LDSM.16.M88.4 R92, [R250+0xe100] ;  /* 0x00e10000fa5c783b */ /* 0x000eae0000000200 */
[C---:B-1----:R-:W-:Y:S08]  /*2920*/  HMMA.16816.F32.BF16 R44, R212.reuse, R72, R44 ;  /* 0x00000048d42c723c */ /* 0x042ff0000004182c */
[C---:B------:R-:W-:Y:S01]  /*2930*/  HMMA.16816.F32.BF16 R36, R212.reuse, R74, R36 ;  /* 0x0000004ad424723c */ /* 0x040fe20000041824 */
        /* <DEDUP_REMOVED lines=12> */
[----:B------:R-:W-:Y:S07]  /*2a00*/  LDSM.16.M88.4 R88, [R247+0xc100] ;  /* 0x00c10000f758783b */ /* 0x000fee0000000200 */
[C---:B---3--:R-:W-:Y:S08]  /*2a10*/  HMMA.16816.F32.BF16 R16, R212.reuse, R96, R16 ;  /* 0x00000060d410723c */ /* 0x048ff00000041810 */
[C---:B------:R-:W-:Y:S01]  /*2a20*/  HMMA.16816.F32.BF16 R8, R212.reuse, R98, R8 ;  /* 0x00000062d408723c */ /* 0x040fe20000041808 */
[----:B------:R-:W-:Y:S07]  /*2a30*/  LDSM.16.M88.4 R96, [R249+0x7000] ;  /* 0x00700000f960783b */ /* 0x000fee0000000200 */
[C---:B--2---:R-:W-:Y:S08]  /*2a40*/  HMMA.16816.F32.BF16 R68, R212.reuse, R92, R68 ;  /* 0x0000005cd444723c */ /* 0x044ff00000041844 */
[----:B------:R-:W-:Y:S01]  /*2a50*/  HMMA.16816.F32.BF16 R64, R212, R94, R64 ;  /* 0x0000005ed440723c */ /* 0x000fe20000041840 */
[----:B------:R-:W2:Y:S07]  /*2a60*/  LDSM.16.M88.4 R92, [R249+0x7800] ;  /* 0x00780000f95c783b */ /* 0x000eae0000000200 */
[C---:B-1----:R-:W-:Y:S08]  /*2a70*/  HMMA.16816.F32.BF16 R60, R216.reuse, R72, R60 ;  /* 0x00000048d83c723c */ /* 0x042ff0000004183c */
[C---:B------:R-:W-:Y:S01]  /*2a80*/  HMMA.16816.F32.BF16 R56, R216.reuse, R74, R56 ;  /* 0x0000004ad838723c */ /* 0x040fe20000041838 */
[----:B------:R-:W1:Y:S07]  /*2a90*/  LDSM.16.M88.4 R72, [R247+0xe100] ;  /* 0x00e10000f748783b */ /* 0x000e6e0000000200 */
[C---:B------:R-:W-:Y:S08]  /*2aa0*/  HMMA.16816.F32.BF16 R40, R216.reuse, R84, R40 ;  /* 0x00000054d828723c */ /* 0x040ff00000041828 */
[C---:B------:R-:W-:Y:S01]  /*2ab0*/  HMMA.16816.F32.BF16 R32, R216.reuse, R86, R32 ;  /* 0x00000056d820723c */ /* 0x040fe20000041820 */
[----:B------:R-:W3:Y:S07]  /*2ac0*/  LDSM.16.M88.4 R84, [R247+0xc900] ;  /* 0x00c90000f754783b */ /* 0x000eee0000000200 */
        /* <DEDUP_REMOVED lines=12> */
[C---:B--2---:R-:W-:Y:S08]  /*2b90*/  HMMA.16816.F32.BF16 R44, R216.reuse, R92, R44 ;  /* 0x0000005cd82c723c */ /* 0x044ff0000004182c */
[C---:B------:R-:W-:Y:S08]  /*2ba0*/  HMMA.16816.F32.BF16 R52, R216.reuse, R96, R52 ;  /* 0x00000060d834723c */ /* 0x040ff00000041834 */
[C---:B------:R-:W-:Y:S01]  /*2bb0*/  HMMA.16816.F32.BF16 R48, R216.reuse, R98, R48 ;  /* 0x00000062d830723c */ /* 0x040fe20000041830 */
[----:B------:R-:W-:Y:S07]  /*2bc0*/  LDSM.16.M88.4 R96, [R236+0x4800] ;  /* 0x00480000ec60783b */ /* 0x000fee0000000200 */
[----:B------:R-:W-:Y:S01]  /*2bd0*/  HMMA.16816.F32.BF16 R36, R216, R94, R36 ;  /* 0x0000005ed824723c */ /* 0x000fe20000041824 */
[----:B------:R-:W-:Y:S07]  /*2be0*/  LDSM.16.M88.4 R92, [R236+0x5000] ;  /* 0x00500000ec5c783b */ /* 0x000fee0000000200 */
[C---:B-1----:R-:W-:Y:S08]  /*2bf0*/  HMMA.16816.F32.BF16 R68, R220.reuse, R72, R68 ;  /* 0x00000048dc44723c */ /* 0x042ff00000041844 */
[C---:B------:R-:W-:Y:S01]  /*2c00*/  HMMA.16816.F32.BF16 R64, R220.reuse, R74, R64 ;  /* 0x0000004adc40723c */ /* 0x040fe20000041840 */
[----:B------:R-:W1:Y:S07]  /*2c10*/  LDSM.16.M88.4 R72, [R236+0x7800] ;  /* 0x00780000ec48783b */ /* 0x000e6e0000000200 */
[C---:B------:R-:W-:Y:S08]  /*2c20*/  HMMA.16816.F32.BF16 R40, R220.reuse, R88, R40 ;  /* 0x00000058dc28723c */ /* 0x040ff00000041828 */
[C---:B------:R-:W-:Y:S01]  /*2c30*/  HMMA.16816.F32.BF16 R32, R220.reuse, R90, R32 ;  /* 0x0000005adc20723c */ /* 0x040fe20000041820 */
[----:B------:R-:W2:Y:S07]  /*2c40*/  LDSM.16.M88.4 R88, [R236+0x5800] ;  /* 0x00580000ec58783b */ /* 0x000eae0000000200 */
[C---:B---3--:R-:W-:Y:S08]  /*2c50*/  HMMA.16816.F32.BF16 R28, R220.reuse, R84, R28 ;  /* 0x00000054dc1c723c */ /* 0x048ff0000004181c */
[C---:B------:R-:W-:Y:S01]  /*2c60*/  HMMA.16816.F32.BF16 R12, R220.reuse, R86, R12 ;  /* 0x00000056dc0c723c */ /* 0x040fe2000004180c */
[----:B------:R-:W3:Y:S07]  /*2c70*/  LDSM.16.M88.4 R84, [R236+0x6000] ;  /* 0x00600000ec54783b */ /* 0x000eee0000000200 */
[C---:B-----5:R-:W-:Y:S08]  /*2c80*/  HMMA.16816.F32.BF16 R24, R220.reuse, R80, R24 ;  /* 0x00000050dc18723c */ /* 0x060ff00000041818 */
[C---:B------:R-:W-:Y:S01]  /*2c90*/  HMMA.16816.F32.BF16 R20, R220.reuse, R82, R20 ;  /* 0x00000052dc14723c */ /* 0x040fe20000041814 */
[----:B------:R-:W5:Y:S07]  /*2ca0*/  LDSM.16.M88.4 R80, [R236+0x6800] ;  /* 0x00680000ec50783b */ /* 0x000f6e0000000200 */
[C---:B----4-:R-:W-:Y:S08]  /*2cb0*/  HMMA.16816.F32.BF16 R16, R220.reuse, R76, R16 ;  /* 0x0000004cdc10723c */ /* 0x050ff00000041810 */
[----:B------:R-:W-:Y:S01]  /*2cc0*/  HMMA.16816.F32.BF16 R8, R220, R78, R8 ;  /* 0x0000004edc08723c */ /* 0x000fe20000041808 */
[----:B------:R-:W4:Y:S01]  /*2cd0*/  LDSM.16.M88.4 R76, [R236+0x7000] ;  /* 0x00700000ec4c783b */ /* 0x000f220000000200 */
[----:B------:R-:W-:-:S06]  /*2ce0*/  DEPBAR.LE SB0, 0x0 ;  /* 0x000080000000791a */ /* 0x000fcc0000000000 */
        /* <DEDUP_REMOVED lines=13> */
[C---:B--2---:R-:W-:Y:S08]  /*2dc0*/  HMMA.16816.F32.BF16 R16, R224.reuse, R88, R16 ;  /* 0x00000058e010723c */ /* 0x044ff00000041810 */
[C---:B------:R-:W-:Y:S08]  /*2dd0*/  HMMA.16816.F32.BF16 R8, R224.reuse, R90, R8 ;  /* 0x0000005ae008723c */ /* 0x040ff00000041808 */
[C---:B---3--:R-:W-:Y:S08]  /*2de0*/  HMMA.16816.F32.BF16 R68, R224.reuse, R84, R68 ;  /* 0x00000054e044723c */ /* 0x048ff00000041844 */
[C---:B------:R-:W-:Y:S08]  /*2df0*/  HMMA.16816.F32.BF16 R64, R224.reuse, R86, R64 ;  /* 0x00000056e040723c */ /* 0x040ff00000041840 */
[C---:B-----5:R-:W-:Y:S08]  /*2e00*/  HMMA.16816.F32.BF16 R60, R224.reuse, R80, R60 ;  /* 0x00000050e03c723c */ /* 0x060ff0000004183c */
[C---:B------:R-:W-:Y:S08]  /*2e10*/  HMMA.16816.F32.BF16 R56, R224.reuse, R82, R56 ;  /* 0x00000052e038723c */ /* 0x040ff00000041838 */
[C---:B----4-:R-:W-:Y:S08]  /*2e20*/  HMMA.16816.F32.BF16 R52, R224.reuse, R76, R52 ;  /* 0x0000004ce034723c */ /* 0x050ff00000041834 */
[C---:B------:R-:W-:Y:S08]  /*2e30*/  HMMA.16816.F32.BF16 R48, R224.reuse, R78, R48 ;  /* 0x0000004ee030723c */ /* 0x040ff00000041830 */
[----:B------:R-:W-:Y:S07]  /*2e40*/  HMMA.16816.F32.BF16 R72, R224, R74, R36 ;  /* 0x0000004ae048723c */ /* 0x000fee0000041824 */
[----:B------:R-:W-:Y:S01]  /*2e50*/  SHF.R.S32.HI R36, RZ, 0x1f, R177 ;  /* 0x0000001fff247819 */ /* 0x000fe200000114b1 */
[----:B------:R-:W-:Y:S06]  /*2e60*/  BAR.SYNC.DEFER_BLOCKING 0x0 ;  /* 0x0000000000007b1d */ /* 0x000fec0000010000 */
[----:B------:R-:W-:Y:S05]  /*2e70*/  @!P0 BRA `(.L_x_556) ;  /* 0x0000046000008947 */ /* 0x000fea0003800000 */
[----:B------:R-:W-:Y:S01]  /*2e80*/  ULEA UR4, UR7, UR11, 0x7 ;  /* 0x0000000b07047291 */ /* 0x000fe2000f8e383f */
        /* <DEDUP_REMOVED lines=12> */
[----:B------:R-:W-:-:S03]  /*2f50*/  SHF.L.U64.HI R4, R173, 0x1, R175 ;  /* 0x00000001ad047819 */ /* 0x000fc600000102af */
[----:B------:R-:W-:-:S04]  /*2f60*/  IMAD R252, R37, c[0x0][0x2b8], R252 ;  /* 0x0000ae0025fc7a24 */ /* 0x000fc800078e02fc */
[----:B------:R-:W-:Y:S01]  /*2f70*/  IMAD.WIDE.U32 R38, R252, c[0x0][0x1e0], RZ ;  /* 0x00007800fc267a25 */ /* 0x000fe200078e00ff */
[----:B------:R-:W-:-:S05]  /*2f80*/  SHF.R.S32.HI R37, RZ, 0x1f, R252 ;  /* 0x0000001fff257819 */ /* 0x000fca00000114fc */
[----:B------:R-:W-:-:S04]  /*2f90*/  IMAD R37, R37, c[0x0][0x1e0], RZ ;  /* 0x0000780025257a24 */ /* 0x000fc800078e02ff */
[----:B------:R-:W-:-:S04]  /*2fa0*/  IMAD R37, R252, c[0x0][0x1e4], R37 ;  /* 0x00007900fc257a24 */ /* 0x000fc800078e0225 */
[----:B------:R-:W-:Y:S01]  /*2fb0*/  IMAD.IADD R39, R39, 0x1, R37 ;  /* 0x0000000127277824 */ /* 0x000fe200078e0225 */
[----:B------:R-:W-:Y:S02]  /*2fc0*/  SHF.L.U64.HI R37, R177, 0x1, R36 ;  /* 0x00000001b1257819 */ /* 0x000fe40000010224 */
[----:B--2---:R-:W-:Y:S01]  /*2fd0*/  SHF.R.S32.HI R0, RZ, 0x1f, R251 ;  /* 0x0000001fff007819 */ /* 0x004fe200000114fb */
[----:B------:R-:W-:Y:S01]  /*2fe0*/  IMAD.WIDE.U32 R6, R251, c[0x0][0x1f0], R38 ;  /* 0x00007c00fb067a25 */ /* 0x000fe200078e0026 */
[----:B------:R-:W-:-:S03]  /*2ff0*/  IADD3 R38, -R121, 0x10, RZ ;  /* 0x0000001079267810 */ /* 0x000fc60007ffe1ff */
[----:B------:R-:W-:Y:S01]  /*3000*/  IMAD R0, R0, c[0x0][0x1f0], RZ ;  /* 0x00007c0000007a24 */ /* 0x000fe200078e02ff */
[----:B------:R-:W-:Y:S02]  /*3010*/  IADD3 R83, P0, R6, UR20, RZ ;  /* 0x0000001406537c10 */ /* 0x000fe4000ff1e0ff */
[----:B------:R-:W-:Y:S01]  /*3020*/  SEL R6, RZ, 0x10, P5 ;  /* 0x00000010ff067807 */ /* 0x000fe20002800000 */
[----:B------:R-:W-:Y:S01]  /*3030*/  IMAD R0, R251, c[0x0][0x1f4], R0 ;  /* 0x00007d00fb007a24 */ /* 0x000fe200078e0200 */
[----:B------:R-:W-:Y:S02]  /*3040*/  LOP3.LUT R38, R38, 0xf, RZ, 0xc0, !PT ;  /* 0x0000000f26267812 */ /* 0x000fe400078ec0ff */
[----:B------:R-:W-:Y:S02]  /*3050*/  IADD3 R76, -R6, 0x10, RZ ;  /* 0x00000010064c7810 */ /* 0x000fe40007ffe1ff */
[----:B------:R-:W-:Y:S01]  /*3060*/  IADD3.X R0, R7, UR17, R0, P0, !PT ;  /* 0x0000001107007c10 */ /* 0x000fe200087fe400 */
[----:B------:R-:W-:Y:S01]  /*3070*/  IMAD.SHL.U32 R7, R177, 0x2, RZ ;  /* 0x00000002b1077824 */ /* 0x000fe200078e00ff */
[----:B------:R-:W-:-:S02]  /*3080*/  LEA R84, P0, R83, c[0x0][0x1c8], 0x1 ;  /* 0x0000720053547a11 */ /* 0x000fc400078008ff */
[----:B------:R-:W-:Y:S02]  /*3090*/  LOP3.LUT R76, R76, 0xf, RZ, 0xc0, !PT ;  /* 0x0000000f4c4c7812 */ /* 0x000fe400078ec0ff */
[----:B------:R-:W-:Y:S01]  /*30a0*/  LEA.HI.X R83, R83, c[0x0][0x1cc], R0, 0x1, P0 ;  /* 0x0000730053537a11 */ /* 0x000fe200000f0c00 */
[----:B------:R-:W1:Y:S01]  /*30b0*/  SHFL.IDX PT, R86, R84, RZ, 0x181f ;  /* 0x00181fff54567589 */ /* 0x000e6200000e0000 */
[----:B------:R-:W-:-:S03]  /*30c0*/  IMAD.SHL.U32 R0, R173, 0x2, RZ ;  /* 0x00000002ad007824 */ /* 0x000fc600078e00ff */
[----:B------:R-:W-:Y:S04]  /*30d0*/  SHFL.IDX PT, R80, R84, 0x1, 0x181f ;  /* 0x00381f0054507f89 */ /* 0x000fe800000e0000 */
[----:B------:R-:W2:Y:S04]  /*30e0*/  SHFL.IDX PT, R82, R83, RZ, 0x181f ;  /* 0x00181fff53527589 */ /* 0x000ea800000e0000 */
[----:B------:R-:W3:Y:S04]  /*30f0*/  SHFL.IDX PT, R78, R84, 0x2, 0x181f ;  /* 0x00581f00544e7f89 */ /* 0x000ee800000e0000 */
[----:B------:R-:W4:Y:S04]  /*3100*/  SHFL.IDX PT, R81, R83, 0x1, 0x181f ;  /* 0x00381f0053517f89 */ /* 0x000f2800000e0000 */
[----:B------:R5:W4:Y:S04]  /*3110*/  SHFL.IDX PT, R39, R84, 0x3, 0x181f ;  /* 0x00781f0054277f89 */ /* 0x000b2800000e0000 */
[----:B------:R-:W4:Y:S01]  /*3120*/  SHFL.IDX PT, R79, R83, 0x2, 0x181f ;  /* 0x00581f00534f7f89 */ /* 0x000f2200000e0000 */
[----:B-1----:R-:W-:-:S02]  /*3130*/  IADD3 R88, P0, R86, R7, RZ ;  /* 0x0000000756587210 */ /* 0x002fc40007f1e0ff */
[----:B------:R-:W-:Y:S01]  /*3140*/  IADD3 R86, P6, R86, R0, RZ ;  /* 0x0000000056567210 */ /* 0x000fe20007fde0ff */
[----:B------:R1:W1:Y:S02]  /*3150*/  SHFL.IDX PT, R77, R83, 0x3, 0x181f ;  /* 0x00781f00534d7f89 */ /* 0x00026400000e0000 */
[C---:B--2---:R-:W-:Y:S02]  /*3160*/  IMAD.X R89, R82.reuse, 0x1, R37, P0 ;  /* 0x0000000152597824 */ /* 0x044fe400000e0625 */
[----:B------:R-:W-:Y:S01]  /*3170*/  IMAD.X R87, R82, 0x1, R4, P6 ;  /* 0x0000000152577824 */ /* 0x000fe200030e0604 */
[-C--:B---3--:R-:W-:Y:S02]  /*3180*/  IADD3 R82, P6, R78, R7.reuse, RZ ;  /* 0x000000074e527210 */ /* 0x088fe40007fde0ff */
[----:B------:R2:W-:Y:S04]  /*3190*/  LDGSTS.E.BYPASS.LTC128B.128 [R120+0x8100], [R88.64], !P5 ;  /* 0x0810000058787fae */ /* 0x0005e8000e901d4e */
[----:B------:R2:W-:Y:S01]  /*31a0*/  LDGSTS.E.BYPASS.LTC128B.128 [R120+0xc100], [R86.64], !P4 ;  /* 0x0c10000056787fae */ /* 0x0005e2000e101d4e */
[----:B-----5:R-:W-:-:S02]  /*31b0*/  IADD3 R84, P1, R80, R7, RZ ;  /* 0x0000000750547210 */ /* 0x020fc40007f3e0ff */
[----:B------:R-:W-:-:S03]  /*31c0*/  IADD3 R80, P0, R80, R0, RZ ;  /* 0x0000000050507210 */ /* 0x000fc60007f1e0ff */
[C---:B----4-:R-:W-:Y:S02]  /*31d0*/  IMAD.X R85, R81.reuse, 0x1, R37, P1 ;  /* 0x0000000151557824 */ /* 0x050fe400008e0625 */
[----:B------:R-:W-:Y:S01]  /*31e0*/  IMAD.X R81, R81, 0x1, R4, P0 ;  /* 0x0000000151517824 */ /* 0x000fe200000e0604 */
[----:B------:R-:W-:Y:S01]  /*31f0*/  IADD3 R90, P1, P0, R76, R39, R7 ;  /* 0x000000274c5a7210 */ /* 0x000fe2000783e007 */
[C-C-:B-1----:R-:W-:Y:S01]  /*3200*/  IMAD.X R83, R79.reuse, 0x1, R37.reuse, P6 ;  /* 0x000000014f537824 */ /* 0x142fe200030e0625 */
[----:B------:R-:W-:Y:S01]  /*3210*/  IADD3 R78, P6, R78, R0, RZ ;  /* 0x000000004e4e7210 */ /* 0x000fe20007fde0ff */
[----:B------:R2:W-:Y:S01]  /*3220*/  LDGSTS.E.BYPASS.LTC128B.128 [R120+0x9100], [R84.64], !P5 ;  /* 0x0910000054787fae */ /* 0x0005e2000e901d4e */
[----:B------:R-:W-:Y:S02]  /*3230*/  IADD3.X R91, RZ, R77, R37, P1, P0 ;  /* 0x0000004dff5b7210 */ /* 0x000fe40000fe0425 */
[----:B------:R-:W-:Y:S01]  /*3240*/  IADD3 R38, P1, P0, R38, R39, R0 ;  /* 0x0000002726267210 */ /* 0x000fe2000783e000 */
[--C-:B------:R-:W-:Y:S01]  /*3250*/  IMAD.X R79, R79, 0x1, R4.reuse, P6 ;  /* 0x000000014f4f7824 */ /* 0x100fe200030e0604 */
[----:B------:R-:W-:Y:S01]  /*3260*/  ISETP.NE.U32.AND P6, PT, R6, RZ, PT ;  /* 0x000000ff0600720c */ /* 0x000fe20003fc5070 */
[----:B------:R2:W-:Y:S01]  /*3270*/  LDGSTS.E.BYPASS.LTC128B.128 [R120+0xd100], [R80.64], !P4 ;  /* 0x0d10000050787fae */ /* 0x0005e2000e101d4e */
[----:B------:R-:W-:-:S02]  /*3280*/  IADD3.X R39, RZ, R77, R4, P1, P0 ;  /* 0x0000004dff277210 */ /* 0x000fc40000fe0404 */
[----:B------:R-:W-:Y:S01]  /*3290*/  ISETP.NE.U32.AND P0, PT, R121, RZ, PT ;  /* 0x000000ff7900720c */ /* 0x000fe20003f05070 */
[----:B------:R2:W-:Y:S04]  /*32a0*/  LDGSTS.E.BYPASS.LTC128B.128 [R120+0xa100], [R82.64], !P5 ;  /* 0x0a10000052787fae */ /* 0x0005e8000e901d4e */
[----:B------:R2:W-:Y:S04]  /*32b0*/  LDGSTS.E.BYPASS.LTC128B.128 [R120+0xe100], [R78.64], !P4 ;  /* 0x0e1000004e787fae */ /* 0x0005e8000e101d4e */
[----:B------:R2:W-:Y:S04]  /*32c0*/  LDGSTS.E.BYPASS.LTC128B.128.ZFILL [R120+0xb100], [R90.64], P6 ;  /* 0x0b1000005a787fae */ /* 0x0005e8000b141d4e */
[----:B------:R2:W-:Y:S02]  /*32d0*/  LDGSTS.E.BYPASS.LTC128B.128.ZFILL [R120+0xf100], [R38.64], P0 ;  /* 0x0f10000026787fae */ /* 0x0005e40008141d4e */
.L_x_556:
[----:B------:R-:W-:Y:S01]  /*32e0*/  FMUL.FTZ R21, R21, c[0x0][0x320] ;  /* 0x0000c80015157a20 */ /* 0x000fe20000410000 */
[----:B------:R-:W-:Y:S01]  /*32f0*/  PLOP3.LUT P1, PT, PT, PT, UP1, 0x80, 0x0 ;  /* 0x000000000000781c */ /* 0x000fe20003f2f018 */
[----:B------:R-:W-:Y:S01]  /*3300*/  FMUL.FTZ R9, R9, c[0x0][0x320] ;  /* 0x0000c80009097a20 */ /* 0x000fe20000410000 */
[----:B------:R-:W-:Y:S01]  /*3310*/  PLOP3.LUT P0, PT, PT, PT, UP1, 0x80, 0x0 ;  /* 0x000000000000781c */ /* 0x000fe20003f0f018 */
[----:B------:R1:W-:Y:S01]  /*3320*/  MUFU.TANH R37, R21 ;  /* 0x0000001500257308 */ /* 0x0003e20000002400 */
[----:B------:R-:W-:Y:S01]  /*3330*/  FMUL.FTZ R13, R13, c[0x0][0x320] ;  /* 0x0000c8000d0d7a20 */ /* 0x000fe20000410000 */
[----:B------:R-:W-:Y:S01]  /*3340*/  UMOV UR4, 0xffffff80 ;  /* 0xffffff8000047882 */ /* 0x000fe20000000000 */
[----:B------:R-:W-:Y:S01]  /*3350*/  FMUL.FTZ R158, R18, c[0x0][0x320] ;  /* 0x0000c800129e7a20 */ /* 0x000fe20000410000 */
[----:B------:R-:W-:Y:S01]  /*3360*/  SHF.R.S32.HI R18, RZ, 0x1f, R117 ;  /* 0x0000001fff127819 */ /* 0x000fe20000011475 */
[----:B--2---:R-:W-:Y:S01]  /*3370*/  FMUL.FTZ R38, R28, c[0x0][0x320] ;  /* 0x0000c8001c267a20 */ /* 0x004fe20000410000 */
[----:B------:R-:W-:Y:S01]  /*3380*/  UIMAD UR4, UR7, UR4, 0x81 ;  /* 0x00000081070474a4 */ /* 0x000fe2000f8e0204 */
[----:B------:R-:W-:Y:S01]  /*3390*/  FMUL.FTZ R22, R22, c[0x0][0x320] ;  /* 0x0000c80016167a20 */ /* 0x000fe20000410000 */
[----:B------:R2:W-:Y:S01]  /*33a0*/  MUFU.TANH R135, R9 ;  /* 0x0000000900877308 */ /* 0x0005e20000002400 */
[----:B------:R-:W-:Y:S01]  /*33b0*/  FMUL.FTZ R146, R19, c[0x0][0x320] ;  /* 0x0000c80013927a20 */ /* 0x000fe20000410000 */
[----:B------:R-:W0:Y:S01]  /*33c0*/  LDGDEPBAR ;  /* 0x00000000000079af */ /* 0x000e220000000000 */
[----:B------:R-:W-:-:S02]  /*33d0*/  FMUL.FTZ R27, R27, c[0x0][0x320] ;  /* 0x0000c8001b1b7a20 */ /* 0x000fc40000410000 */
[----:B------:R-:W-:Y:S02]  /*33e0*/  FMUL.FTZ R0, R40, c[0x0][0x320] ;  /* 0x0000c80028007a20 */ /* 0x000fe40000410000 */
[----:B------:R-:W-:Y:S01]  /*33f0*/  FMUL.FTZ R20, R20, c[0x0][0x320] ;  /* 0x0000c80014147a20 */ /* 0x000fe20000410000 */
[----:B-1----:R-:W-:Y:S01]  /*3400*/  LEA.HI R21, R119, R116, RZ, 0x2 ;  /* 0x0000007477157211 */ /* 0x002fe200078f10ff */
[----:B------:R1:W-:Y:S01]  /*3410*/  MUFU.TANH R28, R13 ;  /* 0x0000000d001c7308 */ /* 0x0003e20000002400 */
[----:B------:R-:W-:Y:S02]  /*3420*/  FMUL.FTZ R4, R41, c[0x0][0x320] ;  /* 0x0000c80029047a20 */ /* 0x000fe40000410000 */
[----:B------:R-:W-:Y:S01]  /*3430*/  LOP3.LUT R21, R21, 0xfffffffc, RZ, 0xc0, !PT ;  /* 0xfffffffc15157812 */ /* 0x000fe200078ec0ff */
[----:B------:R-:W-:Y:S02]  /*3440*/  FMUL.FTZ R7, R33, c[0x0][0x320] ;  /* 0x0000c80021077a20 */ /* 0x000fe40000410000 */
[----:B------:R-:W-:Y:S01]  /*3450*/  FMUL.FTZ R6, R32, c[0x0][0x320] ;  /* 0x0000c80020067a20 */ /* 0x000fe20000410000 */
[----:B--2---:R-:W-:Y:S01]  /*3460*/  LOP3.LUT R9, R118, 0xffffffe0, RZ, 0xc0, !PT ;  /* 0xffffffe076097812 */ /* 0x004fe200078ec0ff */
[----:B------:R2:W-:Y:S01]  /*3470*/  MUFU.TANH R142, R22 ;  /* 0x00000016008e7308 */ /* 0x0005e20000002400 */
[----:B------:R-:W-:-:S02]  /*3480*/  FMUL.FTZ R33, R29, c[0x0][0x320] ;  /* 0x0000c8001d217a20 */ /* 0x000fc40000410000 */
[----:B------:R-:W-:Y:S02]  /*3490*/  FMUL.FTZ R12, R12, c[0x0][0x320] ;  /* 0x0000c8000c0c7a20 */ /* 0x000fe40000410000 */
[C---:B------:R-:W-:Y:S02]  /*34a0*/  IMAD.IADD R9, R116.reuse, 0x1, -R9 ;  /* 0x0000000174097824 */ /* 0x040fe400078e0a09 */
[----:B------:R-:W-:Y:S01]  /*34b0*/  IMAD.IADD R116, R116, 0x1, -R21 ;  /* 0x0000000174747824 */ /* 0x000fe200078e0a15 */
[----:B-1----:R-:W-:Y:S01]  /*34c0*/  LEA.HI R13, R18, R117, RZ, 0x3 ;  /* 0x00000075120d7211 */ /* 0x002fe200078f18ff */
[----:B------:R1:W-:Y:S01]  /*34d0*/  MUFU.TANH R180, R27 ;  /* 0x0000001b00b47308 */ /* 0x0003e20000002400 */
[----:B------:R-:W-:Y:S01]  /*34e0*/  SHF.R.S32.HI R18, RZ, 0x1f, R9 ;  /* 0x0000001fff127819 */ /* 0x000fe20000011409 */
[----:B------:R-:W-:Y:S02]  /*34f0*/  FMUL.FTZ R150, R10, c[0x0][0x320] ;  /* 0x0000c8000a967a20 */ /* 0x000fe40000410000 */
[----:B------:R-:W-:Y:S01]  /*3500*/  FMUL.FTZ R39, R24, c[0x0][0x320] ;  /* 0x0000c80018277a20 */ /* 0x000fe20000410000 */
[----:B------:R-:W-:Y:S01]  /*3510*/  LEA.HI R18, R18, R9, RZ, 0x2 ;  /* 0x0000000912127211 */ /* 0x000fe200078f10ff */
[----:B------:R-:W-:Y:S01]  /*3520*/  FMUL.FTZ R24, R25, c[0x0][0x320] ;  /* 0x0000c80019187a20 */ /* 0x000fe20000410000 */
[----:B--2---:R-:W-:Y:S01]  /*3530*/  LOP3.LUT R22, R13, 0xffffff8, RZ, 0xc0, !PT ;  /* 0x0ffffff80d167812 */ /* 0x004fe200078ec0ff */
[----:B------:R-:W2:Y:S01]  /*3540*/  MUFU.TANH R0, R0 ;  /* 0x0000000000007308 */ /* 0x000ea20000002400 */
[----:B------:R-:W-:Y:S01]  /*3550*/  LEA.HI R13, R116, R116, RZ, 0x1 ;  /* 0x00000074740d7211 */ /* 0x000fe200078f08ff */
[----:B------:R-:W-:Y:S01]  /*3560*/  FMUL.FTZ R16, R16, c[0x0][0x320] ;  /* 0x0000c80010107a20 */ /* 0x000fe20000410000 */
[C---:B------:R-:W-:Y:S01]  /*3570*/  LEA.HI.SX32 R21, R18.reuse, UR10, 0x1e ;  /* 0x0000000a12157c11 */ /* 0x040fe2000f8ff2ff */
[----:B------:R-:W-:Y:S01]  /*3580*/  IMAD.IADD R22, R117, 0x1, -R22 ;  /* 0x0000000175167824 */ /* 0x000fe200078e0a16 */
[----:B------:R-:W-:Y:S01]  /*3590*/  LOP3.LUT R13, R13, 0x1ffffffe, RZ, 0xc0, !PT ;  /* 0x1ffffffe0d0d7812 */ /* 0x000fe200078ec0ff */
[----:B------:R-:W-:Y:S01]  /*35a0*/  FMUL.FTZ R17, R17, c[0x0][0x320] ;  /* 0x0000c80011117a20 */ /* 0x000fe20000410000 */
[----:B------:R-:W-:Y:S01]  /*35b0*/  LOP3.LUT R18, R18, 0x7ffffffc, RZ, 0xc0, !PT ;  /* 0x7ffffffc12127812 */ /* 0x000fe200078ec0ff */
[----:B------:R-:W-:Y:S01]  /*35c0*/  IMAD R21, R22, 0x10, R21 ;  /* 0x0000001016157824 */ /* 0x000fe200078e0215 */
[----:B------:R3:W-:Y:S01]  /*35d0*/  MUFU.TANH R29, R20 ;  /* 0x00000014001d7308 */ /* 0x0007e20000002400 */
[----:B------:R-:W-:-:S02]  /*35e0*/  IMAD.IADD R116, R116, 0x1, -R13 ;  /* 0x0000000174747824 */ /* 0x000fc400078e0a0d */
[----:B-1----:R-:W-:Y:S02]  /*35f0*/  FMUL.FTZ R27, R14, c[0x0][0x320] ;  /* 0x0000c8000e1b7a20 */ /* 0x002fe40000410000 */
[----:B------:R-:W-:Y:S02]  /*3600*/  IMAD R179, R116, 0x8, R21 ;  /* 0x0000000874b37824 */ /* 0x000fe400078e0215 */
[----:B------:R-:W-:Y:S01]  /*3610*/  IMAD.IADD R18, R9, 0x1, -R18 ;  /* 0x0000000109127824 */ /* 0x000fe200078e0a12 */
[----:B------:R-:W1:Y:S01]  /*3620*/  MUFU.TANH R4, R4 ;  /* 0x0000000400047308 */ /* 0x000e620000002400 */
[----:B------:R-:W-:Y:S01]  /*3630*/  @P1 IMAD.HI.U32 R13, R179, c[0x0][0x2c8], RZ ;  /* 0x0000b200b30d1a27 */ /* 0x000fe200078e00ff */
[----:B------:R-:W-:Y:S03]  /*3640*/  STL [R1+0x34], R179 ;  /* 0x000034b301007387 */ /* 0x000fe60000100800 */
[----:B------:R-:W-:Y:S01]  /*3650*/  IMAD.MOV.U32 R19, RZ, RZ, R179 ;  /* 0x000000ffff137224 */ /* 0x000fe200078e00b3 */
[----:B------:R-:W-:Y:S01]  /*3660*/  @P0 SHF.R.U32.HI R19, RZ, c[0x0][0x2cc], R13 ;  /* 0x0000b300ff130a19 */ /* 0x000fe2000001160d */
[----:B------:R-:W-:Y:S01]  /*3670*/  IMAD.U32 R9, RZ, RZ, UR4 ;  /* 0x00000004ff097e24 */ /* 0x000fe2000f8e00ff */
[----:B------:R-:W4:Y:S01]  /*3680*/  MUFU.TANH R6, R6 ;  /* 0x0000000600067308 */ /* 0x000f220000002400 */
[----:B------:R-:W-:Y:S01]  /*3690*/  IMAD.SHL.U32 R76, R18, 0x2, RZ ;  /* 0x00000002124c7824 */ /* 0x000fe200078e00ff */
[----:B------:R-:W-:Y:S01]  /*36a0*/  ULDC.64 UR4, c[0x0][0x2c8] ;  /* 0x0000b20000047ab9 */ /* 0x000fe20000000a00 */
[----:B------:R-:W5:Y:S01]  /*36b0*/  SHFL.IDX PT, R14, R19, RZ, 0x1c1f ;  /* 0x001c1fff130e7589 */ /* 0x000f6200000e0000 */
[----:B---3--:R-:W-:-:S02]  /*36c0*/  FMUL.FTZ R20, R30, c[0x0][0x320] ;  /* 0x0000c8001e147a20 */ /* 0x008fc40000410000 */
[C---:B------:R-:W-:Y:S01]  /*36d0*/  IADD3 R9, -R76.reuse, UR8, R9 ;  /* 0x000000084c097c10 */ /* 0x040fe2000fffe109 */
[----:B------:R-:W3:Y:S01]  /*36e0*/  SHFL.IDX PT, R13, R19, 0x1, 0x1c1f ;  /* 0x003c1f00130d7f89 */ /* 0x000ee200000e0000 */
[----:B------:R-:W-:Y:S01]  /*36f0*/  FMUL.FTZ R30, R15, c[0x0][0x320] ;  /* 0x0000c8000f1e7a20 */ /* 0x000fe20000410000 */
[----:B------:R-:W-:Y:S01]  /*3700*/  IADD3 R22, -R76, UR22, RZ ;  /* 0x000000164c167c10 */ /* 0x000fe2000fffe1ff */
[----:B------:R-:W1:Y:S01]  /*3710*/  MUFU.TANH R7, R7 ;  /* 0x0000000700077308 */ /* 0x000e620000002400 */
[----:B------:R-:W-:Y:S01]  /*3720*/  IADD3 R9, R9, -UR12, RZ ;  /* 0x8000000c09097c10 */ /* 0x000fe2000fffe0ff */
[----:B------:R-:W-:Y:S01]  /*3730*/  FMUL.FTZ R8, R8, c[0x0][0x320] ;  /* 0x0000c80008087a20 */ /* 0x000fe20000410000 */
[----:B------:R-:W-:Y:S01]  /*3740*/  STL [R1+0x38], R76 ;  /* 0x0000384c01007387 */ /* 0x000fe20000100800 */
[----:B------:R-:W-:Y:S01]  /*3750*/  FMUL.FTZ R68, R68, c[0x0][0x320] ;  /* 0x0000c80044447a20 */ /* 0x000fe20000410000 */
[----:B------:R-:W1:Y:S01]  /*3760*/  @UP1 S2UR UR22, SR_CTAID.X ;  /* 0x00000000001619c3 */ /* 0x000e620000002500 */
[----:B------:R-:W-:-:S02]  /*3770*/  FMUL.FTZ R69, R69, c[0x0][0x320] ;  /* 0x0000c80045457a20 */ /* 0x000fc40000410000 */
[----:B------:R-:W1:Y:S01]  /*3780*/  MUFU.TANH R38, R38 ;  /* 0x0000002600267308 */ /* 0x000e620000002400 */
[----:B------:R-:W-:Y:S02]  /*3790*/  FMUL.FTZ R64, R64, c[0x0][0x320] ;  /* 0x0000c80040407a20 */ /* 0x000fe40000410000 */
[----:B------:R-:W-:Y:S02]  /*37a0*/  FMUL.FTZ R65, R65, c[0x0][0x320] ;  /* 0x0000c80041417a20 */ /* 0x000fe40000410000 */
[----:B------:R-:W-:Y:S02]  /*37b0*/  FMUL.FTZ R25, R31, c[0x0][0x320] ;  /* 0x0000c8001f197a20 */ /* 0x000fe40000410000 */
[----:B------:R-:W-:Y:S01]  /*37c0*/  FMUL.FTZ R60, R60, c[0x0][0x320] ;  /* 0x0000c8003c3c7a20 */ /* 0x000fe20000410000 */
[----:B------:R-:W1:Y:S01]  /*37d0*/  MUFU.TANH R33, R33 ;  /* 0x0000002100217308 */ /* 0x000e620000002400 */
[----:B-----5:R-:W-:Y:S02]  /*37e0*/  IMAD.IADD R15, R9, 0x1, R14 ;  /* 0x00000001090f7824 */ /* 0x020fe400078e020e */
[----:B------:R-:W-:-:S02]  /*37f0*/  FMUL.FTZ R14, R11, c[0x0][0x320] ;  /* 0x0000c8000b0e7a20 */ /* 0x000fc40000410000 */
[----:B---3--:R-:W-:Y:S01]  /*3800*/  IMAD.IADD R13, R9, 0x1, R13 ;  /* 0x00000001090d7824 */ /* 0x008fe200078e020d */
[----:B------:R-:W-:Y:S01]  /*3810*/  IMNMX R10, R22, R15, PT ;  /* 0x0000000f160a7217 */ /* 0x000fe20003800200 */
[----:B------:R-:W-:Y:S01]  /*3820*/  FMUL.FTZ R61, R61, c[0x0][0x320] ;  /* 0x0000c8003d3d7a20 */ /* 0x000fe20000410000 */
[----:B------:R3:W5:Y:S01]  /*3830*/  MUFU.TANH R32, R12 ;  /* 0x0000000c00207308 */ /* 0x0007620000002400 */
[----:B------:R-:W-:Y:S01]  /*3840*/  FMUL.FTZ R56, R56, c[0x0][0x320] ;  /* 0x0000c80038387a20 */ /* 0x000fe20000410000 */
[C---:B------:R-:W-:Y:S01]  /*3850*/  ISETP.GT.AND P1, PT, R10.reuse, RZ, PT ;  /* 0x000000ff0a00720c */ /* 0x040fe20003f24270 */
[----:B------:R-:W-:Y:S01]  /*3860*/  FMUL.FTZ R57, R57, c[0x0][0x320] ;  /* 0x0000c80039397a20 */ /* 0x000fe20000410000 */
[----:B------:R-:W-:Y:S01]  /*3870*/  ISETP.GT.AND P0, PT, R10, 0x1, PT ;  /* 0x000000010a00780c */ /* 0x000fe20003f04270 */
[----:B------:R-:W-:Y:S01]  /*3880*/  FMUL.FTZ R52, R52, c[0x0][0x320] ;  /* 0x0000c80034347a20 */ /* 0x000fe20000410000 */
[----:B--2---:R-:W-:Y:S01]  /*3890*/  FSEL R18, R0, -INF , P1 ;  /* 0xff80000000127808 */ /* 0x004fe20000800000 */
[----:B------:R-:W-:Y:S01]  /*38a0*/  FMUL.FTZ R53, R53, c[0x0][0x320] ;  /* 0x0000c80035357a20 */ /* 0x000fe20000410000 */
[----:B------:R-:W2:Y:S01]  /*38b0*/  MUFU.TANH R39, R39 ;  /* 0x0000002700277308 */ /* 0x000ea20000002400 */
[----:B------:R-:W-:Y:S01]  /*38c0*/  ISETP.GT.AND P6, PT, R10, 0x8, PT ;  /* 0x000000080a00780c */ /* 0x000fe20003fc4270 */
[----:B------:R-:W-:Y:S01]  /*38d0*/  FMUL.FTZ R48, R48, c[0x0][0x320] ;  /* 0x0000c80030307a20 */ /* 0x000fe20000410000 */
[----:B------:R-:W-:Y:S01]  /*38e0*/  ISETP.GT.AND P1, PT, R10, 0x9, PT ;  /* 0x000000090a00780c */ /* 0x000fe20003f24270 */
[----:B------:R-:W-:Y:S01]  /*38f0*/  FMUL.FTZ R49, R49, c[0x0][0x320] ;  /* 0x0000c80031317a20 */ /* 0x000fe20000410000 */
[----:B-1----:R-:W-:Y:S01]  /*3900*/  FSEL R21, R4, -INF , P0 ;  /* 0xff80000004157808 */ /* 0x002fe20000000000 */
[----:B------:R-:W-:Y:S01]  /*3910*/  FMUL.FTZ R45, R45, c[0x0][0x320] ;  /* 0x0000c8002d2d7a20 */ /* 0x000fe20000410000 */
[----:B------:R-:W-:Y:S01]  /*3920*/  ISETP.GT.AND P0, PT, R10, 0x10, PT ;  /* 0x000000100a00780c */ /* 0x000fe20003f04270 */
[----:B------:R-:W1:Y:S01]  /*3930*/  MUFU.TANH R24, R24 ;  /* 0x0000001800187308 */ /* 0x000e620000002400 */
[----:B----4-:R-:W-:Y:S01]  /*3940*/  FSEL R19, R6, -INF , P6 ;  /* 0xff80000006137808 */ /* 0x010fe20003000000 */
[----:B---3--:R-:W-:Y:S01]  /*3950*/  FMUL.FTZ R12, R72, c[0x0][0x320] ;  /* 0x0000c800480c7a20 */ /* 0x008fe20000410000 */
[----:B------:R-:W-:Y:S01]  /*3960*/  FSEL R15, R7, -INF , P1 ;  /* 0xff800000070f7808 */ /* 0x000fe20000800000 */
[----:B------:R-:W-:Y:S01]  /*3970*/  FMUL.FTZ R140, R23, c[0x0][0x320] ;  /* 0x0000c800178c7a20 */ /* 0x000fe20000410000 */
[----:B------:R-:W-:Y:S01]  /*3980*/  ISETP.GT.AND P6, PT, R10, 0x11, PT ;  /* 0x000000110a00780c */ /* 0x000fe20003fc4270 */
[----:B------:R-:W-:Y:S01]  /*3990*/  FMUL.FTZ R26, R26, c[0x0][0x320] ;  /* 0x0000c8001a1a7a20 */ /* 0x000fe20000410000 */
[----:B------:R-:W-:Y:S01]  /*39a0*/  ISETP.GT.AND P1, PT, R10, 0x18, PT ;  /* 0x000000180a00780c */ /* 0x000fe20003f24270 */
[----:B------:R3:W4:Y:S01]  /*39b0*/  MUFU.TANH R133, R16 ;  /* 0x0000001000857308 */ /* 0x0007220000002400 */
[----:B------:R-:W-:Y:S01]  /*39c0*/  IMNMX R22, R22, R13, PT ;  /* 0x0000000d16167217 */ /* 0x000fe20003800200 */
[----:B------:R-:W-:Y:S01]  /*39d0*/  FMUL.FTZ R23, R34, c[0x0][0x320] ;  /* 0x0000c80022177a20 */ /* 0x000fe20000410000 */
[----:B------:R-:W-:Y:S01]  /*39e0*/  FSEL R13, R38, -INF , P0 ;  /* 0xff800000260d7808 */ /* 0x000fe20000000000 */
[----:B------:R-:W-:Y:S01]  /*39f0*/  FMUL.FTZ R67, R67, c[0x0][0x320] ;  /* 0x0000c80043437a20 */ /* 0x000fe20000410000 */
[----:B------:R-:W-:Y:S01]  /*3a00*/  ISETP.GT.AND P0, PT, R10, 0x19, PT ;  /* 0x000000190a00780c */ /* 0x000fe20003f04270 */
[----:B------:R-:W-:Y:S01]  /*3a10*/  FMUL.FTZ R63, R63, c[0x0][0x320] ;  /* 0x0000c8003f3f7a20 */ /* 0x000fe20000410000 */
[----:B------:R-:W-:Y:S01]  /*3a20*/  FSEL R11, R33, -INF , P6 ;  /* 0xff800000210b7808 */ /* 0x000fe20003000000 */
[----:B------:R4:W4:Y:S01]  /*3a30*/  MUFU.TANH R143, R17 ;  /* 0x00000011008f7308 */ /* 0x0009220000002400 */
[----:B-----5:R-:W-:Y:S01]  /*3a40*/  FSEL R7, R32, -INF , P1 ;  /* 0xff80000020077808 */ /* 0x020fe20000800000 */
[----:B------:R-:W-:Y:S01]  /*3a50*/  FMUL.FTZ R70, R70, c[0x0][0x320] ;  /* 0x0000c80046467a20 */ /* 0x000fe20000410000 */
[C---:B------:R-:W-:Y:S01]  /*3a60*/  ISETP.GT.AND P6, PT, R10.reuse, 0x20, PT ;  /* 0x000000200a00780c */ /* 0x040fe20003fc4270 */
[----:B------:R-:W-:Y:S01]  /*3a70*/  FMUL.FTZ R71, R71, c[0x0][0x320] ;  /* 0x0000c80047477a20 */ /* 0x000fe20000410000 */
[----:B------:R-:W-:Y:S01]  /*3a80*/  ISETP.GT.AND P1, PT, R10, 0x21, PT ;  /* 0x000000210a00780c */ /* 0x000fe20003f24270 */
[----:B------:R-:W-:Y:S01]  /*3a90*/  FMUL.FTZ R66, R66, c[0x0][0x320] ;  /* 0x0000c80042427a20 */ /* 0x000fe20000410000 */
[----:B------:R-:W-:Y:S01]  /*3aa0*/  FSEL R9, R28, -INF , P0 ;  /* 0xff8000001c097808 */ /* 0x000fe20000000000 */
[----:B------:R5:W5:Y:S01]  /*3ab0*/  MUFU.TANH R141, R8 ;  /* 0x00000008008d7308 */ /* 0x000b620000002400 */
[----:B------:R-:W-:Y:S01]  /*3ac0*/  ISETP.GT.AND P0, PT, R10, 0x28, PT ;  /* 0x000000280a00780c */ /* 0x000fe20003f04270 */
[----:B---3--:R-:W-:Y:S01]  /*3ad0*/  FMUL.FTZ R16, R44, c[0x0][0x320] ;  /* 0x0000c8002c107a20 */ /* 0x008fe20000410000 */
[----:B--2---:R-:W-:Y:S01]  /*3ae0*/  FSEL R39, R39, -INF , P6 ;  /* 0xff80000027277808 */ /* 0x004fe20003000000 */
[----:B------:R-:W-:Y:S01]  /*3af0*/  FMUL.FTZ R62, R62, c[0x0][0x320] ;  /* 0x0000c8003e3e7a20 */ /* 0x000fe20000410000 */
[----:B-1----:R-:W-:Y:S01]  /*3b00*/  FSEL R31, R24, -INF , P1 ;  /* 0xff800000181f7808 */ /* 0x002fe20000800000 */
[----:B------:R-:W-:Y:S01]  /*3b10*/  FMUL.FTZ R58, R58, c[0x0][0x320] ;  /* 0x0000c8003a3a7a20 */ /* 0x000fe20000410000 */
[C---:B------:R-:W-:Y:S01]  /*3b20*/  ISETP.GT.AND P6, PT, R10.reuse, 0x29, PT ;  /* 0x000000290a00780c */ /* 0x040fe20003fc4270 */
[----:B------:R-:W1:Y:S01]  /*3b30*/  MUFU.TANH R153, R68 ;  /* 0x0000004400997308 */ /* 0x000e620000002400 */
[C---:B------:R-:W-:Y:S01]  /*3b40*/  ISETP.GT.AND P1, PT, R10.reuse, 0x30, PT ;  /* 0x000000300a00780c */ /* 0x040fe20003f24270 */
[----:B----4-:R-:W-:Y:S01]  /*3b50*/  FMUL.FTZ R17, R43, c[0x0][0x320] ;  /* 0x0000c8002b117a20 */ /* 0x010fe20000410000 */
[----:B------:R-:W-:Y:S01]  /*3b60*/  FSEL R29, R29, -INF , P0 ;  /* 0xff8000001d1d7808 */ /* 0x000fe20000000000 */
[----:B------:R-:W-:Y:S01]  /*3b70*/  FMUL.FTZ R59, R59, c[0x0][0x320] ;  /* 0x0000c8003b3b7a20 */ /* 0x000fe20000410000 */
[----:B------:R-:W-:Y:S01]  /*3b80*/  ISETP.GT.AND P0, PT, R10, 0x31, PT ;  /* 0x000000310a00780c */ /* 0x000fe20003f04270 */
[----:B------:R-:W-:Y:S01]  /*3b90*/  FMUL.FTZ R54, R54, c[0x0][0x320] ;  /* 0x0000c80036367a20 */ /* 0x000fe20000410000 */
[----:B------:R-:W-:Y:S01]  /*3ba0*/  FSEL R37, R37, -INF , P6 ;  /* 0xff80000025257808 */ /* 0x000fe20003000000 */
[----:B------:R-:W2:Y:S01]  /*3bb0*/  MUFU.TANH R159, R69 ;  /* 0x00000045009f7308 */ /* 0x000ea20000002400 */
[----:B------:R-:W-:Y:S01]  /*3bc0*/  FSEL R133, R133, -INF , P1 ;  /* 0xff80000085857808 */ /* 0x000fe20000800000 */
[----:B-----5:R-:W-:Y:S01]  /*3bd0*/  FMUL.FTZ R8, R42, c[0x0][0x320] ;  /* 0x0000c8002a087a20 */ /* 0x020fe20000410000 */
[C---:B------:R-:W-:Y:S01]  /*3be0*/  ISETP.GT.AND P6, PT, R10.reuse, 0x38, PT ;  /* 0x000000380a00780c */ /* 0x040fe20003fc4270 */
[----:B------:R-:W-:Y:S01]  /*3bf0*/  FMUL.FTZ R55, R55, c[0x0][0x320] ;  /* 0x0000c80037377a20 */ /* 0x000fe20000410000 */
[----:B------:R-:W-:Y:S01]  /*3c00*/  ISETP.GT.AND P1, PT, R10, 0x39, PT ;  /* 0x000000390a00780c */ /* 0x000fe20003f24270 */
[----:B------:R-:W-:Y:S01]  /*3c10*/  FMUL.FTZ R50, R50, c[0x0][0x320] ;  /* 0x0000c80032327a20 */ /* 0x000fe20000410000 */
[----:B------:R-:W-:Y:S01]  /*3c20*/  FSEL R143, R143, -INF , P0 ;  /* 0xff8000008f8f7808 */ /* 0x000fe20000000000 */
[----:B------:R-:W3:Y:S01]  /*3c30*/  MUFU.TANH R157, R64 ;  /* 0x00000040009d7308 */ /* 0x000ee20000002400 */
[----:B------:R-:W-:Y:S01]  /*3c40*/  ISETP.GT.AND P0, PT, R10, 0x40, PT ;  /* 0x000000400a00780c */ /* 0x000fe20003f04270 */
[----:B------:R-:W-:Y:S01]  /*3c50*/  FMUL.FTZ R51, R51, c[0x0][0x320] ;  /* 0x0000c80033337a20 */ /* 0x000fe20000410000 */
[----:B------:R-:W-:Y:S01]  /*3c60*/  FSEL R141, R141, -INF , P6 ;  /* 0xff8000008d8d7808 */ /* 0x000fe20003000000 */
[----:B------:R-:W-:Y:S01]  /*3c70*/  FMUL.FTZ R46, R46, c[0x0][0x320] ;  /* 0x0000c8002e2e7a20 */ /* 0x000fe20000410000 */
[----:B------:R-:W-:Y:S01]  /*3c80*/  FSEL R135, R135, -INF , P1 ;  /* 0xff80000087877808 */ /* 0x000fe20000800000 */
[----:B------:R-:W-:Y:S01]  /*3c90*/  FMUL.FTZ R47, R47, c[0x0][0x320] ;  /* 0x0000c8002f2f7a20 */ /* 0x000fe20000410000 */
[C---:B------:R-:W-:Y:S01]  /*3ca0*/  ISETP.GT.AND P6, PT, R10.reuse, 0x41, PT ;  /* 0x000000410a00780c */ /* 0x040fe20003fc4270 */
[----:B------:R-:W4:Y:S01]  /*3cb0*/  MUFU.TANH R155, R65 ;  /* 0x00000041009b7308 */ /* 0x000f220000002400 */
[----:B------:R-:W-:Y:S01]  /*3cc0*/  ISETP.GT.AND P1, PT, R10, 0x48, PT ;  /* 0x000000480a00780c */ /* 0x000fe20003f24270 */
[----:B------:R-:W-:Y:S01]  /*3cd0*/  FMUL.FTZ R75, R75, c[0x0][0x320] ;  /* 0x0000c8004b4b7a20 */ /* 0x000fe20000410000 */
[----:B-1----:R-:W-:Y:S01]  /*3ce0*/  FSEL R153, R153, -INF , P0 ;  /* 0xff80000099997808 */ /* 0x002fe20000000000 */
[----:B------:R-:W-:Y:S01]  /*3cf0*/  IMAD.SHL.U32 R248, R2, 0x2, RZ ;  /* 0x0000000202f87824 */ /* 0x000fe200078e00ff */
[C---:B------:R-:W-:Y:S01]  /*3d00*/  ISETP.GT.AND P0, PT, R10.reuse, 0x49, PT ;  /* 0x000000490a00780c */ /* 0x040fe20003f04270 */
[----:B------:R-:W-:Y:S01]  /*3d10*/  @UP1 USHF.L.U32 UR22, UR22, 0x7, URZ ;  /* 0x0000000716161899 */ /* 0x000fe2000800063f */
[----:B--2---:R-:W-:Y:S01]  /*3d20*/  FSEL R159, R159, -INF , P6 ;  /* 0xff8000009f9f7808 */ /* 0x004fe20003000000 */
[----:B------:R-:W1:Y:S01]  /*3d30*/  MUFU.TANH R167, R60 ;  /* 0x0000003c00a77308 */ /* 0x000e620000002400 */
[----:B---3--:R-:W-:Y:S01]  /*3d40*/  FSEL R157, R157, -INF , P1 ;  /* 0xff8000009d9d7808 */ /* 0x008fe20000800000 */
[----:B------:R-:W-:Y:S01]  /*3d50*/  IMAD R246, R5, 0x2, R248 ;  /* 0x0000000205f67824 */ /* 0x000fe200078e02f8 */
[C---:B------:R-:W-:Y:S01]  /*3d60*/  ISETP.GT.AND P6, PT, R10.reuse, 0x50, PT ;  /* 0x000000500a00780c */ /* 0x040fe20003fc4270 */
[----:B------:R-:W-:Y:S01]  /*3d70*/  LDSM.16.MT88.4 R92, [R248+0x4100] ;  /* 0x00410000f85c783b */ /* 0x000fe20000004200 */
[----:B------:R-:W-:Y:S01]  /*3d80*/  ISETP.GT.AND P1, PT, R10, 0x51, PT ;  /* 0x000000510a00780c */ /* 0x000fe20003f24270 */
[----:B------:R-:W-:Y:S01]  /*3d90*/  IMAD R244, R3, 0x2, R246 ;  /* 0x0000000203f47824 */ /* 0x000fe200078e02f6 */
[----:B------:R-:W-:Y:S01]  /*3da0*/  FMNMX.FTZ R0, R18, R21, !PT ;  /* 0x0000001512007209 */ /* 0x000fe20007810000 */
[----:B------:R2:W3:Y:S01]  /*3db0*/  MUFU.TANH R165, R61 ;  /* 0x0000003d00a57308 */ /* 0x0004e20000002400 */
[----:B----4-:R-:W-:Y:S01]  /*3dc0*/  FSEL R155, R155, -INF , P0 ;  /* 0xff8000009b9b7808 */ /* 0x010fe20000000000 */
[----:B------:R-:W-:Y:S01]  /*3dd0*/  IMAD R245, R3, 0x2, R248 ;  /* 0x0000000203f57824 */ /* 0x000fe200078e02f8 */
[----:B------:R-:W-:Y:S01]  /*3de0*/  ISETP.GT.AND P0, PT, R10, 0x58, PT ;  /* 0x000000580a00780c */ /* 0x000fe20003f04270 */
[----:B------:R-:W-:Y:S01]  /*3df0*/  LDSM.16.MT88.4 R100, [R244+0x100] ;  /* 0x00010000f464783b */ /* 0x000fe20000004200 */
[----:B------:R-:W-:Y:S01]  /*3e00*/  FMNMX.FTZ R0, R19, R0, !PT ;  /* 0x0000000013007209 */ /* 0x000fe20007810000 */
[----:B------:R-:W-:-:S02]  /*3e10*/  UIMAD.WIDE.U32 UR22, UR22, UR4, URZ ;  /* 0x00000004161672a5 */ /* 0x000fc4000f8e003f */
[----:B------:R-:W4:Y:S01]  /*3e20*/  MUFU.TANH R163, R56 ;  /* 0x0000003800a37308 */ /* 0x000f220000002400 */
[----:B-1----:R-:W-:Y:S01]  /*3e30*/  FSEL R167, R167, -INF , P6 ;  /* 0xff800000a7a77808 */ /* 0x002fe20003000000 */
[----:B------:R-:W-:Y:S01]  /*3e40*/  LDSM.16.MT88.4 R124, [R248+0x100] ;  /* 0x00010000f87c783b */ /* 0x000fe20000004200 */
[C---:B------:R-:W-:Y:S01]  /*3e50*/  ISETP.GT.AND P6, PT, R10.reuse, 0x59, PT ;  /* 0x000000590a00780c */ /* 0x040fe20003fc4270 */
[----:B------:R-:W-:Y:S01]  /*3e60*/  @UP1 USHF.R.U32.HI UR10, URZ, UR5, UR23 ;  /* 0x000000053f0a1299 */ /* 0x000fe20008011617 */
[----:B------:R-:W-:Y:S01]  /*3e70*/  FMNMX.FTZ R0, R15, R0, !PT ;  /* 0x000000000f007209 */ /* 0x000fe20007810000 */
[----:B------:R-:W-:Y:S02]  /*3e80*/  LDSM.16.MT88.4 R116, [R246+0x100] ;  /* 0x00010000f674783b */ /* 0x000fe40000004200 */
[----:B------:R-:W1:Y:S01]  /*3e90*/  MUFU.TANH R161, R57 ;  /* 0x0000003900a17308 */ /* 0x000e620000002400 */
[----:B--2---:R-:W-:Y:S01]  /*3ea0*/  FMUL.FTZ R61, R73, c[0x0][0x320] ;  /* 0x0000c800493d7a20 */ /* 0x004fe20000410000 */
[----:B---3--:R-:W-:Y:S01]  /*3eb0*/  FSEL R165, R165, -INF , P1 ;  /* 0xff800000a5a57808 */ /* 0x008fe20000800000 */
[----:B------:R-:W-:Y:S01]  /*3ec0*/  LDSM.16.MT88.4 R108, [R245+0x100] ;  /* 0x00010000f56c783b */ /* 0x000fe20000004200 */
[C---:B------:R-:W-:Y:S01]  /*3ed0*/  ISETP.GT.AND P1, PT, R10.reuse, 0x60, PT ;  /* 0x000000600a00780c */ /* 0x040fe20003f24270 */
[----:B------:R-:W-:Y:S01]  /*3ee0*/  UIADD3 UR10, UR10, UR8, -UR12 ;  /* 0x000000080a0a7290 */ /* 0x000fe2000fffe80c */
[----:B------:R-:W-:Y:S01]  /*3ef0*/  FMNMX.FTZ R0, R13, R0, !PT ;  /* 0x000000000d007209 */ /* 0x000fe20007810000 */
[----:B------:R-:W-:Y:S01]  /*3f00*/  LDSM.16.MT88.4 R84, [R246+0x4100] ;  /* 0x00410000f654783b */ /* 0x000fe20000004200 */
[----:B------:R-:W2:Y:S01]  /*3f10*/  MUFU.TANH R151, R52 ;  /* 0x0000003400977308 */ /* 0x000ea20000002400 */
[----:B----4-:R-:W-:Y:S01]  /*3f20*/  FSEL R163, R163, -INF , P0 ;  /* 0xff800000a3a37808 */ /* 0x010fe20000000000 */
[----:B------:R-:W-:Y:S01]  /*3f30*/  USHF.R.S32.HI UR4, URZ, 0x1f, UR10 ;  /* 0x0000001f3f047899 */ /* 0x000fe2000801140a */
[----:B------:R-:W-:Y:S01]  /*3f40*/  ISETP.GT.AND P0, PT, R10, 0x61, PT ;  /* 0x000000610a00780c */ /* 0x000fe20003f04270 */
[----:B------:R-:W-:Y:S01]  /*3f50*/  LDSM.16.MT88.4 R76, [R245+0x4100] ;  /* 0x00410000f54c783b */ /* 0x000fe20000004200 */
[----:B------:R-:W-:Y:S01]  /*3f60*/  FMNMX.FTZ R0, R11, R0, !PT ;  /* 0x000000000b007209 */ /* 0x000fe20007810000 */
[----:B------:R-:W-:-:S02]  /*3f70*/  ULEA.HI UR4, UR4, UR10, URZ, 0x7 ;  /* 0x0000000a04047291 */ /* 0x000fc4000f8f383f */
[----:B------:R-:W3:Y:S01]  /*3f80*/  MUFU.TANH R149, R53 ;  /* 0x0000003500957308 */ /* 0x000ee20000002400 */
[----:B-1----:R-:W-:Y:S01]  /*3f90*/  FSEL R161, R161, -INF , P6 ;  /* 0xff800000a1a17808 */ /* 0x002fe20003000000 */
[----:B------:R-:W-:Y:S01]  /*3fa0*/  USHF.R.S32.HI UR5, URZ, 0x7, UR4 ;  /* 0x000000073f057899 */ /* 0x000fe20008011404 */
[C---:B------:R-:W-:Y:S01]  /*3fb0*/  ISETP.GT.AND P6, PT, R10.reuse, 0x68, PT ;  /* 0x000000680a00780c */ /* 0x040fe20003fc4270 */
[----:B------:R-:W-:Y:S01]  /*3fc0*/  UIADD3 UR10, UR7, -0x2, URZ ;  /* 0xfffffffe070a7890 */ /* 0x000fe2000fffe03f */
[----:B------:R-:W-:Y:S01]  /*3fd0*/  FMNMX.FTZ R0, R7, R0, !PT ;  /* 0x0000000007007209 */ /* 0x000fe20007810000 */
[----:B------:R-:W-:Y:S02]  /*3fe0*/  UISETP.LT.AND UP0, UPT, URZ, UR5, UPT ;  /* 0x000000053f00728c */ /* 0x000fe4000bf01270 */
[----:B------:R-:W1:Y:S01]  /*3ff0*/  MUFU.TANH R147, R48 ;  /* 0x0000003000937308 */ /* 0x000e620000002400 */
[----:B--2---:R-:W-:Y:S01]  /*4000*/  FSEL R151, R151, -INF , P1 ;  /* 0xff80000097977808 */ /* 0x004fe20000800000 */
[----:B------:R-:W-:Y:S01]  /*4010*/  USEL UR5, URZ, UR5, !UP0 ;  /* 0x000000053f057287 */ /* 0x000fe2000c000000 */
[----:B------:R-:W-:-:S02]  /*4020*/  ISETP.GT.AND P1, PT, R10, 0x69, PT ;  /* 0x000000690a00780c */ /* 0x000fc40003f24270 */
[----:B------:R-:W-:Y:S01]  /*4030*/  FMNMX.FTZ R0, R9, R0, !PT ;  /* 0x0000000009007209 */ /* 0x000fe20007810000 */
[----:B------:R-:W-:Y:S02]  /*4040*/  UISETP.GE.AND UP0, UPT, UR10, UR5, UPT ;  /* 0x000000050a00728c */ /* 0x000fe4000bf06270 */
[----:B------:R-:W2:Y:S01]  /*4050*/  MUFU.TANH R145, R49 ;  /* 0x0000003100917308 */ /* 0x000ea20000002400 */
[----:B---3--:R-:W-:Y:S02]  /*4060*/  FSEL R149, R149, -INF , P0 ;  /* 0xff80000095957808 */ /* 0x008fe40000000000 */
[----:B------:R-:W-:Y:S02]  /*4070*/  ISETP.GT.AND P0, PT, R10, 0x70, PT ;  /* 0x000000700a00780c */ /* 0x000fe40003f04270 */
[----:B------:R-:W-:-:S03]  /*4080*/  FMNMX.FTZ R0, R39, R0, !PT ;  /* 0x0000000027007209 */ /* 0x000fc60007810000 */
[----:B------:R-:W-:Y:S01]  /*4090*/  MUFU.TANH R16, R16 ;  /* 0x0000001000107308 */ /* 0x000fe20000002400 */
[----:B-1----:R-:W-:Y:S02]  /*40a0*/  FSEL R147, R147, -INF , P6 ;  /* 0xff80000093937808 */ /* 0x002fe40003000000 */
[----:B------:R-:W-:Y:S02]  /*40b0*/  ISETP.GT.AND P6, PT, R10, 0x71, PT ;  /* 0x000000710a00780c */ /* 0x000fe40003fc4270 */
[----:B------:R-:W-:-:S03]  /*40c0*/  FMNMX.FTZ R0, R31, R0, !PT ;  /* 0x000000001f007209 */ /* 0x000fc60007810000 */
[----:B------:R-:W1:Y:S01]  /*40d0*/  MUFU.TANH R65, R45 ;  /* 0x0000002d00417308 */ /* 0x000e620000002400 */
[----:B--2---:R-:W-:Y:S02]  /*40e0*/  FSEL R145, R145, -INF , P1 ;  /* 0xff80000091917808 */ /* 0x004fe40000800000 */
[----:B------:R-:W-:Y:S02]  /*40f0*/  ISETP.GT.AND P1, PT, R10, 0x78, PT ;  /* 0x000000780a00780c */ /* 0x000fe40003f24270 */
[----:B------:R-:W-:-:S03]  /*4100*/  FMNMX.FTZ R0, R29, R0, !PT ;  /* 0x000000001d007209 */ /* 0x000fc60007810000 */
[----:B------:R-:W-:Y:S01]  /*4110*/  MUFU.TANH R12, R12 ;  /* 0x0000000c000c7308 */ /* 0x000fe20000002400 */
[----:B------:R-:W-:-:S04]  /*4120*/  FMNMX.FTZ R0, R37, R0, !PT ;  /* 0x0000000025007209 */ /* 0x000fc80007810000 */
[----:B------:R-:W-:-:S03]  /*4130*/  FMNMX.FTZ R0, R133, R0, !PT ;  /* 0x0000000085007209 */ /* 0x000fc60007810000 */
[----:B------:R-:W-:Y:S01]  /*4140*/  MUFU.TANH R61, R61 ;  /* 0x0000003d003d7308 */ /* 0x000fe20000002400 */
[----:B-1----:R-:W-:Y:S02]  /*4150*/  FSEL R65, R65, -INF , P6 ;  /* 0xff80000041417808 */ /* 0x002fe40003000000 */
[----:B------:R-:W-:Y:S02]  /*4160*/  ISETP.GT.AND P6, PT, R22, RZ, PT ;  /* 0x000000ff1600720c */ /* 0x000fe40003fc4270 */
[----:B------:R-:W-:-:S03]  /*4170*/  FMNMX.FTZ R0, R143, R0, !PT ;  /* 0x000000008f007209 */ /* 0x000fc60007810000 */
[----:B------:R-:W1:Y:S01]  /*4180*/  MUFU.TANH R8, R8 ;  /* 0x0000000800087308 */ /* 0x000e620000002400 */
[----:B------:R-:W-:-:S04]  /*4190*/  FMNMX.FTZ R0, R141, R0, !PT ;  /* 0x000000008d007209 */ /* 0x000fc80007810000 */
[----:B------:R-:W-:-:S03]  /*41a0*/  FMNMX.FTZ R0, R135, R0, !PT ;  /* 0x0000000087007209 */ /* 0x000fc60007810000 */
[----:B------:R-:W-:Y:S01]  /*41b0*/  MUFU.TANH R17, R17 ;  /* 0x0000001100117308 */ /* 0x000fe20000002400 */
[----:B------:R-:W-:-:S04]  /*41c0*/  FMNMX.FTZ R0, R153, R0, !PT ;  /* 0x0000000099007209 */ /* 0x000fc80007810000 */
[----:B------:R-:W-:-:S03]  /*41d0*/  FMNMX.FTZ R0, R159, R0, !PT ;  /* 0x000000009f007209 */ /* 0x000fc60007810000 */
[----:B------:R2:W-:Y:S01]  /*41e0*/  MUFU.TANH R40, R26 ;  /* 0x0000001a00287308 */ /* 0x0005e20000002400 */
[----:B------:R-:W-:-:S04]  /*41f0*/  FMNMX.FTZ R0, R157, R0, !PT ;  /* 0x000000009d007209 */ /* 0x000fc80007810000 */
[----:B------:R-:W-:-:S03]  /*4200*/  FMNMX.FTZ R0, R155, R0, !PT ;  /* 0x000000009b007209 */ /* 0x000fc60007810000 */
[----:B------:R-:W3:Y:S01]  /*4210*/  MUFU.TANH R23, R23 ;  /* 0x0000001700177308 */ /* 0x000ee20000002400 */
[----:B------:R-:W-:-:S04]  /*4220*/  FMNMX.FTZ R0, R167, R0, !PT ;  /* 0x00000000a7007209 */ /* 0x000fc80007810000 */
[----:B------:R-:W-:Y:S01]  /*4230*/  FMNMX.FTZ R0, R165, R0, !PT ;  /* 0x00000000a5007209 */ /* 0x000fe20007810000 */
[----:B--2---:R-:W-:Y:S02]  /*4240*/  FMUL.FTZ R26, R35, c[0x0][0x320] ;  /* 0x0000c800231a7a20 */ /* 0x004fe40000410000 */
[----:B------:R2:W-:Y:S01]  /*4250*/  MUFU.TANH R164, R67 ;  /* 0x0000004300a47308 */ /* 0x0005e20000002400 */
[----:B------:R-:W-:Y:S01]  /*4260*/  FMNMX.FTZ R0, R163, R0, !PT ;  /* 0x00000000a3007209 */ /* 0x000fe20007810000 */
[----:B------:R-:W-:Y:S03]  /*4270*/  LDSM.16.MT88.4 R32, [R246+0x4900] ;  /* 0x00490000f620783b */ /* 0x000fe60000004200 */
[----:B------:R-:W-:-:S03]  /*4280*/  FMNMX.FTZ R0, R161, R0, !PT ;  /* 0x00000000a1007209 */ /* 0x000fc60007810000 */
[----:B------:R-:W4:Y:S01]  /*4290*/  MUFU.TANH R26, R26 ;  /* 0x0000001a001a7308 */ /* 0x000f220000002400 */
[----:B------:R-:W-:-:S04]  /*42a0*/  FMNMX.FTZ R0, R151, R0, !PT ;  /* 0x0000000097007209 */ /* 0x000fc80007810000 */
[----:B------:R-:W-:Y:S02]  /*42b0*/  FMNMX.FTZ R0, R149, R0, !PT ;  /* 0x0000000095007209 */ /* 0x000fe40007810000 */
[----:B--2---:R-:W-:Y:S01]  /*42c0*/  FSEL R67, R16, -INF , P0 ;  /* 0xff80000010437808 */ /* 0x004fe20000000000 */
[----:B------:R2:W-:Y:S01]  /*42d0*/  MUFU.TANH R172, R63 ;  /* 0x0000003f00ac7308 */ /* 0x0005e20000002400 */
[----:B------:R-:W-:Y:S02]  /*42e0*/  ISETP.GT.AND P0, PT, R10, 0x79, PT ;  /* 0x000000790a00780c */ /* 0x000fe40003f04270 */
[----:B-1----:R-:W-:Y:S02]  /*42f0*/  FSEL R16, R8, -INF , P6 ;  /* 0xff80000008107808 */ /* 0x002fe40003000000 */
[----:B------:R-:W-:Y:S02]  /*4300*/  FSEL R61, R61, -INF , P0 ;  /* 0xff8000003d3d7808 */ /* 0x000fe40000000000 */
[----:B------:R-:W-:Y:S01]  /*4310*/  ISETP.GT.AND P0, PT, R22, 0x8, PT ;  /* 0x000000081600780c */ /* 0x000fe20003f04270 */
[----:B------:R-:W-:Y:S01]  /*4320*/  MUFU.TANH R20, R20 ;  /* 0x0000001400147308 */ /* 0x000fe20000002400 */
[----:B------:R-:W-:-:S02]  /*4330*/  FMNMX.FTZ R0, R147, R0, !PT ;  /* 0x0000000093007209 */ /* 0x000fc40007810000 */
[----:B---3--:R-:W-:Y:S02]  /*4340*/  FSEL R4, R23, -INF , P0 ;  /* 0xff80000017047808 */ /* 0x008fe40000000000 */
[----:B------:R-:W-:Y:S02]  /*4350*/  ISETP.GT.AND P0, PT, R22, 0x10, PT ;  /* 0x000000101600780c */ /* 0x000fe40003f04270 */
[----:B------:R-:W-:Y:S01]  /*4360*/  FMNMX.FTZ R0, R145, R0, !PT ;  /* 0x0000000091007209 */ /* 0x000fe20007810000 */
[----:B------:R-:W1:Y:S01]  /*4370*/  MUFU.TANH R25, R25 ;  /* 0x0000001900197308 */ /* 0x000e620000002400 */
[----:B--2---:R-:W-:Y:S02]  /*4380*/  FSEL R63, R12, -INF , P1 ;  /* 0xff8000000c3f7808 */ /* 0x004fe40000800000 */
[----:B------:R-:W-:Y:S02]  /*4390*/  ISETP.GT.AND P1, PT, R22, 0x1, PT ;  /* 0x000000011600780c */ /* 0x000fe40003f24270 */
[----:B------:R-:W-:-:S02]  /*43a0*/  FMNMX.FTZ R0, R67, R0, !PT ;  /* 0x0000000043007209 */ /* 0x000fc40007810000 */
[----:B------:R-:W-:Y:S01]  /*43b0*/  FSEL R6, R17, -INF , P1 ;  /* 0xff80000011067808 */ /* 0x000fe20000800000 */
[----:B------:R-:W-:Y:S01]  /*43c0*/  MUFU.TANH R27, R27 ;  /* 0x0000001b001b7308 */ /* 0x000fe20000002400 */
[----:B------:R-:W-:Y:S02]  /*43d0*/  ISETP.GT.AND P1, PT, R22, 0x9, PT ;  /* 0x000000091600780c */ /* 0x000fe40003f24270 */
[----:B------:R-:W-:Y:S02]  /*43e0*/  FMNMX.FTZ R23, R16, R6, !PT ;  /* 0x0000000610177209 */ /* 0x000fe40007810000 */
[----:B----4-:R-:W-:Y:S02]  /*43f0*/  FSEL R26, R26, -INF , P1 ;  /* 0xff8000001a1a7808 */ /* 0x010fe40000800000 */
[----:B------:R-:W-:Y:S01]  /*4400*/  FMNMX.FTZ R23, R4, R23, !PT ;  /* 0x0000001704177209 */ /* 0x000fe20007810000 */
[----:B------:R-:W2:Y:S01]  /*4410*/  MUFU.TANH R30, R30 ;  /* 0x0000001e001e7308 */ /* 0x000ea20000002400 */
[----:B------:R-:W-:-:S02]  /*4420*/  ISETP.GT.AND P1, PT, R22, 0x11, PT ;  /* 0x000000111600780c */ /* 0x000fc40003f24270 */
[----:B------:R-:W-:Y:S02]  /*4430*/  FMNMX.FTZ R23, R26, R23, !PT ;  /* 0x000000171a177209 */ /* 0x000fe40007810000 */
[----:B-1----:R-:W-:Y:S02]  /*4440*/  FSEL R10, R25, -INF , P1 ;  /* 0xff800000190a7808 */ /* 0x002fe40000800000 */
[----:B------:R-:W-:Y:S01]  /*4450*/  ISETP.GT.AND P1, PT, R22, 0x19, PT ;  /* 0x000000191600780c */ /* 0x000fe20003f24270 */
[----:B------:R1:W-:Y:S01]  /*4460*/  MUFU.TANH R156, R14 ;  /* 0x0000000e009c7308 */ /* 0x0003e20000002400 */
[----:B------:R-:W-:-:S04]  /*4470*/  FMNMX.FTZ R0, R65, R0, !PT ;  /* 0x0000000041007209 */ /* 0x000fc80007810000 */
[----:B------:R-:W-:-:S03]  /*4480*/  FMNMX.FTZ R0, R63, R0, !PT ;  /* 0x000000003f007209 */ /* 0x000fc60007810000 */
[----:B------:R-:W3:Y:S01]  /*4490*/  MUFU.TANH R140, R140 ;  /* 0x0000008c008c7308 */ /* 0x000ee20000002400 */
[----:B--2---:R-:W-:Y:S02]  /*44a0*/  FSEL R12, R30, -INF , P1 ;  /* 0xff8000001e0c7808 */ /* 0x004fe40000800000 */
[----:B------:R-:W-:Y:S02]  /*44b0*/  ISETP.GT.AND P1, PT, R22, 0x21, PT ;  /* 0x000000211600780c */ /* 0x000fe40003f24270 */
[----:B------:R-:W-:Y:S02]  /*44c0*/  FMNMX.FTZ R0, R61, R0, !PT ;  /* 0x000000003d007209 */ /* 0x000fe40007810000 */
[----:B------:R-:W-:Y:S01]  /*44d0*/  FSEL R180, R180, -INF , P1 ;  /* 0xff800000b4b47808 */ /* 0x000fe20000800000 */
[----:B------:R-:W2:Y:S01]  /*44e0*/  MUFU.TANH R158, R158 ;  /* 0x0000009e009e7308 */ /* 0x000ea20000002400 */
[----:B-1----:R-:W-:Y:S01]  /*44f0*/  FSEL R14, R20, -INF , P0 ;  /* 0xff800000140e7808 */ /* 0x002fe20000000000 */
[----:B------:R-:W1:Y:S01]  /*4500*/  SHFL.BFLY PT, R17, R0, 0x2, 0x1f ;  /* 0x0c401f0000117f89 */ /* 0x000e6200000e0000 */
[----:B------:R-:W-:-:S02]  /*4510*/  ISETP.GT.AND P0, PT, R22, 0x18, PT ;  /* 0x000000181600780c */ /* 0x000fc40003f04270 */
[----:B------:R-:W-:Y:S02]  /*4520*/  FMNMX.FTZ R23, R14, R23, !PT ;  /* 0x000000170e177209 */ /* 0x000fe40007810000 */
[----:B------:R-:W-:Y:S01]  /*4530*/  FSEL R8, R27, -INF , P0 ;  /* 0xff8000001b087808 */ /* 0x000fe20000000000 */
[----:B------:R-:W4:Y:S01]  /*4540*/  MUFU.TANH R146, R146 ;  /* 0x0000009200927308 */ /* 0x000f220000002400 */
[----:B------:R-:W-:Y:S02]  /*4550*/  FMNMX.FTZ R23, R10, R23, !PT ;  /* 0x000000170a177209 */ /* 0x000fe40007810000 */
[----:B------:R-:W-:Y:S02]  /*4560*/  ISETP.GT.AND P0, PT, R22, 0x20, PT ;  /* 0x000000201600780c */ /* 0x000fe40003f04270 */
[----:B------:R-:W-:Y:S02]  /*4570*/  FMNMX.FTZ R23, R8, R23, !PT ;  /* 0x0000001708177209 */ /* 0x000fe40007810000 */
[----:B------:R-:W-:Y:S01]  /*4580*/  FSEL R40, R40, -INF , P0 ;  /* 0xff80000028287808 */ /* 0x000fe20000000000 */
[----:B------:R-:W5:Y:S01]  /*4590*/  MUFU.TANH R150, R150 ;  /* 0x0000009600967308 */ /* 0x000f620000002400 */
[----:B------:R-:W-:-:S02]  /*45a0*/  FMNMX.FTZ R23, R12, R23, !PT ;  /* 0x000000170c177209 */ /* 0x000fc40007810000 */
[----:B------:R-:W-:Y:S02]  /*45b0*/  ISETP.GT.AND P0, PT, R22, 0x28, PT ;  /* 0x000000281600780c */ /* 0x000fe40003f04270 */
[----:B------:R-:W-:Y:S02]  /*45c0*/  FMNMX.FTZ R23, R40, R23, !PT ;  /* 0x0000001728177209 */ /* 0x000fe40007810000 */
[----:B------:R-:W-:Y:S01]  /*45d0*/  ISETP.GT.AND P1, PT, R22, 0x29, PT ;  /* 0x000000291600780c */ /* 0x000fe20003f24270 */
[----:B------:R-:W1:Y:S01]  /*45e0*/  MUFU.TANH R178, R70 ;  /* 0x0000004600b27308 */ /* 0x000e620000002400 */
[----:B------:R-:W-:Y:S02]  /*45f0*/  FSEL R142, R142, -INF , P0 ;  /* 0xff8000008e8e7808 */ /* 0x000fe40000000000 */
[----:B------:R-:W-:Y:S02]  /*4600*/  FMNMX.FTZ R23, R180, R23, !PT ;  /* 0x00000017b4177209 */ /* 0x000fe40007810000 */
[----:B------:R-:W-:-:S02]  /*4610*/  ISETP.GT.AND P0, PT, R22, 0x30, PT ;  /* 0x000000301600780c */ /* 0x000fc40003f04270 */
[----:B---3--:R-:W-:Y:S01]  /*4620*/  FSEL R140, R140, -INF , P1 ;  /* 0xff8000008c8c7808 */ /* 0x008fe20000800000 */
[----:B------:R-:W3:Y:S01]  /*4630*/  MUFU.TANH R160, R71 ;  /* 0x0000004700a07308 */ /* 0x000ee20000002400 */
[----:B------:R-:W-:Y:S02]  /*4640*/  FMNMX.FTZ R23, R142, R23, !PT ;  /* 0x000000178e177209 */ /* 0x000fe40007810000 */
[----:B------:R-:W-:Y:S02]  /*4650*/  ISETP.GT.AND P1, PT, R22, 0x31, PT ;  /* 0x000000311600780c */ /* 0x000fe40003f24270 */
[----:B--2---:R-:W-:Y:S02]  /*4660*/  FSEL R158, R158, -INF , P0 ;  /* 0xff8000009e9e7808 */ /* 0x004fe40000000000 */
[----:B------:R-:W-:Y:S01]  /*4670*/  FMNMX.FTZ R23, R140, R23, !PT ;  /* 0x000000178c177209 */ /* 0x000fe20007810000 */
[----:B------:R-:W2:Y:S01]  /*4680*/  MUFU.TANH R176, R66 ;  /* 0x0000004200b07308 */ /* 0x000ea20000002400 */
[----:B------:R-:W-:-:S02]  /*4690*/  ISETP.GT.AND P0, PT, R22, 0x38, PT ;  /* 0x000000381600780c */ /* 0x000fc40003f04270 */
[----:B----4-:R-:W-:Y:S02]  /*46a0*/  FSEL R146, R146, -INF , P1 ;  /* 0xff80000092927808 */ /* 0x010fe40000800000 */
[----:B------:R-:W-:Y:S02]  /*46b0*/  FMNMX.FTZ R23, R158, R23, !PT ;  /* 0x000000179e177209 */ /* 0x000fe40007810000 */
[----:B------:R-:W-:Y:S01]  /*46c0*/  ISETP.GT.AND P1, PT, R22, 0x39, PT ;  /* 0x000000391600780c */ /* 0x000fe20003f24270 */
[----:B------:R4:W2:Y:S01]  /*46d0*/  MUFU.TANH R174, R62 ;  /* 0x0000003e00ae7308 */ /* 0x0008a20000002400 */
[----:B-----5:R-:W-:Y:S02]  /*46e0*/  FSEL R150, R150, -INF , P0 ;  /* 0xff80000096967808 */ /* 0x020fe40000000000 */
[----:B------:R-:W-:Y:S02]  /*46f0*/  FMNMX.FTZ R23, R146, R23, !PT ;  /* 0x0000001792177209 */ /* 0x000fe40007810000 */
[----:B------:R-:W-:-:S02]  /*4700*/  ISETP.GT.AND P0, PT, R22, 0x40, PT ;  /* 0x000000401600780c */ /* 0x000fc40003f04270 */
[----:B------:R-:W-:Y:S01]  /*4710*/  FSEL R156, R156, -INF , P1 ;  /* 0xff8000009c9c7808 */ /* 0x000fe20000800000 */
[----:B------:R-:W5:Y:S01]  /*4720*/  MUFU.TANH R166, R58 ;  /* 0x0000003a00a67308 */ /* 0x000f620000002400 */
[----:B------:R-:W-:Y:S02]  /*4730*/  FMNMX.FTZ R23, R150, R23, !PT ;  /* 0x0000001796177209 */ /* 0x000fe40007810000 */
[----:B------:R-:W-:Y:S02]  /*4740*/  ISETP.GT.AND P1, PT, R22, 0x41, PT ;  /* 0x000000411600780c */ /* 0x000fe40003f24270 */
[----:B-1----:R-:W-:Y:S02]  /*4750*/  FSEL R178, R178, -INF , P0 ;  /* 0xff800000b2b27808 */ /* 0x002fe40000000000 */
[----:B------:R-:W-:Y:S01]  /*4760*/  FMNMX.FTZ R23, R156, R23, !PT ;  /* 0x000000179c177209 */ /* 0x000fe20007810000 */
[----:B------:R-:W1:Y:S01]  /*4770*/  MUFU.TANH R162, R59 ;  /* 0x0000003b00a27308 */ /* 0x000e620000002400 */
[----:B------:R-:W-:Y:S01]  /*4780*/  ISETP.GT.AND P0, PT, R22, 0x48, PT ;  /* 0x000000481600780c */ /* 0x000fe20003f04270 */
[----:B----4-:R-:W-:Y:S01]  /*4790*/  FMUL.FTZ R62, R74, c[0x0][0x320] ;  /* 0x0000c8004a3e7a20 */ /* 0x010fe20000410000 */
[----:B---3--:R-:W-:-:S02]  /*47a0*/  FSEL R160, R160, -INF , P1 ;  /* 0xff800000a0a07808 */ /* 0x008fc40000800000 */
[----:B------:R-:W-:Y:S02]  /*47b0*/  FMNMX.FTZ R23, R178, R23, !PT ;  /* 0x00000017b2177209 */ /* 0x000fe40007810000 */
[----:B------:R-:W-:Y:S01]  /*47c0*/  ISETP.GT.AND P1, PT, R22, 0x49, PT ;  /* 0x000000491600780c */ /* 0x000fe20003f24270 */
[----:B------:R-:W3:Y:S01]  /*47d0*/  MUFU.TANH R154, R54 ;  /* 0x00000036009a7308 */ /* 0x000ee20000002400 */
[----:B--2---:R-:W-:Y:S02]  /*47e0*/  FSEL R176, R176, -INF , P0 ;  /* 0xff800000b0b07808 */ /* 0x004fe40000000000 */
[----:B------:R-:W-:Y:S02]  /*47f0*/  FMNMX.FTZ R23, R160, R23, !PT ;  /* 0x00000017a0177209 */ /* 0x000fe40007810000 */
[----:B------:R-:W-:Y:S02]  /*4800*/  ISETP.GT.AND P0, PT, R22, 0x50, PT ;  /* 0x000000501600780c */ /* 0x000fe40003f04270 */
[----:B------:R-:W-:Y:S01]  /*4810*/  FSEL R164, R164, -INF , P1 ;  /* 0xff800000a4a47808 */ /* 0x000fe20000800000 */
[----:B------:R-:W2:Y:S01]  /*4820*/  MUFU.TANH R152, R55 ;  /* 0x0000003700987308 */ /* 0x000ea20000002400 */
[----:B------:R-:W-:-:S02]  /*4830*/  FMNMX.FTZ R23, R176, R23, !PT ;  /* 0x00000017b0177209 */ /* 0x000fc40007810000 */
[----:B------:R-:W-:Y:S02]  /*4840*/  ISETP.GT.AND P1, PT, R22, 0x51, PT ;  /* 0x000000511600780c */ /* 0x000fe40003f24270 */
[----:B------:R-:W-:Y:S02]  /*4850*/  FSEL R174, R174, -INF , P0 ;  /* 0xff800000aeae7808 */ /* 0x000fe40000000000 */
[----:B------:R-:W-:Y:S01]  /*4860*/  FMNMX.FTZ R23, R164, R23, !PT ;  /* 0x00000017a4177209 */ /* 0x000fe20007810000 */
[----:B------:R-:W4:Y:S01]  /*4870*/  MUFU.TANH R148, R50 ;  /* 0x0000003200947308 */ /* 0x000f220000002400 */
[----:B------:R-:W-:Y:S02]  /*4880*/  ISETP.GT.AND P0, PT, R22, 0x58, PT ;  /* 0x000000581600780c */ /* 0x000fe40003f04270 */
[----:B------:R-:W-:Y:S02]  /*4890*/  FSEL R172, R172, -INF , P1 ;  /* 0xff800000acac7808 */ /* 0x000fe40000800000 */
[----:B------:R-:W-:-:S02]  /*48a0*/  FMNMX.FTZ R23, R174, R23, !PT ;  /* 0x00000017ae177209 */ /* 0x000fc40007810000 */
[----:B------:R-:W-:Y:S01]  /*48b0*/  ISETP.GT.AND P1, PT, R22, 0x59, PT ;  /* 0x000000591600780c */ /* 0x000fe20003f24270 */
[----:B------:R-:W2:Y:S01]  /*48c0*/  MUFU.TANH R144, R51 ;  /* 0x0000003300907308 */ /* 0x000ea20000002400 */
[----:B-----5:R-:W-:Y:S02]  /*48d0*/  FSEL R166, R166, -INF , P0 ;  /* 0xff800000a6a67808 */ /* 0x020fe40000000000 */
[----:B------:R-:W-:Y:S02]  /*48e0*/  FMNMX.FTZ R23, R172, R23, !PT ;  /* 0x00000017ac177209 */ /* 0x000fe40007810000 */
[----:B------:R-:W-:Y:S02]  /*48f0*/  ISETP.GT.AND P0, PT, R22, 0x60, PT ;  /* 0x000000601600780c */ /* 0x000fe40003f04270 */
[----:B-1----:R-:W-:Y:S01]  /*4900*/  FSEL R162, R162, -INF , P1 ;  /* 0xff800000a2a27808 */ /* 0x002fe20000800000 */
[----:B------:R-:W1:Y:S01]  /*4910*/  MUFU.TANH R66, R46 ;  /* 0x0000002e00427308 */ /* 0x000e620000002400 */
[----:B------:R-:W-:-:S02]  /*4920*/  FMNMX.FTZ R23, R166, R23, !PT ;  /* 0x00000017a6177209 */ /* 0x000fc40007810000 */
[----:B------:R-:W-:Y:S02]  /*4930*/  ISETP.GT.AND P1, PT, R22, 0x61, PT ;  /* 0x000000611600780c */ /* 0x000fe40003f24270 */
[----:B---3--:R-:W-:Y:S02]  /*4940*/  FSEL R154, R154, -INF , P0 ;  /* 0xff8000009a9a7808 */ /* 0x008fe40000000000 */
[----:B------:R-:W-:Y:S01]  /*4950*/  FMNMX.FTZ R23, R162, R23, !PT ;  /* 0x00000017a2177209 */ /* 0x000fe20007810000 */
[----:B------:R-:W3:Y:S01]  /*4960*/  MUFU.TANH R64, R47 ;  /* 0x0000002f00407308 */ /* 0x000ee20000002400 */
[----:B------:R-:W-:Y:S02]  /*4970*/  ISETP.GT.AND P0, PT, R22, 0x68, PT ;  /* 0x000000681600780c */ /* 0x000fe40003f04270 */
[----:B--2---:R-:W-:Y:S02]  /*4980*/  FSEL R152, R152, -INF , P1 ;  /* 0xff80000098987808 */ /* 0x004fe40000800000 */
[----:B------:R-:W-:-:S02]  /*4990*/  FMNMX.FTZ R23, R154, R23, !PT ;  /* 0x000000179a177209 */ /* 0x000fc40007810000 */
[----:B------:R-:W-:Y:S01]  /*49a0*/  ISETP.GT.AND P1, PT, R22, 0x69, PT ;  /* 0x000000691600780c */ /* 0x000fe20003f24270 */
[----:B------:R-:W2:Y:S01]  /*49b0*/  MUFU.TANH R62, R62 ;  /* 0x0000003e003e7308 */ /* 0x000ea20000002400 */
[----:B----4-:R-:W-:Y:S02]  /*49c0*/  FSEL R148, R148, -INF , P0 ;  /* 0xff80000094947808 */ /* 0x010fe40000000000 */
[----:B------:R-:W-:Y:S02]  /*49d0*/  FMNMX.FTZ R23, R152, R23, !PT ;  /* 0x0000001798177209 */ /* 0x000fe40007810000 */
[----:B------:R-:W-:Y:S02]  /*49e0*/  ISETP.GT.AND P0, PT, R22, 0x70, PT ;  /* 0x000000701600780c */ /* 0x000fe40003f04270 */
[----:B------:R-:W-:Y:S01]  /*49f0*/  FSEL R144, R144, -INF , P1 ;  /* 0xff80000090907808 */ /* 0x000fe20000800000 */
[----:B------:R-:W4:Y:S01]  /*4a00*/  MUFU.TANH R60, R75 ;  /* 0x0000004b003c7308 */ /* 0x000f220000002400 */
[----:B------:R-:W-:-:S02]  /*4a10*/  FMNMX.FTZ R23, R148, R23, !PT ;  /* 0x0000001794177209 */ /* 0x000fc40007810000 */
[----:B------:R-:W-:Y:S02]  /*4a20*/  ISETP.GT.AND P1, PT, R22, 0x71, PT ;  /* 0x000000711600780c */ /* 0x000fe40003f24270 */
[----:B-1----:R-:W-:Y:S02]  /*4a30*/  FSEL R66, R66, -INF , P0 ;  /* 0xff80000042427808 */ /* 0x002fe40000000000 */
[----:B------:R-:W-:Y:S02]  /*4a40*/  FMNMX.FTZ R23, R144, R23, !PT ;  /* 0x0000001790177209 */ /* 0x000fe40007810000 */
[----:B------:R-:W-:Y:S02]  /*4a50*/  ISETP.GT.AND P0, PT, R22, 0x78, PT ;  /* 0x000000781600780c */ /* 0x000fe40003f04270 */
[----:B---3--:R-:W-:Y:S02]  /*4a60*/  FSEL R64, R64, -INF , P1 ;  /* 0xff80000040407808 */ /* 0x008fe40000800000 */
[----:B------:R-:W-:-:S02]  /*4a70*/  FMNMX.FTZ R23, R66, R23, !PT ;  /* 0x0000001742177209 */ /* 0x000fc40007810000 */
[----:B------:R-:W-:Y:S02]  /*4a80*/  ISETP.GT.AND P1, PT, R22, 0x79, PT ;  /* 0x000000791600780c */ /* 0x000fe40003f24270 */
[----:B--2---:R-:W-:Y:S02]  /*4a90*/  FSEL R62, R62, -INF , P0 ;  /* 0xff8000003e3e7808 */ /* 0x004fe40000000000 */
[----:B------:R-:W-:Y:S02]  /*4aa0*/  FMNMX.FTZ R23, R64, R23, !PT ;  /* 0x0000001740177209 */ /* 0x000fe40007810000 */
[----:B----4-:R-:W-:Y:S02]  /*4ab0*/  FSEL R60, R60, -INF , P1 ;  /* 0xff8000003c3c7808 */ /* 0x010fe40000800000 */
[----:B------:R-:W-:-:S04]  /*4ac0*/  FMNMX.FTZ R23, R62, R23, !PT ;  /* 0x000000173e177209 */ /* 0x000fc80007810000 */
[----:B------:R-:W-:Y:S02]  /*4ad0*/  FMNMX.FTZ R20, R60, R23, !PT ;  /* 0x000000173c147209 */ /* 0x000fe40007810000 */
[----:B------:R-:W-:-:S03]  /*4ae0*/  FMNMX.FTZ R23, R17, R0, !PT ;  /* 0x0000000011177209 */ /* 0x000fc60007810000 */
        /* <DEDUP_REMOVED lines=10> */
[--C-:B------:R-:W-:Y:S01]  /*4b90*/  FFMA.FTZ R54, R19, c[0x0][0x2d0], -R134.reuse ;  /* 0x0000b40013367a23 */ /* 0x100fe20000010886 */
[----:B------:R-:W-:Y:S01]  /*4ba0*/  LDSM.16.MT88.4 R20, [R246+0x900] ;  /* 0x00090000f614783b */ /* 0x000fe20000004200 */
[--C-:B------:R-:W-:Y:S01]  /*4bb0*/  FFMA.FTZ R51, R15, c[0x0][0x2d0], -R134.reuse ;  /* 0x0000b4000f337a23 */ /* 0x100fe20000010886 */
[----:B------:R-:W-:Y:S01]  /*4bc0*/  MUFU.EX2 R56, R56 ;  /* 0x0000003800387308 */ /* 0x000fe20000000800 */
[--C-:B------:R-:W-:Y:S01]  /*4bd0*/  FFMA.FTZ R47, R7, c[0x0][0x2d0], -R134.reuse ;  /* 0x0000b400072f7a23 */ /* 0x100fe20000010886 */
[----:B-1----:R-:W-:Y:S01]  /*4be0*/  FMNMX.FTZ R132, R132, R17, !PT ;  /* 0x0000001184847209 */ /* 0x002fe20007810000 */
[----:B------:R-:W-:-:S02]  /*4bf0*/  FFMA.FTZ R49, R11, c[0x0][0x2d0], -R134 ;  /* 0x0000b4000b317a23 */ /* 0x000fc40000010886 */
[--C-:B------:R-:W-:Y:S01]  /*4c00*/  FFMA.FTZ R46, R9, c[0x0][0x2d0], -R134.reuse ;  /* 0x0000b400092e7a23 */ /* 0x100fe20000010886 */
[C---:B------:R-:W-:Y:S01]  /*4c10*/  FSETP.NEU.FTZ.AND P0, PT, R132.reuse, -INF , PT ;  /* 0xff8000008400780b */ /* 0x040fe20003f1d000 */
[----:B------:R-:W-:Y:S01]  /*4c20*/  FMUL.FTZ R59, R132, c[0x0][0x2d0] ;  /* 0x0000b400843b7a20 */ /* 0x000fe20000410000 */
[----:B------:R-:W1:Y:S01]  /*4c30*/  MUFU.EX2 R55, R55 ;  /* 0x0000003700377308 */ /* 0x000e620000000800 */
[--C-:B------:R-:W-:Y:S02]  /*4c40*/  FFMA.FTZ R52, R13, c[0x0][0x2d0], -R134.reuse ;  /* 0x0000b4000d347a23 */ /* 0x100fe40000010886 */
[--C-:B------:R-:W-:Y:S01]  /*4c50*/  FFMA.FTZ R43, R39, c[0x0][0x2d0], -R134.reuse ;  /* 0x0000b400272b7a23 */ /* 0x100fe20000010886 */
[----:B------:R-:W-:Y:S01]  /*4c60*/  FSEL R59, R59, RZ, P0 ;  /* 0x000000ff3b3b7208 */ /* 0x000fe20000000000 */
[--C-:B------:R-:W-:Y:S01]  /*4c70*/  FFMA.FTZ R42, R31, c[0x0][0x2d0], -R134.reuse ;  /* 0x0000b4001f2a7a23 */ /* 0x100fe20000010886 */
[----:B------:R-:W-:Y:S01]  /*4c80*/  PLOP3.LUT P0, PT, PT, PT, UP0, 0x80, 0x0 ;  /* 0x000000000000781c */ /* 0x000fe20003f0f008 */
[----:B------:R-:W-:Y:S01]  /*4c90*/  FFMA.FTZ R39, R29, c[0x0][0x2d0], -R134 ;  /* 0x0000b4001d277a23 */ /* 0x000fe20000010886 */
[----:B------:R-:W-:Y:S01]  /*4ca0*/  MUFU.EX2 R54, R54 ;  /* 0x0000003600367308 */ /* 0x000fe20000000800 */
[--C-:B------:R-:W-:Y:S01]  /*4cb0*/  FFMA.FTZ R58, R16, c[0x0][0x2d0], -R59.reuse ;  /* 0x0000b400103a7a23 */ /* 0x100fe2000001083b */
[----:B------:R-:W-:Y:S01]  /*4cc0*/  LDSM.16.MT88.4 R28, [R245+0x4900] ;  /* 0x00490000f51c783b */ /* 0x000fe20000004200 */
[----:B------:R-:W-:-:S02]  /*4cd0*/  FFMA.FTZ R57, R6, c[0x0][0x2d0], -R59 ;  /* 0x0000b40006397a23 */ /* 0x000fc4000001083b */
[--C-:B------:R-:W-:Y:S01]  /*4ce0*/  FFMA.FTZ R53, R4, c[0x0][0x2d0], -R59.reuse ;  /* 0x0000b40004357a23 */ /* 0x100fe2000001083b */
[----:B------:R-:W-:Y:S01]  /*4cf0*/  LDSM.16.MT88.4 R16, [R245+0x900] ;  /* 0x00090000f510783b */ /* 0x000fe20000004200 */
[--C-:B------:R-:W-:Y:S01]  /*4d00*/  FFMA.FTZ R48, R26, c[0x0][0x2d0], -R59.reuse ;  /* 0x0000b4001a307a23 */ /* 0x100fe2000001083b */
[----:B------:R-:W2:Y:S01]  /*4d10*/  MUFU.EX2 R51, R51 ;  /* 0x0000003300337308 */ /* 0x000ea20000000800 */
[--C-:B------:R-:W-:Y:S01]  /*4d20*/  FFMA.FTZ R45, R10, c[0x0][0x2d0], -R59.reuse ;  /* 0x0000b4000a2d7a23 */ /* 0x100fe2000001083b */
[----:B------:R-:W3:Y:S01]  /*4d30*/  LDSM.16.MT88.4 R4, [R244+0x4100] ;  /* 0x00410000f404783b */ /* 0x000ee20000004200 */
[--C-:B------:R-:W-:Y:S01]  /*4d40*/  FFMA.FTZ R44, R8, c[0x0][0x2d0], -R59.reuse ;  /* 0x0000b400082c7a23 */ /* 0x100fe2000001083b */
[----:B-1----:R-:W-:Y:S01]  /*4d50*/  F2FP.BF16.PACK_AB R68, R55, R56 ;  /* 0x000000383744723e */ /* 0x002fe200000010ff */
[--C-:B------:R-:W-:Y:S01]  /*4d60*/  FFMA.FTZ R50, R14, c[0x0][0x2d0], -R59.reuse ;  /* 0x0000b4000e327a23 */ /* 0x100fe2000001083b */
[----:B------:R-:W1:Y:S01]  /*4d70*/  LDSM.16.MT88.4 R8, [R244+0x900] ;  /* 0x00090000f408783b */ /* 0x000e620000004200 */
[--C-:B------:R-:W-:Y:S01]  /*4d80*/  FFMA.FTZ R41, R12, c[0x0][0x2d0], -R59.reuse ;  /* 0x0000b4000c297a23 */ /* 0x100fe2000001083b */
[----:B------:R-:W-:Y:S01]  /*4d90*/  MUFU.EX2 R58, R58 ;  /* 0x0000003a003a7308 */ /* 0x000fe20000000800 */
[----:B------:R-:W-:Y:S01]  /*4da0*/  FFMA.FTZ R38, R37, c[0x0][0x2d0], -R134 ;  /* 0x0000b40025267a23 */ /* 0x000fe20000010886 */
[----:B------:R-:W4:Y:S01]  /*4db0*/  LDSM.16.MT88.4 R12, [R248+0x4900] ;  /* 0x00490000f80c783b */ /* 0x000f220000004200 */
[----:B------:R-:W-:-:S02]  /*4dc0*/  FFMA.FTZ R40, R40, c[0x0][0x2d0], -R59 ;  /* 0x0000b40028287a23 */ /* 0x000fc4000001083b */
[--C-:B------:R-:W-:Y:S01]  /*4dd0*/  FFMA.FTZ R37, R180, c[0x0][0x2d0], -R59.reuse ;  /* 0x0000b400b4257a23 */ /* 0x100fe2000001083b */
[----:B------:R-:W5:Y:S01]  /*4de0*/  LDSM.16.MT88.4 R24, [R248+0x900] ;  /* 0x00090000f818783b */ /* 0x000f620000004200 */
[--C-:B------:R-:W-:Y:S01]  /*4df0*/  FFMA.FTZ R3, R142, c[0x0][0x2d0], -R59.reuse ;  /* 0x0000b4008e037a23 */ /* 0x100fe2000001083b */
[----:B------:R-:W3:Y:S01]  /*4e00*/  MUFU.EX2 R57, R57 ;  /* 0x0000003900397308 */ /* 0x000ee20000000800 */
[----:B--2---:R-:W-:Y:S01]  /*4e10*/  F2FP.BF16.PACK_AB R70, R51, R54 ;  /* 0x000000363346723e */ /* 0x004fe200000010ff */
[----:B------:R-:W-:Y:S02]  /*4e20*/  FFMA.FTZ R2, R140, c[0x0][0x2d0], -R59 ;  /* 0x0000b4008c027a23 */ /* 0x000fe4000001083b */
[--C-:B------:R-:W-:Y:S02]  /*4e30*/  FFMA.FTZ R140, R143, c[0x0][0x2d0], -R134.reuse ;  /* 0x0000b4008f8c7a23 */ /* 0x100fe40000010886 */
[--C-:B------:R-:W-:Y:S02]  /*4e40*/  FFMA.FTZ R142, R141, c[0x0][0x2d0], -R134.reuse ;  /* 0x0000b4008d8e7a23 */ /* 0x100fe40000010886 */
[----:B------:R-:W-:Y:S01]  /*4e50*/  MUFU.EX2 R53, R53 ;  /* 0x0000003500357308 */ /* 0x000fe20000000800 */
[----:B------:R-:W-:-:S02]  /*4e60*/  FFMA.FTZ R133, R133, c[0x0][0x2d0], -R134 ;  /* 0x0000b40085857a23 */ /* 0x000fc40000010886 */
[--C-:B------:R-:W-:Y:S02]  /*4e70*/  FFMA.FTZ R135, R135, c[0x0][0x2d0], -R134.reuse ;  /* 0x0000b40087877a23 */ /* 0x100fe40000010886 */
[--C-:B------:R-:W-:Y:S02]  /*4e80*/  FFMA.FTZ R141, R158, c[0x0][0x2d0], -R59.reuse ;  /* 0x0000b4009e8d7a23 */ /* 0x100fe4000001083b */
[--C-:B------:R-:W-:Y:S01]  /*4e90*/  FFMA.FTZ R146, R146, c[0x0][0x2d0], -R59.reuse ;  /* 0x0000b40092927a23 */ /* 0x100fe2000001083b */
[----:B------:R-:W2:Y:S01]  /*4ea0*/  MUFU.EX2 R48, R48 ;  /* 0x0000003000307308 */ /* 0x000ea20000000800 */
[----:B---3--:R-:W-:Y:S01]  /*4eb0*/  F2FP.BF16.PACK_AB R69, R57, R58 ;  /* 0x0000003a3945723e */ /* 0x008fe200000010ff */
[--C-:B------:R-:W-:Y:S02]  /*4ec0*/  FFMA.FTZ R150, R150, c[0x0][0x2d0], -R59.reuse ;  /* 0x0000b40096967a23 */ /* 0x100fe4000001083b */
[----:B------:R-:W-:Y:S02]  /*4ed0*/  FFMA.FTZ R143, R156, c[0x0][0x2d0], -R59 ;  /* 0x0000b4009c8f7a23 */ /* 0x000fe4000001083b */
[----:B------:R-:W-:-:S02]  /*4ee0*/  FFMA.FTZ R156, R159, c[0x0][0x2d0], -R134 ;  /* 0x0000b4009f9c7a23 */ /* 0x000fc40000010886 */
[----:B------:R-:W-:Y:S01]  /*4ef0*/  MUFU.EX2 R52, R52 ;  /* 0x0000003400347308 */ /* 0x000fe20000000800 */
[--C-:B------:R-:W-:Y:S02]  /*4f00*/  FFMA.FTZ R158, R157, c[0x0][0x2d0], -R134.reuse ;  /* 0x0000b4009d9e7a23 */ /* 0x100fe40000010886 */
[--C-:B------:R-:W-:Y:S02]  /*4f10*/  FFMA.FTZ R153, R153, c[0x0][0x2d0], -R134.reuse ;  /* 0x0000b40099997a23 */ /* 0x100fe40000010886 */
[----:B------:R-:W-:Y:S02]  /*4f20*/  FFMA.FTZ R155, R155, c[0x0][0x2d0], -R134 ;  /* 0x0000b4009b9b7a23 */ /* 0x000fe40000010886 */
[--C-:B------:R-:W-:Y:S01]  /*4f30*/  FFMA.FTZ R157, R178, c[0x0][0x2d0], -R59.reuse ;  /* 0x0000b400b29d7a23 */ /* 0x100fe2000001083b */
[----:B--2---:R-:W-:Y:S01]  /*4f40*/  F2FP.BF16.PACK_AB R71, R48, R53 ;  /* 0x000000353047723e */ /* 0x004fe200000010ff */
[----:B------:R-:W2:Y:S01]  /*4f50*/  MUFU.EX2 R49, R49 ;  /* 0x0000003100317308 */ /* 0x000ea20000000800 */
[----:B------:R-:W-:-:S02]  /*4f60*/  FFMA.FTZ R160, R160, c[0x0][0x2d0], -R59 ;  /* 0x0000b400a0a07a23 */ /* 0x000fc4000001083b */
[--C-:B------:R-:W-:Y:S02]  /*4f70*/  FFMA.FTZ R159, R176, c[0x0][0x2d0], -R59.reuse ;  /* 0x0000b400b09f7a23 */ /* 0x100fe4000001083b */
[--C-:B------:R-:W-:Y:S01]  /*4f80*/  FFMA.FTZ R164, R164, c[0x0][0x2d0], -R59.reuse ;  /* 0x0000b400a4a47a23 */ /* 0x100fe2000001083b */
        /* <DEDUP_REMOVED lines=20> */
[----:B------:R-:W3:Y:S01]  /*50d0*/  MUFU.EX2 R45, R45 ;  /* 0x0000002d002d7308 */ /* 0x000ee20000000800 */
[----:B------:R-:W-:-:S02]  /*50e0*/  FFMA.FTZ R152, R152, c[0x0][0x2d0], -R59 ;  /* 0x0000b40098987a23 */ /* 0x000fc4000001083b */
[--C-:B------:R-:W-:Y:S02]  /*50f0*/  FFMA.FTZ R148, R148, c[0x0][0x2d0], -R59.reuse ;  /* 0x0000b40094947a23 */ /* 0x100fe4000001083b */
[----:B------:R-:W-:Y:S01]  /*5100*/  FFMA.FTZ R63, R63, c[0x0][0x2d0], -R134 ;  /* 0x0000b4003f3f7a23 */ /* 0x000fe20000010886 */
        /* <DEDUP_REMOVED lines=8> */
[----:B------:R-:W1:Y:S01]  /*5190*/  MUFU.EX2 R41, R41 ;  /* 0x0000002900297308 */ /* 0x000e620000000800 */
[----:B------:R-:W-:-:S02]  /*51a0*/  FADD.FTZ R54, R54, R55 ;  /* 0x0000003736367221 */ /* 0x000fc40000010000 */
[----:B------:R-:W-:Y:S02]  /*51b0*/  FADD.FTZ R53, R48, R53 ;  /* 0x0000003530357221 */ /* 0x000fe40000010000 */
[----:B------:R-:W-:Y:S01]  /*51c0*/  FADD.FTZ R51, R51, R54 ;  /* 0x0000003633337221 */ /* 0x000fe20000010000 */
[C---:B------:R-:W-:Y:S02]  /*51d0*/  HMMA.16816.F32.BF16 R112, R68.reuse, R108, RZ ;  /* 0x0000006c4470723c */ /* 0x040fe400000418ff */
[----:B------:R-:W-:Y:S06]  /*51e0*/  MUFU.EX2 R43, R43 ;  /* 0x0000002b002b7308 */ /* 0x000fec0000000800 */
[C---:B------:R-:W-:Y:S02]  /*51f0*/  HMMA.16816.F32.BF16 R88, R68.reuse, R84, RZ ;  /* 0x000000544458723c */ /* 0x040fe400000418ff */
[----:B------:R-:W1:Y:S06]  /*5200*/  MUFU.EX2 R42, R42 ;  /* 0x0000002a002a7308 */ /* 0x000e6c0000000800 */
[C---:B------:R-:W-:Y:S02]  /*5210*/  HMMA.16816.F32.BF16 R80, R68.reuse, R76, RZ ;  /* 0x0000004c4450723c */ /* 0x040fe400000418ff */
[----:B------:R-:W-:Y:S06]  /*5220*/  MUFU.EX2 R39, R39 ;  /* 0x0000002700277308 */ /* 0x000fec0000000800 */
[C---:B------:R-:W-:Y:S02]  /*5230*/  HMMA.16816.F32.BF16 R124, R68.reuse, R126, RZ ;  /* 0x0000007e447c723c */ /* 0x040fe400000418ff */
[----:B------:R-:W-:Y:S06]  /*5240*/  MUFU.EX2 R38, R38 ;  /* 0x0000002600267308 */ /* 0x000fec0000000800 */
        /* <DEDUP_REMOVED lines=10> */
[----:B--2---:R-:W-:Y:S01]  /*52f0*/  F2FP.BF16.PACK_AB R4, R49, R52 ;  /* 0x000000343104723e */ /* 0x004fe200000010ff */
[----:B------:R-:W-:Y:S01]  /*5300*/  HMMA.16816.F32.BF16 R68, R68, R6, RZ ;  /* 0x000000064444723c */ /* 0x000fe200000418ff */
[----:B---3--:R-:W-:Y:S01]  /*5310*/  F2FP.BF16.PACK_AB R5, R45, R50 ;  /* 0x000000322d05723e */ /* 0x008fe200000010ff */
[----:B------:R-:W2:Y:S01]  /*5320*/  MUFU.EX2 R140, R140 ;  /* 0x0000008c008c7308 */ /* 0x000ea20000000800 */
[----:B------:R-:W-:-:S04]  /*5330*/  FADD.FTZ R50, R50, R53 ;  /* 0x0000003532327221 */ /* 0x000fc80000010000 */
[----:B------:R-:W-:Y:S01]  /*5340*/  F2FP.BF16.PACK_AB R6, R46, R47 ;  /* 0x0000002f2e06723e */ /* 0x000fe200000010ff */
[----:B------:R-:W-:Y:S01]  /*5350*/  FADD.FTZ R45, R45, R50 ;  /* 0x000000322d2d7221 */ /* 0x000fe20000010000 */
[----:B-1----:R-:W-:Y:S01]  /*5360*/  F2FP.BF16.PACK_AB R7, R41, R44 ;  /* 0x0000002c2907723e */ /* 0x002fe200000010ff */
[----:B------:R-:W-:Y:S02]  /*5370*/  MUFU.EX2 R142, R142 ;  /* 0x0000008e008e7308 */ /* 0x000fe40000000800 */
[----:B------:R-:W-:-:S04]  /*5380*/  FADD.FTZ R44, R44, R45 ;  /* 0x0000002d2c2c7221 */ /* 0x000fc80000010000 */
[C---:B------:R-:W-:Y:S01]  /*5390*/  HMMA.16816.F32.BF16 R104, R4.reuse, R8, R104 ;  /* 0x000000080468723c */ /* 0x040fe20000041868 */
[----:B------:R-:W-:Y:S01]  /*53a0*/  FADD.FTZ R41, R41, R44 ;  /* 0x0000002c29297221 */ /* 0x000fe20000010000 */
[----:B------:R-:W-:Y:S06]  /*53b0*/  MUFU.EX2 R135, R135 ;  /* 0x0000008700877308 */ /* 0x000fec0000000800 */
[C---:B------:R-:W-:Y:S01]  /*53c0*/  HMMA.16816.F32.BF16 R100, R4.reuse, R10, R100 ;  /* 0x0000000a0464723c */ /* 0x040fe20000041864 */
[----:B------:R-:W1:Y:S01]  /*53d0*/  LDSM.16.MT88.4 R8, [R244+0x4900] ;  /* 0x00490000f408783b */ /* 0x000e620000004200 */
[----:B------:R-:W-:Y:S06]  /*53e0*/  MUFU.EX2 R141, R141 ;  /* 0x0000008d008d7308 */ /* 0x000fec0000000800 */
[C---:B----4-:R-:W-:Y:S02]  /*53f0*/  HMMA.16816.F32.BF16 R96, R4.reuse, R12, R96 ;  /* 0x0000000c0460723c */ /* 0x050fe40000041860 */
[----:B------:R-:W3:Y:S06]  /*5400*/  MUFU.EX2 R146, R146 ;  /* 0x0000009200927308 */ /* 0x000eec0000000800 */
[C---:B------:R-:W-:Y:S01]  /*5410*/  HMMA.16816.F32.BF16 R92, R4.reuse, R14, R92 ;  /* 0x0000000e045c723c */ /* 0x040fe2000004185c */
[----:B------:R-:W4:Y:S01]  /*5420*/  LDSM.16.MT88.4 R12, [R244+0x1100] ;  /* 0x00110000f40c783b */ /* 0x000f220000004200 */
[----:B------:R-:W-:Y:S06]  /*5430*/  MUFU.EX2 R150, R150 ;  /* 0x0000009600967308 */ /* 0x000fec0000000800 */
[C---:B-----5:R-:W-:Y:S02]  /*5440*/  HMMA.16816.F32.BF16 R128, R4.reuse, R24, R128 ;  /* 0x000000180480723c */ /* 0x060fe40000041880 */
[----:B------:R-:W5:Y:S06]  /*5450*/  MUFU.EX2 R143, R143 ;  /* 0x0000008f008f7308 */ /* 0x000f6c0000000800 */
        /* <DEDUP_REMOVED lines=19> */
[----:B------:R-:W2:Y:S06]  /*5590*/  MUFU.EX2 R164, R164 ;  /* 0x000000a400a47308 */ /* 0x000eac0000000800 */
[C---:B------:R-:W-:Y:S01]  /*55a0*/  HMMA.16816.F32.BF16 R76, R4.reuse, R30, R76 ;  /* 0x0000001e044c723c */ /* 0x040fe2000004184c */
[----:B------:R-:W-:Y:S01]  /*55b0*/  LDSM.16.MT88.4 R28, [R245+0x5100] ;  /* 0x00510000f51c783b */ /* 0x000fe20000004200 */
[----:B------:R-:W-:Y:S06]  /*55c0*/  MUFU.EX2 R167, R167 ;  /* 0x000000a700a77308 */ /* 0x000fec0000000800 */
[C---:B-1----:R-:W-:Y:S02]  /*55d0*/  HMMA.16816.F32.BF16 R72, R4.reuse, R8, R72 ;  /* 0x000000080448723c */ /* 0x042fe40000041848 */
[----:B------:R-:W1:Y:S06]  /*55e0*/  MUFU.EX2 R176, R176 ;  /* 0x000000b000b07308 */ /* 0x000e6c0000000800 */
[----:B------:R-:W-:Y:S01]  /*55f0*/  HMMA.16816.F32.BF16 R68, R4, R10, R68 ;  /* 0x0000000a0444723c */ /* 0x000fe20000041844 */
[----:B------:R-:W1:Y:S01]  /*5600*/  LDSM.16.MT88.4 R8, [R248+0x5100] ;  /* 0x00510000f808783b */ /* 0x000e620000004200 */
[----:B------:R-:W-:Y:S05]  /*5610*/  MUFU.EX2 R178, R178 ;  /* 0x000000b200b27308 */ /* 0x000fea0000000800 */
[----:B------:R-:W-:-:S02]  /*5620*/  F2FP.BF16.PACK_AB R4, R42, R43 ;  /* 0x0000002b2a04723e */ /* 0x000fc400000010ff */
[----:B------:R-:W-:Y:S01]  /*5630*/  F2FP.BF16.PACK_AB R5, R37, R40 ;  /* 0x000000282505723e */ /* 0x000fe200000010ff */
[----:B------:R-:W-:Y:S01]  /*5640*/  MUFU.EX2 R161, R161 ;  /* 0x000000a100a17308 */ /* 0x000fe20000000800 */
[----:B------:R-:W-:Y:S01]  /*5650*/  F2FP.BF16.PACK_AB R6, R38, R39 ;  /* 0x000000272606723e */ /* 0x000fe200000010ff */
[----:B------:R-:W-:Y:S01]  /*5660*/  FADD.FTZ R40, R40, R41 ;  /* 0x0000002928287221 */ /* 0x000fe20000010000 */
[----:B------:R-:W-:-:S03]  /*5670*/  F2FP.BF16.PACK_AB R7, R2, R3 ;  /* 0x000000030207723e */ /* 0x000fc600000010ff */
[----:B------:R-:W-:Y:S02]  /*5680*/  FADD.FTZ R40, R37, R40 ;  /* 0x0000002825287221 */ /* 0x000fe40000010000 */
[----:B------:R-:W-:Y:S02]  /*5690*/  MUFU.EX2 R163, R163 ;  /* 0x000000a300a37308 */ /* 0x000fe40000000800 */
[----:B----4-:R-:W-:Y:S01]  /*56a0*/  HMMA.16816.F32.BF16 R104, R4, R12, R104 ;  /* 0x0000000c0468723c */ /* 0x010fe20000041868 */
[----:B------:R-:W-:-:S04]  /*56b0*/  FADD.FTZ R3, R3, R40 ;  /* 0x0000002803037221 */ /* 0x000fc80000010000 */
[----:B------:R-:W-:Y:S01]  /*56c0*/  FADD.FTZ R2, R2, R3 ;  /* 0x0000000302027221 */ /* 0x000fe20000010000 */
[----:B------:R-:W4:Y:S02]  /*56d0*/  MUFU.EX2 R172, R172 ;  /* 0x000000ac00ac7308 */ /* 0x000f240000000800 */
[C---:B------:R-:W-:Y:S01]  /*56e0*/  HMMA.16816.F32.BF16 R100, R4.reuse, R14, R100 ;  /* 0x0000000e0464723c */ /* 0x040fe20000041864 */
[----:B------:R-:W2:Y:S05]  /*56f0*/  LDSM.16.MT88.4 R12, [R244+0x5100] ;  /* 0x00510000f40c783b */ /* 0x000eaa0000004200 */
[----:B------:R-:W-:Y:S02]  /*5700*/  MUFU.EX2 R165, R165 ;  /* 0x000000a500a57308 */ /* 0x000fe40000000800 */
[C---:B------:R-:W-:Y:S06]  /*5710*/  HMMA.16816.F32.BF16 R128, R4.reuse, R24, R128 ;  /* 0x000000180480723c */ /* 0x040fec0000041880 */
[----:B------:R-:W2:Y:S02]  /*5720*/  MUFU.EX2 R162, R162 ;  /* 0x000000a200a27308 */ /* 0x000ea40000000800 */
[C---:B-1----:R-:W-:Y:S06]  /*5730*/  HMMA.16816.F32.BF16 R96, R4.reuse, R8, R96 ;  /* 0x000000080460723c */ /* 0x042fec0000041860 */
[----:B------:R-:W-:Y:S02]  /*5740*/  MUFU.EX2 R151, R151 ;  /* 0x0000009700977308 */ /* 0x000fe40000000800 */
[C---:B------:R-:W-:Y:S01]  /*5750*/  HMMA.16816.F32.BF16 R92, R4.reuse, R10, R92 ;  /* 0x0000000a045c723c */ /* 0x040fe2000004185c */
[----:B------:R-:W1:Y:S05]  /*5760*/  LDSM.16.MT88.4 R8, [R244+0x1900] ;  /* 0x00190000f408783b */ /* 0x000e6a0000004200 */
[----:B------:R-:W1:Y:S02]  /*5770*/  MUFU.EX2 R166, R166 ;  /* 0x000000a600a67308 */ /* 0x000e640000000800 */
[C---:B------:R-:W-:Y:S01]  /*5780*/  HMMA.16816.F32.BF16 R124, R4.reuse, R26, R124 ;  /* 0x0000001a047c723c */ /* 0x040fe2000004187c */
[----:B------:R-:W-:Y:S05]  /*5790*/  LDSM.16.MT88.4 R24, [R248+0x1900] ;  /* 0x00190000f818783b */ /* 0x000fea0000004200 */
[----:B------:R-:W-:Y:S02]  /*57a0*/  MUFU.EX2 R174, R174 ;  /* 0x000000ae00ae7308 */ /* 0x000fe40000000800 */
[C---:B------:R-:W-:Y:S06]  /*57b0*/  HMMA.16816.F32.BF16 R120, R4.reuse, R20, R120 ;  /* 0x000000140478723c */ /* 0x040fec0000041878 */
[----:B------:R-:W-:Y:S02]  /*57c0*/  MUFU.EX2 R145, R145 ;  /* 0x0000009100917308 */ /* 0x000fe40000000800 */
[C---:B--2---:R-:W-:Y:S06]  /*57d0*/  HMMA.16816.F32.BF16 R72, R4.reuse, R12, R72 ;  /* 0x0000000c0448723c */ /* 0x044fec0000041848 */
[----:B------:R-:W-:Y:S02]  /*57e0*/  MUFU.EX2 R147, R147 ;  /* 0x0000009300937308 */ /* 0x000fe40000000800 */
[C---:B------:R-:W-:Y:S01]  /*57f0*/  HMMA.16816.F32.BF16 R68, R4.reuse, R14, R68 ;  /* 0x0000000e0444723c */ /* 0x040fe20000041844 */
[----:B------:R-:W2:Y:S05]  /*5800*/  LDSM.16.MT88.4 R12, [R248+0x5900] ;  /* 0x00590000f80c783b */ /* 0x000eaa0000004200 */
[----:B------:R-:W1:Y:S02]  /*5810*/  MUFU.EX2 R152, R152 ;  /* 0x0000009800987308 */ /* 0x000e640000000800 */
[C---:B------:R-:W-:Y:S01]  /*5820*/  HMMA.16816.F32.BF16 R116, R4.reuse, R22, R116 ;  /* 0x000000160474723c */ /* 0x040fe20000041874 */
[----:B------:R-:W1:Y:S05]  /*5830*/  LDSM.16.MT88.4 R20, [R246+0x1900] ;  /* 0x00190000f614783b */ /* 0x000e6a0000004200 */
[----:B------:R-:W-:Y:S02]  /*5840*/  MUFU.EX2 R63, R63 ;  /* 0x0000003f003f7308 */ /* 0x000fe40000000800 */
[C---:B------:R-:W-:Y:S06]  /*5850*/  HMMA.16816.F32.BF16 R112, R4.reuse, R16, R112 ;  /* 0x000000100470723c */ /* 0x040fec0000041870 */
[----:B------:R-:W-:Y:S02]  /*5860*/  MUFU.EX2 R64, R64 ;  /* 0x0000004000407308 */ /* 0x000fe40000000800 */
[C---:B------:R-:W-:Y:S01]  /*5870*/  HMMA.16816.F32.BF16 R108, R4.reuse, R18, R108 ;  /* 0x00000012046c723c */ /* 0x040fe2000004186c */
[----:B------:R-:W1:Y:S07]  /*5880*/  LDSM.16.MT88.4 R16, [R245+0x1900] ;  /* 0x00190000f510783b */ /* 0x000e6e0000004200 */
[C---:B------:R-:W-:Y:S08]  /*5890*/  HMMA.16816.F32.BF16 R88, R4.reuse, R32, R88 ;  /* 0x000000200458723c */ /* 0x040ff00000041858 */
[C---:B------:R-:W-:Y:S01]  /*58a0*/  HMMA.16816.F32.BF16 R84, R4.reuse, R34, R84 ;  /* 0x000000220454723c */ /* 0x040fe20000041854 */
[----:B------:R-:W2:Y:S07]  /*58b0*/  LDSM.16.MT88.4 R32, [R246+0x5900] ;  /* 0x00590000f620783b */ /* 0x000eae0000004200 */
[C---:B------:R-:W-:Y:S08]  /*58c0*/  HMMA.16816.F32.BF16 R80, R4.reuse, R28, R80 ;  /* 0x0000001c0450723c */ /* 0x040ff00000041850 */
[----:B------:R-:W-:Y:S01]  /*58d0*/  HMMA.16816.F32.BF16 R76, R4, R30, R76 ;  /* 0x0000001e044c723c */ /* 0x000fe2000004184c */
[----:B------:R-:W4:Y:S06]  /*58e0*/  LDSM.16.MT88.4 R28, [R245+0x5900] ;  /* 0x00590000f51c783b */ /* 0x000f2c0000004200 */
[----:B------:R-:W-:-:S02]  /*58f0*/  F2FP.BF16.PACK_AB R4, R140, R133 ;  /* 0x000000858c04723e */ /* 0x000fc400000010ff */
[C---:B---3--:R-:W-:Y:S01]  /*5900*/  F2FP.BF16.PACK_AB R5, R146.reuse, R141 ;  /* 0x0000008d9205723e */ /* 0x048fe200000010ff */
[----:B------:R-:W-:Y:S01]  /*5910*/  FADD.FTZ R141, R141, R2 ;  /* 0x000000028d8d7221 */ /* 0x000fe20000010000 */
[----:B------:R-:W-:Y:S02]  /*5920*/  F2FP.BF16.PACK_AB R6, R135, R142 ;  /* 0x0000008e8706723e */ /* 0x000fe400000010ff */
[----:B-----5:R-:W-:Y:S01]  /*5930*/  F2FP.BF16.PACK_AB R7, R143, R150 ;  /* 0x000000968f07723e */ /* 0x020fe200000010ff */
[----:B------:R-:W-:-:S04]  /*5940*/  FADD.FTZ R141, R146, R141 ;  /* 0x0000008d928d7221 */ /* 0x000fc80000010000 */
[----:B------:R-:W-:Y:S02]  /*5950*/  FADD.FTZ R150, R150, R141 ;  /* 0x0000008d96967221 */ /* 0x000fe40000010000 */
[----:B-1----:R-:W-:Y:S02]  /*5960*/  HMMA.16816.F32.BF16 R104, R4, R8, R104 ;  /* 0x000000080468723c */ /* 0x002fe40000041868 */
[----:B------:R-:W-:-:S06]  /*5970*/  FADD.FTZ R150, R143, R150 ;  /* 0x000000968f967221 */ /* 0x000fcc0000010000 */
[C---:B------:R-:W-:Y:S01]  /*5980*/  HMMA.16816.F32.BF16 R100, R4.reuse, R10, R100 ;  /* 0x0000000a0464723c */ /* 0x040fe20000041864 */
[----:B------:R-:W1:Y:S07]  /*5990*/  LDSM.16.MT88.4 R8, [R244+0x5900] ;  /* 0x00590000f408783b */ /* 0x000e6e0000004200 */
[C---:B--2---:R-:W-:Y:S08]  /*59a0*/  HMMA.16816.F32.BF16 R96, R4.reuse, R12, R96 ;  /* 0x0000000c0460723c */ /* 0x044ff00000041860 */
[C---:B------:R-:W-:Y:S01]  /*59b0*/  HMMA.16816.F32.BF16 R92, R4.reuse, R14, R92 ;  /* 0x0000000e045c723c */ /* 0x040fe2000004185c */
[----:B------:R-:W2:Y:S07]  /*59c0*/  LDSM.16.MT88.4 R12, [R244+0x2100] ;  /* 0x00210000f40c783b */ /* 0x000eae0000004200 */
[C---:B------:R-:W-:Y:S08]  /*59d0*/  HMMA.16816.F32.BF16 R128, R4.reuse, R24, R128 ;  /* 0x000000180480723c */ /* 0x040ff00000041880 */
        /* <DEDUP_REMOVED lines=8> */
[C---:B------:R-:W-:Y:S08]  /*5a60*/  HMMA.16816.F32.BF16 R88, R4.reuse, R32, R88 ;  /* 0x000000200458723c */ /* 0x040ff00000041858 */
[C---:B------:R-:W-:Y:S01]  /*5a70*/  HMMA.16816.F32.BF16 R84, R4.reuse, R34, R84 ;  /* 0x000000220454723c */ /* 0x040fe20000041854 */
[----:B------:R-:W-:Y:S07]  /*5a80*/  LDSM.16.MT88.4 R32, [R246+0x6100] ;  /* 0x00610000f620783b */ /* 0x000fee0000004200 */
[C---:B----4-:R-:W-:Y:S08]  /*5a90*/  HMMA.16816.F32.BF16 R80, R4.reuse, R28, R80 ;  /* 0x0000001c0450723c */ /* 0x050ff00000041850 */
[C---:B------:R-:W-:Y:S01]  /*5aa0*/  HMMA.16816.F32.BF16 R76, R4.reuse, R30, R76 ;  /* 0x0000001e044c723c */ /* 0x040fe2000004184c */
[----:B------:R-:W-:Y:S07]  /*5ab0*/  LDSM.16.MT88.4 R28, [R245+0x6100] ;  /* 0x00610000f51c783b */ /* 0x000fee0000004200 */
[C---:B-1----:R-:W-:Y:S08]  /*5ac0*/  HMMA.16816.F32.BF16 R72, R4.reuse, R8, R72 ;  /* 0x000000080448723c */ /* 0x042ff00000041848 */
[----:B------:R-:W-:Y:S01]  /*5ad0*/  HMMA.16816.F32.BF16 R68, R4, R10, R68 ;  /* 0x0000000a0444723c */ /* 0x000fe20000041844 */
[----:B------:R-:W1:Y:S06]  /*5ae0*/  LDSM.16.MT88.4 R8, [R248+0x6100] ;  /* 0x00610000f808783b */ /* 0x000e6c0000004200 */
[----:B------:R-:W-:-:S02]  /*5af0*/  F2FP.BF16.PACK_AB R4, R156, R153 ;  /* 0x000000999c04723e */ /* 0x000fc400000010ff */
[----:B------:R-:W-:Y:S01]  /*5b00*/  F2FP.BF16.PACK_AB R5, R160, R157 ;  /* 0x0000009da005723e */ /* 0x000fe200000010ff */
[----:B------:R-:W-:Y:S01]  /*5b10*/  FADD.FTZ R157, R157, R150 ;  /* 0x000000969d9d7221 */ /* 0x000fe20000010000 */
[----:B------:R-:W-:Y:S02]  /*5b20*/  F2FP.BF16.PACK_AB R6, R155, R158 ;  /* 0x0000009e9b06723e */ /* 0x000fe400000010ff */
[----:B------:R-:W-:Y:S01]  /*5b30*/  F2FP.BF16.PACK_AB R7, R164, R159 ;  /* 0x0000009fa407723e */ /* 0x000fe200000010ff */
[----:B------:R-:W-:-:S04]  /*5b40*/  FADD.FTZ R160, R160, R157 ;  /* 0x0000009da0a07221 */ /* 0x000fc80000010000 */
[----:B------:R-:W-:Y:S02]  /*5b50*/  FADD.FTZ R159, R159, R160 ;  /* 0x000000a09f9f7221 */ /* 0x000fe40000010000 */
[----:B--2---:R-:W-:Y:S02]  /*5b60*/  HMMA.16816.F32.BF16 R104, R4, R12, R104 ;  /* 0x0000000c0468723c */ /* 0x004fe40000041868 */
[----:B------:R-:W-:-:S06]  /*5b70*/  FADD.FTZ R164, R164, R159 ;  /* 0x0000009fa4a47221 */ /* 0x000fcc0000010000 */
[C---:B------:R-:W-:Y:S01]  /*5b80*/  HMMA.16816.F32.BF16 R100, R4.reuse, R14, R100 ;  /* 0x0000000e0464723c */ /* 0x040fe20000041864 */
[----:B------:R-:W2:Y:S07]  /*5b90*/  LDSM.16.MT88.4 R12, [R244+0x6100] ;  /* 0x00610000f40c783b */ /* 0x000eae0000004200 */
[C---:B---3--:R-:W-:Y:S08]  /*5ba0*/  HMMA.16816.F32.BF16 R128, R4.reuse, R24, R128 ;  /* 0x000000180480723c */ /* 0x048ff00000041880 */
[C---:B-1----:R-:W-:Y:S08]  /*5bb0*/  HMMA.16816.F32.BF16 R96, R4.reuse, R8, R96 ;  /* 0x000000080460723c */ /* 0x042ff00000041860 */
[C---:B------:R-:W-:Y:S01]  /*5bc0*/  HMMA.16816.F32.BF16 R92, R4.reuse, R10, R92 ;  /* 0x0000000a045c723c */ /* 0x040fe2000004185c */
[----:B------:R-:W1:Y:S07]  /*5bd0*/  LDSM.16.MT88.4 R8, [R244+0x2900] ;  /* 0x00290000f408783b */ /* 0x000e6e0000004200 */
[C---:B------:R-:W-:Y:S01]  /*5be0*/  HMMA.16816.F32.BF16 R124, R4.reuse, R26, R124 ;  /* 0x0000001a047c723c */ /* 0x040fe2000004187c */
[----:B------:R-:W3:Y:S07]  /*5bf0*/  LDSM.16.MT88.4 R24, [R248+0x2900] ;  /* 0x00290000f818783b */ /* 0x000eee0000004200 */
[C---:B------:R-:W-:Y:S08]  /*5c00*/  HMMA.16816.F32.BF16 R120, R4.reuse, R20, R120 ;  /* 0x000000140478723c */ /* 0x040ff00000041878 */
[C---:B--2---:R-:W-:Y:S08]  /*5c10*/  HMMA.16816.F32.BF16 R72, R4.reuse, R12, R72 ;  /* 0x0000000c0448723c */ /* 0x044ff00000041848 */
[C---:B------:R-:W-:Y:S01]  /*5c20*/  HMMA.16816.F32.BF16 R68, R4.reuse, R14, R68 ;  /* 0x0000000e0444723c */ /* 0x040fe20000041844 */
[----:B------:R-:W2:Y:S07]  /*5c30*/  LDSM.16.MT88.4 R12, [R248+0x6900] ;  /* 0x00690000f80c783b */ /* 0x000eae0000004200 */
[C---:B------:R-:W-:Y:S01]  /*5c40*/  HMMA.16816.F32.BF16 R116, R4.reuse, R22, R116 ;  /* 0x000000160474723c */ /* 0x040fe20000041874 */
[----:B------:R-:W4:Y:S07]  /*5c50*/  LDSM.16.MT88.4 R20, [R246+0x2900] ;  /* 0x00290000f614783b */ /* 0x000f2e0000004200 */
[C---:B------:R-:W-:Y:S08]  /*5c60*/  HMMA.16816.F32.BF16 R88, R4.reuse, R32, R88 ;  /* 0x000000200458723c */ /* 0x040ff00000041858 */
[C---:B------:R-:W-:Y:S01]  /*5c70*/  HMMA.16816.F32.BF16 R84, R4.reuse, R34, R84 ;  /* 0x000000220454723c */ /* 0x040fe20000041854 */
[----:B------:R-:W5:Y:S07]  /*5c80*/  LDSM.16.MT88.4 R32, [R246+0x6900] ;  /* 0x00690000f620783b */ /* 0x000f6e0000004200 */
[C---:B------:R-:W-:Y:S08]  /*5c90*/  HMMA.16816.F32.BF16 R80, R4.reuse, R28, R80 ;  /* 0x0000001c0450723c */ /* 0x040ff00000041850 */
[C---:B------:R-:W-:Y:S01]  /*5ca0*/  HMMA.16816.F32.BF16 R76, R4.reuse, R30, R76 ;  /* 0x0000001e044c723c */ /* 0x040fe2000004184c */
[----:B------:R-:W2:Y:S07]  /*5cb0*/  LDSM.16.MT88.4 R28, [R245+0x6900] ;  /* 0x00690000f51c783b */ /* 0x000eae0000004200 */
[C---:B------:R-:W-:Y:S08]  /*5cc0*/  HMMA.16816.F32.BF16 R112, R4.reuse, R16, R112 ;  /* 0x000000100470723c */ /* 0x040ff00000041870 */
[----:B------:R-:W-:Y:S01]  /*5cd0*/  HMMA.16816.F32.BF16 R108, R4, R18, R108 ;  /* 0x00000012046c723c */ /* 0x000fe2000004186c */
[----:B------:R-:W2:Y:S06]  /*5ce0*/  LDSM.16.MT88.4 R16, [R245+0x2900] ;  /* 0x00290000f510783b */ /* 0x000eac0000004200 */
[----:B------:R-:W-:-:S02]  /*5cf0*/  F2FP.BF16.PACK_AB R4, R176, R167 ;  /* 0x000000a7b004723e */ /* 0x000fc400000010ff */
[----:B------:R-:W-:Y:S01]  /*5d00*/  F2FP.BF16.PACK_AB R5, R172, R163 ;  /* 0x000000a3ac05723e */ /* 0x000fe200000010ff */
[----:B------:R-:W-:Y:S01]  /*5d10*/  FADD.FTZ R163, R163, R164 ;  /* 0x000000a4a3a37221 */ /* 0x000fe20000010000 */
[----:B------:R-:W-:Y:S02]  /*5d20*/  F2FP.BF16.PACK_AB R6, R161, R178 ;  /* 0x000000b2a106723e */ /* 0x000fe400000010ff */
[----:B------:R-:W-:Y:S01]  /*5d30*/  F2FP.BF16.PACK_AB R7, R162, R165 ;  /* 0x000000a5a207723e */ /* 0x000fe200000010ff */
[----:B------:R-:W-:-:S04]  /*5d40*/  FADD.FTZ R172, R172, R163 ;  /* 0x000000a3acac7221 */ /* 0x000fc80000010000 */
[----:B------:R-:W-:Y:S02]  /*5d50*/  FADD.FTZ R165, R165, R172 ;  /* 0x000000aca5a57221 */ /* 0x000fe40000010000 */
[----:B-1----:R-:W-:Y:S02]  /*5d60*/  HMMA.16816.F32.BF16 R104, R4, R8, R104 ;  /* 0x000000080468723c */ /* 0x002fe40000041868 */
[----:B------:R-:W-:-:S06]  /*5d70*/  FADD.FTZ R162, R162, R165 ;  /* 0x000000a5a2a27221 */ /* 0x000fcc0000010000 */
[C---:B------:R-:W-:Y:S01]  /*5d80*/  HMMA.16816.F32.BF16 R100, R4.reuse, R10, R100 ;  /* 0x0000000a0464723c */ /* 0x040fe20000041864 */
[----:B------:R-:W1:Y:S07]  /*5d90*/  LDSM.16.MT88.4 R8, [R244+0x6900] ;  /* 0x00690000f408783b */ /* 0x000e6e0000004200 */
[C---:B---3--:R-:W-:Y:S08]  /*5da0*/  HMMA.16816.F32.BF16 R128, R4.reuse, R24, R128 ;  /* 0x000000180480723c */ /* 0x048ff00000041880 */
[C---:B------:R-:W-:Y:S01]  /*5db0*/  HMMA.16816.F32.BF16 R124, R4.reuse, R26, R124 ;  /* 0x0000001a047c723c */ /* 0x040fe2000004187c */
[----:B------:R-:W3:Y:S07]  /*5dc0*/  LDSM.16.MT88.4 R24, [R248+0x3100] ;  /* 0x00310000f818783b */ /* 0x000eee0000004200 */
[C---:B--2---:R-:W-:Y:S08]  /*5dd0*/  HMMA.16816.F32.BF16 R96, R4.reuse, R12, R96 ;  /* 0x0000000c0460723c */ /* 0x044ff00000041860 */
[C---:B------:R-:W-:Y:S01]  /*5de0*/  HMMA.16816.F32.BF16 R92, R4.reuse, R14, R92 ;  /* 0x0000000e045c723c */ /* 0x040fe2000004185c */
[----:B------:R-:W2:Y:S07]  /*5df0*/  LDSM.16.MT88.4 R12, [R244+0x3100] ;  /* 0x00310000f40c783b */ /* 0x000eae0000004200 */
[C---:B----4-:R-:W-:Y:S08]  /*5e00*/  HMMA.16816.F32.BF16 R120, R4.reuse, R20, R120 ;  /* 0x000000140478723c */ /* 0x050ff00000041878 */
[C---:B------:R-:W-:Y:S01]  /*5e10*/  HMMA.16816.F32.BF16 R116, R4.reuse, R22, R116 ;  /* 0x000000160474723c */ /* 0x040fe20000041874 */
[----:B------:R-:W4:Y:S07]  /*5e20*/  LDSM.16.MT88.4 R20, [R246+0x3100] ;  /* 0x00310000f614783b */ /* 0x000f2e0000004200 */
[C---:B-----5:R-:W-:Y:S01]  /*5e30*/  HMMA.16816.F32.BF16 R88, R4.reuse, R32, R88 ;  /* 0x000000200458723c */ /* 0x060fe20000041858 */
[----:B------:R-:W-:Y:S06]  /*5e40*/  MUFU.EX2 R32, R148 ;  /* 0x0000009400207308 */ /* 0x000fec0000000800 */
[----:B------:R-:W-:Y:S01]  /*5e50*/  FFMA.FTZ R33, R144, c[0x0][0x2d0], -R59 ;  /* 0x0000b40090217a23 */ /* 0x000fe2000001083b */
[C---:B------:R-:W-:Y:S05]  /*5e60*/  HMMA.16816.F32.BF16 R80, R4.reuse, R28, R80 ;  /* 0x0000001c0450723c */ /* 0x040fea0000041850 */
[----:B------:R-:W5:Y:S03]  /*5e70*/  MUFU.EX2 R33, R33 ;  /* 0x0000002100217308 */ /* 0x000f660000000800 */
[C---:B------:R-:W-:Y:S01]  /*5e80*/  HMMA.16816.F32.BF16 R76, R4.reuse, R30, R76 ;  /* 0x0000001e044c723c */ /* 0x040fe2000004184c */
[----:B------:R-:W2:Y:S07]  /*5e90*/  LDSM.16.MT88.4 R28, [R246+0x7100] ;  /* 0x00710000f61c783b */ /* 0x000eae0000004200 */
[C---:B------:R-:W-:Y:S08]  /*5ea0*/  HMMA.16816.F32.BF16 R112, R4.reuse, R16, R112 ;  /* 0x000000100470723c */ /* 0x040ff00000041870 */
[C---:B------:R-:W-:Y:S01]  /*5eb0*/  HMMA.16816.F32.BF16 R108, R4.reuse, R18, R108 ;  /* 0x00000012046c723c */ /* 0x040fe2000004186c */
[----:B------:R-:W2:Y:S07]  /*5ec0*/  LDSM.16.MT88.4 R16, [R245+0x3100] ;  /* 0x00310000f510783b */ /* 0x000eae0000004200 */
[C---:B------:R-:W-:Y:S07]  /*5ed0*/  HMMA.16816.F32.BF16 R84, R4.reuse, R34, R84 ;  /* 0x000000220454723c */ /* 0x040fee0000041854 */
[--C-:B------:R-:W-:Y:S01]  /*5ee0*/  FFMA.FTZ R34, R67, c[0x0][0x2d0], -R134.reuse ;  /* 0x0000b40043227a23 */ /* 0x100fe20000010886 */
[----:B-1----:R-:W-:Y:S01]  /*5ef0*/  HMMA.16816.F32.BF16 R72, R4, R8, R72 ;  /* 0x000000080448723c */ /* 0x002fe20000041848 */
[----:B------:R-:W-:-:S02]  /*5f00*/  FFMA.FTZ R35, R65, c[0x0][0x2d0], -R134 ;  /* 0x0000b40041237a23 */ /* 0x000fc40000010886 */
[----:B------:R-:W-:Y:S02]  /*5f10*/  FFMA.FTZ R134, R61, c[0x0][0x2d0], -R134 ;  /* 0x0000b4003d867a23 */ /* 0x000fe40000010886 */
[----:B------:R-:W-:Y:S01]  /*5f20*/  FFMA.FTZ R61, R66, c[0x0][0x2d0], -R59 ;  /* 0x0000b400423d7a23 */ /* 0x000fe2000001083b */
[----:B------:R-:W-:Y:S02]  /*5f30*/  MUFU.EX2 R34, R34 ;  /* 0x0000002200227308 */ /* 0x000fe40000000800 */
[----:B------:R-:W-:Y:S01]  /*5f40*/  HMMA.16816.F32.BF16 R68, R4, R10, R68 ;  /* 0x0000000a0444723c */ /* 0x000fe20000041844 */
[----:B------:R-:W1:Y:S05]  /*5f50*/  LDSM.16.MT88.4 R8, [R248+0x7100] ;  /* 0x00710000f808783b */ /* 0x000e6a0000004200 */
[----:B------:R-:W1:Y:S01]  /*5f60*/  MUFU.EX2 R35, R35 ;  /* 0x0000002300237308 */ /* 0x000e620000000800 */
[----:B------:R-:W-:-:S02]  /*5f70*/  F2FP.BF16.PACK_AB R4, R166, R151 ;  /* 0x00000097a604723e */ /* 0x000fc400000010ff */
[C---:B------:R-:W-:Y:S01]  /*5f80*/  F2FP.BF16.PACK_AB R5, R152.reuse, R147 ;  /* 0x000000939805723e */ /* 0x040fe200000010ff */
[----:B------:R-:W-:Y:S01]  /*5f90*/  FADD.FTZ R147, R147, R162 ;  /* 0x000000a293937221 */ /* 0x000fe20000010000 */
[----:B------:R-:W-:Y:S02]  /*5fa0*/  F2FP.BF16.PACK_AB R6, R145, R174 ;  /* 0x000000ae9106723e */ /* 0x000fe400000010ff */
[----:B-----5:R-:W-:Y:S01]  /*5fb0*/  F2FP.BF16.PACK_AB R7, R33, R32 ;  /* 0x000000202107723e */ /* 0x020fe200000010ff */
[----:B------:R-:W-:Y:S01]  /*5fc0*/  MUFU.EX2 R134, R134 ;  /* 0x0000008600867308 */ /* 0x000fe20000000800 */
[----:B------:R-:W-:-:S04]  /*5fd0*/  FADD.FTZ R147, R152, R147 ;  /* 0x0000009398937221 */ /* 0x000fc80000010000 */
[----:B------:R-:W-:Y:S01]  /*5fe0*/  FADD.FTZ R32, R32, R147 ;  /* 0x0000009320207221 */ /* 0x000fe20000010000 */
[----:B---3--:R-:W-:Y:S02]  /*5ff0*/  HMMA.16816.F32.BF16 R128, R4, R24, R128 ;  /* 0x000000180480723c */ /* 0x008fe40000041880 */
[----:B------:R-:W3:Y:S01]  /*6000*/  MUFU.EX2 R61, R61 ;  /* 0x0000003d003d7308 */ /* 0x000ee20000000800 */
[----:B------:R-:W-:-:S05]  /*6010*/  FADD.FTZ R32, R33, R32 ;  /* 0x0000002021207221 */ /* 0x000fca0000010000 */
[C---:B------:R-:W-:Y:S01]  /*6020*/  HMMA.16816.F32.BF16 R124, R4.reuse, R26, R124 ;  /* 0x0000001a047c723c */ /* 0x040fe2000004187c */
[----:B------:R-:W5:Y:S07]  /*6030*/  LDSM.16.MT88.4 R24, [R245+0x7100] ;  /* 0x00710000f518783b */ /* 0x000f6e0000004200 */
[C---:B--2---:R-:W-:Y:S08]  /*6040*/  HMMA.16816.F32.BF16 R104, R4.reuse, R12, R104 ;  /* 0x0000000c0468723c */ /* 0x044ff00000041868 */
[C---:B------:R-:W-:Y:S01]  /*6050*/  HMMA.16816.F32.BF16 R100, R4.reuse, R14, R100 ;  /* 0x0000000e0464723c */ /* 0x040fe20000041864 */
[----:B------:R-:W2:Y:S07]  /*6060*/  LDSM.16.MT88.4 R12, [R244+0x7100] ;  /* 0x00710000f40c783b */ /* 0x000eae0000004200 */
[C---:B----4-:R-:W-:Y:S08]  /*6070*/  HMMA.16816.F32.BF16 R120, R4.reuse, R20, R120 ;  /* 0x000000140478723c */ /* 0x050ff00000041878 */
[C---:B------:R-:W-:Y:S01]  /*6080*/  HMMA.16816.F32.BF16 R116, R4.reuse, R22, R116 ;  /* 0x000000160474723c */ /* 0x040fe20000041874 */
[----:B------:R-:W4:Y:S07]  /*6090*/  LDSM.16.MT88.4 R20, [R248+0x3900] ;  /* 0x00390000f814783b */ /* 0x000f2e0000004200 */
[C---:B------:R-:W-:Y:S01]  /*60a0*/  HMMA.16816.F32.BF16 R88, R4.reuse, R28, R88 ;  /* 0x0000001c0458723c */ /* 0x040fe20000041858 */
[----:B------:R-:W-:Y:S06]  /*60b0*/  MUFU.EX2 R28, R62 ;  /* 0x0000003e001c7308 */ /* 0x000fec0000000800 */
[----:B------:R-:W-:Y:S01]  /*60c0*/  FFMA.FTZ R29, R60, c[0x0][0x2d0], -R59 ;  /* 0x0000b4003c1d7a23 */ /* 0x000fe2000001083b */
[C---:B------:R-:W-:Y:S05]  /*60d0*/  HMMA.16816.F32.BF16 R112, R4.reuse, R16, R112 ;  /* 0x000000100470723c */ /* 0x040fea0000041870 */
[----:B------:R-:W2:Y:S03]  /*60e0*/  MUFU.EX2 R29, R29 ;  /* 0x0000001d001d7308 */ /* 0x000ea60000000800 */
[C---:B------:R-:W-:Y:S01]  /*60f0*/  HMMA.16816.F32.BF16 R108, R4.reuse, R18, R108 ;  /* 0x00000012046c723c */ /* 0x040fe2000004186c */
[----:B------:R-:W-:Y:S07]  /*6100*/  LDSM.16.MT88.4 R16, [R245+0x3900] ;  /* 0x00390000f510783b */ /* 0x000fee0000004200 */
[C---:B-1----:R-:W-:Y:S08]  /*6110*/  HMMA.16816.F32.BF16 R96, R4.reuse, R8, R96 ;  /* 0x000000080460723c */ /* 0x042ff00000041860 */
[C---:B------:R-:W-:Y:S01]  /*6120*/  HMMA.16816.F32.BF16 R92, R4.reuse, R10, R92 ;  /* 0x0000000a045c723c */ /* 0x040fe2000004185c */
[----:B------:R-:W1:Y:S07]  /*6130*/  LDSM.16.MT88.4 R8, [R246+0x3900] ;  /* 0x00390000f608783b */ /* 0x000e6e0000004200 */
[C---:B------:R-:W-:Y:S08]  /*6140*/  HMMA.16816.F32.BF16 R84, R4.reuse, R30, R84 ;  /* 0x0000001e0454723c */ /* 0x040ff00000041854 */
[C---:B-----5:R-:W-:Y:S08]  /*6150*/  HMMA.16816.F32.BF16 R80, R4.reuse, R24, R80 ;  /* 0x000000180450723c */ /* 0x060ff00000041850 */
[C---:B------:R-:W-:Y:S08]  /*6160*/  HMMA.16816.F32.BF16 R76, R4.reuse, R26, R76 ;  /* 0x0000001a044c723c */ /* 0x040ff0000004184c */
[C---:B--2---:R-:W-:Y:S08]  /*6170*/  HMMA.16816.F32.BF16 R72, R4.reuse, R12, R72 ;  /* 0x0000000c0448723c */ /* 0x044ff00000041848 */
[----:B------:R-:W-:Y:S01]  /*6180*/  HMMA.16816.F32.BF16 R68, R4, R14, R68 ;  /* 0x0000000e0444723c */ /* 0x000fe20000041844 */
[----:B------:R-:W2:Y:S06]  /*6190*/  LDSM.16.MT88.4 R12, [R244+0x3900] ;  /* 0x00390000f40c783b */ /* 0x000eac0000004200 */
[----:B------:R-:W-:-:S02]  /*61a0*/  F2FP.BF16.PACK_AB R4, R35, R34 ;  /* 0x000000222304723e */ /* 0x000fc400000010ff */
[----:B---3--:R-:W-:Y:S01]  /*61b0*/  F2FP.BF16.PACK_AB R5, R64, R61 ;  /* 0x0000003d4005723e */ /* 0x008fe200000010ff */
[----:B------:R-:W-:Y:S01]  /*61c0*/  FADD.FTZ R61, R61, R32 ;  /* 0x000000203d3d7221 */ /* 0x000fe20000010000 */
[----:B------:R-:W-:Y:S02]  /*61d0*/  F2FP.BF16.PACK_AB R6, R134, R63 ;  /* 0x0000003f8606723e */ /* 0x000fe400000010ff */
[----:B------:R-:W-:Y:S01]  /*61e0*/  F2FP.BF16.PACK_AB R7, R29, R28 ;  /* 0x0000001c1d07723e */ /* 0x000fe200000010ff */
[----:B------:R-:W-:-:S04]  /*61f0*/  FADD.FTZ R61, R64, R61 ;  /* 0x0000003d403d7221 */ /* 0x000fc80000010000 */
[----:B------:R-:W-:Y:S02]  /*6200*/  FADD.FTZ R28, R28, R61 ;  /* 0x0000003d1c1c7221 */ /* 0x000fe40000010000 */
[C---:B----4-:R-:W-:Y:S07]  /*6210*/  HMMA.16816.F32.BF16 R128, R4.reuse, R20, R128 ;  /* 0x000000140480723c */ /* 0x050fee0000041880 */
        /* <DEDUP_REMOVED lines=25> */
[----:B-1----:R-:W-:Y:S03]  /*63b0*/  HMMA.16816.F32.BF16 R96, R4, R8, R96 ;  /* 0x000000080460723c */ /* 0x002fe60000041860 */
[----:B------:R-:W-:-:S04]  /*63c0*/  FADD.FTZ R2, R155, R2 ;  /* 0x000000029b027221 */ /* 0x000fc80000010000 */
[----:B------:R-:W-:Y:S01]  /*63d0*/  FADD.FTZ R167, R167, R2 ;  /* 0x00000002a7a77221 */ /* 0x000fe20000010000 */
[----:B------:R-:W-:Y:S01]  /*63e0*/  HMMA.16816.F32.BF16 R92, R4, R10, R92 ;  /* 0x0000000a045c723c */ /* 0x000fe2000004185c */
[----:B------:R-:W1:Y:S01]  /*63f0*/  LDSM.16.MT88.4 R8, [R244+0x7900] ;  /* 0x00790000f408783b */ /* 0x000e620000004200 */
[----:B------:R-:W-:Y:S02]  /*6400*/  FADD.FTZ R2, R29, R28 ;  /* 0x0000001c1d027221 */ /* 0x000fe40000010000 */
[----:B------:R-:W-:-:S03]  /*6410*/  FADD.FTZ R167, R176, R167 ;  /* 0x000000a7b0a77221 */ /* 0x000fc60000010000 */
[----:B------:R4:W-:Y:S01]  /*6420*/  STL [R1+0x24], R2 ;  /* 0x0000240201007387 */ /* 0x0009e20000100800 */
[----:B------:R-:W-:Y:S01]  /*6430*/  FADD.FTZ R178, R178, R167 ;  /* 0x000000a7b2b27221 */ /* 0x000fe20000010000 */
[----:B---3--:R-:W-:Y:S03]  /*6440*/  HMMA.16816.F32.BF16 R88, R4, R16, R88 ;  /* 0x000000100458723c */ /* 0x008fe60000041858 */
[----:B------:R-:W-:-:S04]  /*6450*/  FADD.FTZ R178, R161, R178 ;  /* 0x000000b2a1b27221 */ /* 0x000fc80000010000 */
[----:B------:R-:W-:Y:S01]  /*6460*/  FADD.FTZ R151, R151, R178 ;  /* 0x000000b297977221 */ /* 0x000fe20000010000 */
[----:B------:R-:W-:Y:S03]  /*6470*/  HMMA.16816.F32.BF16 R84, R4, R18, R84 ;  /* 0x000000120454723c */ /* 0x000fe60000041854 */
[----:B------:R-:W-:-:S04]  /*6480*/  FADD.FTZ R151, R166, R151 ;  /* 0x00000097a6977221 */ /* 0x000fc80000010000 */
[----:B------:R-:W-:Y:S01]  /*6490*/  FADD.FTZ R174, R174, R151 ;  /* 0x00000097aeae7221 */ /* 0x000fe20000010000 */
[----:B--2---:R-:W-:Y:S03]  /*64a0*/  HMMA.16816.F32.BF16 R80, R4, R12, R80 ;  /* 0x0000000c0450723c */ /* 0x004fe60000041850 */
[----:B------:R-:W-:-:S04]  /*64b0*/  FADD.FTZ R145, R145, R174 ;  /* 0x000000ae91917221 */ /* 0x000fc80000010000 */
[----:B------:R-:W-:Y:S01]  /*64c0*/  FADD.FTZ R34, R34, R145 ;  /* 0x0000009122227221 */ /* 0x000fe20000010000 */
[----:B------:R-:W-:Y:S03]  /*64d0*/  HMMA.16816.F32.BF16 R76, R4, R14, R76 ;  /* 0x0000000e044c723c */ /* 0x000fe6000004184c */
[----:B------:R-:W-:-:S04]  /*64e0*/  FADD.FTZ R34, R35, R34 ;  /* 0x0000002223227221 */ /* 0x000fc80000010000 */
[----:B------:R-:W-:Y:S01]  /*64f0*/  FADD.FTZ R63, R63, R34 ;  /* 0x000000223f3f7221 */ /* 0x000fe20000010000 */
[----:B-1----:R-:W-:Y:S03]  /*6500*/  HMMA.16816.F32.BF16 R72, R4, R8, R72 ;  /* 0x000000080448723c */ /* 0x002fe60000041848 */
[----:B------:R-:W-:-:S05]  /*6510*/  FADD.FTZ R3, R134, R63 ;  /* 0x0000003f86037221 */ /* 0x000fca0000010000 */
[----:B------:R4:W-:Y:S01]  /*6520*/  STL [R1+0x20], R3 ;  /* 0x0000200301007387 */ /* 0x0009e20000100800 */
[----:B------:R-:W-:Y:S01]  /*6530*/  HMMA.16816.F32.BF16 R68, R4, R10, R68 ;  /* 0x0000000a0444723c */ /* 0x000fe20000041844 */
[----:B------:R-:W-:Y:S07]  /*6540*/  @!P0 BRA `(.L_x_557) ;  /* 0x00004ab000008947 */ /* 0x000fee0003800000 */
[----:B------:R-:W-:Y:S01]  /*6550*/  PLOP3.LUT P1, PT, PT, PT, UP1, 0x80, 0x0 ;  /* 0x000000000000781c */ /* 0x000fe20003f2f018 */
[----:B----4-:R-:W-:Y:S01]  /*6560*/  IMAD.MOV.U32 R3, RZ, RZ, R0 ;  /* 0x000000ffff037224 */ /* 0x010fe200078e0000 */
[----:B------:R-:W-:Y:S01]  /*6570*/  PLOP3.LUT P0, PT, PT, PT, UP1, 0x80, 0x0 ;  /* 0x000000000000781c */ /* 0x000fe20003f0f018 */
[C---:B------:R-:W-:Y:S01]  /*6580*/  IMAD.SHL.U32 R6, R177.reuse, 0x2, RZ ;  /* 0x00000002b1067824 */ /* 0x040fe200078e00ff */
[----:B------:R-:W-:Y:S01]  /*6590*/  SHF.L.U64.HI R4, R177, 0x1, R36 ;  /* 0x00000001b1047819 */ /* 0x000fe20000010224 */
[----:B------:R-:W-:Y:S01]  /*65a0*/  IMAD.MOV.U32 R2, RZ, RZ, R132 ;  /* 0x000000ffff027224 */ /* 0x000fe200078e0084 */
[----:B------:R-:W-:Y:S01]  /*65b0*/  SHF.L.U64.HI R5, R173, 0x1, R175 ;  /* 0x00000001ad057819 */ /* 0x000fe200000102af */
[----:B------:R-:W-:Y:S02]  /*65c0*/  UMOV UR4, 0xffffff80 ;  /* 0xffffff8000047882 */ /* 0x000fe40000000000 */
[----:B------:R1:W-:Y:S04]  /*65d0*/  STL [R1+0x50], R4 ;  /* 0x0000500401007387 */ /* 0x0003e80000100800 */
[----:B------:R-:W-:Y:S01]  /*65e0*/  @P1 IMAD.HI.U32 R0, R179, c[0x0][0x2c8], RZ ;  /* 0x0000b200b3001a27 */ /* 0x000fe200078e00ff */
[----:B------:R2:W-:Y:S04]  /*65f0*/  STL [R1+0x4c], R6 ;  /* 0x00004c0601007387 */ /* 0x0005e80000100800 */
[----:B------:R-:W-:Y:S01]  /*6600*/  @P0 SHF.R.U32.HI R0, RZ, c[0x0][0x2cc], R0 ;  /* 0x0000b300ff000a19 */ /* 0x000fe20000011600 */
[----:B------:R2:W-:Y:S01]  /*6610*/  STL [R1+0x48], R5 ;  /* 0x0000480501007387 */ /* 0x0005e20000100800 */
[----:B-1----:R-:W-:-:S05]  /*6620*/  IMAD.SHL.U32 R4, R173, 0x2, RZ ;  /* 0x00000002ad047824 */ /* 0x002fca00078e00ff */
[----:B------:R2:W-:Y:S04]  /*6630*/  STL [R1+0x44], R4 ;  /* 0x0000440401007387 */ /* 0x0005e80000100800 */
[----:B------:R2:W-:Y:S02]  /*6640*/  @P0 STL [R1+0x40], R0 ;  /* 0x0000400001000387 */ /* 0x0005e40000100800 */
.L_x_560:
[----:B------:R-:W-:Y:S04]  /*6650*/  DEPBAR.LE SB0, 0x0 ;  /* 0x000080000000791a */ /* 0x000fe80000000000 */
[----:B------:R-:W-:Y:S01]  /*6660*/  BAR.SYNC.DEFER_BLOCKING 0x0 ;  /* 0x0000000000007b1d */ /* 0x000fe20000010000 */
[----:B------:R-:W-:Y:S05]  /*6670*/  ISETP.LE.AND P0, PT, RZ, UR10, PT ;  /* 0x0000000aff007c0c */ /* 0x000fea000bf03270 */
[----:B------:R1:W3:Y:S04]  /*6680*/  LDSM.16.M88.4 R132, [R250+0x8100] ;  /* 0x00810000fa84783b */ /* 0x0002e80000000200 */
[----:B------:R1:W4:Y:S04]  /*6690*/  LDSM.16.M88.4 R140, [R250+0x8900] ;  /* 0x00890000fa8c783b */ /* 0x0003280000000200 */
[----:B------:R1:W2:Y:S04]  /*66a0*/  LDSM.16.M88.4 R144, [R250+0x9100] ;  /* 0x00910000fa90783b */ /* 0x0002a80000000200 */
[----:B------:R1:W1:Y:S04]  /*66b0*/  LDSM.16.M88.4 R148, [R250+0x9900] ;  /* 0x00990000fa94783b */ /* 0x0002680000000200 */
        /* <DEDUP_REMOVED lines=9> */
[----:B------:R1:W1:Y:S04]  /*6750*/  LDSM.16.M88.4 R192, [R239] ;  /* 0x00000000efc0783b */ /* 0x0002680000000200 */
[----:B------:R1:W1:Y:S04]  /*6760*/  LDSM.16.M88.4 R196, [R238] ;  /* 0x00000000eec4783b */ /* 0x0002680000000200 */
[----:B------:R1:W1:Y:S01]  /*6770*/  LDSM.16.M88.4 R200, [R237] ;  /* 0x00000000edc8783b */ /* 0x0002620000000200 */
[----:B------:R-:W-:-:S05]  /*6780*/  @!P0 BRA `(.L_x_558) ;  /* 0x000003b000008947 */ /* 0x000fca0003800000 */
[----:B--234-:R-:W2:Y:S01]  /*6790*/  LDL R20, [R1+0x4c] ;  /* 0x00004c0001147983 */ /* 0x01cea20000100800 */
[----:B------:R-:W-:Y:S01]  /*67a0*/  SEL R28, RZ, 0x10, P4 ;  /* 0x00000010ff1c7807 */ /* 0x000fe20002000000 */
[----:B------:R-:W-:Y:S01]  /*67b0*/  IMAD.WIDE.U32 R6, R252, c[0x0][0x208], RZ ;  /* 0x00008200fc067a25 */ /* 0x000fe200078e00ff */
[----:B------:R-:W-:Y:S01]  /*67c0*/  SHF.R.S32.HI R5, RZ, 0x1f, R252 ;  /* 0x0000001fff057819 */ /* 0x000fe200000114fc */
[----:B------:R-:W3:Y:S01]  /*67d0*/  LDL R21, [R1+0x44] ;  /* 0x0000440001157983 */ /* 0x000ee20000100800 */
[----:B------:R-:W-:Y:S03]  /*67e0*/  SHF.R.S32.HI R4, RZ, 0x1f, R251 ;  /* 0x0000001fff047819 */ /* 0x000fe600000114fb */
[----:B------:R-:W4:Y:S01]  /*67f0*/  LDL R29, [R1+0x50] ;  /* 0x00005000011d7983 */ /* 0x000f220000100800 */
[----:B------:R-:W-:Y:S02]  /*6800*/  IMAD R5, R5, c[0x0][0x208], RZ ;  /* 0x0000820005057a24 */ /* 0x000fe400078e02ff */
[----:B------:R-:W-:Y:S01]  /*6810*/  IMAD R4, R4, c[0x0][0x218], RZ ;  /* 0x0000860004047a24 */ /* 0x000fe200078e02ff */
[----:B------:R-:W5:Y:S01]  /*6820*/  LDL R25, [R1+0x48] ;  /* 0x0000480001197983 */ /* 0x000f620000100800 */
[----:B------:R-:W-:Y:S02]  /*6830*/  IMAD R5, R252, c[0x0][0x20c], R5 ;  /* 0x00008300fc057a24 */ /* 0x000fe400078e0205 */
[----:B------:R-:W-:Y:S01]  /*6840*/  IMAD R4, R251, c[0x0][0x21c], R4 ;  /* 0x00008700fb047a24 */ /* 0x000fe200078e0204 */
[----:B------:R-:W5:Y:S01]  /*6850*/  LDL R22, [R1+0x1c] ;  /* 0x00001c0001167983 */ /* 0x000f620000100800 */
[----:B------:R-:W-:Y:S03]  /*6860*/  IMAD.IADD R7, R7, 0x1, R5 ;  /* 0x0000000107077824 */ /* 0x000fe600078e0205 */
[----:B------:R-:W5:Y:S01]  /*6870*/  LDL R30, [R1+0x18] ;  /* 0x00001800011e7983 */ /* 0x000f620000100800 */
[----:B------:R-:W-:Y:S03]  /*6880*/  IMAD.WIDE.U32 R6, R251, c[0x0][0x218], R6 ;  /* 0x00008600fb067a25 */ /* 0x000fe600078e0006 */
[----:B------:R-:W5:Y:S02]  /*6890*/  LDL R27, [R1+0x14] ;  /* 0x00001400011b7983 */ /* 0x000f640000100800 */
[----:B------:R-:W-:Y:S02]  /*68a0*/  IADD3 R0, P0, R6, UR24, RZ ;  /* 0x0000001806007c10 */ /* 0x000fe4000ff1e0ff */
[----:B------:R-:W5:Y:S02]  /*68b0*/  LDL R26, [R1+0x10] ;  /* 0x00001000011a7983 */ /* 0x000f640000100800 */
[----:B------:R-:W-:Y:S02]  /*68c0*/  IADD3.X R7, R7, UR16, R4, P0, !PT ;  /* 0x0000001007077c10 */ /* 0x000fe400087fe404 */
[----:B------:R-:W5:Y:S01]  /*68d0*/  LDL R24, [R1+0xc] ;  /* 0x00000c0001187983 */ /* 0x000f620000100800 */
[C---:B------:R-:W-:Y:S03]  /*68e0*/  LEA R19, P0, R0.reuse, c[0x0][0x1f8], 0x1 ;  /* 0x00007e0000137a11 */ /* 0x040fe600078008ff */
[----:B------:R-:W5:Y:S01]  /*68f0*/  LDL R23, [R1+0x8] ;  /* 0x0000080001177983 */ /* 0x000f620000100800 */
[----:B------:R-:W-:Y:S02]  /*6900*/  LEA.HI.X R18, R0, c[0x0][0x1fc], R7, 0x1, P0 ;  /* 0x00007f0000127a11 */ /* 0x000fe400000f0c07 */
[----:B------:R-:W-:Y:S01]  /*6910*/  IADD3 R0, -R28, 0x10, RZ ;  /* 0x000000101c007810 */ /* 0x000fe20007ffe1ff */
[----:B------:R-:W2:Y:S03]  /*6920*/  SHFL.IDX PT, R14, R19, RZ, 0x181f ;  /* 0x00181fff130e7589 */ /* 0x000ea600000e0000 */
[----:B------:R-:W-:Y:S01]  /*6930*/  LOP3.LUT R0, R0, 0xf, RZ, 0xc0, !PT ;  /* 0x0000000f00007812 */ /* 0x000fe200078ec0ff */
[----:B------:R-:W-:Y:S04]  /*6940*/  SHFL.IDX PT, R10, R18, RZ, 0x181f ;  /* 0x00181fff120a7589 */ /* 0x000fe800000e0000 */
[----:B------:R-:W1:Y:S04]  /*6950*/  SHFL.IDX PT, R8, R19, 0x1, 0x181f ;  /* 0x00381f0013087f89 */ /* 0x000e6800000e0000 */
[----:B------:R-:W1:Y:S04]  /*6960*/  SHFL.IDX PT, R9, R18, 0x1, 0x181f ;  /* 0x00381f0012097f89 */ /* 0x000e6800000e0000 */
[----:B------:R-:W1:Y:S04]  /*6970*/  SHFL.IDX PT, R6, R19, 0x2, 0x181f ;  /* 0x00581f0013067f89 */ /* 0x000e6800000e0000 */
[----:B------:R-:W1:Y:S04]  /*6980*/  SHFL.IDX PT, R7, R18, 0x2, 0x181f ;  /* 0x00581f0012077f89 */ /* 0x000e6800000e0000 */
[----:B------:R-:W1:Y:S04]  /*6990*/  SHFL.IDX PT, R5, R19, 0x3, 0x181f ;  /* 0x00781f0013057f89 */ /* 0x000e6800000e0000 */
[----:B------:R1:W1:Y:S01]  /*69a0*/  SHFL.IDX PT, R4, R18, 0x3, 0x181f ;  /* 0x00781f0012047f89 */ /* 0x00026200000e0000 */
[-C--:B--2---:R-:W-:Y:S02]  /*69b0*/  IADD3 R16, P1, R14, R20.reuse, RZ ;  /* 0x000000140e107210 */ /* 0x084fe40007f3e0ff */
[-C--:B-1----:R-:W-:Y:S02]  /*69c0*/  IADD3 R12, P6, R8, R20.reuse, RZ ;  /* 0x00000014080c7210 */ /* 0x082fe40007fde0ff */
[-C--:B---3--:R-:W-:Y:S01]  /*69d0*/  IADD3 R14, P0, R14, R21.reuse, RZ ;  /* 0x000000150e0e7210 */ /* 0x088fe20007f1e0ff */
[--C-:B----4-:R-:W-:Y:S01]  /*69e0*/  IMAD.X R17, R10, 0x1, R29.reuse, P1 ;  /* 0x000000010a117824 */ /* 0x110fe200008e061d */
[-C--:B------:R-:W-:Y:S01]  /*69f0*/  IADD3 R8, P1, R8, R21.reuse, RZ ;  /* 0x0000001508087210 */ /* 0x080fe20007f3e0ff */
[C---:B------:R-:W-:Y:S02]  /*6a00*/  IMAD.X R13, R9.reuse, 0x1, R29, P6 ;  /* 0x00000001090d7824 */ /* 0x040fe400030e061d */
[--C-:B-----5:R-:W-:Y:S01]  /*6a10*/  IMAD.X R15, R10, 0x1, R25.reuse, P0 ;  /* 0x000000010a0f7824 */ /* 0x120fe200000e0619 */
[CC--:B------:R-:W-:Y:S01]  /*6a20*/  IADD3 R10, P0, R6.reuse, R20.reuse, RZ ;  /* 0x00000014060a7210 */ /* 0x0c0fe20007f1e0ff */
[----:B------:R-:W-:Y:S01]  /*6a30*/  IMAD.X R9, R9, 0x1, R25, P1 ;  /* 0x0000000109097824 */ /* 0x000fe200008e0619 */
[----:B------:R-:W-:Y:S01]  /*6a40*/  IADD3 R6, P6, R6, R21, RZ ;  /* 0x0000001506067210 */ /* 0x000fe20007fde0ff */
[----:B------:R1:W-:Y:S02]  /*6a50*/  LDGSTS.E.BYPASS.LTC128B.128 [R22], [R16.64], !P5 ;  /* 0x0000000010167fae */ /* 0x0003e4000e901d4e */
[C---:B------:R-:W-:Y:S01]  /*6a60*/  IMAD.X R11, R7.reuse, 0x1, R29, P0 ;  /* 0x00000001070b7824 */ /* 0x040fe200000e061d */
[----:B------:R-:W-:Y:S01]  /*6a70*/  IADD3 R18, P1, P0, R0, R5, R21 ;  /* 0x0000000500127210 */ /* 0x000fe2000783e015 */
[----:B------:R1:W-:Y:S01]  /*6a80*/  LDGSTS.E.BYPASS.LTC128B.128 [R30], [R14.64], !P4 ;  /* 0x000000000e1e7fae */ /* 0x0003e2000e101d4e */
[--C-:B------:R-:W-:Y:S01]  /*6a90*/  IMAD.X R7, R7, 0x1, R25.reuse, P6 ;  /* 0x0000000107077824 */ /* 0x100fe200030e0619 */
[----:B------:R-:W-:Y:S02]  /*6aa0*/  IADD3 R20, P6, R5, R20, RZ ;  /* 0x0000001405147210 */ /* 0x000fe40007fde0ff */
[----:B------:R1:W-:Y:S01]  /*6ab0*/  LDGSTS.E.BYPASS.LTC128B.128 [R27], [R12.64], !P5 ;  /* 0x000000000c1b7fae */ /* 0x0003e2000e901d4e */
[----:B------:R-:W-:Y:S02]  /*6ac0*/  IADD3.X R19, RZ, R4, R25, P1, P0 ;  /* 0x00000004ff137210 */ /* 0x000fe40000fe0419 */
[----:B------:R-:W-:Y:S01]  /*6ad0*/  IMAD.X R21, R4, 0x1, R29, P6 ;  /* 0x0000000104157824 */ /* 0x000fe200030e061d */
[----:B------:R1:W-:Y:S01]  /*6ae0*/  LDGSTS.E.BYPASS.LTC128B.128 [R26], [R8.64], !P4 ;  /* 0x00000000081a7fae */ /* 0x0003e2000e101d4e */
[----:B------:R-:W-:Y:S03]  /*6af0*/  ISETP.NE.U32.AND P6, PT, R28, RZ, PT ;  /* 0x000000ff1c00720c */ /* 0x000fe60003fc5070 */
[----:B------:R1:W-:Y:S04]  /*6b00*/  LDGSTS.E.BYPASS.LTC128B.128 [R24], [R10.64], !P5 ;  /* 0x000000000a187fae */ /* 0x0003e8000e901d4e */
[----:B------:R1:W-:Y:S04]  /*6b10*/  LDGSTS.E.BYPASS.LTC128B.128 [R23], [R6.64], !P4 ;  /* 0x0000000006177fae */ /* 0x0003e8000e101d4e */
[----:B------:R1:W-:Y:S04]  /*6b20*/  LDGSTS.E.BYPASS.LTC128B.128 [R22+0x3000], [R20.64], !P5 ;  /* 0x0300000014167fae */ /* 0x0003e8000e901d4e */
[----:B------:R1:W-:Y:S02]  /*6b30*/  LDGSTS.E.BYPASS.LTC128B.128.ZFILL [R22+0x7000], [R18.64], P6 ;  /* 0x0700000012167fae */ /* 0x0003e4000b141d4e */
.L_x_558:
[C---:B-1234-:R-:W-:Y:S01]  /*6b40*/  HMMA.16816.F32.BF16 R4, R136.reuse, R132, RZ ;  /* 0x000000848804723c */ /* 0x05efe200000418ff */
[----:B------:R-:W0:Y:S01]  /*6b50*/  LDGDEPBAR ;  /* 0x00000000000079af */ /* 0x000e220000000000 */
[----:B------:R-:W-:Y:S06]  /*6b60*/  UISETP.GE.AND UP0, UPT, UR10, 0x1, UPT ;  /* 0x000000010a00788c */ /* 0x000fec000bf06270 */
[C---:B------:R-:W-:Y:S01]  /*6b70*/  HMMA.16816.F32.BF16 R8, R136.reuse, R134, RZ ;  /* 0x000000868808723c */ /* 0x040fe200000418ff */
[----:B------:R-:W1:Y:S01]  /*6b80*/  LDSM.16.M88.4 R132, [R247+0x8100] ;  /* 0x00810000f784783b */ /* 0x000e620000000200 */
[----:B------:R-:W-:Y:S06]  /*6b90*/  PLOP3.LUT P0, PT, PT, PT, UP0, 0x80, 0x0 ;  /* 0x000000000000781c */ /* 0x000fec0003f0f008 */
[C---:B------:R-:W-:Y:S08]  /*6ba0*/  HMMA.16816.F32.BF16 R12, R136.reuse, R140, RZ ;  /* 0x0000008c880c723c */ /* 0x040ff000000418ff */
[C---:B------:R-:W-:Y:S01]  /*6bb0*/  HMMA.16816.F32.BF16 R16, R136.reuse, R142, RZ ;  /* 0x0000008e8810723c */ /* 0x040fe200000418ff */
[----:B------:R-:W2:Y:S07]  /*6bc0*/  LDSM.16.M88.4 R140, [R247+0x8900] ;  /* 0x00890000f78c783b */ /* 0x000eae0000000200 */
[C---:B------:R-:W-:Y:S08]  /*6bd0*/  HMMA.16816.F32.BF16 R20, R136.reuse, R144, RZ ;  /* 0x000000908814723c */ /* 0x040ff000000418ff */
[C---:B------:R-:W-:Y:S01]  /*6be0*/  HMMA.16816.F32.BF16 R24, R136.reuse, R146, RZ ;  /* 0x000000928818723c */ /* 0x040fe200000418ff */
[----:B------:R-:W3:Y:S07]  /*6bf0*/  LDSM.16.M88.4 R144, [R247+0x9100] ;  /* 0x00910000f790783b */ /* 0x000eee0000000200 */
[C---:B------:R-:W-:Y:S08]  /*6c00*/  HMMA.16816.F32.BF16 R28, R136.reuse, R148, RZ ;  /* 0x00000094881c723c */ /* 0x040ff000000418ff */
[C---:B------:R-:W-:Y:S01]  /*6c10*/  HMMA.16816.F32.BF16 R32, R136.reuse, R150, RZ ;  /* 0x000000968820723c */ /* 0x040fe200000418ff */
[----:B------:R-:W4:Y:S07]  /*6c20*/  LDSM.16.M88.4 R148, [R247+0x9900] ;  /* 0x00990000f794783b */ /* 0x000f2e0000000200 */
[C---:B------:R-:W-:Y:S08]  /*6c30*/  HMMA.16816.F32.BF16 R36, R136.reuse, R152, RZ ;  /* 0x000000988824723c */ /* 0x040ff000000418ff */
[C---:B------:R-:W-:Y:S01]  /*6c40*/  HMMA.16816.F32.BF16 R40, R136.reuse, R154, RZ ;  /* 0x0000009a8828723c */ /* 0x040fe200000418ff */
[----:B------:R-:W5:Y:S07]  /*6c50*/  LDSM.16.M88.4 R152, [R247+0xa100] ;  /* 0x00a10000f798783b */ /* 0x000f6e0000000200 */
[C---:B------:R-:W-:Y:S08]  /*6c60*/  HMMA.16816.F32.BF16 R44, R136.reuse, R156, RZ ;  /* 0x0000009c882c723c */ /* 0x040ff000000418ff */
[C---:B------:R-:W-:Y:S01]  /*6c70*/  HMMA.16816.F32.BF16 R48, R136.reuse, R158, RZ ;  /* 0x0000009e8830723c */ /* 0x040fe200000418ff */
[----:B------:R-:W1:Y:S07]  /*6c80*/  LDSM.16.M88.4 R156, [R247+0xa900] ;  /* 0x00a90000f79c783b */ /* 0x000e6e0000000200 */
[C---:B------:R-:W-:Y:S08]  /*6c90*/  HMMA.16816.F32.BF16 R52, R136.reuse, R160, RZ ;  /* 0x000000a08834723c */ /* 0x040ff000000418ff */
[C---:B------:R-:W-:Y:S01]  /*6ca0*/  HMMA.16816.F32.BF16 R56, R136.reuse, R162, RZ ;  /* 0x000000a28838723c */ /* 0x040fe200000418ff */
[----:B------:R-:W1:Y:S07]  /*6cb0*/  LDSM.16.M88.4 R160, [R247+0xb100] ;  /* 0x00b10000f7a0783b */ /* 0x000e6e0000000200 */
        /* <DEDUP_REMOVED lines=22> */
[C---:B------:R-:W-:Y:S01]  /*6e20*/  HMMA.16816.F32.BF16 R8, R204.reuse, R134, R8 ;  /* 0x00000086cc08723c */ /* 0x040fe20000041808 */
[----:B------:R-:W1:Y:S07]  /*6e30*/  LDSM.16.M88.4 R132, [R236] ;  /* 0x00000000ec84783b */ /* 0x000e6e0000000200 */
        /* <DEDUP_REMOVED lines=41> */
[----:B------:R-:W1:Y:S07]  /*70d0*/  LDSM.16.M88.4 R160, [R235] ;  /* 0x00000000eba0783b */ /* 0x000e6e0000000200 */
[C---:B------:R-:W-:Y:S08]  /*70e0*/  HMMA.16816.F32.BF16 R60, R208.reuse, R164, R60 ;  /* 0x000000a4d03c723c */ /* 0x040ff0000004183c */
[----:B------:R-:W-:Y:S01]  /*70f0*/  HMMA.16816.F32.BF16 R64, R208, R166, R64 ;  /* 0x000000a6d040723c */ /* 0x000fe20000041840 */
[----:B------:R-:W2:Y:S07]  /*7100*/  LDSM.16.M88.4 R164, [R234] ;  /* 0x00000000eaa4783b */ /* 0x000eae0000000200 */
        /* <DEDUP_REMOVED lines=8> */
[----:B------:R-:W1:Y:S07]  /*7190*/  LDSM.16.M88.4 R132, [R231] ;  /* 0x00000000e784783b */ /* 0x000e6e0000000200 */
[C---:B--2---:R-:W-:Y:S08]  /*71a0*/  HMMA.16816.F32.BF16 R28, R212.reuse, R140, R28 ;  /* 0x0000008cd41c723c */ /* 0x044ff0000004181c */
[C---:B------:R-:W-:Y:S01]  /*71b0*/  HMMA.16816.F32.BF16 R32, R212.reuse, R142, R32 ;  /* 0x0000008ed420723c */ /* 0x040fe20000041820 */
[----:B------:R-:W2:Y:S07]  /*71c0*/  LDSM.16.M88.4 R140, [R230] ;  /* 0x00000000e68c783b */ /* 0x000eae0000000200 */
[C---:B---3--:R-:W-:Y:S08]  /*71d0*/  HMMA.16816.F32.BF16 R36, R212.reuse, R144, R36 ;  /* 0x00000090d424723c */ /* 0x048ff00000041824 */
[C---:B------:R-:W-:Y:S01]  /*71e0*/  HMMA.16816.F32.BF16 R40, R212.reuse, R146, R40 ;  /* 0x00000092d428723c */ /* 0x040fe20000041828 */
[----:B------:R-:W3:Y:S07]  /*71f0*/  LDSM.16.M88.4 R144, [R229] ;  /* 0x00000000e590783b */ /* 0x000eee0000000200 */
[C---:B----4-:R-:W-:Y:S08]  /*7200*/  HMMA.16816.F32.BF16 R44, R212.reuse, R148, R44 ;  /* 0x00000094d42c723c */ /* 0x050ff0000004182c */
[C---:B------:R-:W-:Y:S01]  /*7210*/  HMMA.16816.F32.BF16 R48, R212.reuse, R150, R48 ;  /* 0x00000096d430723c */ /* 0x040fe20000041830 */
[----:B------:R-:W4:Y:S07]  /*7220*/  LDSM.16.M88.4 R148, [R228] ;  /* 0x00000000e494783b */ /* 0x000f2e0000000200 */
[C---:B-----5:R-:W-:Y:S08]  /*7230*/  HMMA.16816.F32.BF16 R52, R212.reuse, R152, R52 ;  /* 0x00000098d434723c */ /* 0x060ff00000041834 */
[C---:B------:R-:W-:Y:S01]  /*7240*/  HMMA.16816.F32.BF16 R56, R212.reuse, R154, R56 ;  /* 0x0000009ad438723c */ /* 0x040fe20000041838 */
[----:B------:R-:W-:Y:S07]  /*7250*/  LDSM.16.M88.4 R152, [R247+0xd100] ;  /* 0x00d10000f798783b */ /* 0x000fee0000000200 */
        /* <DEDUP_REMOVED lines=25> */
[----:B------:R-:W-:Y:S08]  /*73f0*/  HMMA.16816.F32.BF16 R64, R216, R150, R64 ;  /* 0x00000096d840723c */ /* 0x000ff00000041840 */
[C---:B-1----:R-:W-:Y:S08]  /*7400*/  HMMA.16816.F32.BF16 R4, R220.reuse, R132, R4 ;  /* 0x00000084dc04723c */ /* 0x042ff00000041804 */
[C---:B------:R-:W-:Y:S01]  /*7410*/  HMMA.16816.F32.BF16 R8, R220.reuse, R134, R8 ;  /* 0x00000086dc08723c */ /* 0x040fe20000041808 */
[----:B------:R-:W1:Y:S07]  /*7420*/  LDSM.16.M88.4 R132, [R236+0x4800] ;  /* 0x00480000ec84783b */ /* 0x000e6e0000000200 */
[C---:B--2---:R-:W-:Y:S08]  /*7430*/  HMMA.16816.F32.BF16 R12, R220.reuse, R140, R12 ;  /* 0x0000008cdc0c723c */ /* 0x044ff0000004180c */
[C---:B------:R-:W-:Y:S01]  /*7440*/  HMMA.16816.F32.BF16 R16, R220.reuse, R142, R16 ;  /* 0x0000008edc10723c */ /* 0x040fe20000041810 */
[----:B------:R-:W2:Y:S07]  /*7450*/  LDSM.16.M88.4 R140, [R236+0x5000] ;  /* 0x00500000ec8c783b */ /* 0x000eae0000000200 */
        /* <DEDUP_REMOVED lines=12> */
[C---:B---3--:R-:W-:Y:S08]  /*7520*/  HMMA.16816.F32.BF16 R4, R224.reuse, R144, R4 ;  /* 0x00000090e004723c */ /* 0x048ff00000041804 */
[C---:B------:R-:W-:Y:S08]  /*7530*/  HMMA.16816.F32.BF16 R8, R224.reuse, R146, R8 ;  /* 0x00000092e008723c */ /* 0x040ff00000041808 */
[C---:B-1----:R-:W-:Y:S08]  /*7540*/  HMMA.16816.F32.BF16 R12, R224.reuse, R132, R12 ;  /* 0x00000084e00c723c */ /* 0x042ff0000004180c */
[C---:B------:R-:W-:Y:S01]  /*7550*/  HMMA.16816.F32.BF16 R16, R224.reuse, R134, R16 ;  /* 0x00000086e010723c */ /* 0x040fe20000041810 */
[----:B------:R-:W1:Y:S03]  /*7560*/  LDSM.16.M88.4 R132, [R236+0x5800] ;  /* 0x00580000ec84783b */ /* 0x000e660000000200 */
[----:B------:R-:W-:Y:S02]  /*7570*/  FMUL.FTZ R175, R7, c[0x0][0x320] ;  /* 0x0000c80007af7a20 */ /* 0x000fe40000410000 */
[----:B------:R-:W-:Y:S02]  /*7580*/  FMUL.FTZ R172, R4, c[0x0][0x320] ;  /* 0x0000c80004ac7a20 */ /* 0x000fe40000410000 */
[C---:B--2---:R-:W-:Y:S02]  /*7590*/  HMMA.16816.F32.BF16 R20, R224.reuse, R140, R20 ;  /* 0x0000008ce014723c */ /* 0x044fe40000041814 */
        /* <DEDUP_REMOVED lines=23> */
[----:B------:R-:W5:Y:S02]  /*7710*/  LDSM.16.M88.4 R132, [R236+0x6800] ;  /* 0x00680000ec84783b */ /* 0x000f640000000200 */
[----:B------:R-:W-:Y:S02]  /*7720*/  FMUL.FTZ R189, R20, c[0x0][0x320] ;  /* 0x0000c80014bd7a20 */ /* 0x000fe40000410000 */
[----:B------:R-:W-:Y:S02]  /*7730*/  FMUL.FTZ R186, R21, c[0x0][0x320] ;  /* 0x0000c80015ba7a20 */ /* 0x000fe40000410000 */
[C---:B---3--:R-:W-:Y:S03]  /*7740*/  HMMA.16816.F32.BF16 R36, R224.reuse, R140, R36 ;  /* 0x0000008ce024723c */ /* 0x048fe60000041824 */
[----:B------:R-:W3:Y:S01]  /*7750*/  MUFU.TANH R176, R176 ;  /* 0x000000b000b07308 */ /* 0x000ee20000002400 */
[----:B------:R-:W-:Y:S02]  /*7760*/  FMUL.FTZ R202, R22, c[0x0][0x320] ;  /* 0x0000c80016ca7a20 */ /* 0x000fe40000410000 */
[----:B------:R-:W-:Y:S02]  /*7770*/  FMUL.FTZ R191, R23, c[0x0][0x320] ;  /* 0x0000c80017bf7a20 */ /* 0x000fe40000410000 */
[C---:B------:R-:W-:Y:S01]  /*7780*/  HMMA.16816.F32.BF16 R40, R224.reuse, R142, R40 ;  /* 0x0000008ee028723c */ /* 0x040fe20000041828 */
[----:B------:R-:W1:Y:S03]  /*7790*/  LDSM.16.M88.4 R140, [R236+0x7000] ;  /* 0x00700000ec8c783b */ /* 0x000e660000000200 */
        /* <DEDUP_REMOVED lines=12> */
[----:B------:R-:W2:Y:S01]  /*7860*/  MUFU.TANH R179, R179 ;  /* 0x000000b300b37308 */ /* 0x000ea20000002400 */
[C---:B-----5:R-:W-:Y:S03]  /*7870*/  HMMA.16816.F32.BF16 R44, R224.reuse, R132, R44 ;  /* 0x00000084e02c723c */ /* 0x060fe6000004182c */
[----:B------:R-:W-:Y:S02]  /*7880*/  FMUL.FTZ R196, R33, c[0x0][0x320] ;  /* 0x0000c80021c47a20 */ /* 0x000fe40000410000 */
[----:B------:R-:W-:Y:S02]  /*7890*/  FMUL.FTZ R203, R35, c[0x0][0x320] ;  /* 0x0000c80023cb7a20 */ /* 0x000fe40000410000 */
[----:B------:R-:W-:Y:S01]  /*78a0*/  FMUL.FTZ R5, R36, c[0x0][0x320] ;  /* 0x0000c80024057a20 */ /* 0x000fe20000410000 */
[C---:B------:R-:W-:Y:S01]  /*78b0*/  HMMA.16816.F32.BF16 R48, R224.reuse, R134, R48 ;  /* 0x00000086e030723c */ /* 0x040fe20000041830 */
[----:B------:R-:W2:Y:S01]  /*78c0*/  MUFU.TANH R181, R181 ;  /* 0x000000b500b57308 */ /* 0x000ea20000002400 */
[----:B------:R-:W5:Y:S01]  /*78d0*/  LDSM.16.M88.4 R132, [R236+0x7800] ;  /* 0x00780000ec84783b */ /* 0x000f620000000200 */
[----:B------:R-:W-:Y:S04]  /*78e0*/  DEPBAR.LE SB0, 0x0 ;  /* 0x000080000000791a */ /* 0x000fe80000000000 */
[----:B------:R-:W-:Y:S01]  /*78f0*/  FMUL.FTZ R198, R37, c[0x0][0x320] ;  /* 0x0000c80025c67a20 */ /* 0x000fe20000410000 */
[C---:B-1----:R-:W-:Y:S03]  /*7900*/  HMMA.16816.F32.BF16 R52, R224.reuse, R140, R52 ;  /* 0x0000008ce034723c */ /* 0x042fe60000041834 */
[----:B------:R-:W1:Y:S01]  /*7910*/  MUFU.TANH R178, R178 ;  /* 0x000000b200b27308 */ /* 0x000e620000002400 */
        /* <DEDUP_REMOVED lines=17> */
[C---:B-----5:R-:W-:Y:S03]  /*7a30*/  HMMA.16816.F32.BF16 R60, R224.reuse, R132, R60 ;  /* 0x00000084e03c723c */ /* 0x060fe6000004183c */
[----:B------:R-:W-:Y:S02]  /*7a40*/  FMUL.FTZ R27, R50, c[0x0][0x320] ;  /* 0x0000c800321b7a20 */ /* 0x000fe40000410000 */
[----:B------:R-:W-:Y:S02]  /*7a50*/  FMUL.FTZ R26, R51, c[0x0][0x320] ;  /* 0x0000c800331a7a20 */ /* 0x000fe40000410000 */
[----:B------:R-:W-:Y:S01]  /*7a60*/  FMUL.FTZ R17, R52, c[0x0][0x320] ;  /* 0x0000c80034117a20 */ /* 0x000fe20000410000 */
[----:B------:R-:W-:Y:S01]  /*7a70*/  HMMA.16816.F32.BF16 R64, R224, R134, R64 ;  /* 0x00000086e040723c */ /* 0x000fe20000041840 */
[----:B------:R-:W1:Y:S03]  /*7a80*/  MUFU.TANH R182, R182 ;  /* 0x000000b600b67308 */ /* 0x000e660000002400 */
[----:B------:R-:W-:Y:S02]  /*7a90*/  FMUL.FTZ R34, R54, c[0x0][0x320] ;  /* 0x0000c80036227a20 */ /* 0x000fe40000410000 */
        /* <DEDUP_REMOVED lines=16> */
[----:B------:R-:W-:Y:S07]  /*7ba0*/  FMUL.FTZ R67, R67, c[0x0][0x320] ;  /* 0x0000c80043437a20 */ /* 0x000fee0000410000 */
        /* <DEDUP_REMOVED lines=43> */
[----:B------:R-:W1:Y:S10]  /*7e60*/  MUFU.TANH R30, R30 ;  /* 0x0000001e001e7308 */ /* 0x000e740000002400 */
[----:B------:R1:W1:Y:S10]  /*7e70*/  MUFU.TANH R151, R66 ;  /* 0x0000004200977308 */ /* 0x0002740000002400 */
[----:B------:R1:W1:Y:S01]  /*7e80*/  MUFU.TANH R133, R67 ;  /* 0x0000004300857308 */ /* 0x0002620000002400 */
[----:B------:R-:W-:-:S05]  /*7e90*/  @!P0 BRA `(.L_x_559) ;  /* 0x0000046000008947 */ /* 0x000fca0003800000 */
[----:B--234-:R-:W2:Y:S01]  /*7ea0*/  LDL R152, [R1+0x4] ;  /* 0x0000040001987983 */ /* 0x01cea20000100800 */
[----:B------:R-:W-:Y:S01]  /*7eb0*/  ULEA UR7, UR10, UR11, 0x7 ;  /* 0x0000000b0a077291 */ /* 0x000fe2000f8e383f */
[----:B------:R-:W-:Y:S02]  /*7ec0*/  IMAD.MOV.U32 R251, RZ, RZ, RZ ;  /* 0x000000fffffb7224 */ /* 0x000fe400078e00ff */
[----:B------:R-:W3:Y:S03]  /*7ed0*/  LDL R148, [R1+0x44] ;  /* 0x0000440001947983 */ /* 0x000ee60000100800 */
[----:B------:R-:W-:Y:S01]  /*7ee0*/  IMAD.U32 R252, RZ, RZ, UR7 ;  /* 0x00000007fffc7e24 */ /* 0x000fe2000f8e00ff */
[----:B------:R-:W4:Y:S04]  /*7ef0*/  LDL R153, [R1+0x4c] ;  /* 0x00004c0001997983 */ /* 0x000f280000100800 */
[----:B------:R-:W5:Y:S04]  /*7f00*/  LDL R150, [R1+0x50] ;  /* 0x0000500001967983 */ /* 0x000f680000100800 */
[----:B------:R-:W4:Y:S04]  /*7f10*/  LDL R149, [R1+0x48] ;  /* 0x0000480001957983 */ /* 0x000f280000100800 */
[----:B------:R-:W4:Y:S01]  /*7f20*/  LDL R48, [R1] ;  /* 0x0000000001307983 */ /* 0x000f220000100800 */
[----:B--2---:R-:W-:Y:S01]  /*7f30*/  IADD3 R252, R252, -0x80, R152 ;  /* 0xffffff80fcfc7810 */ /* 0x004fe20007ffe098 */
[----:B---3--:R-:W-:Y:S01]  /*7f40*/  IMAD.MOV.U32 R152, RZ, RZ, R148 ;  /* 0x000000ffff987224 */ /* 0x008fe200078e0094 */
[----:B------:R-:W-:Y:S03]  /*7f50*/  SEL R148, RZ, 0x10, P4 ;  /* 0x00000010ff947807 */ /* 0x000fe60002000000 */
        /* <DEDUP_REMOVED lines=23> */
[----:B------:R-:W4:Y:S01]  /*80d0*/  SHFL.IDX PT, R36, R35, RZ, 0x181f ;  /* 0x00181fff23247589 */ /* 0x000f2200000e0000 */
[----:B------:R-:W-:Y:S03]  /*80e0*/  IADD3 R4, -R148, 0x10, RZ ;  /* 0x0000001094047810 */ /* 0x000fe60007ffe1ff */
[----:B------:R-:W5:Y:S01]  /*80f0*/  SHFL.IDX PT, R28, R31, RZ, 0x181f ;  /* 0x00181fff1f1c7589 */ /* 0x000f6200000e0000 */
[----:B------:R-:W-:Y:S03]  /*8100*/  LOP3.LUT R4, R4, 0xf, RZ, 0xc0, !PT ;  /* 0x0000000f04047812 */ /* 0x000fe600078ec0ff */
[----:B------:R-:W2:Y:S04]  /*8110*/  SHFL.IDX PT, R20, R35, 0x1, 0x181f ;  /* 0x00381f0023147f89 */ /* 0x000ea800000e0000 */
[----:B------:R-:W3:Y:S04]  /*8120*/  SHFL.IDX PT, R24, R31, 0x1, 0x181f ;  /* 0x00381f001f187f89 */ /* 0x000ee800000e0000 */
[----:B------:R-:W1:Y:S04]  /*8130*/  SHFL.IDX PT, R12, R35, 0x2, 0x181f ;  /* 0x00581f00230c7f89 */ /* 0x000e6800000e0000 */
[----:B------:R-:W1:Y:S04]  /*8140*/  SHFL.IDX PT, R16, R31, 0x2, 0x181f ;  /* 0x00581f001f107f89 */ /* 0x000e6800000e0000 */
[----:B------:R-:W1:Y:S01]  /*8150*/  SHFL.IDX PT, R29, R35, 0x3, 0x181f ;  /* 0x00781f00231d7f89 */ /* 0x000e6200000e0000 */
[CC--:B----4-:R-:W-:Y:S02]  /*8160*/  IADD3 R38, P1, R36.reuse, R153.reuse, RZ ;  /* 0x0000009924267210 */ /* 0x0d0fe40007f3e0ff */
[-C--:B------:R-:W-:Y:S01]  /*8170*/  IADD3 R36, P0, R36, R152.reuse, RZ ;  /* 0x0000009824247210 */ /* 0x080fe20007f1e0ff */
[----:B------:R-:W4:Y:S02]  /*8180*/  SHFL.IDX PT, R8, R31, 0x3, 0x181f ;  /* 0x00781f001f087f89 */ /* 0x000f2400000e0000 */
[--C-:B-----5:R-:W-:Y:S01]  /*8190*/  IMAD.X R39, R28, 0x1, R150.reuse, P1 ;  /* 0x000000011c277824 */ /* 0x120fe200008e0696 */
[-C--:B--2---:R-:W-:Y:S01]  /*81a0*/  IADD3 R32, P6, R20, R153.reuse, RZ ;  /* 0x0000009914207210 */ /* 0x084fe20007fde0ff */
[--C-:B------:R-:W-:Y:S01]  /*81b0*/  IMAD.X R37, R28, 0x1, R149.reuse, P0 ;  /* 0x000000011c257824 */ /* 0x100fe200000e0695 */
[-C--:B------:R-:W-:Y:S02]  /*81c0*/  IADD3 R40, P1, R20, R152.reuse, RZ ;  /* 0x0000009814287210 */ /* 0x080fe40007f3e0ff */
[----:B------:R2:W-:Y:S01]  /*81d0*/  LDGSTS.E.BYPASS.LTC128B.128 [R48+0x8100], [R38.64], !P5 ;  /* 0x0810000026307fae */ /* 0x0005e2000e901d4e */
[--C-:B---3--:R-:W-:Y:S03]  /*81e0*/  IMAD.X R33, R24, 0x1, R150.reuse, P6 ;  /* 0x0000000118217824 */ /* 0x108fe600030e0696 */
[----:B------:R2:W-:Y:S01]  /*81f0*/  LDGSTS.E.BYPASS.LTC128B.128 [R48+0xc100], [R36.64], !P4 ;  /* 0x0c10000024307fae */ /* 0x0005e2000e101d4e */
[----:B-1----:R-:W-:Y:S01]  /*8200*/  IADD3 R44, P6, R12, R152, RZ ;  /* 0x000000980c2c7210 */ /* 0x002fe20007fde0ff */
[--C-:B------:R-:W-:Y:S01]  /*8210*/  IMAD.X R41, R24, 0x1, R149.reuse, P1 ;  /* 0x0000000118297824 */ /* 0x100fe200008e0695 */
[-C--:B------:R-:W-:Y:S01]  /*8220*/  IADD3 R42, P0, R12, R153.reuse, RZ ;  /* 0x000000990c2a7210 */ /* 0x080fe20007f1e0ff */
[----:B------:R2:W-:Y:S02]  /*8230*/  LDGSTS.E.BYPASS.LTC128B.128 [R48+0x9100], [R32.64], !P5 ;  /* 0x0910000020307fae */ /* 0x0005e4000e901d4e */
[C-C-:B------:R-:W-:Y:S02]  /*8240*/  IMAD.X R45, R16.reuse, 0x1, R149.reuse, P6 ;  /* 0x00000001102d7824 */ /* 0x140fe400030e0695 */
[----:B------:R2:W-:Y:S01]  /*8250*/  LDGSTS.E.BYPASS.LTC128B.128 [R48+0xd100], [R40.64], !P4 ;  /* 0x0d10000028307fae */ /* 0x0005e2000e101d4e */
[----:B------:R-:W-:Y:S01]  /*8260*/  IADD3 R46, P6, R29, R153, RZ ;  /* 0x000000991d2e7210 */ /* 0x000fe20007fde0ff */
[----:B------:R-:W-:Y:S01]  /*8270*/  IMAD.X R43, R16, 0x1, R150, P0 ;  /* 0x00000001102b7824 */ /* 0x000fe200000e0696 */
[----:B------:R-:W-:Y:S03]  /*8280*/  IADD3 R28, P1, P0, R4, R29, R152 ;  /* 0x0000001d041c7210 */ /* 0x000fe6000783e098 */
[----:B----4-:R-:W-:Y:S01]  /*8290*/  IMAD.X R47, R8, 0x1, R150, P6 ;  /* 0x00000001082f7824 */ /* 0x010fe200030e0696 */
[----:B------:R2:W-:Y:S01]  /*82a0*/  LDGSTS.E.BYPASS.LTC128B.128 [R48+0xa100], [R42.64], !P5 ;  /* 0x0a1000002a307fae */ /* 0x0005e2000e901d4e */
[----:B------:R-:W-:Y:S02]  /*82b0*/  ISETP.NE.U32.AND P6, PT, R148, RZ, PT ;  /* 0x000000ff9400720c */ /* 0x000fe40003fc5070 */
[----:B------:R-:W-:Y:S01]  /*82c0*/  IADD3.X R29, RZ, R8, R149, P1, P0 ;  /* 0x00000008ff1d7210 */ /* 0x000fe20000fe0495 */
[----:B------:R2:W-:Y:S04]  /*82d0*/  LDGSTS.E.BYPASS.LTC128B.128 [R48+0xe100], [R44.64], !P4 ;  /* 0x0e1000002c307fae */ /* 0x0005e8000e101d4e */
[----:B------:R2:W-:Y:S06]  /*82e0*/  LDGSTS.E.BYPASS.LTC128B.128 [R48+0xb100], [R46.64], !P5 ;  /* 0x0b1000002e307fae */ /* 0x0005ec000e901d4e */
[----:B------:R2:W-:Y:S02]  /*82f0*/  LDGSTS.E.BYPASS.LTC128B.128.ZFILL [R48+0xf100], [R28.64], P6 ;  /* 0x0f1000001c307fae */ /* 0x0005e4000b141d4e */
.L_x_559:
[----:B--234-:R-:W2:Y:S01]  /*8300*/  LDL R4, [R1+0x40] ;  /* 0x0000400001047983 */ /* 0x01cea20000100800 */
[----:B------:R-:W-:Y:S01]  /*8310*/  PLOP3.LUT P0, PT, PT, PT, UP1, 0x80, 0x0 ;  /* 0x000000000000781c */ /* 0x000fe20003f0f018 */
[----:B------:R-:W-:Y:S02]  /*8320*/  UIMAD UR7, UR10, UR4, 0x1 ;  /* 0x000000010a0774a4 */ /* 0x000fe4000f8e0204 */
[----:B------:R3:W2:Y:S01]  /*8330*/  LDL R8, [R1+0x34] ;  /* 0x0000340001087983 */ /* 0x0006a20000100800 */
[----:B------:R-:W-:Y:S02]  /*8340*/  UISETP.GT.AND UP0, UPT, UR10, UR5, UPT ;  /* 0x000000050a00728c */ /* 0x000fe4000bf04270 */
[----:B------:R-:W-:Y:S01]  /*8350*/  UIADD3 UR10, UR10, -0x1, URZ ;  /* 0xffffffff0a0a7890 */ /* 0x000fe2000fffe03f */
[----:B------:R-:W4:Y:S04]  /*8360*/  LDL R12, [R1+0x38] ;  /* 0x00003800010c7983 */ /* 0x000f280000100800 */
[----:B------:R-:W-:Y:S08]  /*8370*/  LDSM.16.MT88.4 R44, [R248+0x4100] ;  /* 0x00410000f82c783b */ /* 0x000ff00000004200 */
[----:B-1----:R-:W-:Y:S08]  /*8380*/  LDSM.16.MT88.4 R52, [R246+0x4100] ;  /* 0x00410000f634783b */ /* 0x002ff00000004200 */
[----:B------:R-:W-:Y:S08]  /*8390*/  LDSM.16.MT88.4 R60, [R245+0x4100] ;  /* 0x00410000f53c783b */ /* 0x000ff00000004200 */
[----:B------:R-:W0:Y:S01]  /*83a0*/  LDGDEPBAR ;  /* 0x00000000000079af */ /* 0x000e220000000000 */
[----:B--2---:R-:W-:Y:S02]  /*83b0*/  @P0 IMAD.MOV.U32 R8, RZ, RZ, R4 ;  /* 0x000000ffff080224 */ /* 0x004fe400078e0004 */
[----:B------:R-:W-:Y:S05]  /*83c0*/  IMAD.U32 R4, RZ, RZ, UR8 ;  /* 0x00000008ff047e24 */ /* 0x000fea000f8e00ff */
[----:B------:R-:W1:Y:S01]  /*83d0*/  SHFL.IDX PT, R31, R8, 0x1, 0x1c1f ;  /* 0x003c1f00081f7f89 */ /* 0x000e6200000e0000 */
[----:B----4-:R-:W-:Y:S04]  /*83e0*/  IADD3 R4, R4, UR7, -R12 ;  /* 0x0000000704047c10 */ /* 0x010fe8000fffe80c */
[----:B------:R-:W-:Y:S03]  /*83f0*/  IADD3 R20, R4, -UR12, RZ ;  /* 0x8000000c04147c10 */ /* 0x000fe6000fffe0ff */
[----:B------:R-:W2:Y:S02]  /*8400*/  SHFL.IDX PT, R29, R8, RZ, 0x1c1f ;  /* 0x001c1fff081d7589 */ /* 0x000ea400000e0000 */
[----:B-1----:R-:W-:Y:S05]  /*8410*/  IMAD.IADD R24, R20, 0x1, R31 ;  /* 0x0000000114187824 */ /* 0x002fea00078e021f */
[C---:B------:R-:W-:Y:S02]  /*8420*/  ISETP.GT.AND P0, PT, R24.reuse, 0x8, PT ;  /* 0x000000081800780c */ /* 0x040fe40003f04270 */
[----:B------:R-:W-:Y:S01]  /*8430*/  ISETP.GT.AND P1, PT, R24, 0x1, PT ;  /* 0x000000011800780c */ /* 0x000fe20003f24270 */
[----:B--2---:R-:W-:Y:S01]  /*8440*/  IMAD.IADD R20, R20, 0x1, R29 ;  /* 0x0000000114147824 */ /* 0x004fe200078e021d */
[----:B------:R-:W-:Y:S02]  /*8450*/  FSEL R31, R177, -INF , P0 ;  /* 0xff800000b11f7808 */ /* 0x000fe40000000000 */
[C---:B------:R-:W-:Y:S02]  /*8460*/  ISETP.GT.AND P0, PT, R24.reuse, 0x11, PT ;  /* 0x000000111800780c */ /* 0x040fe40003f04270 */
[----:B------:R-:W-:Y:S02]  /*8470*/  FSEL R33, R175, -INF , P1 ;  /* 0xff800000af217808 */ /* 0x000fe40000800000 */
[----:B------:R-:W-:Y:S02]  /*8480*/  ISETP.GT.AND P1, PT, R24, 0x10, PT ;  /* 0x000000101800780c */ /* 0x000fe40003f24270 */
[----:B------:R-:W-:Y:S02]  /*8490*/  FSEL R49, R183, -INF , P0 ;  /* 0xff800000b7317808 */ /* 0x000fe40000000000 */
[----:B------:R-:W-:Y:S02]  /*84a0*/  ISETP.GT.AND P0, PT, R20, 0x1, PT ;  /* 0x000000011400780c */ /* 0x000fe40003f04270 */
[----:B------:R-:W-:Y:S02]  /*84b0*/  ISETP.GT.AND P6, PT, R24, RZ, PT ;  /* 0x000000ff1800720c */ /* 0x000fe40003fc4270 */
        /* <DEDUP_REMOVED lines=11> */
[----:B------:R-:W-:Y:S02]  /*8570*/  ISETP.GT.AND P6, PT, R20, RZ, PT ;  /* 0x000000ff1400720c */ /* 0x000fe40003fc4270 */
        /* <DEDUP_REMOVED lines=11> */
[----:B------:R-:W-:Y:S02]  /*8630*/  FSEL R65, R185, -INF , P6 ;  /* 0xff800000b9417808 */ /* 0x000fe40003000000 */
[----:B------:R-:W-:Y:S02]  /*8640*/  ISETP.GT.AND P6, PT, R20, 0x9, PT ;  /* 0x000000091400780c */ /* 0x000fe40003fc4270 */
        /* <DEDUP_REMOVED lines=8> */
[----:B------:R-:W-:Y:S02]  /*86d0*/  FMNMX.FTZ R0, R35, R2, !PT ;  /* 0x0000000223007209 */ /* 0x000fe40007810000 */
[----:B------:R-:W-:Y:S02]  /*86e0*/  FMNMX.FTZ R7, R4, R3, !PT ;  /* 0x0000000304077209 */ /* 0x000fe40007810000 */
[----:B------:R-:W-:Y:S02]  /*86f0*/  FSEL R28, R189, -INF , P1 ;  /* 0xff800000bd1c7808 */ /* 0x000fe40000800000 */
[C---:B------:R-:W-:Y:S02]  /*8700*/  ISETP.GT.AND P0, PT, R20.reuse, 0x28, PT ;  /* 0x000000281400780c */ /* 0x040fe40003f04270 */
[----:B------:R-:W-:Y:S02]  /*8710*/  FSEL R181, R197, -INF , P6 ;  /* 0xff800000c5b57808 */ /* 0x000fe40003000000 */
[----:B------:R-:W-:Y:S02]  /*8720*/  ISETP.GT.AND P6, PT, R20, 0x18, PT ;  /* 0x000000181400780c */ /* 0x000fe40003fc4270 */
[----:B------:R-:W-:Y:S02]  /*8730*/  ISETP.GT.AND P1, PT, R24, 0x39, PT ;  /* 0x000000391800780c */ /* 0x000fe40003f24270 */
[----:B------:R-:W-:Y:S02]  /*8740*/  FMNMX.FTZ R0, R33, R0, !PT ;  /* 0x0000000021007209 */ /* 0x000fe40007810000 */
[----:B------:R-:W-:Y:S02]  /*8750*/  FMNMX.FTZ R7, R8, R7, !PT ;  /* 0x0000000708077209 */ /* 0x000fe40007810000 */
[----:B------:R-:W-:Y:S02]  /*8760*/  FMNMX.FTZ R0, R31, R0, !PT ;  /* 0x000000001f007209 */ /* 0x000fe40007810000 */
[----:B------:R-:W-:Y:S02]  /*8770*/  FSEL R48, R180, -INF , P6 ;  /* 0xff800000b4307808 */ /* 0x000fe40003000000 */
[----:B------:R-:W-:Y:S02]  /*8780*/  ISETP.GT.AND P6, PT, R24, 0x31, PT ;  /* 0x000000311800780c */ /* 0x000fe40003fc4270 */
[----:B------:R-:W-:Y:S02]  /*8790*/  FSEL R191, R203, -INF , P1 ;  /* 0xff800000cbbf7808 */ /* 0x000fe40000800000 */
[----:B------:R-:W-:Y:S02]  /*87a0*/  ISETP.GT.AND P1, PT, R20, 0x29, PT ;  /* 0x000000291400780c */ /* 0x000fe40003f24270 */
[----:B------:R-:W-:Y:S02]  /*87b0*/  FMNMX.FTZ R7, R16, R7, !PT ;  /* 0x0000000710077209 */ /* 0x000fe40007810000 */
[----:B------:R-:W-:Y:S02]  /*87c0*/  FSEL R174, R188, -INF , P0 ;  /* 0xff800000bcae7808 */ /* 0x000fe40000000000 */
[----:B------:R-:W-:Y:S02]  /*87d0*/  ISETP.GT.AND P0, PT, R24, 0x41, PT ;  /* 0x000000411800780c */ /* 0x000fe40003f04270 */
[----:B------:R-:W-:Y:S02]  /*87e0*/  FMNMX.FTZ R0, R29, R0, !PT ;  /* 0x000000001d007209 */ /* 0x000fe40007810000 */
[----:B------:R-:W-:Y:S02]  /*87f0*/  FMNMX.FTZ R7, R12, R7, !PT ;  /* 0x000000070c077209 */ /* 0x000fe40007810000 */
        /* <DEDUP_REMOVED lines=12> */
[----:B------:R-:W-:Y:S02]  /*88c0*/  FSEL R180, R192, -INF , P0 ;  /* 0xff800000c0b47808 */ /* 0x000fe40000000000 */
[----:B------:R-:W-:Y:S02]  /*88d0*/  ISETP.GT.AND P0, PT, R24, 0x50, PT ;  /* 0x000000501800780c */ /* 0x000fe40003f04270 */
[----:B------:R-:W-:Y:S02]  /*88e0*/  FSEL R197, R14, -INF , P6 ;  /* 0xff8000000ec57808 */ /* 0x000fe40003000000 */
[----:B------:R-:W-:Y:S02]  /*88f0*/  ISETP.GT.AND P6, PT, R20, 0x30, PT ;  /* 0x000000301400780c */ /* 0x000fe40003fc4270 */
[----:B------:R-:W-:Y:S02]  /*8900*/  FMNMX.FTZ R0, R49, R0, !PT ;  /* 0x0000000031007209 */ /* 0x000fe40007810000 */
[----:B------:R-:W-:Y:S02]  /*8910*/  FSEL R182, R193, -INF , P1 ;  /* 0xff800000c1b67808 */ /* 0x000fe40000800000 */
[----:B------:R-:W-:Y:S02]  /*8920*/  FSEL R193, R22, -INF , P0 ;  /* 0xff80000016c17808 */ /* 0x000fe40000000000 */
[----:B------:R-:W-:Y:S02]  /*8930*/  ISETP.GT.AND P0, PT, R20, 0x40, PT ;  /* 0x000000401400780c */ /* 0x000fe40003f04270 */
[----:B------:R-:W-:Y:S02]  /*8940*/  FMNMX.FTZ R7, R40, R7, !PT ;  /* 0x0000000728077209 */ /* 0x000fe40007810000 */
[----:B------:R-:W-:Y:S02]  /*8950*/  FMNMX.FTZ R0, R57, R0, !PT ;  /* 0x0000000039007209 */ /* 0x000fe40007810000 */
[----:B------:R-:W-:Y:S02]  /*8960*/  FSEL R178, R194, -INF , P6 ;  /* 0xff800000c2b27808 */ /* 0x000fe40003000000 */
[----:B------:R-:W-:Y:S02]  /*8970*/  FSEL R194, R5, -INF , P0 ;  /* 0xff80000005c27808 */ /* 0x000fe40000000000 */
        /* <DEDUP_REMOVED lines=11> */
[----:B------:R-:W-:Y:S02]  /*8a30*/  ISETP.GT.AND P6, PT, R24, 0x49, PT ;  /* 0x000000491800780c */ /* 0x000fe40003fc4270 */
[----:B------:R-:W-:Y:S02]  /*8a40*/  FMNMX.FTZ R0, R185, R0, !PT ;  /* 0x00000000b9007209 */ /* 0x000fe40007810000 */
[----:B------:R-:W-:Y:S02]  /*8a50*/  FMNMX.FTZ R5, R178, R5, !PT ;  /* 0x00000005b2057209 */ /* 0x000fe40007810000 */
[----:B------:R-:W-:Y:S02]  /*8a60*/  FSEL R199, R18, -INF , P6 ;  /* 0xff80000012c77808 */ /* 0x000fe40003000000 */
[----:B------:R-:W-:Y:S02]  /*8a70*/  ISETP.GT.AND P6, PT, R20, 0x39, PT ;  /* 0x000000391400780c */ /* 0x000fe40003fc4270 */
[----:B------:R-:W-:Y:S02]  /*8a80*/  FMNMX.FTZ R0, R187, R0, !PT ;  /* 0x00000000bb007209 */ /* 0x000fe40007810000 */
[----:B------:R-:W-:Y:S02]  /*8a90*/  FMNMX.FTZ R5, R180, R5, !PT ;  /* 0x00000005b4057209 */ /* 0x000fe40007810000 */
[----:B------:R-:W-:Y:S02]  /*8aa0*/  ISETP.GT.AND P1, PT, R24, 0x51, PT ;  /* 0x000000511800780c */ /* 0x000fe40003f24270 */
[----:B------:R-:W-:Y:S02]  /*8ab0*/  FSEL R188, R196, -INF , P6 ;  /* 0xff800000c4bc7808 */ /* 0x000fe40003000000 */
[----:B------:R-:W-:Y:S02]  /*8ac0*/  FMNMX.FTZ R0, R195, R0, !PT ;  /* 0x00000000c3007209 */ /* 0x000fe40007810000 */
[----:B------:R-:W-:Y:S02]  /*8ad0*/  FMNMX.FTZ R5, R182, R5, !PT ;  /* 0x00000005b6057209 */ /* 0x000fe40007810000 */
[----:B------:R-:W-:Y:S02]  /*8ae0*/  FSEL R189, R21, -INF , P1 ;  /* 0xff80000015bd7808 */ /* 0x000fe40000800000 */
[----:B------:R-:W-:Y:S02]  /*8af0*/  ISETP.GT.AND P1, PT, R20, 0x41, PT ;  /* 0x000000411400780c */ /* 0x000fe40003f24270 */
[----:B------:R-:W-:Y:S02]  /*8b00*/  ISETP.GT.AND P6, PT, R24, 0x58, PT ;  /* 0x000000581800780c */ /* 0x000fe40003fc4270 */
[----:B------:R-:W-:Y:S02]  /*8b10*/  FMNMX.FTZ R0, R191, R0, !PT ;  /* 0x00000000bf007209 */ /* 0x000fe40007810000 */
[----:B------:R-:W-:Y:S02]  /*8b20*/  FMNMX.FTZ R5, R188, R5, !PT ;  /* 0x00000005bc057209 */ /* 0x000fe40007810000 */
[----:B------:R-:W-:Y:S02]  /*8b30*/  ISETP.GT.AND P0, PT, R24, 0x59, PT ;  /* 0x000000591800780c */ /* 0x000fe40003f04270 */
[----:B------:R-:W-:Y:S02]  /*8b40*/  FSEL R183, R27, -INF , P6 ;  /* 0xff8000001bb77808 */ /* 0x000fe40003000000 */
[----:B------:R-:W-:Y:S02]  /*8b50*/  ISETP.GT.AND P6, PT, R20, 0x48, PT ;  /* 0x000000481400780c */ /* 0x000fe40003fc4270 */
[----:B------:R-:W-:Y:S02]  /*8b60*/  FSEL R196, R198, -INF , P1 ;  /* 0xff800000c6c47808 */ /* 0x000fe40000800000 */
        /* <DEDUP_REMOVED lines=32> */
[----:B------:R-:W-:Y:S02]  /*8d70*/  FSEL R184, R15, -INF , P1 ;  /* 0xff8000000fb87808 */ /* 0x000fe40000800000 */
[----:B------:R-:W-:Y:S02]  /*8d80*/  FSEL R157, R157, -INF , P6 ;  /* 0xff8000009d9d7808 */ /* 0x000fe40003000000 */
[----:B------:R-:W-:Y:S02]  /*8d90*/  ISETP.GT.AND P6, PT, R20, 0x60, PT ;  /* 0x000000601400780c */ /* 0x000fe40003fc4270 */
[----:B------:R-:W-:Y:S02]  /*8da0*/  FMNMX.FTZ R0, R183, R0, !PT ;  /* 0x00000000b7007209 */ /* 0x000fe40007810000 */
[----:B------:R-:W-:Y:S02]  /*8db0*/  FMNMX.FTZ R7, R186, R5, !PT ;  /* 0x00000005ba077209 */ /* 0x000fe40007810000 */
[C---:B------:R-:W-:Y:S02]  /*8dc0*/  ISETP.GT.AND P0, PT, R24.reuse, 0x71, PT ;  /* 0x000000711800780c */ /* 0x040fe40003f04270 */
[----:B------:R-:W-:Y:S02]  /*8dd0*/  ISETP.GT.AND P1, PT, R24, 0x78, PT ;  /* 0x000000781800780c */ /* 0x000fe40003f24270 */
[----:B------:R-:W-:Y:S02]  /*8de0*/  FSEL R172, R17, -INF , P6 ;  /* 0xff80000011ac7808 */ /* 0x000fe40003000000 */
[----:B------:R-:W-:Y:S02]  /*8df0*/  ISETP.GT.AND P6, PT, R20, 0x61, PT ;  /* 0x000000611400780c */ /* 0x000fe40003fc4270 */
        /* <DEDUP_REMOVED lines=8> */
[----:B------:R-:W-:Y:S02]  /*8e80*/  FMNMX.FTZ R7, R172, R7, !PT ;  /* 0x00000007ac077209 */ /* 0x000fe40007810000 */
[----:B------:R-:W-:Y:S02]  /*8e90*/  FSEL R133, R133, -INF , P0 ;  /* 0xff80000085857808 */ /* 0x000fe40000000000 */
        /* <DEDUP_REMOVED lines=17> */
[----:B------:R-:W-:Y:S01]  /*8fb0*/  FSEL R154, R154, -INF , P1 ;  /* 0xff8000009a9a7808 */ /* 0x000fe20000800000 */
[----:B------:R-:W-:Y:S01]  /*8fc0*/  LDSM.16.MT88.4 R20, [R246+0x100] ;  /* 0x00010000f614783b */ /* 0x000fe20000004200 */
[----:B------:R-:W-:Y:S02]  /*8fd0*/  FMNMX.FTZ R7, R158, R7, !PT ;  /* 0x000000079e077209 */ /* 0x000fe40007810000 */
[----:B------:R-:W-:Y:S02]  /*8fe0*/  FMNMX.FTZ R0, R155, R0, !PT ;  /* 0x000000009b007209 */ /* 0x000fe40007810000 */
[----:B------:R-:W-:Y:S02]  /*8ff0*/  FSEL R152, R30, -INF , P0 ;  /* 0xff8000001e987808 */ /* 0x000fe40000000000 */
[----:B------:R-:W-:Y:S02]  /*9000*/  FMNMX.FTZ R7, R154, R7, !PT ;  /* 0x000000079a077209 */ /* 0x000fe40007810000 */
[----:B------:R-:W-:Y:S02]  /*9010*/  FMNMX.FTZ R0, R151, R0, !PT ;  /* 0x0000000097007209 */ /* 0x000fe40007810000 */
[----:B------:R-:W-:Y:S02]  /*9020*/  FMNMX.FTZ R9, R152, R7, !PT ;  /* 0x0000000798097209 */ /* 0x000fe40007810000 */
[----:B------:R-:W-:Y:S03]  /*9030*/  FMNMX.FTZ R5, R133, R0, !PT ;  /* 0x0000000085057209 */ /* 0x000fe60007810000 */
[----:B------:R-:W1:Y:S08]  /*9040*/  SHFL.BFLY PT, R10, R9, 0x2, 0x1f ;  /* 0x0c401f00090a7f89 */ /* 0x000e7000000e0000 */
[----:B------:R-:W2:Y:S01]  /*9050*/  SHFL.BFLY PT, R0, R5, 0x2, 0x1f ;  /* 0x0c401f0005007f89 */ /* 0x000ea200000e0000 */
[----:B-1----:R-:W-:Y:S07]  /*9060*/  FMNMX.FTZ R6, R10, R9, !PT ;  /* 0x000000090a067209 */ /* 0x002fee0007810000 */
[----:B------:R-:W-:Y:S01]  /*9070*/  SHFL.BFLY PT, R7, R6, 0x1, 0x1f ;  /* 0x0c201f0006077f89 */ /* 0x000fe200000e0000 */
[----:B--2---:R-:W-:Y:S07]  /*9080*/  FMNMX.FTZ R5, R5, R0, !PT ;  /* 0x0000000005057209 */ /* 0x004fee0007810000 */
[----:B------:R-:W1:Y:S02]  /*9090*/  SHFL.BFLY PT, R0, R5, 0x1, 0x1f ;  /* 0x0c201f0005007f89 */ /* 0x000e6400000e0000 */
[----:B-1----:R-:W-:Y:S02]  /*90a0*/  FMNMX.FTZ R132, R0, R5, !PT ;  /* 0x0000000500847209 */ /* 0x002fe40007810000 */
[----:B------:R-:W-:Y:S02]  /*90b0*/  FMNMX.FTZ R0, R6, R7, !PT ;  /* 0x0000000706007209 */ /* 0x000fe40007810000 */
[C---:B------:R-:W-:Y:S01]  /*90c0*/  FSETP.NEU.FTZ.AND P1, PT, R132.reuse, -INF , PT ;  /* 0xff8000008400780b */ /* 0x040fe20003f3d000 */
[----:B------:R-:W-:Y:S01]  /*90d0*/  FMUL.FTZ R150, R132, c[0x0][0x2d0] ;  /* 0x0000b40084967a20 */ /* 0x000fe20000410000 */
[C---:B------:R-:W-:Y:S01]  /*90e0*/  FSETP.NEU.FTZ.AND P0, PT, R0.reuse, -INF , PT ;  /* 0xff8000000000780b */ /* 0x040fe20003f1d000 */
[----:B------:R-:W-:Y:S01]  /*90f0*/  FMUL.FTZ R153, R0, c[0x0][0x2d0] ;  /* 0x0000b40000997a20 */ /* 0x000fe20000410000 */
[----:B------:R-:W-:Y:S02]  /*9100*/  FSEL R5, R132, RZ, P1 ;  /* 0x000000ff84057208 */ /* 0x000fe40000800000 */
[----:B------:R-:W-:Y:S02]  /*9110*/  FSEL R150, R150, RZ, P1 ;  /* 0x000000ff96967208 */ /* 0x000fe40000800000 */
[----:B------:R-:W-:Y:S01]  /*9120*/  FSEL R153, R153, RZ, P0 ;  /* 0x000000ff99997208 */ /* 0x000fe20000000000 */
[----:B------:R-:W-:Y:S02]  /*9130*/  FADD.FTZ R5, -R5, R2 ;  /* 0x0000000205057221 */ /* 0x000fe40000010100 */
[--C-:B------:R-:W-:Y:S02]  /*9140*/  FFMA.FTZ R135, R31, c[0x0][0x2d0], -R150.reuse ;  /* 0x0000b4001f877a23 */ /* 0x100fe40000010896 */
[--C-:B------:R-:W-:Y:S01]  /*9150*/  FFMA.FTZ R148, R4, c[0x0][0x2d0], -R153.reuse ;  /* 0x0000b40004947a23 */ /* 0x100fe20000010899 */
[----:B------:R-:W-:Y:S01]  /*9160*/  FSEL R4, R0, RZ, P0 ;  /* 0x000000ff00047208 */ /* 0x000fe20000000000 */
[----:B------:R-:W-:Y:S01]  /*9170*/  FFMA.FTZ R145, R12, c[0x0][0x2d0], -R153 ;  /* 0x0000b4000c917a23 */ /* 0x000fe20000010899 */
[----:B------:R-:W-:Y:S01]  /*9180*/  PLOP3.LUT P0, PT, PT, PT, UP0, 0x80, 0x0 ;  /* 0x000000000000781c */ /* 0x000fe20003f0f008 */
[----:B------:R-:W1:Y:S01]  /*9190*/  LDSM.16.MT88.4 R12, [R248+0x100] ;  /* 0x00010000f80c783b */ /* 0x000e620000004200 */
[--C-:B------:R-:W-:Y:S01]  /*91a0*/  FFMA.FTZ R134, R29, c[0x0][0x2d0], -R150.reuse ;  /* 0x0000b4001d867a23 */ /* 0x100fe20000010896 */
[----:B------:R-:W-:Y:S01]  /*91b0*/  MUFU.EX2 R135, R135 ;  /* 0x0000008700877308 */ /* 0x000fe20000000800 */
[----:B------:R-:W-:Y:S02]  /*91c0*/  FADD.FTZ R4, -R4, R3 ;  /* 0x0000000304047221 */ /* 0x000fe40000010100 */
[--C-:B------:R-:W-:Y:S02]  /*91d0*/  FFMA.FTZ R149, R35, c[0x0][0x2d0], -R150.reuse ;  /* 0x0000b40023957a23 */ /* 0x100fe40000010896 */
[--C-:B------:R-:W-:Y:S02]  /*91e0*/  FFMA.FTZ R144, R33, c[0x0][0x2d0], -R150.reuse ;  /* 0x0000b40021907a23 */ /* 0x100fe40000010896 */
[--C-:B------:R-:W-:Y:S02]  /*91f0*/  FFMA.FTZ R147, R8, c[0x0][0x2d0], -R153.reuse ;  /* 0x0000b40008937a23 */ /* 0x100fe40000010899 */
[--C-:B------:R-:W-:Y:S01]  /*9200*/  FFMA.FTZ R146, R16, c[0x0][0x2d0], -R153.reuse ;  /* 0x0000b40010927a23 */ /* 0x100fe20000010899 */
[----:B------:R-:W-:Y:S01]  /*9210*/  MUFU.EX2 R149, R149 ;  /* 0x0000009500957308 */ /* 0x000fe20000000800 */
[----:B------:R-:W-:Y:S02]  /*9220*/  FMUL.FTZ R3, R4, c[0x0][0x2d0] ;  /* 0x0000b40004037a20 */ /* 0x000fe40000410000 */
[----:B------:R-:W-:Y:S02]  /*9230*/  FMUL.FTZ R2, R5, c[0x0][0x2d0] ;  /* 0x0000b40005027a20 */ /* 0x000fe40000410000 */
        /* <DEDUP_REMOVED lines=9> */
[----:B------:R-:W4:Y:S01]  /*92d0*/  MUFU.EX2 R2, R2 ;  /* 0x0000000200027308 */ /* 0x000f220000000800 */
[--C-:B------:R-:W-:Y:S02]  /*92e0*/  FFMA.FTZ R191, R191, c[0x0][0x2d0], -R150.reuse ;  /* 0x0000b400bfbf7a23 */ /* 0x100fe40000010896 */
[--C-:B------:R-:W-:Y:S02]  /*92f0*/  FFMA.FTZ R194, R194, c[0x0][0x2d0], -R153.reuse ;  /* 0x0000b400c2c27a23 */ /* 0x100fe40000010899 */
[--C-:B------:R-:W-:Y:S02]  /*9300*/  FFMA.FTZ R197, R197, c[0x0][0x2d0], -R150.reuse ;  /* 0x0000b400c5c57a23 */ /* 0x100fe40000010896 */
[--C-:B------:R-:W-:Y:S02]  /*9310*/  FFMA.FTZ R198, R198, c[0x0][0x2d0], -R153.reuse ;  /* 0x0000b400c6c67a23 */ /* 0x100fe40000010899 */
[--C-:B------:R-:W-:Y:S01]  /*9320*/  FFMA.FTZ R199, R199, c[0x0][0x2d0], -R150.reuse ;  /* 0x0000b400c7c77a23 */ /* 0x100fe20000010896 */
[----:B------:R-:W5:Y:S01]  /*9330*/  MUFU.EX2 R144, R144 ;  /* 0x0000009000907308 */ /* 0x000f620000000800 */
[--C-:B------:R-:W-:Y:S02]  /*9340*/  FFMA.FTZ R192, R192, c[0x0][0x2d0], -R153.reuse ;  /* 0x0000b400c0c07a23 */ /* 0x100fe40000010899 */
[----:B------:R-:W-:Y:S02]  /*9350*/  FFMA.FTZ R189, R189, c[0x0][0x2d0], -R150 ;  /* 0x0000b400bdbd7a23 */ /* 0x000fe40000010896 */
[C---:B--2---:R-:W-:Y:S02]  /*9360*/  FMUL.FTZ R4, R3.reuse, R128 ;  /* 0x0000008003047220 */ /* 0x044fe40000410000 */
[C---:B------:R-:W-:Y:S02]  /*9370*/  FMUL.FTZ R5, R3.reuse, R129 ;  /* 0x0000008103057220 */ /* 0x040fe40000410000 */
[C---:B------:R-:W-:Y:S01]  /*9380*/  FMUL.FTZ R8, R3.reuse, R124 ;  /* 0x0000007c03087220 */ /* 0x040fe20000410000 */
[----:B------:R-:W2:Y:S01]  /*9390*/  MUFU.EX2 R134, R134 ;  /* 0x0000008600867308 */ /* 0x000ea20000000800 */
[C---:B------:R-:W-:Y:S02]  /*93a0*/  FMUL.FTZ R9, R3.reuse, R125 ;  /* 0x0000007d03097220 */ /* 0x040fe40000410000 */
[----:B------:R-:W-:Y:S02]  /*93b0*/  IMAD.MOV.U32 R129, RZ, RZ, R28 ;  /* 0x000000ffff817224 */ /* 0x000fe400078e001c */
[C---:B----4-:R-:W-:Y:S01]  /*93c0*/  FMUL.FTZ R6, R2.reuse, R130 ;  /* 0x0000008202067220 */ /* 0x050fe20000410000 */
[----:B------:R-:W4:Y:S01]  /*93d0*/  LDSM.16.MT88.4 R28, [R245+0x100] ;  /* 0x00010000f51c783b */ /* 0x000f220000004200 */
[C---:B------:R-:W-:Y:S02]  /*93e0*/  FMUL.FTZ R7, R2.reuse, R131 ;  /* 0x0000008302077220 */ /* 0x040fe40000410000 */
[C---:B------:R-:W-:Y:S01]  /*93f0*/  FMUL.FTZ R10, R2.reuse, R126 ;  /* 0x0000007e020a7220 */ /* 0x040fe20000410000 */
[----:B------:R-:W-:Y:S01]  /*9400*/  MUFU.EX2 R148, R148 ;  /* 0x0000009400947308 */ /* 0x000fe20000000800 */
[----:B------:R-:W-:Y:S02]  /*9410*/  FMUL.FTZ R11, R2, R127 ;  /* 0x0000007f020b7220 */ /* 0x000fe40000410000 */
[C---:B------:R-:W-:Y:S01]  /*9420*/  FMUL.FTZ R16, R3.reuse, R116 ;  /* 0x0000007403107220 */ /* 0x040fe20000410000 */
[----:B-----5:R-:W-:Y:S01]  /*9430*/  F2FP.BF16.PACK_AB R141, R144, R149 ;  /* 0x00000095908d723e */ /* 0x020fe200000010ff */
[C---:B------:R-:W-:Y:S01]  /*9440*/  FMUL.FTZ R17, R3.reuse, R117 ;  /* 0x0000007503117220 */ /* 0x040fe20000410000 */
[----:B------:R-:W-:Y:S01]  /*9450*/  LDSM.16.MT88.4 R124, [R248+0x3900] ;  /* 0x00390000f87c783b */ /* 0x000fe20000004200 */
[C---:B------:R-:W-:Y:S02]  /*9460*/  FMUL.FTZ R18, R2.reuse, R118 ;  /* 0x0000007602127220 */ /* 0x040fe40000410000 */
[----:B------:R-:W-:Y:S01]  /*9470*/  FMUL.FTZ R19, R2, R119 ;  /* 0x0000007702137220 */ /* 0x000fe20000410000 */
[----:B------:R-:W5:Y:S01]  /*9480*/  MUFU.EX2 R147, R147 ;  /* 0x0000009300937308 */ /* 0x000f620000000800 */
[----:B------:R-:W-:Y:S02]  /*9490*/  IMAD.MOV.U32 R128, RZ, RZ, R36 ;  /* 0x000000ffff807224 */ /* 0x000fe400078e0024 */
[C---:B------:R-:W-:Y:S01]  /*94a0*/  FMUL.FTZ R24, R3.reuse, R108 ;  /* 0x0000006c03187220 */ /* 0x040fe20000410000 */
[----:B--2---:R-:W-:Y:S01]  /*94b0*/  F2FP.BF16.PACK_AB R143, R134, R135 ;  /* 0x00000087868f723e */ /* 0x004fe200000010ff */
[----:B------:R-:W2:Y:S01]  /*94c0*/  LDSM.16.MT88.4 R36, [R244+0x100] ;  /* 0x00010000f424783b */ /* 0x000ea20000004200 */
[C---:B------:R-:W-:Y:S02]  /*94d0*/  FMUL.FTZ R25, R3.reuse, R109 ;  /* 0x0000006d03197220 */ /* 0x040fe40000410000 */
[C---:B------:R-:W-:Y:S02]  /*94e0*/  FMUL.FTZ R26, R2.reuse, R110 ;  /* 0x0000006e021a7220 */ /* 0x040fe40000410000 */
[----:B------:R-:W-:Y:S01]  /*94f0*/  MUFU.EX2 R146, R146 ;  /* 0x0000009200927308 */ /* 0x000fe20000000800 */
[C---:B------:R-:W-:Y:S02]  /*9500*/  FMUL.FTZ R27, R2.reuse, R111 ;  /* 0x0000006f021b7220 */ /* 0x040fe40000410000 */
[C---:B------:R-:W-:Y:S01]  /*9510*/  FMUL.FTZ R33, R3.reuse, R101 ;  /* 0x0000006503217220 */ /* 0x040fe20000410000 */
[----:B------:R-:W-:Y:S01]  /*9520*/  LDSM.16.MT88.4 R116, [R246+0x3900] ;  /* 0x00390000f674783b */ /* 0x000fe20000004200 */
[C---:B------:R-:W-:Y:S02]  /*9530*/  FMUL.FTZ R34, R2.reuse, R102 ;  /* 0x0000006602227220 */ /* 0x040fe40000410000 */
[C---:B------:R-:W-:Y:S02]  /*9540*/  FMUL.FTZ R35, R2.reuse, R103 ;  /* 0x0000006702237220 */ /* 0x040fe40000410000 */
[C---:B------:R-:W-:Y:S01]  /*9550*/  FMUL.FTZ R42, R2.reuse, R94 ;  /* 0x0000005e022a7220 */ /* 0x040fe20000410000 */
[----:B------:R-:W1:Y:S01]  /*9560*/  MUFU.EX2 R145, R145 ;  /* 0x0000009100917308 */ /* 0x000e620000000800 */
[C---:B------:R-:W-:Y:S01]  /*9570*/  FMUL.FTZ R43, R2.reuse, R95 ;  /* 0x0000005f022b7220 */ /* 0x040fe20000410000 */
[----:B------:R-:W-:Y:S01]  /*9580*/  LDSM.16.MT88.4 R108, [R245+0x3900] ;  /* 0x00390000f56c783b */ /* 0x000fe20000004200 */
[----:B------:R-:W-:Y:S01]  /*9590*/  FMUL.FTZ R48, R3, R84 ;  /* 0x0000005403307220 */ /* 0x000fe20000410000 */
[----:B-----5:R-:W-:Y:S01]  /*95a0*/  F2FP.BF16.PACK_AB R140, R147, R148 ;  /* 0x00000094938c723e */ /* 0x020fe200000010ff */
[C---:B------:R-:W-:Y:S02]  /*95b0*/  FMUL.FTZ R50, R2.reuse, R86 ;  /* 0x0000005602327220 */ /* 0x040fe40000410000 */
[C---:B------:R-:W-:Y:S02]  /*95c0*/  FMUL.FTZ R51, R2.reuse, R87 ;  /* 0x0000005702337220 */ /* 0x040fe40000410000 */
[C---:B------:R-:W-:Y:S01]  /*95d0*/  FMUL.FTZ R56, R3.reuse, R76 ;  /* 0x0000004c03387220 */ /* 0x040fe20000410000 */
[----:B------:R-:W-:Y:S01]  /*95e0*/  MUFU.EX2 R156, R156 ;  /* 0x0000009c009c7308 */ /* 0x000fe20000000800 */
[C---:B------:R-:W-:Y:S02]  /*95f0*/  FMUL.FTZ R58, R2.reuse, R78 ;  /* 0x0000004e023a7220 */ /* 0x040fe40000410000 */
[C---:B------:R-:W-:Y:S02]  /*9600*/  FMUL.FTZ R59, R2.reuse, R79 ;  /* 0x0000004f023b7220 */ /* 0x040fe40000410000 */
[C---:B------:R-:W-:Y:S02]  /*9610*/  FMUL.FTZ R64, R3.reuse, R68 ;  /* 0x0000004403407220 */ /* 0x040fe40000410000 */
[----:B------:R-:W-:Y:S02]  /*9620*/  FMUL.FTZ R65, R3, R69 ;  /* 0x0000004503417220 */ /* 0x000fe40000410000 */
[C---:B------:R-:W-:Y:S01]  /*9630*/  FMUL.FTZ R66, R2.reuse, R70 ;  /* 0x0000004602427220 */ /* 0x040fe20000410000 */
[----:B------:R-:W5:Y:S01]  /*9640*/  MUFU.EX2 R159, R159 ;  /* 0x0000009f009f7308 */ /* 0x000f620000000800 */
[----:B------:R-:W-:Y:S02]  /*9650*/  FMUL.FTZ R67, R2, R71 ;  /* 0x0000004702437220 */ /* 0x000fe40000410000 */
        /* <DEDUP_REMOVED lines=10> */
[----:B------:R-:W-:Y:S03]  /*9700*/  MUFU.EX2 R174, R174 ;  /* 0x000000ae00ae7308 */ /* 0x000fe60000000800 */
[----:B------:R-:W-:Y:S01]  /*9710*/  FMUL.FTZ R13, R3, R121 ;  /* 0x00000079030d7220 */ /* 0x000fe20000410000 */
[----:B-----5:R-:W-:Y:S01]  /*9720*/  F2FP.BF16.PACK_AB R70, R159, R156 ;  /* 0x0000009c9f46723e */ /* 0x020fe200000010ff */
[--C-:B------:R-:W-:Y:S02]  /*9730*/  FFMA.FTZ R163, R163, c[0x0][0x2d0], -R150.reuse ;  /* 0x0000b400a3a37a23 */ /* 0x100fe40000010896 */
[C---:B------:R-:W-:Y:S03]  /*9740*/  FMUL.FTZ R14, R2.reuse, R122 ;  /* 0x0000007a020e7220 */ /* 0x040fe60000410000 */
[----:B------:R-:W-:Y:S01]  /*9750*/  MUFU.EX2 R177, R177 ;  /* 0x000000b100b17308 */ /* 0x000fe20000000800 */
[----:B------:R-:W-:Y:S02]  /*9760*/  FMUL.FTZ R15, R2, R123 ;  /* 0x0000007b020f7220 */ /* 0x000fe40000410000 */
[--C-:B------:R-:W-:Y:S02]  /*9770*/  FFMA.FTZ R160, R160, c[0x0][0x2d0], -R153.reuse ;  /* 0x0000b400a0a07a23 */ /* 0x100fe40000010899 */
[--C-:B------:R-:W-:Y:S02]  /*9780*/  FFMA.FTZ R157, R157, c[0x0][0x2d0], -R150.reuse ;  /* 0x0000b4009d9d7a23 */ /* 0x100fe40000010896 */
[--C-:B------:R-:W-:Y:S01]  /*9790*/  FFMA.FTZ R154, R154, c[0x0][0x2d0], -R153.reuse ;  /* 0x0000b4009a9a7a23 */ /* 0x100fe20000010899 */
[C---:B------:R-:W-:Y:S02]  /*97a0*/  HMMA.16816.F32.BF16 R12, R140.reuse, R20, R12 ;  /* 0x000000148c0c723c */ /* 0x040fe4000004180c */
[----:B------:R-:W-:Y:S01]  /*97b0*/  MUFU.EX2 R178, R178 ;  /* 0x000000b200b27308 */ /* 0x000fe20000000800 */
[--C-:B------:R-:W-:Y:S04]  /*97c0*/  FFMA.FTZ R151, R151, c[0x0][0x2d0], -R150.reuse ;  /* 0x0000b40097977a23 */ /* 0x100fe80000010896 */
[C---:B------:R-:W-:Y:S01]  /*97d0*/  FMUL.FTZ R21, R3.reuse, R113 ;  /* 0x0000007103157220 */ /* 0x040fe20000410000 */
[C---:B------:R-:W-:Y:S04]  /*97e0*/  HMMA.16816.F32.BF16 R16, R140.reuse, R22, R16 ;  /* 0x000000168c10723c */ /* 0x040fe80000041810 */
[----:B------:R-:W-:Y:S01]  /*97f0*/  FMUL.FTZ R20, R3, R112 ;  /* 0x0000007003147220 */ /* 0x000fe20000410000 */
[----:B------:R-:W-:Y:S01]  /*9800*/  MUFU.EX2 R185, R185 ;  /* 0x000000b900b97308 */ /* 0x000fe20000000800 */
[--C-:B------:R-:W-:Y:S02]  /*9810*/  FFMA.FTZ R112, R57, c[0x0][0x2d0], -R150.reuse ;  /* 0x0000b40039707a23 */ /* 0x100fe40000010896 */
[C---:B------:R-:W-:Y:S04]  /*9820*/  FMUL.FTZ R22, R2.reuse, R114 ;  /* 0x0000007202167220 */ /* 0x040fe80000410000 */
[----:B------:R-:W-:Y:S02]  /*9830*/  FMUL.FTZ R23, R2, R115 ;  /* 0x0000007302177220 */ /* 0x000fe40000410000 */
[C---:B------:R-:W-:Y:S01]  /*9840*/  FMUL.FTZ R57, R3.reuse, R77 ;  /* 0x0000004d03397220 */ /* 0x040fe20000410000 */
[----:B------:R-:W1:Y:S01]  /*9850*/  MUFU.EX2 R112, R112 ;  /* 0x0000007000707308 */ /* 0x000e620000000800 */
[----:B------:R-:W-:Y:S03]  /*9860*/  LDSM.16.MT88.4 R76, [R248+0x900] ;  /* 0x00090000f84c783b */ /* 0x000fe60000004200 */
[C---:B----4-:R-:W-:Y:S06]  /*9870*/  HMMA.16816.F32.BF16 R20, R140.reuse, R28, R20 ;  /* 0x0000001c8c14723c */ /* 0x050fec0000041814 */
[----:B------:R-:W-:Y:S01]  /*9880*/  MUFU.EX2 R182, R182 ;  /* 0x000000b600b67308 */ /* 0x000fe20000000800 */
[C---:B------:R-:W-:Y:S01]  /*9890*/  FMUL.FTZ R28, R3.reuse, R104 ;  /* 0x00000068031c7220 */ /* 0x040fe20000410000 */
[C---:B------:R-:W-:Y:S04]  /*98a0*/  HMMA.16816.F32.BF16 R24, R140.reuse, R30, R24 ;  /* 0x0000001e8c18723c */ /* 0x040fe80000041818 */
[----:B------:R-:W-:Y:S02]  /*98b0*/  FMUL.FTZ R29, R3, R105 ;  /* 0x00000069031d7220 */ /* 0x000fe40000410000 */
[--C-:B------:R-:W-:Y:S02]  /*98c0*/  FFMA.FTZ R104, R32, c[0x0][0x2d0], -R153.reuse ;  /* 0x0000b40020687a23 */ /* 0x100fe40000010899 */
[C---:B------:R-:W-:Y:S01]  /*98d0*/  FMUL.FTZ R30, R2.reuse, R106 ;  /* 0x0000006a021e7220 */ /* 0x040fe20000410000 */
[----:B------:R-:W-:Y:S03]  /*98e0*/  MUFU.EX2 R191, R191 ;  /* 0x000000bf00bf7308 */ /* 0x000fe60000000800 */
[----:B------:R-:W-:Y:S01]  /*98f0*/  FMUL.FTZ R31, R2, R107 ;  /* 0x0000006b021f7220 */ /* 0x000fe20000410000 */
[----:B-1----:R-:W-:Y:S01]  /*9900*/  F2FP.BF16.PACK_AB R71, R161, R112 ;  /* 0x00000070a147723e */ /* 0x002fe200000010ff */
[C---:B------:R-:W-:Y:S02]  /*9910*/  FMUL.FTZ R32, R3.reuse, R100 ;  /* 0x0000006403207220 */ /* 0x040fe40000410000 */
[----:B------:R-:W4:Y:S01]  /*9920*/  LDL.LU R100, [R1+0x24] ;  /* 0x0000240001647983 */ /* 0x000f220000300800 */
[--C-:B------:R-:W-:Y:S02]  /*9930*/  FFMA.FTZ R105, R40, c[0x0][0x2d0], -R153.reuse ;  /* 0x0000b40028697a23 */ /* 0x100fe40000010899 */
[C---:B--2---:R-:W-:Y:S01]  /*9940*/  HMMA.16816.F32.BF16 R28, R140.reuse, R36, R28 ;  /* 0x000000248c1c723c */ /* 0x044fe2000004181c */
[----:B------:R-:W2:Y:S01]  /*9950*/  LDL.LU R113, [R1+0x20] ;  /* 0x0000200001717983 */ /* 0x000ea20000300800 */
[----:B------:R-:W-:Y:S01]  /*9960*/  MUFU.EX2 R104, R104 ;  /* 0x0000006800687308 */ /* 0x000fe20000000800 */
[----:B------:R-:W-:Y:S02]  /*9970*/  FMUL.FTZ R40, R3, R92 ;  /* 0x0000005c03287220 */ /* 0x000fe40000410000 */
[--C-:B------:R-:W-:Y:S02]  /*9980*/  FFMA.FTZ R106, R41, c[0x0][0x2d0], -R150.reuse ;  /* 0x0000b400296a7a23 */ /* 0x100fe40000010896 */
[C---:B------:R-:W-:Y:S01]  /*9990*/  FMUL.FTZ R36, R3.reuse, R96 ;  /* 0x0000006003247220 */ /* 0x040fe20000410000 */
[C---:B------:R-:W-:Y:S04]  /*99a0*/  HMMA.16816.F32.BF16 R32, R140.reuse, R38, R32 ;  /* 0x000000268c20723c */ /* 0x040fe80000041820 */
[C---:B------:R-:W-:Y:S01]  /*99b0*/  FMUL.FTZ R37, R3.reuse, R97 ;  /* 0x0000006103257220 */ /* 0x040fe20000410000 */
[----:B------:R-:W1:Y:S01]  /*99c0*/  MUFU.EX2 R105, R105 ;  /* 0x0000006900697308 */ /* 0x000e620000000800 */
[----:B------:R-:W-:Y:S02]  /*99d0*/  FMUL.FTZ R41, R3, R93 ;  /* 0x0000005d03297220 */ /* 0x000fe40000410000 */
[C---:B------:R-:W-:Y:S01]  /*99e0*/  FMUL.FTZ R38, R2.reuse, R98 ;  /* 0x0000006202267220 */ /* 0x040fe20000410000 */
[----:B------:R-:W-:Y:S03]  /*99f0*/  LDSM.16.MT88.4 R92, [R244+0x5100] ;  /* 0x00510000f45c783b */ /* 0x000fe60000004200 */
[C---:B------:R-:W-:Y:S02]  /*9a00*/  FMUL.FTZ R39, R2.reuse, R99 ;  /* 0x0000006302277220 */ /* 0x040fe40000410000 */
[--C-:B------:R-:W-:Y:S01]  /*9a10*/  FFMA.FTZ R107, R49, c[0x0][0x2d0], -R150.reuse ;  /* 0x0000b400316b7a23 */ /* 0x100fe20000010896 */
[----:B------:R-:W-:Y:S01]  /*9a20*/  MUFU.EX2 R106, R106 ;  /* 0x0000006a006a7308 */ /* 0x000fe20000000800 */
[C---:B------:R-:W-:Y:S01]  /*9a30*/  FMUL.FTZ R49, R3.reuse, R85 ;  /* 0x0000005503317220 */ /* 0x040fe20000410000 */
[----:B------:R-:W-:Y:S02]  /*9a40*/  LDSM.16.MT88.4 R96, [R244+0x7100] ;  /* 0x00710000f460783b */ /* 0x000fe40000004200 */
[C---:B------:R-:W-:Y:S06]  /*9a50*/  HMMA.16816.F32.BF16 R36, R140.reuse, R44, R36 ;  /* 0x0000002c8c24723c */ /* 0x040fec0000041824 */
[----:B------:R-:W5:Y:S01]  /*9a60*/  LDSM.16.MT88.4 R84, [R244+0x4100] ;  /* 0x00410000f454783b */ /* 0x000f620000004200 */
[C---:B------:R-:W-:Y:S01]  /*9a70*/  FMUL.FTZ R44, R3.reuse, R88 ;  /* 0x00000058032c7220 */ /* 0x040fe20000410000 */
[C---:B------:R-:W-:Y:S01]  /*9a80*/  HMMA.16816.F32.BF16 R40, R140.reuse, R46, R40 ;  /* 0x0000002e8c28723c */ /* 0x040fe20000041828 */
[----:B------:R-:W3:Y:S03]  /*9a90*/  MUFU.EX2 R107, R107 ;  /* 0x0000006b006b7308 */ /* 0x000ee60000000800 */
[----:B------:R-:W-:Y:S01]  /*9aa0*/  FMUL.FTZ R45, R3, R89 ;  /* 0x00000059032d7220 */ /* 0x000fe20000410000 */
[----:B-1----:R-:W-:Y:S02]  /*9ab0*/  F2FP.BF16.PACK_AB R68, R105, R104 ;  /* 0x000000686944723e */ /* 0x002fe400000010ff */
[C---:B------:R-:W-:Y:S02]  /*9ac0*/  FMUL.FTZ R46, R2.reuse, R90 ;  /* 0x0000005a022e7220 */ /* 0x040fe40000410000 */
[C---:B------:R-:W-:Y:S02]  /*9ad0*/  FMUL.FTZ R47, R2.reuse, R91 ;  /* 0x0000005b022f7220 */ /* 0x040fe40000410000 */
[----:B------:R-:W-:Y:S01]  /*9ae0*/  LDSM.16.MT88.4 R88, [R244+0x4900] ;  /* 0x00490000f458783b */ /* 0x000fe20000004200 */
[----:B------:R-:W-:Y:S04]  /*9af0*/  MUFU.EX2 R194, R194 ;  /* 0x000000c200c27308 */ /* 0x000fe80000000800 */
[C---:B------:R-:W-:Y:S06]  /*9b00*/  HMMA.16816.F32.BF16 R44, R140.reuse, R52, R44 ;  /* 0x000000348c2c723c */ /* 0x040fec000004182c */
[----:B------:R-:W-:Y:S01]  /*9b10*/  MUFU.EX2 R197, R197 ;  /* 0x000000c500c57308 */ /* 0x000fe20000000800 */
[C---:B------:R-:W-:Y:S01]  /*9b20*/  FMUL.FTZ R52, R3.reuse, R80 ;  /* 0x0000005003347220 */ /* 0x040fe20000410000 */
[C---:B------:R-:W-:Y:S04]  /*9b30*/  HMMA.16816.F32.BF16 R48, R140.reuse, R54, R48 ;  /* 0x000000368c30723c */ /* 0x040fe80000041830 */
[----:B------:R-:W-:Y:S01]  /*9b40*/  FMUL.FTZ R53, R3, R81 ;  /* 0x0000005103357220 */ /* 0x000fe20000410000 */
[----:B---3--:R-:W-:Y:S02]  /*9b50*/  F2FP.BF16.PACK_AB R69, R107, R106 ;  /* 0x0000006a6b45723e */ /* 0x008fe400000010ff */
[C---:B------:R-:W-:Y:S01]  /*9b60*/  FMUL.FTZ R54, R2.reuse, R82 ;  /* 0x0000005202367220 */ /* 0x040fe20000410000 */
[----:B------:R-:W-:Y:S01]  /*9b70*/  MUFU.EX2 R198, R198 ;  /* 0x000000c600c67308 */ /* 0x000fe20000000800 */
[C---:B------:R-:W-:Y:S02]  /*9b80*/  FMUL.FTZ R55, R2.reuse, R83 ;  /* 0x0000005302377220 */ /* 0x040fe40000410000 */
[----:B------:R-:W-:Y:S05]  /*9b90*/  LDSM.16.MT88.4 R80, [R245+0x900] ;  /* 0x00090000f550783b */ /* 0x000fea0000004200 */
[C---:B------:R-:W-:Y:S02]  /*9ba0*/  HMMA.16816.F32.BF16 R52, R140.reuse, R60, R52 ;  /* 0x0000003c8c34723c */ /* 0x040fe40000041834 */
[----:B------:R-:W-:Y:S05]  /*9bb0*/  MUFU.EX2 R199, R199 ;  /* 0x000000c700c77308 */ /* 0x000fea0000000800 */
[C---:B------:R-:W-:Y:S01]  /*9bc0*/  FMUL.FTZ R60, R3.reuse, R72 ;  /* 0x00000048033c7220 */ /* 0x040fe20000410000 */
[C---:B------:R-:W-:Y:S04]  /*9bd0*/  HMMA.16816.F32.BF16 R56, R140.reuse, R62, R56 ;  /* 0x0000003e8c38723c */ /* 0x040fe80000041838 */
[----:B------:R-:W-:Y:S01]  /*9be0*/  FMUL.FTZ R61, R3, R73 ;  /* 0x00000049033d7220 */ /* 0x000fe20000410000 */
[----:B------:R-:W-:Y:S02]  /*9bf0*/  MUFU.EX2 R192, R192 ;  /* 0x000000c000c07308 */ /* 0x000fe40000000800 */
[C---:B------:R-:W-:Y:S02]  /*9c00*/  FMUL.FTZ R62, R2.reuse, R74 ;  /* 0x0000004a023e7220 */ /* 0x040fe40000410000 */
[----:B------:R-:W-:Y:S02]  /*9c10*/  FMUL.FTZ R63, R2, R75 ;  /* 0x0000004b023f7220 */ /* 0x000fe40000410000 */
[----:B------:R-:W1:Y:S04]  /*9c20*/  LDSM.16.MT88.4 R72, [R246+0x900] ;  /* 0x00090000f648783b */ /* 0x000e680000004200 */
[----:B------:R-:W-:Y:S01]  /*9c30*/  MUFU.EX2 R189, R189 ;  /* 0x000000bd00bd7308 */ /* 0x000fe20000000800 */
[C---:B-----5:R-:W-:Y:S08]  /*9c40*/  HMMA.16816.F32.BF16 R60, R140.reuse, R84, R60 ;  /* 0x000000548c3c723c */ /* 0x060ff0000004183c */
[----:B------:R-:W-:Y:S01]  /*9c50*/  HMMA.16816.F32.BF16 R64, R140, R86, R64 ;  /* 0x000000568c40723c */ /* 0x000fe20000041840 */
[----:B------:R-:W3:Y:S01]  /*9c60*/  LDSM.16.MT88.4 R84, [R244+0x900] ;  /* 0x00090000f454783b */ /* 0x000ee20000004200 */
[----:B------:R-:W-:Y:S05]  /*9c70*/  MUFU.EX2 R186, R186 ;  /* 0x000000ba00ba7308 */ /* 0x000fea0000000800 */
[--C-:B------:R-:W-:Y:S01]  /*9c80*/  FFMA.FTZ R140, R129, c[0x0][0x2d0], -R153.reuse ;  /* 0x0000b400818c7a23 */ /* 0x100fe20000010899 */
[C---:B------:R-:W-:Y:S04]  /*9c90*/  HMMA.16816.F32.BF16 R4, R68.reuse, R76, R4 ;  /* 0x0000004c4404723c */ /* 0x040fe80000041804 */
[----:B------:R-:W-:Y:S01]  /*9ca0*/  MUFU.EX2 R183, R183 ;  /* 0x000000b700b77308 */ /* 0x000fe20000000800 */
[--C-:B------:R-:W-:Y:S02]  /*9cb0*/  FFMA.FTZ R141, R128, c[0x0][0x2d0], -R153.reuse ;  /* 0x0000b400808d7a23 */ /* 0x100fe40000010899 */
[--C-:B------:R-:W-:Y:S01]  /*9cc0*/  FFMA.FTZ R142, R202, c[0x0][0x2d0], -R150.reuse ;  /* 0x0000b400ca8e7a23 */ /* 0x100fe20000010896 */
[C---:B------:R-:W-:Y:S01]  /*9cd0*/  HMMA.16816.F32.BF16 R8, R68.reuse, R78, R8 ;  /* 0x0000004e4408723c */ /* 0x040fe20000041808 */
[----:B------:R-:W5:Y:S03]  /*9ce0*/  LDSM.16.MT88.4 R76, [R248+0x4900] ;  /* 0x00490000f84c783b */ /* 0x000f660000004200 */
[--C-:B------:R-:W-:Y:S02]  /*9cf0*/  FFMA.FTZ R143, R175, c[0x0][0x2d0], -R150.reuse ;  /* 0x0000b400af8f7a23 */ /* 0x100fe40000010896 */
[----:B------:R-:W-:Y:S01]  /*9d00*/  MUFU.EX2 R140, R140 ;  /* 0x0000008c008c7308 */ /* 0x000fe20000000800 */
[--C-:B------:R-:W-:Y:S02]  /*9d10*/  FFMA.FTZ R175, R176, c[0x0][0x2d0], -R153.reuse ;  /* 0x0000b400b0af7a23 */ /* 0x100fe40000010899 */
[--C-:B------:R-:W-:Y:S01]  /*9d20*/  FFMA.FTZ R176, R181, c[0x0][0x2d0], -R150.reuse ;  /* 0x0000b400b5b07a23 */ /* 0x100fe20000010896 */
[C---:B-1----:R-:W-:Y:S03]  /*9d30*/  HMMA.16816.F32.BF16 R12, R68.reuse, R72, R12 ;  /* 0x00000048440c723c */ /* 0x042fe6000004180c */
[--C-:B------:R-:W-:Y:S03]  /*9d40*/  FFMA.FTZ R181, R180, c[0x0][0x2d0], -R153.reuse ;  /* 0x0000b400b4b57a23 */ /* 0x100fe60000010899 */
[----:B------:R-:W1:Y:S01]  /*9d50*/  MUFU.EX2 R141, R141 ;  /* 0x0000008d008d7308 */ /* 0x000e620000000800 */
[--C-:B------:R-:W-:Y:S01]  /*9d60*/  FFMA.FTZ R180, R187, c[0x0][0x2d0], -R150.reuse ;  /* 0x0000b400bbb47a23 */ /* 0x100fe20000010896 */
[C---:B------:R-:W-:Y:S01]  /*9d70*/  HMMA.16816.F32.BF16 R16, R68.reuse, R74, R16 ;  /* 0x0000004a4410723c */ /* 0x040fe20000041810 */
[----:B------:R-:W1:Y:S03]  /*9d80*/  LDSM.16.MT88.4 R72, [R246+0x4900] ;  /* 0x00490000f648783b */ /* 0x000e660000004200 */
[--C-:B------:R-:W-:Y:S02]  /*9d90*/  FFMA.FTZ R187, R188, c[0x0][0x2d0], -R153.reuse ;  /* 0x0000b400bcbb7a23 */ /* 0x100fe40000010899 */
[--C-:B------:R-:W-:Y:S02]  /*9da0*/  FFMA.FTZ R188, R195, c[0x0][0x2d0], -R150.reuse ;  /* 0x0000b400c3bc7a23 */ /* 0x100fe40000010896 */
[----:B------:R-:W-:Y:S01]  /*9db0*/  MUFU.EX2 R142, R142 ;  /* 0x0000008e008e7308 */ /* 0x000fe20000000800 */
[C---:B------:R-:W-:Y:S03]  /*9dc0*/  HMMA.16816.F32.BF16 R20, R68.reuse, R80, R20 ;  /* 0x000000504414723c */ /* 0x040fe60000041814 */
[--C-:B------:R-:W-:Y:S02]  /*9dd0*/  FFMA.FTZ R195, R196, c[0x0][0x2d0], -R153.reuse ;  /* 0x0000b400c4c37a23 */ /* 0x100fe40000010899 */
[--C-:B------:R-:W-:Y:S03]  /*9de0*/  FFMA.FTZ R196, R201, c[0x0][0x2d0], -R150.reuse ;  /* 0x0000b400c9c47a23 */ /* 0x100fe60000010896 */
[C---:B------:R-:W-:Y:S01]  /*9df0*/  HMMA.16816.F32.BF16 R24, R68.reuse, R82, R24 ;  /* 0x000000524418723c */ /* 0x040fe20000041818 */
[----:B------:R-:W1:Y:S01]  /*9e00*/  LDSM.16.MT88.4 R80, [R245+0x4900] ;  /* 0x00490000f550783b */ /* 0x000e620000004200 */
[----:B------:R-:W1:Y:S02]  /*9e10*/  MUFU.EX2 R143, R143 ;  /* 0x0000008f008f7308 */ /* 0x000e640000000800 */
[--C-:B------:R-:W-:Y:S02]  /*9e20*/  FFMA.FTZ R201, R200, c[0x0][0x2d0], -R153.reuse ;  /* 0x0000b400c8c97a23 */ /* 0x100fe40000010899 */
[--C-:B------:R-:W-:Y:S02]  /*9e30*/  FFMA.FTZ R200, R203, c[0x0][0x2d0], -R150.reuse ;  /* 0x0000b400cbc87a23 */ /* 0x100fe40000010896 */
[C---:B---3--:R-:W-:Y:S04]  /*9e40*/  HMMA.16816.F32.BF16 R28, R68.reuse, R84, R28 ;  /* 0x00000054441c723c */ /* 0x048fe8000004181c */
[----:B------:R-:W3:Y:S01]  /*9e50*/  MUFU.EX2 R175, R175 ;  /* 0x000000af00af7308 */ /* 0x000ee20000000800 */
[--C-:B------:R-:W-:Y:S02]  /*9e60*/  FFMA.FTZ R203, R190, c[0x0][0x2d0], -R153.reuse ;  /* 0x0000b400becb7a23 */ /* 0x100fe40000010899 */
[--C-:B------:R-:W-:Y:S01]  /*9e70*/  FFMA.FTZ R190, R193, c[0x0][0x2d0], -R150.reuse ;  /* 0x0000b400c1be7a23 */ /* 0x100fe20000010896 */
[C---:B------:R-:W-:Y:S01]  /*9e80*/  HMMA.16816.F32.BF16 R32, R68.reuse, R86, R32 ;  /* 0x000000564420723c */ /* 0x040fe20000041820 */
[----:B------:R-:W3:Y:S03]  /*9e90*/  LDSM.16.MT88.4 R84, [R248+0x1100] ;  /* 0x00110000f854783b */ /* 0x000ee60000004200 */
[--C-:B------:R-:W-:Y:S02]  /*9ea0*/  FFMA.FTZ R193, R184, c[0x0][0x2d0], -R153.reuse ;  /* 0x0000b400b8c17a23 */ /* 0x100fe40000010899 */
[----:B------:R-:W3:Y:S01]  /*9eb0*/  MUFU.EX2 R176, R176 ;  /* 0x000000b000b07308 */ /* 0x000ee20000000800 */
[--C-:B------:R-:W-:Y:S01]  /*9ec0*/  FFMA.FTZ R184, R179, c[0x0][0x2d0], -R150.reuse ;  /* 0x0000b400b3b87a23 */ /* 0x100fe20000010896 */
[C---:B-----5:R-:W-:Y:S04]  /*9ed0*/  HMMA.16816.F32.BF16 R36, R68.reuse, R76, R36 ;  /* 0x0000004c4424723c */ /* 0x060fe80000041824 */
[--C-:B------:R-:W-:Y:S02]  /*9ee0*/  FFMA.FTZ R179, R166, c[0x0][0x2d0], -R153.reuse ;  /* 0x0000b400a6b37a23 */ /* 0x100fe40000010899 */
[--C-:B------:R-:W-:Y:S02]  /*9ef0*/  FFMA.FTZ R166, R173, c[0x0][0x2d0], -R150.reuse ;  /* 0x0000b400ada67a23 */ /* 0x100fe40000010896 */
[C---:B------:R-:W-:Y:S01]  /*9f00*/  HMMA.16816.F32.BF16 R40, R68.reuse, R78, R40 ;  /* 0x0000004e4428723c */ /* 0x040fe20000041828 */
[----:B------:R-:W5:Y:S01]  /*9f10*/  LDSM.16.MT88.4 R76, [R246+0x1100] ;  /* 0x00110000f64c783b */ /* 0x000f620000004200 */
[----:B------:R-:W2:Y:S02]  /*9f20*/  MUFU.EX2 R181, R181 ;  /* 0x000000b500b57308 */ /* 0x000ea40000000800 */
[--C-:B------:R-:W-:Y:S02]  /*9f30*/  FFMA.FTZ R173, R162, c[0x0][0x2d0], -R153.reuse ;  /* 0x0000b400a2ad7a23 */ /* 0x100fe40000010899 */
[--C-:B------:R-:W-:Y:S02]  /*9f40*/  FFMA.FTZ R162, R165, c[0x0][0x2d0], -R150.reuse ;  /* 0x0000b400a5a27a23 */ /* 0x100fe40000010896 */
[C---:B-1----:R-:W-:Y:S04]  /*9f50*/  HMMA.16816.F32.BF16 R44, R68.reuse, R72, R44 ;  /* 0x00000048442c723c */ /* 0x042fe8000004182c */
[----:B------:R-:W1:Y:S01]  /*9f60*/  MUFU.EX2 R180, R180 ;  /* 0x000000b400b47308 */ /* 0x000e620000000800 */
[--C-:B------:R-:W-:Y:S02]  /*9f70*/  FFMA.FTZ R165, R158, c[0x0][0x2d0], -R153.reuse ;  /* 0x0000b4009ea57a23 */ /* 0x100fe40000010899 */
[----:B------:R-:W-:Y:S01]  /*9f80*/  FFMA.FTZ R153, R152, c[0x0][0x2d0], -R153 ;  /* 0x0000b40098997a23 */ /* 0x000fe20000010899 */
[C---:B------:R-:W-:Y:S01]  /*9f90*/  HMMA.16816.F32.BF16 R48, R68.reuse, R74, R48 ;  /* 0x0000004a4430723c */ /* 0x040fe20000041830 */
[----:B------:R-:W1:Y:S03]  /*9fa0*/  LDSM.16.MT88.4 R72, [R245+0x1100] ;  /* 0x00110000f548783b */ /* 0x000e660000004200 */
[--C-:B------:R-:W-:Y:S02]  /*9fb0*/  FFMA.FTZ R158, R155, c[0x0][0x2d0], -R150.reuse ;  /* 0x0000b4009b9e7a23 */ /* 0x100fe40000010896 */
[----:B------:R-:W-:Y:S01]  /*9fc0*/  MUFU.EX2 R153, R153 ;  /* 0x0000009900997308 */ /* 0x000fe20000000800 */
[----:B------:R-:W-:Y:S01]  /*9fd0*/  FFMA.FTZ R150, R133, c[0x0][0x2d0], -R150 ;  /* 0x0000b40085967a23 */ /* 0x000fe20000010896 */
[C---:B------:R-:W-:Y:S08]  /*9fe0*/  HMMA.16816.F32.BF16 R52, R68.reuse, R80, R52 ;  /* 0x000000504434723c */ /* 0x040ff00000041834 */
[C---:B------:R-:W-:Y:S01]  /*9ff0*/  HMMA.16816.F32.BF16 R56, R68.reuse, R82, R56 ;  /* 0x000000524438723c */ /* 0x040fe20000041838 */
[----:B------:R-:W1:Y:S01]  /*a000*/  LDSM.16.MT88.4 R80, [R244+0x1100] ;  /* 0x00110000f450783b */ /* 0x000e620000004200 */
[----:B------:R-:W-:Y:S06]  /*a010*/  MUFU.EX2 R150, R150 ;  /* 0x0000009600967308 */ /* 0x000fec0000000800 */
[C---:B------:R-:W-:Y:S04]  /*a020*/  HMMA.16816.F32.BF16 R60, R68.reuse, R88, R60 ;  /* 0x00000058443c723c */ /* 0x040fe8000004183c */
[----:B------:R-:W1:Y:S04]  /*a030*/  MUFU.EX2 R187, R187 ;  /* 0x000000bb00bb7308 */ /* 0x000e680000000800 */
[----:B------:R-:W-:Y:S01]  /*a040*/  HMMA.16816.F32.BF16 R64, R68, R90, R64 ;  /* 0x0000005a4440723c */ /* 0x000fe20000041840 */
[----:B------:R-:W-:Y:S05]  /*a050*/  LDSM.16.MT88.4 R88, [R245+0x5100] ;  /* 0x00510000f558783b */ /* 0x000fea0000004200 */
[----:B------:R-:W1:Y:S01]  /*a060*/  MUFU.EX2 R188, R188 ;  /* 0x000000bc00bc7308 */ /* 0x000e620000000800 */
[----:B------:R-:W-:Y:S02]  /*a070*/  F2FP.BF16.PACK_AB R68, R141, R140 ;  /* 0x0000008c8d44723e */ /* 0x000fe400000010ff */
[----:B------:R-:W-:Y:S03]  /*a080*/  F2FP.BF16.PACK_AB R69, R143, R142 ;  /* 0x0000008e8f45723e */ /* 0x000fe600000010ff */
[----:B---3--:R-:W-:Y:S02]  /*a090*/  F2FP.BF16.PACK_AB R70, R175, R174 ;  /* 0x000000aeaf46723e */ /* 0x008fe400000010ff */
[----:B------:R-:W-:Y:S02]  /*a0a0*/  F2FP.BF16.PACK_AB R71, R177, R176 ;  /* 0x000000b0b147723e */ /* 0x000fe400000010ff */
[----:B------:R-:W3:Y:S05]  /*a0b0*/  MUFU.EX2 R195, R195 ;  /* 0x000000c300c37308 */ /* 0x000eea0000000800 */
[C---:B------:R-:W-:Y:S05]  /*a0c0*/  HMMA.16816.F32.BF16 R4, R68.reuse, R84, R4 ;  /* 0x000000544404723c */ /* 0x040fea0000041804 */
[----:B------:R-:W1:Y:S03]  /*a0d0*/  MUFU.EX2 R196, R196 ;  /* 0x000000c400c47308 */ /* 0x000e660000000800 */
[C---:B------:R-:W-:Y:S01]  /*a0e0*/  HMMA.16816.F32.BF16 R8, R68.reuse, R86, R8 ;  /* 0x000000564408723c */ /* 0x040fe20000041808 */
[----:B------:R-:W3:Y:S06]  /*a0f0*/  LDSM.16.MT88.4 R84, [R248+0x5100] ;  /* 0x00510000f854783b */ /* 0x000eec0000004200 */
[----:B------:R-:W2:Y:S01]  /*a100*/  MUFU.EX2 R201, R201 ;  /* 0x000000c900c97308 */ /* 0x000ea20000000800 */
[C---:B-----5:R-:W-:Y:S08]  /*a110*/  HMMA.16816.F32.BF16 R12, R68.reuse, R76, R12 ;  /* 0x0000004c440c723c */ /* 0x060ff0000004180c */
[C---:B------:R-:W-:Y:S01]  /*a120*/  HMMA.16816.F32.BF16 R16, R68.reuse, R78, R16 ;  /* 0x0000004e4410723c */ /* 0x040fe20000041810 */
[----:B------:R-:W5:Y:S01]  /*a130*/  LDSM.16.MT88.4 R76, [R246+0x5100] ;  /* 0x00510000f64c783b */ /* 0x000f620000004200 */
[----:B------:R-:W3:Y:S06]  /*a140*/  MUFU.EX2 R200, R200 ;  /* 0x000000c800c87308 */ /* 0x000eec0000000800 */
[C---:B-1----:R-:W-:Y:S04]  /*a150*/  HMMA.16816.F32.BF16 R20, R68.reuse, R72, R20 ;  /* 0x000000484414723c */ /* 0x042fe80000041814 */
[----:B------:R-:W1:Y:S01]  /*a160*/  MUFU.EX2 R203, R203 ;  /* 0x000000cb00cb7308 */ /* 0x000e620000000800 */
[----:B----4-:R-:W-:Y:S03]  /*a170*/  FFMA.FTZ R149, R2, R100, R149 ;  /* 0x0000006402957223 */ /* 0x010fe60000010095 */
[C---:B------:R-:W-:Y:S01]  /*a180*/  HMMA.16816.F32.BF16 R24, R68.reuse, R74, R24 ;  /* 0x0000004a4418723c */ /* 0x040fe20000041818 */
[----:B------:R-:W4:Y:S03]  /*a190*/  LDSM.16.MT88.4 R72, [R248+0x1900] ;  /* 0x00190000f848783b */ /* 0x000f260000004200 */
[----:B--2---:R-:W-:Y:S02]  /*a1a0*/  FFMA.FTZ R148, R3, R113, R148 ;  /* 0x0000007103947223 */ /* 0x004fe40000010094 */
[----:B------:R-:W2:Y:S01]  /*a1b0*/  MUFU.EX2 R190, R190 ;  /* 0x000000be00be7308 */ /* 0x000ea20000000800 */
[----:B------:R-:W-:Y:S01]  /*a1c0*/  FADD.FTZ R144, R144, R149 ;  /* 0x0000009590907221 */ /* 0x000fe20000010000 */
[C---:B------:R-:W-:Y:S01]  /*a1d0*/  HMMA.16816.F32.BF16 R28, R68.reuse, R80, R28 ;  /* 0x00000050441c723c */ /* 0x040fe2000004181c */
[----:B------:R-:W-:Y:S03]  /*a1e0*/  LDSM.16.MT88.4 R100, [R244+0x3900] ;  /* 0x00390000f464783b */ /* 0x000fe60000004200 */
[----:B------:R-:W-:Y:S02]  /*a1f0*/  FADD.FTZ R135, R135, R144 ;  /* 0x0000009087877221 */ /* 0x000fe40000010000 */
[----:B------:R-:W-:Y:S02]  /*a200*/  FADD.FTZ R147, R147, R148 ;  /* 0x0000009493937221 */ /* 0x000fe40000010000 */
[C---:B------:R-:W-:Y:S01]  /*a210*/  HMMA.16816.F32.BF16 R32, R68.reuse, R82, R32 ;  /* 0x000000524420723c */ /* 0x040fe20000041820 */
[----:B------:R-:W1:Y:S01]  /*a220*/  LDSM.16.MT88.4 R80, [R246+0x1900] ;  /* 0x00190000f650783b */ /* 0x000e620000004200 */
[----:B------:R-:W1:Y:S02]  /*a230*/  MUFU.EX2 R193, R193 ;  /* 0x000000c100c17308 */ /* 0x000e640000000800 */
[----:B------:R-:W-:Y:S02]  /*a240*/  FADD.FTZ R135, R134, R135 ;  /* 0x0000008786877221 */ /* 0x000fe40000010000 */
[----:B------:R-:W-:Y:S02]  /*a250*/  FADD.FTZ R146, R146, R147 ;  /* 0x0000009392927221 */ /* 0x000fe40000010000 */
[C---:B---3--:R-:W-:Y:S04]  /*a260*/  HMMA.16816.F32.BF16 R36, R68.reuse, R84, R36 ;  /* 0x000000544424723c */ /* 0x048fe80000041824 */
[----:B------:R-:W3:Y:S01]  /*a270*/  MUFU.EX2 R184, R184 ;  /* 0x000000b800b87308 */ /* 0x000ee20000000800 */
[----:B------:R-:W-:Y:S02]  /*a280*/  FADD.FTZ R106, R106, R135 ;  /* 0x000000876a6a7221 */ /* 0x000fe40000010000 */
[----:B------:R-:W-:Y:S01]  /*a290*/  FADD.FTZ R145, R145, R146 ;  /* 0x0000009291917221 */ /* 0x000fe20000010000 */
[C---:B------:R-:W-:Y:S01]  /*a2a0*/  HMMA.16816.F32.BF16 R40, R68.reuse, R86, R40 ;  /* 0x000000564428723c */ /* 0x040fe20000041828 */
[----:B------:R-:W-:Y:S03]  /*a2b0*/  LDSM.16.MT88.4 R84, [R244+0x1900] ;  /* 0x00190000f454783b */ /* 0x000fe60000004200 */
[----:B------:R-:W-:Y:S02]  /*a2c0*/  FADD.FTZ R107, R107, R106 ;  /* 0x0000006a6b6b7221 */ /* 0x000fe40000010000 */
[----:B------:R-:W-:Y:S01]  /*a2d0*/  MUFU.EX2 R172, R172 ;  /* 0x000000ac00ac7308 */ /* 0x000fe20000000800 */
[----:B------:R-:W-:Y:S01]  /*a2e0*/  FADD.FTZ R104, R104, R145 ;  /* 0x0000009168687221 */ /* 0x000fe20000010000 */
[C---:B-----5:R-:W-:Y:S04]  /*a2f0*/  HMMA.16816.F32.BF16 R44, R68.reuse, R76, R44 ;  /* 0x0000004c442c723c */ /* 0x060fe8000004182c */
[----:B------:R-:W-:Y:S02]  /*a300*/  FADD.FTZ R2, R112, R107 ;  /* 0x0000006b70027221 */ /* 0x000fe40000010000 */
[----:B------:R-:W-:Y:S02]  /*a310*/  FADD.FTZ R105, R105, R104 ;  /* 0x0000006869697221 */ /* 0x000fe40000010000 */
[C---:B------:R-:W-:Y:S01]  /*a320*/  HMMA.16816.F32.BF16 R48, R68.reuse, R78, R48 ;  /* 0x0000004e4430723c */ /* 0x040fe20000041830 */
[----:B------:R-:W5:Y:S01]  /*a330*/  LDSM.16.MT88.4 R76, [R245+0x1900] ;  /* 0x00190000f54c783b */ /* 0x000f620000004200 */
[----:B------:R-:W1:Y:S02]  /*a340*/  MUFU.EX2 R179, R179 ;  /* 0x000000b300b37308 */ /* 0x000e640000000800 */
        /* <DEDUP_REMOVED lines=9> */
[----:B------:R-:W1:Y:S01]  /*a3e0*/  MUFU.EX2 R167, R167 ;  /* 0x000000a700a77308 */ /* 0x000e620000000800 */
[----:B------:R-:W-:Y:S01]  /*a3f0*/  FADD.FTZ R140, R140, R159 ;  /* 0x0000009f8c8c7221 */ /* 0x000fe20000010000 */
[C---:B------:R-:W-:Y:S04]  /*a400*/  HMMA.16816.F32.BF16 R60, R68.reuse, R92, R60 ;  /* 0x0000005c443c723c */ /* 0x040fe8000004183c */
[----:B------:R-:W-:Y:S02]  /*a410*/  FADD.FTZ R176, R176, R143 ;  /* 0x0000008fb0b07221 */ /* 0x000fe40000010000 */
[----:B------:R-:W-:Y:S02]  /*a420*/  FADD.FTZ R141, R141, R140 ;  /* 0x0000008c8d8d7221 */ /* 0x000fe40000010000 */
[----:B------:R-:W-:Y:S01]  /*a430*/  HMMA.16816.F32.BF16 R64, R68, R94, R64 ;  /* 0x0000005e4440723c */ /* 0x000fe20000041840 */
[----:B------:R-:W-:Y:S01]  /*a440*/  LDSM.16.MT88.4 R92, [R244+0x6100] ;  /* 0x00610000f45c783b */ /* 0x000fe20000004200 */
[----:B------:R-:W-:Y:S02]  /*a450*/  MUFU.EX2 R164, R164 ;  /* 0x000000a400a47308 */ /* 0x000fe40000000800 */
[----:B------:R-:W-:Y:S02]  /*a460*/  FADD.FTZ R176, R177, R176 ;  /* 0x000000b0b1b07221 */ /* 0x000fe40000010000 */
[----:B------:R-:W-:Y:S01]  /*a470*/  FADD.FTZ R174, R174, R141 ;  /* 0x0000008daeae7221 */ /* 0x000fe20000010000 */
[----:B------:R-:W-:Y:S02]  /*a480*/  F2FP.BF16.PACK_AB R68, R181, R178 ;  /* 0x000000b2b544723e */ /* 0x000fe400000010ff */
[C---:B------:R-:W-:Y:S03]  /*a490*/  F2FP.BF16.PACK_AB R69, R180.reuse, R185 ;  /* 0x000000b9b445723e */ /* 0x040fe600000010ff */
[----:B------:R-:W-:Y:S01]  /*a4a0*/  F2FP.BF16.PACK_AB R70, R187, R182 ;  /* 0x000000b6bb46723e */ /* 0x000fe200000010ff */
[----:B------:R-:W1:Y:S01]  /*a4b0*/  MUFU.EX2 R173, R173 ;  /* 0x000000ad00ad7308 */ /* 0x000e620000000800 */
[----:B------:R-:W-:Y:S01]  /*a4c0*/  F2FP.BF16.PACK_AB R71, R191, R188 ;  /* 0x000000bcbf47723e */ /* 0x000fe200000010ff */
[----:B------:R-:W-:Y:S02]  /*a4d0*/  FADD.FTZ R185, R185, R176 ;  /* 0x000000b0b9b97221 */ /* 0x000fe40000010000 */
[----:B------:R-:W-:Y:S02]  /*a4e0*/  FADD.FTZ R175, R175, R174 ;  /* 0x000000aeafaf7221 */ /* 0x000fe40000010000 */
[----:B------:R-:W-:Y:S02]  /*a4f0*/  FADD.FTZ R185, R180, R185 ;  /* 0x000000b9b4b97221 */ /* 0x000fe40000010000 */
[C---:B----4-:R-:W-:Y:S02]  /*a500*/  HMMA.16816.F32.BF16 R4, R68.reuse, R72, R4 ;  /* 0x000000484404723c */ /* 0x050fe40000041804 */
[----:B------:R-:W-:Y:S01]  /*a510*/  MUFU.EX2 R162, R162 ;  /* 0x000000a200a27308 */ /* 0x000fe20000000800 */
[----:B------:R-:W-:Y:S02]  /*a520*/  FADD.FTZ R188, R188, R185 ;  /* 0x000000b9bcbc7221 */ /* 0x000fe40000010000 */
[----:B------:R-:W-:Y:S02]  /*a530*/  FADD.FTZ R178, R178, R175 ;  /* 0x000000afb2b27221 */ /* 0x000fe40000010000 */
[----:B------:R-:W-:Y:S01]  /*a540*/  FADD.FTZ R188, R191, R188 ;  /* 0x000000bcbfbc7221 */ /* 0x000fe20000010000 */
[C---:B------:R-:W-:Y:S01]  /*a550*/  HMMA.16816.F32.BF16 R8, R68.reuse, R74, R8 ;  /* 0x0000004a4408723c */ /* 0x040fe20000041808 */
[----:B------:R-:W4:Y:S03]  /*a560*/  LDSM.16.MT88.4 R72, [R248+0x5900] ;  /* 0x00590000f848783b */ /* 0x000f260000004200 */
[----:B------:R-:W2:Y:S01]  /*a570*/  MUFU.EX2 R163, R163 ;  /* 0x000000a300a37308 */ /* 0x000ea20000000800 */
[----:B------:R-:W-:Y:S03]  /*a580*/  FADD.FTZ R181, R181, R178 ;  /* 0x000000b2b5b57221 */ /* 0x000fe60000010000 */
[C---:B-1----:R-:W-:Y:S04]  /*a590*/  HMMA.16816.F32.BF16 R12, R68.reuse, R80, R12 ;  /* 0x00000050440c723c */ /* 0x042fe8000004180c */
[----:B------:R-:W-:Y:S02]  /*a5a0*/  FADD.FTZ R182, R182, R181 ;  /* 0x000000b5b6b67221 */ /* 0x000fe40000010000 */
[----:B------:R-:W-:Y:S02]  /*a5b0*/  MUFU.EX2 R160, R160 ;  /* 0x000000a000a07308 */ /* 0x000fe40000000800 */
[C---:B------:R-:W-:Y:S01]  /*a5c0*/  HMMA.16816.F32.BF16 R16, R68.reuse, R82, R16 ;  /* 0x000000524410723c */ /* 0x040fe20000041810 */
[----:B------:R-:W1:Y:S03]  /*a5d0*/  LDSM.16.MT88.4 R80, [R246+0x5900] ;  /* 0x00590000f650783b */ /* 0x000e660000004200 */
[----:B------:R-:W-:Y:S04]  /*a5e0*/  FADD.FTZ R187, R187, R182 ;  /* 0x000000b6bbbb7221 */ /* 0x000fe80000010000 */
[C---:B-----5:R-:W-:Y:S01]  /*a5f0*/  HMMA.16816.F32.BF16 R20, R68.reuse, R76, R20 ;  /* 0x0000004c4414723c */ /* 0x060fe20000041814 */
[----:B------:R-:W5:Y:S07]  /*a600*/  MUFU.EX2 R165, R165 ;  /* 0x000000a500a57308 */ /* 0x000f6e0000000800 */
[C---:B------:R-:W-:Y:S01]  /*a610*/  HMMA.16816.F32.BF16 R24, R68.reuse, R78, R24 ;  /* 0x0000004e4418723c */ /* 0x040fe20000041818 */
[----:B------:R-:W2:Y:S02]  /*a620*/  LDSM.16.MT88.4 R76, [R244+0x5900] ;  /* 0x00590000f44c783b */ /* 0x000ea40000004200 */
[----:B------:R-:W-:Y:S05]  /*a630*/  MUFU.EX2 R157, R157 ;  /* 0x0000009d009d7308 */ /* 0x000fea0000000800 */
[C---:B------:R-:W-:Y:S05]  /*a640*/  HMMA.16816.F32.BF16 R28, R68.reuse, R84, R28 ;  /* 0x00000054441c723c */ /* 0x040fea000004181c */
[----:B------:R-:W1:Y:S03]  /*a650*/  MUFU.EX2 R158, R158 ;  /* 0x0000009e009e7308 */ /* 0x000e660000000800 */
[C---:B------:R-:W-:Y:S01]  /*a660*/  HMMA.16816.F32.BF16 R32, R68.reuse, R86, R32 ;  /* 0x000000564420723c */ /* 0x040fe20000041820 */
[----:B------:R-:W2:Y:S06]  /*a670*/  LDSM.16.MT88.4 R84, [R248+0x2100] ;  /* 0x00210000f854783b */ /* 0x000eac0000004200 */
[----:B------:R-:W2:Y:S01]  /*a680*/  MUFU.EX2 R154, R154 ;  /* 0x0000009a009a7308 */ /* 0x000ea20000000800 */
[C---:B----4-:R-:W-:Y:S08]  /*a690*/  HMMA.16816.F32.BF16 R36, R68.reuse, R72, R36 ;  /* 0x000000484424723c */ /* 0x050ff00000041824 */
[C---:B------:R-:W-:Y:S01]  /*a6a0*/  HMMA.16816.F32.BF16 R40, R68.reuse, R74, R40 ;  /* 0x0000004a4428723c */ /* 0x040fe20000041828 */
[----:B------:R-:W4:Y:S01]  /*a6b0*/  LDSM.16.MT88.4 R72, [R246+0x2100] ;  /* 0x00210000f648783b */ /* 0x000f220000004200 */
[----:B------:R-:W2:Y:S06]  /*a6c0*/  MUFU.EX2 R151, R151 ;  /* 0x0000009700977308 */ /* 0x000eac0000000800 */
[C---:B-1----:R-:W-:Y:S08]  /*a6d0*/  HMMA.16816.F32.BF16 R44, R68.reuse, R80, R44 ;  /* 0x00000050442c723c */ /* 0x042ff0000004182c */
[C---:B------:R-:W-:Y:S01]  /*a6e0*/  HMMA.16816.F32.BF16 R48, R68.reuse, R82, R48 ;  /* 0x000000524430723c */ /* 0x040fe20000041830 */
[----:B------:R-:W-:Y:S07]  /*a6f0*/  LDSM.16.MT88.4 R80, [R244+0x2100] ;  /* 0x00210000f450783b */ /* 0x000fee0000004200 */
[C---:B------:R-:W-:Y:S08]  /*a700*/  HMMA.16816.F32.BF16 R52, R68.reuse, R88, R52 ;  /* 0x000000584434723c */ /* 0x040ff00000041834 */
[C---:B------:R-:W-:Y:S01]  /*a710*/  HMMA.16816.F32.BF16 R56, R68.reuse, R90, R56 ;  /* 0x0000005a4438723c */ /* 0x040fe20000041838 */
[----:B------:R-:W-:Y:S07]  /*a720*/  LDSM.16.MT88.4 R88, [R245+0x6100] ;  /* 0x00610000f558783b */ /* 0x000fee0000004200 */
[C---:B--2---:R-:W-:Y:S08]  /*a730*/  HMMA.16816.F32.BF16 R60, R68.reuse, R76, R60 ;  /* 0x0000004c443c723c */ /* 0x044ff0000004183c */
[----:B------:R-:W-:Y:S01]  /*a740*/  HMMA.16816.F32.BF16 R64, R68, R78, R64 ;  /* 0x0000004e4440723c */ /* 0x000fe20000041840 */
[----:B------:R-:W1:Y:S06]  /*a750*/  LDSM.16.MT88.4 R76, [R245+0x2100] ;  /* 0x00210000f54c783b */ /* 0x000e6c0000004200 */
        /* <DEDUP_REMOVED lines=9> */
[C---:B------:R-:W-:Y:S03]  /*a7f0*/  HMMA.16816.F32.BF16 R4, R68.reuse, R84, R4 ;  /* 0x000000544404723c */ /* 0x040fe60000041804 */
[----:B------:R-:W-:Y:S02]  /*a800*/  FADD.FTZ R201, R201, R198 ;  /* 0x000000c6c9c97221 */ /* 0x000fe40000010000 */
[----:B------:R-:W-:Y:S03]  /*a810*/  FADD.FTZ R200, R200, R197 ;  /* 0x000000c5c8c87221 */ /* 0x000fe60000010000 */
[C---:B------:R-:W-:Y:S01]  /*a820*/  HMMA.16816.F32.BF16 R8, R68.reuse, R86, R8 ;  /* 0x000000564408723c */ /* 0x040fe20000041808 */
[----:B------:R-:W2:Y:S03]  /*a830*/  LDSM.16.MT88.4 R84, [R248+0x6100] ;  /* 0x00610000f854783b */ /* 0x000ea60000004200 */
[----:B------:R-:W-:Y:S04]  /*a840*/  FADD.FTZ R199, R199, R200 ;  /* 0x000000c8c7c77221 */ /* 0x000fe80000010000 */
        /* <DEDUP_REMOVED lines=8> */
[----:B------:R-:W1:Y:S07]  /*a8d0*/  LDSM.16.MT88.4 R80, [R246+0x2900] ;  /* 0x00290000f650783b */ /* 0x000e6e0000004200 */
[C---:B--2---:R-:W-:Y:S08]  /*a8e0*/  HMMA.16816.F32.BF16 R36, R68.reuse, R84, R36 ;  /* 0x000000544424723c */ /* 0x044ff00000041824 */
[C---:B------:R-:W-:Y:S01]  /*a8f0*/  HMMA.16816.F32.BF16 R40, R68.reuse, R86, R40 ;  /* 0x000000564428723c */ /* 0x040fe20000041828 */
[----:B------:R-:W2:Y:S07]  /*a900*/  LDSM.16.MT88.4 R84, [R245+0x2900] ;  /* 0x00290000f554783b */ /* 0x000eae0000004200 */
[C---:B----4-:R-:W-:Y:S08]  /*a910*/  HMMA.16816.F32.BF16 R44, R68.reuse, R72, R44 ;  /* 0x00000048442c723c */ /* 0x050ff0000004182c */
[C---:B------:R-:W-:Y:S01]  /*a920*/  HMMA.16816.F32.BF16 R48, R68.reuse, R74, R48 ;  /* 0x0000004a4430723c */ /* 0x040fe20000041830 */
[----:B------:R-:W4:Y:S07]  /*a930*/  LDSM.16.MT88.4 R72, [R244+0x2900] ;  /* 0x00290000f448783b */ /* 0x000f2e0000004200 */
        /* <DEDUP_REMOVED lines=11> */
[----:B---3--:R-:W-:Y:S01]  /*a9f0*/  F2FP.BF16.PACK_AB R71, R184, R183 ;  /* 0x000000b7b847723e */ /* 0x008fe200000010ff */
[----:B------:R-:W-:Y:S02]  /*aa00*/  FADD.FTZ R190, R190, R199 ;  /* 0x000000c7bebe7221 */ /* 0x000fe40000010000 */
[----:B------:R-:W-:Y:S02]  /*aa10*/  FADD.FTZ R186, R186, R203 ;  /* 0x000000cbbaba7221 */ /* 0x000fe40000010000 */
[----:B------:R-:W-:Y:S02]  /*aa20*/  FADD.FTZ R190, R189, R190 ;  /* 0x000000bebdbe7221 */ /* 0x000fe40000010000 */
[C---:B-1----:R-:W-:Y:S03]  /*aa30*/  HMMA.16816.F32.BF16 R4, R68.reuse, R76, R4 ;  /* 0x0000004c4404723c */ /* 0x042fe60000041804 */
[----:B------:R-:W-:Y:S02]  /*aa40*/  FADD.FTZ R193, R193, R186 ;  /* 0x000000bac1c17221 */ /* 0x000fe40000010000 */
[----:B------:R-:W-:Y:S03]  /*aa50*/  FADD.FTZ R183, R183, R190 ;  /* 0x000000beb7b77221 */ /* 0x000fe60000010000 */
[C---:B------:R-:W-:Y:S01]  /*aa60*/  HMMA.16816.F32.BF16 R8, R68.reuse, R78, R8 ;  /* 0x0000004e4408723c */ /* 0x040fe20000041808 */
[----:B------:R-:W1:Y:S03]  /*aa70*/  LDSM.16.MT88.4 R76, [R246+0x6900] ;  /* 0x00690000f64c783b */ /* 0x000e660000004200 */
[----:B------:R-:W-:Y:S04]  /*aa80*/  FADD.FTZ R183, R184, R183 ;  /* 0x000000b7b8b77221 */ /* 0x000fe80000010000 */
[C---:B------:R-:W-:Y:S08]  /*aa90*/  HMMA.16816.F32.BF16 R12, R68.reuse, R80, R12 ;  /* 0x00000050440c723c */ /* 0x040ff0000004180c */
[C---:B------:R-:W-:Y:S01]  /*aaa0*/  HMMA.16816.F32.BF16 R16, R68.reuse, R82, R16 ;  /* 0x000000524410723c */ /* 0x040fe20000041810 */
[----:B------:R-:W3:Y:S07]  /*aab0*/  LDSM.16.MT88.4 R80, [R245+0x6900] ;  /* 0x00690000f550783b */ /* 0x000eee0000004200 */
[C---:B--2---:R-:W-:Y:S08]  /*aac0*/  HMMA.16816.F32.BF16 R20, R68.reuse, R84, R20 ;  /* 0x000000544414723c */ /* 0x044ff00000041814 */
[C---:B------:R-:W-:Y:S01]  /*aad0*/  HMMA.16816.F32.BF16 R24, R68.reuse, R86, R24 ;  /* 0x000000564418723c */ /* 0x040fe20000041818 */
[----:B------:R-:W-:Y:S07]  /*aae0*/  LDSM.16.MT88.4 R84, [R244+0x3100] ;  /* 0x00310000f454783b */ /* 0x000fee0000004200 */
[C---:B----4-:R-:W-:Y:S08]  /*aaf0*/  HMMA.16816.F32.BF16 R28, R68.reuse, R72, R28 ;  /* 0x00000048441c723c */ /* 0x050ff0000004181c */
        /* <DEDUP_REMOVED lines=8> */
[C---:B---3--:R-:W-:Y:S08]  /*ab80*/  HMMA.16816.F32.BF16 R52, R68.reuse, R80, R52 ;  /* 0x000000504434723c */ /* 0x048ff00000041834 */
[C---:B------:R-:W-:Y:S01]  /*ab90*/  HMMA.16816.F32.BF16 R56, R68.reuse, R82, R56 ;  /* 0x000000524438723c */ /* 0x040fe20000041838 */
[----:B------:R-:W3:Y:S07]  /*aba0*/  LDSM.16.MT88.4 R80, [R246+0x3100] ;  /* 0x00310000f650783b */ /* 0x000eee0000004200 */
[C---:B--2---:R-:W-:Y:S08]  /*abb0*/  HMMA.16816.F32.BF16 R60, R68.reuse, R72, R60 ;  /* 0x00000048443c723c */ /* 0x044ff0000004183c */
[----:B------:R-:W-:Y:S01]  /*abc0*/  HMMA.16816.F32.BF16 R64, R68, R74, R64 ;  /* 0x0000004a4440723c */ /* 0x000fe20000041840 */
[----:B------:R-:W2:Y:S06]  /*abd0*/  LDSM.16.MT88.4 R72, [R245+0x3100] ;  /* 0x00310000f548783b */ /* 0x000eac0000004200 */
        /* <DEDUP_REMOVED lines=15> */
[C---:B---3--:R-:W-:Y:S08]  /*acd0*/  HMMA.16816.F32.BF16 R12, R68.reuse, R80, R12 ;  /* 0x00000050440c723c */ /* 0x048ff0000004180c */
[C---:B------:R-:W-:Y:S08]  /*ace0*/  HMMA.16816.F32.BF16 R16, R68.reuse, R82, R16 ;  /* 0x000000524410723c */ /* 0x040ff00000041810 */
[C---:B--2---:R-:W-:Y:S08]  /*acf0*/  HMMA.16816.F32.BF16 R20, R68.reuse, R72, R20 ;  /* 0x000000484414723c */ /* 0x044ff00000041814 */
[C---:B------:R-:W-:Y:S08]  /*ad00*/  HMMA.16816.F32.BF16 R24, R68.reuse, R74, R24 ;  /* 0x0000004a4418723c */ /* 0x040ff00000041818 */
[C---:B------:R-:W-:Y:S08]  /*ad10*/  HMMA.16816.F32.BF16 R28, R68.reuse, R84, R28 ;  /* 0x00000054441c723c */ /* 0x040ff0000004181c */
[C---:B------:R-:W-:Y:S01]  /*ad20*/  HMMA.16816.F32.BF16 R32, R68.reuse, R86, R32 ;  /* 0x000000564420723c */ /* 0x040fe20000041820 */
[----:B------:R-:W-:Y:S07]  /*ad30*/  LDSM.16.MT88.4 R84, [R246+0x7900] ;  /* 0x00790000f654783b */ /* 0x000fee0000004200 */
[C---:B-1----:R-:W-:Y:S08]  /*ad40*/  HMMA.16816.F32.BF16 R36, R68.reuse, R76, R36 ;  /* 0x0000004c4424723c */ /* 0x042ff00000041824 */
[C---:B------:R-:W-:Y:S01]  /*ad50*/  HMMA.16816.F32.BF16 R40, R68.reuse, R78, R40 ;  /* 0x0000004e4428723c */ /* 0x040fe20000041828 */
[----:B------:R-:W-:Y:S07]  /*ad60*/  LDSM.16.MT88.4 R76, [R245+0x7900] ;  /* 0x00790000f54c783b */ /* 0x000fee0000004200 */
[C---:B------:R-:W-:Y:S08]  /*ad70*/  HMMA.16816.F32.BF16 R44, R68.reuse, R88, R44 ;  /* 0x00000058442c723c */ /* 0x040ff0000004182c */
[C---:B------:R-:W-:Y:S08]  /*ad80*/  HMMA.16816.F32.BF16 R48, R68.reuse, R90, R48 ;  /* 0x0000005a4430723c */ /* 0x040ff00000041830 */
[C---:B------:R-:W-:Y:S08]  /*ad90*/  HMMA.16816.F32.BF16 R52, R68.reuse, R92, R52 ;  /* 0x0000005c4434723c */ /* 0x040ff00000041834 */
[C---:B------:R-:W-:Y:S01]  /*ada0*/  HMMA.16816.F32.BF16 R56, R68.reuse, R94, R56 ;  /* 0x0000005e4438723c */ /* 0x040fe20000041838 */
[----:B------:R-:W1:Y:S07]  /*adb0*/  LDSM.16.MT88.4 R92, [R248+0x7900] ;  /* 0x00790000f85c783b */ /* 0x000e6e0000004200 */
[C---:B------:R-:W-:Y:S08]  /*adc0*/  HMMA.16816.F32.BF16 R60, R68.reuse, R96, R60 ;  /* 0x00000060443c723c */ /* 0x040ff0000004183c */
[----:B------:R-:W-:Y:S07]  /*add0*/  HMMA.16816.F32.BF16 R64, R68, R98, R64 ;  /* 0x000000624440723c */ /* 0x000fee0000041840 */
[----:B-----5:R-:W-:Y:S01]  /*ade0*/  F2FP.BF16.PACK_AB R68, R165, R160 ;  /* 0x000000a0a544723e */ /* 0x020fe200000010ff */
        /* <DEDUP_REMOVED lines=8> */
[C---:B------:R-:W-:Y:S01]  /*ae70*/  HMMA.16816.F32.BF16 R128, R68.reuse, R124, R4 ;  /* 0x0000007c4480723c */ /* 0x040fe20000041804 */
[----:B------:R-:W2:Y:S02]  /*ae80*/  LDSM.16.MT88.4 R4, [R244+0x7900] ;  /* 0x00790000f404783b */ /* 0x000ea40000004200 */
[----:B------:R-:W-:Y:S02]  /*ae90*/  FADD.FTZ R3, R153, R154 ;  /* 0x0000009a99037221 */ /* 0x000fe40000010000 */
[----:B------:R-:W-:Y:S03]  /*aea0*/  FADD.FTZ R151, R151, R158 ;  /* 0x0000009e97977221 */ /* 0x000fe60000010000 */
[C---:B------:R-:W-:Y:S04]  /*aeb0*/  HMMA.16816.F32.BF16 R124, R68.reuse, R126, R8 ;  /* 0x0000007e447c723c */ /* 0x040fe80000041808 */
[----:B------:R-:W-:Y:S04]  /*aec0*/  FADD.FTZ R2, R150, R151 ;  /* 0x0000009796027221 */ /* 0x000fe80000010000 */
[C---:B------:R-:W-:Y:S01]  /*aed0*/  HMMA.16816.F32.BF16 R120, R68.reuse, R116, R12 ;  /* 0x000000744478723c */ /* 0x040fe2000004180c */
[----:B------:R3:W-:Y:S04]  /*aee0*/  STL [R1+0x24], R2 ;  /* 0x0000240201007387 */ /* 0x0007e80000100800 */
[----:B------:R4:W-:Y:S03]  /*aef0*/  STL [R1+0x20], R3 ;  /* 0x0000200301007387 */ /* 0x0009e60000100800 */
[C---:B------:R-:W-:Y:S08]  /*af00*/  HMMA.16816.F32.BF16 R116, R68.reuse, R118, R16 ;  /* 0x000000764474723c */ /* 0x040ff00000041810 */
[C---:B------:R-:W-:Y:S08]  /*af10*/  HMMA.16816.F32.BF16 R112, R68.reuse, R108, R20 ;  /* 0x0000006c4470723c */ /* 0x040ff00000041814 */
[C---:B------:R-:W-:Y:S04]  /*af20*/  HMMA.16816.F32.BF16 R108, R68.reuse, R110, R24 ;  /* 0x0000006e446c723c */ /* 0x040fe80000041818 */
[----:B---3--:R-:W-:Y:S02]  /*af30*/  IMAD.MOV.U32 R2, RZ, RZ, R132 ;  /* 0x000000ffff027224 */ /* 0x008fe400078e0084 */
[----:B----4-:R-:W-:Y:S02]  /*af40*/  IMAD.MOV.U32 R3, RZ, RZ, R0 ;  /* 0x000000ffff037224 */ /* 0x010fe400078e0000 */
[C---:B------:R-:W-:Y:S08]  /*af50*/  HMMA.16816.F32.BF16 R104, R68.reuse, R100, R28 ;  /* 0x000000644468723c */ /* 0x040ff0000004181c */
[C---:B------:R-:W-:Y:S08]  /*af60*/  HMMA.16816.F32.BF16 R100, R68.reuse, R102, R32 ;  /* 0x000000664464723c */ /* 0x040ff00000041820 */
[C---:B-1----:R-:W-:Y:S08]  /*af70*/  HMMA.16816.F32.BF16 R96, R68.reuse, R92, R36 ;  /* 0x0000005c4460723c */ /* 0x042ff00000041824 */
        /* <DEDUP_REMOVED lines=8> */
.L_x_557:
[----:B------:R-:W-:-:S13]  /*b000*/  ISETP.LE.AND P0, PT, RZ, UR10, PT ;  /* 0x0000000aff007c0c */ /* 0x000fda000bf03270 */
[----:B------:R-:W-:Y:S05]  /*b010*/  @!P0 BRA `(.L_x_561) ;  /* 0x0000414000008947 */ /* 0x000fea0003800000 */
[----:B------:R-:W2:Y:S01]  /*b020*/  LDL.LU R4, [R1+0x2c] ;  /* 0x00002c0001047983 */ /* 0x000ea20000300800 */
[----:B------:R-:W-:Y:S02]  /*b030*/  IMAD.MOV.U32 R135, RZ, RZ, R132 ;  /* 0x000000ffff877224 */ /* 0x000fe400078e0084 */
[----:B----4-:R-:W-:Y:S01]  /*b040*/  IMAD.MOV.U32 R3, RZ, RZ, R0 ;  /* 0x000000ffff037224 */ /* 0x010fe200078e0000 */
[----:B------:R-:W3:Y:S01]  /*b050*/  LDL.LU R5, [R1+0x30] ;  /* 0x0000300001057983 */ /* 0x000ee20000300800 */
[----:B--2---:R-:W-:Y:S02]  /*b060*/  SHF.R.S32.HI R192, RZ, 0x1f, R4 ;  /* 0x0000001fffc07819 */ /* 0x004fe40000011404 */
[C---:B------:R-:W-:Y:S02]  /*b070*/  SHF.L.U32 R193, R4.reuse, 0x1, RZ ;  /* 0x0000000104c17819 */ /* 0x040fe400000006ff */
[----:B------:R-:W-:Y:S02]  /*b080*/  SHF.L.U64.HI R192, R4, 0x1, R192 ;  /* 0x0000000104c07819 */ /* 0x000fe400000102c0 */
[----:B------:R-:W3:Y:S02]  /*b090*/  LDL.LU R4, [R1+0x28] ;  /* 0x0000280001047983 */ /* 0x000ee40000300800 */
[C---:B---3--:R-:W-:Y:S01]  /*b0a0*/  SHF.L.U64.HI R194, R4.reuse, 0x1, R5 ;  /* 0x0000000104c27819 */ /* 0x048fe20000010205 */
[----:B------:R-:W-:Y:S01]  /*b0b0*/  IMAD.SHL.U32 R195, R4, 0x2, RZ ;  /* 0x0000000204c37824 */ /* 0x000fe200078e00ff */
[----:B------:R-:W-:Y:S05]  /*b0c0*/  BRA `(.L_x_562) ;  /* 0x000003e000007947 */ /* 0x000fea0003800000 */
.L_x_564:
[----:B------:R-:W2:Y:S01]  /*b0d0*/  LDL R2, [R1+0x4] ;  /* 0x0000040001027983 */ /* 0x000ea20000100800 */
[----:B------:R-:W-:Y:S01]  /*b0e0*/  ULEA UR4, UR10, UR11, 0x7 ;  /* 0x0000000b0a047291 */ /* 0x000fe2000f8e383f */
[----:B------:R-:W-:Y:S02]  /*b0f0*/  IMAD.MOV.U32 R251, RZ, RZ, RZ ;  /* 0x000000fffffb7224 */ /* 0x000fe400078e00ff */
[----:B------:R-:W3:Y:S03]  /*b100*/  LDL R20, [R1] ;  /* 0x0000000001147983 */ /* 0x000ee60000100800 */
[----:B------:R-:W-:Y:S05]  /*b110*/  IMAD.U32 R252, RZ, RZ, UR4 ;  /* 0x00000004fffc7e24 */ /* 0x000fea000f8e00ff */
[----:B--2---:R-:W-:Y:S05]  /*b120*/  IADD3 R252, R252, -0x80, R2 ;  /* 0xffffff80fcfc7810 */ /* 0x004fea0007ffe002 */
        /* <DEDUP_REMOVED lines=25> */
[----:B------:R-:W4:Y:S04]  /*b2c0*/  SHFL.IDX PT, R6, R12, 0x1, 0x181f ;  /* 0x00381f000c067f89 */ /* 0x000f2800000e0000 */
[----:B------:R-:W5:Y:S04]  /*b2d0*/  SHFL.IDX PT, R7, R0, 0x1, 0x181f ;  /* 0x00381f0000077f89 */ /* 0x000f6800000e0000 */
[----:B------:R-:W5:Y:S04]  /*b2e0*/  SHFL.IDX PT, R4, R12, 0x2, 0x181f ;  /* 0x00581f000c047f89 */ /* 0x000f6800000e0000 */
[----:B------:R-:W5:Y:S04]  /*b2f0*/  SHFL.IDX PT, R5, R0, 0x2, 0x181f ;  /* 0x00581f0000057f89 */ /* 0x000f6800000e0000 */
[----:B------:R-:W5:Y:S01]  /*b300*/  SHFL.IDX PT, R2, R12, 0x3, 0x181f ;  /* 0x00781f000c027f89 */ /* 0x000f6200000e0000 */
[C---:B-1----:R-:W-:Y:S02]  /*b310*/  IADD3 R10, P6, R8.reuse, R193, RZ ;  /* 0x000000c1080a7210 */ /* 0x042fe40007fde0ff */
[----:B------:R-:W-:Y:S01]  /*b320*/  IADD3 R14, P1, R8, R195, RZ ;  /* 0x000000c3080e7210 */ /* 0x000fe20007f3e0ff */
[----:B------:R-:W1:Y:S02]  /*b330*/  SHFL.IDX PT, R13, R0, 0x3, 0x181f ;  /* 0x00781f00000d7f89 */ /* 0x000e6400000e0000 */
[C-C-:B--2---:R-:W-:Y:S01]  /*b340*/  IMAD.X R11, R9.reuse, 0x1, R192.reuse, P6 ;  /* 0x00000001090b7824 */ /* 0x144fe200030e06c0 */
[-C--:B------:R-:W-:Y:S02]  /*b350*/  IADD3.X R15, R9, R194.reuse, RZ, P1, !PT ;  /* 0x000000c2090f7210 */ /* 0x080fe40000ffe4ff */
[C---:B----4-:R-:W-:Y:S02]  /*b360*/  IADD3 R8, P0, R6.reuse, R193, RZ ;  /* 0x000000c106087210 */ /* 0x050fe40007f1e0ff */
[----:B---3--:R2:W-:Y:S01]  /*b370*/  LDGSTS.E.BYPASS.LTC128B.128 [R20+0x8100], [R10.64], !P5 ;  /* 0x081000000a147fae */ /* 0x0085e2000e901d4e */
[----:B------:R-:W-:Y:S02]  /*b380*/  IADD3 R6, P1, R6, R195, RZ ;  /* 0x000000c306067210 */ /* 0x000fe40007f3e0ff */
[C---:B-----5:R-:W-:Y:S01]  /*b390*/  IMAD.X R9, R7.reuse, 0x1, R192, P0 ;  /* 0x0000000107097824 */ /* 0x060fe200000e06c0 */
[----:B------:R2:W-:Y:S01]  /*b3a0*/  LDGSTS.E.BYPASS.LTC128B.128 [R20+0xc100], [R14.64], !P4 ;  /* 0x0c1000000e147fae */ /* 0x0005e2000e101d4e */
[C---:B------:R-:W-:Y:S01]  /*b3b0*/  IADD3 R16, P0, R4.reuse, R193, RZ ;  /* 0x000000c104107210 */ /* 0x040fe20007f1e0ff */
[----:B------:R-:W-:Y:S01]  /*b3c0*/  IMAD.X R7, R7, 0x1, R194, P1 ;  /* 0x0000000107077824 */ /* 0x000fe200008e06c2 */
[----:B------:R-:W-:Y:S01]  /*b3d0*/  IADD3 R18, P6, R4, R195, RZ ;  /* 0x000000c304127210 */ /* 0x000fe20007fde0ff */
[----:B------:R2:W-:Y:S02]  /*b3e0*/  LDGSTS.E.BYPASS.LTC128B.128 [R20+0x9100], [R8.64], !P5 ;  /* 0x0910000008147fae */ /* 0x0005e4000e901d4e */
[C-C-:B------:R-:W-:Y:S01]  /*b3f0*/  IMAD.X R17, R5.reuse, 0x1, R192.reuse, P0 ;  /* 0x0000000105117824 */ /* 0x140fe200000e06c0 */
[----:B------:R-:W-:Y:S01]  /*b400*/  IADD3.X R19, R5, R194, RZ, P6, !PT ;  /* 0x000000c205137210 */ /* 0x000fe200037fe4ff */
[----:B------:R2:W-:Y:S01]  /*b410*/  LDGSTS.E.BYPASS.LTC128B.128 [R20+0xd100], [R6.64], !P4 ;  /* 0x0d10000006147fae */ /* 0x0005e2000e101d4e */
[C---:B------:R-:W-:Y:S02]  /*b420*/  IADD3 R4, P1, R2.reuse, R193, RZ ;  /* 0x000000c102047210 */ /* 0x040fe40007f3e0ff */
[----:B------:R-:W-:Y:S01]  /*b430*/  IADD3 R12, P0, R2, R195, RZ ;  /* 0x000000c3020c7210 */ /* 0x000fe20007f1e0ff */
[----:B------:R2:W-:Y:S02]  /*b440*/  LDGSTS.E.BYPASS.LTC128B.128 [R20+0xa100], [R16.64], !P5 ;  /* 0x0a10000010147fae */ /* 0x0005e4000e901d4e */
[C---:B-1----:R-:W-:Y:S02]  /*b450*/  IMAD.X R5, R13.reuse, 0x1, R192, P1 ;  /* 0x000000010d057824 */ /* 0x042fe400008e06c0 */
[----:B------:R2:W-:Y:S01]  /*b460*/  LDGSTS.E.BYPASS.LTC128B.128 [R20+0xe100], [R18.64], !P4 ;  /* 0x0e10000012147fae */ /* 0x0005e2000e101d4e */
[----:B------:R-:W-:Y:S03]  /*b470*/  IMAD.X R13, R13, 0x1, R194, P0 ;  /* 0x000000010d0d7824 */ /* 0x000fe600000e06c2 */
[----:B------:R2:W-:Y:S04]  /*b480*/  LDGSTS.E.BYPASS.LTC128B.128 [R20+0xb100], [R4.64], !P5 ;  /* 0x0b10000004147fae */ /* 0x0005e8000e901d4e */
[----:B------:R2:W-:Y:S01]  /*b490*/  LDGSTS.E.BYPASS.LTC128B.128 [R20+0xf100], [R12.64], !P4 ;  /* 0x0f1000000c147fae */ /* 0x0005e2000e101d4e */
[----:B------:R-:W-:-:S05]  /*b4a0*/  BRA `(.L_x_563) ;  /* 0x0000180000007947 */ /* 0x000fca0003800000 */
.L_x_562:
[----:B------:R-:W2:Y:S01]  /*b4b0*/  LDL R134, [R1+0x1c] ;  /* 0x00001c0001867983 */ /* 0x000ea20000100800 */
[----:B------:R-:W-:Y:S04]  /*b4c0*/  DEPBAR.LE SB0, 0x0 ;  /* 0x000080000000791a */ /* 0x000fe80000000000 */
[----:B------:R-:W3:Y:S01]  /*b4d0*/  LDL R187, [R1+0x18] ;  /* 0x0000180001bb7983 */ /* 0x000ee20000100800 */
[----:B------:R-:W-:Y:S01]  /*b4e0*/  SHF.R.S32.HI R29, RZ, 0x1f, R252 ;  /* 0x0000001fff1d7819 */ /* 0x000fe200000114fc */
[C---:B------:R-:W-:Y:S01]  /*b4f0*/  IMAD.WIDE.U32 R38, R252.reuse, c[0x0][0x208], RZ ;  /* 0x00008200fc267a25 */ /* 0x040fe200078e00ff */
[----:B------:R-:W-:Y:S01]  /*b500*/  SHF.R.S32.HI R37, RZ, 0x1f, R251 ;  /* 0x0000001fff257819 */ /* 0x000fe200000114fb */
[----:B------:R-:W4:Y:S01]  /*b510*/  LDL R186, [R1+0x14] ;  /* 0x0000140001ba7983 */ /* 0x000f220000100800 */
[----:B------:R-:W-:Y:S01]  /*b520*/  UISETP.GE.AND UP0, UPT, UR10, 0x1, UPT ;  /* 0x000000010a00788c */ /* 0x000fe2000bf06270 */
[----:B------:R-:W-:Y:S02]  /*b530*/  IMAD R29, R29, c[0x0][0x208], RZ ;  /* 0x000082001d1d7a24 */ /* 0x000fe400078e02ff */
[----:B------:R-:W5:Y:S01]  /*b540*/  LDL R185, [R1+0x10] ;  /* 0x0000100001b97983 */ /* 0x000f620000100800 */
[----:B------:R-:W-:Y:S02]  /*b550*/  IMAD R37, R37, c[0x0][0x218], RZ ;  /* 0x0000860025257a24 */ /* 0x000fe400078e02ff */
[----:B------:R-:W-:Y:S01]  /*b560*/  IMAD R29, R252, c[0x0][0x20c], R29 ;  /* 0x00008300fc1d7a24 */ /* 0x000fe200078e021d */
[----:B------:R-:W5:Y:S01]  /*b570*/  LDL R184, [R1+0xc] ;  /* 0x00000c0001b87983 */ /* 0x000f620000100800 */
[----:B------:R-:W-:Y:S03]  /*b580*/  IMAD R37, R251, c[0x0][0x21c], R37 ;  /* 0x00008700fb257a24 */ /* 0x000fe600078e0225 */
[----:B------:R-:W5:Y:S01]  /*b590*/  LDL R176, [R1+0x8] ;  /* 0x0000080001b07983 */ /* 0x000f620000100800 */
[----:B------:R-:W-:Y:S03]  /*b5a0*/  IADD3 R39, R39, R29, RZ ;  /* 0x0000001d27277210 */ /* 0x000fe60007ffe0ff */
[----:B------:R-:W-:Y:S02]  /*b5b0*/  BAR.SYNC.DEFER_BLOCKING 0x0 ;  /* 0x0000000000007b1d */ /* 0x000fe40000010000 */
[----:B------:R-:W-:Y:S05]  /*b5c0*/  IMAD.WIDE.U32 R38, R251, c[0x0][0x218], R38 ;  /* 0x00008600fb267a25 */ /* 0x000fea00078e0026 */
[----:B------:R-:W-:Y:S04]  /*b5d0*/  IADD3 R0, P0, R38, UR24, RZ ;  /* 0x0000001826007c10 */ /* 0x000fe8000ff1e0ff */
[----:B------:R-:W-:Y:S02]  /*b5e0*/  IADD3.X R37, R39, UR16, R37, P0, !PT ;  /* 0x0000001027257c10 */ /* 0x000fe400087fe425 */
[C---:B------:R-:W-:Y:S04]  /*b5f0*/  LEA R60, P0, R0.reuse, c[0x0][0x1f8], 0x1 ;  /* 0x00007e00003c7a11 */ /* 0x040fe800078008ff */
[----:B------:R-:W-:Y:S01]  /*b600*/  LEA.HI.X R2, R0, c[0x0][0x1fc], R37, 0x1, P0 ;  /* 0x00007f0000027a11 */ /* 0x000fe200000f0c25 */
[----:B------:R-:W1:Y:S08]  /*b610*/  LDSM.16.M88.4 R8, [R250+0x8100] ;  /* 0x00810000fa08783b */ /* 0x000e700000000200 */
[----:B------:R-:W1:Y:S08]  /*b620*/  LDSM.16.M88.4 R16, [R250+0x8900] ;  /* 0x00890000fa10783b */ /* 0x000e700000000200 */
[----:B------:R-:W1:Y:S08]  /*b630*/  LDSM.16.M88.4 R24, [R250+0x9100] ;  /* 0x00910000fa18783b */ /* 0x000e700000000200 */
[----:B------:R-:W1:Y:S08]  /*b640*/  LDSM.16.M88.4 R32, [R250+0x9900] ;  /* 0x00990000fa20783b */ /* 0x000e700000000200 */
[----:B------:R-:W1:Y:S02]  /*b650*/  LDSM.16.M88.4 R40, [R250+0xa100] ;  /* 0x00a10000fa28783b */ /* 0x000e640000000200 */
[C---:B-1----:R-:W-:Y:S06]  /*b660*/  HMMA.16816.F32.BF16 R4, R136.reuse, R8, RZ ;  /* 0x000000088804723c */ /* 0x042fec00000418ff */
[----:B------:R-:W-:Y:S02]  /*b670*/  LDSM.16.M88.4 R48, [R250+0xa900] ;  /* 0x00a90000fa30783b */ /* 0x000fe40000000200 */
[C---:B------:R-:W-:Y:S06]  /*b680*/  HMMA.16816.F32.BF16 R8, R136.reuse, R10, RZ ;  /* 0x0000000a8808723c */ /* 0x040fec00000418ff */
[----:B------:R-:W-:Y:S02]  /*b690*/  LDSM.16.M88.4 R56, [R250+0xb100] ;  /* 0x00b10000fa38783b */ /* 0x000fe40000000200 */
[C---:B------:R-:W-:Y:S06]  /*b6a0*/  HMMA.16816.F32.BF16 R12, R136.reuse, R16, RZ ;  /* 0x00000010880c723c */ /* 0x040fec00000418ff */
[----:B------:R-:W-:Y:S02]  /*b6b0*/  LDSM.16.M88.4 R64, [R250+0xb900] ;  /* 0x00b90000fa40783b */ /* 0x000fe40000000200 */
[C---:B------:R-:W-:Y:S06]  /*b6c0*/  HMMA.16816.F32.BF16 R16, R136.reuse, R18, RZ ;  /* 0x000000128810723c */ /* 0x040fec00000418ff */
[----:B------:R-:W-:Y:S02]  /*b6d0*/  LDSM.16.M88.4 R140, [R249] ;  /* 0x00000000f98c783b */ /* 0x000fe40000000200 */
[C---:B------:R-:W-:Y:S06]  /*b6e0*/  HMMA.16816.F32.BF16 R20, R136.reuse, R24, RZ ;  /* 0x000000188814723c */ /* 0x040fec00000418ff */
[----:B------:R-:W-:Y:S02]  /*b6f0*/  LDSM.16.M88.4 R144, [R243] ;  /* 0x00000000f390783b */ /* 0x000fe40000000200 */
[C---:B------:R-:W-:Y:S06]  /*b700*/  HMMA.16816.F32.BF16 R24, R136.reuse, R26, RZ ;  /* 0x0000001a8818723c */ /* 0x040fec00000418ff */
[----:B------:R-:W-:Y:S02]  /*b710*/  LDSM.16.M88.4 R148, [R242] ;  /* 0x00000000f294783b */ /* 0x000fe40000000200 */
[C---:B------:R-:W-:Y:S06]  /*b720*/  HMMA.16816.F32.BF16 R28, R136.reuse, R32, RZ ;  /* 0x00000020881c723c */ /* 0x040fec00000418ff */
[----:B------:R-:W1:Y:S02]  /*b730*/  SHFL.IDX PT, R52, R60, RZ, 0x181f ;  /* 0x00181fff3c347589 */ /* 0x000e6400000e0000 */
[C---:B------:R-:W-:Y:S06]  /*b740*/  HMMA.16816.F32.BF16 R32, R136.reuse, R34, RZ ;  /* 0x000000228820723c */ /* 0x040fec00000418ff */
[----:B------:R-:W1:Y:S02]  /*b750*/  SHFL.IDX PT, R53, R2, RZ, 0x181f ;  /* 0x00181fff02357589 */ /* 0x000e6400000e0000 */
[C---:B------:R-:W-:Y:S06]  /*b760*/  HMMA.16816.F32.BF16 R36, R136.reuse, R40, RZ ;  /* 0x000000288824723c */ /* 0x040fec00000418ff */
[----:B------:R-:W1:Y:S02]  /*b770*/  SHFL.IDX PT, R54, R60, 0x1, 0x181f ;  /* 0x00381f003c367f89 */ /* 0x000e6400000e0000 */
[C---:B------:R-:W-:Y:S01]  /*b780*/  HMMA.16816.F32.BF16 R40, R136.reuse, R42, RZ ;  /* 0x0000002a8828723c */ /* 0x040fe200000418ff */
[C---:B-1----:R-:W-:Y:S05]  /*b790*/  IADD3 R62, P0, R52.reuse, R193, RZ ;  /* 0x000000c1343e7210 */ /* 0x042fea0007f1e0ff */
[----:B------:R-:W-:Y:S01]  /*b7a0*/  LDSM.16.M88.4 R152, [R241] ;  /* 0x00000000f198783b */ /* 0x000fe20000000200 */
[----:B------:R-:W-:Y:S01]  /*b7b0*/  IADD3 R180, P6, R52, R195, RZ ;  /* 0x000000c334b47210 */ /* 0x000fe20007fde0ff */
[C---:B------:R-:W-:Y:S01]  /*b7c0*/  HMMA.16816.F32.BF16 R44, R136.reuse, R48, RZ ;  /* 0x00000030882c723c */ /* 0x040fe200000418ff */
[C---:B------:R-:W-:Y:S05]  /*b7d0*/  IADD3.X R63, R53.reuse, R192, RZ, P0, !PT ;  /* 0x000000c0353f7210 */ /* 0x040fea00007fe4ff */
[----:B------:R-:W-:Y:S01]  /*b7e0*/  LDSM.16.M88.4 R156, [R240] ;  /* 0x00000000f09c783b */ /* 0x000fe20000000200 */
[----:B------:R-:W-:Y:S01]  /*b7f0*/  IADD3.X R181, R53, R194, RZ, P6, !PT ;  /* 0x000000c235b57210 */ /* 0x000fe200037fe4ff */
[C---:B------:R-:W-:Y:S01]  /*b800*/  HMMA.16816.F32.BF16 R48, R136.reuse, R50, RZ ;  /* 0x000000328830723c */ /* 0x040fe200000418ff */
[C---:B------:R-:W-:Y:S05]  /*b810*/  IADD3 R182, P1, R54.reuse, R193, RZ ;  /* 0x000000c136b67210 */ /* 0x040fea0007f3e0ff */
[----:B------:R-:W-:Y:S01]  /*b820*/  LDSM.16.M88.4 R160, [R239] ;  /* 0x00000000efa0783b */ /* 0x000fe20000000200 */
[----:B------:R-:W-:Y:S02]  /*b830*/  IADD3 R178, P0, R54, R195, RZ ;  /* 0x000000c336b27210 */ /* 0x000fe40007f1e0ff */
[C---:B------:R-:W-:Y:S05]  /*b840*/  HMMA.16816.F32.BF16 R52, R136.reuse, R56, RZ ;  /* 0x000000388834723c */ /* 0x040fea00000418ff */
[----:B------:R-:W-:Y:S03]  /*b850*/  LDSM.16.M88.4 R164, [R238] ;  /* 0x00000000eea4783b */ /* 0x000fe60000000200 */
[C---:B------:R-:W-:Y:S05]  /*b860*/  HMMA.16816.F32.BF16 R56, R136.reuse, R58, RZ ;  /* 0x0000003a8838723c */ /* 0x040fea00000418ff */
[----:B------:R-:W-:Y:S08]  /*b870*/  LDSM.16.M88.4 R172, [R237] ;  /* 0x00000000edac783b */ /* 0x000ff00000000200 */
[----:B------:R-:W1:Y:S08]  /*b880*/  SHFL.IDX PT, R61, R2, 0x1, 0x181f ;  /* 0x00381f00023d7f89 */ /* 0x000e7000000e0000 */
[----:B------:R-:W1:Y:S08]  /*b890*/  SHFL.IDX PT, R0, R60, 0x2, 0x181f ;  /* 0x00581f003c007f89 */ /* 0x000e7000000e0000 */
[----:B------:R-:W1:Y:S02]  /*b8a0*/  SHFL.IDX PT, R132, R60, 0x3, 0x181f ;  /* 0x00781f003c847f89 */ /* 0x000e6400000e0000 */
[C---:B-1----:R-:W-:Y:S06]  /*b8b0*/  IADD3.X R183, R61.reuse, R192, RZ, P1, !PT ;  /* 0x000000c03db77210 */ /* 0x042fec0000ffe4ff */
[----:B------:R-:W1:Y:S01]  /*b8c0*/  SHFL.IDX PT, R133, R2, 0x2, 0x181f ;  /* 0x00581f0002857f89 */ /* 0x000e6200000e0000 */
[----:B------:R-:W-:Y:S02]  /*b8d0*/  IADD3.X R179, R61, R194, RZ, P0, !PT ;  /* 0x000000c23db37210 */ /* 0x000fe400007fe4ff */
[C---:B------:R-:W-:Y:S05]  /*b8e0*/  IADD3 R190, P0, R0.reuse, R193, RZ ;  /* 0x000000c100be7210 */ /* 0x040fea0007f1e0ff */
[----:B------:R-:W1:Y:S01]  /*b8f0*/  SHFL.IDX PT, R177, R2, 0x3, 0x181f ;  /* 0x00781f0002b17f89 */ /* 0x000e6200000e0000 */
[----:B------:R-:W-:Y:S02]  /*b900*/  IADD3 R196, P6, R0, R195, RZ ;  /* 0x000000c300c47210 */ /* 0x000fe40007fde0ff */
[C---:B------:R-:W-:Y:S02]  /*b910*/  IADD3 R188, P1, R132.reuse, R193, RZ ;  /* 0x000000c184bc7210 */ /* 0x040fe40007f3e0ff */
[C---:B-1----:R-:W-:Y:S02]  /*b920*/  IADD3.X R191, R133.reuse, R192, RZ, P0, !PT ;  /* 0x000000c085bf7210 */ /* 0x042fe400007fe4ff */
[----:B------:R-:W-:Y:S02]  /*b930*/  IADD3.X R197, R133, R194, RZ, P6, !PT ;  /* 0x000000c285c57210 */ /* 0x000fe400037fe4ff */
[----:B------:R-:W-:Y:S02]  /*b940*/  IADD3 R132, P0, R132, R195, RZ ;  /* 0x000000c384847210 */ /* 0x000fe40007f1e0ff */
[C---:B------:R-:W-:Y:S02]  /*b950*/  IADD3.X R189, R177.reuse, R192, RZ, P1, !PT ;  /* 0x000000c0b1bd7210 */ /* 0x040fe40000ffe4ff */
[----:B------:R-:W-:Y:S02]  /*b960*/  IADD3.X R133, R177, R194, RZ, P0, !PT ;  /* 0x000000c2b1857210 */ /* 0x000fe400007fe4ff */
[----:B------:R-:W-:Y:S01]  /*b970*/  PLOP3.LUT P0, PT, PT, PT, UP0, 0x80, 0x0 ;  /* 0x000000000000781c */ /* 0x000fe20003f0f008 */
[----:B--2---:R1:W-:Y:S08]  /*b980*/  LDGSTS.E.BYPASS.LTC128B.128 [R134], [R62.64], !P5 ;  /* 0x000000003e867fae */ /* 0x0043f0000e901d4e */
[----:B---3--:R2:W-:Y:S08]  /*b990*/  LDGSTS.E.BYPASS.LTC128B.128 [R187], [R180.64], !P4 ;  /* 0x00000000b4bb7fae */ /* 0x0085f0000e101d4e */
[----:B----4-:R2:W-:Y:S08]  /*b9a0*/  LDGSTS.E.BYPASS.LTC128B.128 [R186], [R182.64], !P5 ;  /* 0x00000000b6ba7fae */ /* 0x0105f0000e901d4e */
[----:B-----5:R3:W-:Y:S01]  /*b9b0*/  LDGSTS.E.BYPASS.LTC128B.128 [R185], [R178.64], !P4 ;  /* 0x00000000b2b97fae */ /* 0x0207e2000e101d4e */
[C---:B-1----:R-:W-:Y:S07]  /*b9c0*/  HMMA.16816.F32.BF16 R60, R136.reuse, R64, RZ ;  /* 0x00000040883c723c */ /* 0x042fee00000418ff */
[----:B------:R1:W-:Y:S01]  /*b9d0*/  LDGSTS.E.BYPASS.LTC128B.128 [R184], [R190.64], !P5 ;  /* 0x00000000beb87fae */ /* 0x0003e2000e901d4e */
[----:B------:R-:W-:Y:S07]  /*b9e0*/  HMMA.16816.F32.BF16 R64, R136, R66, RZ ;  /* 0x000000428840723c */ /* 0x000fee00000418ff */
[----:B------:R3:W-:Y:S01]  /*b9f0*/  LDGSTS.E.BYPASS.LTC128B.128 [R176], [R196.64], !P4 ;  /* 0x00000000c4b07fae */ /* 0x0007e2000e101d4e */
[C---:B------:R-:W-:Y:S07]  /*ba00*/  HMMA.16816.F32.BF16 R4, R168.reuse, R140, R4 ;  /* 0x0000008ca804723c */ /* 0x040fee0000041804 */
[----:B------:R4:W-:Y:S01]  /*ba10*/  LDGSTS.E.BYPASS.LTC128B.128 [R134+0x3000], [R188.64], !P5 ;  /* 0x03000000bc867fae */ /* 0x0009e2000e901d4e */
[C---:B------:R-:W-:Y:S07]  /*ba20*/  HMMA.16816.F32.BF16 R8, R168.reuse, R142, R8 ;  /* 0x0000008ea808723c */ /* 0x040fee0000041808 */
[----:B------:R5:W-:Y:S01]  /*ba30*/  LDGSTS.E.BYPASS.LTC128B.128 [R134+0x7000], [R132.64], !P4 ;  /* 0x0700000084867fae */ /* 0x000be2000e101d4e */
[C---:B------:R-:W-:Y:S07]  /*ba40*/  HMMA.16816.F32.BF16 R12, R168.reuse, R144, R12 ;  /* 0x00000090a80c723c */ /* 0x040fee000004180c */
[----:B--2---:R-:W-:Y:S01]  /*ba50*/  LDSM.16.M88.4 R180, [R247+0x8900] ;  /* 0x00890000f7b4783b */ /* 0x004fe20000000200 */
[C---:B------:R-:W-:Y:S07]  /*ba60*/  HMMA.16816.F32.BF16 R16, R168.reuse, R146, R16 ;  /* 0x00000092a810723c */ /* 0x040fee0000041810 */
[----:B------:R-:W0:Y:S01]  /*ba70*/  LDGDEPBAR ;  /* 0x00000000000079af */ /* 0x000e220000000000 */
[C---:B------:R-:W-:Y:S07]  /*ba80*/  HMMA.16816.F32.BF16 R20, R168.reuse, R148, R20 ;  /* 0x00000094a814723c */ /* 0x040fee0000041814 */
[----:B---3--:R-:W2:Y:S01]  /*ba90*/  LDSM.16.M88.4 R176, [R247+0x8100] ;  /* 0x00810000f7b0783b */ /* 0x008ea20000000200 */
[C---:B------:R-:W-:Y:S07]  /*baa0*/  HMMA.16816.F32.BF16 R24, R168.reuse, R150, R24 ;  /* 0x00000096a818723c */ /* 0x040fee0000041818 */
[----:B-1----:R-:W1:Y:S01]  /*bab0*/  LDSM.16.M88.4 R184, [R247+0x9100] ;  /* 0x00910000f7b8783b */ /* 0x002e620000000200 */
[C---:B------:R-:W-:Y:S07]  /*bac0*/  HMMA.16816.F32.BF16 R28, R168.reuse, R152, R28 ;  /* 0x00000098a81c723c */ /* 0x040fee000004181c */
[----:B------:R-:W3:Y:S01]  /*bad0*/  LDSM.16.M88.4 R140, [R247+0x9900] ;  /* 0x00990000f78c783b */ /* 0x000ee20000000200 */
[C---:B------:R-:W-:Y:S07]  /*bae0*/  HMMA.16816.F32.BF16 R32, R168.reuse, R154, R32 ;  /* 0x0000009aa820723c */ /* 0x040fee0000041820 */
[----:B------:R-:W1:Y:S01]  /*baf0*/  LDSM.16.M88.4 R144, [R247+0xa100] ;  /* 0x00a10000f790783b */ /* 0x000e620000000200 */
[C---:B------:R-:W-:Y:S07]  /*bb00*/  HMMA.16816.F32.BF16 R36, R168.reuse, R156, R36 ;  /* 0x0000009ca824723c */ /* 0x040fee0000041824 */
[----:B------:R-:W1:Y:S01]  /*bb10*/  LDSM.16.M88.4 R148, [R247+0xa900] ;  /* 0x00a90000f794783b */ /* 0x000e620000000200 */
[C---:B------:R-:W-:Y:S07]  /*bb20*/  HMMA.16816.F32.BF16 R40, R168.reuse, R158, R40 ;  /* 0x0000009ea828723c */ /* 0x040fee0000041828 */
[----:B------:R-:W1:Y:S01]  /*bb30*/  LDSM.16.M88.4 R152, [R247+0xb100] ;  /* 0x00b10000f798783b */ /* 0x000e620000000200 */
[C---:B------:R-:W-:Y:S07]  /*bb40*/  HMMA.16816.F32.BF16 R44, R168.reuse, R160, R44 ;  /* 0x000000a0a82c723c */ /* 0x040fee000004182c */
[----:B------:R-:W1:Y:S01]  /*bb50*/  LDSM.16.M88.4 R156, [R247+0xb900] ;  /* 0x00b90000f79c783b */ /* 0x000e620000000200 */
[C---:B------:R-:W-:Y:S07]  /*bb60*/  HMMA.16816.F32.BF16 R48, R168.reuse, R162, R48 ;  /* 0x000000a2a830723c */ /* 0x040fee0000041830 */
[----:B------:R-:W1:Y:S01]  /*bb70*/  LDSM.16.M88.4 R160, [R236] ;  /* 0x00000000eca0783b */ /* 0x000e620000000200 */
[C---:B------:R-:W-:Y:S07]  /*bb80*/  HMMA.16816.F32.BF16 R52, R168.reuse, R164, R52 ;  /* 0x000000a4a834723c */ /* 0x040fee0000041834 */
[----:B----4-:R-:W-:Y:S01]  /*bb90*/  LDSM.16.M88.4 R188, [R247+0xf900] ;  /* 0x00f90000f7bc783b */ /* 0x010fe20000000200 */
[C---:B------:R-:W-:Y:S07]  /*bba0*/  HMMA.16816.F32.BF16 R56, R168.reuse, R166, R56 ;  /* 0x000000a6a838723c */ /* 0x040fee0000041838 */
[----:B------:R-:W4:Y:S01]  /*bbb0*/  LDSM.16.M88.4 R164, [R236+0x800] ;  /* 0x00080000eca4783b */ /* 0x000f220000000200 */
        /* <DEDUP_REMOVED lines=8> */
[----:B------:R-:W-:Y:S07]  /*bc40*/  LDSM.16.M88.4 R180, [R236+0x3800] ;  /* 0x00380000ecb4783b */ /* 0x000fee0000000200 */
[C---:B-1----:R-:W-:Y:S08]  /*bc50*/  HMMA.16816.F32.BF16 R20, R204.reuse, R184, R20 ;  /* 0x000000b8cc14723c */ /* 0x042ff00000041814 */
[C---:B------:R-:W-:Y:S01]  /*bc60*/  HMMA.16816.F32.BF16 R24, R204.reuse, R186, R24 ;  /* 0x000000bacc18723c */ /* 0x040fe20000041818 */
[----:B------:R-:W-:Y:S07]  /*bc70*/  LDSM.16.M88.4 R184, [R247+0xf100] ;  /* 0x00f10000f7b8783b */ /* 0x000fee0000000200 */
[C---:B---3--:R-:W-:Y:S08]  /*bc80*/  HMMA.16816.F32.BF16 R28, R204.reuse, R140, R28 ;  /* 0x0000008ccc1c723c */ /* 0x048ff0000004181c */
[C---:B------:R-:W-:Y:S01]  /*bc90*/  HMMA.16816.F32.BF16 R32, R204.reuse, R142, R32 ;  /* 0x0000008ecc20723c */ /* 0x040fe20000041820 */
[----:B------:R-:W1:Y:S07]  /*bca0*/  LDSM.16.M88.4 R140, [R236+0x2000] ;  /* 0x00200000ec8c783b */ /* 0x000e6e0000000200 */
[C---:B------:R-:W-:Y:S08]  /*bcb0*/  HMMA.16816.F32.BF16 R36, R204.reuse, R144, R36 ;  /* 0x00000090cc24723c */ /* 0x040ff00000041824 */
[C---:B------:R-:W-:Y:S01]  /*bcc0*/  HMMA.16816.F32.BF16 R40, R204.reuse, R146, R40 ;  /* 0x00000092cc28723c */ /* 0x040fe20000041828 */
[----:B------:R-:W3:Y:S07]  /*bcd0*/  LDSM.16.M88.4 R144, [R236+0x2800] ;  /* 0x00280000ec90783b */ /* 0x000eee0000000200 */
        /* <DEDUP_REMOVED lines=12> */
[C---:B----4-:R-:W-:Y:S08]  /*bda0*/  HMMA.16816.F32.BF16 R12, R208.reuse, R164, R12 ;  /* 0x000000a4d00c723c */ /* 0x050ff0000004180c */
[C---:B------:R-:W-:Y:S01]  /*bdb0*/  HMMA.16816.F32.BF16 R16, R208.reuse, R166, R16 ;  /* 0x000000a6d010723c */ /* 0x040fe20000041810 */
[----:B------:R-:W4:Y:S07]  /*bdc0*/  LDSM.16.M88.4 R164, [R250+0xd900] ;  /* 0x00d90000faa4783b */ /* 0x000f2e0000000200 */
[C---:B------:R-:W-:Y:S08]  /*bdd0*/  HMMA.16816.F32.BF16 R20, R208.reuse, R172, R20 ;  /* 0x000000acd014723c */ /* 0x040ff00000041814 */
[C---:B------:R-:W-:Y:S01]  /*bde0*/  HMMA.16816.F32.BF16 R24, R208.reuse, R174, R24 ;  /* 0x000000aed018723c */ /* 0x040fe20000041818 */
[----:B------:R-:W4:Y:S07]  /*bdf0*/  LDSM.16.M88.4 R172, [R250+0xe100] ;  /* 0x00e10000faac783b */ /* 0x000f2e0000000200 */
[C---:B--2---:R-:W-:Y:S08]  /*be00*/  HMMA.16816.F32.BF16 R28, R208.reuse, R176, R28 ;  /* 0x000000b0d01c723c */ /* 0x044ff0000004181c */
[C---:B------:R-:W-:Y:S01]  /*be10*/  HMMA.16816.F32.BF16 R32, R208.reuse, R178, R32 ;  /* 0x000000b2d020723c */ /* 0x040fe20000041820 */
[----:B------:R-:W-:Y:S07]  /*be20*/  LDSM.16.M88.4 R176, [R235] ;  /* 0x00000000ebb0783b */ /* 0x000fee0000000200 */
[C---:B-1----:R-:W-:Y:S08]  /*be30*/  HMMA.16816.F32.BF16 R36, R208.reuse, R140, R36 ;  /* 0x0000008cd024723c */ /* 0x042ff00000041824 */
[C---:B------:R-:W-:Y:S01]  /*be40*/  HMMA.16816.F32.BF16 R40, R208.reuse, R142, R40 ;  /* 0x0000008ed028723c */ /* 0x040fe20000041828 */
[----:B------:R-:W1:Y:S07]  /*be50*/  LDSM.16.M88.4 R140, [R250+0xe900] ;  /* 0x00e90000fa8c783b */ /* 0x000e6e0000000200 */
[C---:B---3--:R-:W-:Y:S08]  /*be60*/  HMMA.16816.F32.BF16 R44, R208.reuse, R144, R44 ;  /* 0x00000090d02c723c */ /* 0x048ff0000004182c */
[C---:B------:R-:W-:Y:S01]  /*be70*/  HMMA.16816.F32.BF16 R48, R208.reuse, R146, R48 ;  /* 0x00000092d030723c */ /* 0x040fe20000041830 */
[----:B------:R-:W2:Y:S07]  /*be80*/  LDSM.16.M88.4 R144, [R250+0xf100] ;  /* 0x00f10000fa90783b */ /* 0x000eae0000000200 */
[C---:B------:R-:W-:Y:S08]  /*be90*/  HMMA.16816.F32.BF16 R52, R208.reuse, R148, R52 ;  /* 0x00000094d034723c */ /* 0x040ff00000041834 */
[C---:B------:R-:W-:Y:S01]  /*bea0*/  HMMA.16816.F32.BF16 R56, R208.reuse, R150, R56 ;  /* 0x00000096d038723c */ /* 0x040fe20000041838 */
[----:B------:R-:W3:Y:S07]  /*beb0*/  LDSM.16.M88.4 R148, [R250+0xf900] ;  /* 0x00f90000fa94783b */ /* 0x000eee0000000200 */
[C---:B------:R-:W-:Y:S08]  /*bec0*/  HMMA.16816.F32.BF16 R60, R208.reuse, R180, R60 ;  /* 0x000000b4d03c723c */ /* 0x040ff0000004183c */
[----:B------:R-:W-:Y:S01]  /*bed0*/  HMMA.16816.F32.BF16 R64, R208, R182, R64 ;  /* 0x000000b6d040723c */ /* 0x000fe20000041840 */
[----:B------:R-:W1:Y:S07]  /*bee0*/  LDSM.16.M88.4 R180, [R234] ;  /* 0x00000000eab4783b */ /* 0x000e6e0000000200 */
        /* <DEDUP_REMOVED lines=11> */
[----:B------:R-:W-:Y:S07]  /*bfa0*/  LDSM.16.M88.4 R164, [R247+0xd100] ;  /* 0x00d10000f7a4783b */ /* 0x000fee0000000200 */
[C---:B------:R-:W-:Y:S08]  /*bfb0*/  HMMA.16816.F32.BF16 R36, R212.reuse, R172, R36 ;  /* 0x000000acd424723c */ /* 0x040ff00000041824 */
[C---:B------:R-:W-:Y:S01]  /*bfc0*/  HMMA.16816.F32.BF16 R40, R212.reuse, R174, R40 ;  /* 0x000000aed428723c */ /* 0x040fe20000041828 */
[----:B------:R-:W-:Y:S07]  /*bfd0*/  LDSM.16.M88.4 R172, [R247+0xd900] ;  /* 0x00d90000f7ac783b */ /* 0x000fee0000000200 */
[C---:B-1----:R-:W-:Y:S08]  /*bfe0*/  HMMA.16816.F32.BF16 R44, R212.reuse, R140, R44 ;  /* 0x0000008cd42c723c */ /* 0x042ff0000004182c */
[C---:B------:R-:W-:Y:S01]  /*bff0*/  HMMA.16816.F32.BF16 R48, R212.reuse, R142, R48 ;  /* 0x0000008ed430723c */ /* 0x040fe20000041830 */
[----:B------:R-:W1:Y:S07]  /*c000*/  LDSM.16.M88.4 R140, [R230] ;  /* 0x00000000e68c783b */ /* 0x000e6e0000000200 */
[C---:B--2---:R-:W-:Y:S08]  /*c010*/  HMMA.16816.F32.BF16 R52, R212.reuse, R144, R52 ;  /* 0x00000090d434723c */ /* 0x044ff00000041834 */
[C---:B------:R-:W-:Y:S01]  /*c020*/  HMMA.16816.F32.BF16 R56, R212.reuse, R146, R56 ;  /* 0x00000092d438723c */ /* 0x040fe20000041838 */
[----:B------:R-:W2:Y:S07]  /*c030*/  LDSM.16.M88.4 R144, [R229] ;  /* 0x00000000e590783b */ /* 0x000eae0000000200 */
[C---:B---3--:R-:W-:Y:S08]  /*c040*/  HMMA.16816.F32.BF16 R60, R212.reuse, R148, R60 ;  /* 0x00000094d43c723c */ /* 0x048ff0000004183c */
[----:B------:R-:W-:Y:S01]  /*c050*/  HMMA.16816.F32.BF16 R64, R212, R150, R64 ;  /* 0x00000096d440723c */ /* 0x000fe20000041840 */
[----:B------:R-:W3:Y:S07]  /*c060*/  LDSM.16.M88.4 R148, [R228] ;  /* 0x00000000e494783b */ /* 0x000eee0000000200 */
        /* <DEDUP_REMOVED lines=8> */
[----:B------:R-:W4:Y:S07]  /*c0f0*/  LDSM.16.M88.4 R152, [R247+0xc100] ;  /* 0x00c10000f798783b */ /* 0x000f2e0000000200 */
[C---:B------:R-:W-:Y:S08]  /*c100*/  HMMA.16816.F32.BF16 R28, R216.reuse, R156, R28 ;  /* 0x0000009cd81c723c */ /* 0x040ff0000004181c */
[C---:B------:R-:W-:Y:S01]  /*c110*/  HMMA.16816.F32.BF16 R32, R216.reuse, R158, R32 ;  /* 0x0000009ed820723c */ /* 0x040fe20000041820 */
[----:B------:R-:W3:Y:S07]  /*c120*/  LDSM.16.M88.4 R156, [R247+0xc900] ;  /* 0x00c90000f79c783b */ /* 0x000eee0000000200 */
[C---:B------:R-:W-:Y:S08]  /*c130*/  HMMA.16816.F32.BF16 R36, R216.reuse, R160, R36 ;  /* 0x000000a0d824723c */ /* 0x040ff00000041824 */
[C---:B------:R-:W-:Y:S01]  /*c140*/  HMMA.16816.F32.BF16 R40, R216.reuse, R162, R40 ;  /* 0x000000a2d828723c */ /* 0x040fe20000041828 */
[----:B------:R-:W4:Y:S07]  /*c150*/  LDSM.16.M88.4 R160, [R236+0x4000] ;  /* 0x00400000eca0783b */ /* 0x000f2e0000000200 */
[C---:B-1----:R-:W-:Y:S08]  /*c160*/  HMMA.16816.F32.BF16 R44, R216.reuse, R140, R44 ;  /* 0x0000008cd82c723c */ /* 0x042ff0000004182c */
[C---:B------:R-:W-:Y:S01]  /*c170*/  HMMA.16816.F32.BF16 R48, R216.reuse, R142, R48 ;  /* 0x0000008ed830723c */ /* 0x040fe20000041830 */
[----:B------:R-:W1:Y:S07]  /*c180*/  LDSM.16.M88.4 R140, [R236+0x4800] ;  /* 0x00480000ec8c783b */ /* 0x000e6e0000000200 */
[C---:B--2---:R-:W-:Y:S08]  /*c190*/  HMMA.16816.F32.BF16 R52, R216.reuse, R144, R52 ;  /* 0x00000090d834723c */ /* 0x044ff00000041834 */
[C---:B------:R-:W-:Y:S08]  /*c1a0*/  HMMA.16816.F32.BF16 R56, R216.reuse, R146, R56 ;  /* 0x00000092d838723c */ /* 0x040ff00000041838 */
[C---:B---3--:R-:W-:Y:S08]  /*c1b0*/  HMMA.16816.F32.BF16 R60, R216.reuse, R148, R60 ;  /* 0x00000094d83c723c */ /* 0x048ff0000004183c */
[----:B------:R-:W-:Y:S08]  /*c1c0*/  HMMA.16816.F32.BF16 R64, R216, R150, R64 ;  /* 0x00000096d840723c */ /* 0x000ff00000041840 */
[C---:B----4-:R-:W-:Y:S08]  /*c1d0*/  HMMA.16816.F32.BF16 R4, R220.reuse, R152, R4 ;  /* 0x00000098dc04723c */ /* 0x050ff00000041804 */
        /* <DEDUP_REMOVED lines=26> */
[----:B------:R-:W-:Y:S01]  /*c380*/  MUFU.TANH R141, R9 ;  /* 0x00000009008d7308 */ /* 0x000fe20000002400 */
[----:B------:R-:W-:Y:S02]  /*c390*/  FMUL.FTZ R0, R7, c[0x0][0x320] ;  /* 0x0000c80007007a20 */ /* 0x000fe40000410000 */
[----:B------:R-:W2:Y:S01]  /*c3a0*/  LDSM.16.M88.4 R4, [R236+0x5000] ;  /* 0x00500000ec04783b */ /* 0x000ea20000000200 */
[----:B------:R-:W-:Y:S02]  /*c3b0*/  FMUL.FTZ R148, R8, c[0x0][0x320] ;  /* 0x0000c80008947a20 */ /* 0x000fe40000410000 */
[----:B------:R-:W-:Y:S02]  /*c3c0*/  FMUL.FTZ R13, R13, c[0x0][0x320] ;  /* 0x0000c8000d0d7a20 */ /* 0x000fe40000410000 */
[----:B------:R-:W-:Y:S02]  /*c3d0*/  FMUL.FTZ R14, R14, c[0x0][0x320] ;  /* 0x0000c8000e0e7a20 */ /* 0x000fe40000410000 */
[----:B------:R-:W-:Y:S01]  /*c3e0*/  MUFU.TANH R140, R10 ;  /* 0x0000000a008c7308 */ /* 0x000fe20000002400 */
[----:B------:R-:W-:Y:S02]  /*c3f0*/  FMUL.FTZ R152, R16, c[0x0][0x320] ;  /* 0x0000c80010987a20 */ /* 0x000fe40000410000 */
[----:B------:R-:W-:Y:S01]  /*c400*/  FMUL.FTZ R15, R15, c[0x0][0x320] ;  /* 0x0000c8000f0f7a20 */ /* 0x000fe20000410000 */
[----:B-1----:R1:W-:Y:S01]  /*c410*/  STL [R1+0x48], R2 ;  /* 0x0000480201007387 */ /* 0x0023e20000100800 */
[----:B------:R-:W-:Y:S02]  /*c420*/  FMUL.FTZ R17, R17, c[0x0][0x320] ;  /* 0x0000c80011117a20 */ /* 0x000fe40000410000 */
[----:B------:R-:W-:Y:S02]  /*c430*/  FMUL.FTZ R18, R18, c[0x0][0x320] ;  /* 0x0000c80012127a20 */ /* 0x000fe40000410000 */
[----:B------:R-:W-:Y:S01]  /*c440*/  FMUL.FTZ R19, R19, c[0x0][0x320] ;  /* 0x0000c80013137a20 */ /* 0x000fe20000410000 */
[----:B------:R-:W3:Y:S10]  /*c450*/  MUFU.TANH R0, R0 ;  /* 0x0000000000007308 */ /* 0x000ef40000002400 */
[----:B------:R-:W-:Y:S10]  /*c460*/  MUFU.TANH R144, R144 ;  /* 0x0000009000907308 */ /* 0x000ff40000002400 */
[----:B-1----:R1:W4:Y:S01]  /*c470*/  MUFU.TANH R2, R11 ;  /* 0x0000000b00027308 */ /* 0x0023220000002400 */
[C---:B--2---:R-:W-:Y:S01]  /*c480*/  HMMA.16816.F32.BF16 R20, R224.reuse, R4, R20 ;  /* 0x00000004e014723c */ /* 0x044fe20000041814 */
[----:B---3--:R2:W-:Y:S08]  /*c490*/  STL [R1+0x44], R0 ;  /* 0x0000440001007387 */ /* 0x0085f00000100800 */
[----:B------:R-:W-:Y:S01]  /*c4a0*/  MUFU.TANH R145, R145 ;  /* 0x0000009100917308 */ /* 0x000fe20000002400 */
[C---:B------:R-:W-:Y:S01]  /*c4b0*/  HMMA.16816.F32.BF16 R24, R224.reuse, R6, R24 ;  /* 0x00000006e018723c */ /* 0x040fe20000041818 */
[----:B------:R-:W-:Y:S08]  /*c4c0*/  LDSM.16.M88.4 R4, [R236+0x6000] ;  /* 0x00600000ec04783b */ /* 0x000ff00000000200 */
[----:B------:R-:W-:Y:S01]  /*c4d0*/  MUFU.TANH R148, R148 ;  /* 0x0000009400947308 */ /* 0x000fe20000002400 */
[----:B-1----:R-:W1:Y:S04]  /*c4e0*/  LDSM.16.M88.4 R8, [R236+0x5800] ;  /* 0x00580000ec08783b */ /* 0x002e680000000200 */
[----:B------:R-:W-:Y:S02]  /*c4f0*/  FMUL.FTZ R156, R20, c[0x0][0x320] ;  /* 0x0000c800149c7a20 */ /* 0x000fe40000410000 */
[----:B--2---:R-:W-:Y:S03]  /*c500*/  FMUL.FTZ R0, R12, c[0x0][0x320] ;  /* 0x0000c8000c007a20 */ /* 0x004fe60000410000 */
[----:B------:R-:W-:Y:S01]  /*c510*/  MUFU.TANH R142, R14 ;  /* 0x0000000e008e7308 */ /* 0x000fe20000002400 */
[----:B------:R-:W-:Y:S01]  /*c520*/  FMUL.FTZ R21, R21, c[0x0][0x320] ;  /* 0x0000c80015157a20 */ /* 0x000fe20000410000 */
[----:B----4-:R2:W-:Y:S01]  /*c530*/  STL [R1+0x4c], R2 ;  /* 0x00004c0201007387 */ /* 0x0105e20000100800 */
[----:B------:R-:W-:Y:S02]  /*c540*/  FMUL.FTZ R22, R22, c[0x0][0x320] ;  /* 0x0000c80016167a20 */ /* 0x000fe40000410000 */
[----:B------:R-:W-:Y:S02]  /*c550*/  FMUL.FTZ R187, R24, c[0x0][0x320] ;  /* 0x0000c80018bb7a20 */ /* 0x000fe40000410000 */
[----:B------:R-:W-:Y:S02]  /*c560*/  FMUL.FTZ R23, R23, c[0x0][0x320] ;  /* 0x0000c80017177a20 */ /* 0x000fe40000410000 */
[----:B------:R-:W-:Y:S01]  /*c570*/  FMUL.FTZ R25, R25, c[0x0][0x320] ;  /* 0x0000c80019197a20 */ /* 0x000fe20000410000 */
[----:B------:R-:W-:Y:S01]  /*c580*/  MUFU.TANH R160, R15 ;  /* 0x0000000f00a07308 */ /* 0x000fe20000002400 */
[----:B------:R-:W-:Y:S02]  /*c590*/  FMUL.FTZ R26, R26, c[0x0][0x320] ;  /* 0x0000c8001a1a7a20 */ /* 0x000fe40000410000 */
[----:B------:R-:W-:Y:S07]  /*c5a0*/  FMUL.FTZ R27, R27, c[0x0][0x320] ;  /* 0x0000c8001b1b7a20 */ /* 0x000fee0000410000 */
[----:B------:R-:W-:Y:S10]  /*c5b0*/  MUFU.TANH R152, R152 ;  /* 0x0000009800987308 */ /* 0x000ff40000002400 */
[----:B--2---:R-:W2:Y:S01]  /*c5c0*/  MUFU.TANH R2, R0 ;  /* 0x0000000000027308 */ /* 0x004ea20000002400 */
[C---:B-1----:R-:W-:Y:S09]  /*c5d0*/  HMMA.16816.F32.BF16 R28, R224.reuse, R8, R28 ;  /* 0x00000008e01c723c */ /* 0x042ff2000004181c */
[----:B------:R-:W1:Y:S01]  /*c5e0*/  MUFU.TANH R0, R13 ;  /* 0x0000000d00007308 */ /* 0x000e620000002400 */
[C---:B------:R-:W-:Y:S01]  /*c5f0*/  HMMA.16816.F32.BF16 R32, R224.reuse, R10, R32 ;  /* 0x0000000ae020723c */ /* 0x040fe20000041820 */
[----:B------:R-:W3:Y:S08]  /*c600*/  LDSM.16.M88.4 R8, [R236+0x6800] ;  /* 0x00680000ec08783b */ /* 0x000ef00000000200 */
[----:B------:R-:W4:Y:S01]  /*c610*/  MUFU.TANH R157, R17 ;  /* 0x00000011009d7308 */ /* 0x000f220000002400 */
[C---:B------:R-:W-:Y:S01]  /*c620*/  HMMA.16816.F32.BF16 R36, R224.reuse, R4, R36 ;  /* 0x00000004e024723c */ /* 0x040fe20000041824 */
[----:B--2---:R-:W-:Y:S03]  /*c630*/  STL [R1+0x40], R2 ;  /* 0x0000400201007387 */ /* 0x004fe60000100800 */
[----:B------:R-:W-:Y:S04]  /*c640*/  FMUL.FTZ R164, R28, c[0x0][0x320] ;  /* 0x0000c8001ca47a20 */ /* 0x000fe80000410000 */
[C---:B------:R-:W-:Y:S01]  /*c650*/  HMMA.16816.F32.BF16 R40, R224.reuse, R6, R40 ;  /* 0x00000006e028723c */ /* 0x040fe20000041828 */
[----:B------:R-:W2:Y:S01]  /*c660*/  MUFU.TANH R154, R18 ;  /* 0x00000012009a7308 */ /* 0x000ea20000002400 */
[----:B------:R-:W2:Y:S02]  /*c670*/  LDSM.16.M88.4 R4, [R236+0x7000] ;  /* 0x00700000ec04783b */ /* 0x000ea40000000200 */
[----:B------:R-:W-:Y:S02]  /*c680*/  FMUL.FTZ R29, R29, c[0x0][0x320] ;  /* 0x0000c8001d1d7a20 */ /* 0x000fe40000410000 */
[----:B------:R-:W-:Y:S02]  /*c690*/  FMUL.FTZ R30, R30, c[0x0][0x320] ;  /* 0x0000c8001e1e7a20 */ /* 0x000fe40000410000 */
[----:B------:R-:W-:Y:S02]  /*c6a0*/  FMUL.FTZ R172, R32, c[0x0][0x320] ;  /* 0x0000c80020ac7a20 */ /* 0x000fe40000410000 */
[----:B-1----:R1:W-:Y:S01]  /*c6b0*/  STL [R1+0x3c], R0 ;  /* 0x00003c0001007387 */ /* 0x0023e20000100800 */
[----:B------:R-:W1:Y:S01]  /*c6c0*/  MUFU.TANH R167, R19 ;  /* 0x0000001300a77308 */ /* 0x000e620000002400 */
[----:B------:R-:W-:Y:S02]  /*c6d0*/  FMUL.FTZ R31, R31, c[0x0][0x320] ;  /* 0x0000c8001f1f7a20 */ /* 0x000fe40000410000 */
[----:B------:R-:W-:Y:S02]  /*c6e0*/  FMUL.FTZ R33, R33, c[0x0][0x320] ;  /* 0x0000c80021217a20 */ /* 0x000fe40000410000 */
[----:B------:R-:W-:Y:S02]  /*c6f0*/  FMUL.FTZ R34, R34, c[0x0][0x320] ;  /* 0x0000c80022227a20 */ /* 0x000fe40000410000 */
[----:B------:R-:W-:Y:S02]  /*c700*/  FMUL.FTZ R35, R35, c[0x0][0x320] ;  /* 0x0000c80023237a20 */ /* 0x000fe40000410000 */
[----:B------:R-:W-:Y:S01]  /*c710*/  FMUL.FTZ R37, R37, c[0x0][0x320] ;  /* 0x0000c80025257a20 */ /* 0x000fe20000410000 */
[----:B------:R-:W4:Y:S01]  /*c720*/  MUFU.TANH R156, R156 ;  /* 0x0000009c009c7308 */ /* 0x000f220000002400 */
[----:B------:R-:W-:Y:S01]  /*c730*/  FMUL.FTZ R38, R38, c[0x0][0x320] ;  /* 0x0000c80026267a20 */ /* 0x000fe20000410000 */
[C---:B---3--:R-:W-:Y:S03]  /*c740*/  HMMA.16816.F32.BF16 R44, R224.reuse, R8, R44 ;  /* 0x00000008e02c723c */ /* 0x048fe6000004182c */
[----:B------:R-:W-:Y:S02]  /*c750*/  FMUL.FTZ R198, R40, c[0x0][0x320] ;  /* 0x0000c80028c67a20 */ /* 0x000fe40000410000 */
[----:B------:R-:W-:Y:S03]  /*c760*/  FMUL.FTZ R39, R39, c[0x0][0x320] ;  /* 0x0000c80027277a20 */ /* 0x000fe60000410000 */
[----:B------:R-:W3:Y:S01]  /*c770*/  MUFU.TANH R183, R21 ;  /* 0x0000001500b77308 */ /* 0x000ee20000002400 */
[C---:B------:R-:W-:Y:S01]  /*c780*/  HMMA.16816.F32.BF16 R48, R224.reuse, R10, R48 ;  /* 0x0000000ae030723c */ /* 0x040fe20000041830 */
[----:B------:R-:W3:Y:S01]  /*c790*/  LDSM.16.M88.4 R8, [R236+0x7800] ;  /* 0x00780000ec08783b */ /* 0x000ee20000000200 */
[----:B------:R-:W-:Y:S04]  /*c7a0*/  DEPBAR.LE SB0, 0x0 ;  /* 0x000080000000791a */ /* 0x000fe80000000000 */
[----:B-1----:R-:W-:Y:S02]  /*c7b0*/  FMUL.FTZ R0, R36, c[0x0][0x320] ;  /* 0x0000c80024007a20 */ /* 0x002fe40000410000 */
[----:B------:R-:W-:Y:S01]  /*c7c0*/  FMUL.FTZ R41, R41, c[0x0][0x320] ;  /* 0x0000c80029297a20 */ /* 0x000fe20000410000 */
[----:B------:R-:W1:Y:S01]  /*c7d0*/  MUFU.TANH R158, R22 ;  /* 0x00000016009e7308 */ /* 0x000e620000002400 */
[----:B------:R-:W-:Y:S01]  /*c7e0*/  BAR.SYNC.DEFER_BLOCKING 0x0 ;  /* 0x0000000000007b1d */ /* 0x000fe20000010000 */
[C---:B--2---:R-:W-:Y:S05]  /*c7f0*/  HMMA.16816.F32.BF16 R52, R224.reuse, R4, R52 ;  /* 0x00000004e034723c */ /* 0x044fea0000041834 */
[----:B------:R-:W-:Y:S02]  /*c800*/  FMUL.FTZ R188, R44, c[0x0][0x320] ;  /* 0x0000c8002cbc7a20 */ /* 0x000fe40000410000 */
[----:B------:R-:W-:Y:S01]  /*c810*/  FMUL.FTZ R42, R42, c[0x0][0x320] ;  /* 0x0000c8002a2a7a20 */ /* 0x000fe20000410000 */
[----:B-----5:R2:W1:Y:S01]  /*c820*/  MUFU.TANH R132, R0 ;  /* 0x0000000000847308 */ /* 0x0204620000002400 */
        /* <DEDUP_REMOVED lines=10> */
[----:B------:R-:W-:Y:S01]  /*c8d0*/  FMUL.FTZ R50, R50, c[0x0][0x320] ;  /* 0x0000c80032327a20 */ /* 0x000fe20000410000 */
[C---:B---3--:R-:W-:Y:S03]  /*c8e0*/  HMMA.16816.F32.BF16 R60, R224.reuse, R8, R60 ;  /* 0x00000008e03c723c */ /* 0x048fe6000004183c */
        /* <DEDUP_REMOVED lines=20> */
[----:B--2---:R-:W-:Y:S09]  /*ca30*/  FMUL.FTZ R0, R67, c[0x0][0x320] ;  /* 0x0000c80043007a20 */ /* 0x004ff20000410000 */
[----:B------:R3:W2:Y:S10]  /*ca40*/  MUFU.TANH R201, R29 ;  /* 0x0000001d00c97308 */ /* 0x0006b40000002400 */
[----:B------:R3:W1:Y:S10]  /*ca50*/  MUFU.TANH R166, R30 ;  /* 0x0000001e00a67308 */ /* 0x0006740000002400 */
[----:B------:R3:W1:Y:S10]  /*ca60*/  MUFU.TANH R203, R31 ;  /* 0x0000001f00cb7308 */ /* 0x0006740000002400 */
[----:B------:R-:W1:Y:S10]  /*ca70*/  MUFU.TANH R172, R172 ;  /* 0x000000ac00ac7308 */ /* 0x000e740000002400 */
[----:B------:R3:W1:Y:S10]  /*ca80*/  MUFU.TANH R176, R33 ;  /* 0x0000002100b07308 */ /* 0x0006740000002400 */
[----:B------:R3:W1:Y:S10]  /*ca90*/  MUFU.TANH R182, R34 ;  /* 0x0000002200b67308 */ /* 0x0006740000002400 */
[----:B------:R3:W1:Y:S10]  /*caa0*/  MUFU.TANH R186, R35 ;  /* 0x0000002300ba7308 */ /* 0x0006740000002400 */
        /* <DEDUP_REMOVED lines=30> */
[----:B------:R3:W1:Y:S02]  /*cc90*/  MUFU.TANH R133, R0 ;  /* 0x0000000000857308 */ /* 0x0006640000002400 */
[----:B-1234-:R-:W-:-:S05]  /*cca0*/  @P0 BRA `(.L_x_564) ;  /* 0xffffe42000000947 */ /* 0x01efca000383ffff */
.L_x_563:
[----:B--2---:R-:W2:Y:S01]  /*ccb0*/  LDL.LU R13, [R1+0x48] ;  /* 0x00004800010d7983 */ /* 0x004ea20000300800 */
[----:B------:R-:W-:Y:S02]  /*ccc0*/  FMNMX.FTZ R0, R144, R3, !PT ;  /* 0x0000000390007209 */ /* 0x000fe40007810000 */
[----:B------:R-:W-:Y:S01]  /*ccd0*/  MOV R48, R142 ;  /* 0x0000008e00307202 */ /* 0x000fe20000000f00 */
[----:B------:R-:W3:Y:S01]  /*cce0*/  LDL.LU R12, [R1+0x44] ;  /* 0x00004400010c7983 */ /* 0x000ee20000300800 */
[----:B------:R-:W-:Y:S02]  /*ccf0*/  FMNMX.FTZ R5, R145, R0, !PT ;  /* 0x0000000091057209 */ /* 0x000fe40007810000 */
[----:B------:R-:W-:Y:S01]  /*cd00*/  MOV R40, R143 ;  /* 0x0000008f00287202 */ /* 0x000fe20000000f00 */
[----:B------:R-:W4:Y:S01]  /*cd10*/  LDL.LU R10, [R1+0x4c] ;  /* 0x00004c00010a7983 */ /* 0x000f220000300800 */
[----:B------:R-:W-:Y:S02]  /*cd20*/  FMNMX.FTZ R0, R148, R5, !PT ;  /* 0x0000000594007209 */ /* 0x000fe40007810000 */
[----:B------:R-:W-:Y:S01]  /*cd30*/  MOV R43, R132 ;  /* 0x00000084002b7202 */ /* 0x000fe20000000f00 */
[----:B------:R-:W5:Y:S01]  /*cd40*/  LDL.LU R32, [R1+0x40] ;  /* 0x0000400001207983 */ /* 0x000f620000300800 */
[----:B------:R-:W-:Y:S02]  /*cd50*/  FMNMX.FTZ R5, R141, R0, !PT ;  /* 0x000000008d057209 */ /* 0x000fe40007810000 */
[----:B------:R-:W-:Y:S01]  /*cd60*/  MOV R41, R150 ;  /* 0x0000009600297202 */ /* 0x000fe20000000f00 */
[----:B------:R-:W4:Y:S01]  /*cd70*/  LDL.LU R49, [R1+0x3c] ;  /* 0x00003c0001317983 */ /* 0x000f220000300800 */
        /* <DEDUP_REMOVED lines=11> */
[----:B---3--:R-:W-:Y:S04]  /*ce30*/  FMNMX.FTZ R7, R12, R7, !PT ;  /* 0x000000070c077209 */ /* 0x008fe80007810000 */
[----:B------:R-:W-:Y:S02]  /*ce40*/  FMNMX.FTZ R7, R140, R7, !PT ;  /* 0x000000078c077209 */ /* 0x000fe40007810000 */
[----:B-----5:R-:W-:Y:S02]  /*ce50*/  FMNMX.FTZ R5, R32, R5, !PT ;  /* 0x0000000520057209 */ /* 0x020fe40007810000 */
[----:B----4-:R-:W-:Y:S02]  /*ce60*/  FMNMX.FTZ R7, R10, R7, !PT ;  /* 0x000000070a077209 */ /* 0x010fe40007810000 */
        /* <DEDUP_REMOVED lines=67> */
[----:B------:R-:W-:Y:S02]  /*d2a0*/  FMUL.FTZ R148, R132, c[0x0][0x2d0] ;  /* 0x0000b40084947a20 */ /* 0x000fe40000410000 */
[----:B------:R-:W-:Y:S01]  /*d2b0*/  FFMA.FTZ R143, R141, c[0x0][0x2d0], -R150 ;  /* 0x0000b4008d8f7a23 */ /* 0x000fe20000010896 */
[----:B------:R-:W-:Y:S01]  /*d2c0*/  MUFU.EX2 R146, R146 ;  /* 0x0000009200927308 */ /* 0x000fe20000000800 */
[--C-:B------:R-:W-:Y:S02]  /*d2d0*/  FFMA.FTZ R142, R13, c[0x0][0x2d0], -R148.reuse ;  /* 0x0000b4000d8e7a23 */ /* 0x100fe40000010894 */
[--C-:B------:R-:W-:Y:S02]  /*d2e0*/  FFMA.FTZ R141, R12, c[0x0][0x2d0], -R148.reuse ;  /* 0x0000b4000c8d7a23 */ /* 0x100fe40000010894 */
[----:B------:R-:W1:Y:S01]  /*d2f0*/  LDSM.16.MT88.4 R12, [R248+0x100] ;  /* 0x00010000f80c783b */ /* 0x000e620000004200 */
[----:B------:R-:W-:Y:S02]  /*d300*/  FMUL.FTZ R3, R2, c[0x0][0x2d0] ;  /* 0x0000b40002037a20 */ /* 0x000fe40000410000 */
[----:B------:R-:W-:Y:S02]  /*d310*/  FADD.FTZ R2, -R132, R135 ;  /* 0x0000008784027221 */ /* 0x000fe40000010100 */
[----:B------:R-:W-:Y:S01]  /*d320*/  FFMA.FTZ R135, R10, c[0x0][0x2d0], -R148 ;  /* 0x0000b4000a877a23 */ /* 0x000fe20000010894 */
[----:B------:R-:W-:Y:S01]  /*d330*/  MUFU.EX2 R144, R144 ;  /* 0x0000009000907308 */ /* 0x000fe20000000800 */
[----:B------:R-:W-:Y:S02]  /*d340*/  FFMA.FTZ R145, R145, c[0x0][0x2d0], -R150 ;  /* 0x0000b40091917a23 */ /* 0x000fe40000010896 */
[----:B------:R-:W-:Y:S02]  /*d350*/  FFMA.FTZ R140, R140, c[0x0][0x2d0], -R148 ;  /* 0x0000b4008c8c7a23 */ /* 0x000fe40000010894 */
[----:B------:R-:W-:Y:S02]  /*d360*/  FMUL.FTZ R6, R2, c[0x0][0x2d0] ;  /* 0x0000b40002067a20 */ /* 0x000fe40000410000 */
[--C-:B------:R-:W-:Y:S02]  /*d370*/  FFMA.FTZ R152, R152, c[0x0][0x2d0], -R150.reuse ;  /* 0x0000b40098987a23 */ /* 0x100fe40000010896 */
[----:B------:R-:W-:Y:S01]  /*d380*/  FFMA.FTZ R157, R157, c[0x0][0x2d0], -R150 ;  /* 0x0000b4009d9d7a23 */ /* 0x000fe20000010896 */
[----:B------:R-:W2:Y:S01]  /*d390*/  MUFU.EX2 R3, R3 ;  /* 0x0000000300037308 */ /* 0x000ea20000000800 */
[--C-:B------:R-:W-:Y:S02]  /*d3a0*/  FFMA.FTZ R154, R154, c[0x0][0x2d0], -R148.reuse ;  /* 0x0000b4009a9a7a23 */ /* 0x100fe40000010894 */
[----:B------:R-:W-:Y:S02]  /*d3b0*/  FFMA.FTZ R167, R167, c[0x0][0x2d0], -R148 ;  /* 0x0000b400a7a77a23 */ /* 0x000fe40000010894 */
[--C-:B------:R-:W-:Y:S02]  /*d3c0*/  FFMA.FTZ R156, R156, c[0x0][0x2d0], -R150.reuse ;  /* 0x0000b4009c9c7a23 */ /* 0x100fe40000010896 */
[----:B------:R-:W-:Y:S02]  /*d3d0*/  FFMA.FTZ R183, R183, c[0x0][0x2d0], -R150 ;  /* 0x0000b400b7b77a23 */ /* 0x000fe40000010896 */
[--C-:B------:R-:W-:Y:S01]  /*d3e0*/  FFMA.FTZ R158, R158, c[0x0][0x2d0], -R148.reuse ;  /* 0x0000b4009e9e7a23 */ /* 0x100fe20000010894 */
[----:B------:R-:W3:Y:S01]  /*d3f0*/  MUFU.EX2 R2, R6 ;  /* 0x0000000600027308 */ /* 0x000ee20000000800 */
[--C-:B------:R-:W-:Y:S02]  /*d400*/  FFMA.FTZ R185, R185, c[0x0][0x2d0], -R148.reuse ;  /* 0x0000b400b9b97a23 */ /* 0x100fe40000010894 */
[--C-:B------:R-:W-:Y:S02]  /*d410*/  FFMA.FTZ R162, R162, c[0x0][0x2d0], -R148.reuse ;  /* 0x0000b400a2a27a23 */ /* 0x100fe40000010894 */
[----:B------:R-:W-:Y:S02]  /*d420*/  FFMA.FTZ R191, R191, c[0x0][0x2d0], -R148 ;  /* 0x0000b400bfbf7a23 */ /* 0x000fe40000010894 */
[--C-:B------:R-:W-:Y:S02]  /*d430*/  FFMA.FTZ R164, R164, c[0x0][0x2d0], -R150.reuse ;  /* 0x0000b400a4a47a23 */ /* 0x100fe40000010896 */
[----:B------:R-:W-:Y:S01]  /*d440*/  FFMA.FTZ R201, R201, c[0x0][0x2d0], -R150 ;  /* 0x0000b400c9c97a23 */ /* 0x000fe20000010896 */
[----:B------:R-:W4:Y:S01]  /*d450*/  MUFU.EX2 R145, R145 ;  /* 0x0000009100917308 */ /* 0x000f220000000800 */
[--C-:B------:R-:W-:Y:S02]  /*d460*/  FFMA.FTZ R166, R166, c[0x0][0x2d0], -R148.reuse ;  /* 0x0000b400a6a67a23 */ /* 0x100fe40000010894 */
[----:B------:R-:W-:Y:S02]  /*d470*/  FFMA.FTZ R203, R203, c[0x0][0x2d0], -R148 ;  /* 0x0000b400cbcb7a23 */ /* 0x000fe40000010894 */
[C---:B--2---:R-:W-:Y:S02]  /*d480*/  FMUL.FTZ R4, R3.reuse, R128 ;  /* 0x0000008003047220 */ /* 0x044fe40000410000 */
[C---:B------:R-:W-:Y:S02]  /*d490*/  FMUL.FTZ R5, R3.reuse, R129 ;  /* 0x0000008103057220 */ /* 0x040fe40000410000 */
[C---:B------:R-:W-:Y:S01]  /*d4a0*/  FMUL.FTZ R8, R3.reuse, R124 ;  /* 0x0000007c03087220 */ /* 0x040fe20000410000 */
[----:B------:R-:W2:Y:S01]  /*d4b0*/  MUFU.EX2 R143, R143 ;  /* 0x0000008f008f7308 */ /* 0x000ea20000000800 */
[C---:B------:R-:W-:Y:S01]  /*d4c0*/  FMUL.FTZ R9, R3.reuse, R125 ;  /* 0x0000007d03097220 */ /* 0x040fe20000410000 */
[----:B------:R-:W-:Y:S01]  /*d4d0*/  MOV R125, R42 ;  /* 0x0000002a007d7202 */ /* 0x000fe20000000f00 */
[C---:B------:R-:W-:Y:S01]  /*d4e0*/  FMUL.FTZ R16, R3.reuse, R116 ;  /* 0x0000007403107220 */ /* 0x040fe20000410000 */
[----:B------:R-:W-:Y:S01]  /*d4f0*/  MOV R124, R41 ;  /* 0x00000029007c7202 */ /* 0x000fe20000000f00 */
[C---:B---3--:R-:W-:Y:S02]  /*d500*/  FMUL.FTZ R6, R2.reuse, R130 ;  /* 0x0000008202067220 */ /* 0x048fe40000410000 */
[C---:B------:R-:W-:Y:S02]  /*d510*/  FMUL.FTZ R7, R2.reuse, R131 ;  /* 0x0000008302077220 */ /* 0x040fe40000410000 */
[C---:B------:R-:W-:Y:S01]  /*d520*/  FMUL.FTZ R10, R2.reuse, R126 ;  /* 0x0000007e020a7220 */ /* 0x040fe20000410000 */
[----:B------:R-:W-:Y:S01]  /*d530*/  MUFU.EX2 R142, R142 ;  /* 0x0000008e008e7308 */ /* 0x000fe20000000800 */
[C---:B------:R-:W-:Y:S01]  /*d540*/  FMUL.FTZ R11, R2.reuse, R127 ;  /* 0x0000007f020b7220 */ /* 0x040fe20000410000 */
[----:B------:R-:W-:Y:S01]  /*d550*/  MOV R126, R43 ;  /* 0x0000002b007e7202 */ /* 0x000fe20000000f00 */
[----:B------:R-:W-:Y:S01]  /*d560*/  FMUL.FTZ R17, R3, R117 ;  /* 0x0000007503117220 */ /* 0x000fe20000410000 */
[----:B----4-:R-:W-:Y:S01]  /*d570*/  F2FP.BF16.PACK_AB R128, R145, R146 ;  /* 0x000000929180723e */ /* 0x010fe200000010ff */
[C---:B------:R-:W-:Y:S01]  /*d580*/  FMUL.FTZ R18, R2.reuse, R118 ;  /* 0x0000007602127220 */ /* 0x040fe20000410000 */
[----:B------:R-:W-:Y:S01]  /*d590*/  MOV R127, R40 ;  /* 0x00000028007f7202 */ /* 0x000fe20000000f00 */
[C---:B------:R-:W-:Y:S02]  /*d5a0*/  FMUL.FTZ R19, R2.reuse, R119 ;  /* 0x0000007702137220 */ /* 0x040fe40000410000 */
[C---:B------:R-:W-:Y:S01]  /*d5b0*/  FMUL.FTZ R24, R3.reuse, R108 ;  /* 0x0000006c03187220 */ /* 0x040fe20000410000 */
[----:B------:R-:W3:Y:S01]  /*d5c0*/  MUFU.EX2 R141, R141 ;  /* 0x0000008d008d7308 */ /* 0x000ee20000000800 */
[----:B------:R-:W-:Y:S01]  /*d5d0*/  FMUL.FTZ R25, R3, R109 ;  /* 0x0000006d03197220 */ /* 0x000fe20000410000 */
[----:B------:R-:W-:Y:S01]  /*d5e0*/  LDSM.16.MT88.4 R116, [R246+0x3900] ;  /* 0x00390000f674783b */ /* 0x000fe20000004200 */
[C---:B------:R-:W-:Y:S01]  /*d5f0*/  FMUL.FTZ R26, R2.reuse, R110 ;  /* 0x0000006e021a7220 */ /* 0x040fe20000410000 */
[----:B--2---:R-:W-:Y:S01]  /*d600*/  F2FP.BF16.PACK_AB R130, R143, R144 ;  /* 0x000000908f82723e */ /* 0x004fe200000010ff */
[C---:B------:R-:W-:Y:S02]  /*d610*/  FMUL.FTZ R27, R2.reuse, R111 ;  /* 0x0000006f021b7220 */ /* 0x040fe40000410000 */
[C---:B------:R-:W-:Y:S02]  /*d620*/  FMUL.FTZ R33, R3.reuse, R101 ;  /* 0x0000006503217220 */ /* 0x040fe40000410000 */
[C---:B------:R-:W-:Y:S01]  /*d630*/  FMUL.FTZ R34, R2.reuse, R102 ;  /* 0x0000006602227220 */ /* 0x040fe20000410000 */
[----:B------:R-:W-:Y:S01]  /*d640*/  MUFU.EX2 R140, R140 ;  /* 0x0000008c008c7308 */ /* 0x000fe20000000800 */
[C---:B------:R-:W-:Y:S01]  /*d650*/  FMUL.FTZ R35, R2.reuse, R103 ;  /* 0x0000006702237220 */ /* 0x040fe20000410000 */
[----:B------:R-:W-:Y:S01]  /*d660*/  LDSM.16.MT88.4 R108, [R245+0x3900] ;  /* 0x00390000f56c783b */ /* 0x000fe20000004200 */
[C---:B------:R-:W-:Y:S02]  /*d670*/  FMUL.FTZ R40, R3.reuse, R92 ;  /* 0x0000005c03287220 */ /* 0x040fe40000410000 */
[----:B------:R-:W-:Y:S02]  /*d680*/  FMUL.FTZ R41, R3, R93 ;  /* 0x0000005d03297220 */ /* 0x000fe40000410000 */
[C---:B------:R-:W-:Y:S02]  /*d690*/  FMUL.FTZ R42, R2.reuse, R94 ;  /* 0x0000005e022a7220 */ /* 0x040fe40000410000 */
[C---:B------:R-:W-:Y:S01]  /*d6a0*/  FMUL.FTZ R43, R2.reuse, R95 ;  /* 0x0000005f022b7220 */ /* 0x040fe20000410000 */
[----:B------:R-:W2:Y:S01]  /*d6b0*/  MUFU.EX2 R135, R135 ;  /* 0x0000008700877308 */ /* 0x000ea20000000800 */
[C---:B------:R-:W-:Y:S01]  /*d6c0*/  FMUL.FTZ R50, R2.reuse, R86 ;  /* 0x0000005602327220 */ /* 0x040fe20000410000 */
[----:B------:R-:W-:Y:S01]  /*d6d0*/  LDSM.16.MT88.4 R92, [R245+0x5100] ;  /* 0x00510000f55c783b */ /* 0x000fe20000004200 */
[C---:B------:R-:W-:Y:S01]  /*d6e0*/  FMUL.FTZ R51, R2.reuse, R87 ;  /* 0x0000005702337220 */ /* 0x040fe20000410000 */
[----:B---3--:R-:W-:Y:S01]  /*d6f0*/  F2FP.BF16.PACK_AB R129, R141, R142 ;  /* 0x0000008e8d81723e */ /* 0x008fe200000010ff */
[C---:B------:R-:W-:Y:S02]  /*d700*/  FMUL.FTZ R56, R3.reuse, R76 ;  /* 0x0000004c03387220 */ /* 0x040fe40000410000 */
[C---:B------:R-:W-:Y:S02]  /*d710*/  FMUL.FTZ R57, R3.reuse, R77 ;  /* 0x0000004d03397220 */ /* 0x040fe40000410000 */
[C---:B------:R-:W-:Y:S01]  /*d720*/  FMUL.FTZ R58, R2.reuse, R78 ;  /* 0x0000004e023a7220 */ /* 0x040fe20000410000 */
[----:B------:R-:W-:Y:S01]  /*d730*/  MUFU.EX2 R152, R152 ;  /* 0x0000009800987308 */ /* 0x000fe20000000800 */
[C---:B------:R-:W-:Y:S02]  /*d740*/  FMUL.FTZ R59, R2.reuse, R79 ;  /* 0x0000004f023b7220 */ /* 0x040fe40000410000 */
[----:B------:R-:W-:Y:S01]  /*d750*/  LDSM.16.MT88.4 R76, [R248+0x900] ;  /* 0x00090000f84c783b */ /* 0x000fe20000004200 */
[C---:B------:R-:W-:Y:S02]  /*d760*/  FMUL.FTZ R64, R3.reuse, R68 ;  /* 0x0000004403407220 */ /* 0x040fe40000410000 */
[----:B------:R-:W-:Y:S02]  /*d770*/  FMUL.FTZ R65, R3, R69 ;  /* 0x0000004503417220 */ /* 0x000fe40000410000 */
[C---:B------:R-:W-:Y:S02]  /*d780*/  FMUL.FTZ R66, R2.reuse, R70 ;  /* 0x0000004602427220 */ /* 0x040fe40000410000 */
[----:B------:R-:W-:Y:S01]  /*d790*/  FMUL.FTZ R67, R2, R71 ;  /* 0x0000004702437220 */ /* 0x000fe20000410000 */
[----:B------:R-:W3:Y:S01]  /*d7a0*/  MUFU.EX2 R157, R157 ;  /* 0x0000009d009d7308 */ /* 0x000ee20000000800 */
[--C-:B------:R-:W-:Y:S01]  /*d7b0*/  FFMA.FTZ R172, R172, c[0x0][0x2d0], -R150.reuse ;  /* 0x0000b400acac7a23 */ /* 0x100fe20000010896 */
[----:B--2---:R-:W-:Y:S01]  /*d7c0*/  F2FP.BF16.PACK_AB R131, R135, R140 ;  /* 0x0000008c8783723e */ /* 0x004fe200000010ff */
[----:B------:R-:W-:Y:S02]  /*d7d0*/  FFMA.FTZ R176, R176, c[0x0][0x2d0], -R150 ;  /* 0x0000b400b0b07a23 */ /* 0x000fe40000010896 */
[--C-:B------:R-:W-:Y:S02]  /*d7e0*/  FFMA.FTZ R182, R182, c[0x0][0x2d0], -R148.reuse ;  /* 0x0000b400b6b67a23 */ /* 0x100fe40000010894 */
[--C-:B------:R-:W-:Y:S02]  /*d7f0*/  FFMA.FTZ R186, R186, c[0x0][0x2d0], -R148.reuse ;  /* 0x0000b400baba7a23 */ /* 0x100fe40000010894 */
[C---:B-1----:R-:W-:Y:S01]  /*d800*/  HMMA.16816.F32.BF16 R4, R128.reuse, R12, R4 ;  /* 0x0000000c8004723c */ /* 0x042fe20000041804 */
[----:B------:R-:W-:Y:S04]  /*d810*/  MUFU.EX2 R154, R154 ;  /* 0x0000009a009a7308 */ /* 0x000fe80000000800 */
[----:B------:R-:W-:Y:S02]  /*d820*/  FFMA.FTZ R202, R202, c[0x0][0x2d0], -R148 ;  /* 0x0000b400caca7a23 */ /* 0x000fe40000010894 */
[C---:B------:R-:W-:Y:S01]  /*d830*/  FMUL.FTZ R12, R3.reuse, R120 ;  /* 0x00000078030c7220 */ /* 0x040fe20000410000 */
[C---:B------:R-:W-:Y:S01]  /*d840*/  HMMA.16816.F32.BF16 R8, R128.reuse, R14, R8 ;  /* 0x0000000e8008723c */ /* 0x040fe20000041808 */
[----:B------:R-:W2:Y:S02]  /*d850*/  LDL.LU R120, [R1+0x20] ;  /* 0x0000200001787983 */ /* 0x000ea40000300800 */
[----:B------:R-:W1:Y:S01]  /*d860*/  MUFU.EX2 R167, R167 ;  /* 0x000000a700a77308 */ /* 0x000e620000000800 */
[----:B------:R-:W-:Y:S01]  /*d870*/  FMUL.FTZ R13, R3, R121 ;  /* 0x00000079030d7220 */ /* 0x000fe20000410000 */
[----:B---3--:R-:W-:Y:S02]  /*d880*/  F2FP.BF16.PACK_AB R70, R157, R152 ;  /* 0x000000989d46723e */ /* 0x008fe400000010ff */
[C---:B------:R-:W-:Y:S02]  /*d890*/  FMUL.FTZ R14, R2.reuse, R122 ;  /* 0x0000007a020e7220 */ /* 0x040fe40000410000 */
[----:B------:R-:W-:Y:S03]  /*d8a0*/  FMUL.FTZ R15, R2, R123 ;  /* 0x0000007b020f7220 */ /* 0x000fe60000410000 */
[--C-:B------:R-:W-:Y:S01]  /*d8b0*/  FFMA.FTZ R198, R198, c[0x0][0x2d0], -R150.reuse ;  /* 0x0000b400c6c67a23 */ /* 0x100fe20000010896 */
[----:B------:R-:W-:Y:S01]  /*d8c0*/  MUFU.EX2 R156, R156 ;  /* 0x0000009c009c7308 */ /* 0x000fe20000000800 */
[----:B------:R-:W-:Y:S02]  /*d8d0*/  FFMA.FTZ R200, R200, c[0x0][0x2d0], -R150 ;  /* 0x0000b400c8c87a23 */ /* 0x000fe40000010896 */
[C---:B------:R-:W-:Y:S03]  /*d8e0*/  HMMA.16816.F32.BF16 R12, R128.reuse, R20, R12 ;  /* 0x00000014800c723c */ /* 0x040fe6000004180c */
[--C-:B------:R-:W-:Y:S02]  /*d8f0*/  FFMA.FTZ R196, R196, c[0x0][0x2d0], -R148.reuse ;  /* 0x0000b400c4c47a23 */ /* 0x100fe40000010894 */
[----:B------:R-:W-:Y:S02]  /*d900*/  FFMA.FTZ R190, R190, c[0x0][0x2d0], -R148 ;  /* 0x0000b400bebe7a23 */ /* 0x000fe40000010894 */
[C---:B------:R-:W-:Y:S01]  /*d910*/  FMUL.FTZ R20, R3.reuse, R112 ;  /* 0x0000007003147220 */ /* 0x040fe20000410000 */
[C---:B------:R-:W-:Y:S01]  /*d920*/  HMMA.16816.F32.BF16 R16, R128.reuse, R22, R16 ;  /* 0x000000168010723c */ /* 0x040fe20000041810 */
[----:B------:R-:W-:Y:S03]  /*d930*/  MUFU.EX2 R183, R183 ;  /* 0x000000b700b77308 */ /* 0x000fe60000000800 */
[----:B------:R-:W-:Y:S01]  /*d940*/  FMUL.FTZ R21, R3, R113 ;  /* 0x0000007103157220 */ /* 0x000fe20000410000 */
[----:B-1----:R-:W-:Y:S01]  /*d950*/  F2FP.BF16.PACK_AB R71, R167, R154 ;  /* 0x0000009aa747723e */ /* 0x002fe200000010ff */
[--C-:B------:R-:W-:Y:S02]  /*d960*/  FFMA.FTZ R188, R188, c[0x0][0x2d0], -R150.reuse ;  /* 0x0000b400bcbc7a23 */ /* 0x100fe40000010896 */
[C---:B------:R-:W-:Y:S02]  /*d970*/  FMUL.FTZ R23, R2.reuse, R115 ;  /* 0x0000007302177220 */ /* 0x040fe40000410000 */
[----:B------:R-:W3:Y:S01]  /*d980*/  LDL.LU R115, [R1+0x24] ;  /* 0x0000240001737983 */ /* 0x000ee20000300800 */
[----:B------:R-:W-:Y:S01]  /*d990*/  MUFU.EX2 R158, R158 ;  /* 0x0000009e009e7308 */ /* 0x000fe20000000800 */
[----:B------:R-:W-:Y:S02]  /*d9a0*/  FMUL.FTZ R22, R2, R114 ;  /* 0x0000007202167220 */ /* 0x000fe40000410000 */
[----:B------:R-:W-:Y:S02]  /*d9b0*/  FFMA.FTZ R184, R184, c[0x0][0x2d0], -R150 ;  /* 0x0000b400b8b87a23 */ /* 0x000fe40000010896 */
[--C-:B------:R-:W-:Y:S02]  /*d9c0*/  FFMA.FTZ R180, R180, c[0x0][0x2d0], -R148.reuse ;  /* 0x0000b400b4b47a23 */ /* 0x100fe40000010894 */
[----:B------:R-:W-:Y:S01]  /*d9d0*/  FFMA.FTZ R178, R178, c[0x0][0x2d0], -R148 ;  /* 0x0000b400b2b27a23 */ /* 0x000fe20000010894 */
[C---:B------:R-:W-:Y:S02]  /*d9e0*/  HMMA.16816.F32.BF16 R20, R128.reuse, R28, R20 ;  /* 0x0000001c8014723c */ /* 0x040fe40000041814 */
[----:B------:R-:W-:Y:S01]  /*d9f0*/  MUFU.EX2 R185, R185 ;  /* 0x000000b900b97308 */ /* 0x000fe20000000800 */
[--C-:B------:R-:W-:Y:S02]  /*da00*/  FFMA.FTZ R174, R174, c[0x0][0x2d0], -R150.reuse ;  /* 0x0000b400aeae7a23 */ /* 0x100fe40000010896 */
[--C-:B------:R-:W-:Y:S02]  /*da10*/  FFMA.FTZ R199, R199, c[0x0][0x2d0], -R150.reuse ;  /* 0x0000b400c7c77a23 */ /* 0x100fe40000010896 */
[C---:B------:R-:W-:Y:S01]  /*da20*/  FMUL.FTZ R28, R3.reuse, R104 ;  /* 0x00000068031c7220 */ /* 0x040fe20000410000 */
[C---:B------:R-:W-:Y:S04]  /*da30*/  HMMA.16816.F32.BF16 R24, R128.reuse, R30, R24 ;  /* 0x0000001e8018723c */ /* 0x040fe80000041818 */
[C---:B------:R-:W-:Y:S01]  /*da40*/  FMUL.FTZ R29, R3.reuse, R105 ;  /* 0x00000069031d7220 */ /* 0x040fe20000410000 */
[----:B------:R-:W-:Y:S01]  /*da50*/  MUFU.EX2 R162, R162 ;  /* 0x000000a200a27308 */ /* 0x000fe20000000800 */
[--C-:B------:R-:W-:Y:S02]  /*da60*/  FFMA.FTZ R104, R32, c[0x0][0x2d0], -R150.reuse ;  /* 0x0000b40020687a23 */ /* 0x100fe40000010896 */
[C---:B------:R-:W-:Y:S04]  /*da70*/  FMUL.FTZ R30, R2.reuse, R106 ;  /* 0x0000006a021e7220 */ /* 0x040fe80000410000 */
[----:B------:R-:W-:Y:S02]  /*da80*/  FMUL.FTZ R31, R2, R107 ;  /* 0x0000006b021f7220 */ /* 0x000fe40000410000 */
[----:B------:R-:W-:Y:S01]  /*da90*/  FMUL.FTZ R32, R3, R100 ;  /* 0x0000006403207220 */ /* 0x000fe20000410000 */
[----:B------:R-:W-:Y:S01]  /*daa0*/  MUFU.EX2 R104, R104 ;  /* 0x0000006800687308 */ /* 0x000fe20000000800 */
[----:B------:R-:W-:Y:S01]  /*dab0*/  LDSM.16.MT88.4 R100, [R246+0x1900] ;  /* 0x00190000f664783b */ /* 0x000fe20000004200 */
[----:B------:R-:W-:Y:S02]  /*dac0*/  FFMA.FTZ R105, R49, c[0x0][0x2d0], -R150 ;  /* 0x0000b40031697a23 */ /* 0x000fe40000010896 */
[C---:B------:R-:W-:Y:S03]  /*dad0*/  HMMA.16816.F32.BF16 R28, R128.reuse, R36, R28 ;  /* 0x00000024801c723c */ /* 0x040fe6000004181c */
[C---:B------:R-:W-:Y:S02]  /*dae0*/  FMUL.FTZ R49, R3.reuse, R85 ;  /* 0x0000005503317220 */ /* 0x040fe40000410000 */
[--C-:B------:R-:W-:Y:S01]  /*daf0*/  FFMA.FTZ R106, R48, c[0x0][0x2d0], -R148.reuse ;  /* 0x0000b400306a7a23 */ /* 0x100fe20000010894 */
[----:B------:R-:W1:Y:S01]  /*db00*/  MUFU.EX2 R105, R105 ;  /* 0x0000006900697308 */ /* 0x000e620000000800 */
[C---:B------:R-:W-:Y:S01]  /*db10*/  FMUL.FTZ R36, R3.reuse, R96 ;  /* 0x0000006003247220 */ /* 0x040fe20000410000 */
[C---:B------:R-:W-:Y:S04]  /*db20*/  HMMA.16816.F32.BF16 R32, R128.reuse, R38, R32 ;  /* 0x000000268020723c */ /* 0x040fe80000041820 */
[C---:B------:R-:W-:Y:S02]  /*db30*/  FMUL.FTZ R37, R3.reuse, R97 ;  /* 0x0000006103257220 */ /* 0x040fe40000410000 */
[----:B------:R-:W-:Y:S02]  /*db40*/  FMUL.FTZ R48, R3, R84 ;  /* 0x0000005403307220 */ /* 0x000fe40000410000 */
[C---:B------:R-:W-:Y:S01]  /*db50*/  FMUL.FTZ R38, R2.reuse, R98 ;  /* 0x0000006202267220 */ /* 0x040fe20000410000 */
[----:B------:R-:W4:Y:S01]  /*db60*/  LDSM.16.MT88.4 R84, [R244+0x4100] ;  /* 0x00410000f454783b */ /* 0x000f220000004200 */
[----:B------:R-:W-:Y:S02]  /*db70*/  MUFU.EX2 R106, R106 ;  /* 0x0000006a006a7308 */ /* 0x000fe40000000800 */
[----:B------:R-:W-:Y:S02]  /*db80*/  FMUL.FTZ R39, R2, R99 ;  /* 0x0000006302277220 */ /* 0x000fe40000410000 */
[----:B------:R-:W-:Y:S02]  /*db90*/  FFMA.FTZ R107, R160, c[0x0][0x2d0], -R148 ;  /* 0x0000b400a06b7a23 */ /* 0x000fe40000010894 */
[--C-:B------:R-:W-:Y:S01]  /*dba0*/  FFMA.FTZ R160, R187, c[0x0][0x2d0], -R150.reuse ;  /* 0x0000b400bba07a23 */ /* 0x100fe20000010896 */
[----:B------:R-:W-:Y:S01]  /*dbb0*/  LDSM.16.MT88.4 R96, [R244+0x5100] ;  /* 0x00510000f460783b */ /* 0x000fe20000004200 */
[----:B------:R-:W-:Y:S01]  /*dbc0*/  FFMA.FTZ R187, R127, c[0x0][0x2d0], -R150 ;  /* 0x0000b4007fbb7a23 */ /* 0x000fe20000010896 */
[C---:B------:R-:W-:Y:S01]  /*dbd0*/  HMMA.16816.F32.BF16 R36, R128.reuse, R44, R36 ;  /* 0x0000002c8024723c */ /* 0x040fe20000041824 */
[----:B------:R-:W5:Y:S02]  /*dbe0*/  MUFU.EX2 R107, R107 ;  /* 0x0000006b006b7308 */ /* 0x000f640000000800 */
[----:B-1----:R-:W-:Y:S01]  /*dbf0*/  F2FP.BF16.PACK_AB R68, R105, R104 ;  /* 0x000000686944723e */ /* 0x002fe200000010ff */
[--C-:B------:R-:W-:Y:S02]  /*dc00*/  FFMA.FTZ R197, R197, c[0x0][0x2d0], -R148.reuse ;  /* 0x0000b400c5c57a23 */ /* 0x100fe40000010894 */
[----:B------:R-:W-:Y:S02]  /*dc10*/  FFMA.FTZ R189, R189, c[0x0][0x2d0], -R148 ;  /* 0x0000b400bdbd7a23 */ /* 0x000fe40000010894 */
[C---:B------:R-:W-:Y:S03]  /*dc20*/  HMMA.16816.F32.BF16 R40, R128.reuse, R46, R40 ;  /* 0x0000002e8028723c */ /* 0x040fe60000041828 */
[----:B------:R-:W-:Y:S01]  /*dc30*/  MUFU.EX2 R160, R160 ;  /* 0x000000a000a07308 */ /* 0x000fe20000000800 */
[C---:B------:R-:W-:Y:S02]  /*dc40*/  FMUL.FTZ R44, R3.reuse, R88 ;  /* 0x00000058032c7220 */ /* 0x040fe40000410000 */
[----:B------:R-:W-:Y:S02]  /*dc50*/  FMUL.FTZ R45, R3, R89 ;  /* 0x00000059032d7220 */ /* 0x000fe40000410000 */
[C---:B------:R-:W-:Y:S04]  /*dc60*/  FMUL.FTZ R46, R2.reuse, R90 ;  /* 0x0000005a022e7220 */ /* 0x040fe80000410000 */
[C---:B------:R-:W-:Y:S01]  /*dc70*/  FMUL.FTZ R47, R2.reuse, R91 ;  /* 0x0000005b022f7220 */ /* 0x040fe20000410000 */
[----:B------:R-:W1:Y:S01]  /*dc80*/  MUFU.EX2 R187, R187 ;  /* 0x000000bb00bb7308 */ /* 0x000e620000000800 */
[----:B------:R-:W-:Y:S01]  /*dc90*/  LDSM.16.MT88.4 R88, [R244+0x900] ;  /* 0x00090000f458783b */ /* 0x000fe20000004200 */
[--C-:B------:R-:W-:Y:S01]  /*dca0*/  FFMA.FTZ R181, R181, c[0x0][0x2d0], -R150.reuse ;  /* 0x0000b400b5b57a23 */ /* 0x100fe20000010896 */
[----:B-----5:R-:W-:Y:S01]  /*dcb0*/  F2FP.BF16.PACK_AB R69, R107, R106 ;  /* 0x0000006a6b45723e */ /* 0x020fe200000010ff */
[----:B------:R-:W-:Y:S02]  /*dcc0*/  FFMA.FTZ R179, R179, c[0x0][0x2d0], -R150 ;  /* 0x0000b400b3b37a23 */ /* 0x000fe40000010896 */
[C---:B------:R-:W-:Y:S03]  /*dcd0*/  HMMA.16816.F32.BF16 R44, R128.reuse, R52, R44 ;  /* 0x00000034802c723c */ /* 0x040fe6000004182c */
[--C-:B------:R-:W-:Y:S01]  /*dce0*/  FFMA.FTZ R177, R177, c[0x0][0x2d0], -R148.reuse ;  /* 0x0000b400b1b17a23 */ /* 0x100fe20000010894 */
[----:B------:R-:W5:Y:S01]  /*dcf0*/  MUFU.EX2 R191, R191 ;  /* 0x000000bf00bf7308 */ /* 0x000f620000000800 */
[----:B------:R-:W-:Y:S02]  /*dd00*/  FFMA.FTZ R175, R175, c[0x0][0x2d0], -R148 ;  /* 0x0000b400afaf7a23 */ /* 0x000fe40000010894 */
[C---:B------:R-:W-:Y:S01]  /*dd10*/  FMUL.FTZ R52, R3.reuse, R80 ;  /* 0x0000005003347220 */ /* 0x040fe20000410000 */
[C---:B------:R-:W-:Y:S04]  /*dd20*/  HMMA.16816.F32.BF16 R48, R128.reuse, R54, R48 ;  /* 0x000000368030723c */ /* 0x040fe80000041830 */
[----:B------:R-:W-:Y:S02]  /*dd30*/  FMUL.FTZ R53, R3, R81 ;  /* 0x0000005103357220 */ /* 0x000fe40000410000 */
[----:B------:R-:W-:Y:S01]  /*dd40*/  MUFU.EX2 R164, R164 ;  /* 0x000000a400a47308 */ /* 0x000fe20000000800 */
[C---:B------:R-:W-:Y:S02]  /*dd50*/  FMUL.FTZ R54, R2.reuse, R82 ;  /* 0x0000005202367220 */ /* 0x040fe40000410000 */
[C---:B------:R-:W-:Y:S02]  /*dd60*/  FMUL.FTZ R55, R2.reuse, R83 ;  /* 0x0000005302377220 */ /* 0x040fe40000410000 */
[----:B------:R-:W1:Y:S01]  /*dd70*/  LDSM.16.MT88.4 R80, [R246+0x900] ;  /* 0x00090000f650783b */ /* 0x000e620000004200 */
[--C-:B------:R-:W-:Y:S02]  /*dd80*/  FFMA.FTZ R173, R173, c[0x0][0x2d0], -R150.reuse ;  /* 0x0000b400adad7a23 */ /* 0x100fe40000010896 */
[----:B------:R-:W-:Y:S02]  /*dd90*/  FFMA.FTZ R165, R165, c[0x0][0x2d0], -R150 ;  /* 0x0000b400a5a57a23 */ /* 0x000fe40000010896 */
[C---:B------:R-:W-:Y:S01]  /*dda0*/  HMMA.16816.F32.BF16 R52, R128.reuse, R60, R52 ;  /* 0x0000003c8034723c */ /* 0x040fe20000041834 */
[----:B------:R-:W-:Y:S02]  /*ddb0*/  MUFU.EX2 R201, R201 ;  /* 0x000000c900c97308 */ /* 0x000fe40000000800 */
[--C-:B------:R-:W-:Y:S02]  /*ddc0*/  FFMA.FTZ R163, R163, c[0x0][0x2d0], -R148.reuse ;  /* 0x0000b400a3a37a23 */ /* 0x100fe40000010894 */
[----:B------:R-:W-:Y:S02]  /*ddd0*/  FFMA.FTZ R161, R161, c[0x0][0x2d0], -R148 ;  /* 0x0000b400a1a17a23 */ /* 0x000fe40000010894 */
        /* <DEDUP_REMOVED lines=8> */
[----:B------:R-:W5:Y:S01]  /*de60*/  LDSM.16.MT88.4 R72, [R245+0x900] ;  /* 0x00090000f548783b */ /* 0x000f620000004200 */
[----:B------:R-:W-:Y:S02]  /*de70*/  FFMA.FTZ R159, R159, c[0x0][0x2d0], -R150 ;  /* 0x0000b4009f9f7a23 */ /* 0x000fe40000010896 */
[--C-:B------:R-:W-:Y:S02]  /*de80*/  FFMA.FTZ R153, R153, c[0x0][0x2d0], -R148.reuse ;  /* 0x0000b40099997a23 */ /* 0x100fe40000010894 */
[C---:B----4-:R-:W-:Y:S03]  /*de90*/  HMMA.16816.F32.BF16 R60, R128.reuse, R84, R60 ;  /* 0x00000054803c723c */ /* 0x050fe6000004183c */
[----:B------:R-:W-:Y:S01]  /*dea0*/  FFMA.FTZ R151, R151, c[0x0][0x2d0], -R148 ;  /* 0x0000b40097977a23 */ /* 0x000fe20000010894 */
[----:B------:R-:W-:Y:S01]  /*deb0*/  MUFU.EX2 R172, R172 ;  /* 0x000000ac00ac7308 */ /* 0x000fe20000000800 */
[----:B------:R-:W-:Y:S02]  /*dec0*/  FFMA.FTZ R149, R149, c[0x0][0x2d0], -R150 ;  /* 0x0000b40095957a23 */ /* 0x000fe40000010896 */
[----:B------:R-:W-:Y:S01]  /*ded0*/  FFMA.FTZ R134, R134, c[0x0][0x2d0], -R148 ;  /* 0x0000b40086867a23 */ /* 0x000fe20000010894 */
[----:B------:R-:W-:Y:S01]  /*dee0*/  HMMA.16816.F32.BF16 R64, R128, R86, R64 ;  /* 0x000000568040723c */ /* 0x000fe20000041840 */
[----:B------:R-:W4:Y:S05]  /*def0*/  LDSM.16.MT88.4 R84, [R248+0x4900] ;  /* 0x00490000f854783b */ /* 0x000f2a0000004200 */
[----:B------:R-:W-:Y:S02]  /*df00*/  MUFU.EX2 R176, R176 ;  /* 0x000000b000b07308 */ /* 0x000fe40000000800 */
[C---:B------:R-:W-:Y:S08]  /*df10*/  HMMA.16816.F32.BF16 R4, R68.reuse, R76, R4 ;  /* 0x0000004c4404723c */ /* 0x040ff00000041804 */
[C---:B------:R-:W-:Y:S01]  /*df20*/  HMMA.16816.F32.BF16 R8, R68.reuse, R78, R8 ;  /* 0x0000004e4408723c */ /* 0x040fe20000041808 */
[----:B------:R-:W4:Y:S01]  /*df30*/  LDSM.16.MT88.4 R76, [R246+0x4900] ;  /* 0x00490000f64c783b */ /* 0x000f220000004200 */
[----:B------:R-:W-:Y:S06]  /*df40*/  MUFU.EX2 R182, R182 ;  /* 0x000000b600b67308 */ /* 0x000fec0000000800 */
[C---:B-1----:R-:W-:Y:S04]  /*df50*/  HMMA.16816.F32.BF16 R12, R68.reuse, R80, R12 ;  /* 0x00000050440c723c */ /* 0x042fe8000004180c */
[----:B------:R-:W-:Y:S04]  /*df60*/  MUFU.EX2 R186, R186 ;  /* 0x000000ba00ba7308 */ /* 0x000fe80000000800 */
[C---:B------:R-:W-:Y:S01]  /*df70*/  HMMA.16816.F32.BF16 R16, R68.reuse, R82, R16 ;  /* 0x000000524410723c */ /* 0x040fe20000041810 */
[----:B------:R-:W-:Y:S05]  /*df80*/  LDSM.16.MT88.4 R80, [R244+0x4900] ;  /* 0x00490000f450783b */ /* 0x000fea0000004200 */
[----:B------:R-:W-:Y:S02]  /*df90*/  MUFU.EX2 R202, R202 ;  /* 0x000000ca00ca7308 */ /* 0x000fe40000000800 */
[C---:B-----5:R-:W-:Y:S08]  /*dfa0*/  HMMA.16816.F32.BF16 R20, R68.reuse, R72, R20 ;  /* 0x000000484414723c */ /* 0x060ff00000041814 */
[C---:B------:R-:W-:Y:S01]  /*dfb0*/  HMMA.16816.F32.BF16 R24, R68.reuse, R74, R24 ;  /* 0x0000004a4418723c */ /* 0x040fe20000041818 */
[----:B------:R-:W1:Y:S01]  /*dfc0*/  LDSM.16.MT88.4 R72, [R245+0x4900] ;  /* 0x00490000f548783b */ /* 0x000e620000004200 */
[----:B------:R-:W-:Y:S06]  /*dfd0*/  MUFU.EX2 R198, R198 ;  /* 0x000000c600c67308 */ /* 0x000fec0000000800 */
[C---:B------:R-:W-:Y:S04]  /*dfe0*/  HMMA.16816.F32.BF16 R28, R68.reuse, R88, R28 ;  /* 0x00000058441c723c */ /* 0x040fe8000004181c */
[----:B------:R-:W-:Y:S04]  /*dff0*/  MUFU.EX2 R200, R200 ;  /* 0x000000c800c87308 */ /* 0x000fe80000000800 */
[C---:B------:R-:W-:Y:S01]  /*e000*/  HMMA.16816.F32.BF16 R32, R68.reuse, R90, R32 ;  /* 0x0000005a4420723c */ /* 0x040fe20000041820 */
[----:B------:R-:W-:Y:S05]  /*e010*/  LDSM.16.MT88.4 R88, [R246+0x5100] ;  /* 0x00510000f658783b */ /* 0x000fea0000004200 */
[----:B------:R-:W-:Y:S02]  /*e020*/  MUFU.EX2 R196, R196 ;  /* 0x000000c400c47308 */ /* 0x000fe40000000800 */
[C---:B----4-:R-:W-:Y:S08]  /*e030*/  HMMA.16816.F32.BF16 R36, R68.reuse, R84, R36 ;  /* 0x000000544424723c */ /* 0x050ff00000041824 */
[C---:B------:R-:W-:Y:S01]  /*e040*/  HMMA.16816.F32.BF16 R40, R68.reuse, R86, R40 ;  /* 0x000000564428723c */ /* 0x040fe20000041828 */
[----:B------:R-:W-:Y:S01]  /*e050*/  LDSM.16.MT88.4 R84, [R244+0x1100] ;  /* 0x00110000f454783b */ /* 0x000fe20000004200 */
[----:B------:R-:W-:Y:S06]  /*e060*/  MUFU.EX2 R190, R190 ;  /* 0x000000be00be7308 */ /* 0x000fec0000000800 */
[C---:B------:R-:W-:Y:S04]  /*e070*/  HMMA.16816.F32.BF16 R44, R68.reuse, R76, R44 ;  /* 0x0000004c442c723c */ /* 0x040fe8000004182c */
[----:B------:R-:W-:Y:S04]  /*e080*/  MUFU.EX2 R188, R188 ;  /* 0x000000bc00bc7308 */ /* 0x000fe80000000800 */
[C---:B------:R-:W-:Y:S01]  /*e090*/  HMMA.16816.F32.BF16 R48, R68.reuse, R78, R48 ;  /* 0x0000004e4430723c */ /* 0x040fe20000041830 */
[----:B------:R-:W4:Y:S05]  /*e0a0*/  LDSM.16.MT88.4 R76, [R248+0x1100] ;  /* 0x00110000f84c783b */ /* 0x000f2a0000004200 */
[----:B------:R-:W-:Y:S02]  /*e0b0*/  MUFU.EX2 R184, R184 ;  /* 0x000000b800b87308 */ /* 0x000fe40000000800 */
[C---:B-1----:R-:W-:Y:S08]  /*e0c0*/  HMMA.16816.F32.BF16 R52, R68.reuse, R72, R52 ;  /* 0x000000484434723c */ /* 0x042ff00000041834 */
[C---:B------:R-:W-:Y:S01]  /*e0d0*/  HMMA.16816.F32.BF16 R56, R68.reuse, R74, R56 ;  /* 0x0000004a4438723c */ /* 0x040fe20000041838 */
[----:B------:R-:W1:Y:S01]  /*e0e0*/  LDSM.16.MT88.4 R72, [R246+0x1100] ;  /* 0x00110000f648783b */ /* 0x000e620000004200 */
[----:B------:R-:W-:Y:S02]  /*e0f0*/  MUFU.EX2 R180, R180 ;  /* 0x000000b400b47308 */ /* 0x000fe40000000800 */
[----:B--2---:R-:W-:Y:S04]  /*e100*/  FFMA.FTZ R146, R3, R120, R146 ;  /* 0x0000007803927223 */ /* 0x004fe80000010092 */
[C---:B------:R-:W-:Y:S04]  /*e110*/  HMMA.16816.F32.BF16 R60, R68.reuse, R80, R60 ;  /* 0x00000050443c723c */ /* 0x040fe8000004183c */
[----:B------:R-:W-:Y:S01]  /*e120*/  MUFU.EX2 R178, R178 ;  /* 0x000000b200b27308 */ /* 0x000fe20000000800 */
[----:B------:R-:W-:Y:S03]  /*e130*/  FADD.FTZ R145, R145, R146 ;  /* 0x0000009291917221 */ /* 0x000fe60000010000 */
[----:B------:R-:W-:Y:S01]  /*e140*/  HMMA.16816.F32.BF16 R64, R68, R82, R64 ;  /* 0x000000524440723c */ /* 0x000fe20000041840 */
[----:B------:R-:W2:Y:S03]  /*e150*/  LDSM.16.MT88.4 R80, [R245+0x1100] ;  /* 0x00110000f550783b */ /* 0x000ea60000004200 */
[----:B------:R-:W-:Y:S02]  /*e160*/  FADD.FTZ R144, R144, R145 ;  /* 0x0000009190907221 */ /* 0x000fe40000010000 */
[----:B------:R-:W-:Y:S01]  /*e170*/  MUFU.EX2 R174, R174 ;  /* 0x000000ae00ae7308 */ /* 0x000fe20000000800 */
[----:B------:R-:W-:Y:S01]  /*e180*/  F2FP.BF16.PACK_AB R68, R183, R156 ;  /* 0x0000009cb744723e */ /* 0x000fe200000010ff */
[----:B------:R-:W-:Y:S01]  /*e190*/  FADD.FTZ R143, R143, R144 ;  /* 0x000000908f8f7221 */ /* 0x000fe20000010000 */
[----:B------:R-:W-:Y:S03]  /*e1a0*/  F2FP.BF16.PACK_AB R69, R185, R158 ;  /* 0x0000009eb945723e */ /* 0x000fe600000010ff */
[----:B------:R-:W-:Y:S01]  /*e1b0*/  F2FP.BF16.PACK_AB R70, R187, R160 ;  /* 0x000000a0bb46723e */ /* 0x000fe200000010ff */
[----:B------:R-:W-:Y:S01]  /*e1c0*/  FADD.FTZ R104, R104, R143 ;  /* 0x0000008f68687221 */ /* 0x000fe20000010000 */
[----:B------:R-:W-:Y:S02]  /*e1d0*/  F2FP.BF16.PACK_AB R71, R191, R162 ;  /* 0x000000a2bf47723e */ /* 0x000fe400000010ff */
[----:B------:R-:W-:Y:S01]  /*e1e0*/  MUFU.EX2 R199, R199 ;  /* 0x000000c700c77308 */ /* 0x000fe20000000800 */
[----:B------:R-:W-:Y:S04]  /*e1f0*/  FADD.FTZ R105, R105, R104 ;  /* 0x0000006869697221 */ /* 0x000fe80000010000 */
[C---:B----4-:R-:W-:Y:S03]  /*e200*/  HMMA.16816.F32.BF16 R4, R68.reuse, R76, R4 ;  /* 0x0000004c4404723c */ /* 0x050fe60000041804 */
[----:B---3--:R-:W-:Y:S02]  /*e210*/  FFMA.FTZ R142, R2, R115, R142 ;  /* 0x00000073028e7223 */ /* 0x008fe4000001008e */
[----:B------:R-:W-:Y:S01]  /*e220*/  MUFU.EX2 R197, R197 ;  /* 0x000000c500c57308 */ /* 0x000fe20000000800 */
[----:B------:R-:W-:Y:S02]  /*e230*/  FADD.FTZ R152, R152, R105 ;  /* 0x0000006998987221 */ /* 0x000fe40000010000 */
[C---:B------:R-:W-:Y:S01]  /*e240*/  HMMA.16816.F32.BF16 R8, R68.reuse, R78, R8 ;  /* 0x0000004e4408723c */ /* 0x040fe20000041808 */
[----:B------:R-:W3:Y:S03]  /*e250*/  LDSM.16.MT88.4 R76, [R248+0x5100] ;  /* 0x00510000f84c783b */ /* 0x000ee60000004200 */
[----:B------:R-:W-:Y:S02]  /*e260*/  FADD.FTZ R157, R157, R152 ;  /* 0x000000989d9d7221 */ /* 0x000fe40000010000 */
[----:B------:R-:W-:Y:S01]  /*e270*/  FADD.FTZ R141, R141, R142 ;  /* 0x0000008e8d8d7221 */ /* 0x000fe20000010000 */
[----:B------:R-:W-:Y:S01]  /*e280*/  MUFU.EX2 R189, R189 ;  /* 0x000000bd00bd7308 */ /* 0x000fe20000000800 */
[C---:B-1----:R-:W-:Y:S04]  /*e290*/  HMMA.16816.F32.BF16 R12, R68.reuse, R72, R12 ;  /* 0x00000048440c723c */ /* 0x042fe8000004180c */
[----:B------:R-:W-:Y:S02]  /*e2a0*/  FADD.FTZ R156, R156, R157 ;  /* 0x0000009d9c9c7221 */ /* 0x000fe40000010000 */
[----:B------:R-:W-:Y:S02]  /*e2b0*/  FADD.FTZ R140, R140, R141 ;  /* 0x0000008d8c8c7221 */ /* 0x000fe40000010000 */
[C---:B------:R-:W-:Y:S01]  /*e2c0*/  HMMA.16816.F32.BF16 R16, R68.reuse, R74, R16 ;  /* 0x0000004a4410723c */ /* 0x040fe20000041810 */
[----:B------:R-:W1:Y:S01]  /*e2d0*/  LDSM.16.MT88.4 R72, [R248+0x1900] ;  /* 0x00190000f848783b */ /* 0x000e620000004200 */
[----:B------:R-:W-:Y:S02]  /*e2e0*/  MUFU.EX2 R181, R181 ;  /* 0x000000b500b57308 */ /* 0x000fe40000000800 */
[----:B------:R-:W-:Y:S02]  /*e2f0*/  FADD.FTZ R183, R183, R156 ;  /* 0x0000009cb7b77221 */ /* 0x000fe40000010000 */
[----:B------:R-:W-:Y:S02]  /*e300*/  FADD.FTZ R135, R135, R140 ;  /* 0x0000008c87877221 */ /* 0x000fe40000010000 */
[C---:B--2---:R-:W-:Y:S04]  /*e310*/  HMMA.16816.F32.BF16 R20, R68.reuse, R80, R20 ;  /* 0x000000504414723c */ /* 0x044fe80000041814 */
[----:B------:R-:W-:Y:S01]  /*e320*/  MUFU.EX2 R179, R179 ;  /* 0x000000b300b37308 */ /* 0x000fe20000000800 */
[----:B------:R-:W-:Y:S02]  /*e330*/  FADD.FTZ R160, R160, R183 ;  /* 0x000000b7a0a07221 */ /* 0x000fe40000010000 */
[----:B------:R-:W-:Y:S01]  /*e340*/  FADD.FTZ R106, R106, R135 ;  /* 0x000000876a6a7221 */ /* 0x000fe20000010000 */
[C---:B------:R-:W-:Y:S01]  /*e350*/  HMMA.16816.F32.BF16 R24, R68.reuse, R82, R24 ;  /* 0x000000524418723c */ /* 0x040fe20000041818 */
[----:B------:R-:W2:Y:S03]  /*e360*/  LDSM.16.MT88.4 R80, [R245+0x1900] ;  /* 0x00190000f550783b */ /* 0x000ea60000004200 */
[----:B------:R-:W-:Y:S01]  /*e370*/  FADD.FTZ R187, R187, R160 ;  /* 0x000000a0bbbb7221 */ /* 0x000fe20000010000 */
[----:B------:R-:W-:Y:S01]  /*e380*/  MOV R135, R132 ;  /* 0x0000008400877202 */ /* 0x000fe20000000f00 */
[----:B------:R-:W-:Y:S01]  /*e390*/  MUFU.EX2 R177, R177 ;  /* 0x000000b100b17308 */ /* 0x000fe20000000800 */
[----:B------:R-:W-:Y:S01]  /*e3a0*/  FADD.FTZ R107, R107, R106 ;  /* 0x0000006a6b6b7221 */ /* 0x000fe20000010000 */
[C---:B------:R-:W-:Y:S04]  /*e3b0*/  HMMA.16816.F32.BF16 R28, R68.reuse, R84, R28 ;  /* 0x00000054441c723c */ /* 0x040fe8000004181c */
[----:B------:R-:W-:Y:S04]  /*e3c0*/  FADD.FTZ R154, R154, R107 ;  /* 0x0000006b9a9a7221 */ /* 0x000fe80000010000 */
[C---:B------:R-:W-:Y:S01]  /*e3d0*/  HMMA.16816.F32.BF16 R32, R68.reuse, R86, R32 ;  /* 0x000000564420723c */ /* 0x040fe20000041820 */
[----:B------:R-:W-:Y:S01]  /*e3e0*/  LDSM.16.MT88.4 R84, [R246+0x5900] ;  /* 0x00590000f654783b */ /* 0x000fe20000004200 */
[----:B------:R-:W-:Y:S02]  /*e3f0*/  MUFU.EX2 R175, R175 ;  /* 0x000000af00af7308 */ /* 0x000fe40000000800 */
[----:B------:R-:W-:Y:S04]  /*e400*/  FADD.FTZ R167, R167, R154 ;  /* 0x0000009aa7a77221 */ /* 0x000fe80000010000 */
[C---:B---3--:R-:W-:Y:S04]  /*e410*/  HMMA.16816.F32.BF16 R36, R68.reuse, R76, R36 ;  /* 0x0000004c4424723c */ /* 0x048fe80000041824 */
[----:B------:R-:W-:Y:S01]  /*e420*/  MUFU.EX2 R173, R173 ;  /* 0x000000ad00ad7308 */ /* 0x000fe20000000800 */
[----:B------:R-:W-:Y:S03]  /*e430*/  FADD.FTZ R158, R158, R167 ;  /* 0x000000a79e9e7221 */ /* 0x000fe60000010000 */
[C---:B------:R-:W-:Y:S01]  /*e440*/  HMMA.16816.F32.BF16 R40, R68.reuse, R78, R40 ;  /* 0x0000004e4428723c */ /* 0x040fe20000041828 */
[----:B------:R-:W3:Y:S03]  /*e450*/  LDSM.16.MT88.4 R76, [R244+0x1900] ;  /* 0x00190000f44c783b */ /* 0x000ee60000004200 */
[----:B------:R-:W-:Y:S02]  /*e460*/  FADD.FTZ R185, R185, R158 ;  /* 0x0000009eb9b97221 */ /* 0x000fe40000010000 */
[----:B------:R-:W-:Y:S02]  /*e470*/  MUFU.EX2 R165, R165 ;  /* 0x000000a500a57308 */ /* 0x000fe40000000800 */
[C---:B------:R-:W-:Y:S04]  /*e480*/  HMMA.16816.F32.BF16 R44, R68.reuse, R88, R44 ;  /* 0x00000058442c723c */ /* 0x040fe8000004182c */
[----:B------:R-:W-:Y:S03]  /*e490*/  FADD.FTZ R162, R162, R185 ;  /* 0x000000b9a2a27221 */ /* 0x000fe60000010000 */
[----:B------:R-:W-:Y:S01]  /*e4a0*/  FFMA.FTZ R88, R125, c[0x0][0x2d0], -R150 ;  /* 0x0000b4007d587a23 */ /* 0x000fe20000010896 */
[C---:B------:R-:W-:Y:S01]  /*e4b0*/  HMMA.16816.F32.BF16 R48, R68.reuse, R90, R48 ;  /* 0x0000005a4430723c */ /* 0x040fe20000041830 */
[----:B------:R-:W-:Y:S03]  /*e4c0*/  MUFU.EX2 R163, R163 ;  /* 0x000000a300a37308 */ /* 0x000fe60000000800 */
[--C-:B------:R-:W-:Y:S02]  /*e4d0*/  FFMA.FTZ R89, R124, c[0x0][0x2d0], -R148.reuse ;  /* 0x0000b4007c597a23 */ /* 0x100fe40000010894 */
[----:B------:R-:W-:Y:S02]  /*e4e0*/  FFMA.FTZ R148, R133, c[0x0][0x2d0], -R148 ;  /* 0x0000b40085947a23 */ /* 0x000fe40000010894 */
[C---:B------:R-:W-:Y:S03]  /*e4f0*/  HMMA.16816.F32.BF16 R52, R68.reuse, R92, R52 ;  /* 0x0000005c4434723c */ /* 0x040fe60000041834 */
[----:B------:R-:W4:Y:S01]  /*e500*/  MUFU.EX2 R114, R88 ;  /* 0x0000005800727308 */ /* 0x000f220000000800 */
[--C-:B------:R-:W-:Y:S02]  /*e510*/  FFMA.FTZ R90, R126, c[0x0][0x2d0], -R150.reuse ;  /* 0x0000b4007e5a7a23 */ /* 0x100fe40000010896 */
[----:B------:R-:W-:Y:S01]  /*e520*/  LDSM.16.MT88.4 R124, [R248+0x3900] ;  /* 0x00390000f87c783b */ /* 0x000fe20000004200 */
[----:B------:R-:W-:Y:S01]  /*e530*/  FFMA.FTZ R150, R147, c[0x0][0x2d0], -R150 ;  /* 0x0000b40093967a23 */ /* 0x000fe20000010896 */
[C---:B------:R-:W-:Y:S04]  /*e540*/  HMMA.16816.F32.BF16 R56, R68.reuse, R94, R56 ;  /* 0x0000005e4438723c */ /* 0x040fe80000041838 */
[----:B------:R-:W-:Y:S01]  /*e550*/  FADD.FTZ R191, R191, R162 ;  /* 0x000000a2bfbf7221 */ /* 0x000fe20000010000 */
[----:B------:R-:W5:Y:S01]  /*e560*/  MUFU.EX2 R112, R90 ;  /* 0x0000005a00707308 */ /* 0x000f620000000800 */
[----:B------:R-:W-:Y:S02]  /*e570*/  LDSM.16.MT88.4 R92, [R245+0x6100] ;  /* 0x00610000f55c783b */ /* 0x000fe40000004200 */
[C---:B------:R-:W-:Y:S07]  /*e580*/  HMMA.16816.F32.BF16 R60, R68.reuse, R96, R60 ;  /* 0x00000060443c723c */ /* 0x040fee000004183c */
[----:B------:R2:W2:Y:S01]  /*e590*/  MUFU.EX2 R113, R89 ;  /* 0x0000005900717308 */ /* 0x0004a20000000800 */
[----:B------:R-:W-:Y:S01]  /*e5a0*/  HMMA.16816.F32.BF16 R64, R68, R98, R64 ;  /* 0x000000624440723c */ /* 0x000fe20000041840 */
[----:B------:R-:W-:Y:S03]  /*e5b0*/  LDSM.16.MT88.4 R96, [R246+0x2900] ;  /* 0x00290000f660783b */ /* 0x000fe60000004200 */
[----:B----4-:R-:W-:Y:S03]  /*e5c0*/  MOV R147, R114 ;  /* 0x0000007200937202 */ /* 0x010fe60000000f00 */
[----:B------:R-:W-:Y:S01]  /*e5d0*/  F2FP.BF16.PACK_AB R68, R201, R164 ;  /* 0x000000a4c944723e */ /* 0x000fe200000010ff */
[----:B------:R-:W-:Y:S01]  /*e5e0*/  FADD.FTZ R164, R164, R187 ;  /* 0x000000bba4a47221 */ /* 0x000fe20000010000 */
[----:B------:R-:W-:Y:S01]  /*e5f0*/  F2FP.BF16.PACK_AB R69, R203, R166 ;  /* 0x000000a6cb45723e */ /* 0x000fe200000010ff */
[----:B------:R-:W-:Y:S02]  /*e600*/  MUFU.EX2 R150, R150 ;  /* 0x0000009600967308 */ /* 0x000fe40000000800 */
[----:B------:R-:W-:Y:S01]  /*e610*/  F2FP.BF16.PACK_AB R70, R176, R172 ;  /* 0x000000acb046723e */ /* 0x000fe200000010ff */
[----:B------:R-:W-:Y:S01]  /*e620*/  FADD.FTZ R201, R201, R164 ;  /* 0x000000a4c9c97221 */ /* 0x000fe20000010000 */
[----:B------:R-:W-:Y:S01]  /*e630*/  F2FP.BF16.PACK_AB R71, R186, R182 ;  /* 0x000000b6ba47723e */ /* 0x000fe200000010ff */
[----:B------:R-:W-:Y:S02]  /*e640*/  FADD.FTZ R166, R166, R191 ;  /* 0x000000bfa6a67221 */ /* 0x000fe40000010000 */
[----:B------:R-:W-:Y:S02]  /*e650*/  FADD.FTZ R201, R172, R201 ;  /* 0x000000c9acc97221 */ /* 0x000fe40000010000 */
[----:B------:R-:W-:Y:S01]  /*e660*/  FADD.FTZ R203, R203, R166 ;  /* 0x000000a6cbcb7221 */ /* 0x000fe20000010000 */
[----:B------:R-:W-:Y:S01]  /*e670*/  MUFU.EX2 R133, R148 ;  /* 0x0000009400857308 */ /* 0x000fe20000000800 */
[C---:B-1----:R-:W-:Y:S01]  /*e680*/  HMMA.16816.F32.BF16 R4, R68.reuse, R72, R4 ;  /* 0x000000484404723c */ /* 0x042fe20000041804 */
[----:B--2---:R-:W-:Y:S02]  /*e690*/  LDSM.16.MT88.4 R88, [R246+0x6100] ;  /* 0x00610000f658783b */ /* 0x004fe40000004200 */
[----:B------:R-:W-:Y:S02]  /*e6a0*/  FADD.FTZ R176, R176, R201 ;  /* 0x000000c9b0b07221 */ /* 0x000fe40000010000 */
[----:B------:R-:W-:Y:S03]  /*e6b0*/  FADD.FTZ R203, R182, R203 ;  /* 0x000000cbb6cb7221 */ /* 0x000fe60000010000 */
[C---:B------:R-:W-:Y:S01]  /*e6c0*/  HMMA.16816.F32.BF16 R8, R68.reuse, R74, R8 ;  /* 0x0000004a4408723c */ /* 0x040fe20000041808 */
[----:B------:R-:W1:Y:S01]  /*e6d0*/  MUFU.EX2 R161, R161 ;  /* 0x000000a100a17308 */ /* 0x000e620000000800 */
[----:B------:R-:W2:Y:S02]  /*e6e0*/  LDSM.16.MT88.4 R72, [R248+0x5900] ;  /* 0x00590000f848783b */ /* 0x000ea40000004200 */
[----:B------:R-:W-:Y:S04]  /*e6f0*/  FADD.FTZ R186, R186, R203 ;  /* 0x000000cbbaba7221 */ /* 0x000fe80000010000 */
[C---:B------:R-:W-:Y:S03]  /*e700*/  HMMA.16816.F32.BF16 R12, R68.reuse, R100, R12 ;  /* 0x00000064440c723c */ /* 0x040fe6000004180c */
[----:B------:R-:W-:Y:S05]  /*e710*/  MUFU.EX2 R155, R155 ;  /* 0x0000009b009b7308 */ /* 0x000fea0000000800 */
[C---:B------:R-:W-:Y:S01]  /*e720*/  HMMA.16816.F32.BF16 R16, R68.reuse, R102, R16 ;  /* 0x000000664410723c */ /* 0x040fe20000041810 */
[----:B------:R-:W-:Y:S04]  /*e730*/  LDSM.16.MT88.4 R100, [R244+0x3900] ;  /* 0x00390000f464783b */ /* 0x000fe80000004200 */
[----:B------:R-:W4:Y:S03]  /*e740*/  MUFU.EX2 R159, R159 ;  /* 0x0000009f009f7308 */ /* 0x000f260000000800 */
[C---:B------:R-:W-:Y:S07]  /*e750*/  HMMA.16816.F32.BF16 R20, R68.reuse, R80, R20 ;  /* 0x000000504414723c */ /* 0x040fee0000041814 */
[----:B------:R-:W-:Y:S01]  /*e760*/  MUFU.EX2 R153, R153 ;  /* 0x0000009900997308 */ /* 0x000fe20000000800 */
[C---:B------:R-:W-:Y:S01]  /*e770*/  HMMA.16816.F32.BF16 R24, R68.reuse, R82, R24 ;  /* 0x000000524418723c */ /* 0x040fe20000041818 */
[----:B------:R-:W1:Y:S07]  /*e780*/  LDSM.16.MT88.4 R80, [R245+0x5900] ;  /* 0x00590000f550783b */ /* 0x000e6e0000004200 */
[C---:B---3--:R-:W-:Y:S01]  /*e790*/  HMMA.16816.F32.BF16 R28, R68.reuse, R76, R28 ;  /* 0x0000004c441c723c */ /* 0x048fe2000004181c */
[----:B------:R-:W3:Y:S07]  /*e7a0*/  MUFU.EX2 R151, R151 ;  /* 0x0000009700977308 */ /* 0x000eee0000000800 */
[C---:B------:R-:W-:Y:S01]  /*e7b0*/  HMMA.16816.F32.BF16 R32, R68.reuse, R78, R32 ;  /* 0x0000004e4420723c */ /* 0x040fe20000041820 */
[----:B------:R-:W3:Y:S02]  /*e7c0*/  LDSM.16.MT88.4 R76, [R244+0x5900] ;  /* 0x00590000f44c783b */ /* 0x000ee40000004200 */
[----:B------:R-:W1:Y:S05]  /*e7d0*/  MUFU.EX2 R149, R149 ;  /* 0x0000009500957308 */ /* 0x000e6a0000000800 */
[C---:B--2---:R-:W-:Y:S05]  /*e7e0*/  HMMA.16816.F32.BF16 R36, R68.reuse, R72, R36 ;  /* 0x000000484424723c */ /* 0x044fea0000041824 */
[----:B------:R-:W2:Y:S03]  /*e7f0*/  MUFU.EX2 R134, R134 ;  /* 0x0000008600867308 */ /* 0x000ea60000000800 */
[C---:B------:R-:W-:Y:S01]  /*e800*/  HMMA.16816.F32.BF16 R40, R68.reuse, R74, R40 ;  /* 0x0000004a4428723c */ /* 0x040fe20000041828 */
[----:B------:R-:W2:Y:S07]  /*e810*/  LDSM.16.MT88.4 R72, [R248+0x2100] ;  /* 0x00210000f848783b */ /* 0x000eae0000004200 */
[C---:B------:R-:W-:Y:S08]  /*e820*/  HMMA.16816.F32.BF16 R44, R68.reuse, R84, R44 ;  /* 0x00000054442c723c */ /* 0x040ff0000004182c */
[C---:B------:R-:W-:Y:S01]  /*e830*/  HMMA.16816.F32.BF16 R48, R68.reuse, R86, R48 ;  /* 0x000000564430723c */ /* 0x040fe20000041830 */
[----:B------:R-:W2:Y:S07]  /*e840*/  LDSM.16.MT88.4 R84, [R246+0x2100] ;  /* 0x00210000f654783b */ /* 0x000eae0000004200 */
[C---:B-1----:R-:W-:Y:S08]  /*e850*/  HMMA.16816.F32.BF16 R52, R68.reuse, R80, R52 ;  /* 0x000000504434723c */ /* 0x042ff00000041834 */
[C---:B------:R-:W-:Y:S01]  /*e860*/  HMMA.16816.F32.BF16 R56, R68.reuse, R82, R56 ;  /* 0x000000524438723c */ /* 0x040fe20000041838 */
[----:B------:R-:W1:Y:S07]  /*e870*/  LDSM.16.MT88.4 R80, [R245+0x2100] ;  /* 0x00210000f550783b */ /* 0x000e6e0000004200 */
[C---:B---3--:R-:W-:Y:S08]  /*e880*/  HMMA.16816.F32.BF16 R60, R68.reuse, R76, R60 ;  /* 0x0000004c443c723c */ /* 0x048ff0000004183c */
[----:B------:R-:W-:Y:S01]  /*e890*/  HMMA.16816.F32.BF16 R64, R68, R78, R64 ;  /* 0x0000004e4440723c */ /* 0x000fe20000041840 */
[----:B------:R-:W3:Y:S06]  /*e8a0*/  LDSM.16.MT88.4 R76, [R244+0x2100] ;  /* 0x00210000f44c783b */ /* 0x000eec0000004200 */
[----:B-----5:R-:W-:Y:S02]  /*e8b0*/  F2FP.BF16.PACK_AB R68, R114, R112 ;  /* 0x000000707244723e */ /* 0x020fe400000010ff */
[----:B------:R-:W-:Y:S03]  /*e8c0*/  F2FP.BF16.PACK_AB R69, R202, R113 ;  /* 0x00000071ca45723e */ /* 0x000fe600000010ff */
[----:B------:R-:W-:Y:S02]  /*e8d0*/  F2FP.BF16.PACK_AB R70, R200, R198 ;  /* 0x000000c6c846723e */ /* 0x000fe400000010ff */
[----:B------:R-:W-:Y:S07]  /*e8e0*/  F2FP.BF16.PACK_AB R71, R190, R196 ;  /* 0x000000c4be47723e */ /* 0x000fee00000010ff */
[C---:B--2---:R-:W-:Y:S08]  /*e8f0*/  HMMA.16816.F32.BF16 R4, R68.reuse, R72, R4 ;  /* 0x000000484404723c */ /* 0x044ff00000041804 */
[C---:B------:R-:W-:Y:S01]  /*e900*/  HMMA.16816.F32.BF16 R8, R68.reuse, R74, R8 ;  /* 0x0000004a4408723c */ /* 0x040fe20000041808 */
[----:B------:R-:W2:Y:S07]  /*e910*/  LDSM.16.MT88.4 R72, [R248+0x6100] ;  /* 0x00610000f848783b */ /* 0x000eae0000004200 */
[C---:B------:R-:W-:Y:S08]  /*e920*/  HMMA.16816.F32.BF16 R12, R68.reuse, R84, R12 ;  /* 0x00000054440c723c */ /* 0x040ff0000004180c */
[C---:B------:R-:W-:Y:S01]  /*e930*/  HMMA.16816.F32.BF16 R16, R68.reuse, R86, R16 ;  /* 0x000000564410723c */ /* 0x040fe20000041810 */
[----:B------:R-:W5:Y:S07]  /*e940*/  LDSM.16.MT88.4 R84, [R244+0x6100] ;  /* 0x00610000f454783b */ /* 0x000f6e0000004200 */
[C---:B-1----:R-:W-:Y:S08]  /*e950*/  HMMA.16816.F32.BF16 R20, R68.reuse, R80, R20 ;  /* 0x000000504414723c */ /* 0x042ff00000041814 */
        /* <DEDUP_REMOVED lines=21> */
[C---:B-1----:R-:W-:Y:S08]  /*eab0*/  HMMA.16816.F32.BF16 R4, R68.reuse, R80, R4 ;  /* 0x000000504404723c */ /* 0x042ff00000041804 */
[C---:B------:R-:W-:Y:S01]  /*eac0*/  HMMA.16816.F32.BF16 R8, R68.reuse, R82, R8 ;  /* 0x000000524408723c */ /* 0x040fe20000041808 */
[----:B------:R-:W1:Y:S07]  /*ead0*/  LDSM.16.MT88.4 R80, [R248+0x6900] ;  /* 0x00690000f850783b */ /* 0x000e6e0000004200 */
[C---:B------:R-:W-:Y:S08]  /*eae0*/  HMMA.16816.F32.BF16 R12, R68.reuse, R96, R12 ;  /* 0x00000060440c723c */ /* 0x040ff0000004180c */
[C---:B------:R-:W-:Y:S01]  /*eaf0*/  HMMA.16816.F32.BF16 R16, R68.reuse, R98, R16 ;  /* 0x000000624410723c */ /* 0x040fe20000041810 */
[----:B------:R-:W-:Y:S07]  /*eb00*/  LDSM.16.MT88.4 R96, [R244+0x7100] ;  /* 0x00710000f460783b */ /* 0x000fee0000004200 */
[C---:B---3--:R-:W-:Y:S08]  /*eb10*/  HMMA.16816.F32.BF16 R20, R68.reuse, R76, R20 ;  /* 0x0000004c4414723c */ /* 0x048ff00000041814 */
[C---:B------:R-:W-:Y:S01]  /*eb20*/  HMMA.16816.F32.BF16 R24, R68.reuse, R78, R24 ;  /* 0x0000004e4418723c */ /* 0x040fe20000041818 */
[----:B------:R-:W3:Y:S07]  /*eb30*/  LDSM.16.MT88.4 R76, [R245+0x6900] ;  /* 0x00690000f54c783b */ /* 0x000eee0000004200 */
        /* <DEDUP_REMOVED lines=13> */
[----:B------:R-:W-:Y:S01]  /*ec10*/  HMMA.16816.F32.BF16 R64, R68, R74, R64 ;  /* 0x0000004a4440723c */ /* 0x000fe20000041840 */
[----:B------:R-:W2:Y:S06]  /*ec20*/  LDSM.16.MT88.4 R72, [R245+0x3100] ;  /* 0x00310000f548783b */ /* 0x000eac0000004200 */
[----:B------:R-:W-:Y:S02]  /*ec30*/  F2FP.BF16.PACK_AB R68, R179, R181 ;  /* 0x000000b5b344723e */ /* 0x000fe400000010ff */
[----:B------:R-:W-:Y:S03]  /*ec40*/  F2FP.BF16.PACK_AB R69, R175, R177 ;  /* 0x000000b1af45723e */ /* 0x000fe600000010ff */
[----:B------:R-:W-:Y:S02]  /*ec50*/  F2FP.BF16.PACK_AB R70, R165, R173 ;  /* 0x000000ada546723e */ /* 0x000fe400000010ff */
[----:B------:R-:W-:Y:S07]  /*ec60*/  F2FP.BF16.PACK_AB R71, R161, R163 ;  /* 0x000000a3a147723e */ /* 0x000fee00000010ff */
[C---:B-1----:R-:W-:Y:S08]  /*ec70*/  HMMA.16816.F32.BF16 R4, R68.reuse, R80, R4 ;  /* 0x000000504404723c */ /* 0x042ff00000041804 */
[C---:B------:R-:W-:Y:S01]  /*ec80*/  HMMA.16816.F32.BF16 R8, R68.reuse, R82, R8 ;  /* 0x000000524408723c */ /* 0x040fe20000041808 */
[----:B------:R-:W1:Y:S07]  /*ec90*/  LDSM.16.MT88.4 R80, [R248+0x7100] ;  /* 0x00710000f850783b */ /* 0x000e6e0000004200 */
[C---:B---3--:R-:W-:Y:S08]  /*eca0*/  HMMA.16816.F32.BF16 R12, R68.reuse, R76, R12 ;  /* 0x0000004c440c723c */ /* 0x048ff0000004180c */
[C---:B------:R-:W-:Y:S01]  /*ecb0*/  HMMA.16816.F32.BF16 R16, R68.reuse, R78, R16 ;  /* 0x0000004e4410723c */ /* 0x040fe20000041810 */
[----:B------:R-:W-:Y:S07]  /*ecc0*/  LDSM.16.MT88.4 R76, [R245+0x7900] ;  /* 0x00790000f54c783b */ /* 0x000fee0000004200 */
[C---:B--2---:R-:W-:Y:S07]  /*ecd0*/  HMMA.16816.F32.BF16 R20, R68.reuse, R72, R20 ;  /* 0x000000484414723c */ /* 0x044fee0000041814 */
[----:B------:R-:W-:Y:S01]  /*ece0*/  MOV R73, R113 ;  /* 0x0000007100497202 */ /* 0x000fe20000000f00 */
[C---:B------:R-:W-:Y:S04]  /*ecf0*/  HMMA.16816.F32.BF16 R24, R68.reuse, R74, R24 ;  /* 0x0000004a4418723c */ /* 0x040fe80000041818 */
[----:B------:R-:W-:Y:S04]  /*ed00*/  MOV R72, R112 ;  /* 0x0000007000487202 */ /* 0x000fe80000000f00 */
[C---:B------:R-:W-:Y:S08]  /*ed10*/  HMMA.16816.F32.BF16 R28, R68.reuse, R84, R28 ;  /* 0x00000054441c723c */ /* 0x040ff0000004181c */
[C---:B------:R-:W-:Y:S01]  /*ed20*/  HMMA.16816.F32.BF16 R32, R68.reuse, R86, R32 ;  /* 0x000000564420723c */ /* 0x040fe20000041820 */
[----:B------:R-:W-:Y:S07]  /*ed30*/  LDSM.16.MT88.4 R84, [R246+0x7900] ;  /* 0x00790000f654783b */ /* 0x000fee0000004200 */
[C---:B-1----:R-:W-:Y:S08]  /*ed40*/  HMMA.16816.F32.BF16 R36, R68.reuse, R80, R36 ;  /* 0x000000504424723c */ /* 0x042ff00000041824 */
[C---:B------:R-:W-:Y:S08]  /*ed50*/  HMMA.16816.F32.BF16 R40, R68.reuse, R82, R40 ;  /* 0x000000524428723c */ /* 0x040ff00000041828 */
[C---:B------:R-:W-:Y:S08]  /*ed60*/  HMMA.16816.F32.BF16 R44, R68.reuse, R88, R44 ;  /* 0x00000058442c723c */ /* 0x040ff0000004182c */
[C---:B------:R-:W-:Y:S08]  /*ed70*/  HMMA.16816.F32.BF16 R48, R68.reuse, R90, R48 ;  /* 0x0000005a4430723c */ /* 0x040ff00000041830 */
[C---:B------:R-:W-:Y:S08]  /*ed80*/  HMMA.16816.F32.BF16 R52, R68.reuse, R92, R52 ;  /* 0x0000005c4434723c */ /* 0x040ff00000041834 */
[C---:B------:R-:W-:Y:S01]  /*ed90*/  HMMA.16816.F32.BF16 R56, R68.reuse, R94, R56 ;  /* 0x0000005e4438723c */ /* 0x040fe20000041838 */
[----:B------:R-:W1:Y:S07]  /*eda0*/  LDSM.16.MT88.4 R92, [R248+0x7900] ;  /* 0x00790000f85c783b */ /* 0x000e6e0000004200 */
[C---:B------:R-:W-:Y:S08]  /*edb0*/  HMMA.16816.F32.BF16 R60, R68.reuse, R96, R60 ;  /* 0x00000060443c723c */ /* 0x040ff0000004183c */
[----:B------:R-:W-:Y:S07]  /*edc0*/  HMMA.16816.F32.BF16 R64, R68, R98, R64 ;  /* 0x000000624440723c */ /* 0x000fee0000041840 */
[----:B----4-:R-:W-:Y:S02]  /*edd0*/  F2FP.BF16.PACK_AB R68, R159, R155 ;  /* 0x0000009b9f44723e */ /* 0x010fe400000010ff */
[----:B------:R-:W-:Y:S03]  /*ede0*/  F2FP.BF16.PACK_AB R69, R151, R153 ;  /* 0x000000999745723e */ /* 0x000fe600000010ff */
[----:B------:R-:W-:Y:S02]  /*edf0*/  F2FP.BF16.PACK_AB R70, R150, R149 ;  /* 0x000000959646723e */ /* 0x000fe400000010ff */
[----:B------:R-:W-:Y:S07]  /*ee00*/  F2FP.BF16.PACK_AB R71, R133, R134 ;  /* 0x000000868547723e */ /* 0x000fee00000010ff */
[C---:B------:R-:W-:Y:S01]  /*ee10*/  HMMA.16816.F32.BF16 R128, R68.reuse, R124, R4 ;  /* 0x0000007c4480723c */ /* 0x040fe20000041804 */
[----:B------:R-:W2:Y:S07]  /*ee20*/  LDSM.16.MT88.4 R4, [R244+0x7900] ;  /* 0x00790000f404783b */ /* 0x000eae0000004200 */
        /* <DEDUP_REMOVED lines=36> */
[----:B------:R-:W-:Y:S01]  /*f070*/  FADD.FTZ R2, R159, R2 ;  /* 0x000000029f027221 */ /* 0x000fe20000010000 */
[C---:B--2---:R-:W-:Y:S03]  /*f080*/  HMMA.16816.F32.BF16 R72, R68.reuse, R4, R60 ;  /* 0x000000044448723c */ /* 0x044fe6000004183c */
[----:B------:R-:W-:Y:S04]  /*f090*/  FADD.FTZ R149, R149, R2 ;  /* 0x0000000295957221 */ /* 0x000fe80000010000 */
[----:B------:R-:W-:Y:S01]  /*f0a0*/  FADD.FTZ R4, R163, R8 ;  /* 0x00000008a3047221 */ /* 0x000fe20000010000 */
[----:B------:R-:W-:Y:S04]  /*f0b0*/  HMMA.16816.F32.BF16 R68, R68, R6, R64 ;  /* 0x000000064444723c */ /* 0x000fe80000041840 */
[----:B------:R-:W-:Y:S02]  /*f0c0*/  FADD.FTZ R4, R161, R4 ;  /* 0x00000004a1047221 */ /* 0x000fe40000010000 */
[----:B------:R-:W-:Y:S02]  /*f0d0*/  FADD.FTZ R3, R150, R149 ;  /* 0x0000009596037221 */ /* 0x000fe40000010000 */
[----:B------:R-:W-:Y:S03]  /*f0e0*/  FADD.FTZ R4, R153, R4 ;  /* 0x0000000499047221 */ /* 0x000fe60000010000 */
[----:B------:R1:W-:Y:S01]  /*f0f0*/  STL [R1+0x20], R3 ;  /* 0x0000200301007387 */ /* 0x0003e20000100800 */
[----:B------:R-:W-:Y:S04]  /*f100*/  FADD.FTZ R151, R151, R4 ;  /* 0x0000000497977221 */ /* 0x000fe80000010000 */
[----:B------:R-:W-:Y:S04]  /*f110*/  FADD.FTZ R134, R134, R151 ;  /* 0x0000009786867221 */ /* 0x000fe80000010000 */
[----:B------:R-:W-:Y:S05]  /*f120*/  FADD.FTZ R2, R133, R134 ;  /* 0x0000008685027221 */ /* 0x000fea0000010000 */
[----:B------:R2:W-:Y:S01]  /*f130*/  STL [R1+0x24], R2 ;  /* 0x0000240201007387 */ /* 0x0005e20000100800 */
[----:B-1----:R-:W-:Y:S01]  /*f140*/  MOV R3, R0 ;  /* 0x0000000000037202 */ /* 0x002fe20000000f00 */
[----:B--2---:R-:W-:-:S05]  /*f150*/  @P0 BRA `(.L_x_562) ;  /* 0xffffc35000000947 */ /* 0x004fca000383ffff */
.L_x_561:
[----:B------:R-:W2:Y:S04]  /*f160*/  LDL.LU R4, [R1+0x20] ;  /* 0x0000200001047983 */ /* 0x000ea80000300800 */
[----:B----4-:R-:W3:Y:S01]  /*f170*/  LDL.LU R2, [R1+0x24] ;  /* 0x0000240001027983 */ /* 0x010ee20000300800 */
[----:B------:R-:W-:-:S02]  /*f180*/  MOV R3, RZ ;  /* 0x000000ff00037202 */ /* 0x000fc40000000f00 */
[----:B------:R-:W-:Y:S01]  /*f190*/  PLOP3.LUT P2, PT, PT, PT, PT, 0x8, 0x0 ;  /* 0x000000000000781c */ /* 0x000fe20003f4e170 */
[----:B--2---:R-:W1:Y:S04]  /*f1a0*/  SHFL.BFLY PT, R6, R4, 0x2, 0x1f ;  /* 0x0c401f0004067f89 */ /* 0x004e6800000e0000 */
[----:B---3--:R-:W2:Y:S01]  /*f1b0*/  SHFL.BFLY PT, R7, R2, 0x2, 0x1f ;  /* 0x0c401f0002077f89 */ /* 0x008ea200000e0000 */
[----:B-1----:R-:W-:Y:S01]  /*f1c0*/  FADD.FTZ R6, R6, R4 ;  /* 0x0000000406067221 */ /* 0x002fe20000010000 */
[----:B------:R-:W-:Y:S01]  /*f1d0*/  MOV R4, RZ ;  /* 0x000000ff00047202 */ /* 0x000fe20000000f00 */
        /* <DEDUP_REMOVED lines=49> */
[----:B------:R-:W-:Y:S01]  /*f4f0*/  FMUL.FTZ R69, R4, R69 ;  /* 0x0000004504457220 */ /* 0x000fe20000410000 */
[----:B------:R-:W-:Y:S01]  /*f500*/  MOV R4, 0xff800000 ;  /* 0xff80000000047802 */ /* 0x000fe20000000f00 */
        /* <DEDUP_REMOVED lines=34> */
.L_x_555:
[----:B------:R-:W-:Y:S01]  /*f730*/  USHF.R.S32.HI UR8, URZ, 0x1f, UR9 ;  /* 0x0000001f3f087899 */ /* 0x000fe20008011409 */
        /* <DEDUP_REMOVED lines=48> */
[----:B------:R-:W-:Y:S01]  /*fa40*/  F2FP.BF16.PACK_AB R88, R89, R88 ;  /* 0x000000585958723e */ /* 0x000fe200000010ff */
[----:B------:R-:W-:Y:S01]  /*fa50*/  IMAD.SHL.U32 R13, R12, 0x2, RZ ;  /* 0x000000020c0d7824 */ /* 0x000fe200078e00ff */
[----:B------:R-:W-:Y:S01]  /*fa60*/  BAR.SYNC.DEFER_BLOCKING 0x1, 0x100 ;  /* 0x0044000000007b1d */ /* 0x000fe20000010000 */
[----:B------:R-:W-:-:S02]  /*fa70*/  F2FP.BF16.PACK_AB R90, R91, R90 ;  /* 0x0000005a5b5a723e */ /* 0x000fc400000010ff */
[----:B------:R-:W-:Y:S02]  /*fa80*/  F2FP.BF16.PACK_AB R84, R85, R84 ;  /* 0x000000545554723e */ /* 0x000fe400000010ff */
[C---:B------:R-:W-:Y:S02]  /*fa90*/  IADD3 R10, R13.reuse, 0x80, RZ ;  /* 0x000000800d0a7810 */ /* 0x040fe40007ffe0ff */
[----:B------:R-:W-:Y:S02]  /*faa0*/  IADD3 R15, R13, 0x70, RZ ;  /* 0x000000700d0f7810 */ /* 0x000fe40007ffe0ff */
[----:B------:R-:W-:Y:S02]  /*fab0*/  @P0 IADD3 R15, R10, 0x10, RZ ;  /* 0x000000100a0f0810 */ /* 0x000fe40007ffe0ff */
[----:B------:R-:W-:Y:S01]  /*fac0*/  SEL R10, R9, 0xffffffe0, !P1 ;  /* 0xffffffe0090a7807 */ /* 0x000fe20004800000 */
[----:B------:R-:W-:Y:S01]  /*fad0*/  IMAD.MOV.U32 R9, RZ, RZ, 0x40 ;  /* 0x00000040ff097424 */ /* 0x000fe200078e00ff */
[----:B------:R-:W-:-:S02]  /*fae0*/  F2FP.BF16.PACK_AB R86, R87, R86 ;  /* 0x000000565756723e */ /* 0x000fc400000010ff */
[----:B------:R-:W-:Y:S01]  /*faf0*/  F2FP.BF16.PACK_AB R80, R81, R80 ;  /* 0x000000505150723e */ /* 0x000fe200000010ff */
[----:B------:R-:W-:Y:S01]  /*fb00*/  IMAD.IADD R17, R13, 0x1, R10 ;  /* 0x000000010d117824 */ /* 0x000fe200078e020a */
[----:B------:R-:W-:Y:S01]  /*fb10*/  SEL R12, R9, 0xffffffc0, !P2 ;  /* 0xffffffc0090c7807 */ /* 0x000fe20005000000 */
[--C-:B------:R-:W-:Y:S01]  /*fb20*/  IMAD.IADD R9, R10, 0x1, R15.reuse ;  /* 0x000000010a097824 */ /* 0x100fe200078e020f */
[----:B------:R-:W-:Y:S02]  /*fb30*/  F2FP.BF16.PACK_AB R82, R83, R82 ;  /* 0x000000525352723e */ /* 0x000fe400000010ff */
[----:B------:R-:W-:Y:S01]  /*fb40*/  F2FP.BF16.PACK_AB R76, R77, R76 ;  /* 0x0000004c4d4c723e */ /* 0x000fe200000010ff */
[--C-:B------:R-:W-:Y:S01]  /*fb50*/  IMAD.IADD R19, R13, 0x1, R12.reuse ;  /* 0x000000010d137824 */ /* 0x100fe200078e020c */
[----:B------:R-:W-:Y:S01]  /*fb60*/  F2FP.BF16.PACK_AB R78, R79, R78 ;  /* 0x0000004e4f4e723e */ /* 0x000fe200000010ff */
[----:B------:R-:W-:Y:S01]  /*fb70*/  STS [R13+0x80], R128 ;  /* 0x000080800d007388 */ /* 0x000fe20000000800 */
[C---:B------:R-:W-:Y:S01]  /*fb80*/  IMAD.IADD R21, R12.reuse, 0x1, R15 ;  /* 0x000000010c157824 */ /* 0x040fe200078e020f */
[----:B------:R-:W-:Y:S01]  /*fb90*/  F2FP.BF16.PACK_AB R72, R73, R72 ;  /* 0x000000484948723e */ /* 0x000fe200000010ff */
[----:B------:R-:W-:Y:S01]  /*fba0*/  IMAD.IADD R23, R12, 0x1, R17 ;  /* 0x000000010c177824 */ /* 0x000fe200078e0211 */
[----:B------:R-:W-:Y:S01]  /*fbb0*/  STS [R13+0x480], R130 ;  /* 0x000480820d007388 */ /* 0x000fe20000000800 */
[----:B------:R-:W-:Y:S01]  /*fbc0*/  IMAD.IADD R25, R9, 0x1, R12 ;  /* 0x0000000109197824 */ /* 0x000fe200078e020c */
[----:B------:R-:W-:Y:S01]  /*fbd0*/  F2FP.BF16.PACK_AB R74, R75, R74 ;  /* 0x0000004a4b4a723e */ /* 0x000fe200000010ff */
[----:B------:R-:W-:Y:S01]  /*fbe0*/  IMAD.U32 R12, RZ, RZ, UR4 ;  /* 0x00000004ff0c7e24 */ /* 0x000fe2000f8e00ff */
[----:B------:R-:W-:Y:S01]  /*fbf0*/  STS [R15], R124 ;  /* 0x0000007c0f007388 */ /* 0x000fe20000000800 */
[----:B------:R-:W-:-:S02]  /*fc00*/  F2FP.BF16.PACK_AB R68, R69, R68 ;  /* 0x000000444544723e */ /* 0x000fc400000010ff */
        /* <DEDUP_REMOVED lines=23> */
[----:B-1----:R-:W-:Y:S01]  /*fd80*/  IMAD.U32 R13, RZ, RZ, UR5 ;  /* 0x00000005ff0d7e24 */ /* 0x002fe2000f8e00ff */
[----:B------:R-:W-:-:S02]  /*fd90*/  ULDC.64 UR4, c[0x0][0x508] ;  /* 0x0001420000047ab9 */ /* 0x000fc40000000a00 */
        /* <DEDUP_REMOVED lines=8> */
[----:B------:R-:W-:Y:S01]  /*fe20*/  BAR.SYNC.DEFER_BLOCKING 0x1, 0x100 ;  /* 0x0044000000007b1d */ /* 0x000fe20000010000 */
[----:B------:R-:W-:-:S04]  /*fe30*/  UISETP.NE.U32.AND UP0, UPT, URZ, UR4, UPT ;  /* 0x000000043f00728c */ /* 0x000fc8000bf05070 */
[----:B------:R-:W-:Y:S01]  /*fe40*/  UISETP.NE.AND.EX UP0, UPT, URZ, UR5, UPT, UP0 ;  /* 0x000000053f00728c */ /* 0x000fe2000bf05300 */
[----:B------:R-:W3:Y:S02]  /*fe50*/  @P1 LDG.E R6, [R12.64] ;  /* 0x0000000e0c061981 */ /* 0x000ee4000c1e1900 */
[----:B------:R-:W-:-:S03]  /*fe60*/  ULDC.64 UR4, c[0x0][0x508] ;  /* 0x0001420000047ab9 */ /* 0x000fc60000000a00 */
[----:B------:R-:W-:-:S05]  /*fe70*/  PLOP3.LUT P0, PT, PT, PT, UP0, 0x80, 0x0 ;  /* 0x000000000000781c */ /* 0x000fca0003f0f008 */
[----:B------:R-:W-:Y:S01]  /*fe80*/  @UP0 UIMAD.WIDE UR4, UR13, UR6, UR4 ;  /* 0x000000060d0402a5 */ /* 0x000fe2000f8e0204 */
[----:B--2---:R-:W-:-:S05]  /*fe90*/  IMAD.MOV.U32 R9, RZ, RZ, c[0x0][0x388] ;  /* 0x0000e200ff097624 */ /* 0x004fca00078e00ff */
[----:B------:R-:W-:Y:S02]  /*fea0*/  IMAD.U32 R14, RZ, RZ, UR4 ;  /* 0x00000004ff0e7e24 */ /* 0x000fe4000f8e00ff */
[----:B------:R-:W-:-:S05]  /*feb0*/  IMAD.U32 R15, RZ, RZ, UR5 ;  /* 0x00000005ff0f7e24 */ /* 0x000fca000f8e00ff */
[----:B------:R1:W5:Y:S01]  /*fec0*/  @P0 LDG.E R9, [R14.64] ;  /* 0x0000000e0e090981 */ /* 0x000362000c1e1900 */
[----:B------:R-:W-:Y:S02]  /*fed0*/  UMOV UR16, URZ ;  /* 0x0000003f00107c82 */ /* 0x000fe40008000000 */
[----:B------:R-:W-:Y:S01]  /*fee0*/  UMOV UR17, URZ ;  /* 0x0000003f00117c82 */ /* 0x000fe20008000000 */
[----:B---3--:R-:W2:Y:S02]  /*fef0*/  @P1 R2UR UR5, R6 ;  /* 0x00000000060513c2 */ /* 0x008ea400000e0000 */
[----:B--2---:R-:W-:Y:S02]  /*ff00*/  @UP1 USHF.R.S32.HI UR4, URZ, 0x1f, UR5 ;  /* 0x0000001f3f041899 */ /* 0x004fe40008011405 */
[----:B------:R-:W-:-:S05]  /*ff10*/  @UP1 UMOV UR16, UR5 ;  /* 0x0000000500101c82 */ /* 0x000fca0008000000 */
[----:B------:R-:W-:Y:S01]  /*ff20*/  @UP1 UMOV UR17, UR4 ;  /* 0x0000000400111c82 */ /* 0x000fe20008000000 */
[----:B------:R-:W-:Y:S05]  /*ff30*/  @P0 BRA `(.L_x_566) ;  /* 0x0000004000000947 */ /* 0x000fea0003800000 */
[----:B-1----:R-:W-:Y:S05]  /*ff40*/  @!P1 BRA `(.L_x_566) ;  /* 0x0000003000009947 */ /* 0x002fea0003800000 */
[----:B-----5:R-:W2:Y:S04]  /*ff50*/  LDG.E R9, [R12.64] ;  /* 0x0000000e0c097981 */ /* 0x020ea8000c1e1900 */
[----:B------:R-:W2:Y:S02]  /*ff60*/  LDG.E R6, [R12.64+0x4] ;  /* 0x0000040e0c067981 */ /* 0x000ea4000c1e1900 */
[----:B--2---:R-:W-:Y:S02]  /*ff70*/  IADD3 R9, -R9, R6, RZ ;  /* 0x0000000609097210 */ /* 0x004fe40007ffe1ff */
.L_x_566:
[----:B-1----:R-:W-:Y:S01]  /*ff80*/  LOP3.LUT R3, R8, 0xffffffe0, RZ, 0xc0, !PT ;  /* 0xffffffe008037812 */ /* 0x002fe200078ec0ff */
[----:B------:R-:W1:Y:S01]  /*ff90*/  S2R R39, SR_CTAID.X ;  /* 0x0000000000277919 */ /* 0x000e620000002500 */
[----:B------:R-:W-:Y:S01]  /*ffa0*/  SHF.R.S32.HI R13, RZ, 0x1f, R2 ;  /* 0x0000001fff0d7819 */ /* 0x000fe20000011402 */
[----:B------:R-:W-:Y:S01]  /*ffb0*/  IMAD.MOV.U32 R10, RZ, RZ, c[0x0][0x4e8] ;  /* 0x00013a00ff0a7624 */ /* 0x000fe200078e00ff */
[----:B------:R-:W-:Y:S01]  /*ffc0*/  LEA.HI R6, R11, R11, RZ, 0x1 ;  /* 0x0000000b0b067211 */ /* 0x000fe200078f08ff */
[----:B------:R-:W-:Y:S01]  /*ffd0*/  IMAD.IADD R3, R0, 0x1, -R3 ;  /* 0x0000000100037824 */ /* 0x000fe200078e0a03 */
[----:B------:R-:W-:Y:S01]  /*ffe0*/  LEA.HI R13, R13, R2, RZ, 0x3 ;  /* 0x000000020d0d7211 */ /* 0x000fe200078f18ff */
[----:B------:R-:W-:Y:S01]  /*fff0*/  ULDC.64 UR4, c[0x0][0x490] ;  /* 0x0001240000047ab9 */ /* 0x000fe20000000a00 */
[----:B------:R-:W-:Y:S01]  /*10000*/  LOP3.LUT R6, R6, 0x1ffffffe, RZ, 0xc0, !PT ;  /* 0x1ffffffe06067812 */ /* 0x000fe200078ec0ff */
[----:B------:R-:W-:Y:S01]  /*10010*/  UIMAD UR11, UR8, UR4, URZ ;  /* 0x00000004080b72a4 */ /* 0x000fe2000f8e023f */
[----:B------:R-:W-:Y:S01]  /*10020*/  SHF.R.S32.HI R8, RZ, 0x1f, R3 ;  /* 0x0000001fff087819 */ /* 0x000fe20000011403 */
[----:B------:R-:W-:Y:S01]  /*10030*/  USHF.R.S32.HI UR10, URZ, 0x1f, UR13 ;  /* 0x0000001f3f0a7899 */ /* 0x000fe2000801140d */
[----:B------:R-:W-:Y:S01]  /*10040*/  LOP3.LUT R13, R13, 0xffffff8, RZ, 0xc0, !PT ;  /* 0x0ffffff80d0d7812 */ /* 0x000fe200078ec0ff */
[----:B------:R-:W-:Y:S01]  /*10050*/  IMAD.IADD R11, R11, 0x1, -R6 ;  /* 0x000000010b0b7824 */ /* 0x000fe200078e0a06 */
[----:B------:R-:W-:Y:S01]  /*10060*/  LEA.HI R8, R8, R3, RZ, 0x2 ;  /* 0x0000000308087211 */ /* 0x000fe200078f10ff */
[----:B------:R-:W-:Y:S01]  /*10070*/  UMOV UR20, UR16 ;  /* 0x0000001000147c82 */ /* 0x000fe20008000000 */
[----:B------:R-:W-:Y:S01]  /*10080*/  ISETP.NE.AND P1, PT, R10, 0x1, PT ;  /* 0x000000010a00780c */ /* 0x000fe20003f25270 */
[----:B------:R-:W-:Y:S01]  /*10090*/  IMAD.IADD R2, R2, 0x1, -R13 ;  /* 0x0000000102027824 */ /* 0x000fe200078e0a0d */
[----:B------:R-:W-:Y:S01]  /*100a0*/  SHF.R.S32.HI R13, RZ, 0x2, R8 ;  /* 0x00000002ff0d7819 */ /* 0x000fe20000011408 */
[----:B------:R-:W-:Y:S01]  /*100b0*/  UMOV UR21, UR17 ;  /* 0x0000001100157c82 */ /* 0x000fe20008000000 */
[----:B------:R-:W-:Y:S01]  /*100c0*/  LOP3.LUT P2, RZ, R3, 0x3, RZ, 0xc0, !PT ;  /* 0x0000000303ff7812 */ /* 0x000fe2000784c0ff */
[----:B------:R-:W-:Y:S01]  /*100d0*/  UIMAD.WIDE.U32 UR20, UR9, UR4, UR20 ;  /* 0x00000004091472a5 */ /* 0x000fe2000f8e0014 */
[----:B------:R-:W-:Y:S01]  /*100e0*/  BSSY B0, `(.L_x_567) ;  /* 0x0000073000007945 */ /* 0x000fe20003800000 */
[----:B------:R-:W-:Y:S01]  /*100f0*/  IMAD R2, R2, 0x10, R13 ;  /* 0x0000001002027824 */ /* 0x000fe200078e020d */
[----:B------:R-:W-:-:S02]  /*10100*/  UIMAD UR11, UR9, UR5, UR11 ;  /* 0x00000005090b72a4 */ /* 0x000fc4000f8e020b */
[----:B------:R-:W-:Y:S01]  /*10110*/  USEL UR10, UR10, URZ, !UP1 ;  /* 0x0000003f0a0a7287 */ /* 0x000fe2000c800000 */
[----:B------:R-:W-:Y:S01]  /*10120*/  IMAD R6, R11, 0x8, R2 ;  /* 0x000000080b067824 */ /* 0x000fe200078e0202 */
[----:B------:R-:W-:Y:S02]  /*10130*/  ULDC.64 UR6, c[0x0][0x498] ;  /* 0x0001260000067ab9 */ /* 0x000fe40000000a00 */
[----:B------:R-:W-:Y:S01]  /*10140*/  UIADD3 UR21, UR21, UR11, URZ ;  /* 0x0000000b15157290 */ /* 0x000fe2000fffe03f */
[----:B-1----:R-:W-:Y:S01]  /*10150*/  IMAD R6, R39, 0x80, R6 ;  /* 0x0000008027067824 */ /* 0x002fe200078e0206 */
[----:B------:R-:W-:Y:S02]  /*10160*/  USEL UR13, UR13, URZ, !UP1 ;  /* 0x0000003f0d0d7287 */ /* 0x000fe4000c800000 */
[----:B------:R-:W-:Y:S01]  /*10170*/  UIMAD UR11, UR10, UR6, URZ ;  /* 0x000000060a0b72a4 */ /* 0x000fe2000f8e023f */
[----:B------:R-:W-:Y:S01]  /*10180*/  @P1 IMAD.HI.U32 R8, R6, c[0x0][0x4ec], RZ ;  /* 0x00013b0006081a27 */ /* 0x000fe200078e00ff */
[----:B------:R-:W-:-:S02]  /*10190*/  UIMAD.WIDE.U32 UR20, UR13, UR6, UR20 ;  /* 0x000000060d1472a5 */ /* 0x000fc4000f8e0014 */
[----:B------:R-:W-:Y:S01]  /*101a0*/  UIMAD UR7, UR13, UR7, UR11 ;  /* 0x000000070d0772a4 */ /* 0x000fe2000f8e020b */
[----:B------:R-:W-:Y:S01]  /*101b0*/  IMAD.MOV.U32 R14, RZ, RZ, R6 ;  /* 0x000000ffff0e7224 */ /* 0x000fe200078e0006 */
[----:B------:R-:W-:Y:S01]  /*101c0*/  @P1 SHF.R.U32.HI R14, RZ, c[0x0][0x4f0], R8 ;  /* 0x00013c00ff0e1a19 */ /* 0x000fe20000011608 */
[----:B------:R-:W-:Y:S02]  /*101d0*/  ULDC.64 UR4, c[0x0][0x3a0] ;  /* 0x0000e80000047ab9 */ /* 0x000fe40000000a00 */
[----:B------:R-:W-:Y:S01]  /*101e0*/  UIMAD.WIDE.U32 UR18, UR16, UR4, URZ ;  /* 0x00000004101272a5 */ /* 0x000fe2000f8e003f */
[--C-:B------:R-:W-:Y:S01]  /*101f0*/  SHF.R.S32.HI R8, RZ, 0x1f, R14.reuse ;  /* 0x0000001fff087819 */ /* 0x100fe2000001140e */
[----:B------:R-:W-:Y:S01]  /*10200*/  IMAD.MOV R11, RZ, RZ, -R14 ;  /* 0x000000ffff0b7224 */ /* 0x000fe200078e0a0e */
[----:B------:R-:W-:Y:S01]  /*10210*/  MOV R3, UR7 ;  /* 0x0000000700037c02 */ /* 0x000fe20008000f00 */
[----:B------:R-:W-:Y:S01]  /*10220*/  UIMAD UR4, UR17, UR4, URZ ;  /* 0x00000004110472a4 */ /* 0x000fe2000f8e023f */
[----:B------:R-:W-:Y:S01]  /*10230*/  IADD3 R14, P0, R14, UR20, RZ ;  /* 0x000000140e0e7c10 */ /* 0x000fe2000ff1e0ff */
[----:B------:R-:W-:Y:S01]  /*10240*/  IMAD R11, R11, c[0x0][0x4e8], R6 ;  /* 0x00013a000b0b7a24 */ /* 0x000fe200078e0206 */
[CC--:B------:R-:W-:Y:S01]  /*10250*/  LEA.HI R6, R5.reuse, R0.reuse, RZ, 0x3 ;  /* 0x0000000005067211 */ /* 0x0c0fe200078f18ff */
[----:B------:R-:W-:Y:S01]  /*10260*/  UIMAD UR16, UR16, UR5, UR4 ;  /* 0x00000005101072a4 */ /* 0x000fe2000f8e0204 */
[----:B------:R-:W-:-:S02]  /*10270*/  LEA.HI R5, R5, R0, RZ, 0x6 ;  /* 0x0000000005057211 */ /* 0x000fc400078f30ff */
[----:B------:R-:W-:Y:S01]  /*10280*/  LOP3.LUT R13, R6, 0xfffffff8, RZ, 0xc0, !PT ;  /* 0xfffffff8060d7812 */ /* 0x000fe200078ec0ff */
[----:B------:R-:W-:Y:S01]  /*10290*/  ULDC.64 UR4, c[0x0][0x3e8] ;  /* 0x0000fa0000047ab9 */ /* 0x000fe20000000a00 */
[----:B------:R-:W-:Y:S01]  /*102a0*/  SHF.R.S32.HI R6, RZ, 0x3, R6 ;  /* 0x00000003ff067819 */ /* 0x000fe20000011406 */
[----:B------:R-:W-:Y:S01]  /*102b0*/  UIADD3 UR17, UR19, UR16, URZ ;  /* 0x0000001013117290 */ /* 0x000fe2000fffe03f */
[----:B------:R-:W-:Y:S01]  /*102c0*/  IADD3.X R15, R8, UR21, R3, P0, !PT ;  /* 0x00000015080f7c10 */ /* 0x000fe200087fe403 */
[----:B------:R-:W-:Y:S01]  /*102d0*/  IMAD.IADD R13, R0, 0x1, -R13 ;  /* 0x00000001000d7824 */ /* 0x000fe200078e0a0d */
[----:B------:R-:W-:Y:S01]  /*102e0*/  SHF.R.S32.HI R0, RZ, 0x1f, R11 ;  /* 0x0000001fff007819 */ /* 0x000fe2000001140b */
[----:B------:R-:W-:Y:S01]  /*102f0*/  UIMAD UR8, UR8, UR4, URZ ;  /* 0x00000004080872a4 */ /* 0x000fe2000f8e023f */
[----:B------:R-:W-:Y:S01]  /*10300*/  IMAD.SHL.U32 R3, R6, 0x40, RZ ;  /* 0x0000004006037824 */ /* 0x000fe200078e00ff */
[----:B------:R-:W-:Y:S01]  /*10310*/  UMOV UR16, UR18 ;  /* 0x0000001200107c82 */ /* 0x000fe20008000000 */
[----:B------:R-:W-:Y:S01]  /*10320*/  IMAD R8, R13, 0x20, R6 ;  /* 0x000000200d087824 */ /* 0x000fe200078e0206 */
[----:B------:R-:W-:Y:S01]  /*10330*/  UIMAD UR8, UR9, UR5, UR8 ;  /* 0x00000005090872a4 */ /* 0x000fe2000f8e0208 */
[----:B------:R-:W-:Y:S01]  /*10340*/  IMAD R0, R0, c[0x0][0x488], RZ ;  /* 0x0001220000007a24 */ /* 0x000fe200078e02ff */
[----:B------:R-:W-:Y:S01]  /*10350*/  UIMAD.WIDE.U32 UR16, UR9, UR4, UR16 ;  /* 0x00000004091072a5 */ /* 0x000fe2000f8e0010 */
[----:B------:R-:W-:Y:S01]  /*10360*/  IMAD.WIDE.U32 R14, R11, c[0x0][0x488], R14 ;  /* 0x000122000b0e7a25 */ /* 0x000fe200078e000e */
[----:B------:R-:W-:Y:S01]  /*10370*/  LOP3.LUT R3, R3, 0x1c0, RZ, 0xc0, !PT ;  /* 0x000001c003037812 */ /* 0x000fe200078ec0ff */
[----:B------:R-:W-:-:S02]  /*10380*/  ULDC.64 UR4, c[0x0][0x3f0] ;  /* 0x0000fc0000047ab9 */ /* 0x000fc40000000a00 */
[----:B------:R-:W-:Y:S01]  /*10390*/  IMAD R11, R11, c[0x0][0x48c], R0 ;  /* 0x000123000b0b7a24 */ /* 0x000fe200078e0200 */
[C---:B------:R-:W-:Y:S01]  /*103a0*/  LEA R12, P0, R14.reuse, c[0x0][0x450], 0x2 ;  /* 0x000114000e0c7a11 */ /* 0x040fe200078010ff */
[----:B------:R-:W-:Y:S01]  /*103b0*/  IMAD.SHL.U32 R0, R13, 0x8, RZ ;  /* 0x000000080d007824 */ /* 0x000fe200078e00ff */
[----:B------:R-:W-:Y:S01]  /*103c0*/  UIADD3 UR9, UR17, UR8, URZ ;  /* 0x0000000811097290 */ /* 0x000fe2000fffe03f */
[----:B------:R-:W-:Y:S01]  /*103d0*/  IMAD R13, R39, 0x80, R8 ;  /* 0x00000080270d7824 */ /* 0x000fe200078e0208 */
[----:B------:R-:W-:Y:S01]  /*103e0*/  IADD3 R11, R15, R11, RZ ;  /* 0x0000000b0f0b7210 */ /* 0x000fe20007ffe0ff */
[----:B------:R-:W-:Y:S01]  /*103f0*/  UIMAD UR10, UR10, UR4, URZ ;  /* 0x000000040a0a72a4 */ /* 0x000fe2000f8e023f */
[----:B------:R-:W-:Y:S01]  /*10400*/  LOP3.LUT R10, R3, 0x38, R0, 0xf8, !PT ;  /* 0x00000038030a7812 */ /* 0x000fe200078ef800 */
[----:B------:R-:W-:Y:S01]  /*10410*/  @P1 IMAD.HI.U32 R16, R13, c[0x0][0x4ec], RZ ;  /* 0x00013b000d101a27 */ /* 0x000fe200078e00ff */
[----:B------:R-:W-:Y:S01]  /*10420*/  LEA.HI.X R11, R14, c[0x0][0x454], R11, 0x2, P0 ;  /* 0x000115000e0b7a11 */ /* 0x000fe200000f140b */
[----:B------:R-:W-:Y:S01]  /*10430*/  UMOV UR8, UR16 ;  /* 0x0000001000087c82 */ /* 0x000fe20008000000 */
[----:B------:R-:W-:Y:S01]  /*10440*/  SHF.R.U32.HI R3, RZ, 0x3, R3 ;  /* 0x00000003ff037819 */ /* 0x000fe20000011603 */
[--C-:B------:R-:W-:Y:S01]  /*10450*/  IMAD.MOV.U32 R8, RZ, RZ, R13.reuse ;  /* 0x000000ffff087224 */ /* 0x100fe200078e000d */
[----:B------:R-:W-:Y:S01]  /*10460*/  @P1 SHF.R.U32.HI R8, RZ, c[0x0][0x4f0], R16 ;  /* 0x00013c00ff081a19 */ /* 0x000fe20000011610 */
[----:B------:R-:W-:Y:S01]  /*10470*/  UIMAD UR5, UR13, UR5, UR10 ;  /* 0x000000050d0572a4 */ /* 0x000fe2000f8e020a */
[----:B------:R-:W-:Y:S01]  /*10480*/  SHFL.IDX PT, R42, R12, RZ, 0x1c1f ;  /* 0x001c1fff0c2a7589 */ /* 0x000fe200000e0000 */
[----:B------:R-:W-:Y:S01]  /*10490*/  UIMAD.WIDE.U32 UR8, UR13, UR4, UR8 ;  /* 0x000000040d0872a5 */ /* 0x000fe2000f8e0008 */
[----:B------:R-:W-:Y:S01]  /*104a0*/  LOP3.LUT R3, R10, R3, RZ, 0x3c, !PT ;  /* 0x000000030a037212 */ /* 0x000fe200078e3cff */
[--C-:B------:R-:W-:Y:S01]  /*104b0*/  IMAD.MOV R32, RZ, RZ, -R8.reuse ;  /* 0x000000ffff207224 */ /* 0x100fe200078e0a08 */
[----:B------:R-:W1:Y:S01]  /*104c0*/  SHFL.IDX PT, R43, R11, RZ, 0x1c1f ;  /* 0x001c1fff0b2b7589 */ /* 0x000e6200000e0000 */
[----:B------:R-:W-:Y:S01]  /*104d0*/  UIADD3 UR5, UR9, UR5, URZ ;  /* 0x0000000509057290 */ /* 0x000fe2000fffe03f */
[----:B------:R-:W-:Y:S01]  /*104e0*/  SHF.R.S32.HI R10, RZ, 0x1f, R8 ;  /* 0x0000001fff0a7819 */ /* 0x000fe20000011408 */
[----:B------:R-:W-:Y:S01]  /*104f0*/  IMAD R32, R32, c[0x0][0x4e8], R13 ;  /* 0x00013a0020207a24 */ /* 0x000fe200078e020d */
[----:B------:R-:W-:Y:S01]  /*10500*/  SHFL.IDX PT, R34, R12, 0x1, 0x1c1f ;  /* 0x003c1f000c227f89 */ /* 0x000fe200000e0000 */
[----:B------:R-:W-:Y:S01]  /*10510*/  IMAD R13, R39, 0x80, R2 ;  /* 0x00000080270d7824 */ /* 0x000fe200078e0202 */
[----:B------:R-:W-:Y:S01]  /*10520*/  IADD3 R36, R0, 0x40, RZ ;  /* 0x0000004000247810 */ /* 0x000fe20007ffe0ff */
[----:B-----5:R-:W-:Y:S01]  /*10530*/  IMAD R2, R9, c[0x0][0x4e8], RZ ;  /* 0x00013a0009027a24 */ /* 0x020fe200078e02ff */
[----:B------:R-:W2:Y:S01]  /*10540*/  SHFL.IDX PT, R35, R11, 0x1, 0x1c1f ;  /* 0x003c1f000b237f89 */ /* 0x000ea200000e0000 */
[----:B------:R-:W-:Y:S01]  /*10550*/  IMAD.U32 R15, RZ, RZ, UR9 ;  /* 0x00000009ff0f7e24 */ /* 0x000fe2000f8e00ff */
[C---:B------:R-:W-:Y:S01]  /*10560*/  IADD3 R9, R13.reuse, 0x8, RZ ;  /* 0x000000080d097810 */ /* 0x040fe20007ffe0ff */
[----:B------:R-:W-:Y:S01]  /*10570*/  IMAD.U32 R14, RZ, RZ, UR8 ;  /* 0x00000008ff0e7e24 */ /* 0x000fe2000f8e00ff */
[-C--:B------:R-:W-:Y:S01]  /*10580*/  ISETP.GE.OR P0, PT, R13, R2.reuse, P2 ;  /* 0x000000020d00720c */ /* 0x080fe20001706670 */
[----:B------:R-:W-:Y:S01]  /*10590*/  IMAD.U32 R15, RZ, RZ, UR5 ;  /* 0x00000005ff0f7e24 */ /* 0x000fe2000f8e00ff */
[----:B------:R-:W-:Y:S01]  /*105a0*/  ISETP.GE.OR P2, PT, R9, R2, P2 ;  /* 0x000000020900720c */ /* 0x000fe20001746670 */
[----:B------:R-:W-:Y:S01]  /*105b0*/  IMAD R17, R10, c[0x0][0x3e0], RZ ;  /* 0x0000f8000a117a24 */ /* 0x000fe200078e02ff */
[----:B------:R-:W-:Y:S01]  /*105c0*/  SHF.L.U32 R10, R5, 0x3, RZ ;  /* 0x00000003050a7819 */ /* 0x000fe200000006ff */
[----:B------:R-:W-:-:S03]  /*105d0*/  IMAD.WIDE.U32 R14, R8, c[0x0][0x3e0], R14 ;  /* 0x0000f800080e7a25 */ /* 0x000fc600078e000e */
[----:B------:R-:W-:Y:S01]  /*105e0*/  LOP3.LUT R10, R3, 0x7ffffe00, R10, 0xf8, !PT ;  /* 0x7ffffe00030a7812 */ /* 0x000fe200078ef80a */
[----:B------:R-:W-:Y:S01]  /*105f0*/  IMAD R17, R8, c[0x0][0x3e4], R17 ;  /* 0x0000f90008117a24 */ /* 0x000fe200078e0211 */
[----:B------:R-:W-:Y:S01]  /*10600*/  SHF.R.S32.HI R8, RZ, 0x1f, R32 ;  /* 0x0000001fff087819 */ /* 0x000fe20000011420 */
[----:B------:R-:W-:Y:S02]  /*10610*/  IMAD R39, R39, 0x80, R6 ;  /* 0x0000008027277824 */ /* 0x000fe400078e0206 */
[----:B------:R-:W-:Y:S01]  /*10620*/  IMAD.IADD R15, R15, 0x1, R17 ;  /* 0x000000010f0f7824 */ /* 0x000fe200078e0211 */
[----:B-1----:R1:W-:Y:S01]  /*10630*/  @!P0 ST.E [R42.64], R4 ;  /* 0x000000042a008985 */ /* 0x0023e2000c10190e */
[----:B------:R-:W-:Y:S02]  /*10640*/  IMAD R5, R8, c[0x0][0x3d8], RZ ;  /* 0x0000f60008057a24 */ /* 0x000fe400078e02ff */
[----:B------:R-:W-:Y:S02]  /*10650*/  IMAD.SHL.U32 R40, R10, 0x2, RZ ;  /* 0x000000020a287824 */ /* 0x000fe400078e00ff */
[C---:B------:R-:W-:Y:S01]  /*10660*/  IMAD R3, R32.reuse, c[0x0][0x3dc], R5 ;  /* 0x0000f70020037a24 */ /* 0x040fe200078e0205 */
[----:B--2---:R1:W-:Y:S01]  /*10670*/  @!P2 ST.E [R34.64], R7 ;  /* 0x000000072200a985 */ /* 0x0043e2000c10190e */
[----:B------:R-:W-:-:S03]  /*10680*/  IMAD.WIDE.U32 R32, R32, c[0x0][0x3d8], R14 ;  /* 0x0000f60020207a25 */ /* 0x000fc600078e000e */
[----:B------:R1:W2:Y:S01]  /*10690*/  LDS.128 R28, [R40+0x1080] ;  /* 0x00108000281c7984 */ /* 0x0002a20000000c00 */
[----:B------:R-:W-:Y:S01]  /*106a0*/  IMAD.IADD R3, R33, 0x1, R3 ;  /* 0x0000000121037824 */ /* 0x000fe200078e0203 */
[C---:B------:R-:W-:Y:S02]  /*106b0*/  LEA R38, P0, R32.reuse, c[0x0][0x380], 0x1 ;  /* 0x0000e00020267a11 */ /* 0x040fe400078008ff */
[----:B------:R1:W3:Y:S02]  /*106c0*/  LDS.128 R24, [R40+0x2080] ;  /* 0x0020800028187984 */ /* 0x0002e40000000c00 */
[----:B------:R-:W-:Y:S02]  /*106d0*/  LEA.HI.X R37, R32, c[0x0][0x384], R3, 0x1, P0 ;  /* 0x0000e10020257a11 */ /* 0x000fe400000f0c03 */
[----:B------:R1:W4:Y:S01]  /*106e0*/  LDS.128 R20, [R40+0x3080] ;  /* 0x0030800028147984 */ /* 0x0003220000000c00 */
[----:B------:R-:W-:-:S03]  /*106f0*/  ISETP.GE.AND P0, PT, R39, R2, PT ;  /* 0x000000022700720c */ /* 0x000fc60003f06270 */
[----:B------:R1:W1:Y:S04]  /*10700*/  LDS.128 R16, [R40+0x5080] ;  /* 0x0050800028107984 */ /* 0x0002680000000c00 */
[----:B------:R1:W1:Y:S04]  /*10710*/  LDS.128 R12, [R40+0x6080] ;  /* 0x00608000280c7984 */ /* 0x0002680000000c00 */
[----:B------:R1:W1:Y:S04]  /*10720*/  LDS.128 R8, [R40+0x7080] ;  /* 0x0070800028087984 */ /* 0x0002680000000c00 */
[----:B------:R1:W1:Y:S04]  /*10730*/  SHFL.IDX PT, R42, R38, RZ, 0x181f ;  /* 0x00181fff262a7589 */ /* 0x00026800000e0000 */
[----:B------:R1:W1:Y:S01]  /*10740*/  SHFL.IDX PT, R43, R37, RZ, 0x181f ;  /* 0x00181fff252b7589 */ /* 0x00026200000e0000 */
[----:B------:R-:W-:Y:S05]  /*10750*/  @P0 BRA `(.L_x_568) ;  /* 0x000000b000000947 */ /* 0x000fea0003800000 */
[----:B-1----:R-:W1:Y:S01]  /*10760*/  LDS.128 R32, [R40+0x80] ;  /* 0x0000800028207984 */ /* 0x002e620000000c00 */
[----:B------:R-:W-:-:S02]  /*10770*/  ISETP.GE.AND P0, PT, R36, c[0x0][0x3c8], PT ;  /* 0x0000f20024007a0c */ /* 0x000fc40003f06270 */
[----:B------:R-:W-:Y:S01]  /*10780*/  ISETP.GE.AND P1, PT, R0, c[0x0][0x3c8], PT ;  /* 0x0000f20000007a0c */ /* 0x000fe20003f26270 */
[----:B------:R-:W5:Y:S10]  /*10790*/  LDS.128 R4, [R40+0x4080] ;  /* 0x0040800028047984 */ /* 0x000f740000000c00 */
[----:B------:R-:W-:-:S02]  /*107a0*/  @!P0 SHF.R.S32.HI R3, RZ, 0x1f, R36 ;  /* 0x0000001fff038819 */ /* 0x000fc40000011424 */
[----:B------:R-:W-:Y:S02]  /*107b0*/  @!P1 IMAD.WIDE R44, R0, 0x2, R42 ;  /* 0x00000002002c9825 */ /* 0x000fe400078e022a */
[----:B------:R-:W-:-:S04]  /*107c0*/  @!P0 LEA.HI R3, R3, R36, RZ, 0x3 ;  /* 0x0000002403038211 */ /* 0x000fc800078f18ff */
[----:B------:R-:W-:-:S05]  /*107d0*/  @!P0 LOP3.LUT R3, R3, 0xfffffff8, RZ, 0xc0, !PT ;  /* 0xfffffff803038812 */ /* 0x000fca00078ec0ff */
[----:B------:R-:W-:Y:S01]  /*107e0*/  @!P0 IMAD.WIDE R42, R3, 0x2, R42 ;  /* 0x00000002032a8825 */ /* 0x000fe200078e022a */
[----:B-1----:R1:W-:Y:S04]  /*107f0*/  @!P1 ST.E.128 [R44.64], R32 ;  /* 0x000000202c009985 */ /* 0x0023e8000c101d0e */
[----:B-----5:R1:W-:Y:S02]  /*10800*/  @!P0 ST.E.128 [R42.64], R4 ;  /* 0x000000042a008985 */ /* 0x0203e4000c101d0e */
.L_x_568:
[----:B------:R-:W-:Y:S05]  /*10810*/  BSYNC B0 ;  /* 0x0000000000007941 */ /* 0x000fea0003800000 */
.L_x_567:
        /* <DEDUP_REMOVED lines=15> */
.L_x_570:
[----:B------:R-:W-:Y:S05]  /*10910*/  BSYNC B0 ;  /* 0x0000000000007941 */ /* 0x000fea0003800000 */
.L_x_569:
        /* <DEDUP_REMOVED lines=15> */
.L_x_572:
[----:B------:R-:W-:Y:S05]  /*10a10*/  BSYNC B0 ;  /* 0x0000000000007941 */ /* 0x000fea0003800000 */
.L_x_571:
        /* <DEDUP_REMOVED lines=16> */
.L_x_565:
        /* <DEDUP_REMOVED lines=31> */
.L_x_573:
[----:B-1----:R-:W1:Y:S01]  /*10d10*/  S2R R0, SR_TID.X ;  /* 0x0000000000007919 */ /* 0x002e620000002100 */
[----:B------:R-:W-:Y:S01]  /*10d20*/  USHF.R.S32.HI UR6, URZ, 0x1f, UR13 ;  /* 0x0000001f3f067899 */ /* 0x000fe2000801140d */
[----:B------:R-:W-:Y:S01]  /*10d30*/  BSSY B0, `(.L_x_574) ;  /* 0x0000029000007945 */ /* 0x000fe20003800000 */
[----:B------:R-:W-:-:S02]  /*10d40*/  USEL UR13, UR13, URZ, !UP1 ;  /* 0x0000003f0d0d7287 */ /* 0x000fc4000c800000 */
[----:B------:R-:W-:Y:S01]  /*10d50*/  USEL UR6, UR6, URZ, !UP1 ;  /* 0x0000003f06067287 */ /* 0x000fe2000c800000 */
[----:B-1----:R-:W-:-:S13]  /*10d60*/  ISETP.GT.AND P0, PT, R0, 0x7f, PT ;  /* 0x0000007f0000780c */ /* 0x002fda0003f04270 */
        /* <DEDUP_REMOVED lines=31> */
[----:B------:R-:W-:Y:S02]  /*10f60*/  IMAD R2, R5, c[0x0][0x48c], R2 ;  /* 0x0001230005027a24 */ /* 0x000fe400078e0202 */
[----:B------:R-:W-:-:S03]  /*10f70*/  IMAD.MOV.U32 R5, RZ, RZ, -0x800000 ;  /* 0xff800000ff057424 */ /* 0x000fc600078e00ff */
[----:B------:R-:W-:Y:S02]  /*10f80*/  IADD3 R3, R7, R2, RZ ;  /* 0x0000000207037210 */ /* 0x000fe40007ffe0ff */
[----:B------:R-:W-:-:S04]  /*10f90*/  LEA R2, P0, R6, c[0x0][0x450], 0x2 ;  /* 0x0001140006027a11 */ /* 0x000fc800078010ff */
[----:B------:R-:W-:-:S05]  /*10fa0*/  LEA.HI.X R3, R6, c[0x0][0x454], R3, 0x2, P0 ;  /* 0x0001150006037a11 */ /* 0x000fca00000f1403 */
[----:B------:R1:W-:Y:S04]  /*10fb0*/  STG.E [R2.64], R5 ;  /* 0x0000000502007986 */ /* 0x0003e8000c10190e */
.L_x_575:
[----:B------:R-:W-:Y:S05]  /*10fc0*/  BSYNC B0 ;  /* 0x0000000000007941 */ /* 0x000fea0003800000 */
.L_x_574:
[----:B-1----:R-:W1:Y:S01]  /*10fd0*/  S2R R2, SR_CTAID.X ;  /* 0x0000000000027919 */ /* 0x002e620000002500 */
[----:B------:R-:W-:Y:S01]  /*10fe0*/  SHF.R.S32.HI R3, RZ, 0x1f, R0 ;  /* 0x0000001fff037819 */ /* 0x000fe20000011400 */
        /* <DEDUP_REMOVED lines=16> */
[----:B------:R-:W-:Y:S01]  /*110f0*/  UIMAD.WIDE.U32 UR16, UR9, UR4, UR16 ;  /* 0x00000004091072a5 */ /* 0x000fe2000f8e0010 */
[----:B------:R-:W-:Y:S01]  /*11100*/  SHF.L.U32 R9, R0, 0x3, RZ ;  /* 0x0000000300097819 */ /* 0x000fe200000006ff */
[----:B------:R-:W-:Y:S02]  /*11110*/  UIMAD UR7, UR9, UR5, UR7 ;  /* 0x00000005090772a4 */ /* 0x000fe4000f8e0207 */
[C---:B-1----:R-:W-:Y:S01]  /*11120*/  IMAD R5, R2.reuse, 0x80, R5 ;  /* 0x0000008002057824 */ /* 0x042fe200078e0205 */
[----:B------:R-:W-:Y:S01]  /*11130*/  ULDC.64 UR4, c[0x0][0x3f0] ;  /* 0x0000fc0000047ab9 */ /* 0x000fe20000000a00 */
[----:B------:R-:W-:Y:S01]  /*11140*/  IMAD R3, R2, 0x80, R3 ;  /* 0x0000008002037824 */ /* 0x000fe200078e0203 */
[----:B------:R-:W-:Y:S01]  /*11150*/  UIMAD UR6, UR6, UR4, URZ ;  /* 0x00000004060672a4 */ /* 0x000fe2000f8e023f */
[----:B------:R-:W-:Y:S01]  /*11160*/  @P0 IMAD.HI.U32 R4, R5, c[0x0][0x4ec], RZ ;  /* 0x00013b0005040a27 */ /* 0x000fe200078e00ff */
[----:B------:R-:W-:Y:S01]  /*11170*/  UIADD3 UR17, UR7, UR17, URZ ;  /* 0x0000001107117290 */ /* 0x000fe2000fffe03f */
[----:B------:R-:W-:Y:S01]  /*11180*/  MOV R7, R5 ;  /* 0x0000000500077202 */ /* 0x000fe20000000f00 */
[----:B------:R-:W-:Y:S01]  /*11190*/  UIMAD UR5, UR13, UR5, UR6 ;  /* 0x000000050d0572a4 */ /* 0x000fe2000f8e0206 */
[----:B------:R-:W-:Y:S01]  /*111a0*/  IADD3 R0, R9, 0x40, RZ ;  /* 0x0000004009007810 */ /* 0x000fe20007ffe0ff */
[----:B------:R-:W-:Y:S01]  /*111b0*/  UIMAD.WIDE.U32 UR16, UR13, UR4, UR16 ;  /* 0x000000040d1072a5 */ /* 0x000fe2000f8e0010 */
[----:B------:R-:W-:-:S03]  /*111c0*/  @P0 SHF.R.U32.HI R7, RZ, c[0x0][0x4f0], R4 ;  /* 0x00013c00ff070a19 */ /* 0x000fc60000011604 */
        /* <DEDUP_REMOVED lines=31> */
.L_x_577:
[----:B------:R-:W-:Y:S05]  /*113c0*/  BSYNC B0 ;  /* 0x0000000000007941 */ /* 0x000fea0003800000 */
.L_x_576:
[----:B------:R-:W-:Y:S01]  /*113d0*/  IADD3 R11, R3, 0x20, RZ ;  /* 0x00000020030b7810 */ /* 0x000fe20007ffe0ff */
[----:B--23--:R2:W3:Y:S01]  /*113e0*/  SHFL.IDX PT, R7, R4, 0x1, 0x181f ;  /* 0x00381f0004077f89 */ /* 0x00c4e200000e0000 */
[----:B------:R-:W-:Y:S02]  /*113f0*/  BSSY B0, `(.L_x_578) ;  /* 0x000000d000007945 */ /* 0x000fe40003800000 */
[----:B------:R-:W-:Y:S01]  /*11400*/  ISETP.GE.AND P0, PT, R11, R8, PT ;  /* 0x000000080b00720c */ /* 0x000fe20003f06270 */
[----:B------:R2:W4:-:S12]  /*11410*/  SHFL.IDX PT, R6, R5, 0x1, 0x181f ;  /* 0x00381f0005067f89 */ /* 0x00051800000e0000 */
[----:B------:R-:W-:Y:S05]  /*11420*/  @P0 BRA `(.L_x_579) ;  /* 0x0000009000000947 */ /* 0x000fea0003800000 */
[----:B------:R-:W-:Y:S02]  /*11430*/  ISETP.GE.AND P0, PT, R0, c[0x0][0x3c8], PT ;  /* 0x0000f20000007a0c */ /* 0x000fe40003f06270 */
[----:B------:R-:W-:-:S11]  /*11440*/  ISETP.GE.AND P1, PT, R9, c[0x0][0x3c8], PT ;  /* 0x0000f20009007a0c */ /* 0x000fd60003f26270 */
[----:B------:R-:W-:-:S04]  /*11450*/  @!P0 SHF.R.S32.HI R11, RZ, 0x1f, R0 ;  /* 0x0000001fff0b8819 */ /* 0x000fc80000011400 */
[----:B------:R-:W-:Y:S01]  /*11460*/  @!P0 LEA.HI R2, R11, R0, RZ, 0x3 ;  /* 0x000000000b028211 */ /* 0x000fe200078f18ff */
[----:B---34-:R-:W-:-:S03]  /*11470*/  @!P1 IMAD.WIDE R10, R9, 0x2, R6 ;  /* 0x00000002090a9825 */ /* 0x018fc600078e0206 */
[----:B------:R-:W-:Y:S02]  /*11480*/  @!P0 LOP3.LUT R2, R2, 0xfffffff8, RZ, 0xc0, !PT ;  /* 0xfffffff802028812 */ /* 0x000fe400078ec0ff */
[----:B------:R3:W-:Y:S03]  /*11490*/  @!P1 ST.E.128 [R10.64], RZ ;  /* 0x000000ff0a009985 */ /* 0x0007e6000c101d0e */
[----:B------:R-:W-:-:S05]  /*114a0*/  @!P0 IMAD.WIDE R6, R2, 0x2, R6 ;  /* 0x0000000202068825 */ /* 0x000fca00078e0206 */
[----:B------:R3:W-:Y:S02]  /*114b0*/  @!P0 ST.E.128 [R6.64], RZ ;  /* 0x000000ff06008985 */ /* 0x0007e4000c101d0e */
.L_x_579:
[----:B------:R-:W-:Y:S05]  /*114c0*/  BSYNC B0 ;  /* 0x0000000000007941 */ /* 0x000fea0003800000 */
.L_x_578:
        /* <DEDUP_REMOVED lines=9> */
[----:B------:R-:W-:Y:S01]  /*11560*/  @!P0 LEA.HI R2, R11, R0, RZ, 0x3 ;  /* 0x000000000b028211 */ /* 0x000fe200078f18ff */
[----:B-1--4-:R-:W-:-:S03]  /*11570*/  @!P1 IMAD.WIDE R10, R9, 0x2, R6 ;  /* 0x00000002090a9825 */ /* 0x012fc600078e0206 */
[----:B------:R-:W-:Y:S02]  /*11580*/  @!P0 LOP3.LUT R2, R2, 0xfffffff8, RZ, 0xc0, !PT ;  /* 0xfffffff802028812 */ /* 0x000fe400078ec0ff */
[----:B------:R1:W-:Y:S03]  /*11590*/  @!P1 ST.E.128 [R10.64], RZ ;  /* 0x000000ff0a009985 */ /* 0x0003e6000c101d0e */
[----:B------:R-:W-:-:S05]  /*115a0*/  @!P0 IMAD.WIDE R6, R2, 0x2, R6 ;  /* 0x0000000202068825 */ /* 0x000fca00078e0206 */
[----:B------:R1:W-:Y:S02]  /*115b0*/  @!P0 ST.E.128 [R6.64], RZ ;  /* 0x000000ff06008985 */ /* 0x0003e4000c101d0e */
.L_x_581:
[----:B------:R-:W-:Y:S05]  /*115c0*/  BSYNC B0 ;  /* 0x0000000000007941 */ /* 0x000fea0003800000 */
.L_x_580:
[----:B------:R-:W-:Y:S01]  /*115d0*/  IADD3 R3, R3, 0x60, RZ ;  /* 0x0000006003037810 */ /* 0x000fe20007ffe0ff */
[----:B-1----:R1:W2:Y:S03]  /*115e0*/  SHFL.IDX PT, R7, R4, 0x3, 0x181f ;  /* 0x00781f0004077f89 */ /* 0x0022a600000e0000 */
        /* <DEDUP_REMOVED lines=8> */
[----:B--2---:R-:W-:-:S04]  /*11670*/  SHF.R.S32.HI R3, RZ, 0x1f, R0 ;  /* 0x0000001fff037819 */ /* 0x004fc80000011400 */
[----:B------:R-:W-:-:S04]  /*11680*/  LEA.HI R3, R3, R0, RZ, 0x3 ;  /* 0x0000000003037211 */ /* 0x000fc800078f18ff */
[----:B------:R-:W-:-:S05]  /*11690*/  LOP3.LUT R3, R3, 0xfffffff8, RZ, 0xc0, !PT ;  /* 0xfffffff803037812 */ /* 0x000fca00078ec0ff */
[----:B------:R-:W-:-:S05]  /*116a0*/  IMAD.WIDE R6, R3, 0x2, R6 ;  /* 0x0000000203067825 */ /* 0x000fca00078e0206 */
[----:B------:R-:W-:Y:S01]  /*116b0*/  ST.E.128 [R6.64], RZ ;  /* 0x000000ff06007985 */ /* 0x000fe2000c101d0e */
[----:B------:R-:W-:Y:S05]  /*116c0*/  EXIT ;  /* 0x000000000000794d */ /* 0x000fea0003800000 */
.L_x_582:
        /* <DEDUP_REMOVED lines=11> */
.L_x_2174:


//--------------------- .text._ZN7cutlass13device_kernelIN5flash19enable_sm80_to_sm89INS1_16FlashAttnFwdSm80INS1_25CollectiveMainloopFwdSm80ILi8ELi1ELb1EN4cute5tupleIJNS5_1CILi128EEES8_S8_EEELi128ENS_10bfloat16_tEfNS_4arch4Sm80ELb1ELb0ELb1ELb1ELb1ELb1ELb1ELb0EEENS1_21CollectiveEpilogueFwdIS9_NS6_IJNS7_ILi1EEESF_SF_EEESA_SC_Li256ELb1ELb1ELb0ELb0EEENS1_19SingleTileSchedulerILb1ELb0ELb1ELi128EEEEEEEEEvNT_6ParamsE --------------------------
	.section	.text._ZN7cutlass13device_kernelIN5flash19enable_sm80_to_sm89INS1_16FlashAttnFwdSm80INS1_25CollectiveMainloopFwdSm80ILi8ELi1ELb1EN4cute5tupleIJNS5_1CILi128EEES8_S8_EEELi128ENS_10bfloat16_tEfNS_4arch4Sm80ELb1ELb0ELb1ELb1ELb1ELb1ELb1ELb0EEENS1_21CollectiveEpilogueFwdIS9_NS6_IJNS7_ILi1EEESF_SF_EEESA_SC_Li256ELb1ELb1ELb0ELb0EEENS1_19SingleTileSchedulerILb1ELb0ELb1ELi128EEEEEEEEEvNT_6ParamsE,"ax",@progbits
	.sectioninfo	@"SHI_REGISTERS=255"
	.align	128
.text._ZN7cutlass13device_kernelIN5flash19enable_sm80_to_sm89INS1_16FlashAttnFwdSm80INS1_25CollectiveMainloopFwdSm80ILi8ELi1ELb1EN4cute5tupleIJNS5_1CILi128EEES8_S8_EEELi128ENS_10bfloat16_tEfNS_4arch4Sm80ELb1ELb0ELb1ELb1ELb1ELb1ELb1ELb0EEENS1_21CollectiveEpilogueFwdIS9_NS6_IJNS7_ILi1EEESF_SF_EEESA_SC_Li256ELb1ELb1ELb0ELb0EEENS1_19SingleTileSchedulerILb1ELb0ELb1ELi128EEEEEEEEEvNT_6ParamsE:
        .type           _ZN7cutlass13device_kernelIN5flash19enable_sm80_to_sm89INS1_16FlashAttnFwdSm80INS1_25CollectiveMainloopFwdSm80ILi8ELi1ELb1EN4cute5tupleIJNS5_1CILi128EEES8_S8_EEELi128ENS_10bfloat16_tEfNS_4arch4Sm80ELb1ELb0ELb1ELb1ELb1ELb1ELb1ELb0EEENS1_21CollectiveEpilogueFwdIS9_NS6_IJNS7_ILi1EEESF_SF_EEESA_SC_Li256ELb1ELb1ELb0ELb0EEENS1_19SingleTileSchedulerILb1ELb0ELb1ELi128EEEEEEEEEvNT_6ParamsE,@function
        .size           _ZN7cutlass13device_kernelIN5flash19enable_sm80_to_sm89INS1_16FlashAttnFwdSm80INS1_25CollectiveMainloopFwdSm80ILi8ELi1ELb1EN4cute5tupleIJNS5_1CILi128EEES8_S8_EEELi128ENS_10bfloat16_tEfNS_4arch4Sm80ELb1ELb0ELb1ELb1ELb1ELb1ELb1ELb0EEENS1_21CollectiveEpilogueFwdIS9_NS6_IJNS7_ILi1EEESF_SF_EEESA_SC_Li256ELb1ELb1ELb0ELb0EEENS1_19SingleTileSchedulerILb1ELb0ELb1ELi128EEEEEEEEEvNT_6ParamsE,(.L_x_2175 - _ZN7cutlass13device_kernelIN5flash19enable_sm80_to_sm89INS1_16FlashAttnFwdSm80INS1_25CollectiveMainloopFwdSm80ILi8ELi1ELb1EN4cute5tupleIJNS5_1CILi128EEES8_S8_EEELi128ENS_10bfloat16_tEfNS_4arch4Sm80ELb1ELb0ELb1ELb1ELb1ELb1ELb1ELb0EEENS1_21CollectiveEpilogueFwdIS9_NS6_IJNS7_ILi1EEESF_SF_EEESA_SC_Li256ELb1ELb1ELb0ELb0EEENS1_19SingleTileSchedulerILb1ELb0ELb1ELi128EEEEEEEEEvNT_6ParamsE)
        .other          _ZN7cutlass13device_kernelIN5flash19enable_sm80_to_sm89INS1_16FlashAttnFwdSm80INS1_25CollectiveMainloopFwdSm80ILi8ELi1ELb1EN4cute5tupleIJNS5_1CILi128EEES8_S8_EEELi128ENS_10bfloat16_tEfNS_4arch4Sm80ELb1ELb0ELb1ELb1ELb1ELb1ELb1ELb0EEENS1_21CollectiveEpilogueFwdIS9_NS6_IJNS7_ILi1EEESF_SF_EEESA_SC_Li256ELb1ELb1ELb0ELb0EEENS1_19SingleTileSchedulerILb1ELb0ELb1ELi128EEEEEEEEEvNT_6ParamsE,@"STO_CUDA_ENTRY STV_DEFAULT"
_ZN7cutlass13device_kernelIN5flash19enable_sm80_to_sm89INS1_16FlashAttnFwdSm80INS1_25CollectiveMainloopFwdSm80ILi8ELi1ELb1EN4cute5tupleIJNS5_1CILi128EEES8_S8_EEELi128ENS_10bfloat16_tEfNS_4arch4Sm80ELb1ELb0ELb1ELb1ELb1ELb1ELb1ELb0EEENS1_21CollectiveEpilogueFwdIS9_NS6_IJNS7_ILi1EEESF_SF_EEESA_SC_Li256ELb1ELb1ELb0ELb0EEENS1_19SingleTileSchedulerILb1ELb0ELb1ELi128EEEEEEEEEvNT_6ParamsE:
        /* <DEDUP_REMOVED lines=21> */
.L_x_584:
[----:B------:R-:W-:-:S04]  /*0150*/  ISETP.NE.U32.AND P0, PT, RZ, c[0x0][0x560], PT ;  /* 0x00015800ff007a0c */ /* 0x000fc80003f05070 */
[----:B------:R-:W-:-:S13]  /*0160*/  ISETP.NE.AND.EX P0, PT, RZ, c[0x0][0x564], PT, P0 ;  /* 0x00015900ff007a0c */ /* 0x000fda0003f05300 */
[----:B------:R-:W-:Y:S05]  /*0170*/  @!P0 BRA `(.L_x_586) ;  /* 0x000000a000008947 */ /* 0x000fea0003800000 */
[----:B------:R-:W-:Y:S02]  /*0180*/  ULDC.64 UR4, c[0x0][0x560] ;  /* 0x0001580000047ab9 */ /* 0x000fe40000000a00 */
[----:B------:R-:W-:-:S06]  /*0190*/  UIMAD.WIDE UR4, UR21, UR7, UR4 ;  /* 0x00000007150472a5 */ /* 0x000fcc000f8e0204 */
[----:B------:R-:W-:Y:S02]  /*01a0*/  MOV R2, UR4 ;  /* 0x0000000400027c02 */ /* 0x000fe40008000f00 */
[----:B------:R-:W-:-:S05]  /*01b0*/  MOV R3, UR5 ;  /* 0x0000000500037c02 */ /* 0x000fca0008000f00 */
[----:B------:R1:W2:Y:S04]  /*01c0*/  LDG.E R0, [R2.64] ;  /* 0x0000001602007981 */ /* 0x0002a8000c1e1900 */
[----:B-1----:R-:W3:Y:S01]  /*01d0*/  LDG.E R2, [R2.64+0x4] ;  /* 0x0000041602027981 */ /* 0x002ee2000c1e1900 */
[----:B--2---:R-:W1:Y:S08]  /*01e0*/  R2UR UR4, R0 ;  /* 0x00000000000473c2 */ /* 0x004e7000000e0000 */
[----:B---3--:R-:W1:Y:S02]  /*01f0*/  R2UR UR5, R2 ;  /* 0x00000000020573c2 */ /* 0x008e6400000e0000 */
[----:B-1----:R-:W-:Y:S01]  /*0200*/  UIADD3 UR5, -UR4, UR5, URZ ;  /* 0x0000000504057290 */ /* 0x002fe2000fffe13f */
[----:B------:R-:W-:Y:S05]  /*0210*/  BRA `(.L_x_585) ;  /* 0x0000001000007947 */ /* 0x000fea0003800000 */
.L_x_586:
[----:B------:R-:W-:Y:S02]  /*0220*/  ULDC UR5, c[0x0][0x54c] ;  /* 0x0001530000057ab9 */ /* 0x000fe40000000800 */
.L_x_585:
[----:B------:R-:W-:Y:S02]  /*0230*/  ULDC UR4, c[0x0][0x548] ;  /* 0x0001520000047ab9 */ /* 0x000fe40000000800 */
[----:B------:R-:W-:-:S02]  /*0240*/  USHF.L.U32 UR14, UR14, 0x7, URZ ;  /* 0x000000070e0e7899 */ /* 0x000fc4000800063f */
[----:B------:R-:W-:-:S04]  /*0250*/  UIMAD UR4, UR5, UR4, URZ ;  /* 0x00000004050472a4 */ /* 0x000fc8000f8e023f */
[----:B------:R-:W-:-:S04]  /*0260*/  UISETP.GE.AND UP0, UPT, UR14, UR4, UPT ;  /* 0x000000040e00728c */ /* 0x000fc8000bf06270 */
[----:B------:R-:W-:Y:S01]  /*0270*/  USEL UR21, UR21, 0xffffffff, !UP0 ;  /* 0xffffffff15157887 */ /* 0x000fe2000c000000 */
[----:B------:R-:W-:Y:S05]  /*0280*/  BRA `(.L_x_587) ;  /* 0x000001b000007947 */ /* 0x000fea0003800000 */
.L_x_583:
        /* <DEDUP_REMOVED lines=8> */
.L_x_588:
        /* <DEDUP_REMOVED lines=13> */
.L_x_590:
[----:B------:R-:W-:Y:S02]  /*03e0*/  ULDC UR5, c[0x0][0x54c] ;  /* 0x0001530000057ab9 */ /* 0x000fe40000000800 */
.L_x_589:
[----:B------:R-:W-:Y:S02]  /*03f0*/  ULDC UR4, c[0x0][0x548] ;  /* 0x0001520000047ab9 */ /* 0x000fe40000000800 */
[----:B------:R-:W-:-:S02]  /*0400*/  USHF.L.U32 UR14, UR14, 0x7, URZ ;  /* 0x000000070e0e7899 */ /* 0x000fc4000800063f */
[----:B------:R-:W-:-:S04]  /*0410*/  UIMAD UR4, UR5, UR4, URZ ;  /* 0x00000004050472a4 */ /* 0x000fc8000f8e023f */
[----:B------:R-:W-:-:S04]  /*0420*/  UISETP.GE.AND UP0, UPT, UR14, UR4, UPT ;  /* 0x000000040e00728c */ /* 0x000fc8000bf06270 */
[----:B------:R-:W-:-:S06]  /*0430*/  USEL UR21, UR21, 0xffffffff, !UP0 ;  /* 0xffffffff15157887 */ /* 0x000fcc000c000000 */
.L_x_587:
        /* <DEDUP_REMOVED lines=34> */
[----:B------:R3:W4:Y:S01]  /*0660*/  @P2 LDG.E R7, [R4.64] ;  /* 0x0000001604072981 */ /* 0x000722000c1e1900 */
[----:B------:R-:W-:Y:S01]  /*0670*/  UIMAD.WIDE UR4, UR21, UR7, UR4 ;  /* 0x00000007150472a5 */ /* 0x000fe2000f8e0204 */
[----:B------:R-:W-:Y:S01]  /*0680*/  MOV R24, RZ ;  /* 0x000000ff00187202 */ /* 0x000fe20000000f00 */
[----:B------:R-:W-:Y:S01]  /*0690*/  IMAD.MOV.U32 R8, RZ, RZ, RZ ;  /* 0x000000ffff087224 */ /* 0x000fe200078e00ff */
[----:B------:R-:W4:Y:S03]  /*06a0*/  @P3 LDG.E R6, [R10.64] ;  /* 0x000000160a063981 */ /* 0x000f26000c1e1900 */
[----:B-1----:R-:W-:Y:S01]  /*06b0*/  IMAD.U32 R2, RZ, RZ, UR4 ;  /* 0x00000004ff027e24 */ /* 0x002fe2000f8e00ff */
[----:B------:R-:W-:Y:S01]  /*06c0*/  MOV R3, UR5 ;  /* 0x0000000500037c02 */ /* 0x000fe20008000f00 */
[----:B---3--:R-:W-:Y:S01]  /*06d0*/  IMAD.U32 R4, RZ, RZ, UR8 ;  /* 0x00000008ff047e24 */ /* 0x008fe2000f8e00ff */
[----:B------:R-:W-:-:S03]  /*06e0*/  MOV R5, UR9 ;  /* 0x0000000900057c02 */ /* 0x000fc60008000f00 */
[----:B------:R1:W5:Y:S04]  /*06f0*/  @P1 LDG.E R8, [R2.64] ;  /* 0x0000001602081981 */ /* 0x000368000c1e1900 */
[----:B------:R1:W5:Y:S01]  /*0700*/  @P4 LDG.E R24, [R4.64] ;  /* 0x0000001604184981 */ /* 0x000362000c1e1900 */
[----:B------:R-:W3:Y:S01]  /*0710*/  S2UR UR13, SR_CTAID.Y ;  /* 0x00000000000d79c3 */ /* 0x000ee20000002600 */
[----:B------:R-:W-:Y:S02]  /*0720*/  UMOV UR16, URZ ;  /* 0x0000003f00107c82 */ /* 0x000fe40008000000 */
[----:B------:R-:W-:Y:S02]  /*0730*/  ULDC UR20, c[0x0][0x168] ;  /* 0x00005a0000147ab9 */ /* 0x000fe40000000800 */
[----:B------:R-:W-:-:S02]  /*0740*/  UMOV UR17, URZ ;  /* 0x0000003f00117c82 */ /* 0x000fc40008000000 */
[----:B------:R-:W-:Y:S02]  /*0750*/  ULDC UR4, c[0x0][0x2ac] ;  /* 0x0000ab0000047ab9 */ /* 0x000fe40000000800 */
[----:B------:R-:W-:Y:S02]  /*0760*/  ULDC UR19, c[0x0][0x1d0] ;  /* 0x0000740000137ab9 */ /* 0x000fe40000000800 */
[----:B------:R-:W-:Y:S02]  /*0770*/  UIMAD UR19, UR4, UR19, URZ ;  /* 0x00000013041372a4 */ /* 0x000fe4000f8e023f */
[----:B------:R-:W-:Y:S02]  /*0780*/  ULDC UR18, c[0x0][0x228] ;  /* 0x00008a0000127ab9 */ /* 0x000fe40000000800 */
[----:B---3--:R-:W-:Y:S01]  /*0790*/  USHF.R.S32.HI UR12, URZ, 0x1f, UR13 ;  /* 0x0000001f3f0c7899 */ /* 0x008fe2000801140d */
[----:B--2---:R1:W2:Y:S08]  /*07a0*/  @P0 R2UR UR20, R0 ;  /* 0x00000000001403c2 */ /* 0x0042b000000e0000 */
[----:B----4-:R1:W3:Y:S08]  /*07b0*/  @P2 R2UR UR16, R7 ;  /* 0x00000000071023c2 */ /* 0x0102f000000e0000 */
[----:B------:R1:W4:Y:S01]  /*07c0*/  @P3 R2UR UR17, R6 ;  /* 0x00000000061133c2 */ /* 0x00032200000e0000 */
[----:B------:R-:W-:Y:S05]  /*07d0*/  @P0 BRA `(.L_x_591) ;  /* 0x0000006000000947 */ /* 0x000fea0003800000 */
[----:B------:R-:W-:Y:S05]  /*07e0*/  @!P3 BRA `(.L_x_591) ;  /* 0x000000500000b947 */ /* 0x000fea0003800000 */
[----:B-1--4-:R-:W4:Y:S04]  /*07f0*/  LDG.E R6, [R10.64] ;  /* 0x000000160a067981 */ /* 0x012f28000c1e1900 */
[----:B---3--:R-:W3:Y:S01]  /*0800*/  LDG.E R0, [R10.64+0x4] ;  /* 0x000004160a007981 */ /* 0x008ee2000c1e1900 */
[----:B--2-4-:R-:W1:Y:S08]  /*0810*/  R2UR UR20, R6 ;  /* 0x00000000061473c2 */ /* 0x014e7000000e0000 */
[----:B---3--:R-:W1:Y:S02]  /*0820*/  R2UR UR4, R0 ;  /* 0x00000000000473c2 */ /* 0x008e6400000e0000 */
[----:B-1----:R-:W-:-:S06]  /*0830*/  UIADD3 UR20, -UR20, UR4, URZ ;  /* 0x0000000414147290 */ /* 0x002fcc000fffe13f */
.L_x_591:
[----:B------:R-:W-:-:S04]  /*0840*/  ISETP.NE.U32.AND P0, PT, RZ, c[0x0][0x368], PT ;  /* 0x0000da00ff007a0c */ /* 0x000fc80003f05070 */
[----:B------:R-:W-:-:S13]  /*0850*/  ISETP.NE.AND.EX P0, PT, RZ, c[0x0][0x36c], PT, P0 ;  /* 0x0000db00ff007a0c */ /* 0x000fda0003f05300 */
[----:B------:R-:W-:Y:S05]  /*0860*/  @!P0 BRA `(.L_x_592) ;  /* 0x0000007000008947 */ /* 0x000fea0003800000 */
[----:B------:R-:W-:Y:S02]  /*0870*/  ULDC.64 UR4, c[0x0][0x368] ;  /* 0x0000da0000047ab9 */ /* 0x000fe40000000a00 */
[----:B------:R-:W-:-:S06]  /*0880*/  UIMAD.WIDE UR4, UR21, UR7, UR4 ;  /* 0x00000007150472a5 */ /* 0x000fcc000f8e0204 */
[----:B-1----:R-:W-:Y:S02]  /*0890*/  MOV R4, UR4 ;  /* 0x0000000400047c02 */ /* 0x002fe40008000f00 */
[----:B------:R-:W-:-:S05]  /*08a0*/  MOV R5, UR5 ;  /* 0x0000000500057c02 */ /* 0x000fca0008000f00 */
[----:B----4-:R-:W4:Y:S02]  /*08b0*/  LDG.E R0, [R4.64] ;  /* 0x0000001604007981 */ /* 0x010f24000c1e1900 */
[----:B----4-:R1:W4:Y:S02]  /*08c0*/  R2UR UR19, R0 ;  /* 0x00000000001373c2 */ /* 0x01032400000e0000 */
[----:B-1--4-:R-:W-:Y:S05]  /*08d0*/  BRA `(.L_x_593) ;  /* 0x0000006000007947 */ /* 0x012fea0003800000 */
.L_x_592:
[----:B------:R-:W-:Y:S05]  /*08e0*/  @!P4 BRA `(.L_x_593) ;  /* 0x000000500000c947 */ /* 0x000fea0003800000 */
[----:B-1--4-:R1:W4:Y:S04]  /*08f0*/  LDG.E R0, [R4.64] ;  /* 0x0000001604007981 */ /* 0x012328000c1e1900 */
[----:B-1-3--:R-:W3:Y:S01]  /*0900*/  LDG.E R4, [R4.64+0x4] ;  /* 0x0000041604047981 */ /* 0x00aee2000c1e1900 */
[----:B----4-:R-:W1:Y:S08]  /*0910*/  R2UR UR19, R0 ;  /* 0x00000000001373c2 */ /* 0x010e7000000e0000 */
[----:B---3--:R-:W1:Y:S02]  /*0920*/  R2UR UR4, R4 ;  /* 0x00000000040473c2 */ /* 0x008e6400000e0000 */
[----:B-1----:R-:W-:-:S06]  /*0930*/  UIADD3 UR19, -UR19, UR4, URZ ;  /* 0x0000000413137290 */ /* 0x002fcc000fffe13f */
.L_x_593:
[----:B-1--4-:R1:W4:Y:S01]  /*0940*/  @P1 LDG.E R5, [R2.64] ;  /* 0x0000001602051981 */ /* 0x012322000c1e1900 */
[----:B------:R-:W-:-:S03]  /*0950*/  ULDC.64 UR4, c[0x0][0x378] ;  /* 0x0000de0000047ab9 */ /* 0x000fc60000000a00 */
[----:B---3--:R1:W3:Y:S01]  /*0960*/  @P1 LDG.E R4, [R2.64+0x4] ;  /* 0x0000041602041981 */ /* 0x0082e2000c1e1900 */
[----:B------:R-:W-:-:S04]  /*0970*/  UISETP.NE.U32.AND UP0, UPT, URZ, UR4, UPT ;  /* 0x000000043f00728c */ /* 0x000fc8000bf05070 */
[----:B------:R-:W-:-:S03]  /*0980*/  UISETP.NE.AND.EX UP0, UPT, URZ, UR5, UPT, UP0 ;  /* 0x000000053f00728c */ /* 0x000fc6000bf05300 */
[----:B------:R-:W-:-:S03]  /*0990*/  ULDC.64 UR4, c[0x0][0x378] ;  /* 0x0000de0000047ab9 */ /* 0x000fc60000000a00 */
[----:B------:R-:W-:-:S05]  /*09a0*/  PLOP3.LUT P0, PT, PT, PT, UP0, 0x80, 0x0 ;  /* 0x000000000000781c */ /* 0x000fca0003f0f008 */
[----:B------:R-:W-:-:S06]  /*09b0*/  @UP0 UIMAD.WIDE UR4, UR21, UR7, UR4 ;  /* 0x00000007150402a5 */ /* 0x000fcc000f8e0204 */
[----:B-1----:R-:W-:Y:S02]  /*09c0*/  IMAD.U32 R2, RZ, RZ, UR4 ;  /* 0x00000004ff027e24 */ /* 0x002fe4000f8e00ff */
[----:B------:R-:W-:-:S05]  /*09d0*/  IMAD.U32 R3, RZ, RZ, UR5 ;  /* 0x00000005ff037e24 */ /* 0x000fca000f8e00ff */
[----:B--2---:R-:W2:Y:S01]  /*09e0*/  @P0 LDG.E R0, [R2.64] ;  /* 0x0000001602000981 */ /* 0x004ea2000c1e1900 */
[----:B------:R-:W-:Y:S02]  /*09f0*/  ULDC UR6, c[0x0][0x2c4] ;  /* 0x0000b10000067ab9 */ /* 0x000fe40000000800 */
[----:B------:R-:W-:Y:S02]  /*0a00*/  UISETP.NE.AND UP2, UPT, UR6, 0x1, UPT ;  /* 0x000000010600788c */ /* 0x000fe4000bf45270 */
[----:B------:R-:W-:Y:S02]  /*0a10*/  UIADD3 UR6, -UR16, UR19, URZ ;  /* 0x0000001310067290 */ /* 0x000fe4000fffe13f */
[----:B------:R-:W-:-:S07]  /*0a20*/  UMOV UR15, UR19 ;  /* 0x00000013000f7c82 */ /* 0x000fce0008000000 */
[----:B------:R-:W-:Y:S01]  /*0a30*/  @UP2 UIADD3 UR24, UR14, 0x7f, URZ ;  /* 0x0000007f0e182890 */ /* 0x000fe2000fffe03f */
[----:B----4-:R-:W1:Y:S08]  /*0a40*/  @P1 R2UR UR4, R5 ;  /* 0x00000000050413c2 */ /* 0x010e7000000e0000 */
[----:B---3--:R-:W1:Y:S02]  /*0a50*/  @P1 R2UR UR5, R4 ;  /* 0x00000000040513c2 */ /* 0x008e6400000e0000 */
[----:B-1----:R-:W-:-:S03]  /*0a60*/  @UP3 UIADD3 UR18, -UR4, UR5, URZ ;  /* 0x0000000504123290 */ /* 0x002fc6000fffe13f */
[----:B------:R-:W-:-:S03]  /*0a70*/  ULDC.64 UR4, c[0x0][0x2c8] ;  /* 0x0000b20000047ab9 */ /* 0x000fc60000000a00 */
[----:B--2---:R1:W2:Y:S01]  /*0a80*/  @P0 R2UR UR15, R0 ;  /* 0x00000000000f03c2 */ /* 0x0042a200000e0000 */
[----:B------:R-:W-:Y:S02]  /*0a90*/  UIMAD.WIDE.U32 UR24, UR24, UR4, URZ ;  /* 0x00000004181872a5 */ /* 0x000fe4000f8e003f */
[----:B------:R-:W-:Y:S02]  /*0aa0*/  UIADD3 UR11, UR6, UR18, URZ ;  /* 0x00000012060b7290 */ /* 0x000fe4000fffe03f */
[----:B------:R-:W-:Y:S02]  /*0ab0*/  UIADD3 UR4, UR14, 0x7f, URZ ;  /* 0x0000007f0e047890 */ /* 0x000fe4000fffe03f */
[----:B------:R-:W-:Y:S02]  /*0ac0*/  UIADD3 UR9, UR11, 0x80, -UR20 ;  /* 0x000000800b097890 */ /* 0x000fe4000fffe814 */
[----:B------:R-:W-:Y:S02]  /*0ad0*/  @UP2 USHF.R.U32.HI UR4, URZ, UR5, UR25 ;  /* 0x000000053f042299 */ /* 0x000fe40008011619 */
[----:B------:R-:W-:-:S02]  /*0ae0*/  UIADD3 UR10, UR11, 0x7f, URZ ;  /* 0x0000007f0b0a7890 */ /* 0x000fc4000fffe03f */
[----:B------:R-:W-:Y:S02]  /*0af0*/  UIADD3 UR5, UR9, UR4, URZ ;  /* 0x0000000409057290 */ /* 0x000fe4000fffe03f */
[----:B------:R-:W-:Y:S02]  /*0b00*/  USHF.R.S32.HI UR8, URZ, 0x1f, UR10 ;  /* 0x0000001f3f087899 */ /* 0x000fe4000801140a */
[----:B------:R-:W-:Y:S02]  /*0b10*/  USHF.R.S32.HI UR4, URZ, 0x1f, UR5 ;  /* 0x0000001f3f047899 */ /* 0x000fe40008011405 */
[----:B------:R-:W-:Y:S02]  /*0b20*/  ULEA.HI UR10, UR8, UR10, URZ, 0x7 ;  /* 0x0000000a080a7291 */ /* 0x000fe4000f8f383f */
[----:B------:R-:W-:Y:S02]  /*0b30*/  ULEA.HI UR4, UR4, UR5, URZ, 0x7 ;  /* 0x0000000504047291 */ /* 0x000fe4000f8f383f */
[----:B------:R-:W-:-:S02]  /*0b40*/  USHF.R.S32.HI UR10, URZ, 0x7, UR10 ;  /* 0x000000073f0a7899 */ /* 0x000fc4000801140a */
[----:B------:R-:W-:-:S04]  /*0b50*/  USHF.R.S32.HI UR4, URZ, 0x7, UR4 ;  /* 0x000000073f047899 */ /* 0x000fc80008011404 */
[----:B------:R-:W-:-:S04]  /*0b60*/  UISETP.LT.AND UP0, UPT, UR10, UR4, UPT ;  /* 0x000000040a00728c */ /* 0x000fc8000bf01270 */
[----:B------:R-:W-:Y:S02]  /*0b70*/  USEL UR5, UR10, UR4, UP0 ;  /* 0x000000040a057287 */ /* 0x000fe40008000000 */
[----:B------:R-:W-:Y:S02]  /*0b80*/  UIADD3 UR4, -UR6, URZ, URZ ;  /* 0x0000003f06047290 */ /* 0x000fe4000fffe13f */
[----:B------:R-:W-:Y:S02]  /*0b90*/  ULEA UR6, UR5, -UR6, 0x7 ;  /* 0x8000000605067291 */ /* 0x000fe4000f8e383f */
[----:B------:R-:W-:Y:S02]  /*0ba0*/  UISETP.LT.AND UP1, UPT, URZ, UR4, UPT ;  /* 0x000000043f00728c */ /* 0x000fe4000bf21270 */
[----:B------:R-:W-:Y:S02]  /*0bb0*/  UISETP.LT.AND UP0, UPT, UR6, UR18, UPT ;  /* 0x000000120600728c */ /* 0x000fe4000bf01270 */
[----:B------:R-:W-:-:S02]  /*0bc0*/  USEL UR4, URZ, UR4, !UP1 ;  /* 0x000000043f047287 */ /* 0x000fc4000c800000 */
[----:B------:R-:W-:Y:S02]  /*0bd0*/  USEL UR5, UR6, UR18, UP0 ;  /* 0x0000001206057287 */ /* 0x000fe40008000000 */
[----:B------:R-:W-:Y:S02]  /*0be0*/  USHF.R.U32.HI UR8, URZ, 0x7, UR4 ;  /* 0x000000073f087899 */ /* 0x000fe40008011604 */
[----:B------:R-:W-:-:S05]  /*0bf0*/  UISETP.GT.AND UP0, UPT, UR5, UR4, UPT ;  /* 0x000000040500728c */ /* 0x000fca000bf04270 */
[----:B------:R-:W-:-:S06]  /*0c00*/  UMOV UR6, UR8 ;  /* 0x0000000800067c82 */ /* 0x000fcc0008000000 */
        /* <DEDUP_REMOVED lines=16> */
[----:B------:R-:W-:-:S03]  /*0d10*/  ULDC.64 UR4, c[0x0][0x240] ;  /* 0x0000900000047ab9 */ /* 0x000fc60000000a00 */
[----:B------:R-:W-:Y:S01]  /*0d20*/  LEA.HI R0, R4, R183, RZ, 0x3 ;  /* 0x000000b704007211 */ /* 0x000fe200078f18ff */
[----:B------:R1:W2:Y:S01]  /*0d30*/  @P4 LDG.E R23, [R2.64] ;  /* 0x0000001602174981 */ /* 0x0002a2000c1e1900 */
[----:B------:R-:W-:Y:S01]  /*0d40*/  UIMAD UR4, UR12, UR4, URZ ;  /* 0x000000040c0472a4 */ /* 0x000fe2000f8e023f */
[----:B------:R-:W-:Y:S01]  /*0d50*/  IMAD.MOV.U32 R147, RZ, RZ, c[0x0][0x238] ;  /* 0x00008e00ff937624 */ /* 0x000fe200078e00ff */
[----:B------:R-:W-:Y:S01]  /*0d60*/  SHF.R.S32.HI R96, RZ, 0x3, R0 ;  /* 0x00000003ff607819 */ /* 0x000fe20000011400 */
[----:B------:R-:W-:Y:S01]  /*0d70*/  USHF.R.S32.HI UR24, URZ, 0x1f, UR21 ;  /* 0x0000001f3f187899 */ /* 0x000fe20008011415 */
[----:B------:R-:W-:Y:S01]  /*0d80*/  LOP3.LUT R0, R0, 0xfffffff8, RZ, 0xc0, !PT ;  /* 0xfffffff800007812 */ /* 0x000fe200078ec0ff */
[----:B------:R-:W-:Y:S01]  /*0d90*/  UIADD3 UR25, UR6, -0x1, URZ ;  /* 0xffffffff06197890 */ /* 0x000fe2000fffe03f */
[----:B------:R-:W-:Y:S01]  /*0da0*/  SHF.R.S32.HI R7, RZ, 0x1f, R96 ;  /* 0x0000001fff077819 */ /* 0x000fe20000011460 */
[----:B------:R-:W-:Y:S01]  /*0db0*/  UIMAD UR7, UR13, UR5, UR4 ;  /* 0x000000050d0772a4 */ /* 0x000fe2000f8e0204 */
[C---:B-----5:R-:W-:Y:S01]  /*0dc0*/  IADD3 R118, P0, R96.reuse, R8, RZ ;  /* 0x0000000860767210 */ /* 0x060fe20007f1e0ff */
[----:B------:R-:W-:Y:S01]  /*0dd0*/  IMAD.IADD R22, R183, 0x1, -R0 ;  /* 0x00000001b7167824 */ /* 0x000fe200078e0a00 */
[----:B------:R-:W-:Y:S01]  /*0de0*/  USEL UR27, UR21, URZ, !UP3 ;  /* 0x0000003f151b7287 */ /* 0x000fe2000d800000 */
[----:B------:R-:W-:Y:S01]  /*0df0*/  IADD3 R143, -R96, UR18, RZ ;  /* 0x00000012608f7c10 */ /* 0x000fe2000fffe1ff */
[----:B------:R-:W-:Y:S01]  /*0e00*/  USEL UR26, UR24, URZ, !UP3 ;  /* 0x0000003f181a7287 */ /* 0x000fe2000d800000 */
[----:B------:R-:W-:Y:S01]  /*0e10*/  IMAD.SHL.U32 R20, R22, 0x8, RZ ;  /* 0x0000000816147824 */ /* 0x000fe200078e00ff */
[----:B------:R-:W-:Y:S01]  /*0e20*/  LEA.HI.X.SX32 R119, R8, R7, 0x1, P0 ;  /* 0x0000000708777211 */ /* 0x000fe200000f0eff */
[----:B------:R-:W-:Y:S01]  /*0e30*/  ULDC.64 UR4, c[0x0][0x248] ;  /* 0x0000920000047ab9 */ /* 0x000fe20000000a00 */
[----:B------:R-:W-:Y:S01]  /*0e40*/  IMAD.MOV.U32 R158, RZ, RZ, 0x7 ;  /* 0x00000007ff9e7424 */ /* 0x000fe200078e00ff */
[----:B------:R-:W-:Y:S01]  /*0e50*/  UIMAD UR4, UR26, UR4, URZ ;  /* 0x000000041a0472a4 */ /* 0x000fe2000f8e023f */
[----:B------:R-:W-:Y:S01]  /*0e60*/  SHF.R.S32.HI R21, RZ, 0x1f, R20 ;  /* 0x0000001fff157819 */ /* 0x000fe20000011414 */
[----:B------:R-:W-:Y:S01]  /*0e70*/  IMAD R0, R119, c[0x0][0x238], RZ ;  /* 0x00008e0077007a24 */ /* 0x000fe200078e02ff */
[----:B------:R-:W-:Y:S01]  /*0e80*/  LEA.HI R4, R4, R183, RZ, 0x6 ;  /* 0x000000b704047211 */ /* 0x000fe200078f30ff */
[----:B------:R-:W-:Y:S01]  /*0e90*/  IMAD.U32 R100, RZ, RZ, UR27 ;  /* 0x0000001bff647e24 */ /* 0x000fe2000f8e00ff */
[----:B------:R-:W-:Y:S01]  /*0ea0*/  UIMAD UR4, UR27, UR5, UR4 ;  /* 0x000000051b0472a4 */ /* 0x000fe2000f8e0204 */
[C---:B------:R-:W-:Y:S01]  /*0eb0*/  IMAD R0, R118.reuse, c[0x0][0x23c], R0 ;  /* 0x00008f0076007a24 */ /* 0x040fe200078e0200 */
[----:B------:R-:W-:Y:S01]  /*0ec0*/  SHF.L.U64.HI R166, R147, R158, c[0x0][0x23c] ;  /* 0x00008f0093a67619 */ /* 0x000fe2000001029e */
[----:B-1----:R-:W-:Y:S01]  /*0ed0*/  IMAD.WIDE.U32 R2, R118, c[0x0][0x238], R20 ;  /* 0x00008e0076027a25 */ /* 0x002fe200078e0014 */
[----:B------:R-:W-:Y:S01]  /*0ee0*/  USHF.R.S32.HI UR5, URZ, 0x1f, UR25 ;  /* 0x0000001f3f057899 */ /* 0x000fe20008011419 */
[C---:B------:R-:W-:Y:S01]  /*0ef0*/  IADD3 R92, R20.reuse, 0x40, RZ ;  /* 0x00000040145c7810 */ /* 0x040fe20007ffe0ff */
[----:B------:R-:W-:Y:S01]  /*0f00*/  USHF.R.S32.HI UR28, URZ, 0x1f, UR15 ;  /* 0x0000001f3f1c7899 */ /* 0x000fe2000801140f */
[----:B------:R-:W-:Y:S01]  /*0f10*/  IMAD.IADD R3, R3, 0x1, R0 ;  /* 0x0000000103037824 */ /* 0x000fe200078e0200 */
[----:B------:R-:W-:Y:S01]  /*0f20*/  ISETP.GE.AND P6, PT, R20, c[0x0][0x1d4], PT ;  /* 0x0000750014007a0c */ /* 0x000fe20003fc6270 */
[----:B------:R-:W-:Y:S01]  /*0f30*/  IMAD.U32 R0, RZ, RZ, UR13 ;  /* 0x0000000dff007e24 */ /* 0x000fe2000f8e00ff */
[----:B------:R-:W-:Y:S01]  /*0f40*/  ISETP.GE.AND P5, PT, R92, c[0x0][0x1d4], PT ;  /* 0x000075005c007a0c */ /* 0x000fe20003fa6270 */
[----:B------:R-:W-:Y:S01]  /*0f50*/  IMAD.SHL.U32 R174, R147, 0x80, RZ ;  /* 0x0000008093ae7824 */ /* 0x000fe200078e00ff */
[----:B------:R-:W-:Y:S01]  /*0f60*/  IADD3 R156, R96, 0x20, RZ ;  /* 0x00000020609c7810 */ /* 0x000fe20007ffe0ff */
[----:B------:R-:W-:Y:S01]  /*0f70*/  IMAD.WIDE.U32 R2, R0, c[0x0][0x240], R2 ;  /* 0x0000900000027a25 */ /* 0x000fe200078e0002 */
[----:B------:R-:W-:-:S02]  /*0f80*/  IADD3 R154, R96, 0x60, RZ ;  /* 0x00000060609a7810 */ /* 0x000fc40007ffe0ff */
[----:B------:R-:W-:Y:S01]  /*0f90*/  IADD3 R155, R96, 0x40, RZ ;  /* 0x00000040609b7810 */ /* 0x000fe20007ffe0ff */
[----:B------:R-:W-:Y:S01]  /*0fa0*/  IMAD.U32 R0, RZ, RZ, UR25 ;  /* 0x00000019ff007e24 */ /* 0x000fe2000f8e00ff */
[----:B------:R-:W-:Y:S01]  /*0fb0*/  IADD3 R3, R3, UR7, RZ ;  /* 0x0000000703037c10 */ /* 0x000fe2000fffe0ff */
[----:B------:R-:W-:Y:S01]  /*0fc0*/  IMAD.MOV.U32 R25, RZ, RZ, c[0x0][0x23c] ;  /* 0x00008f00ff197624 */ /* 0x000fe200078e00ff */
[----:B------:R-:W-:Y:S01]  /*0fd0*/  ULDC.64 UR6, c[0x0][0x280] ;  /* 0x0000a00000067ab9 */ /* 0x000fe20000000a00 */
[----:B------:R-:W-:Y:S01]  /*0fe0*/  IMAD R6, R0, -0x80, R143 ;  /* 0xffffff8000067824 */ /* 0x000fe200078e028f */
[----:B------:R-:W-:Y:S01]  /*0ff0*/  UIMAD UR6, UR28, UR6, URZ ;  /* 0x000000061c0672a4 */ /* 0x000fe2000f8e023f */
[----:B------:R-:W-:Y:S01]  /*1000*/  IMAD.WIDE.U32 R132, R100, c[0x0][0x248], R2 ;  /* 0x0000920064847a25 */ /* 0x000fe200078e0002 */
[----:B------:R-:W-:Y:S01]  /*1010*/  IADD3 R142, R24, UR19, RZ ;  /* 0x00000013188e7c10 */ /* 0x000fe2000fffe0ff */
[----:B------:R-:W-:Y:S01]  /*1020*/  ULDC UR19, c[0x0][0x294] ;  /* 0x0000a50000137ab9 */ /* 0x000fe20000000800 */
[----:B------:R-:W-:Y:S01]  /*1030*/  ISETP.GE.AND P0, PT, R6, 0x1, PT ;  /* 0x000000010600780c */ /* 0x000fe20003f06270 */
[----:B------:R-:W-:Y:S01]  /*1040*/  IMAD.SHL.U32 R3, R96, 0x40, RZ ;  /* 0x0000004060037824 */ /* 0x000fe200078e00ff */
[----:B------:R-:W-:Y:S01]  /*1050*/  IADD3 R129, R133, UR4, RZ ;  /* 0x0000000485817c10 */ /* 0x000fe2000fffe0ff */
[----:B------:R-:W-:Y:S01]  /*1060*/  IMAD.SHL.U32 R0, R4, 0x8, RZ ;  /* 0x0000000804007824 */ /* 0x000fe200078e00ff */
[----:B------:R-:W-:Y:S01]  /*1070*/  ISETP.GE.AND P2, PT, R6, 0x21, PT ;  /* 0x000000210600780c */ /* 0x000fe20003f46270 */
[----:B------:R-:W-:Y:S01]  /*1080*/  IMAD R2, R166, UR25, RZ ;  /* 0x00000019a6027c24 */ /* 0x000fe2000f8e02ff */
[----:B------:R-:W-:Y:S01]  /*1090*/  LOP3.LUT R130, R3, 0x1c0, RZ, 0xc0, !PT ;  /* 0x000001c003827812 */ /* 0x000fe200078ec0ff */
[----:B------:R-:W-:Y:S01]  /*10a0*/  IMAD.MOV.U32 R128, RZ, RZ, R132 ;  /* 0x000000ffff807224 */ /* 0x000fe200078e0084 */
[----:B------:R-:W-:Y:S01]  /*10b0*/  LOP3.LUT R134, R0, 0xfffffe00, RZ, 0xc0, !PT ;  /* 0xfffffe0000867812 */ /* 0x000fe200078ec0ff */
[----:B------:R-:W-:Y:S01]  /*10c0*/  IMAD R2, R174, UR5, R2 ;  /* 0x00000005ae027c24 */ /* 0x000fe2000f8e0202 */
[----:B------:R-:W-:Y:S01]  /*10d0*/  LOP3.LUT R74, R130, 0x38, R20, 0xf8, !PT ;  /* 0x00000038824a7812 */ /* 0x000fe200078ef814 */
[----:B------:R-:W-:Y:S01]  /*10e0*/  IMAD.WIDE.U32 R14, R174, UR25, R128 ;  /* 0x00000019ae0e7c25 */ /* 0x000fe2000f8e0080 */
[----:B------:R-:W-:Y:S01]  /*10f0*/  SHF.R.U32.HI R167, RZ, 0x3, R130 ;  /* 0x00000003ffa77819 */ /* 0x000fe20000011682 */
[----:B------:R-:W-:Y:S01]  /*1100*/  ULDC.64 UR4, c[0x0][0x260] ;  /* 0x0000980000047ab9 */ /* 0x000fe20000000a00 */
[----:B------:R-:W-:Y:S01]  /*1110*/  P2R R145, PR, RZ, 0x20 ;  /* 0x00000020ff917803 */ /* 0x000fe20000000000 */
[----:B------:R-:W-:Y:S01]  /*1120*/  IMAD.IADD R3, R15, 0x1, R2 ;  /* 0x000000010f037824 */ /* 0x000fe200078e0202 */
[----:B------:R-:W-:Y:S01]  /*1130*/  LOP3.LUT R74, R134, R74, R167, 0xf6, !PT ;  /* 0x0000004a864a7212 */ /* 0x000fe200078ef6a7 */
[----:B------:R-:W-:Y:S01]  /*1140*/  IMAD.U32 R0, RZ, RZ, UR13 ;  /* 0x0000000dff007e24 */ /* 0x000fe2000f8e00ff */
[----:B------:R-:W-:Y:S01]  /*1150*/  @P0 LEA R4, P1, R14, c[0x0][0x220], 0x1 ;  /* 0x000088000e040a11 */ /* 0x000fe200078208ff */
[----:B------:R-:W-:Y:S01]  /*1160*/  UIMAD UR4, UR12, UR4, URZ ;  /* 0x000000040c0472a4 */ /* 0x000fe2000f8e023f */
[----:B------:R-:W-:Y:S01]  /*1170*/  IMAD.SHL.U32 R32, R22, 0x4, RZ ;  /* 0x0000000416207824 */ /* 0x000fe200078e00ff */
[----:B------:R-:W-:Y:S01]  /*1180*/  P2R R146, PR, RZ, 0x40 ;  /* 0x00000040ff927803 */ /* 0x000fe20000000000 */
[----:B------:R-:W-:Y:S01]  /*1190*/  IMAD.SHL.U32 R74, R74, 0x2, RZ ;  /* 0x000000024a4a7824 */ /* 0x000fe200078e00ff */
[----:B------:R-:W-:Y:S01]  /*11a0*/  @P0 LEA.HI.X R5, R14, c[0x0][0x224], R3, 0x1, P1 ;  /* 0x000089000e050a11 */ /* 0x000fe200008f0c03 */
[----:B------:R-:W-:Y:S01]  /*11b0*/  UIMAD UR4, UR13, UR5, UR4 ;  /* 0x000000050d0472a4 */ /* 0x000fe2000f8e0204 */
[----:B------:R-:W-:Y:S01]  /*11c0*/  SHF.R.S32.HI R33, RZ, 0x1f, R32 ;  /* 0x0000001fff217819 */ /* 0x000fe20000011420 */
[----:B------:R-:W-:Y:S01]  /*11d0*/  IMAD.WIDE.U32 R18, R96, c[0x0][0x290], R20 ;  /* 0x0000a40060127a25 */ /* 0x000fe200078e0014 */
[----:B------:R-:W-:Y:S01]  /*11e0*/  ISETP.GE.AND P1, PT, R6, 0x41, PT ;  /* 0x000000410600780c */ /* 0x000fe20003f26270 */
[----:B------:R-:W-:Y:S01]  /*11f0*/  @!PT LDS RZ, [RZ] ;  /* 0x00000000fffff984 */ /* 0x000fe20000000800 */
[----:B------:R-:W-:Y:S01]  /*1200*/  @!PT LDS RZ, [RZ] ;  /* 0x00000000fffff984 */ /* 0x000fe20000000800 */
[----:B------:R-:W-:Y:S01]  /*1210*/  @!PT LDS RZ, [RZ] ;  /* 0x00000000fffff984 */ /* 0x000fe20000000800 */
[----:B------:R1:W-:Y:S01]  /*1220*/  @P0 LDGSTS.E.BYPASS.LTC128B.128 [R74+0x8100], [R4.64], !P6 ;  /* 0x08100000044a0fae */ /* 0x0003e2000f101d56 */
[----:B------:R-:W-:Y:S01]  /*1230*/  IADD3 R34, R32, 0x20, RZ ;  /* 0x0000002020227810 */ /* 0x000fe20007ffe0ff */
[----:B------:R-:W-:-:S02]  /*1240*/  IMAD.WIDE.U32 R8, R96, c[0x0][0x290], R32 ;  /* 0x0000a40060087a25 */ /* 0x000fc400078e0020 */
[----:B------:R1:W-:Y:S01]  /*1250*/  @P0 LDGSTS.E.BYPASS.LTC128B.128 [R74+0xc100], [R4.64+0x80], !P5 ;  /* 0x0c100080044a0fae */ /* 0x0003e2000e901d56 */
[----:B------:R-:W-:Y:S01]  /*1260*/  ISETP.GT.AND P0, PT, R6, 0x60, PT ;  /* 0x000000600600780c */ /* 0x000fe20003f04270 */
[----:B------:R-:W-:Y:S02]  /*1270*/  IMAD.MOV.U32 R151, RZ, RZ, 0x6 ;  /* 0x00000006ff977424 */ /* 0x000fe400078e00ff */
[----:B------:R-:W-:Y:S02]  /*1280*/  IMAD.MOV.U32 R153, RZ, RZ, 0x5 ;  /* 0x00000005ff997424 */ /* 0x000fe400078e00ff */
[----:B------:R-:W-:Y:S02]  /*1290*/  IMAD.SHL.U32 R149, R147, 0x40, RZ ;  /* 0x0000004093957824 */ /* 0x000fe400078e00ff */
[----:B------:R-:W-:Y:S02]  /*12a0*/  IMAD.MOV.U32 R176, RZ, RZ, c[0x0][0x2b8] ;  /* 0x0000ae00ffb07624 */ /* 0x000fe400078e00ff */
[----:B------:R-:W-:-:S02]  /*12b0*/  IMAD.MOV.U32 R175, RZ, RZ, c[0x0][0x27c] ;  /* 0x00009f00ffaf7624 */ /* 0x000fc400078e00ff */
[----:B------:R-:W-:Y:S02]  /*12c0*/  IMAD.MOV.U32 R148, RZ, RZ, c[0x0][0x27c] ;  /* 0x00009f00ff947624 */ /* 0x000fe400078e00ff */
[----:B------:R-:W-:Y:S02]  /*12d0*/  IMAD.U32 R91, RZ, RZ, UR25 ;  /* 0x00000019ff5b7e24 */ /* 0x000fe4000f8e00ff */
[----:B------:R-:W-:Y:S02]  /*12e0*/  IMAD.SHL.U32 R148, R148, 0x2, RZ ;  /* 0x0000000294947824 */ /* 0x000fe400078e00ff */
[----:B------:R-:W-:Y:S02]  /*12f0*/  IMAD R120, R22, 0x20, R96 ;  /* 0x0000002016787824 */ /* 0x000fe400078e0260 */
[----:B-1----:R-:W-:Y:S01]  /*1300*/  IMAD.WIDE.U32 R4, R0, c[0x0][0x260], R20 ;  /* 0x0000980000047a25 */ /* 0x002fe200078e0014 */
[----:B------:R-:W-:-:S03]  /*1310*/  @P2 LEA R0, P3, R147, R14, 0x5 ;  /* 0x0000000e93002211 */ /* 0x000fc600078628ff */
[----:B------:R-:W-:Y:S01]  /*1320*/  IMAD.MOV.U32 R12, RZ, RZ, R4 ;  /* 0x000000ffff0c7224 */ /* 0x000fe200078e0004 */
[----:B------:R-:W-:Y:S02]  /*1330*/  @P2 LEA.HI.X R2, R147, R3, R25, 0x5, P3 ;  /* 0x0000000393022211 */ /* 0x000fe400018f2c19 */
[----:B------:R-:W-:Y:S01]  /*1340*/  IADD3 R13, R5, UR4, RZ ;  /* 0x00000004050d7c10 */ /* 0x000fe2000fffe0ff */
[C---:B------:R-:W-:Y:S01]  /*1350*/  IMAD R5, R7.reuse, c[0x0][0x280], RZ ;  /* 0x0000a00007057a24 */ /* 0x040fe200078e02ff */
[----:B------:R-:W-:Y:S01]  /*1360*/  @P2 LEA R16, P3, R0, c[0x0][0x220], 0x1 ;  /* 0x0000880000102a11 */ /* 0x000fe200078608ff */
[----:B------:R-:W-:Y:S02]  /*1370*/  ULDC.64 UR4, c[0x0][0x290] ;  /* 0x0000a40000047ab9 */ /* 0x000fe40000000a00 */
[----:B------:R-:W-:Y:S01]  /*1380*/  IMAD.WIDE.U32 R100, R100, c[0x0][0x268], R12 ;  /* 0x00009a0064647a25 */ /* 0x000fe200078e000c */
[----:B------:R-:W-:Y:S01]  /*1390*/  @P2 LEA.HI.X R17, R0, c[0x0][0x224], R2, 0x1, P3 ;  /* 0x0000890000112a11 */ /* 0x000fe200018f0c02 */
[----:B------:R-:W-:Y:S01]  /*13a0*/  UIMAD UR4, UR28, UR4, URZ ;  /* 0x000000041c0472a4 */ /* 0x000fe2000f8e023f */
[----:B------:R-:W-:Y:S01]  /*13b0*/  ISETP.GE.AND P3, PT, R20, c[0x0][0x27c], PT ;  /* 0x00009f0014007a0c */ /* 0x000fe20003f66270 */
[C---:B------:R-:W-:Y:S01]  /*13c0*/  IMAD R2, R96.reuse, c[0x0][0x284], R5 ;  /* 0x0000a10060027a24 */ /* 0x040fe200078e0205 */
[----:B------:R-:W-:Y:S01]  /*13d0*/  UIMAD UR28, UR15, UR7, UR6 ;  /* 0x000000070f1c72a4 */ /* 0x000fe2000f8e0206 */
[C---:B------:R-:W-:Y:S01]  /*13e0*/  IMAD.WIDE.U32 R4, R96.reuse, c[0x0][0x280], R32 ;  /* 0x0000a00060047a25 */ /* 0x040fe200078e0020 */
[----:B------:R1:W-:Y:S01]  /*13f0*/  @P2 LDGSTS.E.BYPASS.LTC128B.128 [R74+0x9100], [R16.64], !P6 ;  /* 0x09100000104a2fae */ /* 0x0003e2000f101d56 */
[----:B------:R-:W-:Y:S01]  /*1400*/  P2R R144, PR, RZ, 0x8 ;  /* 0x00000008ff907803 */ /* 0x000fe20000000000 */
[----:B------:R-:W-:Y:S01]  /*1410*/  UIMAD UR29, UR15, UR5, UR4 ;  /* 0x000000050f1d72a4 */ /* 0x000fe2000f8e0204 */
[----:B------:R-:W-:Y:S01]  /*1420*/  IMAD R0, R7, c[0x0][0x290], RZ ;  /* 0x0000a40007007a24 */ /* 0x000fe200078e02ff */
[----:B------:R1:W-:Y:S01]  /*1430*/  @P2 LDGSTS.E.BYPASS.LTC128B.128 [R74+0xd100], [R16.64+0x80], !P5 ;  /* 0x0d100080104a2fae */ /* 0x0003e2000e901d56 */
[----:B------:R-:W-:Y:S01]  /*1440*/  IMAD.IADD R11, R5, 0x1, R2 ;  /* 0x00000001050b7824 */ /* 0x000fe200078e0202 */
[----:B------:R-:W-:Y:S01]  /*1450*/  SEL R5, RZ, c[0x0][0x27c], !P3 ;  /* 0x00009f00ff057a07 */ /* 0x000fe20005800000 */
[----:B------:R-:W-:Y:S01]  /*1460*/  IMAD.WIDE.U32 R6, R96, c[0x0][0x280], R20 ;  /* 0x0000a00060067a25 */ /* 0x000fe200078e0014 */
[----:B------:R-:W-:-:S02]  /*1470*/  ULDC.64 UR4, c[0x0][0x1e8] ;  /* 0x00007a0000047ab9 */ /* 0x000fc40000000a00 */
[----:B------:R-:W-:Y:S01]  /*1480*/  UIMAD UR31, UR12, UR4, URZ ;  /* 0x000000040c1f72a4 */ /* 0x000fe2000f8e023f */
[----:B------:R-:W-:Y:S01]  /*1490*/  IMAD.IADD R7, R2, 0x1, R7 ;  /* 0x0000000102077824 */ /* 0x000fe200078e0207 */
[----:B------:R-:W-:Y:S01]  /*14a0*/  UIMAD.WIDE.U32 UR32, UR13, UR4, URZ ;  /* 0x000000040d2072a5 */ /* 0x000fe2000f8e003f */
[----:B------:R-:W-:Y:S01]  /*14b0*/  IMAD R0, R96, c[0x0][0x294], R0 ;  /* 0x0000a50060007a24 */ /* 0x000fe200078e0200 */
[----:B------:R-:W-:Y:S01]  /*14c0*/  UIMAD UR31, UR13, UR5, UR31 ;  /* 0x000000050d1f72a4 */ /* 0x000fe2000f8e021f */
[----:B------:R-:W-:Y:S01]  /*14d0*/  IMAD.IADD R2, R20, 0x1, R5 ;  /* 0x0000000114027824 */ /* 0x000fe200078e0205 */
[----:B------:R-:W-:Y:S01]  /*14e0*/  ULDC.64 UR6, c[0x0][0x268] ;  /* 0x00009a0000067ab9 */ /* 0x000fe20000000a00 */
[----:B------:R-:W-:Y:S01]  /*14f0*/  IMAD.IADD R9, R9, 0x1, R0 ;  /* 0x0000000109097824 */ /* 0x000fe200078e0200 */
[----:B------:R-:W-:Y:S01]  /*1500*/  ULDC.64 UR4, c[0x0][0x210] ;  /* 0x0000840000047ab9 */ /* 0x000fe20000000a00 */
[----:B------:R-:W-:Y:S01]  /*1510*/  IMAD.IADD R5, R0, 0x1, R19 ;  /* 0x0000000100057824 */ /* 0x000fe200078e0213 */
[----:B------:R-:W-:Y:S01]  /*1520*/  SHF.R.S32.HI R0, RZ, 0x1f, R2 ;  /* 0x0000001fff007819 */ /* 0x000fe20000011402 */
[----:B------:R-:W-:Y:S01]  /*1530*/  IMAD.MOV.U32 R10, RZ, RZ, R4 ;  /* 0x000000ffff0a7224 */ /* 0x000fe200078e0004 */
[----:B------:R-:W-:Y:S01]  /*1540*/  UIMAD UR34, UR12, UR4, URZ ;  /* 0x000000040c2272a4 */ /* 0x000fe2000f8e023f */
[----:B------:R-:W-:Y:S01]  /*1550*/  IMAD.MOV.U32 R4, RZ, RZ, R18 ;  /* 0x000000ffff047224 */ /* 0x000fe200078e0012 */
[CC--:B------:R-:W-:Y:S01]  /*1560*/  LEA.HI R15, R0.reuse, R2.reuse, RZ, 0x3 ;  /* 0x00000002000f7211 */ /* 0x0c0fe200078f18ff */
[----:B------:R-:W-:Y:S01]  /*1570*/  IMAD.U32 R12, RZ, RZ, UR15 ;  /* 0x0000000fff0c7e24 */ /* 0x000fe2000f8e00ff */
[----:B------:R-:W-:Y:S01]  /*1580*/  LEA.HI R18, R0, R2, RZ, 0x6 ;  /* 0x0000000200127211 */ /* 0x000fe200078f30ff */
[----:B------:R-:W-:Y:S01]  /*1590*/  IMAD.U32 R0, RZ, RZ, UR15 ;  /* 0x0000000fff007e24 */ /* 0x000fe2000f8e00ff */
[----:B------:R-:W-:Y:S01]  /*15a0*/  UIMAD UR6, UR26, UR6, URZ ;  /* 0x000000061a0672a4 */ /* 0x000fe2000f8e023f */
[----:B------:R-:W-:Y:S01]  /*15b0*/  IMAD.WIDE.U32 R108, R12, c[0x0][0x280], R10 ;  /* 0x0000a0000c6c7a25 */ /* 0x000fe200078e000a */
[----:B------:R-:W-:Y:S01]  /*15c0*/  UIMAD.WIDE.U32 UR36, UR13, UR4, URZ ;  /* 0x000000040d2472a5 */ /* 0x000fe2000f8e003f */
[----:B------:R-:W-:Y:S01]  /*15d0*/  LOP3.LUT R94, R15, 0xfffffff8, RZ, 0xc0, !PT ;  /* 0xfffffff80f5e7812 */ /* 0x000fe200078ec0ff */
[----:B------:R-:W-:Y:S01]  /*15e0*/  UIMAD UR34, UR13, UR5, UR34 ;  /* 0x000000050d2272a4 */ /* 0x000fe2000f8e0222 */
[----:B------:R-:W-:Y:S01]  /*15f0*/  IMAD.WIDE.U32 R104, R0, c[0x0][0x280], R6 ;  /* 0x0000a00000687a25 */ /* 0x000fe200078e0006 */
[----:B------:R-:W-:Y:S01]  /*1600*/  UIMAD UR6, UR27, UR7, UR6 ;  /* 0x000000071b0672a4 */ /* 0x000fe2000f8e0206 */
[----:B------:R-:W-:Y:S01]  /*1610*/  SHF.R.S32.HI R115, RZ, 0x3, R15 ;  /* 0x00000003ff737819 */ /* 0x000fe2000001140f */
[----:B------:R-:W-:Y:S01]  /*1620*/  ULDC.64 UR4, c[0x0][0x2b0] ;  /* 0x0000ac0000047ab9 */ /* 0x000fe20000000a00 */
[----:B------:R-:W-:Y:S01]  /*1630*/  IMAD.WIDE.U32 R6, R147, 0x40, RZ ;  /* 0x0000004093067825 */ /* 0x000fe200078e00ff */
[----:B------:R-:W-:Y:S01]  /*1640*/  IADD3 R113, R109, UR28, RZ ;  /* 0x0000001c6d717c10 */ /* 0x000fe2000fffe0ff */
[----:B------:R-:W-:Y:S01]  /*1650*/  UIADD3 UR31, UR33, UR31, URZ ;  /* 0x0000001f211f7290 */ /* 0x000fe2000fffe03f */
[----:B------:R-:W-:Y:S01]  /*1660*/  IADD3 R99, R101, UR6, RZ ;  /* 0x0000000665637c10 */ /* 0x000fe2000fffe0ff */
[----:B------:R-:W-:Y:S01]  /*1670*/  IMAD.SHL.U32 R11, R25, 0x40, RZ ;  /* 0x00000040190b7824 */ /* 0x000fe200078e00ff */
[----:B------:R-:W-:Y:S01]  /*1680*/  @P1 IADD3 R0, P2, R14, R6, RZ ;  /* 0x000000060e001210 */ /* 0x000fe20007f5e0ff */
[----:B------:R-:W-:Y:S01]  /*1690*/  IMAD.U32 R2, RZ, RZ, UR15 ;  /* 0x0000000fff027e24 */ /* 0x000fe2000f8e00ff */
[----:B------:R-:W-:Y:S01]  /*16a0*/  IADD3 R124, P3, R6, 0x80, RZ ;  /* 0x00000080067c7810 */ /* 0x000fe20007f7e0ff */
[----:B------:R-:W-:Y:S01]  /*16b0*/  IMAD.IADD R11, R7, 0x1, R11 ;  /* 0x00000001070b7824 */ /* 0x000fe200078e020b */
[----:B------:R-:W-:Y:S01]  /*16c0*/  IADD3 R111, R105, UR28, RZ ;  /* 0x0000001c696f7c10 */ /* 0x000fe2000fffe0ff */
[----:B------:R-:W-:Y:S01]  /*16d0*/  IMAD.WIDE.U32 R102, R2, c[0x0][0x290], R4 ;  /* 0x0000a40002667a25 */ /* 0x000fe200078e0004 */
[----:B------:R-:W-:Y:S01]  /*16e0*/  SHF.R.S32.HI R114, RZ, 0x1f, R94 ;  /* 0x0000001fff727819 */ /* 0x000fe2000001145e */
[----:B------:R-:W-:-:S02]  /*16f0*/  UIADD3 UR34, UR37, UR34, URZ ;  /* 0x0000002225227290 */ /* 0x000fc4000fffe03f */
[----:B------:R-:W-:Y:S01]  /*1700*/  @P1 IMAD.X R4, R11, 0x1, R3, P2 ;  /* 0x000000010b041824 */ /* 0x000fe200010e0603 */
[----:B------:R-:W-:Y:S01]  /*1710*/  @P1 LEA R6, P2, R0, c[0x0][0x220], 0x1 ;  /* 0x0000880000061a11 */ /* 0x000fe200078408ff */
[----:B------:R-:W-:Y:S01]  /*1720*/  IMAD.WIDE.U32 R106, R2, c[0x0][0x290], R8 ;  /* 0x0000a400026a7a25 */ /* 0x000fe200078e0008 */
[----:B------:R-:W-:Y:S02]  /*1730*/  SHF.R.S32.HI R9, RZ, 0x1f, R154 ;  /* 0x0000001fff097819 */ /* 0x000fe4000001149a */
[----:B------:R-:W-:Y:S01]  /*1740*/  @P1 LEA.HI.X R7, R0, c[0x0][0x224], R4, 0x1, P2 ;  /* 0x0000890000071a11 */ /* 0x000fe200010f0c04 */
[----:B------:R-:W-:Y:S01]  /*1750*/  IMAD.SHL.U32 R0, R156, 0x40, RZ ;  /* 0x000000409c007824 */ /* 0x000fe200078e00ff */
[----:B------:R-:W-:Y:S01]  /*1760*/  SHF.R.S32.HI R4, RZ, 0x1f, R155 ;  /* 0x0000001fff047819 */ /* 0x000fe2000001149b */
[----:B------:R-:W-:Y:S01]  /*1770*/  IMAD.SHL.U32 R5, R155, 0x40, RZ ;  /* 0x000000409b057824 */ /* 0x000fe200078e00ff */
[----:B------:R-:W-:Y:S01]  /*1780*/  SHF.R.S32.HI R8, RZ, 0x1f, R156 ;  /* 0x0000001fff087819 */ /* 0x000fe2000001149c */
[----:B------:R-:W-:Y:S01]  /*1790*/  IMAD.SHL.U32 R10, R154, 0x40, RZ ;  /* 0x000000409a0a7824 */ /* 0x000fe200078e00ff */
[----:B------:R-:W-:Y:S01]  /*17a0*/  LOP3.LUT R127, R0, 0x1c0, RZ, 0xc0, !PT ;  /* 0x000001c0007f7812 */ /* 0x000fe200078ec0ff */
[----:B------:R-:W-:Y:S01]  /*17b0*/  @P0 IMAD.MOV.U32 R2, RZ, RZ, R14 ;  /* 0x000000ffff020224 */ /* 0x000fe200078e000e */
[----:B------:R-:W-:Y:S01]  /*17c0*/  LEA.HI R0, R9, R154, RZ, 0x3 ;  /* 0x0000009a09007211 */ /* 0x000fe200078f18ff */
[----:B------:R-:W-:Y:S01]  /*17d0*/  @P0 IMAD R12, R25, 0x60, RZ ;  /* 0x00000060190c0824 */ /* 0x000fe200078e02ff */
[----:B------:R-:W-:Y:S01]  /*17e0*/  LEA.HI R4, R4, R155, RZ, 0x3 ;  /* 0x0000009b04047211 */ /* 0x000fe200078f18ff */
[----:B------:R-:W-:Y:S01]  /*17f0*/  @P0 IMAD.WIDE.U32 R2, R147, 0x60, R2 ;  /* 0x0000006093020825 */ /* 0x000fe200078e0002 */
[----:B------:R-:W-:Y:S01]  /*1800*/  LEA.HI R8, R8, R156, RZ, 0x3 ;  /* 0x0000009c08087211 */ /* 0x000fe200078f18ff */
[----:B------:R1:W-:Y:S01]  /*1810*/  @P1 LDGSTS.E.BYPASS.LTC128B.128 [R74+0xa100], [R6.64], !P6 ;  /* 0x0a100000064a1fae */ /* 0x0003e2000f101d56 */
[----:B------:R-:W-:Y:S01]  /*1820*/  LOP3.LUT R126, R5, 0x1c0, RZ, 0xc0, !PT ;  /* 0x000001c0057e7812 */ /* 0x000fe200078ec0ff */
[----:B------:R-:W-:Y:S01]  /*1830*/  IMAD.SHL.U32 R0, R0, 0x40, RZ ;  /* 0x0000004000007824 */ /* 0x000fe200078e00ff */
[----:B------:R-:W-:Y:S01]  /*1840*/  LOP3.LUT R125, R10, 0x1c0, RZ, 0xc0, !PT ;  /* 0x000001c00a7d7812 */ /* 0x000fe200078ec0ff */
[----:B------:R-:W-:Y:S01]  /*1850*/  IMAD.SHL.U32 R4, R4, 0x40, RZ ;  /* 0x0000004004047824 */ /* 0x000fe200078e00ff */
[----:B------:R-:W-:Y:S01]  /*1860*/  SHF.R.U32.HI R165, RZ, 0x3, R127 ;  /* 0x00000003ffa57819 */ /* 0x000fe2000001167f */
[----:B------:R-:W-:Y:S01]  /*1870*/  IMAD.SHL.U32 R5, R8, 0x40, RZ ;  /* 0x0000004008057824 */ /* 0x000fe200078e00ff */
[----:B------:R-:W-:Y:S01]  /*1880*/  LOP3.LUT R135, R0, 0xfffffe00, RZ, 0xc0, !PT ;  /* 0xfffffe0000877812 */ /* 0x000fe200078ec0ff */
[----:B------:R-:W-:Y:S01]  /*1890*/  IMAD.SHL.U32 R0, R18, 0x80, RZ ;  /* 0x0000008012007824 */ /* 0x000fe200078e00ff */
[----:B------:R-:W-:Y:S01]  /*18a0*/  LOP3.LUT R136, R4, 0xfffffe00, RZ, 0xc0, !PT ;  /* 0xfffffe0004887812 */ /* 0x000fe200078ec0ff */
[----:B------:R-:W-:Y:S01]  /*18b0*/  @P0 IMAD.IADD R3, R3, 0x1, R12 ;  /* 0x0000000103030824 */ /* 0x000fe200078e020c */
[----:B------:R-:W-:Y:S01]  /*18c0*/  LOP3.LUT R4, R127, 0x38, R15, 0xf8, !PT ;  /* 0x000000387f047812 */ /* 0x000fe200078ef80f */
[----:B------:R1:W-:Y:S01]  /*18d0*/  @P1 LDGSTS.E.BYPASS.LTC128B.128 [R74+0xe100], [R6.64+0x80], !P5 ;  /* 0x0e100080064a1fae */ /* 0x0003e2000e901d56 */
[----:B------:R-:W-:Y:S01]  /*18e0*/  LOP3.LUT R137, R5, 0xfffffe00, RZ, 0xc0, !PT ;  /* 0xfffffe0005897812 */ /* 0x000fe200078ec0ff */
[----:B------:R-:W-:Y:S01]  /*18f0*/  IMAD.X R121, RZ, RZ, R11, P3 ;  /* 0x000000ffff797224 */ /* 0x000fe200018e060b */
[----:B------:R-:W-:-:S02]  /*1900*/  LOP3.LUT R5, R130, 0x38, R15, 0xf8, !PT ;  /* 0x0000003882057812 */ /* 0x000fc400078ef80f */
[----:B------:R-:W-:Y:S02]  /*1910*/  SHF.R.U32.HI R164, RZ, 0x3, R126 ;  /* 0x00000003ffa47819 */ /* 0x000fe4000001167e */
[----:B------:R-:W-:Y:S02]  /*1920*/  SHF.R.U32.HI R159, RZ, 0x3, R125 ;  /* 0x00000003ff9f7819 */ /* 0x000fe4000001167d */
[--C-:B------:R-:W-:Y:S02]  /*1930*/  LOP3.LUT R8, R126, 0x38, R15.reuse, 0xf8, !PT ;  /* 0x000000387e087812 */ /* 0x100fe400078ef80f */
[----:B------:R-:W-:Y:S02]  /*1940*/  LOP3.LUT R10, R125, 0x38, R15, 0xf8, !PT ;  /* 0x000000387d0a7812 */ /* 0x000fe400078ef80f */
[----:B------:R-:W-:Y:S02]  /*1950*/  LOP3.LUT R0, R0, 0xffffe000, RZ, 0xc0, !PT ;  /* 0xffffe00000007812 */ /* 0x000fe400078ec0ff */
[----:B------:R-:W-:-:S02]  /*1960*/  LOP3.LUT R4, R4, R165, RZ, 0x3c, !PT ;  /* 0x000000a504047212 */ /* 0x000fc400078e3cff */
[----:B------:R-:W-:Y:S02]  /*1970*/  LOP3.LUT R9, R5, R167, RZ, 0x3c, !PT ;  /* 0x000000a705097212 */ /* 0x000fe400078e3cff */
[----:B------:R-:W-:Y:S02]  /*1980*/  LOP3.LUT R8, R8, R164, RZ, 0x3c, !PT ;  /* 0x000000a408087212 */ /* 0x000fe400078e3cff */
[----:B------:R-:W-:Y:S02]  /*1990*/  LOP3.LUT R5, R10, R159, RZ, 0x3c, !PT ;  /* 0x0000009f0a057212 */ /* 0x000fe400078e3cff */
[-C--:B------:R-:W-:Y:S02]  /*19a0*/  IADD3 R10, R4, R0.reuse, R137 ;  /* 0x00000000040a7210 */ /* 0x080fe40007ffe089 */
[----:B------:R-:W-:Y:S02]  /*19b0*/  @P0 LEA R4, P2, R2, c[0x0][0x220], 0x1 ;  /* 0x0000880002040a11 */ /* 0x000fe400078408ff */
[-C--:B------:R-:W-:Y:S01]  /*19c0*/  IADD3 R13, R9, R0.reuse, R134 ;  /* 0x00000000090d7210 */ /* 0x080fe20007ffe086 */
[----:B------:R-:W-:Y:S01]  /*19d0*/  IMAD.SHL.U32 R140, R10, 0x2, RZ ;  /* 0x000000020a8c7824 */ /* 0x000fe200078e00ff */
[----:B------:R-:W-:-:S02]  /*19e0*/  IADD3 R9, R8, R0, R136 ;  /* 0x0000000008097210 */ /* 0x000fc40007ffe088 */
[----:B------:R-:W-:Y:S01]  /*19f0*/  IADD3 R8, R5, R0, R135 ;  /* 0x0000000005087210 */ /* 0x000fe20007ffe087 */
[----:B------:R-:W-:Y:S01]  /*1a00*/  IMAD.MOV.U32 R0, RZ, RZ, c[0x0][0x290] ;  /* 0x0000a400ff007624 */ /* 0x000fe200078e00ff */
[----:B------:R-:W-:Y:S01]  /*1a10*/  @P0 LEA.HI.X R5, R2, c[0x0][0x224], R3, 0x1, P2 ;  /* 0x0000890002050a11 */ /* 0x000fe200010f0c03 */
[----:B------:R-:W-:Y:S01]  /*1a20*/  IMAD.MOV.U32 R2, RZ, RZ, c[0x0][0x280] ;  /* 0x0000a000ff027624 */ /* 0x000fe200078e00ff */
[-C--:B------:R-:W-:Y:S01]  /*1a30*/  SHF.L.U64.HI R147, R147, R151.reuse, c[0x0][0x23c] ;  /* 0x00008f0093937619 */ /* 0x080fe20000010297 */
[----:B------:R-:W-:Y:S01]  /*1a40*/  IMAD.SHL.U32 R168, R0, 0x40, RZ ;  /* 0x0000004000a87824 */ /* 0x000fe200078e00ff */
[----:B------:R-:W-:Y:S01]  /*1a50*/  IADD3 R112, R107, UR29, RZ ;  /* 0x0000001d6b707c10 */ /* 0x000fe2000fffe0ff */
[----:B------:R1:W-:Y:S01]  /*1a60*/  @P0 LDGSTS.E.BYPASS.LTC128B.128 [R74+0xb100], [R4.64], !P6 ;  /* 0x0b100000044a0fae */ /* 0x0003e2000f101d56 */
[----:B------:R-:W-:Y:S01]  /*1a70*/  SHF.L.U64.HI R150, R2, R151, c[0x0][0x284] ;  /* 0x0000a10002967619 */ /* 0x000fe20000010297 */
[----:B------:R-:W-:Y:S01]  /*1a80*/  IMAD.SHL.U32 R169, R0, 0x80, RZ ;  /* 0x0000008000a97824 */ /* 0x000fe200078e00ff */
[CC--:B------:R-:W-:Y:S01]  /*1a90*/  SHF.L.U64.HI R157, R2.reuse, R158.reuse, c[0x0][0x284] ;  /* 0x0000a100029d7619 */ /* 0x0c0fe2000001029e */
[----:B------:R1:W-:Y:S01]  /*1aa0*/  @P0 LDGSTS.E.BYPASS.LTC128B.128 [R74+0xf100], [R4.64+0x80], !P5 ;  /* 0x0f100080044a0fae */ /* 0x0003e2000e901d56 */
[----:B------:R-:W-:Y:S01]  /*1ab0*/  SHF.L.U64.HI R152, R2, R153, c[0x0][0x284] ;  /* 0x0000a10002987619 */ /* 0x000fe20000010299 */
[C---:B------:R-:W-:Y:S01]  /*1ac0*/  IMAD.SHL.U32 R170, R0.reuse, 0x20, RZ ;  /* 0x0000002000aa7824 */ /* 0x040fe200078e00ff */
[C---:B------:R-:W-:Y:S01]  /*1ad0*/  SHF.L.U64.HI R151, R0.reuse, R151, c[0x0][0x294] ;  /* 0x0000a50000977619 */ /* 0x040fe20000010297 */
[----:B------:R-:W0:Y:S01]  /*1ae0*/  LDGDEPBAR ;  /* 0x00000000000079af */ /* 0x000e220000000000 */
[C---:B------:R-:W-:Y:S01]  /*1af0*/  SHF.L.U64.HI R158, R0.reuse, R158, c[0x0][0x294] ;  /* 0x0000a500009e7619 */ /* 0x040fe2000001029e */
[C---:B------:R-:W-:Y:S01]  /*1b00*/  IMAD.WIDE.U32 R160, R0.reuse, 0x60, RZ ;  /* 0x0000006000a07825 */ /* 0x040fe200078e00ff */
[----:B------:R-:W-:-:S02]  /*1b10*/  SHF.L.U64.HI R153, R0, R153, c[0x0][0x294] ;  /* 0x0000a50000997619 */ /* 0x000fc40000010299 */
[----:B------:R-:W-:Y:S01]  /*1b20*/  SHF.R.S32.HI R0, RZ, 0x1f, R92 ;  /* 0x0000001fff007819 */ /* 0x000fe2000001145c */
[----:B------:R-:W-:Y:S01]  /*1b30*/  IMAD.WIDE.U32 R162, R2, 0x60, RZ ;  /* 0x0000006002a27825 */ /* 0x000fe200078e00ff */
[----:B------:R-:W-:Y:S02]  /*1b40*/  ISETP.GE.AND P5, PT, R20, c[0x0][0x1d4], PT ;  /* 0x0000750014007a0c */ /* 0x000fe40003fa6270 */
[----:B------:R-:W-:Y:S01]  /*1b50*/  LEA.HI R0, R0, R92, RZ, 0x3 ;  /* 0x0000005c00007211 */ /* 0x000fe200078f18ff */
[C---:B------:R-:W-:Y:S01]  /*1b60*/  IMAD.SHL.U32 R171, R2.reuse, 0x40, RZ ;  /* 0x0000004002ab7824 */ /* 0x040fe200078e00ff */
[----:B------:R-:W-:Y:S01]  /*1b70*/  IADD3 R110, R103, UR29, RZ ;  /* 0x0000001d676e7c10 */ /* 0x000fe2000fffe0ff */
[----:B------:R-:W-:Y:S01]  /*1b80*/  IMAD.SHL.U32 R172, R2, 0x80, RZ ;  /* 0x0000008002ac7824 */ /* 0x000fe200078e00ff */
[----:B------:R-:W-:Y:S01]  /*1b90*/  LOP3.LUT R82, R0, 0xfffffff8, RZ, 0xc0, !PT ;  /* 0xfffffff800527812 */ /* 0x000fe200078ec0ff */
[----:B------:R-:W-:Y:S01]  /*1ba0*/  IMAD.SHL.U32 R173, R2, 0x20, RZ ;  /* 0x0000002002ad7824 */ /* 0x000fe200078e00ff */
[----:B------:R-:W-:Y:S01]  /*1bb0*/  BAR.SYNC.DEFER_BLOCKING 0x0 ;  /* 0x0000000000007b1d */ /* 0x000fe20000010000 */
[----:B------:R-:W-:Y:S01]  /*1bc0*/  IMAD.SHL.U32 R141, R13, 0x2, RZ ;  /* 0x000000020d8d7824 */ /* 0x000fe200078e00ff */
[----:B------:R-:W-:Y:S01]  /*1bd0*/  SHF.R.S32.HI R93, RZ, 0x1f, R82 ;  /* 0x0000001fff5d7819 */ /* 0x000fe20000011452 */
[----:B------:R-:W-:Y:S01]  /*1be0*/  IMAD.SHL.U32 R139, R9, 0x2, RZ ;  /* 0x00000002098b7824 */ /* 0x000fe200078e00ff */
[----:B------:R-:W-:Y:S01]  /*1bf0*/  ISETP.NE.AND P1, PT, R176, 0x1, PT ;  /* 0x00000001b000780c */ /* 0x000fe20003f25270 */
[----:B------:R-:W-:Y:S01]  /*1c00*/  IMAD.SHL.U32 R138, R8, 0x2, RZ ;  /* 0x00000002088a7824 */ /* 0x000fe200078e00ff */
[----:B------:R-:W-:Y:S01]  /*1c10*/  ISETP.GE.AND P0, PT, R175, 0x1, PT ;  /* 0x00000001af00780c */ /* 0x000fe20003f06270 */
[----:B--2---:R-:W2:Y:S02]  /*1c20*/  @P4 R2UR UR30, R23 ;  /* 0x00000000171e43c2 */ /* 0x004ea400000e0000 */
[----:B--2---:R-:W-:-:S02]  /*1c30*/  @UP0 USHF.R.S32.HI UR39, URZ, 0x1f, UR30 ;  /* 0x0000001f3f270899 */ /* 0x004fc4000801141e */
[----:B------:R-:W-:Y:S02]  /*1c40*/  @UP0 UMOV UR38, UR30 ;  /* 0x0000001e00260c82 */ /* 0x000fe40008000000 */
[----:B------:R-:W-:Y:S02]  /*1c50*/  @!UP0 UMOV UR38, UR21 ;  /* 0x0000001500268c82 */ /* 0x000fe40008000000 */
[----:B------:R-:W-:Y:S02]  /*1c60*/  UIMAD.WIDE.U32 UR26, UR38, UR4, URZ ;  /* 0x00000004261a72a5 */ /* 0x000fe4000f8e003f */
[----:B------:R-:W-:Y:S02]  /*1c70*/  @!UP0 UMOV UR39, UR24 ;  /* 0x0000001800278c82 */ /* 0x000fe40008000000 */
[----:B------:R-:W-:-:S03]  /*1c80*/  UIMAD UR7, UR39, UR4, URZ ;  /* 0x00000004270772a4 */ /* 0x000fc6000f8e023f */
[----:B------:R-:W-:Y:S02]  /*1c90*/  ULDC UR4, c[0x0][0x284] ;  /* 0x0000a10000047ab9 */ /* 0x000fe40000000800 */
[----:B------:R-:W-:-:S03]  /*1ca0*/  UIMAD UR7, UR38, UR5, UR7 ;  /* 0x00000005260772a4 */ /* 0x000fc6000f8e0207 */
[----:B------:R-:W-:Y:S02]  /*1cb0*/  UMOV UR5, 0x60 ;  /* 0x0000006000057882 */ /* 0x000fe40000000000 */
[----:B------:R-:W-:Y:S02]  /*1cc0*/  UIMAD UR19, UR5, UR19, URZ ;  /* 0x00000013051372a4 */ /* 0x000fe4000f8e023f */
[----:B------:R-:W-:Y:S02]  /*1cd0*/  UIMAD UR4, UR5, UR4, URZ ;  /* 0x00000004050472a4 */ /* 0x000fe4000f8e023f */
[----:B------:R-:W-:Y:S02]  /*1ce0*/  UIADD3 UR7, UR27, UR7, URZ ;  /* 0x000000071b077290 */ /* 0x000fe4000fffe03f */
[----:B------:R-:W-:Y:S02]  /*1cf0*/  IADD3 R123, R161, UR19, RZ ;  /* 0x00000013a17b7c10 */ /* 0x000fe4000fffe0ff */
[----:B------:R-:W-:Y:S01]  /*1d00*/  IADD3 R122, R163, UR4, RZ ;  /* 0x00000004a37a7c10 */ /* 0x000fe2000fffe0ff */
[----:B-1----:R-:W-:-:S02]  /*1d10*/  ULDC.U8 UR4, c[0x0][0x298] ;  /* 0x0000a60000047ab9 */ /* 0x002fc40000000000 */
.L_x_641:
        /* <DEDUP_REMOVED lines=10> */
[----:B-1----:R-:W-:Y:S04]  /*1dc0*/  IMAD.MOV.U32 R4, RZ, RZ, R0 ;  /* 0x000000ffff047224 */ /* 0x002fe800078e0000 */
[----:B------:R-:W-:Y:S05]  /*1dd0*/  @P1 IMAD.HI.U32 R2, R0, c[0x0][0x2bc], RZ ;  /* 0x0000af0000021a27 */ /* 0x000fea00078e00ff */
[----:B------:R-:W-:Y:S04]  /*1de0*/  @P1 SHF.R.U32.HI R4, RZ, c[0x0][0x2c0], R2 ;  /* 0x0000b000ff041a19 */ /* 0x000fe80000011602 */
[C---:B------:R-:W-:Y:S04]  /*1df0*/  @!P0 IADD3 R3, P1, R4.reuse, UR26, RZ ;  /* 0x0000001a04038c10 */ /* 0x040fe8000ff3e0ff */
[----:B------:R-:W-:Y:S02]  /*1e00*/  @!P0 LEA.HI.X.SX32 R5, R4, UR7, 0x1, P1 ;  /* 0x0000000704058c11 */ /* 0x000fe400088f0eff */
[C---:B------:R-:W-:Y:S04]  /*1e10*/  @!P0 LEA R2, P1, R3.reuse, c[0x0][0x2a0], 0x2 ;  /* 0x0000a80003028a11 */ /* 0x040fe800078210ff */
[----:B------:R-:W-:Y:S05]  /*1e20*/  @!P0 LEA.HI.X R3, R3, c[0x0][0x2a4], R5, 0x2, P1 ;  /* 0x0000a90003038a11 */ /* 0x000fea00008f1405 */
[----:B------:R1:W2:Y:S04]  /*1e30*/  @!P0 LDG.E R95, [R2.64] ;  /* 0x00000016025f8981 */ /* 0x0002a8000c1e1900 */
[----:B------:R-:W-:Y:S01]  /*1e40*/  BAR.SYNC.DEFER_BLOCKING 0x0 ;  /* 0x0000000000007b1d */ /* 0x000fe20000010000 */
[----:B-1----:R-:W-:Y:S04]  /*1e50*/  IMAD.MOV R2, RZ, RZ, -R4 ;  /* 0x000000ffff027224 */ /* 0x002fe800078e0a04 */
[----:B------:R-:W-:Y:S04]  /*1e60*/  IMAD R97, R2, c[0x0][0x2b8], R0 ;  /* 0x0000ae0002617a24 */ /* 0x000fe800078e0200 */
[C---:B------:R-:W-:Y:S01]  /*1e70*/  IMAD.WIDE.U32 R2, R97.reuse, c[0x0][0x1e0], RZ ;  /* 0x0000780061027a25 */ /* 0x040fe200078e00ff */
[----:B------:R-:W-:Y:S05]  /*1e80*/  SHF.R.S32.HI R116, RZ, 0x1f, R97 ;  /* 0x0000001fff747819 */ /* 0x000fea0000011461 */
        /* <DEDUP_REMOVED lines=16> */
[----:B------:R-:W-:Y:S04]  /*1f90*/  IMAD.WIDE.U32 R36, R172, R91, RZ ;  /* 0x0000005bac247225 */ /* 0x000fe800078e00ff */
[C---:B------:R-:W-:Y:S02]  /*1fa0*/  IMAD R3, R0.reuse, R172, R3 ;  /* 0x000000ac00037224 */ /* 0x040fe400078e0203 */
[----:B------:R-:W-:Y:S01]  /*1fb0*/  IMAD R0, R0, R169, R2 ;  /* 0x000000a900007224 */ /* 0x000fe200078e0202 */
[----:B------:R-:W-:Y:S01]  /*1fc0*/  IADD3 R2, -R98, UR18, RZ ;  /* 0x0000001262027c10 */ /* 0x000fe2000fffe1ff */
[----:B------:R-:W-:Y:S01]  /*1fd0*/  IMAD.WIDE.U32 R68, R169, R91, RZ ;  /* 0x0000005ba9447225 */ /* 0x000fe200078e00ff */
[----:B------:R-:W-:Y:S02]  /*1fe0*/  IADD3 R41, R37, R3, RZ ;  /* 0x0000000325297210 */ /* 0x000fe40007ffe0ff */
[----:B------:R-:W-:Y:S02]  /*1ff0*/  IMNMX R90, R2, 0x80, PT ;  /* 0x00000080025a7817 */ /* 0x000fe40003800200 */
        /* <DEDUP_REMOVED lines=30> */
.L_x_599:
[----:B------:R-:W-:Y:S05]  /*21e0*/  BSYNC B0 ;  /* 0x0000000000007941 */ /* 0x000fea0003800000 */
.L_x_598:
        /* <DEDUP_REMOVED lines=38> */
.L_x_601:
[----:B------:R-:W-:Y:S05]  /*2450*/  BSYNC B0 ;  /* 0x0000000000007941 */ /* 0x000fea0003800000 */
.L_x_600:
[----:B------:R-:W-:Y:S01]  /*2460*/  ISETP.GE.AND P4, PT, R155, R90, PT ;  /* 0x0000005a9b00720c */ /* 0x000fe20003f86270 */
[----:B-----5:R-:W-:Y:S01]  /*2470*/  IMAD.MOV.U32 R6, RZ, RZ, R16 ;  /* 0x000000ffff067224 */ /* 0x020fe200078e0010 */
[----:B-1----:R-:W-:Y:S01]  /*2480*/  MOV R4, R14 ;  /* 0x0000000e00047202 */ /* 0x002fe20000000f00 */
        /* <DEDUP_REMOVED lines=37> */
.L_x_603:
[----:B------:R-:W-:Y:S05]  /*26e0*/  BSYNC B0 ;  /* 0x0000000000007941 */ /* 0x000fea0003800000 */
.L_x_602:
        /* <DEDUP_REMOVED lines=38> */
.L_x_605:
[----:B------:R-:W-:Y:S05]  /*2950*/  BSYNC B0 ;  /* 0x0000000000007941 */ /* 0x000fea0003800000 */
.L_x_604:
[----:B-1---5:R-:W-:Y:S01]  /*2960*/  MOV R4, R24 ;  /* 0x0000001800047202 */ /* 0x022fe20000000f00 */
[----:B------:R1:W2:Y:S01]  /*2970*/  SHFL.IDX PT, R68, R88, RZ, 0x181f ;  /* 0x00181fff58447589 */ /* 0x0002a200000e0000 */
[----:B------:R-:W-:Y:S01]  /*2980*/  IMAD.MOV.U32 R6, RZ, RZ, R26 ;  /* 0x000000ffff067224 */ /* 0x000fe200078e001a */
[----:B------:R-:W-:Y:S01]  /*2990*/  BSSY B1, `(.L_x_606) ;  /* 0x000007f000017945 */ /* 0x000fe20003800000 */
[----:B------:R-:W-:Y:S02]  /*29a0*/  IMAD.MOV.U32 R5, RZ, RZ, R27 ;  /* 0x000000ffff057224 */ /* 0x000fe400078e001b */
[----:B------:R-:W-:Y:S01]  /*29b0*/  IMAD.MOV.U32 R0, RZ, RZ, R25 ;  /* 0x000000ffff007224 */ /* 0x000fe200078e0019 */
[----:B------:R1:W3:Y:S02]  /*29c0*/  SHFL.IDX PT, R66, R89, RZ, 0x181f ;  /* 0x00181fff59427589 */ /* 0x0002e400000e0000 */
        /* <DEDUP_REMOVED lines=11> */
[C---:B---3--:R-:W-:Y:S01]  /*2a80*/  LEA R64, P0, R20.reuse, R66, 0x1 ;  /* 0x0000004214407211 */ /* 0x048fe200078008ff */
[----:B------:R-:W3:Y:S03]  /*2a90*/  LDS.128 R8, [R74+0x8100] ;  /* 0x008100004a087984 */ /* 0x000ee60000000c00 */
[----:B--2---:R-:W-:Y:S02]  /*2aa0*/  LEA.HI.X R65, R20, R68, R21, 0x1, P0 ;  /* 0x0000004414417211 */ /* 0x004fe400000f0c15 */
[----:B------:R-:W-:Y:S11]  /*2ab0*/  ISETP.GE.AND P0, PT, R32, c[0x0][0x27c], PT ;  /* 0x00009f0020007a0c */ /* 0x000ff60003f06270 */
[----:B------:R-:W-:Y:S02]  /*2ac0*/  @!UPT UIADD3 URZ, URZ, URZ, URZ ;  /* 0x0000003f3f3ff290 */ /* 0x000fe4000fffe03f */
[----:B------:R-:W-:Y:S02]  /*2ad0*/  @!P0 SHF.R.U64 R4, R38, 0x10, R39 ;  /* 0x0000001026048819 */ /* 0x000fe40000001227 */
[--C-:B------:R-:W-:Y:S02]  /*2ae0*/  @!P0 SHF.R.U64 R0, R2, 0x10, R3.reuse ;  /* 0x0000001002008819 */ /* 0x100fe40000001203 */
[----:B------:R-:W-:Y:S02]  /*2af0*/  @!P0 SHF.R.U32.HI R2, RZ, 0x10, R3 ;  /* 0x00000010ff028819 */ /* 0x000fe40000011603 */
[----:B------:R-:W-:Y:S02]  /*2b00*/  @!P0 SHF.R.U32.HI R41, RZ, 0x10, R39 ;  /* 0x00000010ff298819 */ /* 0x000fe40000011627 */
[----:B------:R-:W-:Y:S02]  /*2b10*/  @!P0 PRMT R39, R40, 0x5410, R4 ;  /* 0x0000541028278816 */ /* 0x000fe40000000004 */
[C---:B------:R-:W-:Y:S02]  /*2b20*/  @!P0 PRMT R0, R7.reuse, 0x5432, R0 ;  /* 0x0000543207008816 */ /* 0x040fe40000000000 */
[----:B------:R-:W-:Y:S01]  /*2b30*/  @!P0 PRMT R5, R7, 0x5410, R2 ;  /* 0x0000541007058816 */ /* 0x000fe20000000002 */
[C---:B------:R-:W-:Y:S01]  /*2b40*/  @!P0 IMAD.U32 R7, R39.reuse, 0x10000, RZ ;  /* 0x0001000027078824 */ /* 0x040fe200078e00ff */
[C---:B------:R-:W-:Y:S01]  /*2b50*/  @!P0 LOP3.LUT R4, R0.reuse, 0xffff0000, RZ, 0xc0, !PT ;  /* 0xffff000000048812 */ /* 0x040fe200078ec0ff */
[----:B------:R-:W-:Y:S01]  /*2b60*/  @!P0 IMAD.U32 R6, R0, 0x10000, RZ ;  /* 0x0001000000068824 */ /* 0x000fe200078e00ff */
[----:B------:R-:W-:Y:S02]  /*2b70*/  @!P0 LOP3.LUT R39, R39, 0xffff0000, RZ, 0xc0, !PT ;  /* 0xffff000027278812 */ /* 0x000fe400078ec0ff */
[----:B------:R-:W-:Y:S01]  /*2b80*/  @!P0 PRMT R41, R40, 0x5432, R41 ;  /* 0x0000543228298816 */ /* 0x000fe20000000029 */
[C---:B---3--:R-:W-:Y:S01]  /*2b90*/  @!P0 IMAD.U32 R38, R8.reuse, 0x10000, RZ ;  /* 0x0001000008268824 */ /* 0x048fe200078e00ff */
        /* <DEDUP_REMOVED lines=8> */
[----:B------:R-:W-:Y:S01]  /*2c20*/  @!P0 FMUL.FTZ R2, R3, R4 ;  /* 0x0000000403028220 */ /* 0x000fe20000410000 */
        /* <DEDUP_REMOVED lines=27> */
.L_x_609:
[----:B------:R-:W-:Y:S05]  /*2de0*/  BSYNC B0 ;  /* 0x0000000000007941 */ /* 0x000fea0003800000 */
.L_x_608:
[----:B------:R-:W-:Y:S11]  /*2df0*/  ISETP.GE.AND P0, PT, R92, c[0x0][0x1d4], PT ;  /* 0x000075005c007a0c */ /* 0x000ff60003f06270 */
[----:B------:R-:W-:Y:S02]  /*2e00*/  @!UPT UIADD3 URZ, URZ, URZ, URZ ;  /* 0x0000003f3f3ff290 */ /* 0x000fe4000fffe03f */
[----:B------:R-:W-:-:S05]  /*2e10*/  @P0 BRA `(.L_x_607) ;  /* 0x0000036000000947 */ /* 0x000fca0003800000 */
[C---:B---3--:R-:W-:Y:S01]  /*2e20*/  LEA R40, P0, R82.reuse, R66, 0x1 ;  /* 0x0000004252287211 */ /* 0x048fe200078008ff */
[----:B--2---:R-:W2:Y:S03]  /*2e30*/  LDS.128 R8, [R74+0xc100] ;  /* 0x00c100004a087984 */ /* 0x004ea60000000c00 */
[----:B------:R-:W-:Y:S02]  /*2e40*/  LEA.HI.X R41, R82, R68, R93, 0x1, P0 ;  /* 0x0000004452297211 */ /* 0x000fe400000f0c5d */
        /* <DEDUP_REMOVED lines=9> */
[----:B------:R-:W-:Y:S01]  /*2ee0*/  @!P0 SHF.R.U32.HI R38, RZ, 0x10, R45 ;  /* 0x00000010ff268819 */ /* 0x000fe2000001162d */
[C---:B------:R-:W-:Y:S01]  /*2ef0*/  @!P0 IMAD.U32 R6, R0.reuse, 0x10000, RZ ;  /* 0x0001000000068824 */ /* 0x040fe200078e00ff */
[----:B------:R-:W-:Y:S02]  /*2f00*/  @!P0 LOP3.LUT R13, R13, 0xffff0000, RZ, 0xc0, !PT ;  /* 0xffff00000d0d8812 */ /* 0x000fe400078ec0ff */
[----:B------:R-:W-:Y:S02]  /*2f10*/  @!P0 LOP3.LUT R4, R0, 0xffff0000, RZ, 0xc0, !PT ;  /* 0xffff000000048812 */ /* 0x000fe400078ec0ff */
        /* <DEDUP_REMOVED lines=38> */
.L_x_607:
[----:B------:R-:W-:Y:S05]  /*3180*/  BSYNC B1 ;  /* 0x0000000000017941 */ /* 0x000fea0003800000 */
.L_x_606:
[----:B--2---:R2:W4:Y:S01]  /*3190*/  SHFL.IDX PT, R41, R88, 0x1, 0x181f ;  /* 0x00381f0058297f89 */ /* 0x00452200000e0000 */
[----:B------:R-:W-:Y:S03]  /*31a0*/  BSSY B1, `(.L_x_610) ;  /* 0x0000075000017945 */ /* 0x000fe60003800000 */
[----:B------:R2:W1:Y:S01]  /*31b0*/  SHFL.IDX PT, R40, R89, 0x1, 0x181f ;  /* 0x00381f0059287f89 */ /* 0x00046200000e0000 */
[----:B------:R-:W-:-:S05]  /*31c0*/  @P6 BRA `(.L_x_611) ;  /* 0x0000072000006947 */ /* 0x000fca0003800000 */
[----:B------:R-:W-:Y:S01]  /*31d0*/  BSSY B0, `(.L_x_612) ;  /* 0x0000038000007945 */ /* 0x000fe20003800000 */
[----:B------:R-:W-:-:S05]  /*31e0*/  @P5 BRA `(.L_x_613) ;  /* 0x0000036000005947 */ /* 0x000fca0003800000 */
[C---:B-1----:R-:W-:Y:S01]  /*31f0*/  LEA R38, P0, R20.reuse, R40, 0x1 ;  /* 0x0000002814267211 */ /* 0x042fe200078008ff */
[----:B------:R-:W1:Y:S03]  /*3200*/  LDS.128 R8, [R74+0x9100] ;  /* 0x009100004a087984 */ /* 0x000e660000000c00 */
[----:B----4-:R-:W-:Y:S02]  /*3210*/  LEA.HI.X R39, R20, R41, R21, 0x1, P0 ;  /* 0x0000002914277211 */ /* 0x010fe400000f0c15 */
        /* <DEDUP_REMOVED lines=51> */
.L_x_613:
[----:B------:R-:W-:Y:S05]  /*3550*/  BSYNC B0 ;  /* 0x0000000000007941 */ /* 0x000fea0003800000 */
.L_x_612:
[----:B------:R-:W-:Y:S11]  /*3560*/  ISETP.GE.AND P0, PT, R92, c[0x0][0x1d4], PT ;  /* 0x000075005c007a0c */ /* 0x000ff60003f06270 */
[----:B------:R-:W-:Y:S02]  /*3570*/  @!UPT UIADD3 URZ, URZ, URZ, URZ ;  /* 0x0000003f3f3ff290 */ /* 0x000fe4000fffe03f */
        /* <DEDUP_REMOVED lines=55> */
.L_x_611:
[----:B------:R-:W-:Y:S05]  /*38f0*/  BSYNC B1 ;  /* 0x0000000000017941 */ /* 0x000fea0003800000 */
.L_x_610:
[----:B-1----:R1:W2:Y:S01]  /*3900*/  SHFL.IDX PT, R38, R88, 0x2, 0x181f ;  /* 0x00581f0058267f89 */ /* 0x0022a200000e0000 */
[----:B------:R-:W-:Y:S03]  /*3910*/  BSSY B1, `(.L_x_614) ;  /* 0x0000075000017945 */ /* 0x000fe60003800000 */
[----:B------:R1:W4:Y:S01]  /*3920*/  SHFL.IDX PT, R30, R89, 0x2, 0x181f ;  /* 0x00581f00591e7f89 */ /* 0x00032200000e0000 */
[----:B------:R-:W-:-:S05]  /*3930*/  @P4 BRA `(.L_x_615) ;  /* 0x0000072000004947 */ /* 0x000fca0003800000 */
[----:B------:R-:W-:Y:S01]  /*3940*/  BSSY B0, `(.L_x_616) ;  /* 0x0000038000007945 */ /* 0x000fe20003800000 */
        /* <DEDUP_REMOVED lines=18> */
[C---:B----4-:R-:W-:Y:S01]  /*3a70*/  @!P0 IMAD.U32 R12, R8.reuse, 0x10000, RZ ;  /* 0x00010000080c8824 */ /* 0x050fe200078e00ff */
        /* <DEDUP_REMOVED lines=36> */
.L_x_617:
[----:B------:R-:W-:Y:S05]  /*3cc0*/  BSYNC B0 ;  /* 0x0000000000007941 */ /* 0x000fea0003800000 */
.L_x_616:
[----:B------:R-:W-:Y:S11]  /*3cd0*/  ISETP.GE.AND P0, PT, R92, c[0x0][0x1d4], PT ;  /* 0x000075005c007a0c */ /* 0x000ff60003f06270 */
[----:B------:R-:W-:Y:S02]  /*3ce0*/  @!UPT UIADD3 URZ, URZ, URZ, URZ ;  /* 0x0000003f3f3ff290 */ /* 0x000fe4000fffe03f */
[----:B------:R-:W-:-:S05]  /*3cf0*/  @P0 BRA `(.L_x_615) ;  /* 0x0000036000000947 */ /* 0x000fca0003800000 */
[C---:B----4-:R-:W-:Y:S01]  /*3d00*/  LEA R18, P0, R82.reuse, R30, 0x1 ;  /* 0x0000001e52127211 */ /* 0x050fe200078008ff */
        /* <DEDUP_REMOVED lines=53> */
.L_x_615:
[----:B------:R-:W-:Y:S05]  /*4060*/  BSYNC B1 ;  /* 0x0000000000017941 */ /* 0x000fea0003800000 */
.L_x_614:
[----:B--2---:R2:W1:Y:S04]  /*4070*/  SHFL.IDX PT, R29, R88, 0x3, 0x181f ;  /* 0x00781f00581d7f89 */ /* 0x00446800000e0000 */
[----:B------:R2:W4:Y:S01]  /*4080*/  SHFL.IDX PT, R28, R89, 0x3, 0x181f ;  /* 0x00781f00591c7f89 */ /* 0x00052200000e0000 */
[----:B------:R-:W-:-:S05]  /*4090*/  @P2 BRA `(.L_x_618) ;  /* 0x0000313000002947 */ /* 0x000fca0003800000 */
[----:B------:R-:W-:Y:S01]  /*40a0*/  BSSY B0, `(.L_x_619) ;  /* 0x0000038000007945 */ /* 0x000fe20003800000 */
[----:B------:R-:W-:-:S05]  /*40b0*/  @P5 BRA `(.L_x_620) ;  /* 0x0000036000005947 */ /* 0x000fca0003800000 */
[C---:B----4-:R-:W-:Y:S01]  /*40c0*/  LEA R22, P0, R20.reuse, R28, 0x1 ;  /* 0x0000001c14167211 */ /* 0x050fe200078008ff */
[----:B------:R-:W4:Y:S03]  /*40d0*/  LDS.128 R8, [R74+0xb100] ;  /* 0x00b100004a087984 */ /* 0x000f260000000c00 */
[----:B-1----:R-:W-:Y:S02]  /*40e0*/  LEA.HI.X R23, R20, R29, R21, 0x1, P0 ;  /* 0x0000001d14177211 */ /* 0x002fe400000f0c15 */
        /* <DEDUP_REMOVED lines=51> */
.L_x_620:
[----:B------:R-:W-:Y:S05]  /*4420*/  BSYNC B0 ;  /* 0x0000000000007941 */ /* 0x000fea0003800000 */
.L_x_619:
[----:B------:R-:W-:Y:S11]  /*4430*/  ISETP.GE.AND P0, PT, R92, c[0x0][0x1d4], PT ;  /* 0x000075005c007a0c */ /* 0x000ff60003f06270 */
[----:B------:R-:W-:Y:S02]  /*4440*/  @!UPT UIADD3 URZ, URZ, URZ, URZ ;  /* 0x0000003f3f3ff290 */ /* 0x000fe4000fffe03f */
[----:B------:R-:W-:-:S05]  /*4450*/  @P0 BRA `(.L_x_618) ;  /* 0x00002d7000000947 */ /* 0x000fca0003800000 */
[C---:B-1--4-:R-:W-:Y:S01]  /*4460*/  LEA R22, P0, R82.reuse, R28, 0x1 ;  /* 0x0000001c52167211 */ /* 0x052fe200078008ff */
[----:B------:R-:W1:Y:S03]  /*4470*/  LDS.128 R8, [R74+0xf100] ;  /* 0x00f100004a087984 */ /* 0x000e660000000c00 */
[----:B------:R-:W-:Y:S02]  /*4480*/  LEA.HI.X R23, R82, R29, R93, 0x1, P0 ;  /* 0x0000001d52177211 */ /* 0x000fe400000f0c5d */
[----:B------:R-:W-:Y:S11]  /*4490*/  ISETP.GE.AND P0, PT, R34, c[0x0][0x27c], PT ;  /* 0x00009f0022007a0c */ /* 0x000ff60003f06270 */
[----:B------:R-:W-:Y:S02]  /*44a0*/  @!UPT UIADD3 URZ, URZ, URZ, URZ ;  /* 0x0000003f3f3ff290 */ /* 0x000fe4000fffe03f */
[----:B------:R-:W-:Y:S02]  /*44b0*/  @!P0 SHF.R.U64 R13, R56, 0x10, R57 ;  /* 0x00000010380d8819 */ /* 0x000fe40000001239 */
[--C-:B------:R-:W-:Y:S02]  /*44c0*/  @!P0 SHF.R.U64 R0, R26, 0x10, R27.reuse ;  /* 0x000000101a008819 */ /* 0x100fe4000000121b */
[----:B------:R-:W-:Y:S02]  /*44d0*/  @!P0 SHF.R.U32.HI R2, RZ, 0x10, R27 ;  /* 0x00000010ff028819 */ /* 0x000fe4000001161b */
[----:B------:R-:W-:Y:S02]  /*44e0*/  @!P0 PRMT R13, R63, 0x5410, R13 ;  /* 0x000054103f0d8816 */ /* 0x000fe4000000000d */
[----:B------:R-:W-:Y:S02]  /*44f0*/  @!P0 PRMT R0, R37, 0x5432, R0 ;  /* 0x0000543225008816 */ /* 0x000fe40000000000 */
[----:B------:R-:W-:Y:S01]  /*4500*/  @!P0 SHF.R.U32.HI R3, RZ, 0x10, R57 ;  /* 0x00000010ff038819 */ /* 0x000fe20000011639 */
[----:B------:R-:W-:Y:S01]  /*4510*/  @!P0 IMAD.U32 R7, R13, 0x10000, RZ ;  /* 0x000100000d078824 */ /* 0x000fe200078e00ff */
[----:B------:R-:W-:Y:S01]  /*4520*/  @!P0 PRMT R5, R37, 0x5410, R2 ;  /* 0x0000541025058816 */ /* 0x000fe20000000002 */
[C---:B------:R-:W-:Y:S01]  /*4530*/  @!P0 IMAD.U32 R6, R0.reuse, 0x10000, RZ ;  /* 0x0001000000068824 */ /* 0x040fe200078e00ff */
[----:B------:R-:W-:Y:S02]  /*4540*/  @!P0 PRMT R15, R63, 0x5432, R3 ;  /* 0x000054323f0f8816 */ /* 0x000fe40000000003 */
[----:B------:R-:W-:Y:S02]  /*4550*/  @!P0 LOP3.LUT R13, R13, 0xffff0000, RZ, 0xc0, !PT ;  /* 0xffff00000d0d8812 */ /* 0x000fe400078ec0ff */
        /* <DEDUP_REMOVED lines=39> */
.L_x_597:
[----:B------:R-:W-:Y:S01]  /*47d0*/  ISETP.GE.AND P0, PT, R156, R90, PT ;  /* 0x0000005a9c00720c */ /* 0x000fe20003f06270 */
[----:B------:R-:W-:Y:S01]  /*47e0*/  CS2R R26, SRZ ;  /* 0x00000000001a7805 */ /* 0x000fe2000001ff00 */
[----:B------:R-:W-:Y:S01]  /*47f0*/  ISETP.NE.AND P6, PT, R144, RZ, PT ;  /* 0x000000ff9000720c */ /* 0x000fe20003fc5270 */
[----:B------:R-:W-:Y:S01]  /*4800*/  CS2R R24, SRZ ;  /* 0x0000000000187805 */ /* 0x000fe2000001ff00 */
[----:B------:R-:W-:Y:S01]  /*4810*/  ISETP.GE.OR P4, PT, R20, c[0x0][0x27c], P0 ;  /* 0x00009f0014007a0c */ /* 0x000fe20000786670 */
[----:B------:R-:W-:Y:S01]  /*4820*/  CS2R R18, SRZ ;  /* 0x0000000000127805 */ /* 0x000fe2000001ff00 */
[----:B------:R-:W-:Y:S01]  /*4830*/  IADD3 R131, -R148, c[0x0][0x1d4], RZ ;  /* 0x0000750094837a10 */ /* 0x000fe20007ffe1ff */
        /* <DEDUP_REMOVED lines=10> */
[----:B------:R-:W-:Y:S01]  /*48e0*/  @!P4 IADD3 R0, P1, P0, R104, R36, R173 ;  /* 0x000000246800c210 */ /* 0x000fe2000783e0ad */
[----:B------:R-:W-:Y:S03]  /*48f0*/  BSSY B0, `(.L_x_621) ;  /* 0x00000d9000007945 */ /* 0x000fe60003800000 */
[----:B------:R-:W-:Y:S02]  /*4900*/  @!P4 IADD3.X R2, R111, R41, R152, P1, P0 ;  /* 0x000000296f02c210 */ /* 0x000fe40000fe0498 */
[----:B------:R-:W-:Y:S01]  /*4910*/  @!P4 IADD3 R3, P1, P0, R102, R68, R170 ;  /* 0x000000446603c210 */ /* 0x000fe2000783e0aa */
[----:B------:R1:W3:Y:S03]  /*4920*/  SHFL.IDX PT, R48, R89, RZ, 0x181f ;  /* 0x00181fff59307589 */ /* 0x0002e600000e0000 */
[----:B------:R-:W-:Y:S02]  /*4930*/  @!P4 IADD3.X R8, R110, R42, R153, P1, P0 ;  /* 0x0000002a6e08c210 */ /* 0x000fe40000fe0499 */
[----:B------:R-:W-:Y:S04]  /*4940*/  ISETP.GE.AND P0, PT, R155, R90, PT ;  /* 0x0000005a9b00720c */ /* 0x000fe80003f06270 */
[----:B------:R-:W-:Y:S11]  /*4950*/  ISETP.GE.OR P2, PT, R20, c[0x0][0x27c], P0 ;  /* 0x00009f0014007a0c */ /* 0x000ff60000746670 */
[----:B------:R-:W-:Y:S02]  /*4960*/  @!UPT UIADD3 URZ, URZ, URZ, URZ ;  /* 0x0000003f3f3ff290 */ /* 0x000fe4000fffe03f */
[----:B------:R-:W-:Y:S04]  /*4970*/  @!P2 IADD3 R6, P1, P0, R104, R171, R36 ;  /* 0x000000ab6806a210 */ /* 0x000fe8000783e024 */
[C-C-:B------:R-:W-:Y:S02]  /*4980*/  @!P2 IADD3.X R9, R111.reuse, R150, R41.reuse, P1, P0 ;  /* 0x000000966f09a210 */ /* 0x140fe40000fe0429 */
        /* <DEDUP_REMOVED lines=19> */
[C---:B------:R-:W-:Y:S01]  /*4ac0*/  @!P1 LEA R12, P0, R10.reuse, c[0x0][0x270], 0x1 ;  /* 0x00009c000a0c9a11 */ /* 0x040fe200078008ff */
[----:B------:R1:W3:Y:S03]  /*4ad0*/  @!P2 LDG.E.128 R24, [R8.64] ;  /* 0x000000160818a981 */ /* 0x0002e6000c1e1d00 */
[----:B------:R-:W-:Y:S02]  /*4ae0*/  @!P1 LEA.HI.X R13, R10, c[0x0][0x274], R13, 0x1, P0 ;  /* 0x00009d000a0d9a11 */ /* 0x000fe400000f0c0d */
[C---:B------:R-:W-:Y:S03]  /*4af0*/  @!P1 LEA R10, P0, R11.reuse, c[0x0][0x288], 0x1 ;  /* 0x0000a2000b0a9a11 */ /* 0x040fe600078008ff */
[----:B------:R1:W3:Y:S01]  /*4b00*/  @!P2 LDG.E.128 R60, [R6.64] ;  /* 0x00000016063ca981 */ /* 0x0002e2000c1e1d00 */
[----:B------:R-:W-:Y:S01]  /*4b10*/  @!P1 LEA.HI.X R11, R11, c[0x0][0x28c], R14, 0x1, P0 ;  /* 0x0000a3000b0b9a11 */ /* 0x000fe200000f0c0e */
[----:B----4-:R-:W-:Y:S01]  /*4b20*/  CS2R R4, SRZ ;  /* 0x0000000000047805 */ /* 0x010fe2000001ff00 */
[----:B------:R-:W-:Y:S04]  /*4b30*/  ISETP.GE.AND P0, PT, R96, R90, PT ;  /* 0x0000005a6000720c */ /* 0x000fe80003f06270 */
[----:B------:R-:W-:Y:S01]  /*4b40*/  ISETP.GE.OR P0, PT, R20, c[0x0][0x27c], P0 ;  /* 0x00009f0014007a0c */ /* 0x000fe20000706670 */
[----:B------:R-:W4:Y:S08]  /*4b50*/  @!P1 LDG.E.128 R28, [R12.64] ;  /* 0x000000160c1c9981 */ /* 0x000f30000c1e1d00 */
[----:B------:R2:W4:Y:S04]  /*4b60*/  @!P1 LDG.E.128 R64, [R10.64] ;  /* 0x000000160a409981 */ /* 0x000528000c1e1d00 */
[----:B------:R-:W-:Y:S05]  /*4b70*/  @!P0 IADD3 R36, P1, R104, R36, RZ ;  /* 0x0000002468248210 */ /* 0x000fea0007f3e0ff */
[----:B------:R-:W-:Y:S01]  /*4b80*/  @!P0 IMAD.X R0, R111, 0x1, R41, P1 ;  /* 0x000000016f008824 */ /* 0x000fe200008e0629 */
[C---:B-1----:R-:W-:Y:S01]  /*4b90*/  @!P0 LEA R8, P1, R36.reuse, c[0x0][0x270], 0x1 ;  /* 0x00009c0024088a11 */ /* 0x042fe200078208ff */
[----:B------:R-:W-:Y:S01]  /*4ba0*/  CS2R R6, SRZ ;  /* 0x0000000000067805 */ /* 0x000fe2000001ff00 */
[----:B------:R-:W-:Y:S02]  /*4bb0*/  CS2R R40, SRZ ;  /* 0x0000000000287805 */ /* 0x000fe4000001ff00 */
[----:B------:R-:W-:Y:S02]  /*4bc0*/  @!P0 LEA.HI.X R9, R36, c[0x0][0x274], R0, 0x1, P1 ;  /* 0x00009d0024098a11 */ /* 0x000fe400008f0c00 */
[----:B------:R-:W-:Y:S03]  /*4bd0*/  @!P0 IADD3 R68, P1, R102, R68, RZ ;  /* 0x0000004466448210 */ /* 0x000fe60007f3e0ff */
[----:B------:R2:W5:Y:S02]  /*4be0*/  @!P0 LDG.E.128 R4, [R8.64] ;  /* 0x0000001608048981 */ /* 0x000564000c1e1d00 */
[----:B------:R-:W-:Y:S01]  /*4bf0*/  @!P0 IMAD.X R0, R110, 0x1, R42, P1 ;  /* 0x000000016e008824 */ /* 0x000fe200008e062a */
[C---:B------:R-:W-:Y:S01]  /*4c00*/  @!P0 LEA R2, P1, R68.reuse, c[0x0][0x288], 0x1 ;  /* 0x0000a20044028a11 */ /* 0x040fe200078208ff */
[----:B------:R-:W-:Y:S03]  /*4c10*/  CS2R R42, SRZ ;  /* 0x00000000002a7805 */ /* 0x000fe6000001ff00 */
[----:B------:R-:W-:Y:S02]  /*4c20*/  @!P0 LEA.HI.X R3, R68, c[0x0][0x28c], R0, 0x1, P1 ;  /* 0x0000a30044038a11 */ /* 0x000fe400008f0c00 */
[----:B------:R-:W-:Y:S03]  /*4c30*/  ISETP.GE.AND P1, PT, R20, c[0x0][0x27c], PT ;  /* 0x00009f0014007a0c */ /* 0x000fe60003f26270 */
[----:B------:R1:W5:Y:S01]  /*4c40*/  @!P0 LDG.E.128 R40, [R2.64] ;  /* 0x0000001602288981 */ /* 0x000362000c1e1d00 */
[----:B------:R-:W-:Y:S01]  /*4c50*/  ISETP.GE.OR P0, PT, R96, R90, P5 ;  /* 0x0000005a6000720c */ /* 0x000fe20002f06670 */
[----:B--2---:R-:W-:Y:S02]  /*4c60*/  IMAD.MOV.U32 R8, RZ, RZ, R18 ;  /* 0x000000ffff087224 */ /* 0x004fe400078e0012 */
[----:B-1----:R-:W-:Y:S02]  /*4c70*/  IMAD.MOV.U32 R3, RZ, RZ, R19 ;  /* 0x000000ffff037224 */ /* 0x002fe400078e0013 */
        /* <DEDUP_REMOVED lines=21> */
[----:B----4-:R-:W-:Y:S02]  /*4dd0*/  IMAD.MOV.U32 R8, RZ, RZ, R30 ;  /* 0x000000ffff087224 */ /* 0x010fe400078e001e */
        /* <DEDUP_REMOVED lines=13> */
[----:B------:R-:W-:Y:S01]  /*4eb0*/  SEL R0, R148, R131, !P6 ;  /* 0x0000008394007207 */ /* 0x000fe20007000000 */
        /* <DEDUP_REMOVED lines=9> */
[----:B------:R-:W-:Y:S02]  /*4f50*/  @!P1 SHF.R.U64 R8, R4, 0x10, R5 ;  /* 0x0000001004089819 */ /* 0x000fe40000001205 */
[----:B------:R-:W-:Y:S02]  /*4f60*/  LEA.HI.SX32 R0, R0, R115, 0x1c ;  /* 0x0000007300007211 */ /* 0x000fe400078fe2ff */
[----:B------:R-:W-:Y:S02]  /*4f70*/  LEA R78, P0, R94, R48, 0x1 ;  /* 0x000000305e4e7211 */ /* 0x000fe400078008ff */
[----:B------:R-:W-:Y:S01]  /*4f80*/  SHF.R.S32.HI R2, RZ, 0x1f, R0 ;  /* 0x0000001fff027819 */ /* 0x000fe20000011400 */
[----:B------:R-:W-:Y:S01]  /*4f90*/  IMAD.SHL.U32 R47, R0, 0x8, RZ ;  /* 0x00000008002f7824 */ /* 0x000fe200078e00ff */
[----:B------:R-:W-:Y:S02]  /*4fa0*/  LEA.HI.X R79, R94, R49, R114, 0x1, P0 ;  /* 0x000000315e4f7211 */ /* 0x000fe400000f0c72 */
[----:B------:R-:W-:Y:S02]  /*4fb0*/  LEA.HI R0, R2, R0, RZ, 0x3 ;  /* 0x0000000002007211 */ /* 0x000fe400078f18ff */
[C---:B------:R-:W-:Y:S02]  /*4fc0*/  ISETP.GE.AND P0, PT, R47.reuse, c[0x0][0x1d4], PT ;  /* 0x000075002f007a0c */ /* 0x040fe40003f06270 */
[----:B------:R-:W-:Y:S01]  /*4fd0*/  LOP3.LUT R2, R130, 0x38, R47, 0xf8, !PT ;  /* 0x0000003882027812 */ /* 0x000fe200078ef82f */
[----:B------:R-:W-:Y:S01]  /*4fe0*/  IMAD.SHL.U32 R0, R0, 0x400, RZ ;  /* 0x0000040000007824 */ /* 0x000fe200078e00ff */
[----:B------:R-:W-:Y:S02]  /*4ff0*/  @!P1 SHF.R.U32.HI R41, RZ, 0x10, R41 ;  /* 0x00000010ff299819 */ /* 0x000fe40000011629 */
[----:B------:R-:W-:Y:S02]  /*5000*/  LOP3.LUT R2, R2, R167, RZ, 0x3c, !PT ;  /* 0x000000a702027212 */ /* 0x000fe400078e3cff */
[----:B------:R-:W-:Y:S02]  /*5010*/  LOP3.LUT R0, R0, 0x7fffe000, RZ, 0xc0, !PT ;  /* 0x7fffe00000007812 */ /* 0x000fe400078ec0ff */
[----:B------:R-:W-:Y:S02]  /*5020*/  MOV R39, R42 ;  /* 0x0000002a00277202 */ /* 0x000fe40000000f00 */
[----:B------:R-:W-:Y:S01]  /*5030*/  IADD3 R0, R2, R0, R134 ;  /* 0x0000000002007210 */ /* 0x000fe20007ffe086 */
[----:B------:R-:W-:Y:S01]  /*5040*/  IMAD.MOV.U32 R2, RZ, RZ, R4 ;  /* 0x000000ffff027224 */ /* 0x000fe200078e0004 */
[----:B------:R-:W-:Y:S01]  /*5050*/  @!P1 PRMT R38, R38, 0x5410, R40 ;  /* 0x0000541026269816 */ /* 0x000fe20000000028 */
[----:B------:R-:W-:Y:S01]  /*5060*/  IMAD.MOV.U32 R4, RZ, RZ, R6 ;  /* 0x000000ffff047224 */ /* 0x000fe200078e0006 */
[----:B------:R-:W-:Y:S01]  /*5070*/  @!P1 SHF.R.U32.HI R3, RZ, 0x10, R5 ;  /* 0x00000010ff039819 */ /* 0x000fe20000011605 */
[----:B------:R-:W-:Y:S01]  /*5080*/  IMAD.SHL.U32 R0, R0, 0x2, RZ ;  /* 0x0000000200007824 */ /* 0x000fe200078e00ff */
[----:B------:R-:W-:Y:S01]  /*5090*/  @!P1 SHF.R.U64 R5, R6, 0x10, R7 ;  /* 0x0000001006059819 */ /* 0x000fe20000001207 */
[----:B------:R-:W-:Y:S01]  /*50a0*/  @!P0 IMAD.WIDE R86, R47, 0x2, R48 ;  /* 0x000000022f568825 */ /* 0x000fe200078e0230 */
[----:B-1----:R-:W-:Y:S02]  /*50b0*/  @!P1 LOP3.LUT R47, R54, 0xffff0000, RZ, 0xc0, !PT ;  /* 0xffff0000362f9812 */ /* 0x002fe400078ec0ff */
[----:B------:R1:W2:Y:S01]  /*50c0*/  LDS.128 R12, [R0+0x8100] ;  /* 0x00810000000c7984 */ /* 0x0002a20000000c00 */
[C---:B------:R-:W-:Y:S02]  /*50d0*/  @!P1 SHF.L.U32 R49, R55.reuse, 0x10, RZ ;  /* 0x0000001037319819 */ /* 0x040fe400000006ff */
[----:B------:R-:W-:Y:S02]  /*50e0*/  @!P1 LOP3.LUT R51, R55, 0xffff0000, RZ, 0xc0, !PT ;  /* 0xffff000037339812 */ /* 0x000fe400078ec0ff */
[----:B------:R-:W-:Y:S02]  /*50f0*/  @!P1 PRMT R6, R9, 0x5410, R3 ;  /* 0x0000541009069816 */ /* 0x000fe40000000003 */
[----:B------:R-:W-:Y:S02]  /*5100*/  @!P1 SHF.L.U32 R9, R52, 0x10, RZ ;  /* 0x0000001034099819 */ /* 0x000fe400000006ff */
[----:B------:R-:W-:Y:S02]  /*5110*/  @!P1 SHF.R.U64 R46, R42, 0x10, R43 ;  /* 0x000000102a2e9819 */ /* 0x000fe4000000122b */
[----:B------:R-:W-:Y:S02]  /*5120*/  @!P1 PRMT R42, R44, 0x5410, R41 ;  /* 0x000054102c2a9816 */ /* 0x000fe40000000029 */
[----:B------:R-:W-:Y:S02]  /*5130*/  @!P1 SHF.L.U32 R41, R53, 0x10, RZ ;  /* 0x0000001035299819 */ /* 0x000fe400000006ff */
[----:B------:R-:W-:Y:S02]  /*5140*/  @!P1 PRMT R46, R39, 0x5410, R46 ;  /* 0x00005410272e9816 */ /* 0x000fe4000000002e */
[----:B------:R-:W-:Y:S02]  /*5150*/  @!P1 LOP3.LUT R39, R52, 0xffff0000, RZ, 0xc0, !PT ;  /* 0xffff000034279812 */ /* 0x000fe400078ec0ff */
[----:B------:R-:W-:Y:S01]  /*5160*/  @!P1 SHF.R.U32.HI R43, RZ, 0x10, R43 ;  /* 0x00000010ff2b9819 */ /* 0x000fe2000001162b */
[----:B------:R-:W-:Y:S01]  /*5170*/  @!P1 IMAD.U32 R44, R46, 0x10000, RZ ;  /* 0x000100002e2c9824 */ /* 0x000fe200078e00ff */
[----:B------:R-:W-:Y:S02]  /*5180*/  @!P1 PRMT R2, R2, 0x5410, R8 ;  /* 0x0000541002029816 */ /* 0x000fe40000000008 */
[----:B-1----:R-:W-:Y:S01]  /*5190*/  @!P1 SHF.R.U32.HI R0, RZ, 0x10, R7 ;  /* 0x00000010ff009819 */ /* 0x002fe20000011607 */
[----:B------:R-:W-:Y:S01]  /*51a0*/  @!P1 IMAD.U32 R7, R38, 0x10000, RZ ;  /* 0x0001000026079824 */ /* 0x000fe200078e00ff */
[----:B------:R-:W-:Y:S01]  /*51b0*/  @!P1 PRMT R8, R4, 0x5410, R5 ;  /* 0x0000541004089816 */ /* 0x000fe20000000005 */
[----:B------:R-:W-:Y:S01]  /*51c0*/  @!P1 IMAD.U32 R4, R2, 0x10000, RZ ;  /* 0x0001000002049824 */ /* 0x000fe200078e00ff */
[----:B------:R-:W-:Y:S02]  /*51d0*/  @!P1 LOP3.LUT R38, R38, 0xffff0000, RZ, 0xc0, !PT ;  /* 0xffff000026269812 */ /* 0x000fe400078ec0ff */
[----:B------:R-:W-:Y:S02]  /*51e0*/  @!P1 PRMT R10, R10, 0x5410, R0 ;  /* 0x000054100a0a9816 */ /* 0x000fe40000000000 */
[----:B------:R-:W-:Y:S02]  /*51f0*/  @!P1 LOP3.LUT R3, R2, 0xffff0000, RZ, 0xc0, !PT ;  /* 0xffff000002039812 */ /* 0x000fe400078ec0ff */
[----:B------:R-:W-:Y:S02]  /*5200*/  @!P1 PRMT R50, R45, 0x5410, R43 ;  /* 0x000054102d329816 */ /* 0x000fe4000000002b */
[----:B------:R-:W-:Y:S02]  /*5210*/  @!P1 LOP3.LUT R43, R53, 0xffff0000, RZ, 0xc0, !PT ;  /* 0xffff0000352b9812 */ /* 0x000fe400078ec0ff */
[----:B------:R-:W-:Y:S02]  /*5220*/  @!P1 SHF.L.U32 R45, R54, 0x10, RZ ;  /* 0x00000010362d9819 */ /* 0x000fe400000006ff */
[----:B------:R-:W-:Y:S01]  /*5230*/  @!P1 LOP3.LUT R46, R46, 0xffff0000, RZ, 0xc0, !PT ;  /* 0xffff00002e2e9812 */ /* 0x000fe200078ec0ff */
[C---:B--2---:R-:W-:Y:S01]  /*5240*/  @!P1 IMAD.U32 R0, R12.reuse, 0x10000, RZ ;  /* 0x000100000c009824 */ /* 0x044fe200078e00ff */
[----:B------:R-:W-:Y:S03]  /*5250*/  @!P1 LOP3.LUT R5, R12, 0xffff0000, RZ, 0xc0, !PT ;  /* 0xffff00000c059812 */ /* 0x000fe600078ec0ff */
[C---:B------:R-:W-:Y:S02]  /*5260*/  @!P1 FMUL.FTZ R2, R0.reuse, R7 ;  /* 0x0000000700029220 */ /* 0x040fe40000410000 */
[----:B------:R-:W-:Y:S02]  /*5270*/  @!P1 FMUL.FTZ R40, R5, R38 ;  /* 0x0000002605289220 */ /* 0x000fe40000410000 */
[-C--:B------:R-:W-:Y:S02]  /*5280*/  @!P1 FMUL.FTZ R0, R0, R4.reuse ;  /* 0x0000000400009220 */ /* 0x080fe40000410000 */
[----:B------:R-:W-:Y:S02]  /*5290*/  @!P1 FFMA.FTZ R85, R9, R4, -R2 ;  /* 0x0000000409559223 */ /* 0x000fe40000010802 */
[-C--:B------:R-:W-:Y:S01]  /*52a0*/  @!P1 FMUL.FTZ R2, R5, R3.reuse ;  /* 0x0000000305029220 */ /* 0x080fe20000410000 */
[----:B------:R-:W-:Y:S01]  /*52b0*/  @!P1 LOP3.LUT R5, R13, 0xffff0000, RZ, 0xc0, !PT ;  /* 0xffff00000d059812 */ /* 0x000fe200078ec0ff */
[----:B------:R-:W-:Y:S02]  /*52c0*/  @!P1 FFMA.FTZ R84, R39, R3, -R40 ;  /* 0x0000000327549223 */ /* 0x000fe40000010828 */
[C---:B------:R-:W-:Y:S01]  /*52d0*/  @!P1 IMAD.U32 R40, R42.reuse, 0x10000, RZ ;  /* 0x000100002a289824 */ /* 0x040fe200078e00ff */
[----:B------:R-:W-:Y:S01]  /*52e0*/  @!P1 LOP3.LUT R42, R42, 0xffff0000, RZ, 0xc0, !PT ;  /* 0xffff00002a2a9812 */ /* 0x000fe200078ec0ff */
[----:B------:R-:W-:Y:S02]  /*52f0*/  @!P1 IMAD.U32 R3, R13, 0x10000, RZ ;  /* 0x000100000d039824 */ /* 0x000fe400078e00ff */
[----:B------:R-:W-:Y:S02]  /*5300*/  @!P1 FFMA.FTZ R0, R7, R9, R0 ;  /* 0x0000000907009223 */ /* 0x000fe40000010000 */
[C---:B------:R-:W-:Y:S01]  /*5310*/  @!P1 IMAD.U32 R4, R6.reuse, 0x10000, RZ ;  /* 0x0001000006049824 */ /* 0x040fe200078e00ff */
[----:B------:R-:W-:Y:S01]  /*5320*/  @!P1 LOP3.LUT R6, R6, 0xffff0000, RZ, 0xc0, !PT ;  /* 0xffff000006069812 */ /* 0x000fe200078ec0ff */
[----:B------:R-:W-:Y:S02]  /*5330*/  @!P1 FMUL.FTZ R7, R3, R40 ;  /* 0x0000002803079220 */ /* 0x000fe40000410000 */
[----:B------:R-:W-:Y:S02]  /*5340*/  @!P1 FMUL.FTZ R9, R5, R42 ;  /* 0x0000002a05099220 */ /* 0x000fe40000410000 */
[-C--:B------:R-:W-:Y:S01]  /*5350*/  @!P1 FFMA.FTZ R83, R41, R4.reuse, -R7 ;  /* 0x0000000429539223 */ /* 0x080fe20000010807 */
[C---:B------:R-:W-:Y:S01]  /*5360*/  @!P1 LOP3.LUT R7, R14.reuse, 0xffff0000, RZ, 0xc0, !PT ;  /* 0xffff00000e079812 */ /* 0x040fe200078ec0ff */
[----:B------:R-:W-:Y:S02]  /*5370*/  @!P1 FMUL.FTZ R3, R3, R4 ;  /* 0x0000000403039220 */ /* 0x000fe40000410000 */
[-C--:B------:R-:W-:Y:S02]  /*5380*/  @!P1 FMUL.FTZ R4, R5, R6.reuse ;  /* 0x0000000605049220 */ /* 0x080fe40000410000 */
[----:B------:R-:W-:Y:S02]  /*5390*/  @!P1 IMAD.U32 R5, R14, 0x10000, RZ ;  /* 0x000100000e059824 */ /* 0x000fe400078e00ff */
[----:B------:R-:W-:Y:S02]  /*53a0*/  @!P1 FFMA.FTZ R81, R43, R6, -R9 ;  /* 0x000000062b519223 */ /* 0x000fe40000010809 */
[C---:B------:R-:W-:Y:S01]  /*53b0*/  @!P1 IMAD.U32 R6, R8.reuse, 0x10000, RZ ;  /* 0x0001000008069824 */ /* 0x040fe200078e00ff */
[----:B------:R-:W-:Y:S01]  /*53c0*/  @!P1 LOP3.LUT R8, R8, 0xffff0000, RZ, 0xc0, !PT ;  /* 0xffff000008089812 */ /* 0x000fe200078ec0ff */
[----:B------:R-:W-:Y:S02]  /*53d0*/  @!P1 FMUL.FTZ R9, R5, R44 ;  /* 0x0000002c05099220 */ /* 0x000fe40000410000 */
[----:B------:R-:W-:Y:S02]  /*53e0*/  @!P1 FMUL.FTZ R48, R7, R46 ;  /* 0x0000002e07309220 */ /* 0x000fe40000410000 */
[----:B------:R-:W-:Y:S01]  /*53f0*/  @!P1 FFMA.FTZ R80, R45, R6, -R9 ;  /* 0x000000062d509223 */ /* 0x000fe20000010809 */
[----:B------:R-:W-:Y:S01]  /*5400*/  @!P1 LOP3.LUT R9, R15, 0xffff0000, RZ, 0xc0, !PT ;  /* 0xffff00000f099812 */ /* 0x000fe200078ec0ff */
[----:B------:R-:W-:Y:S02]  /*5410*/  @!P1 FFMA.FTZ R77, R47, R8, -R48 ;  /* 0x000000082f4d9223 */ /* 0x000fe40000010830 */
[C---:B------:R-:W-:Y:S01]  /*5420*/  @!P1 IMAD.U32 R48, R50.reuse, 0x10000, RZ ;  /* 0x0001000032309824 */ /* 0x040fe200078e00ff */
[----:B------:R-:W-:Y:S01]  /*5430*/  @!P1 LOP3.LUT R50, R50, 0xffff0000, RZ, 0xc0, !PT ;  /* 0xffff000032329812 */ /* 0x000fe200078ec0ff */
[----:B------:R-:W-:Y:S02]  /*5440*/  @!P1 FMUL.FTZ R5, R5, R6 ;  /* 0x0000000605059220 */ /* 0x000fe40000410000 */
        /* <DEDUP_REMOVED lines=35> */
.L_x_622:
[----:B------:R-:W-:Y:S05]  /*5680*/  BSYNC B0 ;  /* 0x0000000000007941 */ /* 0x000fea0003800000 */
.L_x_621:
[----:B-----5:R2:W3:Y:S01]  /*5690*/  SHFL.IDX PT, R43, R88, 0x1, 0x181f ;  /* 0x00381f00582b7f89 */ /* 0x0204e200000e0000 */
[----:B------:R-:W-:Y:S01]  /*56a0*/  ISETP.GE.OR P0, PT, R156, R90, P5 ;  /* 0x0000005a9c00720c */ /* 0x000fe20002f06670 */
[----:B------:R-:W-:Y:S02]  /*56b0*/  BSSY B0, `(.L_x_623) ;  /* 0x0000078000007945 */ /* 0x000fe40003800000 */
[----:B------:R2:W4:Y:S10]  /*56c0*/  SHFL.IDX PT, R42, R89, 0x1, 0x181f ;  /* 0x00381f00592a7f89 */ /* 0x00053400000e0000 */
[----:B------:R-:W-:-:S05]  /*56d0*/  @P0 BRA `(.L_x_624) ;  /* 0x0000075000000947 */ /* 0x000fca0003800000 */
[----:B------:R-:W-:Y:S01]  /*56e0*/  SEL R0, R148, R131, !P6 ;  /* 0x0000008394007207 */ /* 0x000fe20007000000 */
[----:B------:R-:W5:Y:S01]  /*56f0*/  LDS.128 R48, [R140+0x8100] ;  /* 0x008100008c307984 */ /* 0x000f620000000c00 */
[----:B------:R-:W-:Y:S02]  /*5700*/  @!P1 SHF.R.U64 R5, R56, 0x10, R57 ;  /* 0x0000001038059819 */ /* 0x000fe40000001239 */
[----:B------:R-:W-:Y:S02]  /*5710*/  SHF.R.S32.HI R2, RZ, 0x1f, R0 ;  /* 0x0000001fff027819 */ /* 0x000fe40000011400 */
[----:B----4-:R-:W-:Y:S02]  /*5720*/  LEA R76, P0, R94, R42, 0x1 ;  /* 0x0000002a5e4c7211 */ /* 0x010fe400078008ff */
[----:B------:R-:W-:Y:S02]  /*5730*/  LEA.HI R0, R2, R0, RZ, 0x4 ;  /* 0x0000000002007211 */ /* 0x000fe400078f20ff */
[----:B---3--:R-:W-:Y:S02]  /*5740*/  LEA.HI.X R77, R94, R43, R114, 0x1, P0 ;  /* 0x0000002b5e4d7211 */ /* 0x008fe400000f0c72 */
[----:B------:R-:W-:Y:S02]  /*5750*/  LEA.HI.SX32 R0, R0, R115, 0x1c ;  /* 0x0000007300007211 */ /* 0x000fe400078fe2ff */
[--C-:B------:R-:W-:Y:S02]  /*5760*/  @!P1 SHF.R.U64 R8, R58, 0x10, R59.reuse ;  /* 0x000000103a089819 */ /* 0x100fe4000000123b */
[----:B------:R-:W-:Y:S01]  /*5770*/  SHF.R.S32.HI R2, RZ, 0x1f, R0 ;  /* 0x0000001fff027819 */ /* 0x000fe20000011400 */
[----:B------:R-:W-:Y:S01]  /*5780*/  IMAD.SHL.U32 R39, R0, 0x8, RZ ;  /* 0x0000000800277824 */ /* 0x000fe200078e00ff */
[----:B------:R-:W-:Y:S02]  /*5790*/  @!P1 SHF.R.U32.HI R9, RZ, 0x10, R59 ;  /* 0x00000010ff099819 */ /* 0x000fe4000001163b */
[----:B------:R-:W-:Y:S02]  /*57a0*/  LEA.HI R0, R2, R0, RZ, 0x3 ;  /* 0x0000000002007211 */ /* 0x000fe400078f18ff */
[----:B------:R-:W-:Y:S02]  /*57b0*/  ISETP.GE.AND P0, PT, R39, c[0x0][0x1d4], PT ;  /* 0x0000750027007a0c */ /* 0x000fe40003f06270 */
[----:B------:R-:W-:Y:S01]  /*57c0*/  @!P1 SHF.R.U64 R3, R18, 0x10, R19 ;  /* 0x0000001012039819 */ /* 0x000fe20000001213 */
[----:B------:R-:W-:Y:S01]  /*57d0*/  IMAD.SHL.U32 R0, R0, 0x400, RZ ;  /* 0x0000040000007824 */ /* 0x000fe200078e00ff */
[----:B------:R-:W-:Y:S02]  /*57e0*/  LOP3.LUT R2, R127, 0x38, R39, 0xf8, !PT ;  /* 0x000000387f027812 */ /* 0x000fe400078ef827 */
[----:B------:R-:W-:Y:S02]  /*57f0*/  @!P1 PRMT R40, R69, 0x5432, R8 ;  /* 0x0000543245289816 */ /* 0x000fe40000000008 */
[----:B------:R-:W-:Y:S02]  /*5800*/  LOP3.LUT R2, R2, R165, RZ, 0x3c, !PT ;  /* 0x000000a502027212 */ /* 0x000fe400078e3cff */
[----:B------:R-:W-:Y:S02]  /*5810*/  LOP3.LUT R0, R0, 0x7fffe000, RZ, 0xc0, !PT ;  /* 0x7fffe00000007812 */ /* 0x000fe400078ec0ff */
[----:B------:R-:W-:Y:S01]  /*5820*/  @!P1 PRMT R10, R22, 0x5432, R3 ;  /* 0x00005432160a9816 */ /* 0x000fe20000000003 */
[----:B------:R-:W-:Y:S01]  /*5830*/  @!P0 IMAD.WIDE R58, R39, 0x2, R42 ;  /* 0x00000002273a8825 */ /* 0x000fe200078e022a */
[----:B------:R-:W-:Y:S02]  /*5840*/  IADD3 R0, R2, R0, R137 ;  /* 0x0000000002007210 */ /* 0x000fe40007ffe089 */
[----:B------:R-:W-:Y:S02]  /*5850*/  @!P1 SHF.R.U32.HI R6, RZ, 0x10, R57 ;  /* 0x00000010ff069819 */ /* 0x000fe40000011639 */
[----:B------:R-:W-:Y:S01]  /*5860*/  @!P1 SHF.R.U32.HI R2, RZ, 0x10, R17 ;  /* 0x00000010ff029819 */ /* 0x000fe20000011611 */
[----:B------:R-:W-:Y:S01]  /*5870*/  IMAD.SHL.U32 R0, R0, 0x2, RZ ;  /* 0x0000000200007824 */ /* 0x000fe200078e00ff */
[----:B-----5:R-:W-:Y:S01]  /*5880*/  @!P1 SHF.L.U32 R18, R49, 0x10, RZ ;  /* 0x0000001031129819 */ /* 0x020fe200000006ff */
[----:B------:R-:W-:Y:S01]  /*5890*/  @!P1 IMAD.U32 R8, R48, 0x10000, RZ ;  /* 0x0001000030089824 */ /* 0x000fe200078e00ff */
[C---:B------:R-:W-:Y:S01]  /*58a0*/  @!P1 LOP3.LUT R45, R51.reuse, 0xffff0000, RZ, 0xc0, !PT ;  /* 0xffff0000332d9812 */ /* 0x040fe200078ec0ff */
[----:B------:R-:W-:Y:S01]  /*58b0*/  @!P1 IMAD.U32 R43, R51, 0x10000, RZ ;  /* 0x00010000332b9824 */ /* 0x000fe200078e00ff */
[----:B-1----:R1:W3:Y:S01]  /*58c0*/  LDS.128 R12, [R0+0x8100] ;  /* 0x00810000000c7984 */ /* 0x0022e20000000c00 */
[----:B------:R-:W-:Y:S02]  /*58d0*/  @!P1 LOP3.LUT R41, R50, 0xffff0000, RZ, 0xc0, !PT ;  /* 0xffff000032299812 */ /* 0x000fe400078ec0ff */
[----:B------:R-:W-:Y:S02]  /*58e0*/  @!P1 SHF.R.U32.HI R4, RZ, 0x10, R19 ;  /* 0x00000010ff049819 */ /* 0x000fe40000011613 */
[----:B------:R-:W-:Y:S02]  /*58f0*/  @!P1 PRMT R19, R68, 0x5432, R6 ;  /* 0x0000543244139816 */ /* 0x000fe40000000006 */
[----:B------:R-:W-:Y:S02]  /*5900*/  @!P1 PRMT R38, R69, 0x5410, R9 ;  /* 0x0000541045269816 */ /* 0x000fe40000000009 */
[----:B------:R-:W-:Y:S02]  /*5910*/  @!P1 PRMT R9, R22, 0x5410, R4 ;  /* 0x0000541016099816 */ /* 0x000fe40000000004 */
[C---:B------:R-:W-:Y:S01]  /*5920*/  @!P1 LOP3.LUT R44, R38.reuse, 0xffff0000, RZ, 0xc0, !PT ;  /* 0xffff0000262c9812 */ /* 0x040fe200078ec0ff */
[----:B------:R-:W-:Y:S01]  /*5930*/  @!P1 IMAD.U32 R42, R38, 0x10000, RZ ;  /* 0x00010000262a9824 */ /* 0x000fe200078e00ff */
[----:B-1----:R-:W-:Y:S01]  /*5940*/  @!P1 SHF.R.U64 R0, R16, 0x10, R17 ;  /* 0x0000001010009819 */ /* 0x002fe20000001211 */
[----:B------:R-:W-:Y:S01]  /*5950*/  @!P1 IMAD.U32 R17, R19, 0x10000, RZ ;  /* 0x0001000013119824 */ /* 0x000fe200078e00ff */
[----:B------:R-:W-:Y:S02]  /*5960*/  @!P1 PRMT R16, R68, 0x5410, R5 ;  /* 0x0000541044109816 */ /* 0x000fe40000000005 */
[C---:B------:R-:W-:Y:S02]  /*5970*/  @!P1 PRMT R7, R11.reuse, 0x5432, R0 ;  /* 0x000054320b079816 */ /* 0x040fe40000000000 */
[----:B------:R-:W-:Y:S01]  /*5980*/  @!P1 PRMT R5, R11, 0x5410, R2 ;  /* 0x000054100b059816 */ /* 0x000fe20000000002 */
[----:B------:R-:W-:Y:S01]  /*5990*/  @!P1 IMAD.U32 R6, R16, 0x10000, RZ ;  /* 0x0001000010069824 */ /* 0x000fe200078e00ff */
[----:B------:R-:W-:Y:S01]  /*59a0*/  @!P1 LOP3.LUT R19, R19, 0xffff0000, RZ, 0xc0, !PT ;  /* 0xffff000013139812 */ /* 0x000fe200078ec0ff */
[C---:B------:R-:W-:Y:S01]  /*59b0*/  @!P1 IMAD.U32 R2, R7.reuse, 0x10000, RZ ;  /* 0x0001000007029824 */ /* 0x040fe200078e00ff */
[----:B------:R-:W-:Y:S01]  /*59c0*/  @!P1 LOP3.LUT R7, R7, 0xffff0000, RZ, 0xc0, !PT ;  /* 0xffff000007079812 */ /* 0x000fe200078ec0ff */
[C---:B------:R-:W-:Y:S01]  /*59d0*/  @!P1 IMAD.U32 R4, R5.reuse, 0x10000, RZ ;  /* 0x0001000005049824 */ /* 0x040fe200078e00ff */
[----:B------:R-:W-:Y:S01]  /*59e0*/  @!P1 LOP3.LUT R5, R5, 0xffff0000, RZ, 0xc0, !PT ;  /* 0xffff000005059812 */ /* 0x000fe200078ec0ff */
[----:B---3--:R-:W-:Y:S01]  /*59f0*/  @!P1 IMAD.U32 R3, R13, 0x10000, RZ ;  /* 0x000100000d039824 */ /* 0x008fe200078e00ff */
[----:B------:R-:W-:Y:S03]  /*5a00*/  @!P1 SHF.L.U32 R0, R12, 0x10, RZ ;  /* 0x000000100c009819 */ /* 0x000fe600000006ff */
[----:B------:R-:W-:Y:S02]  /*5a10*/  @!P1 FMUL.FTZ R22, R3, R17 ;  /* 0x0000001103169220 */ /* 0x000fe40000410000 */
[C---:B------:R-:W-:Y:S02]  /*5a20*/  @!P1 FMUL.FTZ R11, R0.reuse, R6 ;  /* 0x00000006000b9220 */ /* 0x040fe40000410000 */
[-C--:B------:R-:W-:Y:S02]  /*5a30*/  @!P1 FMUL.FTZ R0, R0, R2.reuse ;  /* 0x0000000200009220 */ /* 0x080fe40000410000 */
[----:B------:R-:W-:Y:S01]  /*5a40*/  @!P1 FFMA.FTZ R57, R8, R2, -R11 ;  /* 0x0000000208399223 */ /* 0x000fe2000001080b */
[----:B------:R-:W-:Y:S01]  /*5a50*/  @!P1 LOP3.LUT R2, R13, 0xffff0000, RZ, 0xc0, !PT ;  /* 0xffff00000d029812 */ /* 0x000fe200078ec0ff */
[----:B------:R-:W-:Y:S01]  /*5a60*/  @!P1 FFMA.FTZ R0, R6, R8, R0 ;  /* 0x0000000806009223 */ /* 0x000fe20000010000 */
[----:B------:R-:W-:Y:S01]  /*5a70*/  @!P1 LOP3.LUT R6, R12, 0xffff0000, RZ, 0xc0, !PT ;  /* 0xffff00000c069812 */ /* 0x000fe200078ec0ff */
[-C--:B------:R-:W-:Y:S01]  /*5a80*/  @!P1 FFMA.FTZ R56, R18, R4.reuse, -R22 ;  /* 0x0000000412389223 */ /* 0x080fe20000010816 */
[----:B------:R-:W-:Y:S01]  /*5a90*/  @!P1 LOP3.LUT R22, R49, 0xffff0000, RZ, 0xc0, !PT ;  /* 0xffff000031169812 */ /* 0x000fe200078ec0ff */
[----:B------:R-:W-:Y:S01]  /*5aa0*/  @!P1 FMUL.FTZ R3, R3, R4 ;  /* 0x0000000403039220 */ /* 0x000fe20000410000 */
[----:B------:R-:W-:Y:S01]  /*5ab0*/  @!P1 LOP3.LUT R11, R16, 0xffff0000, RZ, 0xc0, !PT ;  /* 0xffff0000100b9812 */ /* 0x000fe200078ec0ff */
[----:B------:R-:W-:Y:S01]  /*5ac0*/  @!P1 FMUL.FTZ R8, R2, R19 ;  /* 0x0000001302089220 */ /* 0x000fe20000410000 */
[----:B------:R-:W-:Y:S01]  /*5ad0*/  @!P1 LOP3.LUT R16, R48, 0xffff0000, RZ, 0xc0, !PT ;  /* 0xffff000030109812 */ /* 0x000fe200078ec0ff */
[----:B------:R-:W-:Y:S02]  /*5ae0*/  @!P1 FMUL.FTZ R4, R2, R5 ;  /* 0x0000000502049220 */ /* 0x000fe40000410000 */
[C---:B------:R-:W-:Y:S02]  /*5af0*/  @!P1 FMUL.FTZ R39, R6.reuse, R11 ;  /* 0x0000000b06279220 */ /* 0x040fe40000410000 */
[-C--:B------:R-:W-:Y:S01]  /*5b00*/  @!P1 FMUL.FTZ R2, R6, R7.reuse ;  /* 0x0000000706029220 */ /* 0x080fe20000410000 */
[C---:B------:R-:W-:Y:S01]  /*5b10*/  @!P1 LOP3.LUT R6, R15.reuse, 0xffff0000, RZ, 0xc0, !PT ;  /* 0xffff00000f069812 */ /* 0x040fe200078ec0ff */
[----:B------:R-:W-:Y:S01]  /*5b20*/  @!P1 FFMA.FTZ R54, R16, R7, -R39 ;  /* 0x0000000710369223 */ /* 0x000fe20000010827 */
[----:B------:R-:W-:Y:S01]  /*5b30*/  @!P1 SHF.L.U32 R39, R50, 0x10, RZ ;  /* 0x0000001032279819 */ /* 0x000fe200000006ff */
[----:B------:R-:W-:Y:S02]  /*5b40*/  @!P1 IMAD.U32 R7, R15, 0x10000, RZ ;  /* 0x000100000f079824 */ /* 0x000fe400078e00ff */
[----:B------:R-:W-:Y:S02]  /*5b50*/  @!P1 FFMA.FTZ R55, R22, R5, -R8 ;  /* 0x0000000516379223 */ /* 0x000fe40000010808 */
[C---:B------:R-:W-:Y:S01]  /*5b60*/  @!P1 IMAD.U32 R5, R9.reuse, 0x10000, RZ ;  /* 0x0001000009059824 */ /* 0x040fe200078e00ff */
[----:B------:R-:W-:Y:S01]  /*5b70*/  @!P1 LOP3.LUT R9, R9, 0xffff0000, RZ, 0xc0, !PT ;  /* 0xffff000009099812 */ /* 0x000fe200078ec0ff */
[----:B------:R-:W-:Y:S02]  /*5b80*/  @!P1 FMUL.FTZ R8, R7, R42 ;  /* 0x0000002a07089220 */ /* 0x000fe40000410000 */
[C---:B------:R-:W-:Y:S02]  /*5b90*/  @!P1 FMUL.FTZ R38, R6.reuse, R44 ;  /* 0x0000002c06269220 */ /* 0x040fe40000410000 */
[----:B------:R-:W-:Y:S02]  /*5ba0*/  @!P1 FFMA.FTZ R53, R43, R5, -R8 ;  /* 0x000000052b359223 */ /* 0x000fe40000010808 */
[-C--:B------:R-:W-:Y:S02]  /*5bb0*/  @!P1 FMUL.FTZ R8, R6, R9.reuse ;  /* 0x0000000906089220 */ /* 0x080fe40000410000 */
[----:B------:R-:W-:Y:S01]  /*5bc0*/  @!P1 FFMA.FTZ R52, R45, R9, -R38 ;  /* 0x000000092d349223 */ /* 0x000fe20000010826 */
[----:B------:R-:W-:Y:S01]  /*5bd0*/  @!P1 LOP3.LUT R9, R14, 0xffff0000, RZ, 0xc0, !PT ;  /* 0xffff00000e099812 */ /* 0x000fe200078ec0ff */
[C---:B------:R-:W-:Y:S01]  /*5be0*/  @!P1 IMAD.U32 R38, R40.reuse, 0x10000, RZ ;  /* 0x0001000028269824 */ /* 0x040fe200078e00ff */
[----:B------:R-:W-:Y:S01]  /*5bf0*/  @!P1 LOP3.LUT R40, R40, 0xffff0000, RZ, 0xc0, !PT ;  /* 0xffff000028289812 */ /* 0x000fe200078ec0ff */
[----:B------:R-:W-:Y:S02]  /*5c00*/  @!P1 FMUL.FTZ R7, R7, R5 ;  /* 0x0000000507079220 */ /* 0x000fe40000410000 */
[----:B------:R-:W-:Y:S02]  /*5c10*/  @!P1 IMAD.U32 R5, R14, 0x10000, RZ ;  /* 0x000100000e059824 */ /* 0x000fe400078e00ff */
        /* <DEDUP_REMOVED lines=10> */
[-C--:B------:R-:W-:Y:S01]  /*5cc0*/  @!P1 FMUL.FTZ R6, R9, R10.reuse ;  /* 0x0000000a09069220 */ /* 0x080fe20000410000 */
        /* <DEDUP_REMOVED lines=22> */
.L_x_624:
[----:B------:R-:W-:Y:S05]  /*5e30*/  BSYNC B0 ;  /* 0x0000000000007941 */ /* 0x000fea0003800000 */
.L_x_623:
[----:B------:R1:W2:Y:S01]  /*5e40*/  SHFL.IDX PT, R19, R88, 0x2, 0x181f ;  /* 0x00581f0058137f89 */ /* 0x0002a200000e0000 */
[----:B------:R-:W-:Y:S01]  /*5e50*/  ISETP.GE.OR P0, PT, R155, R90, P5 ;  /* 0x0000005a9b00720c */ /* 0x000fe20002f06670 */
[----:B------:R-:W-:Y:S02]  /*5e60*/  BSSY B0, `(.L_x_625) ;  /* 0x0000078000007945 */ /* 0x000fe40003800000 */
[----:B------:R1:W4:Y:S10]  /*5e70*/  SHFL.IDX PT, R18, R89, 0x2, 0x181f ;  /* 0x00581f0059127f89 */ /* 0x00033400000e0000 */
[----:B------:R-:W-:-:S05]  /*5e80*/  @P0 BRA `(.L_x_626) ;  /* 0x0000075000000947 */ /* 0x000fca0003800000 */
[----:B------:R-:W-:Y:S01]  /*5e90*/  SEL R0, R148, R131, !P6 ;  /* 0x0000008394007207 */ /* 0x000fe20007000000 */
[----:B---34-:R-:W3:Y:S01]  /*5ea0*/  LDS.128 R40, [R139+0x8100] ;  /* 0x008100008b287984 */ /* 0x018ee20000000c00 */
[C---:B-1----:R-:W-:Y:S02]  /*5eb0*/  LEA R52, P0, R94.reuse, R18, 0x1 ;  /* 0x000000125e347211 */ /* 0x042fe400078008ff */
[----:B------:R-:W-:Y:S02]  /*5ec0*/  SHF.R.S32.HI R2, RZ, 0x1f, R0 ;  /* 0x0000001fff027819 */ /* 0x000fe40000011400 */
[----:B--2---:R-:W-:Y:S02]  /*5ed0*/  LEA.HI.X R53, R94, R19, R114, 0x1, P0 ;  /* 0x000000135e357211 */ /* 0x004fe400000f0c72 */
[----:B------:R-:W-:Y:S02]  /*5ee0*/  LEA.HI R0, R2, R0, RZ, 0x4 ;  /* 0x0000000002007211 */ /* 0x000fe400078f20ff */
[----:B------:R-:W-:Y:S02]  /*5ef0*/  @!P1 SHF.R.U32.HI R8, RZ, 0x10, R63 ;  /* 0x00000010ff089819 */ /* 0x000fe4000001163f */
[----:B------:R-:W-:Y:S02]  /*5f00*/  LEA.HI.SX32 R0, R0, R115, 0x1c ;  /* 0x0000007300007211 */ /* 0x000fe400078fe2ff */
[----:B------:R-:W-:Y:S02]  /*5f10*/  @!P1 SHF.R.U64 R3, R26, 0x10, R27 ;  /* 0x000000101a039819 */ /* 0x000fe4000000121b */
[----:B------:R-:W-:Y:S01]  /*5f20*/  SHF.R.S32.HI R2, RZ, 0x1f, R0 ;  /* 0x0000001fff027819 */ /* 0x000fe20000011400 */
[----:B------:R-:W-:Y:S01]  /*5f30*/  IMAD.SHL.U32 R17, R0, 0x8, RZ ;  /* 0x0000000800117824 */ /* 0x000fe200078e00ff */
[----:B------:R-:W-:Y:S02]  /*5f40*/  @!P1 SHF.R.U64 R5, R60, 0x10, R61 ;  /* 0x000000103c059819 */ /* 0x000fe4000000123d */
[----:B------:R-:W-:Y:S02]  /*5f50*/  LEA.HI R0, R2, R0, RZ, 0x3 ;  /* 0x0000000002007211 */ /* 0x000fe400078f18ff */
[C---:B------:R-:W-:Y:S02]  /*5f60*/  ISETP.GE.AND P0, PT, R17.reuse, c[0x0][0x1d4], PT ;  /* 0x0000750011007a0c */ /* 0x040fe40003f06270 */
[----:B------:R-:W-:Y:S01]  /*5f70*/  @!P1 PRMT R16, R70, 0x5410, R5 ;  /* 0x0000541046109816 */ /* 0x000fe20000000005 */
[----:B------:R-:W-:Y:S01]  /*5f80*/  IMAD.SHL.U32 R0, R0, 0x400, RZ ;  /* 0x0000040000007824 */ /* 0x000fe200078e00ff */
[----:B------:R-:W-:Y:S02]  /*5f90*/  LOP3.LUT R2, R126, 0x38, R17, 0xf8, !PT ;  /* 0x000000387e027812 */ /* 0x000fe400078ef811 */
[----:B------:R-:W-:Y:S02]  /*5fa0*/  @!P1 SHF.R.U32.HI R6, RZ, 0x10, R61 ;  /* 0x00000010ff069819 */ /* 0x000fe4000001163d */
[----:B------:R-:W-:Y:S02]  /*5fb0*/  LOP3.LUT R2, R2, R164, RZ, 0x3c, !PT ;  /* 0x000000a402027212 */ /* 0x000fe400078e3cff */
[----:B------:R-:W-:Y:S02]  /*5fc0*/  LOP3.LUT R0, R0, 0x7fffe000, RZ, 0xc0, !PT ;  /* 0x7fffe00000007812 */ /* 0x000fe400078ec0ff */
[----:B------:R-:W-:Y:S01]  /*5fd0*/  @!P1 PRMT R11, R70, 0x5432, R6 ;  /* 0x00005432460b9816 */ /* 0x000fe20000000006 */
[----:B------:R-:W-:Y:S01]  /*5fe0*/  @!P1 IMAD.U32 R6, R16, 0x10000, RZ ;  /* 0x0001000010069824 */ /* 0x000fe200078e00ff */
[----:B------:R-:W-:Y:S01]  /*5ff0*/  IADD3 R0, R2, R0, R136 ;  /* 0x0000000002007210 */ /* 0x000fe20007ffe088 */
[----:B------:R-:W-:Y:S01]  /*6000*/  @!P0 IMAD.WIDE R54, R17, 0x2, R18 ;  /* 0x0000000211368825 */ /* 0x000fe200078e0212 */
[----:B------:R-:W-:Y:S02]  /*6010*/  @!P1 SHF.R.U32.HI R2, RZ, 0x10, R25 ;  /* 0x00000010ff029819 */ /* 0x000fe40000011619 */
[----:B------:R-:W-:Y:S01]  /*6020*/  @!P1 SHF.R.U64 R10, R62, 0x10, R63 ;  /* 0x000000103e0a9819 */ /* 0x000fe2000000123f */
[----:B------:R-:W-:Y:S01]  /*6030*/  IMAD.SHL.U32 R0, R0, 0x2, RZ ;  /* 0x0000000200007824 */ /* 0x000fe200078e00ff */
[----:B---3--:R-:W-:Y:S01]  /*6040*/  @!P1 SHF.L.U32 R18, R41, 0x10, RZ ;  /* 0x0000001029129819 */ /* 0x008fe200000006ff */
[----:B------:R-:W-:Y:S01]  /*6050*/  @!P1 IMAD.U32 R17, R11, 0x10000, RZ ;  /* 0x000100000b119824 */ /* 0x000fe200078e00ff */
[----:B------:R-:W-:Y:S02]  /*6060*/  @!P1 LOP3.LUT R39, R43, 0xffff0000, RZ, 0xc0, !PT ;  /* 0xffff00002b279812 */ /* 0x000fe400078ec0ff */
[----:B------:R1:W2:Y:S01]  /*6070*/  LDS.128 R12, [R0+0x8100] ;  /* 0x00810000000c7984 */ /* 0x0002a20000000c00 */
[----:B------:R-:W-:Y:S02]  /*6080*/  @!P1 LOP3.LUT R26, R42, 0xffff0000, RZ, 0xc0, !PT ;  /* 0xffff00002a1a9812 */ /* 0x000fe400078ec0ff */
[----:B------:R-:W-:Y:S02]  /*6090*/  @!P1 PRMT R5, R23, 0x5410, R2 ;  /* 0x0000541017059816 */ /* 0x000fe40000000002 */
[----:B------:R-:W-:Y:S04]  /*60a0*/  @!P1 SHF.R.U32.HI R4, RZ, 0x10, R27 ;  /* 0x00000010ff049819 */ /* 0x000fe8000001161b */
[----:B------:R-:W-:Y:S01]  /*60b0*/  @!P1 PRMT R9, R35, 0x5410, R4 ;  /* 0x0000541023099816 */ /* 0x000fe20000000004 */
[C---:B------:R-:W-:Y:S01]  /*60c0*/  @!P1 IMAD.U32 R4, R5.reuse, 0x10000, RZ ;  /* 0x0001000005049824 */ /* 0x040fe200078e00ff */
[----:B------:R-:W-:Y:S02]  /*60d0*/  @!P1 LOP3.LUT R5, R5, 0xffff0000, RZ, 0xc0, !PT ;  /* 0xffff000005059812 */ /* 0x000fe400078ec0ff */
[----:B-1----:R-:W-:Y:S02]  /*60e0*/  @!P1 SHF.R.U64 R0, R24, 0x10, R25 ;  /* 0x0000001018009819 */ /* 0x002fe40000001219 */
[----:B------:R-:W-:Y:S02]  /*60f0*/  @!P1 PRMT R25, R71, 0x5432, R10 ;  /* 0x0000543247199816 */ /* 0x000fe4000000000a */
[----:B------:R-:W-:Y:S02]  /*6100*/  @!P1 PRMT R7, R23, 0x5432, R0 ;  /* 0x0000543217079816 */ /* 0x000fe40000000000 */
[----:B------:R-:W-:Y:S01]  /*6110*/  @!P1 PRMT R23, R71, 0x5410, R8 ;  /* 0x0000541047179816 */ /* 0x000fe20000000008 */
[----:B------:R-:W-:Y:S01]  /*6120*/  @!P1 IMAD.U32 R8, R40, 0x10000, RZ ;  /* 0x0001000028089824 */ /* 0x000fe200078e00ff */
[----:B------:R-:W-:Y:S01]  /*6130*/  @!P1 PRMT R10, R35, 0x5432, R3 ;  /* 0x00005432230a9816 */ /* 0x000fe20000000003 */
[C---:B------:R-:W-:Y:S01]  /*6140*/  @!P1 IMAD.U32 R2, R7.reuse, 0x10000, RZ ;  /* 0x0001000007029824 */ /* 0x040fe200078e00ff */
[----:B------:R-:W-:Y:S01]  /*6150*/  @!P1 LOP3.LUT R7, R7, 0xffff0000, RZ, 0xc0, !PT ;  /* 0xffff000007079812 */ /* 0x000fe200078ec0ff */
[C---:B------:R-:W-:Y:S01]  /*6160*/  @!P1 IMAD.U32 R27, R23.reuse, 0x10000, RZ ;  /* 0x00010000171b9824 */ /* 0x040fe200078e00ff */
[----:B------:R-:W-:Y:S01]  /*6170*/  @!P1 LOP3.LUT R38, R23, 0xffff0000, RZ, 0xc0, !PT ;  /* 0xffff000017269812 */ /* 0x000fe200078ec0ff */
[----:B------:R-:W-:Y:S02]  /*6180*/  @!P1 IMAD.U32 R35, R43, 0x10000, RZ ;  /* 0x000100002b239824 */ /* 0x000fe400078e00ff */
[----:B--2---:R-:W-:Y:S01]  /*6190*/  @!P1 IMAD.U32 R3, R13, 0x10000, RZ ;  /* 0x000100000d039824 */ /* 0x004fe200078e00ff */
        /* <DEDUP_REMOVED lines=13> */
[----:B------:R-:W-:Y:S02]  /*6270*/  @!P1 LOP3.LUT R11, R16, 0xffff0000, RZ, 0xc0, !PT ;  /* 0xffff0000100b9812 */ /* 0x000fe400078ec0ff */
        /* <DEDUP_REMOVED lines=16> */
[C---:B------:R-:W-:Y:S01]  /*6380*/  @!P1 LOP3.LUT R9, R14.reuse, 0xffff0000, RZ, 0xc0, !PT ;  /* 0xffff00000e099812 */ /* 0x040fe200078ec0ff */
        /* <DEDUP_REMOVED lines=37> */
.L_x_626:
[----:B------:R-:W-:Y:S05]  /*65e0*/  BSYNC B0 ;  /* 0x0000000000007941 */ /* 0x000fea0003800000 */
.L_x_625:
[----:B------:R1:W4:Y:S01]  /*65f0*/  SHFL.IDX PT, R45, R88, 0x3, 0x181f ;  /* 0x00781f00582d7f89 */ /* 0x00032200000e0000 */
[----:B------:R-:W-:Y:S03]  /*6600*/  ISETP.GE.OR P0, PT, R154, R90, P5 ;  /* 0x0000005a9a00720c */ /* 0x000fe60002f06670 */
[----:B------:R1:W3:Y:S10]  /*6610*/  SHFL.IDX PT, R44, R89, 0x3, 0x181f ;  /* 0x00781f00592c7f89 */ /* 0x0002f400000e0000 */
[----:B------:R-:W-:-:S05]  /*6620*/  @P0 BRA `(.L_x_618) ;  /* 0x00000ba000000947 */ /* 0x000fca0003800000 */
[----:B------:R-:W-:Y:S01]  /*6630*/  SEL R0, R148, R131, !P6 ;  /* 0x0000008394007207 */ /* 0x000fe20007000000 */
[----:B-1-34-:R-:W1:Y:S01]  /*6640*/  LDS.128 R40, [R138+0x8100] ;  /* 0x008100008a287984 */ /* 0x01ae620000000c00 */
[----:B------:R-:W-:Y:S02]  /*6650*/  @!P1 SHF.R.U64 R3, R28, 0x10, R29 ;  /* 0x000000101c039819 */ /* 0x000fe4000000121d */
[----:B------:R-:W-:Y:S02]  /*6660*/  SHF.R.S32.HI R2, RZ, 0x1f, R0 ;  /* 0x0000001fff027819 */ /* 0x000fe40000011400 */
[----:B------:R-:W-:Y:S02]  /*6670*/  LEA R52, P0, R94, R44, 0x1 ;  /* 0x0000002c5e347211 */ /* 0x000fe400078008ff */
[----:B------:R-:W-:Y:S02]  /*6680*/  LEA.HI R0, R2, R0, RZ, 0x4 ;  /* 0x0000000002007211 */ /* 0x000fe400078f20ff */
[----:B------:R-:W-:Y:S02]  /*6690*/  LEA.HI.X R53, R94, R45, R114, 0x1, P0 ;  /* 0x0000002d5e357211 */ /* 0x000fe400000f0c72 */
[----:B------:R-:W-:Y:S02]  /*66a0*/  LEA.HI.SX32 R0, R0, R115, 0x1c ;  /* 0x0000007300007211 */ /* 0x000fe400078fe2ff */
[----:B------:R-:W-:Y:S02]  /*66b0*/  @!P1 SHF.R.U64 R4, R30, 0x10, R31 ;  /* 0x000000101e049819 */ /* 0x000fe4000000121f */
[----:B------:R-:W-:Y:S01]  /*66c0*/  SHF.R.S32.HI R2, RZ, 0x1f, R0 ;  /* 0x0000001fff027819 */ /* 0x000fe20000011400 */
[----:B------:R-:W-:Y:S01]  /*66d0*/  IMAD.SHL.U32 R46, R0, 0x8, RZ ;  /* 0x00000008002e7824 */ /* 0x000fe200078e00ff */
[----:B------:R-:W-:Y:S02]  /*66e0*/  @!P1 PRMT R7, R36, 0x5432, R3 ;  /* 0x0000543224079816 */ /* 0x000fe40000000003 */
[----:B------:R-:W-:Y:S02]  /*66f0*/  LEA.HI R0, R2, R0, RZ, 0x3 ;  /* 0x0000000002007211 */ /* 0x000fe400078f18ff */
[----:B------:R-:W-:Y:S02]  /*6700*/  @!P1 SHF.R.U32.HI R5, RZ, 0x10, R31 ;  /* 0x00000010ff059819 */ /* 0x000fe4000001161f */
[----:B------:R-:W-:Y:S01]  /*6710*/  LOP3.LUT R2, R125, 0x38, R46, 0xf8, !PT ;  /* 0x000000387d027812 */ /* 0x000fe200078ef82e */
[----:B------:R-:W-:Y:S01]  /*6720*/  IMAD.SHL.U32 R0, R0, 0x400, RZ ;  /* 0x0000040000007824 */ /* 0x000fe200078e00ff */
[C---:B------:R-:W-:Y:S02]  /*6730*/  @!P1 PRMT R8, R37.reuse, 0x5410, R4 ;  /* 0x0000541025089816 */ /* 0x040fe40000000004 */
[----:B------:R-:W-:Y:S02]  /*6740*/  LOP3.LUT R2, R2, R159, RZ, 0x3c, !PT ;  /* 0x0000009f02027212 */ /* 0x000fe400078e3cff */
[----:B------:R-:W-:Y:S02]  /*6750*/  LOP3.LUT R0, R0, 0x7fffe000, RZ, 0xc0, !PT ;  /* 0x7fffe00000007812 */ /* 0x000fe400078ec0ff */
[----:B------:R-:W-:Y:S01]  /*6760*/  @!P1 PRMT R10, R37, 0x5432, R5 ;  /* 0x00005432250a9816 */ /* 0x000fe20000000005 */
[----:B------:R-:W-:Y:S01]  /*6770*/  @!P1 IMAD.U32 R5, R7, 0x10000, RZ ;  /* 0x0001000007059824 */ /* 0x000fe200078e00ff */
[----:B------:R-:W-:Y:S02]  /*6780*/  IADD3 R0, R2, R0, R135 ;  /* 0x0000000002007210 */ /* 0x000fe40007ffe087 */
[----:B------:R-:W-:Y:S02]  /*6790*/  @!P1 SHF.R.U32.HI R2, RZ, 0x10, R65 ;  /* 0x00000010ff029819 */ /* 0x000fe40000011641 */
[----:B------:R-:W-:Y:S01]  /*67a0*/  @!P1 SHF.R.U64 R6, R66, 0x10, R67 ;  /* 0x0000001042069819 */ /* 0x000fe20000001243 */
[----:B------:R-:W-:Y:S01]  /*67b0*/  IMAD.SHL.U32 R12, R0, 0x2, RZ ;  /* 0x00000002000c7824 */ /* 0x000fe200078e00ff */
[----:B------:R-:W-:Y:S01]  /*67c0*/  @!P1 SHF.R.U32.HI R0, RZ, 0x10, R29 ;  /* 0x00000010ff009819 */ /* 0x000fe2000001161d */
[----:B-1----:R-:W-:Y:S01]  /*67d0*/  @!P1 IMAD.U32 R17, R40, 0x10000, RZ ;  /* 0x0001000028119824 */ /* 0x002fe200078e00ff */
[C---:B------:R-:W-:Y:S01]  /*67e0*/  @!P1 SHF.L.U32 R23, R41.reuse, 0x10, RZ ;  /* 0x0000001029179819 */ /* 0x040fe200000006ff */
[----:B------:R-:W-:Y:S01]  /*67f0*/  @!P1 IMAD.U32 R27, R42, 0x10000, RZ ;  /* 0x000100002a1b9824 */ /* 0x000fe200078e00ff */
[----:B------:R-:W-:Y:S01]  /*6800*/  @!P1 LOP3.LUT R25, R41, 0xffff0000, RZ, 0xc0, !PT ;  /* 0xffff000029199812 */ /* 0x000fe200078ec0ff */
[C---:B------:R-:W-:Y:S01]  /*6810*/  @!P1 IMAD.U32 R31, R43.reuse, 0x10000, RZ ;  /* 0x000100002b1f9824 */ /* 0x040fe200078e00ff */
[----:B------:R-:W1:Y:S01]  /*6820*/  LDS.128 R12, [R12+0x8100] ;  /* 0x008100000c0c7984 */ /* 0x000e620000000c00 */
[----:B--2---:R-:W-:Y:S02]  /*6830*/  @!P1 LOP3.LUT R19, R40, 0xffff0000, RZ, 0xc0, !PT ;  /* 0xffff000028139812 */ /* 0x004fe400078ec0ff */
[----:B------:R-:W-:Y:S02]  /*6840*/  @!P1 LOP3.LUT R29, R42, 0xffff0000, RZ, 0xc0, !PT ;  /* 0xffff00002a1d9812 */ /* 0x000fe400078ec0ff */
[----:B------:R-:W-:Y:S02]  /*6850*/  @!P1 PRMT R24, R72, 0x5410, R2 ;  /* 0x0000541048189816 */ /* 0x000fe40000000002 */
[----:B------:R-:W-:Y:S02]  /*6860*/  @!P1 PRMT R2, R36, 0x5410, R0 ;  /* 0x0000541024029816 */ /* 0x000fe40000000000 */
[----:B------:R-:W-:Y:S01]  /*6870*/  @!P1 LOP3.LUT R36, R43, 0xffff0000, RZ, 0xc0, !PT ;  /* 0xffff00002b249812 */ /* 0x000fe200078ec0ff */
[C---:B------:R-:W-:Y:S01]  /*6880*/  @!P1 IMAD.U32 R22, R24.reuse, 0x10000, RZ ;  /* 0x0001000018169824 */ /* 0x040fe200078e00ff */
[----:B------:R-:W-:Y:S01]  /*6890*/  @!P1 LOP3.LUT R24, R24, 0xffff0000, RZ, 0xc0, !PT ;  /* 0xffff000018189812 */ /* 0x000fe200078ec0ff */
[C---:B------:R-:W-:Y:S01]  /*68a0*/  @!P1 IMAD.U32 R0, R2.reuse, 0x10000, RZ ;  /* 0x0001000002009824 */ /* 0x040fe200078e00ff */
[----:B------:R-:W-:Y:S02]  /*68b0*/  @!P1 LOP3.LUT R2, R2, 0xffff0000, RZ, 0xc0, !PT ;  /* 0xffff000002029812 */ /* 0x000fe400078ec0ff */
[C---:B------:R-:W-:Y:S02]  /*68c0*/  @!P1 PRMT R28, R73.reuse, 0x5410, R6 ;  /* 0x00005410491c9816 */ /* 0x040fe40000000006 */
[----:B------:R-:W-:Y:S02]  /*68d0*/  @!P1 SHF.R.U32.HI R35, RZ, 0x10, R67 ;  /* 0x00000010ff239819 */ /* 0x000fe40000011643 */
[----:B------:R-:W-:Y:S01]  /*68e0*/  @!P1 SHF.R.U64 R18, R64, 0x10, R65 ;  /* 0x0000001040129819 */ /* 0x000fe20000001241 */
[C---:B------:R-:W-:Y:S01]  /*68f0*/  @!P1 IMAD.U32 R26, R28.reuse, 0x10000, RZ ;  /* 0x000100001c1a9824 */ /* 0x040fe200078e00ff */
[----:B------:R-:W-:Y:S02]  /*6900*/  @!P1 LOP3.LUT R28, R28, 0xffff0000, RZ, 0xc0, !PT ;  /* 0xffff00001c1c9812 */ /* 0x000fe400078ec0ff */
[----:B------:R-:W-:Y:S02]  /*6910*/  @!P1 PRMT R35, R73, 0x5432, R35 ;  /* 0x0000543249239816 */ /* 0x000fe40000000023 */
[----:B------:R-:W-:Y:S02]  /*6920*/  @!P1 PRMT R18, R72, 0x5432, R18 ;  /* 0x0000543248129816 */ /* 0x000fe40000000012 */
[----:B------:R-:W-:Y:S01]  /*6930*/  ISETP.GE.AND P0, PT, R46, c[0x0][0x1d4], PT ;  /* 0x000075002e007a0c */ /* 0x000fe20003f06270 */
[C---:B------:R-:W-:Y:S01]  /*6940*/  @!P1 IMAD.U32 R30, R35.reuse, 0x10000, RZ ;  /* 0x00010000231e9824 */ /* 0x040fe200078e00ff */
[----:B------:R-:W-:Y:S01]  /*6950*/  @!P1 LOP3.LUT R35, R35, 0xffff0000, RZ, 0xc0, !PT ;  /* 0xffff000023239812 */ /* 0x000fe200078ec0ff */
[C---:B------:R-:W-:Y:S01]  /*6960*/  @!P1 IMAD.U32 R16, R18.reuse, 0x10000, RZ ;  /* 0x0001000012109824 */ /* 0x040fe200078e00ff */
[----:B------:R-:W-:Y:S01]  /*6970*/  @!P1 LOP3.LUT R18, R18, 0xffff0000, RZ, 0xc0, !PT ;  /* 0xffff000012129812 */ /* 0x000fe200078ec0ff */
[----:B-1----:R-:W-:Y:S02]  /*6980*/  @!P1 IMAD.U32 R3, R13, 0x10000, RZ ;  /* 0x000100000d039824 */ /* 0x002fe400078e00ff */
[----:B------:R-:W-:Y:S02]  /*6990*/  @!P1 IMAD.U32 R6, R12, 0x10000, RZ ;  /* 0x000100000c069824 */ /* 0x000fe400078e00ff */
[C---:B------:R-:W-:Y:S02]  /*69a0*/  @!P1 FMUL.FTZ R4, R3.reuse, R22 ;  /* 0x0000001603049220 */ /* 0x040fe40000410000 */
[-C--:B------:R-:W-:Y:S02]  /*69b0*/  @!P1 FMUL.FTZ R3, R3, R0.reuse ;  /* 0x0000000003039220 */ /* 0x080fe40000410000 */
[----:B------:R-:W-:Y:S01]  /*69c0*/  @!P1 FFMA.FTZ R54, R23, R0, -R4 ;  /* 0x0000000017369223 */ /* 0x000fe20000010804 */
[----:B------:R-:W-:Y:S01]  /*69d0*/  @!P1 LOP3.LUT R0, R13, 0xffff0000, RZ, 0xc0, !PT ;  /* 0xffff00000d009812 */ /* 0x000fe200078ec0ff */
[----:B------:R-:W-:Y:S04]  /*69e0*/  @!P1 FMUL.FTZ R11, R6, R16 ;  /* 0x00000010060b9220 */ /* 0x000fe80000410000 */
[C---:B------:R-:W-:Y:S02]  /*69f0*/  @!P1 FMUL.FTZ R9, R0.reuse, R24 ;  /* 0x0000001800099220 */ /* 0x040fe40000410000 */
[-C--:B------:R-:W-:Y:S02]  /*6a00*/  @!P1 FMUL.FTZ R4, R0, R2.reuse ;  /* 0x0000000200049220 */ /* 0x080fe40000410000 */
[----:B------:R-:W-:Y:S01]  /*6a10*/  @!P1 FFMA.FTZ R51, R25, R2, -R9 ;  /* 0x0000000219339223 */ /* 0x000fe20000010809 */
[----:B------:R-:W-:Y:S01]  /*6a20*/  @!P1 LOP3.LUT R2, R12, 0xffff0000, RZ, 0xc0, !PT ;  /* 0xffff00000c029812 */ /* 0x000fe200078ec0ff */
[-C--:B------:R-:W-:Y:S01]  /*6a30*/  @!P1 FMUL.FTZ R0, R6, R5.reuse ;  /* 0x0000000506009220 */ /* 0x080fe20000410000 */
[----:B------:R-:W-:Y:S01]  /*6a40*/  @!P1 SHF.L.U32 R6, R14, 0x10, RZ ;  /* 0x000000100e069819 */ /* 0x000fe200000006ff */
[----:B------:R-:W-:Y:S01]  /*6a50*/  @!P1 FFMA.FTZ R50, R17, R5, -R11 ;  /* 0x0000000511329223 */ /* 0x000fe2000001080b */
[----:B------:R-:W-:Y:S01]  /*6a60*/  @!P1 LOP3.LUT R5, R7, 0xffff0000, RZ, 0xc0, !PT ;  /* 0xffff000007059812 */ /* 0x000fe200078ec0ff */
[C---:B------:R-:W-:Y:S01]  /*6a70*/  @!P1 IMAD.U32 R7, R8.reuse, 0x10000, RZ ;  /* 0x0001000008079824 */ /* 0x040fe200078e00ff */
[----:B------:R-:W-:Y:S01]  /*6a80*/  @!P1 LOP3.LUT R8, R8, 0xffff0000, RZ, 0xc0, !PT ;  /* 0xffff000008089812 */ /* 0x000fe200078ec0ff */
[----:B------:R-:W-:Y:S02]  /*6a90*/  @!P1 FMUL.FTZ R9, R2, R18 ;  /* 0x0000001202099220 */ /* 0x000fe40000410000 */
[----:B------:R-:W-:Y:S02]  /*6aa0*/  @!P1 FMUL.FTZ R11, R6, R26 ;  /* 0x0000001a060b9220 */ /* 0x000fe40000410000 */
[-C--:B------:R-:W-:Y:S02]  /*6ab0*/  @!P1 FMUL.FTZ R2, R2, R5.reuse ;  /* 0x0000000502029220 */ /* 0x080fe40000410000 */
[----:B------:R-:W-:Y:S02]  /*6ac0*/  @!P1 FFMA.FTZ R49, R19, R5, -R9 ;  /* 0x0000000513319223 */ /* 0x000fe40000010809 */
[-C--:B------:R-:W-:Y:S01]  /*6ad0*/  @!P1 FMUL.FTZ R5, R6, R7.reuse ;  /* 0x0000000706059220 */ /* 0x080fe20000410000 */
[----:B------:R-:W-:Y:S01]  /*6ae0*/  @!P1 LOP3.LUT R6, R14, 0xffff0000, RZ, 0xc0, !PT ;  /* 0xffff00000e069812 */ /* 0x000fe200078ec0ff */
[----:B------:R-:W-:Y:S01]  /*6af0*/  @!P1 FFMA.FTZ R48, R27, R7, -R11 ;  /* 0x000000071b309223 */ /* 0x000fe2000001080b */
[C---:B------:R-:W-:Y:S01]  /*6b00*/  @!P1 SHF.L.U32 R7, R10.reuse, 0x10, RZ ;  /* 0x000000100a079819 */ /* 0x040fe200000006ff */
[C---:B------:R-:W-:Y:S01]  /*6b10*/  @!P1 IMAD.U32 R9, R15.reuse, 0x10000, RZ ;  /* 0x000100000f099824 */ /* 0x040fe200078e00ff */
[----:B------:R-:W-:Y:S01]  /*6b20*/  @!P1 LOP3.LUT R10, R10, 0xffff0000, RZ, 0xc0, !PT ;  /* 0xffff00000a0a9812 */ /* 0x000fe200078ec0ff */
[C---:B------:R-:W-:Y:S01]  /*6b30*/  @!P1 FMUL.FTZ R39, R6.reuse, R28 ;  /* 0x0000001c06279220 */ /* 0x040fe20000410000 */
[----:B------:R-:W-:Y:S01]  /*6b40*/  @!P1 LOP3.LUT R11, R15, 0xffff0000, RZ, 0xc0, !PT ;  /* 0xffff00000f0b9812 */ /* 0x000fe200078ec0ff */
[----:B------:R-:W-:Y:S02]  /*6b50*/  @!P1 FMUL.FTZ R38, R9, R30 ;  /* 0x0000001e09269220 */ /* 0x000fe40000410000 */
[----:B------:R-:W-:Y:S02]  /*6b60*/  @!P1 FMUL.FTZ R6, R6, R8 ;  /* 0x0000000806069220 */ /* 0x000fe40000410000 */
[----:B------:R-:W-:Y:S02]  /*6b70*/  @!P1 FMUL.FTZ R37, R11, R35 ;  /* 0x000000230b259220 */ /* 0x000fe40000410000 */
[-C--:B------:R-:W-:Y:S01]  /*6b80*/  @!P1 FFMA.FTZ R47, R31, R7.reuse, -R38 ;  /* 0x000000071f2f9223 */ /* 0x080fe20000010826 */
[----:B------:R-:W-:Y:S01]  /*6b90*/  @!P1 F2FP.BF16.PACK_AB R38, R49, R50 ;  /* 0x000000323126923e */ /* 0x000fe200000010ff */
[----:B------:R-:W-:Y:S02]  /*6ba0*/  @!P1 FFMA.FTZ R37, R36, R10, -R37 ;  /* 0x0000000a24259223 */ /* 0x000fe40000010825 */
[----:B------:R-:W-:Y:S01]  /*6bb0*/  @!P1 FFMA.FTZ R8, R29, R8, -R39 ;  /* 0x000000081d089223 */ /* 0x000fe20000010827 */
[----:B------:R-:W-:Y:S01]  /*6bc0*/  @!P1 F2FP.BF16.PACK_AB R39, R51, R54 ;  /* 0x000000363327923e */ /* 0x000fe200000010ff */
[----:B------:R-:W-:Y:S01]  /*6bd0*/  @!P1 FMUL.FTZ R7, R9, R7 ;  /* 0x0000000709079220 */ /* 0x000fe20000410000 */
[----:B------:R-:W-:Y:S01]  /*6be0*/  @!P1 F2FP.BF16.PACK_AB R37, R37, R47 ;  /* 0x0000002f2525923e */ /* 0x000fe200000010ff */
[----:B------:R-:W-:Y:S01]  /*6bf0*/  @!P1 IMAD.MOV.U32 R40, RZ, RZ, R38 ;  /* 0x000000ffff289224 */ /* 0x000fe200078e0026 */
[----:B------:R-:W-:Y:S01]  /*6c00*/  @!P1 F2FP.BF16.PACK_AB R9, R8, R48 ;  /* 0x000000300809923e */ /* 0x000fe200000010ff */
[----:B------:R-:W-:Y:S02]  /*6c10*/  @!P1 IMAD.MOV.U32 R41, RZ, RZ, R39 ;  /* 0x000000ffff299224 */ /* 0x000fe400078e0027 */
[----:B------:R-:W-:Y:S02]  /*6c20*/  @!P1 IMAD.MOV.U32 R43, RZ, RZ, R37 ;  /* 0x000000ffff2b9224 */ /* 0x000fe400078e0025 */
[----:B------:R-:W-:Y:S02]  /*6c30*/  @!P1 IMAD.MOV.U32 R42, RZ, RZ, R9 ;  /* 0x000000ffff2a9224 */ /* 0x000fe400078e0009 */
[----:B------:R-:W-:Y:S02]  /*6c40*/  @!P1 FFMA.FTZ R0, R16, R17, R0 ;  /* 0x0000001110009223 */ /* 0x000fe40000010000 */
[----:B------:R-:W-:Y:S01]  /*6c50*/  @!P1 FFMA.FTZ R2, R18, R19, R2 ;  /* 0x0000001312029223 */ /* 0x000fe20000010002 */
[----:B------:R1:W-:Y:S01]  /*6c60*/  ST.E.128 [R52.64], R40 ;  /* 0x0000002834007985 */ /* 0x0003e2000c101d16 */
[----:B------:R-:W-:Y:S02]  /*6c70*/  @!P1 FFMA.FTZ R3, R22, R23, R3 ;  /* 0x0000001716039223 */ /* 0x000fe40000010003 */
[----:B------:R-:W-:Y:S01]  /*6c80*/  @!P1 FFMA.FTZ R4, R24, R25, R4 ;  /* 0x0000001918049223 */ /* 0x000fe20000010004 */
[----:B------:R-:W-:Y:S01]  /*6c90*/  @!P1 F2FP.BF16.PACK_AB R0, R2, R0 ;  /* 0x000000000200923e */ /* 0x000fe200000010ff */
[----:B------:R-:W-:Y:S02]  /*6ca0*/  @!P1 FFMA.FTZ R5, R26, R27, R5 ;  /* 0x0000001b1a059223 */ /* 0x000fe40000010005 */
[----:B------:R-:W-:Y:S01]  /*6cb0*/  @!P1 FMUL.FTZ R8, R11, R10 ;  /* 0x0000000a0b089220 */ /* 0x000fe20000410000 */
[----:B------:R-:W-:Y:S01]  /*6cc0*/  @!P1 F2FP.BF16.PACK_AB R3, R4, R3 ;  /* 0x000000030403923e */ /* 0x000fe200000010ff */
        /* <DEDUP_REMOVED lines=14> */
.L_x_596:
        /* <DEDUP_REMOVED lines=19> */
.L_x_628:
[----:B-123--:R-:W-:Y:S05]  /*6ee0*/  BSYNC B0 ;  /* 0x0000000000007941 */ /* 0x00efea0003800000 */
.L_x_627:
[----:B------:R1:W2:Y:S01]  /*6ef0*/  SHFL.IDX PT, R0, R88, 0x1, 0x181f ;  /* 0x00381f0058007f89 */ /* 0x0002a200000e0000 */
[----:B------:R-:W-:Y:S01]  /*6f00*/  ISETP.GE.AND P0, PT, R6, 0x21, PT ;  /* 0x000000210600780c */ /* 0x000fe20003f06270 */
[----:B------:R-:W-:Y:S02]  /*6f10*/  BSSY B0, `(.L_x_629) ;  /* 0x000000d000007945 */ /* 0x000fe40003800000 */
[----:B------:R1:W3:Y:S10]  /*6f20*/  SHFL.IDX PT, R4, R89, 0x1, 0x181f ;  /* 0x00381f0059047f89 */ /* 0x0002f400000e0000 */
[----:B------:R-:W-:-:S05]  /*6f30*/  @!P0 BRA `(.L_x_630) ;  /* 0x000000a000008947 */ /* 0x000fca0003800000 */
[----:B------:R-:W4:Y:S01]  /*6f40*/  @!P5 LDS.128 R8, [R74+0x9100] ;  /* 0x009100004a08d984 */ /* 0x000f220000000c00 */
[C---:B---3--:R-:W-:Y:S04]  /*6f50*/  @!P5 LEA R2, P0, R20.reuse, R4, 0x1 ;  /* 0x000000041402d211 */ /* 0x048fe800078008ff */
[----:B--2---:R-:W-:Y:S02]  /*6f60*/  @!P5 LEA.HI.X R3, R20, R0, R21, 0x1, P0 ;  /* 0x000000001403d211 */ /* 0x004fe400000f0c15 */
[----:B------:R-:W-:Y:S11]  /*6f70*/  ISETP.GE.AND P0, PT, R92, c[0x0][0x1d4], PT ;  /* 0x000075005c007a0c */ /* 0x000ff60003f06270 */
[----:B------:R-:W-:Y:S02]  /*6f80*/  @!UPT UIADD3 URZ, URZ, URZ, URZ ;  /* 0x0000003f3f3ff290 */ /* 0x000fe4000fffe03f */
[C---:B------:R-:W-:Y:S04]  /*6f90*/  @!P0 LEA R4, P1, R82.reuse, R4, 0x1 ;  /* 0x0000000452048211 */ /* 0x040fe800078208ff */
[----:B------:R-:W-:Y:S01]  /*6fa0*/  @!P0 LEA.HI.X R5, R82, R0, R93, 0x1, P1 ;  /* 0x0000000052058211 */ /* 0x000fe200008f0c5d */
[----:B----4-:R-:W-:Y:S04]  /*6fb0*/  @!P5 ST.E.128 [R2.64], R8 ;  /* 0x000000080200d985 */ /* 0x010fe8000c101d16 */
[----:B------:R-:W2:Y:S04]  /*6fc0*/  @!P0 LDS.128 R8, [R74+0xd100] ;  /* 0x00d100004a088984 */ /* 0x000ea80000000c00 */
[----:B--2---:R2:W-:Y:S02]  /*6fd0*/  @!P0 ST.E.128 [R4.64], R8 ;  /* 0x0000000804008985 */ /* 0x0045e4000c101d16 */
.L_x_630:
[----:B------:R-:W-:Y:S05]  /*6fe0*/  BSYNC B0 ;  /* 0x0000000000007941 */ /* 0x000fea0003800000 */
.L_x_629:
[----:B--2---:R2:W4:Y:S01]  /*6ff0*/  SHFL.IDX PT, R0, R88, 0x2, 0x181f ;  /* 0x00581f0058007f89 */ /* 0x00452200000e0000 */
[----:B------:R-:W-:Y:S01]  /*7000*/  ISETP.GE.AND P0, PT, R6, 0x41, PT ;  /* 0x000000410600780c */ /* 0x000fe20003f06270 */
[----:B------:R-:W-:Y:S02]  /*7010*/  BSSY B0, `(.L_x_631) ;  /* 0x000000d000007945 */ /* 0x000fe40003800000 */
[----:B---3--:R2:W3:Y:S10]  /*7020*/  SHFL.IDX PT, R4, R89, 0x2, 0x181f ;  /* 0x00581f0059047f89 */ /* 0x0084f400000e0000 */
[----:B------:R-:W-:-:S05]  /*7030*/  @!P0 BRA `(.L_x_632) ;  /* 0x000000a000008947 */ /* 0x000fca0003800000 */
[----:B------:R-:W5:Y:S01]  /*7040*/  @!P5 LDS.128 R8, [R74+0xa100] ;  /* 0x00a100004a08d984 */ /* 0x000f620000000c00 */
[C---:B---3--:R-:W-:Y:S04]  /*7050*/  @!P5 LEA R2, P0, R20.reuse, R4, 0x1 ;  /* 0x000000041402d211 */ /* 0x048fe800078008ff */
[----:B----4-:R-:W-:Y:S02]  /*7060*/  @!P5 LEA.HI.X R3, R20, R0, R21, 0x1, P0 ;  /* 0x000000001403d211 */ /* 0x010fe400000f0c15 */
[----:B------:R-:W-:Y:S11]  /*7070*/  ISETP.GE.AND P0, PT, R92, c[0x0][0x1d4], PT ;  /* 0x000075005c007a0c */ /* 0x000ff60003f06270 */
[----:B------:R-:W-:Y:S02]  /*7080*/  @!UPT UIADD3 URZ, URZ, URZ, URZ ;  /* 0x0000003f3f3ff290 */ /* 0x000fe4000fffe03f */
[C---:B------:R-:W-:Y:S04]  /*7090*/  @!P0 LEA R4, P1, R82.reuse, R4, 0x1 ;  /* 0x0000000452048211 */ /* 0x040fe800078208ff */
[----:B------:R-:W-:Y:S01]  /*70a0*/  @!P0 LEA.HI.X R5, R82, R0, R93, 0x1, P1 ;  /* 0x0000000052058211 */ /* 0x000fe200008f0c5d */
[----:B-----5:R-:W-:Y:S04]  /*70b0*/  @!P5 ST.E.128 [R2.64], R8 ;  /* 0x000000080200d985 */ /* 0x020fe8000c101d16 */
[----:B------:R-:W3:Y:S04]  /*70c0*/  @!P0 LDS.128 R8, [R74+0xe100] ;  /* 0x00e100004a088984 */ /* 0x000ee80000000c00 */
[----:B---3--:R3:W-:Y:S02]  /*70d0*/  @!P0 ST.E.128 [R4.64], R8 ;  /* 0x0000000804008985 */ /* 0x0087e4000c101d16 */
.L_x_632:
[----:B------:R-:W-:Y:S05]  /*70e0*/  BSYNC B0 ;  /* 0x0000000000007941 */ /* 0x000fea0003800000 */
.L_x_631:
[----:B----4-:R4:W1:Y:S01]  /*70f0*/  SHFL.IDX PT, R0, R88, 0x3, 0x181f ;  /* 0x00781f0058007f89 */ /* 0x01086200000e0000 */
[----:B------:R-:W-:Y:S03]  /*7100*/  ISETP.GE.AND P0, PT, R6, 0x61, PT ;  /* 0x000000610600780c */ /* 0x000fe60003f06270 */
[----:B---3--:R4:W3:Y:S10]  /*7110*/  SHFL.IDX PT, R4, R89, 0x3, 0x181f ;  /* 0x00781f0059047f89 */ /* 0x0088f400000e0000 */
[----:B------:R-:W-:-:S05]  /*7120*/  @!P0 BRA `(.L_x_618) ;  /* 0x000000a000008947 */ /* 0x000fca0003800000 */
[----:B------:R-:W5:Y:S01]  /*7130*/  @!P5 LDS.128 R8, [R74+0xb100] ;  /* 0x00b100004a08d984 */ /* 0x000f620000000c00 */
[C---:B---3--:R-:W-:Y:S04]  /*7140*/  @!P5 LEA R2, P0, R20.reuse, R4, 0x1 ;  /* 0x000000041402d211 */ /* 0x048fe800078008ff */
[----:B-1----:R-:W-:Y:S02]  /*7150*/  @!P5 LEA.HI.X R3, R20, R0, R21, 0x1, P0 ;  /* 0x000000001403d211 */ /* 0x002fe400000f0c15 */
[----:B------:R-:W-:Y:S11]  /*7160*/  ISETP.GE.AND P0, PT, R92, c[0x0][0x1d4], PT ;  /* 0x000075005c007a0c */ /* 0x000ff60003f06270 */
[----:B------:R-:W-:Y:S02]  /*7170*/  @!UPT UIADD3 URZ, URZ, URZ, URZ ;  /* 0x0000003f3f3ff290 */ /* 0x000fe4000fffe03f */
[C---:B------:R-:W-:Y:S04]  /*7180*/  @!P0 LEA R4, P1, R82.reuse, R4, 0x1 ;  /* 0x0000000452048211 */ /* 0x040fe800078208ff */
[----:B------:R-:W-:Y:S01]  /*7190*/  @!P0 LEA.HI.X R5, R82, R0, R93, 0x1, P1 ;  /* 0x0000000052058211 */ /* 0x000fe200008f0c5d */
[----:B-----5:R-:W-:Y:S04]  /*71a0*/  @!P5 ST.E.128 [R2.64], R8 ;  /* 0x000000080200d985 */ /* 0x020fe8000c101d16 */
[----:B------:R-:W1:Y:S04]  /*71b0*/  @!P0 LDS.128 R8, [R74+0xf100] ;  /* 0x00f100004a088984 */ /* 0x000e680000000c00 */
[----:B-1----:R1:W-:Y:S02]  /*71c0*/  @!P0 ST.E.128 [R4.64], R8 ;  /* 0x0000000804008985 */ /* 0x0023e4000c101d16 */
.L_x_618:
[----:B------:R-:W-:Y:S05]  /*71d0*/  BSYNC B2 ;  /* 0x0000000000027941 */ /* 0x000fea0003800000 */
.L_x_595:
[----:B-1----:R-:W-:Y:S01]  /*71e0*/  IMAD.IADD R0, R143, 0x1, -R98 ;  /* 0x000000018f007824 */ /* 0x002fe200078e0a62 */
[----:B--2---:R-:W-:Y:S01]  /*71f0*/  LEA R2, P0, R91, R118, 0x7 ;  /* 0x000000765b027211 */ /* 0x004fe200078038ff */
[----:B------:R-:W-:Y:S01]  /*7200*/  BSSY B0, `(.L_x_633) ;  /* 0x0000058000007945 */ /* 0x000fe20003800000 */
[----:B------:R-:W-:Y:S02]  /*7210*/  ISETP.NE.AND P6, PT, R145, RZ, PT ;  /* 0x000000ff9100720c */ /* 0x000fe40003fc5270 */
[C---:B------:R-:W-:Y:S02]  /*7220*/  ISETP.GE.AND P2, PT, R0.reuse, 0x21, PT ;  /* 0x000000210000780c */ /* 0x040fe40003f46270 */
[----:B------:R-:W-:Y:S02]  /*7230*/  ISETP.GE.AND P1, PT, R0, 0x41, PT ;  /* 0x000000410000780c */ /* 0x000fe40003f26270 */
[----:B------:R-:W-:Y:S09]  /*7240*/  LEA.HI.X.SX32 R3, R91, R119, 0x7, P0 ;  /* 0x000000775b037211 */ /* 0x000ff200000f3eff */
[C---:B------:R-:W-:Y:S05]  /*7250*/  @P2 IADD3 R6, P0, R2.reuse, 0x20, RZ ;  /* 0x0000002002062810 */ /* 0x040fea0007f1e0ff */
[--C-:B------:R-:W-:Y:S01]  /*7260*/  @P2 IMAD.X R7, RZ, RZ, R3.reuse, P0 ;  /* 0x000000ffff072224 */ /* 0x100fe200000e0603 */
[----:B------:R-:W-:Y:S04]  /*7270*/  @P1 IADD3 R12, P0, R2, 0x40, RZ ;  /* 0x00000040020c1810 */ /* 0x000fe80007f1e0ff */
[----:B------:R-:W-:Y:S02]  /*7280*/  @P1 IADD3.X R14, RZ, R3, RZ, P0, !PT ;  /* 0x00000003ff0e1210 */ /* 0x000fe400007fe4ff */
[----:B------:R-:W-:Y:S11]  /*7290*/  ISETP.GE.AND P0, PT, R0, 0x61, PT ;  /* 0x000000610000780c */ /* 0x000ff60003f06270 */
[----:B------:R-:W-:Y:S02]  /*72a0*/  @!UPT UIADD3 URZ, URZ, URZ, URZ ;  /* 0x0000003f3f3ff290 */ /* 0x000fe4000fffe03f */
[----:B------:R-:W-:Y:S05]  /*72b0*/  @P0 IADD3 R13, P3, R2, 0x60, RZ ;  /* 0x00000060020d0810 */ /* 0x000fea0007f7e0ff */
[----:B------:R-:W-:Y:S01]  /*72c0*/  @P0 IMAD.X R15, RZ, RZ, R3, P3 ;  /* 0x000000ffff0f0224 */ /* 0x000fe200018e0603 */
[----:B------:R-:W-:Y:S11]  /*72d0*/  ISETP.GE.AND P3, PT, R0, 0x1, PT ;  /* 0x000000010000780c */ /* 0x000ff60003f66270 */
[----:B------:R-:W-:Y:S02]  /*72e0*/  @!UPT UIADD3 URZ, URZ, URZ, URZ ;  /* 0x0000003f3f3ff290 */ /* 0x000fe4000fffe03f */
[----:B------:R-:W-:Y:S01]  /*72f0*/  @P3 IMAD R0, R3, c[0x0][0x258], RZ ;  /* 0x0000960003003a24 */ /* 0x000fe200078e02ff */
[-C--:B------:R-:W-:Y:S01]  /*7300*/  @P3 MOV R5, R99.reuse ;  /* 0x0000006300053202 */ /* 0x080fe20000000f00 */
[----:B---3--:R-:W-:Y:S01]  /*7310*/  @P3 IMAD.MOV.U32 R4, RZ, RZ, R100 ;  /* 0x000000ffff043224 */ /* 0x008fe200078e0064 */
[-C--:B------:R-:W-:Y:S03]  /*7320*/  @P2 MOV R3, R99.reuse ;  /* 0x0000006300032202 */ /* 0x080fe60000000f00 */
[C---:B------:R-:W-:Y:S04]  /*7330*/  @P3 IMAD.WIDE.U32 R4, R2.reuse, c[0x0][0x258], R4 ;  /* 0x0000960002043a25 */ /* 0x040fe800078e0004 */
[----:B------:R-:W-:Y:S01]  /*7340*/  @P3 IMAD R2, R2, c[0x0][0x25c], R0 ;  /* 0x0000970002023a24 */ /* 0x000fe200078e0200 */
[----:B------:R-:W-:Y:S01]  /*7350*/  @P3 LEA R10, P4, R4, c[0x0][0x250], 0x1 ;  /* 0x00009400040a3a11 */ /* 0x000fe200078808ff */
[----:B------:R-:W-:Y:S02]  /*7360*/  @P2 IMAD R0, R7, c[0x0][0x258], RZ ;  /* 0x0000960007002a24 */ /* 0x000fe400078e02ff */
[----:B------:R-:W-:Y:S02]  /*7370*/  @P3 IMAD.IADD R2, R5, 0x1, R2 ;  /* 0x0000000105023824 */ /* 0x000fe400078e0202 */
[----:B------:R-:W-:Y:S03]  /*7380*/  @P2 IMAD R0, R6, c[0x0][0x25c], R0 ;  /* 0x0000970006002a24 */ /* 0x000fe600078e0200 */
[----:B------:R-:W-:Y:S01]  /*7390*/  @P3 LEA.HI.X R11, R4, c[0x0][0x254], R2, 0x1, P4 ;  /* 0x00009500040b3a11 */ /* 0x000fe200020f0c02 */
[----:B------:R-:W-:Y:S04]  /*73a0*/  @P2 IMAD.MOV.U32 R2, RZ, RZ, R100 ;  /* 0x000000ffff022224 */ /* 0x000fe800078e0064 */
[----:B------:R-:W-:Y:S04]  /*73b0*/  @P2 IMAD.WIDE.U32 R2, R6, c[0x0][0x258], R2 ;  /* 0x0000960006022a25 */ /* 0x000fe800078e0002 */
[----:B------:R-:W-:Y:S01]  /*73c0*/  @P2 IMAD.IADD R0, R3, 0x1, R0 ;  /* 0x0000000103002824 */ /* 0x000fe200078e0200 */
[C---:B------:R-:W-:Y:S02]  /*73d0*/  @P2 LEA R8, P4, R2.reuse, c[0x0][0x250], 0x1 ;  /* 0x0000940002082a11 */ /* 0x040fe400078808ff */
[----:B------:R-:W-:Y:S02]  /*73e0*/  @P1 MOV R3, R99 ;  /* 0x0000006300031202 */ /* 0x000fe40000000f00 */
[----:B------:R-:W-:Y:S01]  /*73f0*/  @P2 LEA.HI.X R9, R2, c[0x0][0x254], R0, 0x1, P4 ;  /* 0x0000950002092a11 */ /* 0x000fe200020f0c00 */
[----:B------:R-:W-:Y:S02]  /*7400*/  @P1 IMAD.MOV.U32 R2, RZ, RZ, R100 ;  /* 0x000000ffff021224 */ /* 0x000fe400078e0064 */
[----:B------:R-:W-:Y:S02]  /*7410*/  @P1 IMAD R0, R14, c[0x0][0x258], RZ ;  /* 0x000096000e001a24 */ /* 0x000fe400078e02ff */
[C---:B------:R-:W-:Y:S04]  /*7420*/  @P1 IMAD.WIDE.U32 R2, R12.reuse, c[0x0][0x258], R2 ;  /* 0x000096000c021a25 */ /* 0x040fe800078e0002 */
[----:B------:R-:W-:Y:S01]  /*7430*/  @P1 IMAD R0, R12, c[0x0][0x25c], R0 ;  /* 0x000097000c001a24 */ /* 0x000fe200078e0200 */
[C---:B------:R-:W-:Y:S03]  /*7440*/  @P1 LEA R4, P4, R2.reuse, c[0x0][0x250], 0x1 ;  /* 0x0000940002041a11 */ /* 0x040fe600078808ff */
[----:B------:R-:W-:Y:S02]  /*7450*/  @P1 IMAD.IADD R0, R3, 0x1, R0 ;  /* 0x0000000103001824 */ /* 0x000fe400078e0200 */
[----:B------:R-:W-:Y:S03]  /*7460*/  @P0 IMAD.MOV.U32 R3, RZ, RZ, R99 ;  /* 0x000000ffff030224 */ /* 0x000fe600078e0063 */
[----:B------:R-:W-:Y:S01]  /*7470*/  @P1 LEA.HI.X R5, R2, c[0x0][0x254], R0, 0x1, P4 ;  /* 0x0000950002051a11 */ /* 0x000fe200020f0c00 */
[----:B------:R-:W-:Y:S01]  /*7480*/  @P0 IMAD R0, R15, c[0x0][0x258], RZ ;  /* 0x000096000f000a24 */ /* 0x000fe200078e02ff */
[----:B------:R-:W-:Y:S03]  /*7490*/  @P0 MOV R2, R100 ;  /* 0x0000006400020202 */ /* 0x000fe60000000f00 */
[C---:B------:R-:W-:Y:S02]  /*74a0*/  @P0 IMAD R0, R13.reuse, c[0x0][0x25c], R0 ;  /* 0x000097000d000a24 */ /* 0x040fe400078e0200 */
[----:B------:R-:W-:Y:S05]  /*74b0*/  @P0 IMAD.WIDE.U32 R2, R13, c[0x0][0x258], R2 ;  /* 0x000096000d020a25 */ /* 0x000fea00078e0002 */
[C---:B------:R-:W-:Y:S02]  /*74c0*/  @P0 LEA R6, P4, R2.reuse, c[0x0][0x250], 0x1 ;  /* 0x0000940002060a11 */ /* 0x040fe400078808ff */
[----:B------:R-:W-:Y:S04]  /*74d0*/  @P0 IADD3 R0, R3, R0, RZ ;  /* 0x0000000003000210 */ /* 0x000fe80007ffe0ff */
[----:B------:R-:W-:Y:S01]  /*74e0*/  @P0 LEA.HI.X R7, R2, c[0x0][0x254], R0, 0x1, P4 ;  /* 0x0000950002070a11 */ /* 0x000fe200020f0c00 */
[----:B------:R-:W-:Y:S01]  /*74f0*/  IMAD R0, R116, c[0x0][0x208], RZ ;  /* 0x0000820074007a24 */ /* 0x000fe200078e02ff */
[----:B------:R-:W-:Y:S01]  /*7500*/  ISETP.NE.AND P4, PT, R146, RZ, PT ;  /* 0x000000ff9200720c */ /* 0x000fe20003f85270 */
[C---:B------:R-:W-:Y:S04]  /*7510*/  IMAD.WIDE.U32 R2, R97.reuse, c[0x0][0x208], RZ ;  /* 0x0000820061027a25 */ /* 0x040fe800078e00ff */
[----:B------:R-:W-:Y:S04]  /*7520*/  IMAD R0, R97, c[0x0][0x20c], R0 ;  /* 0x0000830061007a24 */ /* 0x000fe800078e0200 */
[----:B------:R-:W-:Y:S04]  /*7530*/  IMAD.IADD R3, R3, 0x1, R0 ;  /* 0x0000000103037824 */ /* 0x000fe800078e0200 */
[----:B------:R-:W-:Y:S01]  /*7540*/  @!PT LDS RZ, [RZ] ;  /* 0x00000000fffff984 */ /* 0x000fe20000000800 */
[----:B------:R-:W-:Y:S01]  /*7550*/  @!PT LDS RZ, [RZ] ;  /* 0x00000000fffff984 */ /* 0x000fe20000000800 */
[----:B------:R-:W-:Y:S01]  /*7560*/  @!PT LDS RZ, [RZ] ;  /* 0x00000000fffff984 */ /* 0x000fe20000000800 */
[----:B------:R1:W-:Y:S01]  /*7570*/  @P3 LDGSTS.E.BYPASS.LTC128B.128 [R74+0x100], [R10.64], !P4 ;  /* 0x001000000a4a3fae */ /* 0x0003e2000e101d56 */
[----:B------:R-:W-:Y:S03]  /*7580*/  IMAD.WIDE.U32 R2, R95, c[0x0][0x218], R2 ;  /* 0x000086005f027a25 */ /* 0x000fe600078e0002 */
[----:B------:R1:W-:Y:S04]  /*7590*/  @P3 LDGSTS.E.BYPASS.LTC128B.128 [R74+0x4100], [R10.64+0x80], !P6 ;  /* 0x041000800a4a3fae */ /* 0x0003e8000f101d56 */
[----:B------:R1:W-:Y:S04]  /*75a0*/  @P2 LDGSTS.E.BYPASS.LTC128B.128 [R74+0x1100], [R8.64], !P4 ;  /* 0x01100000084a2fae */ /* 0x0003e8000e101d56 */
[----:B------:R1:W-:Y:S04]  /*75b0*/  @P2 LDGSTS.E.BYPASS.LTC128B.128 [R74+0x5100], [R8.64+0x80], !P6 ;  /* 0x05100080084a2fae */ /* 0x0003e8000f101d56 */
[----:B------:R2:W-:Y:S04]  /*75c0*/  @P1 LDGSTS.E.BYPASS.LTC128B.128 [R74+0x2100], [R4.64], !P4 ;  /* 0x02100000044a1fae */ /* 0x0005e8000e101d56 */
[----:B------:R2:W-:Y:S04]  /*75d0*/  @P1 LDGSTS.E.BYPASS.LTC128B.128 [R74+0x6100], [R4.64+0x80], !P6 ;  /* 0x06100080044a1fae */ /* 0x0005e8000f101d56 */
[----:B------:R3:W-:Y:S04]  /*75e0*/  @P0 LDGSTS.E.BYPASS.LTC128B.128 [R74+0x3100], [R6.64], !P4 ;  /* 0x03100000064a0fae */ /* 0x0007e8000e101d56 */
[----:B------:R3:W-:Y:S01]  /*75f0*/  @P0 LDGSTS.E.BYPASS.LTC128B.128 [R74+0x7100], [R6.64+0x80], !P6 ;  /* 0x07100080064a0fae */ /* 0x0007e2000f101d56 */
[----:B------:R-:W-:Y:S03]  /*7600*/  IADD3 R0, P0, R2, UR36, RZ ;  /* 0x0000002402007c10 */ /* 0x000fe6000ff1e0ff */
[----:B------:R-:W0:Y:S01]  /*7610*/  LDGDEPBAR ;  /* 0x00000000000079af */ /* 0x000e220000000000 */
[----:B--2---:R-:W-:Y:S04]  /*7620*/  IMAD R4, R117, c[0x0][0x218], RZ ;  /* 0x0000860075047a24 */ /* 0x004fe800078e02ff */
[----:B------:R-:W-:Y:S01]  /*7630*/  IMAD R4, R95, c[0x0][0x21c], R4 ;  /* 0x000087005f047a24 */ /* 0x000fe200078e0204 */
[----:B---3--:R-:W-:Y:S01]  /*7640*/  IADD3 R7, -R96, R90, RZ ;  /* 0x0000005a60077210 */ /* 0x008fe20007ffe1ff */
[----:B------:R-:W-:Y:S04]  /*7650*/  DEPBAR.LE SB0, 0x0 ;  /* 0x000080000000791a */ /* 0x000fe80000000000 */
[----:B------:R-:W-:Y:S01]  /*7660*/  BAR.SYNC.DEFER_BLOCKING 0x0 ;  /* 0x0000000000007b1d */ /* 0x000fe20000010000 */
[----:B------:R-:W-:Y:S02]  /*7670*/  IADD3.X R2, R3, UR34, R4, P0, !PT ;  /* 0x0000002203027c10 */ /* 0x000fe400087fe404 */
[C---:B------:R-:W-:Y:S04]  /*7680*/  LEA R12, P0, R0.reuse, c[0x0][0x1f8], 0x1 ;  /* 0x00007e00000c7a11 */ /* 0x040fe800078008ff */
[----:B------:R-:W-:Y:S01]  /*7690*/  LEA.HI.X R6, R0, c[0x0][0x1fc], R2, 0x1, P0 ;  /* 0x00007f0000067a11 */ /* 0x000fe200000f0c02 */
[----:B------:R1:W2:Y:S01]  /*76a0*/  SHFL.IDX PT, R4, R12, RZ, 0x181f ;  /* 0x00181fff0c047589 */ /* 0x0002a200000e0000 */
[----:B------:R-:W-:Y:S03]  /*76b0*/  ISETP.GE.AND P0, PT, R7, 0x1, PT ;  /* 0x000000010700780c */ /* 0x000fe60003f06270 */
[----:B------:R1:W3:Y:S10]  /*76c0*/  SHFL.IDX PT, R0, R6, RZ, 0x181f ;  /* 0x00181fff06007589 */ /* 0x0002f400000e0000 */
[----:B------:R-:W-:-:S05]  /*76d0*/  @!P0 BRA `(.L_x_634) ;  /* 0x000000a000008947 */ /* 0x000fca0003800000 */
[----:B-1----:R-:W1:Y:S01]  /*76e0*/  @!P5 LDS.128 R8, [R74+0x100] ;  /* 0x000100004a08d984 */ /* 0x002e620000000c00 */
[C---:B--2---:R-:W-:Y:S04]  /*76f0*/  @!P5 LEA R2, P0, R20.reuse, R4, 0x1 ;  /* 0x000000041402d211 */ /* 0x044fe800078008ff */
[----:B---3--:R-:W-:Y:S02]  /*7700*/  @!P5 LEA.HI.X R3, R20, R0, R21, 0x1, P0 ;  /* 0x000000001403d211 */ /* 0x008fe400000f0c15 */
[----:B------:R-:W-:Y:S11]  /*7710*/  ISETP.GE.AND P0, PT, R92, c[0x0][0x1d4], PT ;  /* 0x000075005c007a0c */ /* 0x000ff60003f06270 */
[----:B------:R-:W-:Y:S02]  /*7720*/  @!UPT UIADD3 URZ, URZ, URZ, URZ ;  /* 0x0000003f3f3ff290 */ /* 0x000fe4000fffe03f */
[C---:B------:R-:W-:Y:S04]  /*7730*/  @!P0 LEA R4, P1, R82.reuse, R4, 0x1 ;  /* 0x0000000452048211 */ /* 0x040fe800078208ff */
[----:B------:R-:W-:Y:S01]  /*7740*/  @!P0 LEA.HI.X R5, R82, R0, R93, 0x1, P1 ;  /* 0x0000000052058211 */ /* 0x000fe200008f0c5d */
[----:B-1----:R-:W-:Y:S04]  /*7750*/  @!P5 ST.E.128 [R2.64], R8 ;  /* 0x000000080200d985 */ /* 0x002fe8000c101d16 */
[----:B------:R-:W1:Y:S04]  /*7760*/  @!P0 LDS.128 R8, [R74+0x4100] ;  /* 0x004100004a088984 */ /* 0x000e680000000c00 */
[----:B-1----:R1:W-:Y:S02]  /*7770*/  @!P0 ST.E.128 [R4.64], R8 ;  /* 0x0000000804008985 */ /* 0x0023e4000c101d16 */
.L_x_634:
[----:B------:R-:W-:Y:S05]  /*7780*/  BSYNC B0 ;  /* 0x0000000000007941 */ /* 0x000fea0003800000 */
.L_x_633:
[----:B---3--:R3:W1:Y:S01]  /*7790*/  SHFL.IDX PT, R0, R6, 0x1, 0x181f ;  /* 0x00381f0006007f89 */ /* 0x00866200000e0000 */
[----:B------:R-:W-:Y:S01]  /*77a0*/  ISETP.GE.AND P0, PT, R7, 0x21, PT ;  /* 0x000000210700780c */ /* 0x000fe20003f06270 */
[----:B------:R-:W-:Y:S02]  /*77b0*/  BSSY B0, `(.L_x_635) ;  /* 0x000000d000007945 */ /* 0x000fe40003800000 */
[----:B-12---:R3:W1:Y:S10]  /*77c0*/  SHFL.IDX PT, R4, R12, 0x1, 0x181f ;  /* 0x00381f000c047f89 */ /* 0x00667400000e0000 */
[----:B------:R-:W-:-:S05]  /*77d0*/  @!P0 BRA `(.L_x_636) ;  /* 0x000000a000008947 */ /* 0x000fca0003800000 */
[----:B------:R-:W2:Y:S01]  /*77e0*/  @!P5 LDS.128 R8, [R74+0x1100] ;  /* 0x001100004a08d984 */ /* 0x000ea20000000c00 */
[C---:B-1----:R-:W-:Y:S04]  /*77f0*/  @!P5 LEA R2, P0, R20.reuse, R4, 0x1 ;  /* 0x000000041402d211 */ /* 0x042fe800078008ff */
[----:B------:R-:W-:Y:S02]  /*7800*/  @!P5 LEA.HI.X R3, R20, R0, R21, 0x1, P0 ;  /* 0x000000001403d211 */ /* 0x000fe400000f0c15 */
[----:B------:R-:W-:Y:S11]  /*7810*/  ISETP.GE.AND P0, PT, R92, c[0x0][0x1d4], PT ;  /* 0x000075005c007a0c */ /* 0x000ff60003f06270 */
[----:B------:R-:W-:Y:S02]  /*7820*/  @!UPT UIADD3 URZ, URZ, URZ, URZ ;  /* 0x0000003f3f3ff290 */ /* 0x000fe4000fffe03f */
[C---:B------:R-:W-:Y:S04]  /*7830*/  @!P0 LEA R4, P1, R82.reuse, R4, 0x1 ;  /* 0x0000000452048211 */ /* 0x040fe800078208ff */
[----:B------:R-:W-:Y:S01]  /*7840*/  @!P0 LEA.HI.X R5, R82, R0, R93, 0x1, P1 ;  /* 0x0000000052058211 */ /* 0x000fe200008f0c5d */
[----:B--2---:R-:W-:Y:S04]  /*7850*/  @!P5 ST.E.128 [R2.64], R8 ;  /* 0x000000080200d985 */ /* 0x004fe8000c101d16 */
[----:B------:R-:W1:Y:S04]  /*7860*/  @!P0 LDS.128 R8, [R74+0x5100] ;  /* 0x005100004a088984 */ /* 0x000e680000000c00 */
[----:B-1----:R1:W-:Y:S02]  /*7870*/  @!P0 ST.E.128 [R4.64], R8 ;  /* 0x0000000804008985 */ /* 0x0023e4000c101d16 */
.L_x_636:
[----:B------:R-:W-:Y:S05]  /*7880*/  BSYNC B0 ;  /* 0x0000000000007941 */ /* 0x000fea0003800000 */
.L_x_635:
[----:B------:R2:W3:Y:S01]  /*7890*/  SHFL.IDX PT, R0, R6, 0x2, 0x181f ;  /* 0x00581f0006007f89 */ /* 0x0004e200000e0000 */
[----:B------:R-:W-:Y:S01]  /*78a0*/  ISETP.GE.AND P0, PT, R7, 0x41, PT ;  /* 0x000000410700780c */ /* 0x000fe20003f06270 */
[----:B------:R-:W-:Y:S02]  /*78b0*/  BSSY B0, `(.L_x_637) ;  /* 0x000000d000007945 */ /* 0x000fe40003800000 */
[----:B-1----:R2:W1:Y:S10]  /*78c0*/  SHFL.IDX PT, R4, R12, 0x2, 0x181f ;  /* 0x00581f000c047f89 */ /* 0x00247400000e0000 */
[----:B------:R-:W-:-:S05]  /*78d0*/  @!P0 BRA `(.L_x_638) ;  /* 0x000000a000008947 */ /* 0x000fca0003800000 */
[----:B------:R-:W5:Y:S01]  /*78e0*/  @!P5 LDS.128 R8, [R74+0x2100] ;  /* 0x002100004a08d984 */ /* 0x000f620000000c00 */
[C---:B-1----:R-:W-:Y:S04]  /*78f0*/  @!P5 LEA R2, P0, R20.reuse, R4, 0x1 ;  /* 0x000000041402d211 */ /* 0x042fe800078008ff */
[----:B---3--:R-:W-:Y:S02]  /*7900*/  @!P5 LEA.HI.X R3, R20, R0, R21, 0x1, P0 ;  /* 0x000000001403d211 */ /* 0x008fe400000f0c15 */
[----:B------:R-:W-:Y:S11]  /*7910*/  ISETP.GE.AND P0, PT, R92, c[0x0][0x1d4], PT ;  /* 0x000075005c007a0c */ /* 0x000ff60003f06270 */
[----:B------:R-:W-:Y:S02]  /*7920*/  @!UPT UIADD3 URZ, URZ, URZ, URZ ;  /* 0x0000003f3f3ff290 */ /* 0x000fe4000fffe03f */
[C---:B------:R-:W-:Y:S04]  /*7930*/  @!P0 LEA R4, P1, R82.reuse, R4, 0x1 ;  /* 0x0000000452048211 */ /* 0x040fe800078208ff */
[----:B------:R-:W-:Y:S01]  /*7940*/  @!P0 LEA.HI.X R5, R82, R0, R93, 0x1, P1 ;  /* 0x0000000052058211 */ /* 0x000fe200008f0c5d */
[----:B-----5:R-:W-:Y:S04]  /*7950*/  @!P5 ST.E.128 [R2.64], R8 ;  /* 0x000000080200d985 */ /* 0x020fe8000c101d16 */
[----:B------:R-:W1:Y:S04]  /*7960*/  @!P0 LDS.128 R8, [R74+0x6100] ;  /* 0x006100004a088984 */ /* 0x000e680000000c00 */
[----:B-1----:R1:W-:Y:S02]  /*7970*/  @!P0 ST.E.128 [R4.64], R8 ;  /* 0x0000000804008985 */ /* 0x0023e4000c101d16 */
.L_x_638:
[----:B------:R-:W-:Y:S05]  /*7980*/  BSYNC B0 ;  /* 0x0000000000007941 */ /* 0x000fea0003800000 */
.L_x_637:
[----:B---3--:R3:W2:Y:S01]  /*7990*/  SHFL.IDX PT, R0, R6, 0x3, 0x181f ;  /* 0x00781f0006007f89 */ /* 0x0086a200000e0000 */
[----:B------:R-:W-:Y:S01]  /*79a0*/  ISETP.GE.AND P0, PT, R7, 0x61, PT ;  /* 0x000000610700780c */ /* 0x000fe20003f06270 */
[----:B------:R-:W-:Y:S02]  /*79b0*/  BSSY B0, `(.L_x_639) ;  /* 0x000000d000007945 */ /* 0x000fe40003800000 */
[----:B------:R3:W4:Y:S10]  /*79c0*/  SHFL.IDX PT, R2, R12, 0x3, 0x181f ;  /* 0x00781f000c027f89 */ /* 0x00073400000e0000 */
[----:B------:R-:W-:-:S05]  /*79d0*/  @!P0 BRA `(.L_x_640) ;  /* 0x000000a000008947 */ /* 0x000fca0003800000 */
[----:B-1----:R-:W1:Y:S01]  /*79e0*/  @!P5 LDS.128 R8, [R74+0x3100] ;  /* 0x003100004a08d984 */ /* 0x002e620000000c00 */
[C---:B----4-:R-:W-:Y:S04]  /*79f0*/  @!P5 LEA R4, P0, R20.reuse, R2, 0x1 ;  /* 0x000000021404d211 */ /* 0x050fe800078008ff */
[----:B--2---:R-:W-:Y:S02]  /*7a00*/  @!P5 LEA.HI.X R5, R20, R0, R21, 0x1, P0 ;  /* 0x000000001405d211 */ /* 0x004fe400000f0c15 */
[----:B------:R-:W-:Y:S11]  /*7a10*/  ISETP.GE.AND P0, PT, R92, c[0x0][0x1d4], PT ;  /* 0x000075005c007a0c */ /* 0x000ff60003f06270 */
[----:B------:R-:W-:Y:S02]  /*7a20*/  @!UPT UIADD3 URZ, URZ, URZ, URZ ;  /* 0x0000003f3f3ff290 */ /* 0x000fe4000fffe03f */
[C---:B------:R-:W-:Y:S04]  /*7a30*/  @!P0 LEA R2, P1, R82.reuse, R2, 0x1 ;  /* 0x0000000252028211 */ /* 0x040fe800078208ff */
[----:B------:R-:W-:Y:S01]  /*7a40*/  @!P0 LEA.HI.X R3, R82, R0, R93, 0x1, P1 ;  /* 0x0000000052038211 */ /* 0x000fe200008f0c5d */
[----:B-1----:R-:W-:Y:S04]  /*7a50*/  @!P5 ST.E.128 [R4.64], R8 ;  /* 0x000000080400d985 */ /* 0x002fe8000c101d16 */
[----:B---3--:R-:W1:Y:S04]  /*7a60*/  @!P0 LDS.128 R4, [R74+0x7100] ;  /* 0x007100004a048984 */ /* 0x008e680000000c00 */
[----:B-1----:R1:W-:Y:S02]  /*7a70*/  @!P0 ST.E.128 [R2.64], R4 ;  /* 0x0000000402008985 */ /* 0x0023e4000c101d16 */
.L_x_640:
[----:B------:R-:W-:Y:S05]  /*7a80*/  BSYNC B0 ;  /* 0x0000000000007941 */ /* 0x000fea0003800000 */
.L_x_639:
[C---:B------:R-:W-:Y:S02]  /*7a90*/  ISETP.GT.AND P0, PT, R91.reuse, UR8, PT ;  /* 0x000000085b007c0c */ /* 0x040fe4000bf04270 */
[----:B------:R-:W-:Y:S11]  /*7aa0*/  IADD3 R91, R91, -0x1, RZ ;  /* 0xffffffff5b5b7810 */ /* 0x000ff60007ffe0ff */
[----:B-1--4-:R-:W-:Y:S01]  /*7ab0*/  @P0 SHF.R.S32.HI R2, RZ, 0x1f, R91 ;  /* 0x0000001fff020819 */ /* 0x012fe2000001145b */
[----:B--2---:R-:W-:Y:S02]  /*7ac0*/  @P0 IMAD R0, R166, R91, RZ ;  /* 0x0000005ba6000224 */ /* 0x004fe400078e02ff */
        /* <DEDUP_REMOVED lines=13> */
[-C--:B---3--:R-:W-:Y:S01]  /*7ba0*/  @P0 IADD3 R6, P1, R2, R149.reuse, RZ ;  /* 0x0000009502060210 */ /* 0x088fe20007f3e0ff */
[----:B------:R1:W-:Y:S04]  /*7bb0*/  @P0 LDGSTS.E.BYPASS.LTC128B.128 [R74+0xc100], [R2.64+0x80], !P6 ;  /* 0x0c100080024a0fae */ /* 0x0003e8000f101d56 */
[--C-:B------:R-:W-:Y:S01]  /*7bc0*/  @P0 IMAD.X R7, R3, 0x1, R147.reuse, P1 ;  /* 0x0000000103070824 */ /* 0x100fe200008e0693 */
[CC--:B------:R-:W-:Y:S04]  /*7bd0*/  @P0 IADD3 R4, P1, R6.reuse, R149.reuse, RZ ;  /* 0x0000009506040210 */ /* 0x0c0fe80007f3e0ff */
[----:B------:R1:W-:Y:S01]  /*7be0*/  @P0 LDGSTS.E.BYPASS.LTC128B.128 [R74+0x9100], [R6.64], !P4 ;  /* 0x09100000064a0fae */ /* 0x0003e2000e101d56 */
[C---:B------:R-:W-:Y:S01]  /*7bf0*/  @P0 IMAD.X R5, R7.reuse, 0x1, R147, P1 ;  /* 0x0000000107050824 */ /* 0x040fe200008e0693 */
[-C--:B------:R-:W-:Y:S02]  /*7c00*/  @P0 IADD3 R12, P1, R6, R124.reuse, RZ ;  /* 0x0000007c060c0210 */ /* 0x080fe40007f3e0ff */
        /* <DEDUP_REMOVED lines=13> */
.L_x_594:
[----:B-12---:R-:W-:Y:S01]  /*7ce0*/  UIADD3 UR6, UR14, 0x7f, URZ ;  /* 0x0000007f0e067890 */ /* 0x006fe2000fffe03f */
[----:B------:R-:W-:Y:S01]  /*7cf0*/  PLOP3.LUT P2, PT, PT, PT, PT, 0x80, 0x0 ;  /* 0x000000000000781c */ /* 0x000fe20003f4f070 */
[----:B------:R-:W-:Y:S01]  /*7d00*/  ULDC.64 UR4, c[0x0][0x2c8] ;  /* 0x0000b20000047ab9 */ /* 0x000fe20000000a00 */
[----:B------:R-:W-:Y:S01]  /*7d10*/  CS2R R10, SRZ ;  /* 0x00000000000a7805 */ /* 0x000fe2000001ff00 */
[----:B------:R-:W-:Y:S01]  /*7d20*/  UIMAD.WIDE.U32 UR18, UR6, UR4, URZ ;  /* 0x00000004061272a5 */ /* 0x000fe2000f8e003f */
[----:B------:R-:W-:Y:S01]  /*7d30*/  IMAD.MOV.U32 R138, RZ, RZ, RZ ;  /* 0x000000ffff8a7224 */ /* 0x000fe200078e00ff */
[----:B------:R-:W-:Y:S01]  /*7d40*/  CS2R R14, SRZ ;  /* 0x00000000000e7805 */ /* 0x000fe2000001ff00 */
[----:B------:R-:W-:Y:S01]  /*7d50*/  IMAD.MOV.U32 R136, RZ, RZ, RZ ;  /* 0x000000ffff887224 */ /* 0x000fe200078e00ff */
[----:B------:R-:W-:Y:S01]  /*7d60*/  @UP2 USHF.R.U32.HI UR6, URZ, UR5, UR19 ;  /* 0x000000053f062299 */ /* 0x000fe20008011613 */
[----:B------:R-:W-:Y:S01]  /*7d70*/  MOV R134, RZ ;  /* 0x000000ff00867202 */ /* 0x000fe20000000f00 */
[----:B-----5:R-:W-:Y:S01]  /*7d80*/  CS2R R8, SRZ ;  /* 0x0000000000087805 */ /* 0x020fe2000001ff00 */
[----:B------:R-:W-:Y:S01]  /*7d90*/  IMAD.MOV.U32 R132, RZ, RZ, RZ ;  /* 0x000000ffff847224 */ /* 0x000fe200078e00ff */
[----:B------:R-:W-:Y:S01]  /*7da0*/  UIADD3 UR6, UR9, UR6, URZ ;  /* 0x0000000609067290 */ /* 0x000fe2000fffe03f */
[----:B------:R-:W-:Y:S01]  /*7db0*/  MOV R130, RZ ;  /* 0x000000ff00827202 */ /* 0x000fe20000000f00 */
[----:B------:R-:W-:Y:S01]  /*7dc0*/  CS2R R12, SRZ ;  /* 0x00000000000c7805 */ /* 0x000fe2000001ff00 */
[----:B------:R-:W-:Y:S01]  /*7dd0*/  IMAD.MOV.U32 R128, RZ, RZ, RZ ;  /* 0x000000ffff807224 */ /* 0x000fe200078e00ff */
[----:B------:R-:W-:Y:S01]  /*7de0*/  USHF.R.S32.HI UR4, URZ, 0x1f, UR6 ;  /* 0x0000001f3f047899 */ /* 0x000fe20008011406 */
[----:B------:R-:W-:Y:S01]  /*7df0*/  MOV R126, RZ ;  /* 0x000000ff007e7202 */ /* 0x000fe20000000f00 */
[----:B------:R-:W-:Y:S01]  /*7e00*/  CS2R R16, SRZ ;  /* 0x0000000000107805 */ /* 0x000fe2000001ff00 */
[----:B------:R-:W-:Y:S01]  /*7e10*/  IMAD.MOV.U32 R124, RZ, RZ, RZ ;  /* 0x000000ffff7c7224 */ /* 0x000fe200078e00ff */
[----:B------:R-:W-:Y:S01]  /*7e20*/  ULEA.HI UR4, UR4, UR6, URZ, 0x7 ;  /* 0x0000000604047291 */ /* 0x000fe2000f8f383f */
[----:B------:R-:W-:Y:S01]  /*7e30*/  MOV R122, RZ ;  /* 0x000000ff007a7202 */ /* 0x000fe20000000f00 */
[----:B------:R-:W-:Y:S01]  /*7e40*/  CS2R R18, SRZ ;  /* 0x0000000000127805 */ /* 0x000fe2000001ff00 */
[----:B------:R-:W-:Y:S01]  /*7e50*/  IMAD.MOV.U32 R120, RZ, RZ, RZ ;  /* 0x000000ffff787224 */ /* 0x000fe200078e00ff */
[----:B------:R-:W-:Y:S01]  /*7e60*/  USHF.R.S32.HI UR4, URZ, 0x7, UR4 ;  /* 0x000000073f047899 */ /* 0x000fe20008011404 */
[----:B------:R-:W-:Y:S01]  /*7e70*/  MOV R118, RZ ;  /* 0x000000ff00767202 */ /* 0x000fe20000000f00 */
[----:B------:R-:W-:Y:S01]  /*7e80*/  CS2R R20, SRZ ;  /* 0x0000000000147805 */ /* 0x000fe2000001ff00 */
[----:B------:R-:W-:Y:S01]  /*7e90*/  IMAD.MOV.U32 R116, RZ, RZ, RZ ;  /* 0x000000ffff747224 */ /* 0x000fe200078e00ff */
[----:B------:R-:W-:Y:S01]  /*7ea0*/  UISETP.LT.AND UP0, UPT, UR10, UR4, UPT ;  /* 0x000000040a00728c */ /* 0x000fe2000bf01270 */
[----:B------:R-:W-:Y:S01]  /*7eb0*/  CS2R R114, SRZ ;  /* 0x0000000000727805 */ /* 0x000fe2000001ff00 */
[----:B------:R-:W-:Y:S01]  /*7ec0*/  MOV R112, RZ ;  /* 0x000000ff00707202 */ /* 0x000fe20000000f00 */
[----:B------:R-:W-:Y:S01]  /*7ed0*/  CS2R R110, SRZ ;  /* 0x00000000006e7805 */ /* 0x000fe2000001ff00 */
[----:B------:R-:W-:Y:S01]  /*7ee0*/  USEL UR10, UR10, UR4, UP0 ;  /* 0x000000040a0a7287 */ /* 0x000fe20008000000 */
[----:B------:R-:W-:Y:S01]  /*7ef0*/  IMAD.MOV.U32 R23, RZ, RZ, RZ ;  /* 0x000000ffff177224 */ /* 0x000fe200078e00ff */
[----:B------:R-:W-:Y:S01]  /*7f00*/  MOV R108, RZ ;  /* 0x000000ff006c7202 */ /* 0x000fe20000000f00 */
[----:B------:R-:W-:Y:S01]  /*7f10*/  CS2R R106, SRZ ;  /* 0x00000000006a7805 */ /* 0x000fe2000001ff00 */
[----:B------:R-:W-:Y:S01]  /*7f20*/  UISETP.GE.AND UP0, UPT, UR10, 0x1, UPT ;  /* 0x000000010a00788c */ /* 0x000fe2000bf06270 */
[----:B------:R-:W-:Y:S01]  /*7f30*/  CS2R R24, SRZ ;  /* 0x0000000000187805 */ /* 0x000fe2000001ff00 */
[----:B------:R-:W-:Y:S01]  /*7f40*/  IMAD.MOV.U32 R104, RZ, RZ, RZ ;  /* 0x000000ffff687224 */ /* 0x000fe200078e00ff */
[----:B------:R-:W-:Y:S01]  /*7f50*/  CS2R R102, SRZ ;  /* 0x0000000000667805 */ /* 0x000fe2000001ff00 */
[----:B------:R-:W-:Y:S01]  /*7f60*/  MOV R100, RZ ;  /* 0x000000ff00647202 */ /* 0x000fe20000000f00 */
[----:B------:R-:W-:Y:S01]  /*7f70*/  CS2R R98, SRZ ;  /* 0x0000000000627805 */ /* 0x000fe2000001ff00 */
[----:B------:R-:W-:Y:S01]  /*7f80*/  PLOP3.LUT P0, PT, PT, PT, UP0, 0x80, 0x0 ;  /* 0x000000000000781c */ /* 0x000fe20003f0f008 */
[----:B------:R-:W-:Y:S01]  /*7f90*/  CS2R R26, SRZ ;  /* 0x00000000001a7805 */ /* 0x000fe2000001ff00 */
[----:B------:R-:W-:Y:S01]  /*7fa0*/  IMAD.MOV.U32 R96, RZ, RZ, RZ ;  /* 0x000000ffff607224 */ /* 0x000fe200078e00ff */
[----:B------:R-:W-:Y:S01]  /*7fb0*/  CS2R R94, SRZ ;  /* 0x00000000005e7805 */ /* 0x000fe2000001ff00 */
[----:B------:R-:W-:Y:S01]  /*7fc0*/  CS2R R92, SRZ ;  /* 0x00000000005c7805 */ /* 0x000fe2000001ff00 */
[----:B------:R-:W-:Y:S01]  /*7fd0*/  CS2R R90, SRZ ;  /* 0x00000000005a7805 */ /* 0x000fe2000001ff00 */
[----:B------:R-:W-:Y:S01]  /*7fe0*/  MOV R88, RZ ;  /* 0x000000ff00587202 */ /* 0x000fe20000000f00 */
[----:B------:R-:W-:Y:S01]  /*7ff0*/  CS2R R86, SRZ ;  /* 0x0000000000567805 */ /* 0x000fe2000001ff00 */
[----:B------:R-:W-:Y:S01]  /*8000*/  CS2R R84, SRZ ;  /* 0x0000000000547805 */ /* 0x000fe2000001ff00 */
[----:B------:R-:W-:Y:S01]  /*8010*/  CS2R R82, SRZ ;  /* 0x0000000000527805 */ /* 0x000fe2000001ff00 */
[----:B------:R-:W-:Y:S01]  /*8020*/  IMAD.MOV.U32 R7, RZ, RZ, RZ ;  /* 0x000000ffff077224 */ /* 0x000fe200078e00ff */
[----:B------:R-:W-:Y:S01]  /*8030*/  MOV R80, RZ ;  /* 0x000000ff00507202 */ /* 0x000fe20000000f00 */
[----:B------:R-:W-:Y:S01]  /*8040*/  CS2R R78, SRZ ;  /* 0x00000000004e7805 */ /* 0x000fe2000001ff00 */
[----:B------:R-:W-:Y:S01]  /*8050*/  IMAD.MOV.U32 R76, RZ, RZ, RZ ;  /* 0x000000ffff4c7224 */ /* 0x000fe200078e00ff */
        /* <DEDUP_REMOVED lines=12> */
[----:B------:R-:W-:Y:S01]  /*8120*/  IMAD.MOV.U32 R172, RZ, RZ, c[0x0][0x2b8] ;  /* 0x0000ae00ffac7624 */ /* 0x000fe200078e00ff */
[----:B------:R-:W-:Y:S02]  /*8130*/  ULDC.64 UR4, c[0x0][0x2b0] ;  /* 0x0000ac0000047ab9 */ /* 0x000fe40000000a00 */
[----:B------:R1:W2:Y:S01]  /*8140*/  @P0 LDG.E R0, [R2.64] ;  /* 0x0000001602000981 */ /* 0x0002a2000c1e1900 */
[----:B------:R-:W-:-:S03]  /*8150*/  IMAD.MOV.U32 R245, RZ, RZ, RZ ;  /* 0x000000fffff57224 */ /* 0x000fc600078e00ff */
[----:B------:R-:W-:Y:S01]  /*8160*/  BAR.SYNC.DEFER_BLOCKING 0x0 ;  /* 0x0000000000007b1d */ /* 0x000fe20000010000 */
[----:B------:R-:W-:Y:S02]  /*8170*/  ISETP.NE.AND P1, PT, R172, 0x1, PT ;  /* 0x00000001ac00780c */ /* 0x000fe40003f25270 */
[----:B-1----:R-:W-:-:S04]  /*8180*/  LEA.HI R2, R174, R183, RZ, 0x3 ;  /* 0x000000b7ae027211 */ /* 0x002fc800078f18ff */
[----:B------:R-:W-:Y:S01]  /*8190*/  SHF.R.S32.HI R57, RZ, 0x3, R2 ;  /* 0x00000003ff397819 */ /* 0x000fe20000011402 */
[----:B--2---:R1:W2:Y:S02]  /*81a0*/  @P0 R2UR UR7, R0 ;  /* 0x00000000000703c2 */ /* 0x0042a400000e0000 */
[----:B--2---:R-:W-:Y:S02]  /*81b0*/  @!UP0 UMOV UR7, UR21 ;  /* 0x0000001500078c82 */ /* 0x004fe40008000000 */
[----:B------:R-:W-:Y:S02]  /*81c0*/  USHF.R.S32.HI UR6, URZ, 0x1f, UR7 ;  /* 0x0000001f3f067899 */ /* 0x000fe40008011407 */
[----:B------:R-:W-:Y:S02]  /*81d0*/  UIMAD.WIDE.U32 UR18, UR7, UR4, URZ ;  /* 0x00000004071272a5 */ /* 0x000fe4000f8e003f */
[----:B------:R-:W-:-:S04]  /*81e0*/  UIMAD UR6, UR6, UR4, URZ ;  /* 0x00000004060672a4 */ /* 0x000fc8000f8e023f */
[----:B------:R-:W-:-:S04]  /*81f0*/  UIMAD UR5, UR7, UR5, UR6 ;  /* 0x00000005070572a4 */ /* 0x000fc8000f8e0206 */
[----:B------:R-:W-:Y:S01]  /*8200*/  UIADD3 UR8, UR19, UR5, URZ ;  /* 0x0000000513087290 */ /* 0x000fe2000fffe03f */
[----:B-1----:R-:W-:Y:S01]  /*8210*/  LOP3.LUT R0, R2, 0xfffffff8, RZ, 0xc0, !PT ;  /* 0xfffffff802007812 */ /* 0x002fe200078ec0ff */
[----:B------:R-:W-:Y:S02]  /*8220*/  USHF.R.S32.HI UR6, URZ, 0x1f, UR17 ;  /* 0x0000001f3f067899 */ /* 0x000fe40008011411 */
[----:B------:R-:W-:Y:S02]  /*8230*/  ULDC.64 UR4, c[0x0][0x178] ;  /* 0x00005e0000047ab9 */ /* 0x000fe40000000a00 */
[----:B------:R-:W-:Y:S02]  /*8240*/  IMAD.IADD R56, R183, 0x1, -R0 ;  /* 0x00000001b7387824 */ /* 0x000fe400078e0a00 */
[----:B------:R-:W-:Y:S02]  /*8250*/  IMAD.U32 R0, RZ, RZ, UR10 ;  /* 0x0000000aff007e24 */ /* 0x000fe4000f8e00ff */
[----:B------:R-:W-:-:S04]  /*8260*/  IMAD R169, R56, 0x20, R57 ;  /* 0x0000002038a97824 */ /* 0x000fc800078e0239 */
[----:B------:R-:W-:Y:S01]  /*8270*/  IMAD R0, R0, 0x80, R169 ;  /* 0x0000008000007824 */ /* 0x000fe200078e02a9 */
[----:B------:R-:W-:Y:S02]  /*8280*/  UIMAD UR6, UR6, UR4, URZ ;  /* 0x00000004060672a4 */ /* 0x000fe4000f8e023f */
[----:B------:R-:W-:Y:S01]  /*8290*/  UIMAD.WIDE.U32 UR24, UR17, UR4, URZ ;  /* 0x00000004111872a5 */ /* 0x000fe2000f8e003f */
[----:B------:R-:W-:Y:S02]  /*82a0*/  IADD3 R4, R169, UR14, RZ ;  /* 0x0000000ea9047c10 */ /* 0x000fe4000fffe0ff */
[----:B------:R-:W-:Y:S01]  /*82b0*/  IADD3 R19, R57, UR14, RZ ;  /* 0x0000000e39137c10 */ /* 0x000fe2000fffe0ff */
[----:B------:R-:W-:Y:S01]  /*82c0*/  IMAD.SHL.U32 R167, R56, 0x8, RZ ;  /* 0x0000000838a77824 */ /* 0x000fe200078e00ff */
[----:B------:R-:W-:Y:S01]  /*82d0*/  IADD3 R0, R0, -0x80, RZ ;  /* 0xffffff8000007810 */ /* 0x000fe20007ffe0ff */
[----:B------:R-:W-:Y:S03]  /*82e0*/  STL [R1+0x28], R169 ;  /* 0x000028a901007387 */ /* 0x000fe60000100800 */
[----:B------:R-:W-:-:S02]  /*82f0*/  ISETP.GE.AND P0, PT, R0, UR11, PT ;  /* 0x0000000b00007c0c */ /* 0x000fc4000bf06270 */
        /* <DEDUP_REMOVED lines=10> */
[----:B------:R-:W-:Y:S01]  /*83a0*/  UIMAD UR17, UR17, UR5, UR6 ;  /* 0x00000005111172a4 */ /* 0x000fe2000f8e0206 */
[----:B------:R-:W-:Y:S01]  /*83b0*/  PLOP3.LUT P1, PT, PT, PT, UP2, 0x80, 0x0 ;  /* 0x000000000000781c */ /* 0x000fe20003f2f028 */
[----:B------:R-:W-:Y:S01]  /*83c0*/  IMAD.MOV.U32 R0, RZ, RZ, R4 ;  /* 0x000000ffff007224 */ /* 0x000fe200078e0004 */
[----:B------:R-:W-:Y:S01]  /*83d0*/  ULDC.64 UR6, c[0x0][0x348] ;  /* 0x0000d20000067ab9 */ /* 0x000fe20000000a00 */
[----:B------:R-:W-:Y:S01]  /*83e0*/  PLOP3.LUT P0, PT, PT, PT, UP2, 0x80, 0x0 ;  /* 0x000000000000781c */ /* 0x000fe20003f0f028 */
[----:B------:R-:W-:Y:S01]  /*83f0*/  UISETP.NE.U32.AND UP0, UPT, URZ, UR6, UPT ;  /* 0x000000063f00728c */ /* 0x000fe2000bf05070 */
[----:B------:R-:W-:Y:S01]  /*8400*/  IADD3 R79, R167, 0x40, RZ ;  /* 0x00000040a74f7810 */ /* 0x000fe20007ffe0ff */
[----:B------:R-:W-:Y:S01]  /*8410*/  ULDC.64 UR4, c[0x0][0x1b8] ;  /* 0x00006e0000047ab9 */ /* 0x000fe20000000a00 */
[----:B------:R-:W-:Y:S01]  /*8420*/  STL [R1], R167 ;  /* 0x000000a701007387 */ /* 0x000fe20000100800 */
[----:B------:R-:W-:-:S02]  /*8430*/  UISETP.NE.AND.EX UP0, UPT, URZ, UR7, UPT, UP0 ;  /* 0x000000073f00728c */ /* 0x000fc4000bf05300 */
[----:B------:R-:W-:Y:S02]  /*8440*/  UIADD3 UR25, UR25, UR17, URZ ;  /* 0x0000001119197290 */ /* 0x000fe4000fffe03f */
[----:B------:R-:W-:Y:S02]  /*8450*/  UIMAD UR6, UR12, UR4, URZ ;  /* 0x000000040c0672a4 */ /* 0x000fe4000f8e023f */
[----:B------:R-:W-:Y:S02]  /*8460*/  USHF.R.S32.HI UR7, URZ, 0x1f, UR21 ;  /* 0x0000001f3f077899 */ /* 0x000fe40008011415 */
[----:B------:R-:W-:Y:S02]  /*8470*/  UIMAD UR6, UR13, UR5, UR6 ;  /* 0x000000050d0672a4 */ /* 0x000fe4000f8e0206 */
[----:B------:R-:W-:Y:S02]  /*8480*/  UIMAD.WIDE.U32 UR24, UR13, UR4, UR24 ;  /* 0x000000040d1872a5 */ /* 0x000fe4000f8e0018 */
[----:B------:R-:W-:-:S02]  /*8490*/  USEL UR7, UR7, URZ, !UP0 ;  /* 0x0000003f07077287 */ /* 0x000fc4000c000000 */
[----:B------:R-:W-:Y:S01]  /*84a0*/  ULDC.64 UR4, c[0x0][0x1c0] ;  /* 0x0000700000047ab9 */ /* 0x000fe20000000a00 */
[----:B-1----:R-:W-:Y:S01]  /*84b0*/  @P1 IMAD.HI.U32 R2, R4, c[0x0][0x2c8], RZ ;  /* 0x0000b20004021a27 */ /* 0x002fe200078e00ff */
[----:B------:R-:W-:Y:S01]  /*84c0*/  USEL UR9, UR21, URZ, !UP0 ;  /* 0x0000003f15097287 */ /* 0x000fe2000c000000 */
[----:B------:R-:W-:Y:S01]  /*84d0*/  ISETP.GE.AND P1, PT, R79, c[0x0][0x198], PT ;  /* 0x000066004f007a0c */ /* 0x000fe20003f26270 */
[----:B------:R-:W-:Y:S02]  /*84e0*/  UIMAD UR7, UR7, UR4, URZ ;  /* 0x00000004070772a4 */ /* 0x000fe4000f8e023f */
        /* <DEDUP_REMOVED lines=8> */
[----:B------:R-:W-:Y:S01]  /*8570*/  IMAD.U32 R3, RZ, RZ, UR25 ;  /* 0x00000019ff037e24 */ /* 0x000fe2000f8e00ff */
[----:B------:R-:W-:Y:S01]  /*8580*/  UIMAD UR17, UR20, UR17, URZ ;  /* 0x00000011141172a4 */ /* 0x000fe2000f8e023f */
[----:B------:R-:W-:Y:S01]  /*8590*/  IMAD.U32 R2, RZ, RZ, UR24 ;  /* 0x00000018ff027e24 */ /* 0x000fe2000f8e00ff */
[----:B------:R-:W-:Y:S01]  /*85a0*/  ULEA UR24, UR10, 0xffffff80, 0x7 ;  /* 0xffffff800a187891 */ /* 0x000fe2000f8e383f */
[----:B------:R-:W-:Y:S02]  /*85b0*/  IMAD R6, R6, c[0x0][0x1b0], RZ ;  /* 0x00006c0006067a24 */ /* 0x000fe400078e02ff */
[----:B------:R-:W-:Y:S01]  /*85c0*/  IMAD.U32 R3, RZ, RZ, UR5 ;  /* 0x00000005ff037e24 */ /* 0x000fe2000f8e00ff */
[----:B------:R-:W-:Y:S01]  /*85d0*/  ISETP.GE.AND P3, PT, R19, UR17, PT ;  /* 0x0000001113007c0c */ /* 0x000fe2000bf66270 */
[----:B------:R-:W-:Y:S01]  /*85e0*/  IMAD R4, R5, c[0x0][0x2c4], R4 ;  /* 0x0000b10005047a24 */ /* 0x000fe200078e0204 */
[----:B------:R-:W-:Y:S01]  /*85f0*/  ULDC.64 UR4, c[0x0][0x1e8] ;  /* 0x00007a0000047ab9 */ /* 0x000fe20000000a00 */
[C---:B------:R-:W-:Y:S01]  /*8600*/  IMAD R5, R0.reuse, c[0x0][0x1b4], R6 ;  /* 0x00006d0000057a24 */ /* 0x040fe200078e0206 */
[----:B------:R-:W-:Y:S01]  /*8610*/  UIMAD.WIDE.U32 UR26, UR13, UR4, URZ ;  /* 0x000000040d1a72a5 */ /* 0x000fe2000f8e003f */
[----:B------:R-:W-:Y:S01]  /*8620*/  IMAD.WIDE.U32 R2, R0, c[0x0][0x1b0], R2 ;  /* 0x00006c0000027a25 */ /* 0x000fe200078e0002 */
[----:B------:R-:W-:Y:S01]  /*8630*/  SHF.R.S32.HI R0, RZ, 0x1f, R4 ;  /* 0x0000001fff007819 */ /* 0x000fe20000011404 */
[----:B------:R-:W-:-:S02]  /*8640*/  UIMAD UR4, UR12, UR4, URZ ;  /* 0x000000040c0472a4 */ /* 0x000fc4000f8e023f */
[----:B------:R-:W-:Y:S01]  /*8650*/  IMAD.IADD R3, R3, 0x1, R5 ;  /* 0x0000000103037824 */ /* 0x000fe200078e0205 */
[----:B------:R-:W-:Y:S01]  /*8660*/  IADD3 R5, R19, 0x20, RZ ;  /* 0x0000002013057810 */ /* 0x000fe20007ffe0ff */
[----:B------:R-:W-:Y:S01]  /*8670*/  IMAD R0, R0, c[0x0][0x1a8], RZ ;  /* 0x00006a0000007a24 */ /* 0x000fe200078e02ff */
[----:B------:R-:W-:Y:S01]  /*8680*/  UIMAD UR4, UR13, UR5, UR4 ;  /* 0x000000050d0472a4 */ /* 0x000fe2000f8e0204 */
[C---:B------:R-:W-:Y:S01]  /*8690*/  IMAD.WIDE.U32 R2, R4.reuse, c[0x0][0x1a8], R2 ;  /* 0x00006a0004027a25 */ /* 0x040fe200078e0002 */
[----:B------:R-:W-:Y:S01]  /*86a0*/  ISETP.GE.AND P4, PT, R5, UR17, PT ;  /* 0x0000001105007c0c */ /* 0x000fe2000bf86270 */
[----:B------:R-:W-:Y:S02]  /*86b0*/  UIADD3 UR24, UR11, -UR24, URZ ;  /* 0x800000180b187290 */ /* 0x000fe4000fffe03f */
[----:B------:R-:W-:Y:S01]  /*86c0*/  IMAD R6, R4, c[0x0][0x1ac], R0 ;  /* 0x00006b0004067a24 */ /* 0x000fe200078e0200 */
[----:B------:R-:W-:Y:S01]  /*86d0*/  IADD3 R0, R19, 0x60, RZ ;  /* 0x0000006013007810 */ /* 0x000fe20007ffe0ff */
[----:B------:R-:W-:Y:S01]  /*86e0*/  UIADD3 UR9, UR27, UR4, URZ ;  /* 0x000000041b097290 */ /* 0x000fe2000fffe03f */
[----:B------:R-:W-:-:S02]  /*86f0*/  LEA R15, P0, R2, c[0x0][0x160], 0x1 ;  /* 0x00005800020f7a11 */ /* 0x000fc400078008ff */
[----:B------:R-:W-:Y:S01]  /*8700*/  ISETP.GE.AND P5, PT, R0, UR17, PT ;  /* 0x0000001100007c0c */ /* 0x000fe2000bfa6270 */
[----:B------:R-:W-:Y:S01]  /*8710*/  IMAD.IADD R0, R3, 0x1, R6 ;  /* 0x0000000103007824 */ /* 0x000fe200078e0206 */
[----:B------:R-:W-:Y:S01]  /*8720*/  IADD3 R4, R19, 0x40, RZ ;  /* 0x0000004013047810 */ /* 0x000fe20007ffe0ff */
[----:B------:R-:W-:Y:S01]  /*8730*/  SHFL.IDX PT, R8, R15, RZ, 0x181f ;  /* 0x00181fff0f087589 */ /* 0x000fe200000e0000 */
[----:B------:R-:W-:Y:S01]  /*8740*/  LEA.HI R3, R174, R183, RZ, 0x6 ;  /* 0x000000b7ae037211 */ /* 0x000fe200078f30ff */
[----:B------:R-:W-:Y:S01]  /*8750*/  ULDC.64 UR4, c[0x0][0x210] ;  /* 0x0000840000047ab9 */ /* 0x000fe20000000a00 */
[----:B------:R-:W-:Y:S01]  /*8760*/  LEA.HI.X R14, R2, c[0x0][0x164], R0, 0x1, P0 ;  /* 0x00005900020e7a11 */ /* 0x000fe200000f0c00 */
[----:B------:R-:W-:Y:S01]  /*8770*/  IMAD.MOV R2, RZ, RZ, -R7 ;  /* 0x000000ffff027224 */ /* 0x000fe200078e0a07 */
[----:B------:R-:W-:Y:S01]  /*8780*/  ISETP.GE.AND P6, PT, R4, UR17, PT ;  /* 0x0000001104007c0c */ /* 0x000fe2000bfc6270 */
[----:B------:R-:W-:Y:S01]  /*8790*/  IMAD.SHL.U32 R4, R57, 0x40, RZ ;  /* 0x0000004039047824 */ /* 0x000fe200078e00ff */
[----:B------:R-:W-:Y:S01]  /*87a0*/  ISETP.GE.AND P0, PT, R167, c[0x0][0x198], PT ;  /* 0x00006600a7007a0c */ /* 0x000fe20003f06270 */
[----:B------:R-:W1:Y:S01]  /*87b0*/  SHFL.IDX PT, R9, R14, RZ, 0x181f ;  /* 0x00181fff0e097589 */ /* 0x000e6200000e0000 */
[----:B------:R-:W-:Y:S01]  /*87c0*/  IMAD.SHL.U32 R0, R3, 0x8, RZ ;  /* 0x0000000803007824 */ /* 0x000fe200078e00ff */
[--C-:B------:R-:W-:Y:S01]  /*87d0*/  @!P4 SHF.R.S32.HI R16, RZ, 0x1f, R79.reuse ;  /* 0x0000001fff10c819 */ /* 0x100fe2000001144f */
[----:B------:R-:W-:Y:S01]  /*87e0*/  IMAD R83, R2, c[0x0][0x2b8], R10 ;  /* 0x0000ae0002537a24 */ /* 0x000fe200078e020a */
[----:B------:R-:W-:Y:S01]  /*87f0*/  LOP3.LUT R24, R4, 0x1c0, RZ, 0xc0, !PT ;  /* 0x000001c004187812 */ /* 0x000fe200078ec0ff */
[----:B------:R-:W-:Y:S01]  /*8800*/  SHFL.IDX PT, R3, R14, 0x2, 0x181f ;  /* 0x00581f000e037f89 */ /* 0x000fe200000e0000 */
[----:B------:R-:W-:Y:S01]  /*8810*/  LOP3.LUT R30, R0, 0xfffffe00, RZ, 0xc0, !PT ;  /* 0xfffffe00001e7812 */ /* 0x000fe200078ec0ff */
[C---:B------:R-:W-:Y:S01]  /*8820*/  IMAD.WIDE.U32 R6, R83.reuse, c[0x0][0x1e0], RZ ;  /* 0x0000780053067a25 */ /* 0x040fe200078e00ff */
[----:B------:R-:W-:Y:S01]  /*8830*/  @!P3 SHF.R.S32.HI R0, RZ, 0x1f, R79 ;  /* 0x0000001fff00b819 */ /* 0x000fe2000001144f */
[----:B------:R-:W-:Y:S01]  /*8840*/  SHFL.IDX PT, R4, R15, 0x1, 0x181f ;  /* 0x00381f000f047f89 */ /* 0x000fe200000e0000 */
[----:B------:R-:W-:Y:S01]  /*8850*/  SHF.R.S32.HI R82, RZ, 0x1f, R83 ;  /* 0x0000001fff527819 */ /* 0x000fe20000011453 */
[----:B------:R-:W-:Y:S01]  /*8860*/  UIMAD UR12, UR12, UR4, URZ ;  /* 0x000000040c0c72a4 */ /* 0x000fe2000f8e023f */
[----:B------:R-:W-:Y:S01]  /*8870*/  SHF.R.U32.HI R42, RZ, 0x3, R24 ;  /* 0x00000003ff2a7819 */ /* 0x000fe20000011618 */
[----:B------:R-:W3:Y:S01]  /*8880*/  SHFL.IDX PT, R5, R14, 0x1, 0x181f ;  /* 0x00381f000e057f89 */ /* 0x000ee200000e0000 */
[----:B------:R-:W-:Y:S01]  /*8890*/  LOP3.LUT R2, R24, 0x38, R167, 0xf8, !PT ;  /* 0x0000003818027812 */ /* 0x000fe200078ef8a7 */
[----:B------:R-:W-:Y:S01]  /*88a0*/  UIMAD.WIDE.U32 UR28, UR13, UR4, URZ ;  /* 0x000000040d1c72a5 */ /* 0x000fe2000f8e003f */
[-C--:B------:R-:W-:Y:S01]  /*88b0*/  @!P3 LEA.HI R10, R0, R79.reuse, RZ, 0x3 ;  /* 0x0000004f000ab211 */ /* 0x080fe200078f18ff */
[----:B------:R-:W-:Y:S01]  /*88c0*/  IMAD R0, R82, c[0x0][0x1e0], RZ ;  /* 0x0000780052007a24 */ /* 0x000fe200078e02ff */
[----:B------:R-:W-:Y:S01]  /*88d0*/  LOP3.LUT R11, R2, R42, RZ, 0x3c, !PT ;  /* 0x0000002a020b7212 */ /* 0x000fe200078e3cff */
[----:B------:R-:W-:Y:S01]  /*88e0*/  STL [R1+0x4], R83 ;  /* 0x0000045301007387 */ /* 0x000fe20000100800 */
[----:B------:R-:W-:Y:S01]  /*88f0*/  @!P3 LOP3.LUT R12, R10, 0xfffffff8, RZ, 0xc0, !PT ;  /* 0xfffffff80a0cb812 */ /* 0x000fe200078ec0ff */
[----:B------:R-:W-:Y:S01]  /*8900*/  IMAD R0, R83, c[0x0][0x1e4], R0 ;  /* 0x0000790053007a24 */ /* 0x000fe200078e0200 */
[----:B------:R-:W-:Y:S01]  /*8910*/  IADD3 R58, -R57, UR24, RZ ;  /* 0x00000018393a7c10 */ /* 0x000fe2000fffe1ff */
[----:B------:R-:W4:Y:S01]  /*8920*/  SHFL.IDX PT, R2, R15, 0x2, 0x181f ;  /* 0x00581f000f027f89 */ /* 0x000f2200000e0000 */
[----:B------:R-:W-:Y:S01]  /*8930*/  IMAD.IADD R239, R30, 0x1, R11 ;  /* 0x000000011eef7824 */ /* 0x000fe200078e020b */
[----:B------:R-:W-:Y:S01]  /*8940*/  P2R R40, PR, RZ, 0x40 ;  /* 0x00000040ff287803 */ /* 0x000fe20000000000 */
[----:B------:R-:W-:Y:S01]  /*8950*/  IMAD.IADD R13, R7, 0x1, R0 ;  /* 0x00000001070d7824 */ /* 0x000fe200078e0200 */
[----:B------:R-:W-:Y:S01]  /*8960*/  @!P4 LEA.HI R7, R16, R79, RZ, 0x3 ;  /* 0x0000004f1007c211 */ /* 0x000fe200078f18ff */
[----:B-1----:R-:W-:Y:S01]  /*8970*/  @!P3 IMAD.WIDE R10, R167, 0x2, R8 ;  /* 0x00000002a70ab825 */ /* 0x002fe200078e0208 */
[----:B------:R-:W-:Y:S01]  /*8980*/  P2R R46, PR, RZ, 0x20 ;  /* 0x00000020ff2e7803 */ /* 0x000fe20000000000 */
[----:B------:R-:W-:-:S02]  /*8990*/  UIMAD UR12, UR13, UR5, UR12 ;  /* 0x000000050d0c72a4 */ /* 0x000fc4000f8e020c */
[C---:B------:R-:W-:Y:S02]  /*89a0*/  @!P3 IMAD.SHL.U32 R0, R239.reuse, 0x2, RZ ;  /* 0x00000002ef00b824 */ /* 0x040fe400078e00ff */
[----:B------:R-:W-:Y:S01]  /*89b0*/  @!P3 IMAD.WIDE R8, R12, 0x2, R8 ;  /* 0x000000020c08b825 */ /* 0x000fe200078e0208 */
[----:B------:R-:W-:Y:S02]  /*89c0*/  UIADD3 UR12, UR29, UR12, URZ ;  /* 0x0000000c1d0c7290 */ /* 0x000fe4000fffe03f */
[----:B------:R1:W-:Y:S01]  /*89d0*/  @!P3 LDGSTS.E.BYPASS.LTC128B.128 [R0+0x100], [R10.64], !P0 ;  /* 0x001000000a00bfae */ /* 0x0003e2000c101d56 */
[----:B------:R-:W-:Y:S01]  /*89e0*/  IMAD.MOV.U32 R12, RZ, RZ, R6 ;  /* 0x000000ffff0c7224 */ /* 0x000fe200078e0006 */
[----:B------:R-:W-:Y:S01]  /*89f0*/  @!P6 SHF.R.S32.HI R6, RZ, 0x1f, R79 ;  /* 0x0000001fff06e819 */ /* 0x000fe2000001144f */
[----:B------:R-:W-:Y:S01]  /*8a00*/  @!P4 IMAD.SHL.U32 R17, R239, 0x2, RZ ;  /* 0x00000002ef11c824 */ /* 0x000fe200078e00ff */
[----:B------:R1:W-:Y:S02]  /*8a10*/  @!P3 LDGSTS.E.BYPASS.LTC128B.128 [R0+0x4100], [R8.64], !P1 ;  /* 0x041000000800bfae */ /* 0x0003e4000c901d56 */
[----:B-1----:R-:W-:-:S02]  /*8a20*/  @!P6 LEA.HI R0, R6, R79, RZ, 0x3 ;  /* 0x0000004f0600e211 */ /* 0x002fc400078f18ff */
[----:B------:R-:W-:Y:S01]  /*8a30*/  @!P4 LOP3.LUT R8, R7, 0xfffffff8, RZ, 0xc0, !PT ;  /* 0xfffffff80708c812 */ /* 0x000fe200078ec0ff */
[----:B------:R1:W-:Y:S01]  /*8a40*/  SHFL.IDX PT, R6, R15, 0x3, 0x181f ;  /* 0x00781f000f067f89 */ /* 0x0003e200000e0000 */
[----:B------:R-:W-:-:S03]  /*8a50*/  @!P6 LOP3.LUT R0, R0, 0xfffffff8, RZ, 0xc0, !PT ;  /* 0xfffffff80000e812 */ /* 0x000fc600078ec0ff */
[----:B------:R5:W5:Y:S01]  /*8a60*/  SHFL.IDX PT, R7, R14, 0x3, 0x181f ;  /* 0x00781f000e077f89 */ /* 0x000b6200000e0000 */
[----:B---3--:R-:W-:-:S04]  /*8a70*/  @!P4 IMAD.WIDE R8, R8, 0x2, R4 ;  /* 0x000000020808c825 */ /* 0x008fc800078e0204 */
[----:B----4-:R-:W-:Y:S01]  /*8a80*/  @!P6 IMAD.WIDE R10, R0, 0x2, R2 ;  /* 0x00000002000ae825 */ /* 0x010fe200078e0202 */
[----:B------:R-:W-:-:S03]  /*8a90*/  @!P5 SHF.R.S32.HI R0, RZ, 0x1f, R79 ;  /* 0x0000001fff00d819 */ /* 0x000fc6000001144f */
[----:B------:R-:W-:Y:S01]  /*8aa0*/  @!P4 IMAD.WIDE R4, R167, 0x2, R4 ;  /* 0x00000002a704c825 */ /* 0x000fe200078e0204 */
[----:B------:R-:W-:-:S03]  /*8ab0*/  @!P5 LEA.HI R0, R0, R79, RZ, 0x3 ;  /* 0x0000004f0000d211 */ /* 0x000fc600078f18ff */
[----:B------:R-:W-:Y:S01]  /*8ac0*/  @!P6 IMAD.WIDE R2, R167, 0x2, R2 ;  /* 0x00000002a702e825 */ /* 0x000fe200078e0202 */
[----:B------:R3:W-:Y:S01]  /*8ad0*/  @!P4 LDGSTS.E.BYPASS.LTC128B.128 [R17+0x1100], [R4.64], !P0 ;  /* 0x011000000411cfae */ /* 0x0007e2000c101d56 */
[----:B------:R-:W-:-:S03]  /*8ae0*/  @!P5 LOP3.LUT R0, R0, 0xfffffff8, RZ, 0xc0, !PT ;  /* 0xfffffff80000d812 */ /* 0x000fc600078ec0ff */
[----:B------:R4:W-:Y:S01]  /*8af0*/  @!P4 LDGSTS.E.BYPASS.LTC128B.128 [R17+0x5100], [R8.64], !P1 ;  /* 0x051000000811cfae */ /* 0x0009e2000c901d56 */
[----:B-1----:R-:W-:Y:S01]  /*8b00*/  LEA.HI R15, R174, R183, RZ, 0x4 ;  /* 0x000000b7ae0f7211 */ /* 0x002fe200078f20ff */
[----:B-----5:R-:W-:-:S05]  /*8b10*/  @!P6 IMAD.SHL.U32 R14, R239, 0x2, RZ ;  /* 0x00000002ef0ee824 */ /* 0x020fca00078e00ff */
[----:B------:R1:W-:Y:S04]  /*8b20*/  @!P6 LDGSTS.E.BYPASS.LTC128B.128 [R14+0x2100], [R2.64], !P0 ;  /* 0x02100000020eefae */ /* 0x0003e8000c101d56 */
[----:B------:R5:W-:Y:S01]  /*8b30*/  @!P6 LDGSTS.E.BYPASS.LTC128B.128 [R14+0x6100], [R10.64], !P1 ;  /* 0x061000000a0eefae */ /* 0x000be2000c901d56 */
[----:B----4-:R-:W-:Y:S01]  /*8b40*/  @!P5 IMAD.SHL.U32 R8, R239, 0x2, RZ ;  /* 0x00000002ef08d824 */ /* 0x010fe200078e00ff */
[----:B-1----:R-:W-:Y:S01]  /*8b50*/  LOP3.LUT R2, R15, 0xfffffff0, RZ, 0xc0, !PT ;  /* 0xfffffff00f027812 */ /* 0x002fe200078ec0ff */
[----:B-----5:R-:W-:-:S04]  /*8b60*/  @!P5 IMAD.WIDE R10, R0, 0x2, R6 ;  /* 0x00000002000ad825 */ /* 0x020fc800078e0206 */
[----:B------:R-:W-:-:S04]  /*8b70*/  @!P5 IMAD.WIDE R6, R167, 0x2, R6 ;  /* 0x00000002a706d825 */ /* 0x000fc800078e0206 */
[----:B------:R-:W-:Y:S01]  /*8b80*/  IMAD.IADD R0, R183, 0x1, -R2 ;  /* 0x00000001b7007824 */ /* 0x000fe200078e0a02 */
[----:B------:R1:W-:Y:S04]  /*8b90*/  @!P5 LDGSTS.E.BYPASS.LTC128B.128 [R8+0x3100], [R6.64], !P0 ;  /* 0x031000000608dfae */ /* 0x0003e8000c101d56 */
[----:B------:R4:W-:Y:S04]  /*8ba0*/  @!P5 LDGSTS.E.BYPASS.LTC128B.128 [R8+0x7100], [R10.64], !P1 ;  /* 0x071000000a08dfae */ /* 0x0009e8000c901d56 */
[----:B------:R-:W0:Y:S01]  /*8bb0*/  LDGDEPBAR ;  /* 0x00000000000079af */ /* 0x000e220000000000 */
[----:B-1----:R-:W-:-:S02]  /*8bc0*/  SHF.R.S32.HI R6, RZ, 0x1f, R0 ;  /* 0x0000001fff067819 */ /* 0x002fc40000011400 */
[----:B--2---:R-:W-:Y:S01]  /*8bd0*/  SHF.R.S32.HI R81, RZ, 0x1f, R245 ;  /* 0x0000001fff517819 */ /* 0x004fe200000114f5 */
[----:B------:R-:W-:Y:S01]  /*8be0*/  IMAD.WIDE.U32 R2, R245, c[0x0][0x1f0], R12 ;  /* 0x00007c00f5027a25 */ /* 0x000fe200078e000c */
[----:B------:R-:W-:-:S03]  /*8bf0*/  LEA.HI R12, R6, R0, RZ, 0x3 ;  /* 0x00000000060c7211 */ /* 0x000fc600078f18ff */
[----:B---3--:R-:W-:Y:S01]  /*8c00*/  IMAD R5, R81, c[0x0][0x1f0], RZ ;  /* 0x00007c0051057a24 */ /* 0x008fe200078e02ff */
[----:B------:R-:W-:-:S03]  /*8c10*/  IADD3 R4, P0, R2, UR26, RZ ;  /* 0x0000001a02047c10 */ /* 0x000fc6000ff1e0ff */
[----:B------:R-:W-:-:S05]  /*8c20*/  IMAD R5, R245, c[0x0][0x1f4], R5 ;  /* 0x00007d00f5057a24 */ /* 0x000fca00078e0205 */
[----:B------:R-:W-:Y:S02]  /*8c30*/  IADD3.X R2, R3, UR9, R5, P0, !PT ;  /* 0x0000000903027c10 */ /* 0x000fe400087fe405 */
[----:B------:R-:W-:Y:S02]  /*8c40*/  LOP3.LUT R3, R12, 0xfffffff8, RZ, 0xc0, !PT ;  /* 0xfffffff80c037812 */ /* 0x000fe400078ec0ff */
[----:B----4-:R-:W-:-:S03]  /*8c50*/  LEA R10, P0, R4, c[0x0][0x1c8], 0x1 ;  /* 0x00007200040a7a11 */ /* 0x010fc600078008ff */
[----:B------:R-:W-:Y:S01]  /*8c60*/  IMAD.IADD R11, R0, 0x1, -R3 ;  /* 0x00000001000b7824 */ /* 0x000fe200078e0a03 */
[----:B------:R-:W-:Y:S01]  /*8c70*/  LEA.HI.X R5, R4, c[0x0][0x1cc], R2, 0x1, P0 ;  /* 0x0000730004057a11 */ /* 0x000fe200000f0c02 */
[----:B------:R-:W-:Y:S01]  /*8c80*/  SHFL.IDX PT, R6, R10, RZ, 0x181f ;  /* 0x00181fff0a067589 */ /* 0x000fe200000e0000 */
[----:B------:R-:W-:Y:S02]  /*8c90*/  IMAD.MOV.U32 R4, RZ, RZ, 0x10 ;  /* 0x00000010ff047424 */ /* 0x000fe400078e00ff */
[----:B------:R-:W-:Y:S01]  /*8ca0*/  R2P PR, R11, 0x6 ;  /* 0x000000060b007804 */ /* 0x000fe20000000000 */
[----:B------:R-:W1:Y:S01]  /*8cb0*/  SHFL.IDX PT, R7, R5, RZ, 0x181f ;  /* 0x00181fff05077589 */ /* 0x000e6200000e0000 */
[----:B------:R-:W-:Y:S01]  /*8cc0*/  ISETP.GE.AND P0, PT, R58, 0x1, PT ;  /* 0x000000013a00780c */ /* 0x000fe20003f06270 */
[----:B------:R-:W-:Y:S01]  /*8cd0*/  IMAD.MOV.U32 R2, RZ, RZ, 0x20 ;  /* 0x00000020ff027424 */ /* 0x000fe200078e00ff */
[----:B------:R-:W-:Y:S02]  /*8ce0*/  ISETP.GE.AND P6, PT, R167, c[0x0][0x1d4], PT ;  /* 0x00007500a7007a0c */ /* 0x000fe40003fc6270 */
[----:B------:R-:W-:-:S02]  /*8cf0*/  ISETP.GE.AND P5, PT, R79, c[0x0][0x1d4], PT ;  /* 0x000075004f007a0c */ /* 0x000fc40003fa6270 */
[----:B------:R-:W-:Y:S02]  /*8d00*/  SEL R4, R4, 0xfffffff0, !P1 ;  /* 0xfffffff004047807 */ /* 0x000fe40004800000 */
[----:B------:R-:W-:Y:S02]  /*8d10*/  SEL R2, R2, 0xffffffe0, !P2 ;  /* 0xffffffe002027807 */ /* 0x000fe40005000000 */
[----:B------:R-:W-:Y:S02]  /*8d20*/  SEL R164, RZ, 0x10, P5 ;  /* 0x00000010ffa47807 */ /* 0x000fe40002800000 */
[----:B------:R-:W-:Y:S02]  /*8d30*/  ISETP.GT.AND P1, PT, R169, 0x7f, PT ;  /* 0x0000007fa900780c */ /* 0x000fe40003f24270 */
        /* <DEDUP_REMOVED lines=8> */
[----:B------:R-:W-:-:S03]  /*8dc0*/  ISETP.GE.AND P0, PT, R58, 0x21, PT ;  /* 0x000000213a00780c */ /* 0x000fc60003f06270 */
[----:B--2---:R-:W-:Y:S10]  /*8dd0*/  SHFL.IDX PT, R6, R10, 0x1, 0x181f ;  /* 0x00381f000a067f89 */ /* 0x004ff400000e0000 */
[----:B-1----:R-:W-:Y:S01]  /*8de0*/  @P0 SHF.R.S32.HI R0, RZ, 0x1f, R79 ;  /* 0x0000001fff000819 */ /* 0x002fe2000001144f */
[----:B------:R-:W1:Y:S03]  /*8df0*/  SHFL.IDX PT, R7, R5, 0x1, 0x181f ;  /* 0x00381f0005077f89 */ /* 0x000e6600000e0000 */
        /* <DEDUP_REMOVED lines=29> */
[----:B------:R-:W-:-:S03]  /*8fd0*/  ISETP.LT.AND P0, PT, RZ, c[0x0][0x27c], PT ;  /* 0x00009f00ff007a0c */ /* 0x000fc60003f01270 */
[----:B------:R-:W0:Y:S01]  /*8fe0*/  LDGDEPBAR ;  /* 0x00000000000079af */ /* 0x000e220000000000 */
[----:B-1----:R-:W-:-:S04]  /*8ff0*/  SHF.R.S32.HI R0, RZ, 0x4, R15 ;  /* 0x00000004ff007819 */ /* 0x002fc8000001140f */
[----:B------:R-:W-:-:S04]  /*9000*/  LEA.HI R3, R15, R0, RZ, 0x1 ;  /* 0x000000000f037211 */ /* 0x000fc800078f08ff */
[----:B------:R-:W-:-:S05]  /*9010*/  LOP3.LUT R3, R3, 0xfffffffe, RZ, 0xc0, !PT ;  /* 0xfffffffe03037812 */ /* 0x000fca00078ec0ff */
[----:B------:R-:W-:Y:S02]  /*9020*/  IMAD.IADD R80, R0, 0x1, -R3 ;  /* 0x0000000100507824 */ /* 0x000fe400078e0a03 */
[----:B------:R-:W-:Y:S02]  /*9030*/  IMAD.SHL.U32 R0, R11, 0x40, RZ ;  /* 0x000000400b007824 */ /* 0x000fe400078e00ff */
[----:B------:R-:W-:-:S03]  /*9040*/  IMAD.SHL.U32 R5, R80, 0x8, RZ ;  /* 0x0000000850057824 */ /* 0x000fc600078e00ff */
[----:B------:R-:W-:-:S04]  /*9050*/  LOP3.LUT R0, R0, 0x1c0, RZ, 0xc0, !PT ;  /* 0x000001c000007812 */ /* 0x000fc800078ec0ff */
[----:B------:R-:W-:Y:S02]  /*9060*/  LOP3.LUT R5, R0, 0x8, R5, 0xf8, !PT ;  /* 0x0000000800057812 */ /* 0x000fe400078ef805 */
[----:B------:R-:W-:Y:S01]  /*9070*/  SHF.R.U32.HI R3, RZ, 0x3, R0 ;  /* 0x00000003ff037819 */ /* 0x000fe20000011600 */
[----:B------:R-:W-:-:S03]  /*9080*/  IMAD.SHL.U32 R0, R12, 0x40, RZ ;  /* 0x000000400c007824 */ /* 0x000fc600078e00ff */
[----:B------:R-:W-:-:S04]  /*9090*/  LOP3.LUT R3, R5, R3, RZ, 0x3c, !PT ;  /* 0x0000000305037212 */ /* 0x000fc800078e3cff */
[----:B------:R-:W-:Y:S01]  /*90a0*/  LOP3.LUT R3, R3, 0xfffffe00, R0, 0xf8, !PT ;  /* 0xfffffe0003037812 */ /* 0x000fe200078ef800 */
[----:B------:R-:W-:Y:S05]  /*90b0*/  @P0 BRA `(.L_x_643) ;  /* 0x0000002000000947 */ /* 0x000fea0003800000 */
[----:B------:R-:W-:-:S04]  /*90c0*/  DEPBAR.LE SB0, 0x1 ;  /* 0x000080400000791a */ /* 0x000fc80000000000 */
[----:B------:R-:W-:Y:S05]  /*90d0*/  BRA `(.L_x_644) ;  /* 0x00004e5000007947 */ /* 0x000fea0003800000 */
.L_x_643:
[----:B------:R-:W-:Y:S01]  /*90e0*/  USHF.R.S32.HI UR25, URZ, 0x1f, UR15 ;  /* 0x0000001f3f197899 */ /* 0x000fe2000801140f */
[----:B------:R-:W-:Y:S01]  /*90f0*/  BSSY B2, `(.L_x_644) ;  /* 0x00004e3000027945 */ /* 0x000fe20003800000 */
[----:B------:R-:W-:Y:S01]  /*9100*/  ULDC.64 UR6, c[0x0][0x280] ;  /* 0x0000a00000067ab9 */ /* 0x000fe20000000a00 */
[----:B------:R-:W-:Y:S01]  /*9110*/  IMAD R0, R56, 0x20, R19 ;  /* 0x0000002038007824 */ /* 0x000fe200078e0213 */
[----:B------:R-:W-:Y:S01]  /*9120*/  ULDC.64 UR4, c[0x0][0x290] ;  /* 0x0000a40000047ab9 */ /* 0x000fe20000000a00 */
[----:B------:R-:W-:Y:S01]  /*9130*/  SHF.L.U32 R45, R239, 0x1, RZ ;  /* 0x00000001ef2d7819 */ /* 0x000fe200000006ff */
[----:B------:R-:W-:Y:S02]  /*9140*/  UIMAD.WIDE.U32 UR30, UR15, UR6, URZ ;  /* 0x000000060f1e72a5 */ /* 0x000fe4000f8e003f */
[----:B------:R-:W-:Y:S02]  /*9150*/  UIMAD UR6, UR25, UR6, URZ ;  /* 0x00000006190672a4 */ /* 0x000fe4000f8e023f */
[----:B------:R-:W-:-:S02]  /*9160*/  UIMAD UR25, UR25, UR4, URZ ;  /* 0x00000004191972a4 */ /* 0x000fc4000f8e023f */
[----:B------:R-:W-:Y:S02]  /*9170*/  UIMAD.WIDE.U32 UR32, UR15, UR4, URZ ;  /* 0x000000040f2072a5 */ /* 0x000fe4000f8e003f */
[----:B------:R-:W-:Y:S02]  /*9180*/  UIMAD UR6, UR15, UR7, UR6 ;  /* 0x000000070f0672a4 */ /* 0x000fe4000f8e0206 */
[----:B------:R-:W-:Y:S02]  /*9190*/  ULDC.U8 UR4, c[0x0][0x298] ;  /* 0x0000a60000047ab9 */ /* 0x000fe40000000000 */
[----:B------:R-:W-:Y:S01]  /*91a0*/  ISETP.NE.AND P0, PT, RZ, UR4, PT ;  /* 0x00000004ff007c0c */ /* 0x000fe2000bf05270 */
[----:B------:R-:W-:Y:S02]  /*91b0*/  UIMAD UR5, UR15, UR5, UR25 ;  /* 0x000000050f0572a4 */ /* 0x000fe4000f8e0219 */
[----:B------:R-:W-:Y:S02]  /*91c0*/  UIADD3 UR6, UR6, UR31, URZ ;  /* 0x0000001f06067290 */ /* 0x000fe4000fffe03f */
[----:B------:R-:W-:-:S08]  /*91d0*/  UIADD3 UR5, UR5, UR33, URZ ;  /* 0x0000002105057290 */ /* 0x000fd0000fffe03f */
[----:B------:R-:W-:Y:S05]  /*91e0*/  @!P0 BRA `(.L_x_645) ;  /* 0x0000264000008947 */ /* 0x000fea0003800000 */
[----:B------:R-:W-:Y:S01]  /*91f0*/  PLOP3.LUT P0, PT, PT, PT, UP2, 0x80, 0x0 ;  /* 0x000000000000781c */ /* 0x000fe20003f0f028 */
[----:B------:R-:W-:Y:S01]  /*9200*/  IMAD.U32 R7, RZ, RZ, UR6 ;  /* 0x00000006ff077e24 */ /* 0x000fe2000f8e00ff */
[----:B------:R-:W-:Y:S01]  /*9210*/  MOV R8, UR30 ;  /* 0x0000001e00087c02 */ /* 0x000fe20008000f00 */
[----:B------:R-:W-:Y:S01]  /*9220*/  IMAD.U32 R9, RZ, RZ, UR31 ;  /* 0x0000001fff097e24 */ /* 0x000fe2000f8e00ff */
[----:B------:R-:W-:Y:S01]  /*9230*/  MOV R9, UR33 ;  /* 0x0000002100097c02 */ /* 0x000fe20008000f00 */
[----:B------:R-:W-:Y:S01]  /*9240*/  BSSY B0, `(.L_x_646) ;  /* 0x0000032000007945 */ /* 0x000fe20003800000 */
[----:B------:R-:W-:Y:S01]  /*9250*/  MOV R6, R8 ;  /* 0x0000000800067202 */ /* 0x000fe20000000f00 */
[----:B------:R-:W-:Y:S01]  /*9260*/  IMAD.U32 R8, RZ, RZ, UR32 ;  /* 0x00000020ff087e24 */ /* 0x000fe2000f8e00ff */
[----:B------:R-:W-:Y:S01]  /*9270*/  CS2R R32, SRZ ;  /* 0x0000000000207805 */ /* 0x000fe2000001ff00 */
[----:B------:R-:W-:Y:S01]  /*9280*/  IMAD.SHL.U32 R38, R56, 0x4, RZ ;  /* 0x0000000438267824 */ /* 0x000fe200078e00ff */
[----:B------:R-:W-:Y:S01]  /*9290*/  CS2R R20, SRZ ;  /* 0x0000000000147805 */ /* 0x000fe2000001ff00 */
[----:B------:R-:W-:Y:S01]  /*92a0*/  CS2R R14, SRZ ;  /* 0x00000000000e7805 */ /* 0x000fe2000001ff00 */
[----:B------:R-:W-:Y:S01]  /*92b0*/  CS2R R22, SRZ ;  /* 0x0000000000167805 */ /* 0x000fe2000001ff00 */
[----:B------:R-:W-:Y:S01]  /*92c0*/  @P0 IMAD.HI.U32 R5, R0, c[0x0][0x2c8], RZ ;  /* 0x0000b20000050a27 */ /* 0x000fe200078e00ff */
[----:B------:R-:W-:Y:S01]  /*92d0*/  PLOP3.LUT P0, PT, PT, PT, UP2, 0x80, 0x0 ;  /* 0x000000000000781c */ /* 0x000fe20003f0f028 */
[----:B------:R-:W-:-:S12]  /*92e0*/  CS2R R16, SRZ ;  /* 0x0000000000107805 */ /* 0x000fd8000001ff00 */
[----:B------:R-:W-:-:S04]  /*92f0*/  @P0 SHF.R.U32.HI R0, RZ, c[0x0][0x2cc], R5 ;  /* 0x0000b300ff000a19 */ /* 0x000fc80000011605 */
[----:B------:R-:W-:Y:S01]  /*9300*/  SHF.R.S32.HI R10, RZ, 0x1f, R0 ;  /* 0x0000001fff0a7819 */ /* 0x000fe20000011400 */
[----:B------:R-:W-:-:S04]  /*9310*/  IMAD.WIDE.U32 R6, R0, c[0x0][0x280], R6 ;  /* 0x0000a00000067a25 */ /* 0x000fc800078e0006 */
[----:B------:R-:W-:Y:S01]  /*9320*/  IMAD R5, R10, c[0x0][0x280], RZ ;  /* 0x0000a0000a057a24 */ /* 0x000fe200078e02ff */
[----:B------:R-:W-:-:S03]  /*9330*/  LEA R25, P0, R6, c[0x0][0x270], 0x1 ;  /* 0x00009c0006197a11 */ /* 0x000fc600078008ff */
[----:B------:R-:W-:-:S04]  /*9340*/  IMAD R5, R0, c[0x0][0x284], R5 ;  /* 0x0000a10000057a24 */ /* 0x000fc800078e0205 */
[----:B------:R-:W-:Y:S01]  /*9350*/  IMAD.IADD R5, R7, 0x1, R5 ;  /* 0x0000000107057824 */ /* 0x000fe200078e0205 */
[----:B------:R-:W-:-:S04]  /*9360*/  MOV R7, UR5 ;  /* 0x0000000500077c02 */ /* 0x000fc80008000f00 */
[----:B------:R-:W-:Y:S01]  /*9370*/  LEA.HI.X R24, R6, c[0x0][0x274], R5, 0x1, P0 ;  /* 0x00009d0006187a11 */ /* 0x000fe200000f0c05 */
[----:B------:R-:W-:Y:S02]  /*9380*/  IMAD.MOV.U32 R6, RZ, RZ, R8 ;  /* 0x000000ffff067224 */ /* 0x000fe400078e0008 */
[----:B------:R-:W-:Y:S01]  /*9390*/  IMAD R5, R10, c[0x0][0x290], RZ ;  /* 0x0000a4000a057a24 */ /* 0x000fe200078e02ff */
[----:B------:R1:W2:Y:S01]  /*93a0*/  SHFL.IDX PT, R8, R25, RZ, 0x181f ;  /* 0x00181fff19087589 */ /* 0x0002a200000e0000 */
[----:B------:R-:W-:-:S03]  /*93b0*/  IMAD.WIDE.U32 R6, R0, c[0x0][0x290], R6 ;  /* 0x0000a40000067a25 */ /* 0x000fc600078e0006 */
[----:B------:R1:W3:Y:S01]  /*93c0*/  SHFL.IDX PT, R9, R24, RZ, 0x181f ;  /* 0x00181fff18097589 */ /* 0x0002e200000e0000 */
        /* <DEDUP_REMOVED lines=25> */
.L_x_647:
[----:B------:R-:W-:Y:S05]  /*9560*/  BSYNC B0 ;  /* 0x0000000000007941 */ /* 0x000fea0003800000 */
.L_x_646:
        /* <DEDUP_REMOVED lines=39> */
.L_x_649:
[----:B------:R-:W-:Y:S05]  /*97e0*/  BSYNC B0 ;  /* 0x0000000000007941 */ /* 0x000fea0003800000 */
.L_x_648:
[----:B------:R-:W-:Y:S01]  /*97f0*/  ISETP.NE.AND P0, PT, R40, RZ, PT ;  /* 0x000000ff2800720c */ /* 0x000fe20003f05270 */
        /* <DEDUP_REMOVED lines=23> */
[C---:B------:R-:W-:Y:S01]  /*9970*/  IADD3 R5, R38.reuse, 0x20, RZ ;  /* 0x0000002026057810 */ /* 0x040fe20007ffe0ff */
[----:B------:R-:W-:Y:S01]  /*9980*/  CS2R R34, SRZ ;  /* 0x0000000000227805 */ /* 0x000fe2000001ff00 */
[----:B------:R-:W-:Y:S01]  /*9990*/  ISETP.GE.AND P1, PT, R38, c[0x0][0x27c], PT ;  /* 0x00009f0026007a0c */ /* 0x000fe20003f26270 */
[----:B------:R-:W-:Y:S01]  /*99a0*/  CS2R R36, SRZ ;  /* 0x0000000000247805 */ /* 0x000fe2000001ff00 */
[----:B------:R-:W-:Y:S01]  /*99b0*/  ISETP.GE.AND P0, PT, R5, c[0x0][0x27c], PT ;  /* 0x00009f0005007a0c */ /* 0x000fe20003f06270 */
[----:B------:R-:W-:Y:S01]  /*99c0*/  CS2R R40, SRZ ;  /* 0x0000000000287805 */ /* 0x000fe2000001ff00 */
[----:B------:R-:W-:-:S09]  /*99d0*/  CS2R R42, SRZ ;  /* 0x00000000002a7805 */ /* 0x000fd2000001ff00 */
[----:B-1-3--:R-:W-:Y:S02]  /*99e0*/  @!P1 IMAD.WIDE R12, R38, 0x2, R8 ;  /* 0x00000002260c9825 */ /* 0x00afe400078e0208 */
[----:B------:R-:W-:-:S03]  /*99f0*/  @!P0 SHF.R.S32.HI R0, RZ, 0x1f, R5 ;  /* 0x0000001fff008819 */ /* 0x000fc60000011405 */
[----:B------:R1:W5:Y:S01]  /*9a00*/  @!P1 LD.E.64 R34, [R12.64] ;  /* 0x000000160c229980 */ /* 0x000362000c101b00 */
[----:B------:R-:W-:-:S04]  /*9a10*/  @!P0 LEA.HI R0, R0, R5, RZ, 0x2 ;  /* 0x0000000500008211 */ /* 0x000fc800078f10ff */
[----:B------:R-:W-:-:S05]  /*9a20*/  @!P0 LOP3.LUT R0, R0, 0xfffffffc, RZ, 0xc0, !PT ;  /* 0xfffffffc00008812 */ /* 0x000fca00078ec0ff */
[----:B------:R-:W-:-:S04]  /*9a30*/  @!P0 IMAD.WIDE R10, R0, 0x2, R8 ;  /* 0x00000002000a8825 */ /* 0x000fc800078e0208 */
[--C-:B----4-:R-:W-:Y:S01]  /*9a40*/  @!P0 IMAD.WIDE R8, R0, 0x2, R6.reuse ;  /* 0x0000000200088825 */ /* 0x110fe200078e0206 */
[----:B------:R1:W5:Y:S03]  /*9a50*/  @!P0 LD.E.64 R40, [R10.64] ;  /* 0x000000160a288980 */ /* 0x000366000c101b00 */
[----:B------:R-:W-:Y:S01]  /*9a60*/  @!P1 IMAD.WIDE R6, R38, 0x2, R6 ;  /* 0x0000000226069825 */ /* 0x000fe200078e0206 */
[----:B------:R1:W5:Y:S04]  /*9a70*/  @!P0 LD.E.64 R42, [R8.64] ;  /* 0x00000016082a8980 */ /* 0x000368000c101b00 */
[----:B------:R1:W5:Y:S02]  /*9a80*/  @!P1 LD.E.64 R36, [R6.64] ;  /* 0x0000001606249980 */ /* 0x000364000c101b00 */
.L_x_651:
[----:B------:R-:W-:Y:S05]  /*9a90*/  BSYNC B0 ;  /* 0x0000000000007941 */ /* 0x000fea0003800000 */
.L_x_650:
[----:B------:R-:W-:Y:S01]  /*9aa0*/  ISETP.NE.AND P0, PT, R46, RZ, PT ;  /* 0x000000ff2e00720c */ /* 0x000fe20003f05270 */
        /* <DEDUP_REMOVED lines=28> */
[----:B-1----:R-:W-:Y:S02]  /*9c70*/  @!P1 IMAD.WIDE R12, R38, 0x2, R8 ;  /* 0x00000002260c9825 */ /* 0x002fe400078e0208 */
[----:B------:R-:W-:-:S03]  /*9c80*/  @!P0 SHF.R.S32.HI R0, RZ, 0x1f, R5 ;  /* 0x0000001fff008819 */ /* 0x000fc60000011405 */
[----:B------:R1:W5:Y:S01]  /*9c90*/  @!P1 LD.E.64 R24, [R12.64] ;  /* 0x000000160c189980 */ /* 0x000362000c101b00 */
[----:B------:R-:W-:-:S04]  /*9ca0*/  @!P0 LEA.HI R0, R0, R5, RZ, 0x2 ;  /* 0x0000000500008211 */ /* 0x000fc800078f10ff */
[----:B------:R-:W-:-:S05]  /*9cb0*/  @!P0 LOP3.LUT R0, R0, 0xfffffffc, RZ, 0xc0, !PT ;  /* 0xfffffffc00008812 */ /* 0x000fca00078ec0ff */
[----:B------:R-:W-:-:S04]  /*9cc0*/  @!P0 IMAD.WIDE R10, R0, 0x2, R8 ;  /* 0x00000002000a8825 */ /* 0x000fc800078e0208 */
[--C-:B------:R-:W-:Y:S01]  /*9cd0*/  @!P0 IMAD.WIDE R8, R0, 0x2, R6.reuse ;  /* 0x0000000200088825 */ /* 0x100fe200078e0206 */
[----:B------:R1:W5:Y:S03]  /*9ce0*/  @!P0 LD.E.64 R50, [R10.64] ;  /* 0x000000160a328980 */ /* 0x000366000c101b00 */
[----:B------:R-:W-:Y:S01]  /*9cf0*/  @!P1 IMAD.WIDE R6, R38, 0x2, R6 ;  /* 0x0000000226069825 */ /* 0x000fe200078e0206 */
[----:B------:R1:W5:Y:S04]  /*9d00*/  @!P0 LD.E.64 R48, [R8.64] ;  /* 0x0000001608308980 */ /* 0x000368000c101b00 */
[----:B------:R1:W5:Y:S02]  /*9d10*/  @!P1 LD.E.64 R46, [R6.64] ;  /* 0x00000016062e9980 */ /* 0x000364000c101b00 */
.L_x_653:
[----:B------:R-:W-:Y:S05]  /*9d20*/  BSYNC B0 ;  /* 0x0000000000007941 */ /* 0x000fea0003800000 */
.L_x_652:
[----:B------:R-:W-:Y:S01]  /*9d30*/  UIADD3 UR4, -UR14, UR17, URZ ;  /* 0x000000110e047290 */ /* 0x000fe2000fffe13f */
[----:B-----5:R-:W-:Y:S01]  /*9d40*/  IMAD.MOV.U32 R0, RZ, RZ, R50 ;  /* 0x000000ffff007224 */ /* 0x020fe200078e0032 */
[----:B------:R-:W-:-:S04]  /*9d50*/  DEPBAR.LE SB0, 0x1 ;  /* 0x000080400000791a */ /* 0x000fc80000000000 */
[----:B------:R-:W-:Y:S01]  /*9d60*/  UISETP.LT.AND UP0, UPT, UR4, 0x80, UPT ;  /* 0x000000800400788c */ /* 0x000fe2000bf01270 */
[----:B------:R-:W-:Y:S01]  /*9d70*/  PRMT R68, R68, 0x5410, R0 ;  /* 0x0000541044447816 */ /* 0x000fe20000000000 */
[----:B-1----:R-:W-:Y:S01]  /*9d80*/  IMAD.MOV.U32 R6, RZ, RZ, R51 ;  /* 0x000000ffff067224 */ /* 0x002fe200078e0033 */
[----:B------:R-:W-:Y:S01]  /*9d90*/  MOV R7, R48 ;  /* 0x0000003000077202 */ /* 0x000fe20000000f00 */
[----:B------:R-:W-:Y:S01]  /*9da0*/  USEL UR4, UR4, 0x80, UP0 ;  /* 0x0000008004047887 */ /* 0x000fe20008000000 */
[----:B------:R-:W-:Y:S01]  /*9db0*/  IMAD.MOV.U32 R5, RZ, RZ, R24 ;  /* 0x000000ffff057224 */ /* 0x000fe200078e0018 */
[----:B------:R-:W-:Y:S01]  /*9dc0*/  BSSY B1, `(.L_x_654) ;  /* 0x000006f000017945 */ /* 0x000fe20003800000 */
[----:B------:R-:W-:Y:S01]  /*9dd0*/  IMAD.MOV.U32 R0, RZ, RZ, R25 ;  /* 0x000000ffff007224 */ /* 0x000fe200078e0019 */
[----:B------:R-:W-:Y:S01]  /*9de0*/  PRMT R68, R6, 0x7610, R68 ;  /* 0x0000761006447816 */ /* 0x000fe20000000044 */
[----:B------:R-:W-:Y:S01]  /*9df0*/  IMAD.MOV.U32 R6, RZ, RZ, R49 ;  /* 0x000000ffff067224 */ /* 0x000fe200078e0031 */
[----:B------:R-:W-:Y:S01]  /*9e00*/  BAR.SYNC.DEFER_BLOCKING 0x0 ;  /* 0x0000000000007b1d */ /* 0x000fe20000010000 */
[----:B------:R-:W-:-:S02]  /*9e10*/  ISETP.GE.AND P0, PT, R57, UR4, PT ;  /* 0x0000000439007c0c */ /* 0x000fc4000bf06270 */
[----:B------:R-:W-:Y:S01]  /*9e20*/  PRMT R66, R0, 0x5410, R5 ;  /* 0x0000541000427816 */ /* 0x000fe20000000005 */
[----:B------:R-:W-:Y:S01]  /*9e30*/  IMAD.MOV.U32 R5, RZ, RZ, R46 ;  /* 0x000000ffff057224 */ /* 0x000fe200078e002e */
[----:B------:R-:W-:Y:S02]  /*9e40*/  MOV R0, R47 ;  /* 0x0000002f00007202 */ /* 0x000fe40000000f00 */
[----:B------:R-:W-:Y:S02]  /*9e50*/  PRMT R67, R6, 0x5410, R7 ;  /* 0x0000541006437816 */ /* 0x000fe40000000007 */
[----:B------:R-:W-:-:S05]  /*9e60*/  PRMT R65, R0, 0x5410, R5 ;  /* 0x0000541000417816 */ /* 0x000fca0000000005 */
        /* <DEDUP_REMOVED lines=50> */
.L_x_657:
[----:B------:R-:W-:Y:S05]  /*a190*/  BSYNC B0 ;  /* 0x0000000000007941 */ /* 0x000fea0003800000 */
.L_x_656:
        /* <DEDUP_REMOVED lines=49> */
.L_x_655:
[----:B------:R-:W-:Y:S05]  /*a4b0*/  BSYNC B1 ;  /* 0x0000000000017941 */ /* 0x000fea0003800000 */
.L_x_654:
[----:B------:R-:W-:Y:S01]  /*a4c0*/  IADD3 R0, R57, 0x20, RZ ;  /* 0x0000002039007810 */ /* 0x000fe20007ffe0ff */
[----:B------:R-:W-:Y:S03]  /*a4d0*/  BSSY B1, `(.L_x_658) ;  /* 0x0000066000017945 */ /* 0x000fe60003800000 */
[----:B------:R-:W-:-:S13]  /*a4e0*/  ISETP.GE.AND P0, PT, R0, UR4, PT ;  /* 0x0000000400007c0c */ /* 0x000fda000bf06270 */
        /* <DEDUP_REMOVED lines=50> */
.L_x_661:
[----:B------:R-:W-:Y:S05]  /*a810*/  BSYNC B0 ;  /* 0x0000000000007941 */ /* 0x000fea0003800000 */
.L_x_660:
        /* <DEDUP_REMOVED lines=49> */
.L_x_659:
[----:B------:R-:W-:Y:S05]  /*ab30*/  BSYNC B1 ;  /* 0x0000000000017941 */ /* 0x000fea0003800000 */
.L_x_658:
        /* <DEDUP_REMOVED lines=53> */
.L_x_665:
[----:B------:R-:W-:Y:S05]  /*ae90*/  BSYNC B0 ;  /* 0x0000000000007941 */ /* 0x000fea0003800000 */
.L_x_664:
        /* <DEDUP_REMOVED lines=49> */
.L_x_663:
[----:B------:R-:W-:Y:S05]  /*b1b0*/  BSYNC B1 ;  /* 0x0000000000017941 */ /* 0x000fea0003800000 */
.L_x_662:
[----:B------:R-:W-:-:S04]  /*b1c0*/  IADD3 R0, R57, 0x60, RZ ;  /* 0x0000006039007810 */ /* 0x000fc80007ffe0ff */
        /* <DEDUP_REMOVED lines=51> */
.L_x_668:
[----:B------:R-:W-:Y:S05]  /*b500*/  BSYNC B0 ;  /* 0x0000000000007941 */ /* 0x000fea0003800000 */
.L_x_667:
        /* <DEDUP_REMOVED lines=50> */
.L_x_645:
[----:B------:R-:W-:Y:S01]  /*b830*/  PLOP3.LUT P0, PT, PT, PT, UP2, 0x80, 0x0 ;  /* 0x000000000000781c */ /* 0x000fe20003f0f028 */
[----:B------:R-:W-:Y:S01]  /*b840*/  IMAD.U32 R8, RZ, RZ, UR30 ;  /* 0x0000001eff087e24 */ /* 0x000fe2000f8e00ff */
[----:B------:R-:W-:Y:S01]  /*b850*/  SHF.R.S32.HI R41, RZ, 0x1f, R167 ;  /* 0x0000001fff297819 */ /* 0x000fe200000114a7 */
[----:B------:R-:W-:Y:S01]  /*b860*/  IMAD.U32 R7, RZ, RZ, UR6 ;  /* 0x00000006ff077e24 */ /* 0x000fe2000f8e00ff */
[----:B------:R-:W-:Y:S01]  /*b870*/  CS2R R18, SRZ ;  /* 0x0000000000127805 */ /* 0x000fe2000001ff00 */
[----:B------:R-:W-:Y:S01]  /*b880*/  IMAD.MOV.U32 R6, RZ, RZ, R8 ;  /* 0x000000ffff067224 */ /* 0x000fe200078e0008 */
[----:B------:R-:W-:Y:S01]  /*b890*/  CS2R R16, SRZ ;  /* 0x0000000000107805 */ /* 0x000fe2000001ff00 */
[----:B------:R-:W-:Y:S02]  /*b8a0*/  IMAD.U32 R8, RZ, RZ, UR32 ;  /* 0x00000020ff087e24 */ /* 0x000fe4000f8e00ff */
[----:B------:R-:W-:-:S02]  /*b8b0*/  IMAD.U32 R9, RZ, RZ, UR31 ;  /* 0x0000001fff097e24 */ /* 0x000fc4000f8e00ff */
[----:B------:R-:W-:Y:S02]  /*b8c0*/  IMAD.U32 R9, RZ, RZ, UR33 ;  /* 0x00000021ff097e24 */ /* 0x000fe4000f8e00ff */
[----:B------:R-:W-:Y:S01]  /*b8d0*/  @P0 IMAD.HI.U32 R5, R0, c[0x0][0x2c8], RZ ;  /* 0x0000b20000050a27 */ /* 0x000fe200078e00ff */
[----:B------:R-:W-:-:S13]  /*b8e0*/  PLOP3.LUT P0, PT, PT, PT, UP2, 0x80, 0x0 ;  /* 0x000000000000781c */ /* 0x000fda0003f0f028 */
[----:B------:R-:W-:-:S04]  /*b8f0*/  @P0 SHF.R.U32.HI R0, RZ, c[0x0][0x2cc], R5 ;  /* 0x0000b300ff000a19 */ /* 0x000fc80000011605 */
[----:B------:R-:W-:Y:S01]  /*b900*/  SHF.R.S32.HI R10, RZ, 0x1f, R0 ;  /* 0x0000001fff0a7819 */ /* 0x000fe20000011400 */
[----:B------:R-:W-:-:S04]  /*b910*/  IMAD.WIDE.U32 R6, R0, c[0x0][0x280], R6 ;  /* 0x0000a00000067a25 */ /* 0x000fc800078e0006 */
[----:B------:R-:W-:Y:S01]  /*b920*/  IMAD R5, R10, c[0x0][0x280], RZ ;  /* 0x0000a0000a057a24 */ /* 0x000fe200078e02ff */
[----:B------:R-:W-:-:S03]  /*b930*/  LEA R15, P0, R6, c[0x0][0x270], 0x1 ;  /* 0x00009c00060f7a11 */ /* 0x000fc600078008ff */
[----:B------:R-:W-:-:S05]  /*b940*/  IMAD R5, R0, c[0x0][0x284], R5 ;  /* 0x0000a10000057a24 */ /* 0x000fca00078e0205 */
[----:B------:R-:W-:Y:S01]  /*b950*/  IADD3 R5, R7, R5, RZ ;  /* 0x0000000507057210 */ /* 0x000fe20007ffe0ff */
[----:B------:R-:W-:-:S03]  /*b960*/  IMAD.U32 R7, RZ, RZ, UR5 ;  /* 0x00000005ff077e24 */ /* 0x000fc6000f8e00ff */
[----:B------:R-:W-:Y:S01]  /*b970*/  LEA.HI.X R14, R6, c[0x0][0x274], R5, 0x1, P0 ;  /* 0x00009d00060e7a11 */ /* 0x000fe200000f0c05 */
[----:B------:R-:W-:Y:S01]  /*b980*/  IMAD R5, R10, c[0x0][0x290], RZ ;  /* 0x0000a4000a057a24 */ /* 0x000fe200078e02ff */
[----:B------:R-:W-:Y:S02]  /*b990*/  MOV R6, R8 ;  /* 0x0000000800067202 */ /* 0x000fe40000000f00 */
        /* <DEDUP_REMOVED lines=11> */
[----:B-1----:R-:W-:-:S05]  /*ba50*/  @!P0 IADD3 R8, P1, R8, R6, RZ ;  /* 0x0000000608088210 */ /* 0x002fca0007f3e0ff */
[----:B--2---:R-:W-:Y:S01]  /*ba60*/  @!P0 IMAD.X R9, R5, 0x1, R0, P1 ;  /* 0x0000000105098824 */ /* 0x004fe200008e0600 */
[----:B---3--:R-:W-:Y:S01]  /*ba70*/  @!P0 IADD3 R6, P1, R7, R6, RZ ;  /* 0x0000000607068210 */ /* 0x008fe20007f3e0ff */
[----:B------:R-:W1:Y:S01]  /*ba80*/  SHFL.IDX PT, R5, R11, RZ, 0x181f ;  /* 0x00181fff0b057589 */ /* 0x000e6200000e0000 */
[----:B------:R-:W-:Y:S01]  /*ba90*/  CS2R R22, SRZ ;  /* 0x0000000000167805 */ /* 0x000fe2000001ff00 */
[----:B------:R-:W-:Y:S02]  /*baa0*/  CS2R R20, SRZ ;  /* 0x0000000000147805 */ /* 0x000fe4000001ff00 */
[----:B------:R2:W3:Y:S01]  /*bab0*/  @!P0 LD.E.128 R16, [R8.64] ;  /* 0x0000001608108980 */ /* 0x0004e2000c101d00 */
[----:B-1----:R-:W-:-:S05]  /*bac0*/  @!P0 IADD3.X R7, R5, R0, RZ, P1, !PT ;  /* 0x0000000005078210 */ /* 0x002fca0000ffe4ff */
        /* <DEDUP_REMOVED lines=38> */
.L_x_670:
[----:B-12---:R-:W-:Y:S05]  /*bd30*/  BSYNC B0 ;  /* 0x0000000000007941 */ /* 0x006fea0003800000 */
.L_x_669:
[----:B------:R-:W1:Y:S01]  /*bd40*/  SHFL.IDX PT, R5, R15, 0x2, 0x181f ;  /* 0x00581f000f057f89 */ /* 0x000e6200000e0000 */
[----:B------:R-:W-:Y:S01]  /*bd50*/  ISETP.NE.AND P0, PT, R40, RZ, PT ;  /* 0x000000ff2800720c */ /* 0x000fe20003f05270 */
[----:B------:R-:W-:Y:S01]  /*bd60*/  CS2R R50, SRZ ;  /* 0x0000000000327805 */ /* 0x000fe2000001ff00 */
[----:B------:R-:W-:Y:S01]  /*bd70*/  CS2R R48, SRZ ;  /* 0x0000000000307805 */ /* 0x000fe2000001ff00 */
[----:B------:R-:W2:Y:S01]  /*bd80*/  SHFL.IDX PT, R6, R14, 0x2, 0x181f ;  /* 0x00581f000e067f89 */ /* 0x000ea200000e0000 */
[----:B------:R-:W-:Y:S02]  /*bd90*/  ISETP.GE.OR P0, PT, R167, c[0x0][0x27c], P0 ;  /* 0x00009f00a7007a0c */ /* 0x000fe40000706670 */
[----:B------:R-:W-:-:S11]  /*bda0*/  ISETP.NE.AND P3, PT, R46, RZ, PT ;  /* 0x000000ff2e00720c */ /* 0x000fd60003f65270 */
[C---:B------:R-:W-:Y:S01]  /*bdb0*/  @!P0 IMAD.SHL.U32 R0, R167.reuse, 0x2, RZ ;  /* 0x00000002a7008824 */ /* 0x040fe200078e00ff */
[----:B------:R-:W-:-:S04]  /*bdc0*/  @!P0 SHF.L.U64.HI R7, R167, 0x1, R41 ;  /* 0x00000001a7078819 */ /* 0x000fc80000010229 */
[-C--:B-1----:R-:W-:Y:S02]  /*bdd0*/  @!P0 IADD3 R8, P2, R5, R0.reuse, RZ ;  /* 0x0000000005088210 */ /* 0x082fe40007f5e0ff */
[----:B------:R-:W-:Y:S03]  /*bde0*/  SHFL.IDX PT, R5, R11, 0x2, 0x181f ;  /* 0x00581f000b057f89 */ /* 0x000fe600000e0000 */
[----:B--2---:R-:W-:Y:S02]  /*bdf0*/  @!P0 IMAD.X R9, R6, 0x1, R7, P2 ;  /* 0x0000000106098824 */ /* 0x004fe400010e0607 */
[----:B------:R-:W1:Y:S01]  /*be00*/  SHFL.IDX PT, R6, R12, 0x2, 0x181f ;  /* 0x00581f000c067f89 */ /* 0x000e6200000e0000 */
[----:B------:R-:W-:Y:S01]  /*be10*/  CS2R R54, SRZ ;  /* 0x0000000000367805 */ /* 0x000fe2000001ff00 */
[----:B------:R-:W-:Y:S02]  /*be20*/  CS2R R52, SRZ ;  /* 0x0000000000347805 */ /* 0x000fe4000001ff00 */
        /* <DEDUP_REMOVED lines=16> */
[----:B------:R1:W1:Y:S01]  /*bf30*/  SHFL.IDX PT, R10, R14, 0x3, 0x181f ;  /* 0x00781f000e0a7f89 */ /* 0x00026200000e0000 */
[----:B------:R-:W-:Y:S03]  /*bf40*/  BSSY B0, `(.L_x_671) ;  /* 0x0000020000007945 */ /* 0x000fe60003800000 */
[----:B--2---:R2:W1:Y:S01]  /*bf50*/  SHFL.IDX PT, R8, R15, 0x3, 0x181f ;  /* 0x00781f000f087f89 */ /* 0x00446200000e0000 */
        /* <DEDUP_REMOVED lines=8> */
[----:B------:R-:W-:Y:S02]  /*bfe0*/  IMAD.MOV.U32 R5, RZ, RZ, R48 ;  /* 0x000000ffff057224 */ /* 0x000fe400078e0030 */
[----:B------:R-:W-:Y:S01]  /*bff0*/  IMAD.MOV.U32 R0, RZ, RZ, R49 ;  /* 0x000000ffff007224 */ /* 0x000fe200078e0031 */
[----:B------:R-:W-:-:S04]  /*c000*/  PRMT R74, R6, 0x5410, R7 ;  /* 0x00005410064a7816 */ /* 0x000fc80000000007 */
[----:B------:R-:W-:Y:S01]  /*c010*/  PRMT R72, R0, 0x5410, R5 ;  /* 0x0000541000487816 */ /* 0x000fe20000000005 */
[----:B----4-:R-:W-:Y:S01]  /*c020*/  IMAD.MOV.U32 R7, RZ, RZ, R54 ;  /* 0x000000ffff077224 */ /* 0x010fe200078e0036 */
[----:B------:R-:W-:Y:S01]  /*c030*/  MOV R6, R55 ;  /* 0x0000003700067202 */ /* 0x000fe20000000f00 */
[----:B------:R-:W-:Y:S02]  /*c040*/  IMAD.MOV.U32 R5, RZ, RZ, R52 ;  /* 0x000000ffff057224 */ /* 0x000fe400078e0034 */
[----:B------:R-:W-:Y:S01]  /*c050*/  IMAD.MOV.U32 R0, RZ, RZ, R53 ;  /* 0x000000ffff007224 */ /* 0x000fe200078e0035 */
[----:B------:R-:W-:-:S04]  /*c060*/  PRMT R73, R6, 0x5410, R7 ;  /* 0x0000541006497816 */ /* 0x000fc80000000007 */
[----:B------:R-:W-:Y:S01]  /*c070*/  PRMT R71, R0, 0x5410, R5 ;  /* 0x0000541000477816 */ /* 0x000fe20000000005 */
[----:B------:R-:W-:Y:S05]  /*c080*/  @P3 BRA `(.L_x_672) ;  /* 0x000000b000003947 */ /* 0x000fea0003800000 */
[C---:B-12---:R-:W-:Y:S01]  /*c090*/  IMAD.SHL.U32 R6, R167.reuse, 0x2, RZ ;  /* 0x00000002a7067824 */ /* 0x046fe200078e00ff */
[----:B------:R-:W-:Y:S01]  /*c0a0*/  SHF.L.U64.HI R0, R167, 0x1, R41 ;  /* 0x00000001a7007819 */ /* 0x000fe20000010229 */
[----:B------:R-:W-:Y:S01]  /*c0b0*/  CS2R R64, SRZ ;  /* 0x0000000000407805 */ /* 0x000fe2000001ff00 */
[----:B------:R-:W-:Y:S01]  /*c0c0*/  CS2R R62, SRZ ;  /* 0x00000000003e7805 */ /* 0x000fe2000001ff00 */
[----:B------:R-:W-:Y:S01]  /*c0d0*/  CS2R R60, SRZ ;  /* 0x00000000003c7805 */ /* 0x000fe2000001ff00 */
[-C--:B------:R-:W-:Y:S02]  /*c0e0*/  IADD3 R8, P2, R8, R6.reuse, RZ ;  /* 0x0000000608087210 */ /* 0x080fe40007f5e0ff */
[----:B------:R-:W-:-:S03]  /*c0f0*/  IADD3 R6, P0, R9, R6, RZ ;  /* 0x0000000609067210 */ /* 0x000fc60007f1e0ff */
[--C-:B------:R-:W-:Y:S02]  /*c100*/  IMAD.X R9, R10, 0x1, R0.reuse, P2 ;  /* 0x000000010a097824 */ /* 0x100fe400010e0600 */
[----:B------:R-:W-:-:S03]  /*c110*/  IMAD.X R7, R11, 0x1, R0, P0 ;  /* 0x000000010b077824 */ /* 0x000fc600000e0600 */
[----:B------:R1:W5:Y:S04]  /*c120*/  @!P1 LD.E.128 R64, [R8.64] ;  /* 0x0000001608409980 */ /* 0x000368000c101d00 */
[----:B------:R1:W5:Y:S02]  /*c130*/  @!P1 LD.E.128 R60, [R6.64] ;  /* 0x00000016063c9980 */ /* 0x000364000c101d00 */
.L_x_672:
[----:B-12---:R-:W-:Y:S05]  /*c140*/  BSYNC B0 ;  /* 0x0000000000007941 */ /* 0x006fea0003800000 */
.L_x_671:
[----:B------:R-:W-:Y:S01]  /*c150*/  UIADD3 UR4, -UR14, UR17, URZ ;  /* 0x000000110e047290 */ /* 0x000fe2000fffe13f */
[----:B-----5:R-:W-:Y:S01]  /*c160*/  IMAD.MOV.U32 R0, RZ, RZ, R66 ;  /* 0x000000ffff007224 */ /* 0x020fe200078e0042 */
[----:B------:R-:W-:-:S04]  /*c170*/  DEPBAR.LE SB0, 0x1 ;  /* 0x000080400000791a */ /* 0x000fc80000000000 */
[----:B------:R-:W-:Y:S01]  /*c180*/  UISETP.LT.AND UP0, UPT, UR4, 0x80, UPT ;  /* 0x000000800400788c */ /* 0x000fe2000bf01270 */
[----:B------:R-:W-:Y:S01]  /*c190*/  PRMT R78, R78, 0x5410, R0 ;  /* 0x000054104e4e7816 */ /* 0x000fe20000000000 */
[----:B------:R-:W-:Y:S01]  /*c1a0*/  IMAD.MOV.U32 R6, RZ, RZ, R67 ;  /* 0x000000ffff067224 */ /* 0x000fe200078e0043 */
        /* <DEDUP_REMOVED lines=8> */
[----:B------:R-:W-:-:S02]  /*c230*/  ISETP.GE.OR P0, PT, R57, UR4, P1 ;  /* 0x0000000439007c0c */ /* 0x000fc40008f06670 */
[----:B------:R-:W-:Y:S01]  /*c240*/  PRMT R76, R0, 0x5410, R5 ;  /* 0x00005410004c7816 */ /* 0x000fe20000000005 */
[----:B------:R-:W-:Y:S01]  /*c250*/  IMAD.MOV.U32 R5, RZ, RZ, R60 ;  /* 0x000000ffff057224 */ /* 0x000fe200078e003c */
[----:B------:R-:W-:Y:S02]  /*c260*/  MOV R0, R61 ;  /* 0x0000003d00007202 */ /* 0x000fe40000000f00 */
[----:B------:R-:W-:Y:S02]  /*c270*/  PRMT R77, R6, 0x5410, R7 ;  /* 0x00005410064d7816 */ /* 0x000fe40000000007 */
[----:B------:R-:W-:-:S05]  /*c280*/  PRMT R75, R0, 0x5410, R5 ;  /* 0x00005410004b7816 */ /* 0x000fca0000000005 */
        /* <DEDUP_REMOVED lines=9> */
[----:B------:R-:W-:Y:S01]  /*c320*/  SHF.R.U64 R24, R16, 0x10, R17 ;  /* 0x0000001010187819 */ /* 0x000fe20000001211 */
[----:B------:R-:W-:Y:S01]  /*c330*/  IMAD.SHL.U32 R0, R0, 0x400, RZ ;  /* 0x0000040000007824 */ /* 0x000fe200078e00ff */
[----:B------:R-:W-:Y:S02]  /*c340*/  LOP3.LUT R5, R5, R42, RZ, 0x3c, !PT ;  /* 0x0000002a05057212 */ /* 0x000fe400078e3cff */
[----:B------:R-:W-:Y:S02]  /*c350*/  SHF.R.U32.HI R6, RZ, 0x10, R19 ;  /* 0x00000010ff067819 */ /* 0x000fe40000011613 */
[----:B------:R-:W-:-:S02]  /*c360*/  LOP3.LUT R0, R0, 0x7fffe000, RZ, 0xc0, !PT ;  /* 0x7fffe00000007812 */ /* 0x000fc400078ec0ff */
[----:B------:R-:W-:Y:S02]  /*c370*/  SHF.R.U32.HI R16, RZ, 0x10, R21 ;  /* 0x00000010ff107819 */ /* 0x000fe40000011615 */
[----:B------:R-:W-:Y:S02]  /*c380*/  IADD3 R0, R5, R0, R30 ;  /* 0x0000000005007210 */ /* 0x000fe40007ffe01e */
[----:B------:R-:W-:Y:S02]  /*c390*/  SHF.R.U64 R5, R18, 0x10, R19 ;  /* 0x0000001012057819 */ /* 0x000fe40000001213 */
[----:B------:R-:W-:Y:S01]  /*c3a0*/  PRMT R19, R25, 0x5432, R7 ;  /* 0x0000543219137816 */ /* 0x000fe20000000007 */
[----:B------:R-:W-:Y:S01]  /*c3b0*/  IMAD.SHL.U32 R43, R0, 0x2, RZ ;  /* 0x00000002002b7824 */ /* 0x000fe200078e00ff */
[----:B------:R-:W-:Y:S02]  /*c3c0*/  SHF.R.U32.HI R0, RZ, 0x10, R17 ;  /* 0x00000010ff007819 */ /* 0x000fe40000011611 */
[--C-:B------:R-:W-:Y:S01]  /*c3d0*/  SHF.R.U32.HI R18, RZ, 0x10, R23.reuse ;  /* 0x00000010ff127819 */ /* 0x100fe20000011617 */
[----:B------:R-:W-:Y:S01]  /*c3e0*/  IMAD.U32 R41, R19, 0x10000, RZ ;  /* 0x0001000013297824 */ /* 0x000fe200078e00ff */
[----:B------:R-:W2:Y:S01]  /*c3f0*/  LDS.128 R8, [R43+0x100] ;  /* 0x000100002b087984 */ /* 0x000ea20000000c00 */
[----:B------:R-:W-:-:S02]  /*c400*/  SHF.R.U64 R17, R22, 0x10, R23 ;  /* 0x0000001016117819 */ /* 0x000fc40000001217 */
[C---:B------:R-:W-:Y:S02]  /*c410*/  PRMT R24, R26.reuse, 0x5432, R24 ;  /* 0x000054321a187816 */ /* 0x040fe40000000018 */
[----:B------:R-:W-:Y:S02]  /*c420*/  PRMT R23, R26, 0x5410, R0 ;  /* 0x000054101a177816 */ /* 0x000fe40000000000 */
[----:B------:R-:W-:Y:S01]  /*c430*/  PRMT R20, R25, 0x5410, R16 ;  /* 0x0000541019147816 */ /* 0x000fe20000000010 */
[----:B-1----:R-:W-:Y:S01]  /*c440*/  IMAD.U32 R16, R12, 0x10000, RZ ;  /* 0x000100000c107824 */ /* 0x002fe200078e00ff */
[----:B------:R-:W-:Y:S01]  /*c450*/  PRMT R26, R29, 0x5410, R18 ;  /* 0x000054101d1a7816 */ /* 0x000fe20000000012 */
[----:B------:R-:W-:Y:S01]  /*c460*/  IMAD.U32 R40, R24, 0x10000, RZ ;  /* 0x0001000018287824 */ /* 0x000fe200078e00ff */
[----:B------:R-:W-:Y:S01]  /*c470*/  LOP3.LUT R18, R12, 0xffff0000, RZ, 0xc0, !PT ;  /* 0xffff00000c127812 */ /* 0x000fe200078ec0ff */
[----:B------:R-:W-:Y:S01]  /*c480*/  IMAD.U32 R47, R20, 0x10000, RZ ;  /* 0x00010000142f7824 */ /* 0x000fe200078e00ff */
[----:B------:R-:W-:Y:S01]  /*c490*/  PRMT R27, R27, 0x5410, R17 ;  /* 0x000054101b1b7816 */ /* 0x000fe20000000011 */
[----:B------:R-:W-:Y:S01]  /*c4a0*/  IMAD.U32 R25, R14, 0x10000, RZ ;  /* 0x000100000e197824 */ /* 0x000fe200078e00ff */
[----:B------:R-:W-:-:S02]  /*c4b0*/  PRMT R28, R28, 0x5410, R6 ;  /* 0x000054101c1c7816 */ /* 0x000fc40000000006 */
[C---:B------:R-:W-:Y:S02]  /*c4c0*/  SHF.L.U32 R17, R13.reuse, 0x10, RZ ;  /* 0x000000100d117819 */ /* 0x040fe400000006ff */
[----:B------:R-:W-:Y:S01]  /*c4d0*/  LOP3.LUT R21, R13, 0xffff0000, RZ, 0xc0, !PT ;  /* 0xffff00000d157812 */ /* 0x000fe200078ec0ff */
[----:B------:R-:W-:Y:S01]  /*c4e0*/  IMAD.U32 R13, R15, 0x10000, RZ ;  /* 0x000100000f0d7824 */ /* 0x000fe200078e00ff */
[----:B------:R-:W-:Y:S02]  /*c4f0*/  PRMT R31, R31, 0x5410, R5 ;  /* 0x000054101f1f7816 */ /* 0x000fe40000000005 */
[----:B------:R-:W-:Y:S02]  /*c500*/  LOP3.LUT R29, R15, 0xffff0000, RZ, 0xc0, !PT ;  /* 0xffff00000f1d7812 */ /* 0x000fe400078ec0ff */
[----:B------:R-:W-:Y:S01]  /*c510*/  LOP3.LUT R30, R14, 0xffff0000, RZ, 0xc0, !PT ;  /* 0xffff00000e1e7812 */ /* 0x000fe200078ec0ff */
[C---:B--2---:R-:W-:Y:S01]  /*c520*/  IMAD.U32 R0, R8.reuse, 0x10000, RZ ;  /* 0x0001000008007824 */ /* 0x044fe200078e00ff */
[----:B------:R-:W-:Y:S01]  /*c530*/  LOP3.LUT R12, R8, 0xffff0000, RZ, 0xc0, !PT ;  /* 0xffff0000080c7812 */ /* 0x000fe200078ec0ff */
[----:B------:R-:W-:Y:S01]  /*c540*/  IMAD.U32 R6, R11, 0x10000, RZ ;  /* 0x000100000b067824 */ /* 0x000fe200078e00ff */
[----:B------:R-:W-:Y:S01]  /*c550*/  SHF.L.U32 R7, R9, 0x10, RZ ;  /* 0x0000001009077819 */ /* 0x000fe200000006ff */
[C---:B------:R-:W-:Y:S01]  /*c560*/  FMUL.FTZ R8, R0.reuse, R41 ;  /* 0x0000002900087220 */ /* 0x040fe20000410000 */
[----:B------:R-:W-:Y:S01]  /*c570*/  LOP3.LUT R15, R11, 0xffff0000, RZ, 0xc0, !PT ;  /* 0xffff00000b0f7812 */ /* 0x000fe200078ec0ff */
[-C--:B------:R-:W-:Y:S01]  /*c580*/  FMUL.FTZ R5, R0, R40.reuse ;  /* 0x0000002800057220 */ /* 0x080fe20000410000 */
[----:B------:R-:W-:Y:S01]  /*c590*/  SHF.L.U32 R14, R10, 0x10, RZ ;  /* 0x000000100a0e7819 */ /* 0x000fe200000006ff */
[----:B------:R-:W-:Y:S01]  /*c5a0*/  FFMA.FTZ R46, R16, R40, -R8 ;  /* 0x00000028102e7223 */ /* 0x000fe20000010808 */
[----:B------:R-:W-:Y:S01]  /*c5b0*/  LOP3.LUT R22, R10, 0xffff0000, RZ, 0xc0, !PT ;  /* 0xffff00000a167812 */ /* 0x000fe200078ec0ff */
[----:B------:R-:W-:Y:S01]  /*c5c0*/  IMAD.U32 R11, R26, 0x10000, RZ ;  /* 0x000100001a0b7824 */ /* 0x000fe200078e00ff */
[----:B------:R-:W-:Y:S01]  /*c5d0*/  SHF.L.U32 R8, R28, 0x10, RZ ;  /* 0x000000101c087819 */ /* 0x000fe200000006ff */
[----:B------:R-:W-:Y:S01]  /*c5e0*/  IMAD.U32 R10, R23, 0x10000, RZ ;  /* 0x00010000170a7824 */ /* 0x000fe200078e00ff */
[----:B------:R-:W-:Y:S01]  /*c5f0*/  LOP3.LUT R9, R9, 0xffff0000, RZ, 0xc0, !PT ;  /* 0xffff000009097812 */ /* 0x000fe200078ec0ff */
[----:B------:R-:W-:-:S02]  /*c600*/  FMUL.FTZ R0, R7, R47 ;  /* 0x0000002f07007220 */ /* 0x000fc40000410000 */
[----:B------:R-:W-:Y:S01]  /*c610*/  FFMA.FTZ R44, R16, R41, R5 ;  /* 0x00000029102c7223 */ /* 0x000fe20000010005 */
[----:B------:R-:W-:Y:S01]  /*c620*/  LOP3.LUT R16, R19, 0xffff0000, RZ, 0xc0, !PT ;  /* 0xffff000013107812 */ /* 0x000fe200078ec0ff */
[CC--:B------:R-:W-:Y:S02]  /*c630*/  FMUL.FTZ R5, R6.reuse, R11.reuse ;  /* 0x0000000b06057220 */ /* 0x0c0fe40000410000 */
[----:B------:R-:W-:Y:S02]  /*c640*/  FFMA.FTZ R42, R17, R10, -R0 ;  /* 0x0000000a112a7223 */ /* 0x000fe40000010800 */
[-C--:B------:R-:W-:Y:S02]  /*c650*/  FMUL.FTZ R0, R6, R8.reuse ;  /* 0x0000000806007220 */ /* 0x080fe40000410000 */
[C---:B------:R-:W-:Y:S01]  /*c660*/  FFMA.FTZ R41, R13.reuse, R8, -R5 ;  /* 0x000000080d297223 */ /* 0x040fe20000010805 */
[----:B------:R-:W-:Y:S01]  /*c670*/  LOP3.LUT R5, R24, 0xffff0000, RZ, 0xc0, !PT ;  /* 0xffff000018057812 */ /* 0x000fe200078ec0ff */
[----:B------:R-:W-:Y:S01]  /*c680*/  FFMA.FTZ R19, R13, R11, R0 ;  /* 0x0000000b0d137223 */ /* 0x000fe20000010000 */
[----:B------:R-:W-:Y:S01]  /*c690*/  LOP3.LUT R11, R23, 0xffff0000, RZ, 0xc0, !PT ;  /* 0xffff0000170b7812 */ /* 0x000fe200078ec0ff */
[----:B------:R-:W-:-:S02]  /*c6a0*/  FMUL.FTZ R0, R12, R16 ;  /* 0x000000100c007220 */ /* 0x000fc40000410000 */
[----:B------:R-:W-:Y:S01]  /*c6b0*/  FMUL.FTZ R7, R7, R10 ;  /* 0x0000000a07077220 */ /* 0x000fe20000410000 */
[----:B------:R-:W-:Y:S01]  /*c6c0*/  LOP3.LUT R10, R20, 0xffff0000, RZ, 0xc0, !PT ;  /* 0xffff0000140a7812 */ /* 0x000fe200078ec0ff */
[-C--:B------:R-:W-:Y:S02]  /*c6d0*/  FMUL.FTZ R6, R12, R5.reuse ;  /* 0x000000050c067220 */ /* 0x080fe40000410000 */
[----:B------:R-:W-:Y:S02]  /*c6e0*/  FFMA.FTZ R12, R18, R5, -R0 ;  /* 0x00000005120c7223 */ /* 0x000fe40000010800 */
[----:B------:R-:W-:Y:S01]  /*c6f0*/  FFMA.FTZ R40, R17, R47, R7 ;  /* 0x0000002f11287223 */ /* 0x000fe20000010007 */
[----:B------:R-:W-:Y:S01]  /*c700*/  LOP3.LUT R17, R26, 0xffff0000, RZ, 0xc0, !PT ;  /* 0xffff00001a117812 */ /* 0x000fe200078ec0ff */
[----:B------:R-:W-:Y:S01]  /*c710*/  FMUL.FTZ R0, R9, R11 ;  /* 0x0000000b09007220 */ /* 0x000fe20000410000 */
[----:B------:R-:W-:Y:S01]  /*c720*/  F2FP.BF16.PACK_AB R12, R12, R46 ;  /* 0x0000002e0c0c723e */ /* 0x000fe200000010ff */
[----:B------:R-:W-:-:S02]  /*c730*/  IMAD.U32 R20, R27, 0x10000, RZ ;  /* 0x000100001b147824 */ /* 0x000fc400078e00ff */
[----:B------:R-:W-:Y:S02]  /*c740*/  IMAD.U32 R7, R31, 0x10000, RZ ;  /* 0x000100001f077824 */ /* 0x000fe400078e00ff */
[----:B------:R-:W-:Y:S02]  /*c750*/  FMUL.FTZ R5, R9, R10 ;  /* 0x0000000a09057220 */ /* 0x000fe40000410000 */
[----:B------:R-:W-:Y:S01]  /*c760*/  FFMA.FTZ R8, R18, R16, R6 ;  /* 0x0000001012087223 */ /* 0x000fe20000010006 */
[----:B------:R-:W-:Y:S01]  /*c770*/  LOP3.LUT R18, R27, 0xffff0000, RZ, 0xc0, !PT ;  /* 0xffff00001b127812 */ /* 0x000fe200078ec0ff */
[----:B------:R-:W-:Y:S01]  /*c780*/  FFMA.FTZ R9, R21, R10, R0 ;  /* 0x0000000a15097223 */ /* 0x000fe20000010000 */
[----:B------:R-:W-:Y:S01]  /*c790*/  LOP3.LUT R16, R31, 0xffff0000, RZ, 0xc0, !PT ;  /* 0xffff00001f107812 */ /* 0x000fe200078ec0ff */
[----:B------:R-:W-:Y:S01]  /*c7a0*/  FMUL.FTZ R6, R14, R20 ;  /* 0x000000140e067220 */ /* 0x000fe20000410000 */
[----:B------:R-:W-:Y:S01]  /*c7b0*/  F2FP.BF16.PACK_AB R8, R8, R44 ;  /* 0x0000002c0808723e */ /* 0x000fe200000010ff */
[----:B------:R-:W-:Y:S01]  /*c7c0*/  FMUL.FTZ R0, R14, R7 ;  /* 0x000000070e007220 */ /* 0x000fe20000410000 */
        /* <DEDUP_REMOVED lines=10> */
[----:B------:R-:W-:-:S02]  /*c870*/  FFMA.FTZ R7, R30, R16, -R7 ;  /* 0x000000101e077223 */ /* 0x000fc40000010807 */
[----:B------:R-:W-:Y:S02]  /*c880*/  FFMA.FTZ R5, R29, R14, -R5 ;  /* 0x0000000e1d057223 */ /* 0x000fe40000010805 */
        /* <DEDUP_REMOVED lines=8> */
.L_x_674:
[----:B------:R-:W-:Y:S05]  /*c910*/  BSYNC B0 ;  /* 0x0000000000007941 */ /* 0x000fea0003800000 */
.L_x_673:
[----:B------:R-:W-:Y:S01]  /*c920*/  IADD3 R0, R57, 0x20, RZ ;  /* 0x0000002039007810 */ /* 0x000fe20007ffe0ff */
[----:B------:R-:W-:Y:S03]  /*c930*/  BSSY B0, `(.L_x_675) ;  /* 0x0000074000007945 */ /* 0x000fe60003800000 */
[----:B------:R-:W-:-:S13]  /*c940*/  ISETP.GE.OR P0, PT, R0, UR4, P1 ;  /* 0x0000000400007c0c */ /* 0x000fda0008f06670 */
        /* <DEDUP_REMOVED lines=22> */
[----:B------:R-:W-:Y:S02]  /*cab0*/  SHF.R.U64 R18, R34, 0x10, R35 ;  /* 0x0000001022127819 */ /* 0x000fe40000001223 */
[----:B------:R-:W-:Y:S02]  /*cac0*/  IADD3 R0, R5, R0, R6 ;  /* 0x0000000005007210 */ /* 0x000fe40007ffe006 */
[----:B------:R-:W1:Y:S01]  /*cad0*/  LDS.128 R12, [R41+0x100] ;  /* 0x00010000290c7984 */ /* 0x000e620000000c00 */
[--C-:B------:R-:W-:Y:S02]  /*cae0*/  SHF.R.U32.HI R5, RZ, 0x10, R37.reuse ;  /* 0x00000010ff057819 */ /* 0x100fe40000011625 */
[----:B------:R-:W-:Y:S01]  /*caf0*/  IMAD.SHL.U32 R40, R0, 0x2, RZ ;  /* 0x0000000200287824 */ /* 0x000fe200078e00ff */
[----:B------:R-:W-:-:S02]  /*cb00*/  SHF.R.U64 R0, R36, 0x10, R37 ;  /* 0x0000001024007819 */ /* 0x000fc40000001225 */
[----:B------:R-:W-:Y:S02]  /*cb10*/  PRMT R23, R68, 0x5410, R5 ;  /* 0x0000541044177816 */ /* 0x000fe40000000005 */
[----:B------:R-:W2:Y:S01]  /*cb20*/  LDS.128 R8, [R40+0x100] ;  /* 0x0001000028087984 */ /* 0x000ea20000000c00 */
[----:B------:R-:W-:Y:S02]  /*cb30*/  PRMT R5, R59, 0x5432, R16 ;  /* 0x000054323b057816 */ /* 0x000fe40000000010 */
[----:B------:R-:W-:Y:S02]  /*cb40*/  SHF.R.U64 R6, R38, 0x10, R39 ;  /* 0x0000001026067819 */ /* 0x000fe40000001227 */
[----:B------:R-:W-:Y:S01]  /*cb50*/  PRMT R19, R68, 0x5432, R0 ;  /* 0x0000543244137816 */ /* 0x000fe20000000000 */
[----:B------:R-:W-:Y:S01]  /*cb60*/  IMAD.U32 R32, R5, 0x10000, RZ ;  /* 0x0001000005207824 */ /* 0x000fe200078e00ff */
[----:B------:R-:W-:Y:S02]  /*cb70*/  SHF.R.U32.HI R20, RZ, 0x10, R35 ;  /* 0x00000010ff147819 */ /* 0x000fe40000011623 */
[----:B------:R-:W-:-:S02]  /*cb80*/  SHF.R.U32.HI R7, RZ, 0x10, R39 ;  /* 0x00000010ff077819 */ /* 0x000fc40000011627 */
[C---:B------:R-:W-:Y:S02]  /*cb90*/  PRMT R28, R70.reuse, 0x5432, R6 ;  /* 0x00005432461c7816 */ /* 0x040fe40000000006 */
[----:B------:R-:W-:Y:S02]  /*cba0*/  PRMT R21, R59, 0x5410, R17 ;  /* 0x000054103b157816 */ /* 0x000fe40000000011 */
[C---:B------:R-:W-:Y:S02]  /*cbb0*/  PRMT R27, R69.reuse, 0x5432, R18 ;  /* 0x00005432451b7816 */ /* 0x040fe40000000012 */
[----:B------:R-:W-:Y:S02]  /*cbc0*/  PRMT R26, R69, 0x5410, R20 ;  /* 0x00005410451a7816 */ /* 0x000fe40000000014 */
[----:B------:R-:W-:Y:S02]  /*cbd0*/  LOP3.LUT R33, R5, 0xffff0000, RZ, 0xc0, !PT ;  /* 0xffff000005217812 */ /* 0x000fe400078ec0ff */
[----:B------:R-:W-:Y:S01]  /*cbe0*/  PRMT R29, R70, 0x5410, R7 ;  /* 0x00005410461d7816 */ /* 0x000fe20000000007 */
[C---:B-1----:R-:W-:Y:S01]  /*cbf0*/  IMAD.U32 R25, R14.reuse, 0x10000, RZ ;  /* 0x000100000e197824 */ /* 0x042fe200078e00ff */
[----:B------:R-:W-:Y:S01]  /*cc00*/  LOP3.LUT R31, R14, 0xffff0000, RZ, 0xc0, !PT ;  /* 0xffff00000e1f7812 */ /* 0x000fe200078ec0ff */
[C---:B------:R-:W-:Y:S01]  /*cc10*/  IMAD.U32 R16, R12.reuse, 0x10000, RZ ;  /* 0x000100000c107824 */ /* 0x040fe200078e00ff */
[----:B------:R-:W-:Y:S01]  /*cc20*/  LOP3.LUT R17, R12, 0xffff0000, RZ, 0xc0, !PT ;  /* 0xffff00000c117812 */ /* 0x000fe200078ec0ff */
[----:B------:R-:W-:Y:S01]  /*cc30*/  IMAD.U32 R14, R19, 0x10000, RZ ;  /* 0x00010000130e7824 */ /* 0x000fe200078e00ff */
[C---:B------:R-:W-:Y:S01]  /*cc40*/  LOP3.LUT R22, R13.reuse, 0xffff0000, RZ, 0xc0, !PT ;  /* 0xffff00000d167812 */ /* 0x040fe200078ec0ff */
[----:B------:R-:W-:Y:S01]  /*cc50*/  IMAD.U32 R18, R13, 0x10000, RZ ;  /* 0x000100000d127824 */ /* 0x000fe200078e00ff */
[C---:B------:R-:W-:Y:S01]  /*cc60*/  LOP3.LUT R30, R15.reuse, 0xffff0000, RZ, 0xc0, !PT ;  /* 0xffff00000f1e7812 */ /* 0x040fe200078ec0ff */
[----:B--2---:R-:W-:Y:S01]  /*cc70*/  IMAD.U32 R13, R10, 0x10000, RZ ;  /* 0x000100000a0d7824 */ /* 0x004fe200078e00ff */
[C---:B------:R-:W-:Y:S01]  /*cc80*/  SHF.L.U32 R0, R8.reuse, 0x10, RZ ;  /* 0x0000001008007819 */ /* 0x040fe200000006ff */
[----:B------:R-:W-:Y:S01]  /*cc90*/  IMAD.U32 R20, R15, 0x10000, RZ ;  /* 0x000100000f147824 */ /* 0x000fe200078e00ff */
[----:B------:R-:W-:Y:S01]  /*cca0*/  LOP3.LUT R6, R8, 0xffff0000, RZ, 0xc0, !PT ;  /* 0xffff000008067812 */ /* 0x000fe200078ec0ff */
[C---:B------:R-:W-:Y:S01]  /*ccb0*/  IMAD.U32 R8, R9.reuse, 0x10000, RZ ;  /* 0x0001000009087824 */ /* 0x040fe200078e00ff */
[----:B------:R-:W-:Y:S01]  /*ccc0*/  LOP3.LUT R12, R9, 0xffff0000, RZ, 0xc0, !PT ;  /* 0xffff0000090c7812 */ /* 0x000fe200078ec0ff */
[----:B------:R-:W-:Y:S01]  /*ccd0*/  FMUL.FTZ R9, R0, R32 ;  /* 0x0000002000097220 */ /* 0x000fe20000410000 */
[----:B------:R-:W-:Y:S01]  /*cce0*/  LOP3.LUT R24, R10, 0xffff0000, RZ, 0xc0, !PT ;  /* 0xffff00000a187812 */ /* 0x000fe200078ec0ff */
[----:B------:R-:W-:Y:S01]  /*ccf0*/  IMAD.U32 R7, R11, 0x10000, RZ ;  /* 0x000100000b077824 */ /* 0x000fe200078e00ff */
[----:B------:R-:W-:Y:S01]  /*cd00*/  LOP3.LUT R10, R19, 0xffff0000, RZ, 0xc0, !PT ;  /* 0xffff0000130a7812 */ /* 0x000fe200078ec0ff */
[----:B------:R-:W-:Y:S01]  /*cd10*/  FMUL.FTZ R5, R0, R14 ;  /* 0x0000000e00057220 */ /* 0x000fe20000410000 */
[----:B------:R-:W-:Y:S01]  /*cd20*/  LOP3.LUT R15, R11, 0xffff0000, RZ, 0xc0, !PT ;  /* 0xffff00000b0f7812 */ /* 0x000fe200078ec0ff */
[----:B------:R-:W-:-:S02]  /*cd30*/  IMAD.U32 R11, R21, 0x10000, RZ ;  /* 0x00010000150b7824 */ /* 0x000fc400078e00ff */
[----:B------:R-:W-:Y:S01]  /*cd40*/  FFMA.FTZ R36, R16, R14, -R9 ;  /* 0x0000000e10247223 */ /* 0x000fe20000010809 */
[----:B------:R-:W-:Y:S01]  /*cd50*/  SHF.L.U32 R9, R23, 0x10, RZ ;  /* 0x0000001017097819 */ /* 0x000fe200000006ff */
[----:B------:R-:W-:Y:S02]  /*cd60*/  FMUL.FTZ R0, R6, R33 ;  /* 0x0000002106007220 */ /* 0x000fe40000410000 */
[----:B------:R-:W-:Y:S01]  /*cd70*/  FFMA.FTZ R35, R16, R32, R5 ;  /* 0x0000002010237223 */ /* 0x000fe20000010005 */
[----:B------:R-:W-:Y:S01]  /*cd80*/  LOP3.LUT R16, R27, 0xffff0000, RZ, 0xc0, !PT ;  /* 0xffff00001b107812 */ /* 0x000fe200078ec0ff */
[----:B------:R-:W-:Y:S02]  /*cd90*/  FMUL.FTZ R6, R6, R10 ;  /* 0x0000000a06067220 */ /* 0x000fe40000410000 */
[----:B------:R-:W-:Y:S02]  /*cda0*/  FMUL.FTZ R5, R8, R11 ;  /* 0x0000000b08057220 */ /* 0x000fe40000410000 */
[----:B------:R-:W-:-:S02]  /*cdb0*/  IMAD.U32 R14, R26, 0x10000, RZ ;  /* 0x000100001a0e7824 */ /* 0x000fc400078e00ff */
[----:B------:R-:W-:Y:S01]  /*cdc0*/  FFMA.FTZ R34, R17, R10, -R0 ;  /* 0x0000000a11227223 */ /* 0x000fe20000010800 */
[----:B------:R-:W-:Y:S01]  /*cdd0*/  LOP3.LUT R10, R23, 0xffff0000, RZ, 0xc0, !PT ;  /* 0xffff0000170a7812 */ /* 0x000fe200078ec0ff */
[----:B------:R-:W-:Y:S02]  /*cde0*/  FMUL.FTZ R0, R8, R9 ;  /* 0x0000000908007220 */ /* 0x000fe40000410000 */
[----:B------:R-:W-:Y:S02]  /*cdf0*/  FFMA.FTZ R33, R17, R33, R6 ;  /* 0x0000002111217223 */ /* 0x000fe40000010006 */
[----:B------:R-:W-:Y:S01]  /*ce00*/  FFMA.FTZ R32, R18, R9, -R5 ;  /* 0x0000000912207223 */ /* 0x000fe20000010805 */
[----:B------:R-:W-:Y:S01]  /*ce10*/  LOP3.LUT R9, R21, 0xffff0000, RZ, 0xc0, !PT ;  /* 0xffff000015097812 */ /* 0x000fe200078ec0ff */
[----:B------:R-:W-:Y:S02]  /*ce20*/  IMAD.U32 R6, R29, 0x10000, RZ ;  /* 0x000100001d067824 */ /* 0x000fe400078e00ff */
[----:B------:R-:W-:-:S02]  /*ce30*/  FMUL.FTZ R5, R7, R14 ;  /* 0x0000000e07057220 */ /* 0x000fc40000410000 */
[----:B------:R-:W-:Y:S02]  /*ce40*/  IMAD.U32 R21, R27, 0x10000, RZ ;  /* 0x000100001b157824 */ /* 0x000fe400078e00ff */
[----:B------:R-:W-:Y:S02]  /*ce50*/  FFMA.FTZ R19, R18, R11, R0 ;  /* 0x0000000b12137223 */ /* 0x000fe40000010000 */
[-C--:B------:R-:W-:Y:S02]  /*ce60*/  FMUL.FTZ R0, R7, R6.reuse ;  /* 0x0000000607007220 */ /* 0x080fe40000410000 */
[----:B------:R-:W-:Y:S02]  /*ce70*/  FFMA.FTZ R18, R20, R6, -R5 ;  /* 0x0000000614127223 */ /* 0x000fe40000010805 */
[----:B------:R-:W-:Y:S02]  /*ce80*/  IMAD.U32 R8, R28, 0x10000, RZ ;  /* 0x000100001c087824 */ /* 0x000fe400078e00ff */
[----:B------:R-:W-:-:S02]  /*ce90*/  FMUL.FTZ R5, R13, R21 ;  /* 0x000000150d057220 */ /* 0x000fc40000410000 */
[----:B------:R-:W-:Y:S02]  /*cea0*/  FFMA.FTZ R17, R20, R14, R0 ;  /* 0x0000000e14117223 */ /* 0x000fe40000010000 */
[----:B------:R-:W-:Y:S01]  /*ceb0*/  FMUL.FTZ R0, R13, R8 ;  /* 0x000000080d007220 */ /* 0x000fe20000410000 */
[----:B------:R-:W-:Y:S01]  /*cec0*/  LOP3.LUT R13, R26, 0xffff0000, RZ, 0xc0, !PT ;  /* 0xffff00001a0d7812 */ /* 0x000fe200078ec0ff */
[C---:B------:R-:W-:Y:S02]  /*ced0*/  FMUL.FTZ R7, R12.reuse, R9 ;  /* 0x000000090c077220 */ /* 0x040fe40000410000 */
[----:B------:R-:W-:Y:S01]  /*cee0*/  FMUL.FTZ R6, R12, R10 ;  /* 0x0000000a0c067220 */ /* 0x000fe20000410000 */
[----:B------:R-:W-:Y:S01]  /*cef0*/  LOP3.LUT R12, R29, 0xffff0000, RZ, 0xc0, !PT ;  /* 0xffff00001d0c7812 */ /* 0x000fe200078ec0ff */
[----:B------:R-:W-:Y:S01]  /*cf00*/  FFMA.FTZ R11, R25, R8, -R5 ;  /* 0x00000008190b7223 */ /* 0x000fe20000010805 */
[----:B------:R-:W-:Y:S01]  /*cf10*/  LOP3.LUT R8, R28, 0xffff0000, RZ, 0xc0, !PT ;  /* 0xffff00001c087812 */ /* 0x000fe200078ec0ff */
[----:B------:R-:W-:-:S02]  /*cf20*/  FFMA.FTZ R14, R22, R10, -R7 ;  /* 0x0000000a160e7223 */ /* 0x000fc40000010807 */
[----:B------:R-:W-:Y:S02]  /*cf30*/  FFMA.FTZ R9, R22, R9, R6 ;  /* 0x0000000916097223 */ /* 0x000fe40000010006 */
[----:B------:R-:W-:Y:S02]  /*cf40*/  FFMA.FTZ R10, R25, R21, R0 ;  /* 0x00000015190a7223 */ /* 0x000fe40000010000 */
[C---:B------:R-:W-:Y:S01]  /*cf50*/  FMUL.FTZ R7, R24.reuse, R16 ;  /* 0x0000001018077220 */ /* 0x040fe20000410000 */
[----:B------:R-:W-:Y:S01]  /*cf60*/  F2FP.BF16.PACK_AB R9, R9, R19 ;  /* 0x000000130909723e */ /* 0x000fe200000010ff */
[C---:B------:R-:W-:Y:S02]  /*cf70*/  FMUL.FTZ R5, R15.reuse, R13 ;  /* 0x0000000d0f057220 */ /* 0x040fe40000410000 */
[----:B------:R-:W-:Y:S02]  /*cf80*/  FMUL.FTZ R6, R24, R8 ;  /* 0x0000000818067220 */ /* 0x000fe40000410000 */
[----:B------:R-:W-:-:S02]  /*cf90*/  FMUL.FTZ R0, R15, R12 ;  /* 0x0000000c0f007220 */ /* 0x000fc40000410000 */
[----:B------:R-:W-:Y:S01]  /*cfa0*/  FFMA.FTZ R7, R31, R8, -R7 ;  /* 0x000000081f077223 */ /* 0x000fe20000010807 */
[----:B------:R-:W-:Y:S01]  /*cfb0*/  F2FP.BF16.PACK_AB R8, R33, R35 ;  /* 0x000000232108723e */ /* 0x000fe200000010ff */
[----:B------:R-:W-:Y:S01]  /*cfc0*/  FFMA.FTZ R5, R30, R12, -R5 ;  /* 0x0000000c1e057223 */ /* 0x000fe20000010805 */
[----:B------:R-:W-:Y:S01]  /*cfd0*/  F2FP.BF16.PACK_AB R12, R34, R36 ;  /* 0x00000024220c723e */ /* 0x000fe200000010ff */
[----:B------:R-:W-:Y:S02]  /*cfe0*/  FFMA.FTZ R6, R31, R16, R6 ;  /* 0x000000101f067223 */ /* 0x000fe40000010006 */
[----:B------:R-:W-:Y:S01]  /*cff0*/  FFMA.FTZ R0, R30, R13, R0 ;  /* 0x0000000d1e007223 */ /* 0x000fe20000010000 */
[----:B------:R-:W-:Y:S02]  /*d000*/  F2FP.BF16.PACK_AB R13, R14, R32 ;  /* 0x000000200e0d723e */ /* 0x000fe400000010ff */
[----:B------:R-:W-:Y:S02]  /*d010*/  F2FP.BF16.PACK_AB R14, R7, R11 ;  /* 0x0000000b070e723e */ /* 0x000fe400000010ff */
[----:B------:R-:W-:-:S02]  /*d020*/  F2FP.BF16.PACK_AB R15, R5, R18 ;  /* 0x00000012050f723e */ /* 0x000fc400000010ff */
[----:B------:R-:W-:Y:S02]  /*d030*/  F2FP.BF16.PACK_AB R10, R6, R10 ;  /* 0x0000000a060a723e */ /* 0x000fe400000010ff */
[----:B------:R-:W-:Y:S01]  /*d040*/  F2FP.BF16.PACK_AB R11, R0, R17 ;  /* 0x00000011000b723e */ /* 0x000fe200000010ff */
[----:B------:R1:W-:Y:S04]  /*d050*/  STS.128 [R41+0x100], R12 ;  /* 0x0001000c29007388 */ /* 0x0003e80000000c00 */
[----:B------:R1:W-:Y:S02]  /*d060*/  STS.128 [R40+0x100], R8 ;  /* 0x0001000828007388 */ /* 0x0003e40000000c00 */
.L_x_676:
[----:B------:R-:W-:Y:S05]  /*d070*/  BSYNC B0 ;  /* 0x0000000000007941 */ /* 0x000fea0003800000 */
.L_x_675:
        /* <DEDUP_REMOVED lines=117> */
.L_x_678:
[----:B------:R-:W-:Y:S05]  /*d7d0*/  BSYNC B0 ;  /* 0x0000000000007941 */ /* 0x000fea0003800000 */
.L_x_677:
[----:B------:R-:W-:-:S04]  /*d7e0*/  IADD3 R0, R57, 0x60, RZ ;  /* 0x0000006039007810 */ /* 0x000fc80007ffe0ff */
        /* <DEDUP_REMOVED lines=29> */
[--C-:B------:R-:W-:Y:S02]  /*d9c0*/  SHF.R.U64 R6, R66, 0x10, R67.reuse ;  /* 0x0000001042067819 */ /* 0x100fe40000001243 */
[----:B------:R-:W2:Y:S01]  /*d9d0*/  LDS.128 R8, [R33+0x100] ;  /* 0x0001000021087984 */ /* 0x000ea20000000c00 */
[C---:B------:R-:W-:Y:S02]  /*d9e0*/  PRMT R19, R76.reuse, 0x5432, R0 ;  /* 0x000054324c137816 */ /* 0x040fe40000000000 */
[----:B------:R-:W-:Y:S02]  /*d9f0*/  PRMT R0, R75, 0x5432, R16 ;  /* 0x000054324b007816 */ /* 0x000fe40000000010 */
[----:B------:R-:W-:Y:S02]  /*da00*/  SHF.R.U32.HI R7, RZ, 0x10, R67 ;  /* 0x00000010ff077819 */ /* 0x000fe40000011643 */
[----:B------:R-:W-:Y:S01]  /*da10*/  PRMT R23, R76, 0x5410, R5 ;  /* 0x000054104c177816 */ /* 0x000fe20000000005 */
[----:B------:R-:W-:Y:S01]  /*da20*/  IMAD.U32 R32, R0, 0x10000, RZ ;  /* 0x0001000000207824 */ /* 0x000fe200078e00ff */
[----:B------:R-:W-:-:S02]  /*da30*/  PRMT R28, R78, 0x5432, R6 ;  /* 0x000054324e1c7816 */ /* 0x000fc40000000006 */
[----:B------:R-:W-:Y:S02]  /*da40*/  PRMT R21, R75, 0x5410, R17 ;  /* 0x000054104b157816 */ /* 0x000fe40000000011 */
[C---:B------:R-:W-:Y:S02]  /*da50*/  PRMT R26, R77.reuse, 0x5410, R20 ;  /* 0x000054104d1a7816 */ /* 0x040fe40000000014 */
[----:B------:R-:W-:Y:S02]  /*da60*/  SHF.R.U64 R18, R62, 0x10, R63 ;  /* 0x000000103e127819 */ /* 0x000fe4000000123f */
[----:B------:R-:W-:Y:S02]  /*da70*/  PRMT R29, R78, 0x5410, R7 ;  /* 0x000054104e1d7816 */ /* 0x000fe40000000007 */
[----:B------:R-:W-:Y:S01]  /*da80*/  PRMT R27, R77, 0x5432, R18 ;  /* 0x000054324d1b7816 */ /* 0x000fe20000000012 */
[C---:B-1----:R-:W-:Y:S01]  /*da90*/  IMAD.U32 R16, R12.reuse, 0x10000, RZ ;  /* 0x000100000c107824 */ /* 0x042fe200078e00ff */
[----:B------:R-:W-:Y:S01]  /*daa0*/  LOP3.LUT R17, R12, 0xffff0000, RZ, 0xc0, !PT ;  /* 0xffff00000c117812 */ /* 0x000fe200078ec0ff */
[C---:B------:R-:W-:Y:S01]  /*dab0*/  IMAD.U32 R20, R15.reuse, 0x10000, RZ ;  /* 0x000100000f147824 */ /* 0x040fe200078e00ff */
[----:B------:R-:W-:Y:S01]  /*dac0*/  LOP3.LUT R30, R15, 0xffff0000, RZ, 0xc0, !PT ;  /* 0xffff00000f1e7812 */ /* 0x000fe200078ec0ff */
[C---:B------:R-:W-:Y:S01]  /*dad0*/  IMAD.U32 R25, R14.reuse, 0x10000, RZ ;  /* 0x000100000e197824 */ /* 0x040fe200078e00ff */
[----:B------:R-:W-:Y:S01]  /*dae0*/  LOP3.LUT R31, R14, 0xffff0000, RZ, 0xc0, !PT ;  /* 0xffff00000e1f7812 */ /* 0x000fe200078ec0ff */
[----:B------:R-:W-:Y:S01]  /*daf0*/  IMAD.U32 R14, R19, 0x10000, RZ ;  /* 0x00010000130e7824 */ /* 0x000fe200078e00ff */
[----:B------:R-:W-:Y:S01]  /*db00*/  LOP3.LUT R22, R13, 0xffff0000, RZ, 0xc0, !PT ;  /* 0xffff00000d167812 */ /* 0x000fe200078ec0ff */
        /* <DEDUP_REMOVED lines=10> */
[-C--:B------:R-:W-:Y:S01]  /*dbb0*/  FMUL.FTZ R5, R5, R14.reuse ;  /* 0x0000000e05057220 */ /* 0x080fe20000410000 */
[----:B------:R-:W-:Y:S01]  /*dbc0*/  LOP3.LUT R19, R19, 0xffff0000, RZ, 0xc0, !PT ;  /* 0xffff000013137812 */ /* 0x000fe200078ec0ff */
[----:B------:R-:W-:Y:S01]  /*dbd0*/  FFMA.FTZ R36, R16, R14, -R9 ;  /* 0x0000000e10247223 */ /* 0x000fe20000010809 */
[----:B------:R-:W-:Y:S01]  /*dbe0*/  LOP3.LUT R24, R10, 0xffff0000, RZ, 0xc0, !PT ;  /* 0xffff00000a187812 */ /* 0x000fe200078ec0ff */
[----:B------:R-:W-:Y:S01]  /*dbf0*/  IMAD.U32 R10, R21, 0x10000, RZ ;  /* 0x00010000150a7824 */ /* 0x000fe200078e00ff */
[----:B------:R-:W-:Y:S01]  /*dc00*/  SHF.L.U32 R9, R23, 0x10, RZ ;  /* 0x0000001017097819 */ /* 0x000fe200000006ff */
[----:B------:R-:W-:-:S02]  /*dc10*/  FMUL.FTZ R0, R6, R11 ;  /* 0x0000000b06007220 */ /* 0x000fc40000410000 */
[----:B------:R-:W-:Y:S02]  /*dc20*/  FFMA.FTZ R34, R16, R32, R5 ;  /* 0x0000002010227223 */ /* 0x000fe40000010005 */
[-C--:B------:R-:W-:Y:S02]  /*dc30*/  FMUL.FTZ R6, R6, R19.reuse ;  /* 0x0000001306067220 */ /* 0x080fe40000410000 */
[----:B------:R-:W-:Y:S02]  /*dc40*/  FFMA.FTZ R32, R17, R19, -R0 ;  /* 0x0000001311207223 */ /* 0x000fe40000010800 */
[----:B------:R-:W-:Y:S02]  /*dc50*/  FMUL.FTZ R5, R8, R10 ;  /* 0x0000000a08057220 */ /* 0x000fe40000410000 */
[C---:B------:R-:W-:Y:S01]  /*dc60*/  IMAD.U32 R14, R26.reuse, 0x10000, RZ ;  /* 0x000100001a0e7824 */ /* 0x040fe200078e00ff */
[----:B------:R-:W-:Y:S01]  /*dc70*/  LOP3.LUT R26, R26, 0xffff0000, RZ, 0xc0, !PT ;  /* 0xffff00001a1a7812 */ /* 0x000fe200078ec0ff */
[----:B------:R-:W-:-:S02]  /*dc80*/  FMUL.FTZ R0, R8, R9 ;  /* 0x0000000908007220 */ /* 0x000fc40000410000 */
[----:B------:R-:W-:Y:S01]  /*dc90*/  FFMA.FTZ R19, R17, R11, R6 ;  /* 0x0000000b11137223 */ /* 0x000fe20000010006 */
[----:B------:R-:W-:Y:S01]  /*dca0*/  LOP3.LUT R11, R23, 0xffff0000, RZ, 0xc0, !PT ;  /* 0xffff0000170b7812 */ /* 0x000fe200078ec0ff */
[C---:B------:R-:W-:Y:S01]  /*dcb0*/  FFMA.FTZ R17, R18.reuse, R9, -R5 ;  /* 0x0000000912117223 */ /* 0x040fe20000010805 */
[----:B------:R-:W-:Y:S01]  /*dcc0*/  LOP3.LUT R9, R21, 0xffff0000, RZ, 0xc0, !PT ;  /* 0xffff000015097812 */ /* 0x000fe200078ec0ff */
[----:B------:R-:W-:Y:S02]  /*dcd0*/  IMAD.U32 R6, R29, 0x10000, RZ ;  /* 0x000100001d067824 */ /* 0x000fe400078e00ff */
[----:B------:R-:W-:Y:S02]  /*dce0*/  FFMA.FTZ R18, R18, R10, R0 ;  /* 0x0000000a12127223 */ /* 0x000fe40000010000 */
[----:B------:R-:W-:Y:S02]  /*dcf0*/  FMUL.FTZ R5, R7, R14 ;  /* 0x0000000e07057220 */ /* 0x000fe40000410000 */
[C---:B------:R-:W-:Y:S01]  /*dd00*/  IMAD.U32 R10, R27.reuse, 0x10000, RZ ;  /* 0x000100001b0a7824 */ /* 0x040fe200078e00ff */
[----:B------:R-:W-:Y:S01]  /*dd10*/  LOP3.LUT R27, R27, 0xffff0000, RZ, 0xc0, !PT ;  /* 0xffff00001b1b7812 */ /* 0x000fe200078ec0ff */
[----:B------:R-:W-:-:S02]  /*dd20*/  FMUL.FTZ R0, R7, R6 ;  /* 0x0000000607007220 */ /* 0x000fc40000410000 */
[----:B------:R-:W-:Y:S02]  /*dd30*/  FFMA.FTZ R16, R20, R6, -R5 ;  /* 0x0000000614107223 */ /* 0x000fe40000010805 */
[----:B------:R-:W-:Y:S02]  /*dd40*/  IMAD.U32 R8, R28, 0x10000, RZ ;  /* 0x000100001c087824 */ /* 0x000fe400078e00ff */
[----:B------:R-:W-:Y:S02]  /*dd50*/  FMUL.FTZ R5, R13, R10 ;  /* 0x0000000a0d057220 */ /* 0x000fe40000410000 */
[----:B------:R-:W-:Y:S02]  /*dd60*/  FFMA.FTZ R20, R20, R14, R0 ;  /* 0x0000000e14147223 */ /* 0x000fe40000010000 */
[C---:B------:R-:W-:Y:S02]  /*dd70*/  FMUL.FTZ R7, R12.reuse, R9 ;  /* 0x000000090c077220 */ /* 0x040fe40000410000 */
[----:B------:R-:W-:Y:S01]  /*dd80*/  FMUL.FTZ R6, R12, R11 ;  /* 0x0000000b0c067220 */ /* 0x000fe20000410000 */
[----:B------:R-:W-:Y:S01]  /*dd90*/  LOP3.LUT R12, R29, 0xffff0000, RZ, 0xc0, !PT ;  /* 0xffff00001d0c7812 */ /* 0x000fe200078ec0ff */
[----:B------:R-:W-:-:S02]  /*dda0*/  FMUL.FTZ R0, R13, R8 ;  /* 0x000000080d007220 */ /* 0x000fc40000410000 */
[C---:B------:R-:W-:Y:S01]  /*ddb0*/  FFMA.FTZ R14, R25.reuse, R8, -R5 ;  /* 0x00000008190e7223 */ /* 0x040fe20000010805 */
[----:B------:R-:W-:Y:S01]  /*ddc0*/  LOP3.LUT R8, R28, 0xffff0000, RZ, 0xc0, !PT ;  /* 0xffff00001c087812 */ /* 0x000fe200078ec0ff */
[C---:B------:R-:W-:Y:S02]  /*ddd0*/  FFMA.FTZ R11, R22.reuse, R11, -R7 ;  /* 0x0000000b160b7223 */ /* 0x040fe40000010807 */
[----:B------:R-:W-:Y:S02]  /*dde0*/  FFMA.FTZ R9, R22, R9, R6 ;  /* 0x0000000916097223 */ /* 0x000fe40000010006 */
[----:B------:R-:W-:Y:S01]  /*ddf0*/  FFMA.FTZ R10, R25, R10, R0 ;  /* 0x0000000a190a7223 */ /* 0x000fe20000010000 */
[----:B------:R-:W-:Y:S01]  /*de00*/  F2FP.BF16.PACK_AB R13, R11, R17 ;  /* 0x000000110b0d723e */ /* 0x000fe200000010ff */
[----:B------:R-:W-:Y:S01]  /*de10*/  FMUL.FTZ R7, R24, R27 ;  /* 0x0000001b18077220 */ /* 0x000fe20000410000 */
[----:B------:R-:W-:Y:S01]  /*de20*/  F2FP.BF16.PACK_AB R9, R9, R18 ;  /* 0x000000120909723e */ /* 0x000fe200000010ff */
[----:B------:R-:W-:-:S02]  /*de30*/  FMUL.FTZ R5, R15, R26 ;  /* 0x0000001a0f057220 */ /* 0x000fc40000410000 */
        /* <DEDUP_REMOVED lines=14> */
.L_x_666:
[----:B------:R-:W-:Y:S05]  /*df20*/  BSYNC B2 ;  /* 0x0000000000027941 */ /* 0x000fea0003800000 */
.L_x_644:
[----:B------:R-:W-:Y:S01]  /*df30*/  LEA.HI R171, R174, R183, RZ, 0x5 ;  /* 0x000000b7aeab7211 */ /* 0x000fe200078f28ff */
[----:B------:R-:W-:Y:S01]  /*df40*/  BAR.SYNC.DEFER_BLOCKING 0x0 ;  /* 0x0000000000007b1d */ /* 0x000fe20000010000 */
[----:B------:R-:W-:Y:S01]  /*df50*/  IMAD R0, R82, c[0x0][0x208], RZ ;  /* 0x0000820052007a24 */ /* 0x000fe200078e02ff */
[----:B------:R-:W-:Y:S01]  /*df60*/  LOP3.LUT P3, RZ, R56, 0x2, RZ, 0xc0, !PT ;  /* 0x0000000238ff7812 */ /* 0x000fe2000786c0ff */
[C---:B------:R-:W-:Y:S01]  /*df70*/  IMAD.WIDE.U32 R6, R83.reuse, c[0x0][0x208], RZ ;  /* 0x0000820053067a25 */ /* 0x040fe200078e00ff */
[----:B------:R-:W-:Y:S01]  /*df80*/  SHF.R.S32.HI R170, RZ, 0x5, R171 ;  /* 0x00000005ffaa7819 */ /* 0x000fe200000114ab */
[----:B------:R-:W-:Y:S01]  /*df90*/  UISETP.GE.AND UP0, UPT, UR10, 0x2, UPT ;  /* 0x000000020a00788c */ /* 0x000fe2000bf06270 */
[----:B------:R-:W-:Y:S01]  /*dfa0*/  SHF.R.S32.HI R168, RZ, 0x1f, R167 ;  /* 0x0000001fffa87819 */ /* 0x000fe200000114a7 */
[----:B------:R-:W-:-:S02]  /*dfb0*/  IMAD R0, R83, c[0x0][0x20c], R0 ;  /* 0x0000830053007a24 */ /* 0x000fc400078e0200 */
[----:B------:R-:W-:Y:S02]  /*dfc0*/  IMAD R196, R170, 0x400, R3 ;  /* 0x00000400aac47824 */ /* 0x000fe400078e0203 */
[----:B------:R-:W-:Y:S02]  /*dfd0*/  IMAD.IADD R7, R7, 0x1, R0 ;  /* 0x0000000107077824 */ /* 0x000fe400078e0200 */
[----:B------:R-:W-:Y:S01]  /*dfe0*/  IMAD.SHL.U32 R0, R56, 0x40, RZ ;  /* 0x0000004038007824 */ /* 0x000fe200078e00ff */
[C---:B------:R-:W-:Y:S01]  /*dff0*/  LEA R204, R196.reuse, 0x100, 0x1 ;  /* 0x00000100c4cc7811 */ /* 0x040fe200078e08ff */
[----:B------:R-:W-:Y:S02]  /*e000*/  IMAD.SHL.U32 R196, R196, 0x2, RZ ;  /* 0x00000002c4c47824 */ /* 0x000fe400078e00ff */
[----:B-1----:R-:W-:Y:S01]  /*e010*/  IMAD.SHL.U32 R8, R57, 0x8, RZ ;  /* 0x0000000839087824 */ /* 0x002fe200078e00ff */
[----:B------:R-:W-:Y:S01]  /*e020*/  LOP3.LUT R0, R0, 0x1c0, RZ, 0xc0, !PT ;  /* 0x000001c000007812 */ /* 0x000fe200078ec0ff */
[----:B------:R-:W-:-:S02]  /*e030*/  IMAD R200, R4, 0x2, R204 ;  /* 0x0000000204c87824 */ /* 0x000fc400078e02cc */
[----:B------:R-:W-:Y:S01]  /*e040*/  IMAD R204, R2, 0x2, R204 ;  /* 0x0000000202cc7824 */ /* 0x000fe200078e02cc */
[----:B------:R-:W-:Y:S01]  /*e050*/  LOP3.LUT R8, R0, 0x8, R8, 0xf8, !PT ;  /* 0x0000000800087812 */ /* 0x000fe200078ef808 */
[----:B------:R-:W-:Y:S01]  /*e060*/  IMAD R212, R2, 0x2, R200 ;  /* 0x0000000202d47824 */ /* 0x000fe200078e02c8 */
[----:B------:R-:W-:Y:S01]  /*e070*/  LDSM.16.M88.4 R140, [R196+0x100] ;  /* 0x00010000c48c783b */ /* 0x000fe20000000200 */
[----:B------:R-:W-:Y:S01]  /*e080*/  IMAD R5, R81, c[0x0][0x218], RZ ;  /* 0x0000860051057a24 */ /* 0x000fe200078e02ff */
[----:B------:R-:W-:Y:S01]  /*e090*/  SHF.R.U32.HI R0, RZ, 0x3, R0 ;  /* 0x00000003ff007819 */ /* 0x000fe20000011600 */
[C---:B------:R-:W-:Y:S01]  /*e0a0*/  IMAD.WIDE.U32 R6, R245.reuse, c[0x0][0x218], R6 ;  /* 0x00008600f5067a25 */ /* 0x040fe200078e0006 */
[----:B------:R-:W-:Y:S02]  /*e0b0*/  LDSM.16.M88.4 R144, [R200] ;  /* 0x00000000c890783b */ /* 0x000fe40000000200 */
[----:B------:R-:W-:Y:S01]  /*e0c0*/  LOP3.LUT R0, R8, R0, RZ, 0x3c, !PT ;  /* 0x0000000008007212 */ /* 0x000fe200078e3cff */
[----:B------:R-:W-:Y:S01]  /*e0d0*/  IMAD R9, R245, c[0x0][0x21c], R5 ;  /* 0x00008700f5097a24 */ /* 0x000fe200078e0205 */
[----:B------:R-:W-:Y:S01]  /*e0e0*/  LDSM.16.M88.4 R176, [R204] ;  /* 0x00000000ccb0783b */ /* 0x000fe20000000200 */
[----:B------:R-:W-:Y:S01]  /*e0f0*/  IADD3 R5, P0, R6, UR28, RZ ;  /* 0x0000001c06057c10 */ /* 0x000fe2000ff1e0ff */
[----:B------:R-:W-:-:S02]  /*e100*/  IMAD.WIDE R16, R167, 0x2, RZ ;  /* 0x00000002a7107825 */ /* 0x000fc400078e02ff */
[----:B------:R-:W-:Y:S01]  /*e110*/  LDSM.16.M88.4 R192, [R212] ;  /* 0x00000000d4c0783b */ /* 0x000fe20000000200 */
[----:B------:R-:W-:Y:S01]  /*e120*/  IADD3.X R6, R7, UR12, R9, P0, !PT ;  /* 0x0000000c07067c10 */ /* 0x000fe200087fe409 */
[----:B------:R-:W-:Y:S01]  /*e130*/  IMAD R0, R80, 0x200, R0 ;  /* 0x0000020050007824 */ /* 0x000fe200078e0200 */
[----:B------:R-:W-:Y:S01]  /*e140*/  LEA R7, P0, R5, c[0x0][0x1f8], 0x1 ;  /* 0x00007e0005077a11 */ /* 0x000fe200078008ff */
[----:B------:R-:W-:Y:S01]  /*e150*/  LDSM.16.M88.4 R196, [R196+0x4100] ;  /* 0x00410000c4c4783b */ /* 0x000fe20000000200 */
[----:B------:R-:W-:Y:S02]  /*e160*/  IMAD.SHL.U32 R239, R239, 0x2, RZ ;  /* 0x00000002efef7824 */ /* 0x000fe400078e00ff */
[----:B------:R-:W-:Y:S01]  /*e170*/  IMAD.SHL.U32 R216, R0, 0x2, RZ ;  /* 0x0000000200d87824 */ /* 0x000fe200078e00ff */
[----:B------:R-:W-:Y:S01]  /*e180*/  LDSM.16.M88.4 R200, [R200+0x4000] ;  /* 0x00400000c8c8783b */ /* 0x000fe20000000200 */
[----:B------:R-:W-:-:S03]  /*e190*/  LEA.HI.X R6, R5, c[0x0][0x1fc], R6, 0x1, P0 ;  /* 0x00007f0005067a11 */ /* 0x000fc600000f0c06 */
[----:B------:R-:W-:Y:S01]  /*e1a0*/  LDSM.16.M88.4 R204, [R204+0x4000] ;  /* 0x00400000cccc783b */ /* 0x000fe20000000200 */
[C---:B------:R-:W-:Y:S02]  /*e1b0*/  IADD3 R11, R216.reuse, 0x8100, RZ ;  /* 0x00008100d80b7810 */ /* 0x040fe40007ffe0ff */
[----:B------:R-:W-:Y:S01]  /*e1c0*/  IADD3 R223, R216, 0x8120, RZ ;  /* 0x00008120d8df7810 */ /* 0x000fe20007ffe0ff */
[----:B------:R-:W-:Y:S01]  /*e1d0*/  LDSM.16.M88.4 R212, [R212+0x4000] ;  /* 0x00400000d4d4783b */ /* 0x000fe20000000200 */
[----:B------:R-:W-:-:S03]  /*e1e0*/  @P3 IADD3 R223, R11, -0x20, RZ ;  /* 0xffffffe00bdf3810 */ /* 0x000fc60007ffe0ff */
[----:B------:R-:W-:Y:S01]  /*e1f0*/  BAR.SYNC.DEFER_BLOCKING 0x0 ;  /* 0x0000000000007b1d */ /* 0x000fe20000010000 */
[C---:B------:R-:W-:Y:S02]  /*e200*/  IADD3 R238, R223.reuse, 0x800, RZ ;  /* 0x00000800dfee7810 */ /* 0x040fe40007ffe0ff */
[C---:B------:R-:W-:Y:S02]  /*e210*/  IADD3 R237, R223.reuse, 0x1000, RZ ;  /* 0x00001000dfed7810 */ /* 0x040fe40007ffe0ff */
[C---:B------:R-:W-:Y:S01]  /*e220*/  IADD3 R236, R223.reuse, 0x1800, RZ ;  /* 0x00001800dfec7810 */ /* 0x040fe20007ffe0ff */
[----:B------:R-:W1:Y:S01]  /*e230*/  SHFL.IDX PT, R0, R7, RZ, 0x181f ;  /* 0x00181fff07007589 */ /* 0x000e6200000e0000 */
[C---:B------:R-:W-:Y:S02]  /*e240*/  IADD3 R235, R223.reuse, 0x2000, RZ ;  /* 0x00002000dfeb7810 */ /* 0x040fe40007ffe0ff */
[C---:B------:R-:W-:Y:S01]  /*e250*/  IADD3 R234, R223.reuse, 0x2800, RZ ;  /* 0x00002800dfea7810 */ /* 0x040fe20007ffe0ff */
[----:B------:R-:W2:Y:S01]  /*e260*/  SHFL.IDX PT, R8, R7, 0x2, 0x181f ;  /* 0x00581f0007087f89 */ /* 0x000ea200000e0000 */
[----:B------:R-:W-:-:S02]  /*e270*/  IADD3 R233, R223, 0x3000, RZ ;  /* 0x00003000dfe97810 */ /* 0x000fc40007ffe0ff */
[C---:B------:R-:W-:Y:S01]  /*e280*/  IADD3 R232, R223.reuse, 0x3800, RZ ;  /* 0x00003800dfe87810 */ /* 0x040fe20007ffe0ff */
[----:B------:R-:W3:Y:S01]  /*e290*/  SHFL.IDX PT, R13, R6, RZ, 0x181f ;  /* 0x00181fff060d7589 */ /* 0x000ee200000e0000 */
[C---:B------:R-:W-:Y:S02]  /*e2a0*/  IADD3 R231, R223.reuse, 0x4000, RZ ;  /* 0x00004000dfe77810 */ /* 0x040fe40007ffe0ff */
[C---:B------:R-:W-:Y:S01]  /*e2b0*/  IADD3 R230, R223.reuse, 0x4800, RZ ;  /* 0x00004800dfe67810 */ /* 0x040fe20007ffe0ff */
[----:B------:R-:W5:Y:S01]  /*e2c0*/  SHFL.IDX PT, R9, R7, 0x3, 0x181f ;  /* 0x00781f0007097f89 */ /* 0x000f6200000e0000 */
[C---:B------:R-:W-:Y:S02]  /*e2d0*/  IADD3 R229, R223.reuse, 0x5000, RZ ;  /* 0x00005000dfe57810 */ /* 0x040fe40007ffe0ff */
[C---:B------:R-:W-:Y:S01]  /*e2e0*/  IADD3 R228, R223.reuse, 0x5800, RZ ;  /* 0x00005800dfe47810 */ /* 0x040fe20007ffe0ff */
[----:B------:R4:W4:Y:S01]  /*e2f0*/  SHFL.IDX PT, R5, R7, 0x1, 0x181f ;  /* 0x00381f0007057f89 */ /* 0x00092200000e0000 */
[----:B------:R-:W-:Y:S01]  /*e300*/  IADD3 R227, R223, 0x6000, RZ ;  /* 0x00006000dfe37810 */ /* 0x000fe20007ffe0ff */
[----:B------:R-:W-:-:S04]  /*e310*/  DEPBAR.LE SB0, 0x0 ;  /* 0x000080000000791a */ /* 0x000fc80000000000 */
[----:B------:R-:W-:Y:S01]  /*e320*/  BAR.SYNC.DEFER_BLOCKING 0x0 ;  /* 0x0000000000007b1d */ /* 0x000fe20000010000 */
[C---:B------:R-:W-:Y:S02]  /*e330*/  IADD3 R226, R223.reuse, 0x6800, RZ ;  /* 0x00006800dfe27810 */ /* 0x040fe40007ffe0ff */
[----:B-1----:R-:W-:Y:S02]  /*e340*/  IADD3 R18, P0, R0, R16, RZ ;  /* 0x0000001000127210 */ /* 0x002fe40007f1e0ff */
[C---:B------:R-:W-:Y:S01]  /*e350*/  IADD3 R225, R223.reuse, 0x7000, RZ ;  /* 0x00007000dfe17810 */ /* 0x040fe20007ffe0ff */
[----:B------:R-:W1:Y:S01]  /*e360*/  SHFL.IDX PT, R21, R6, 0x2, 0x181f ;  /* 0x00581f0006157f89 */ /* 0x000e6200000e0000 */
[----:B--2---:R-:W-:Y:S02]  /*e370*/  IADD3 R10, P1, R16, R8, RZ ;  /* 0x00000008100a7210 */ /* 0x004fe40007f3e0ff */
[----:B------:R-:W-:Y:S01]  /*e380*/  IADD3 R224, R223, 0x7800, RZ ;  /* 0x00007800dfe07810 */ /* 0x000fe20007ffe0ff */
[----:B------:R-:W2:Y:S01]  /*e390*/  SHFL.IDX PT, R20, R6, 0x3, 0x181f ;  /* 0x00781f0006147f89 */ /* 0x000ea200000e0000 */
[----:B---34-:R-:W-:-:S03]  /*e3a0*/  IMAD.X R19, R13, 0x1, R17, P0 ;  /* 0x000000010d137824 */ /* 0x018fc600000e0611 */
[----:B------:R3:W4:Y:S01]  /*e3b0*/  SHFL.IDX PT, R22, R6, 0x1, 0x181f ;  /* 0x00381f0006167f89 */ /* 0x00072200000e0000 */
[C---:B-----5:R-:W-:Y:S02]  /*e3c0*/  IADD3 R36, P0, R16.reuse, R9, RZ ;  /* 0x0000000910247210 */ /* 0x060fe40007f1e0ff */
[----:B------:R-:W-:Y:S02]  /*e3d0*/  SHF.R.S32.HI R7, RZ, 0x1f, R79 ;  /* 0x0000001fff077819 */ /* 0x000fe4000001144f */
[----:B------:R-:W-:Y:S01]  /*e3e0*/  IADD3 R14, P2, R16, R5, RZ ;  /* 0x00000005100e7210 */ /* 0x000fe20007f5e0ff */
[----:B------:R-:W5:Y:S04]  /*e3f0*/  LDSM.16.M88.4 R28, [R216+0x8100] ;  /* 0x00810000d81c783b */ /* 0x000f680000000200 */
[----:B------:R-:W5:Y:S01]  /*e400*/  LDSM.16.M88.4 R52, [R216+0x8900] ;  /* 0x00890000d834783b */ /* 0x000f620000000200 */
[----:B-1----:R-:W-:-:S03]  /*e410*/  IMAD.X R11, R17, 0x1, R21, P1 ;  /* 0x00000001110b7824 */ /* 0x002fc600008e0615 */
[----:B------:R-:W1:Y:S01]  /*e420*/  LDSM.16.M88.4 R60, [R223] ;  /* 0x00000000df3c783b */ /* 0x000e620000000200 */
[----:B--2---:R-:W-:-:S03]  /*e430*/  IMAD.X R37, R17, 0x1, R20, P0 ;  /* 0x0000000111257824 */ /* 0x004fc600000e0614 */
[----:B------:R-:W2:Y:S01]  /*e440*/  LDSM.16.M88.4 R44, [R223+0x800] ;  /* 0x00080000df2c783b */ /* 0x000ea20000000200 */
[----:B---3--:R-:W-:Y:S01]  /*e450*/  LEA.HI R6, R7, R79, RZ, 0x3 ;  /* 0x0000004f07067211 */ /* 0x008fe200078f18ff */
[----:B----4-:R-:W-:Y:S02]  /*e460*/  IMAD.X R15, R17, 0x1, R22, P2 ;  /* 0x00000001110f7824 */ /* 0x010fe400010e0616 */
[----:B------:R-:W3:Y:S01]  /*e470*/  LDSM.16.M88.4 R48, [R216+0x9900] ;  /* 0x00990000d830783b */ /* 0x000ee20000000200 */
[----:B------:R-:W-:-:S03]  /*e480*/  LOP3.LUT R165, R6, 0xfffffff8, RZ, 0xc0, !PT ;  /* 0xfffffff806a57812 */ /* 0x000fc600078ec0ff */
[----:B------:R-:W-:Y:S01]  /*e490*/  LDSM.16.M88.4 R32, [R216+0x9100] ;  /* 0x00910000d820783b */ /* 0x000fe20000000200 */
[----:B------:R-:W-:Y:S01]  /*e4a0*/  SHF.R.S32.HI R166, RZ, 0x1f, R165 ;  /* 0x0000001fffa67819 */ /* 0x000fe200000114a5 */
[----:B------:R-:W-:Y:S02]  /*e4b0*/  IMAD.WIDE R6, R165, 0x2, RZ ;  /* 0x00000002a5067825 */ /* 0x000fe400078e02ff */
[----:B------:R-:W4:Y:S03]  /*e4c0*/  LDSM.16.M88.4 R64, [R216+0xa100] ;  /* 0x00a10000d840783b */ /* 0x000f260000000200 */
[----:B------:R-:W-:Y:S01]  /*e4d0*/  IADD3 R16, P1, R0, R6, RZ ;  /* 0x0000000600107210 */ /* 0x000fe20007f3e0ff */
[----:B------:R-:W-:Y:S01]  /*e4e0*/  LDSM.16.M88.4 R80, [R216+0xa900] ;  /* 0x00a90000d850783b */ /* 0x000fe20000000200 */
[C---:B------:R-:W-:Y:S01]  /*e4f0*/  IADD3 R12, P0, R6.reuse, R5, RZ ;  /* 0x00000005060c7210 */ /* 0x040fe20007f1e0ff */
[----:B------:R-:W-:Y:S01]  /*e500*/  IMAD.MOV.U32 R0, RZ, RZ, 0x40 ;  /* 0x00000040ff007424 */ /* 0x000fe200078e00ff */
[C---:B------:R-:W-:Y:S01]  /*e510*/  IADD3 R8, P3, R6.reuse, R8, RZ ;  /* 0x0000000806087210 */ /* 0x040fe20007f7e0ff */
[----:B------:R-:W-:Y:S01]  /*e520*/  IMAD.X R17, R13, 0x1, R7, P1 ;  /* 0x000000010d117824 */ /* 0x000fe200008e0607 */
[----:B------:R-:W-:Y:S01]  /*e530*/  IADD3 R6, P2, R6, R9, RZ ;  /* 0x0000000906067210 */ /* 0x000fe20007f5e0ff */
[----:B------:R-:W-:Y:S01]  /*e540*/  IMAD.X R13, R7, 0x1, R22, P0 ;  /* 0x00000001070d7824 */ /* 0x000fe200000e0616 */
[----:B------:R-:W-:Y:S01]  /*e550*/  ISETP.GE.AND P1, PT, R167, c[0x0][0x1d4], PT ;  /* 0x00007500a7007a0c */ /* 0x000fe20003f26270 */
[----:B------:R-:W-:Y:S01]  /*e560*/  IMAD.X R9, R7, 0x1, R21, P3 ;  /* 0x0000000107097824 */ /* 0x000fe200018e0615 */
[----:B------:R-:W-:Y:S01]  /*e570*/  ISETP.GE.AND P0, PT, R79, c[0x0][0x1d4], PT ;  /* 0x000075004f007a0c */ /* 0x000fe20003f06270 */
[----:B------:R-:W-:Y:S01]  /*e580*/  IMAD.X R7, R7, 0x1, R20, P2 ;  /* 0x0000000107077824 */ /* 0x000fe200010e0614 */
[C---:B------:R-:W-:Y:S01]  /*e590*/  ISETP.LT.OR P2, PT, R58.reuse, 0x1, P1 ;  /* 0x000000013a00780c */ /* 0x040fe20000f41670 */
[----:B------:R-:W-:Y:S01]  /*e5a0*/  LDSM.16.M88.4 R84, [R216+0xb100] ;  /* 0x00b10000d854783b */ /* 0x000fe20000000200 */
[C---:B-----5:R-:W-:Y:S03]  /*e5b0*/  HMMA.16816.F32.BF16 R40, R140.reuse, R28, RZ ;  /* 0x0000001c8c28723c */ /* 0x060fe600000418ff */
[----:B------:R-:W-:Y:S04]  /*e5c0*/  LDSM.16.M88.4 R92, [R216+0xb900] ;  /* 0x00b90000d85c783b */ /* 0x000fe80000000200 */
[----:B------:R-:W-:Y:S01]  /*e5d0*/  LDSM.16.M88.4 R76, [R223+0x1000] ;  /* 0x00100000df4c783b */ /* 0x000fe20000000200 */
[C---:B------:R-:W-:Y:S03]  /*e5e0*/  HMMA.16816.F32.BF16 R28, R140.reuse, R30, RZ ;  /* 0x0000001e8c1c723c */ /* 0x040fe600000418ff */
[----:B------:R-:W5:Y:S04]  /*e5f0*/  LDSM.16.M88.4 R72, [R223+0x1800] ;  /* 0x00180000df48783b */ /* 0x000f680000000200 */
[----:B------:R-:W3:Y:S01]  /*e600*/  LDSM.16.M88.4 R68, [R223+0x2000] ;  /* 0x00200000df44783b */ /* 0x000ee20000000200 */
[C---:B------:R-:W-:Y:S03]  /*e610*/  HMMA.16816.F32.BF16 R24, R140.reuse, R52, RZ ;  /* 0x000000348c18723c */ /* 0x040fe600000418ff */
[----:B------:R-:W4:Y:S04]  /*e620*/  LDSM.16.M88.4 R88, [R223+0x2800] ;  /* 0x00280000df58783b */ /* 0x000f280000000200 */
[----:B------:R-:W4:Y:S01]  /*e630*/  LDSM.16.M88.4 R120, [R223+0x3000] ;  /* 0x00300000df78783b */ /* 0x000f220000000200 */
[----:B------:R-:W-:Y:S03]  /*e640*/  HMMA.16816.F32.BF16 R20, R140, R54, RZ ;  /* 0x000000368c14723c */ /* 0x000fe600000418ff */
[----:B------:R-:W4:Y:S04]  /*e650*/  LDSM.16.M88.4 R128, [R223+0x3800] ;  /* 0x00380000df80783b */ /* 0x000f280000000200 */
[----:B------:R-:W-:Y:S01]  /*e660*/  @!PT LDS RZ, [RZ] ;  /* 0x00000000fffff984 */ /* 0x000fe20000000800 */
[----:B------:R-:W-:Y:S01]  /*e670*/  @!PT LDS RZ, [RZ] ;  /* 0x00000000fffff984 */ /* 0x000fe20000000800 */
[----:B------:R-:W-:Y:S01]  /*e680*/  @!PT LDS RZ, [RZ] ;  /* 0x00000000fffff984 */ /* 0x000fe20000000800 */
[----:B------:R4:W-:Y:S01]  /*e690*/  LDGSTS.E.BYPASS.LTC128B.128 [R239+0x100], [R18.64], !P2 ;  /* 0x0010000012ef7fae */ /* 0x0009e2000d101d56 */
[C---:B------:R-:W-:Y:S01]  /*e6a0*/  ISETP.LT.OR P2, PT, R58.reuse, 0x1, P0 ;  /* 0x000000013a00780c */ /* 0x040fe20000741670 */
[C---:B-1----:R-:W-:Y:S02]  /*e6b0*/  HMMA.16816.F32.BF16 R124, R144.reuse, R60, R40 ;  /* 0x0000003c907c723c */ /* 0x042fe40000041828 */
[----:B------:R-:W-:Y:S04]  /*e6c0*/  STL [R1+0x2c], R165 ;  /* 0x00002ca501007387 */ /* 0x000fe80000100800 */
[----:B------:R-:W-:Y:S02]  /*e6d0*/  STL [R1+0x1c], R168 ;  /* 0x00001ca801007387 */ /* 0x000fe40000100800 */
[C---:B------:R-:W-:Y:S02]  /*e6e0*/  HMMA.16816.F32.BF16 R52, R144.reuse, R62, R28 ;  /* 0x0000003e9034723c */ /* 0x040fe4000004181c */
[----:B------:R-:W-:Y:S04]  /*e6f0*/  STL [R1+0x30], R166 ;  /* 0x000030a601007387 */ /* 0x000fe80000100800 */
[----:B------:R1:W-:Y:S01]  /*e700*/  LDGSTS.E.BYPASS.LTC128B.128 [R239+0x4100], [R16.64], !P2 ;  /* 0x0410000010ef7fae */ /* 0x0003e2000d101d56 */
[C---:B------:R-:W-:Y:S01]  /*e710*/  ISETP.LT.OR P2, PT, R58.reuse, 0x21, P1 ;  /* 0x000000213a00780c */ /* 0x040fe20000f41670 */
[----:B--2---:R-:W-:Y:S08]  /*e720*/  HMMA.16816.F32.BF16 R60, R144, R44, R24 ;  /* 0x0000002c903c723c */ /* 0x004ff00000041818 */
[----:B---3--:R-:W-:Y:S04]  /*e730*/  HMMA.16816.F32.BF16 R24, R140, R50, RZ ;  /* 0x000000328c18723c */ /* 0x008fe800000418ff */
[----:B------:R2:W-:Y:S01]  /*e740*/  LDGSTS.E.BYPASS.LTC128B.128 [R239+0x1100], [R14.64], !P2 ;  /* 0x011000000eef7fae */ /* 0x0005e2000d101d56 */
[----:B------:R-:W-:-:S03]  /*e750*/  ISETP.LT.OR P2, PT, R58, 0x21, P0 ;  /* 0x000000213a00780c */ /* 0x000fc60000741670 */
[----:B------:R-:W-:Y:S08]  /*e760*/  HMMA.16816.F32.BF16 R44, R144, R46, R20 ;  /* 0x0000002e902c723c */ /* 0x000ff00000041814 */
[----:B----4-:R-:W-:Y:S02]  /*e770*/  HMMA.16816.F32.BF16 R20, R140, R64, RZ ;  /* 0x000000408c14723c */ /* 0x010fe400000418ff */
[----:B------:R2:W-:Y:S01]  /*e780*/  LDGSTS.E.BYPASS.LTC128B.128 [R239+0x5100], [R12.64], !P2 ;  /* 0x051000000cef7fae */ /* 0x0005e2000d101d56 */
[----:B------:R-:W-:-:S02]  /*e790*/  ISETP.LT.OR P2, PT, R58, 0x41, P1 ;  /* 0x000000413a00780c */ /* 0x000fc40000f41670 */
[----:B------:R-:W-:-:S03]  /*e7a0*/  ISETP.LT.OR P1, PT, R58, 0x61, P1 ;  /* 0x000000613a00780c */ /* 0x000fc60000f21670 */
[C---:B------:R-:W-:Y:S08]  /*e7b0*/  HMMA.16816.F32.BF16 R40, R140.reuse, R32, RZ ;  /* 0x000000208c28723c */ /* 0x040ff000000418ff */
[----:B------:R3:W-:Y:S01]  /*e7c0*/  LDGSTS.E.BYPASS.LTC128B.128 [R239+0x2100], [R10.64], !P2 ;  /* 0x021000000aef7fae */ /* 0x0007e2000d101d56 */
[C---:B------:R-:W-:Y:S01]  /*e7d0*/  ISETP.LT.OR P2, PT, R58.reuse, 0x41, P0 ;  /* 0x000000413a00780c */ /* 0x040fe20000741670 */
[----:B------:R-:W-:Y:S01]  /*e7e0*/  HMMA.16816.F32.BF16 R32, R140, R34, RZ ;  /* 0x000000228c20723c */ /* 0x000fe200000418ff */
[----:B------:R-:W-:-:S07]  /*e7f0*/  ISETP.LT.OR P0, PT, R58, 0x61, P0 ;  /* 0x000000613a00780c */ /* 0x000fce0000701670 */
[----:B-1----:R-:W-:Y:S04]  /*e800*/  HMMA.16816.F32.BF16 R16, R140, R66, RZ ;  /* 0x000000428c10723c */ /* 0x002fe800000418ff */
[----:B------:R3:W-:Y:S01]  /*e810*/  LDGSTS.E.BYPASS.LTC128B.128 [R239+0x6100], [R8.64], !P2 ;  /* 0x0610000008ef7fae */ /* 0x0007e2000d101d56 */
[----:B------:R-:W-:-:S03]  /*e820*/  LOP3.LUT P2, RZ, R56, 0x4, RZ, 0xc0, !PT ;  /* 0x0000000438ff7812 */ /* 0x000fc6000784c0ff */
[----:B-----5:R-:W-:Y:S01]  /*e830*/  HMMA.16816.F32.BF16 R112, R144, R74, R24 ;  /* 0x0000004a9070723c */ /* 0x020fe20000041818 */
[----:B------:R-:W-:Y:S01]  /*e840*/  SEL R0, R0, 0xffffffc0, !P2 ;  /* 0xffffffc000007807 */ /* 0x000fe20005000000 */
[----:B------:R1:W-:Y:S04]  /*e850*/  LDGSTS.E.BYPASS.LTC128B.128 [R239+0x3100], [R36.64], !P1 ;  /* 0x0310000024ef7fae */ /* 0x0003e8000c901d56 */
[----:B------:R-:W-:Y:S01]  /*e860*/  IMAD.IADD R222, R216, 0x1, R0 ;  /* 0x00000001d8de7824 */ /* 0x000fe200078e0200 */
[----:B------:R4:W-:Y:S01]  /*e870*/  LDGSTS.E.BYPASS.LTC128B.128 [R239+0x7100], [R6.64], !P0 ;  /* 0x0710000006ef7fae */ /* 0x0009e2000c101d56 */
[C---:B------:R-:W-:Y:S01]  /*e880*/  HMMA.16816.F32.BF16 R28, R140.reuse, R48, RZ ;  /* 0x000000308c1c723c */ /* 0x040fe200000418ff */
[----:B------:R-:W-:Y:S01]  /*e890*/  IMAD.IADD R219, R0, 0x1, R223 ;  /* 0x0000000100db7824 */ /* 0x000fe200078e02df */
[----:B------:R-:W-:Y:S01]  /*e8a0*/  PLOP3.LUT P0, PT, PT, PT, UP0, 0x80, 0x0 ;  /* 0x000000000000781c */ /* 0x000fe20003f0f008 */
[----:B------:R-:W0:Y:S05]  /*e8b0*/  LDGDEPBAR ;  /* 0x00000000000079af */ /* 0x000e2a0000000000 */
[C---:B------:R-:W-:Y:S08]  /*e8c0*/  HMMA.16816.F32.BF16 R24, R140.reuse, R82, RZ ;  /* 0x000000528c18723c */ /* 0x040ff000000418ff */
[----:B--2---:R-:W-:Y:S08]  /*e8d0*/  HMMA.16816.F32.BF16 R12, R140, R80, RZ ;  /* 0x000000508c0c723c */ /* 0x004ff000000418ff */
[----:B------:R-:W-:Y:S08]  /*e8e0*/  HMMA.16816.F32.BF16 R100, R144, R68, R20 ;  /* 0x000000449064723c */ /* 0x000ff00000041814 */
[----:B------:R-:W-:Y:S08]  /*e8f0*/  HMMA.16816.F32.BF16 R20, R140, R84, RZ ;  /* 0x000000548c14723c */ /* 0x000ff000000418ff */
[C---:B------:R-:W-:Y:S01]  /*e900*/  HMMA.16816.F32.BF16 R116, R144.reuse, R78, R32 ;  /* 0x0000004e9074723c */ /* 0x040fe20000041820 */
[----:B------:R-:W2:Y:S07]  /*e910*/  LDSM.16.M88.4 R32, [R222+0x8900] ;  /* 0x00890000de20783b */ /* 0x000eae0000000200 */
[C---:B------:R-:W-:Y:S08]  /*e920*/  HMMA.16816.F32.BF16 R108, R144.reuse, R70, R16 ;  /* 0x00000046906c723c */ /* 0x040ff00000041810 */
[----:B------:R-:W-:Y:S01]  /*e930*/  HMMA.16816.F32.BF16 R104, R144, R72, R28 ;  /* 0x000000489068723c */ /* 0x000fe2000004181c */
[----:B------:R-:W5:Y:S07]  /*e940*/  LDSM.16.M88.4 R28, [R222+0x8100] ;  /* 0x00810000de1c783b */ /* 0x000f6e0000000200 */
[----:B------:R-:W-:Y:S08]  /*e950*/  HMMA.16816.F32.BF16 R16, R140, R86, RZ ;  /* 0x000000568c10723c */ /* 0x000ff000000418ff */
[C---:B------:R-:W-:Y:S01]  /*e960*/  HMMA.16816.F32.BF16 R80, R144.reuse, R90, R24 ;  /* 0x0000005a9050723c */ /* 0x040fe20000041818 */
[----:B------:R-:W1:Y:S07]  /*e970*/  LDSM.16.M88.4 R24, [R222+0x9100] ;  /* 0x00910000de18783b */ /* 0x000e6e0000000200 */
[----:B------:R-:W-:Y:S08]  /*e980*/  HMMA.16816.F32.BF16 R96, R144, R88, R12 ;  /* 0x000000589060723c */ /* 0x000ff0000004180c */
[----:B------:R-:W-:Y:S08]  /*e990*/  HMMA.16816.F32.BF16 R12, R140, R92, RZ ;  /* 0x0000005c8c0c723c */ /* 0x000ff000000418ff */
[C---:B------:R-:W-:Y:S08]  /*e9a0*/  HMMA.16816.F32.BF16 R40, R144.reuse, R76, R40 ;  /* 0x0000004c9028723c */ /* 0x040ff00000041828 */
[----:B------:R-:W-:Y:S01]  /*e9b0*/  HMMA.16816.F32.BF16 R76, R144, R120, R20 ;  /* 0x00000078904c723c */ /* 0x000fe20000041814 */
[----:B------:R-:W1:Y:S07]  /*e9c0*/  LDSM.16.M88.4 R20, [R222+0x9900] ;  /* 0x00990000de14783b */ /* 0x000e6e0000000200 */
[----:B---3--:R-:W-:Y:S08]  /*e9d0*/  HMMA.16816.F32.BF16 R8, R140, R94, RZ ;  /* 0x0000005e8c08723c */ /* 0x008ff000000418ff */
[C---:B------:R-:W-:Y:S01]  /*e9e0*/  HMMA.16816.F32.BF16 R72, R144.reuse, R122, R16 ;  /* 0x0000007a9048723c */ /* 0x040fe20000041810 */
[----:B------:R-:W3:Y:S07]  /*e9f0*/  LDSM.16.M88.4 R16, [R222+0xa100] ;  /* 0x00a10000de10783b */ /* 0x000eee0000000200 */
[C---:B------:R-:W-:Y:S01]  /*ea00*/  HMMA.16816.F32.BF16 R68, R144.reuse, R128, R12 ;  /* 0x000000809044723c */ /* 0x040fe2000004180c */
[----:B------:R-:W3:Y:S07]  /*ea10*/  LDSM.16.M88.4 R12, [R222+0xa900] ;  /* 0x00a90000de0c783b */ /* 0x000eee0000000200 */
[----:B------:R-:W-:Y:S01]  /*ea20*/  HMMA.16816.F32.BF16 R56, R144, R130, R8 ;  /* 0x000000829038723c */ /* 0x000fe20000041808 */
[----:B------:R-:W3:Y:S07]  /*ea30*/  LDSM.16.M88.4 R8, [R222+0xb100] ;  /* 0x00b10000de08783b */ /* 0x000eee0000000200 */
[C---:B--2---:R-:W-:Y:S08]  /*ea40*/  HMMA.16816.F32.BF16 R48, R176.reuse, R34, R44 ;  /* 0x00000022b030723c */ /* 0x044ff0000004182c */
[C---:B-----5:R-:W-:Y:S08]  /*ea50*/  HMMA.16816.F32.BF16 R64, R176.reuse, R28, R124 ;  /* 0x0000001cb040723c */ /* 0x060ff0000004187c */
[C---:B------:R-:W-:Y:S01]  /*ea60*/  HMMA.16816.F32.BF16 R52, R176.reuse, R30, R52 ;  /* 0x0000001eb034723c */ /* 0x040fe20000041834 */
[----:B------:R-:W2:Y:S07]  /*ea70*/  LDSM.16.M88.4 R28, [R219] ;  /* 0x00000000db1c783b */ /* 0x000eae0000000200 */
[C---:B-1----:R-:W-:Y:S08]  /*ea80*/  HMMA.16816.F32.BF16 R44, R176.reuse, R24, R40 ;  /* 0x00000018b02c723c */ /* 0x042ff00000041828 */
[C---:B------:R-:W-:Y:S01]  /*ea90*/  HMMA.16816.F32.BF16 R40, R176.reuse, R26, R116 ;  /* 0x0000001ab028723c */ /* 0x040fe20000041874 */
[----:B------:R-:W1:Y:S07]  /*eaa0*/  LDSM.16.M88.4 R24, [R219+0x800] ;  /* 0x00080000db18783b */ /* 0x000e6e0000000200 */
[C---:B------:R-:W-:Y:S01]  /*eab0*/  HMMA.16816.F32.BF16 R60, R176.reuse, R32, R60 ;  /* 0x00000020b03c723c */ /* 0x040fe2000004183c */
[----:B------:R-:W5:Y:S07]  /*eac0*/  LDSM.16.M88.4 R32, [R222+0xb900] ;  /* 0x00b90000de20783b */ /* 0x000f6e0000000200 */
[C---:B------:R-:W-:Y:S08]  /*ead0*/  HMMA.16816.F32.BF16 R36, R176.reuse, R20, R104 ;  /* 0x00000014b024723c */ /* 0x040ff00000041868 */
[C---:B------:R-:W-:Y:S01]  /*eae0*/  HMMA.16816.F32.BF16 R88, R176.reuse, R22, R112 ;  /* 0x00000016b058723c */ /* 0x040fe20000041870 */
[----:B------:R-:W1:Y:S07]  /*eaf0*/  LDSM.16.M88.4 R20, [R219+0x1000] ;  /* 0x00100000db14783b */ /* 0x000e6e0000000200 */
[C---:B---3--:R-:W-:Y:S08]  /*eb00*/  HMMA.16816.F32.BF16 R92, R176.reuse, R16, R100 ;  /* 0x00000010b05c723c */ /* 0x048ff00000041864 */
[C---:B------:R-:W-:Y:S01]  /*eb10*/  HMMA.16816.F32.BF16 R104, R176.reuse, R18, R108 ;  /* 0x00000012b068723c */ /* 0x040fe2000004186c */
[----:B------:R-:W3:Y:S07]  /*eb20*/  LDSM.16.M88.4 R16, [R219+0x1800] ;  /* 0x00180000db10783b */ /* 0x000eee0000000200 */
[C---:B------:R-:W-:Y:S08]  /*eb30*/  HMMA.16816.F32.BF16 R100, R176.reuse, R12, R96 ;  /* 0x0000000cb064723c */ /* 0x040ff00000041860 */
[C---:B------:R-:W-:Y:S01]  /*eb40*/  HMMA.16816.F32.BF16 R80, R176.reuse, R14, R80 ;  /* 0x0000000eb050723c */ /* 0x040fe20000041850 */
[----:B------:R-:W3:Y:S07]  /*eb50*/  LDSM.16.M88.4 R12, [R219+0x2000] ;  /* 0x00200000db0c783b */ /* 0x000eee0000000200 */
[C---:B------:R-:W-:Y:S08]  /*eb60*/  HMMA.16816.F32.BF16 R120, R176.reuse, R8, R76 ;  /* 0x00000008b078723c */ /* 0x040ff0000004184c */
[----:B------:R-:W-:Y:S01]  /*eb70*/  HMMA.16816.F32.BF16 R72, R176, R10, R72 ;  /* 0x0000000ab048723c */ /* 0x000fe20000041848 */
[----:B------:R-:W3:Y:S07]  /*eb80*/  LDSM.16.M88.4 R8, [R219+0x2800] ;  /* 0x00280000db08783b */ /* 0x000eee0000000200 */
[C---:B--2---:R-:W-:Y:S01]  /*eb90*/  HMMA.16816.F32.BF16 R112, R192.reuse, R28, R64 ;  /* 0x0000001cc070723c */ /* 0x044fe20000041840 */
[----:B------:R-:W2:Y:S07]  /*eba0*/  LDSM.16.M88.4 R64, [R219+0x3000] ;  /* 0x00300000db40783b */ /* 0x000eae0000000200 */
[C---:B-1----:R-:W-:Y:S01]  /*ebb0*/  HMMA.16816.F32.BF16 R96, R192.reuse, R24, R60 ;  /* 0x00000018c060723c */ /* 0x042fe2000004183c */
[----:B------:R-:W1:Y:S07]  /*ebc0*/  LDSM.16.M88.4 R60, [R219+0x3800] ;  /* 0x00380000db3c783b */ /* 0x000e6e0000000200 */
[----:B------:R-:W-:Y:S01]  /*ebd0*/  HMMA.16816.F32.BF16 R84, R192, R26, R48 ;  /* 0x0000001ac054723c */ /* 0x000fe20000041830 */
[----:B------:R-:W1:Y:S04]  /*ebe0*/  LDSM.16.M88.4 R24, [R216+0xd900] ;  /* 0x00d90000d818783b */ /* 0x000e680000000200 */
[----:B------:R-:W-:Y:S03]  /*ebf0*/  LDSM.16.M88.4 R48, [R216+0xc100] ;  /* 0x00c10000d830783b */ /* 0x000fe60000000200 */
[----:B-----5:R-:W-:Y:S08]  /*ec00*/  HMMA.16816.F32.BF16 R116, R176, R32, R68 ;  /* 0x00000020b074723c */ /* 0x020ff00000041844 */
[C---:B------:R-:W-:Y:S08]  /*ec10*/  HMMA.16816.F32.BF16 R76, R192.reuse, R20, R44 ;  /* 0x00000014c04c723c */ /* 0x040ff0000004182c */
[----:B------:R-:W-:Y:S01]  /*ec20*/  HMMA.16816.F32.BF16 R68, R192, R22, R40 ;  /* 0x00000016c044723c */ /* 0x000fe20000041828 */
[----:B------:R-:W5:Y:S07]  /*ec30*/  LDSM.16.M88.4 R20, [R216+0xe100] ;  /* 0x00e10000d814783b */ /* 0x000f6e0000000200 */
[----:B------:R-:W-:Y:S08]  /*ec40*/  HMMA.16816.F32.BF16 R124, R176, R34, R56 ;  /* 0x00000022b07c723c */ /* 0x000ff00000041838 */
[C---:B------:R-:W-:Y:S01]  /*ec50*/  HMMA.16816.F32.BF16 R108, R192.reuse, R30, R52 ;  /* 0x0000001ec06c723c */ /* 0x040fe20000041834 */
[----:B------:R-:W1:Y:S07]  /*ec60*/  LDSM.16.M88.4 R28, [R216+0xd100] ;  /* 0x00d10000d81c783b */ /* 0x000e6e0000000200 */
[C---:B---3--:R-:W-:Y:S01]  /*ec70*/  HMMA.16816.F32.BF16 R56, R192.reuse, R16, R36 ;  /* 0x00000010c038723c */ /* 0x048fe20000041824 */
[----:B------:R-:W3:Y:S07]  /*ec80*/  LDSM.16.M88.4 R36, [R216+0xc900] ;  /* 0x00c90000d824783b */ /* 0x000eee0000000200 */
[C---:B------:R-:W-:Y:S01]  /*ec90*/  HMMA.16816.F32.BF16 R52, R192.reuse, R18, R88 ;  /* 0x00000012c034723c */ /* 0x040fe20000041858 */
[----:B------:R-:W1:Y:S04]  /*eca0*/  LDSM.16.M88.4 R16, [R216+0xe900] ;  /* 0x00e90000d810783b */ /* 0x000e680000000200 */
[----:B------:R-:W-:Y:S03]  /*ecb0*/  LDSM.16.M88.4 R88, [R216+0xf900] ;  /* 0x00f90000d858783b */ /* 0x000fe60000000200 */
[C---:B------:R-:W-:Y:S08]  /*ecc0*/  HMMA.16816.F32.BF16 R44, R192.reuse, R12, R92 ;  /* 0x0000000cc02c723c */ /* 0x040ff0000004185c */
[C---:B------:R-:W-:Y:S08]  /*ecd0*/  HMMA.16816.F32.BF16 R40, R192.reuse, R14, R104 ;  /* 0x0000000ec028723c */ /* 0x040ff00000041868 */
[C---:B------:R-:W-:Y:S08]  /*ece0*/  HMMA.16816.F32.BF16 R32, R192.reuse, R8, R100 ;  /* 0x00000008c020723c */ /* 0x040ff00000041864 */
[C---:B------:R-:W-:Y:S08]  /*ecf0*/  HMMA.16816.F32.BF16 R12, R192.reuse, R10, R80 ;  /* 0x0000000ac00c723c */ /* 0x040ff00000041850 */
[C---:B--2---:R-:W-:Y:S08]  /*ed00*/  HMMA.16816.F32.BF16 R8, R192.reuse, R64, R120 ;  /* 0x00000040c008723c */ /* 0x044ff00000041878 */
[C---:B------:R-:W-:Y:S01]  /*ed10*/  HMMA.16816.F32.BF16 R72, R192.reuse, R66, R72 ;  /* 0x00000042c048723c */ /* 0x040fe20000041848 */
[----:B------:R-:W2:Y:S07]  /*ed20*/  LDSM.16.M88.4 R64, [R216+0xf100] ;  /* 0x00f10000d840783b */ /* 0x000eae0000000200 */
[C---:B-1----:R-:W-:Y:S08]  /*ed30*/  HMMA.16816.F32.BF16 R80, R192.reuse, R60, R116 ;  /* 0x0000003cc050723c */ /* 0x042ff00000041874 */
[----:B------:R-:W-:Y:S01]  /*ed40*/  HMMA.16816.F32.BF16 R124, R192, R62, R124 ;  /* 0x0000003ec07c723c */ /* 0x000fe2000004187c */
[----:B------:R-:W1:Y:S07]  /*ed50*/  LDSM.16.M88.4 R60, [R223+0x4000] ;  /* 0x00400000df3c783b */ /* 0x000e6e0000000200 */
[C---:B------:R-:W-:Y:S01]  /*ed60*/  HMMA.16816.F32.BF16 R100, R196.reuse, R24, R56 ;  /* 0x00000018c464723c */ /* 0x040fe20000041838 */
[----:B------:R-:W1:Y:S07]  /*ed70*/  LDSM.16.M88.4 R56, [R223+0x5000] ;  /* 0x00500000df38783b */ /* 0x000e6e0000000200 */
[C---:B-----5:R-:W-:Y:S01]  /*ed80*/  HMMA.16816.F32.BF16 R92, R196.reuse, R20, R44 ;  /* 0x00000014c45c723c */ /* 0x060fe2000004182c */
[----:B------:R-:W5:Y:S07]  /*ed90*/  LDSM.16.M88.4 R44, [R223+0x5800] ;  /* 0x00580000df2c783b */ /* 0x000f6e0000000200 */
[C---:B------:R-:W-:Y:S08]  /*eda0*/  HMMA.16816.F32.BF16 R128, R196.reuse, R48, R112 ;  /* 0x00000030c480723c */ /* 0x040ff00000041870 */
[C---:B------:R-:W-:Y:S08]  /*edb0*/  HMMA.16816.F32.BF16 R120, R196.reuse, R50, R108 ;  /* 0x00000032c478723c */ /* 0x040ff0000004186c */
[C---:B------:R-:W-:Y:S01]  /*edc0*/  HMMA.16816.F32.BF16 R104, R196.reuse, R30, R68 ;  /* 0x0000001ec468723c */ /* 0x040fe20000041844 */
[----:B------:R-:W1:Y:S07]  /*edd0*/  LDSM.16.M88.4 R68, [R223+0x4800] ;  /* 0x00480000df44783b */ /* 0x000e6e0000000200 */
[C---:B---3--:R-:W-:Y:S08]  /*ede0*/  HMMA.16816.F32.BF16 R116, R196.reuse, R36, R96 ;  /* 0x00000024c474723c */ /* 0x048ff00000041860 */
[C---:B------:R-:W-:Y:S01]  /*edf0*/  HMMA.16816.F32.BF16 R108, R196.reuse, R28, R76 ;  /* 0x0000001cc46c723c */ /* 0x040fe2000004184c */
[----:B------:R-:W3:Y:S07]  /*ee00*/  LDSM.16.M88.4 R28, [R223+0x7800] ;  /* 0x00780000df1c783b */ /* 0x000eee0000000200 */
[C---:B------:R-:W-:Y:S01]  /*ee10*/  HMMA.16816.F32.BF16 R96, R196.reuse, R26, R52 ;  /* 0x0000001ac460723c */ /* 0x040fe20000041834 */
[----:B------:R-:W1:Y:S07]  /*ee20*/  LDSM.16.M88.4 R52, [R222+0xc100] ;  /* 0x00c10000de34783b */ /* 0x000e6e0000000200 */
[C---:B------:R-:W-:Y:S01]  /*ee30*/  HMMA.16816.F32.BF16 R112, R196.reuse, R38, R84 ;  /* 0x00000026c470723c */ /* 0x040fe20000041854 */
[----:B------:R-:W-:Y:S07]  /*ee40*/  LDSM.16.M88.4 R36, [R223+0x6800] ;  /* 0x00680000df24783b */ /* 0x000fee0000000200 */
[C---:B------:R-:W-:Y:S01]  /*ee50*/  HMMA.16816.F32.BF16 R84, R196.reuse, R22, R40 ;  /* 0x00000016c454723c */ /* 0x040fe20000041828 */
[----:B------:R-:W3:Y:S07]  /*ee60*/  LDSM.16.M88.4 R40, [R223+0x6000] ;  /* 0x00600000df28783b */ /* 0x000eee0000000200 */
[C---:B------:R-:W-:Y:S01]  /*ee70*/  HMMA.16816.F32.BF16 R76, R196.reuse, R16, R32 ;  /* 0x00000010c44c723c */ /* 0x040fe20000041820 */
[----:B------:R-:W3:Y:S07]  /*ee80*/  LDSM.16.M88.4 R32, [R223+0x7000] ;  /* 0x00700000df20783b */ /* 0x000eee0000000200 */
[C---:B------:R-:W-:Y:S08]  /*ee90*/  HMMA.16816.F32.BF16 R48, R196.reuse, R18, R12 ;  /* 0x00000012c430723c */ /* 0x040ff0000004180c */
[C---:B--2---:R-:W-:Y:S08]  /*eea0*/  HMMA.16816.F32.BF16 R24, R196.reuse, R64, R8 ;  /* 0x00000040c418723c */ /* 0x044ff00000041808 */
[----:B------:R-:W-:Y:S08]  /*eeb0*/  HMMA.16816.F32.BF16 R16, R196, R88, R80 ;  /* 0x00000058c410723c */ /* 0x000ff00000041850 */
[----:B-1----:R-:W-:Y:S08]  /*eec0*/  HMMA.16816.F32.BF16 R8, R200, R60, R128 ;  /* 0x0000003cc808723c */ /* 0x002ff00000041880 */
[C---:B------:R-:W-:Y:S01]  /*eed0*/  HMMA.16816.F32.BF16 R12, R196.reuse, R90, R124 ;  /* 0x0000005ac40c723c */ /* 0x040fe2000004187c */
[----:B------:R-:W-:Y:S07]  /*eee0*/  LDSM.16.M88.4 R88, [R219+0x5000] ;  /* 0x00500000db58783b */ /* 0x000fee0000000200 */
[----:B------:R-:W-:Y:S08]  /*eef0*/  HMMA.16816.F32.BF16 R20, R196, R66, R72 ;  /* 0x00000042c414723c */ /* 0x000ff00000041848 */
[C---:B------:R-:W-:Y:S08]  /*ef00*/  HMMA.16816.F32.BF16 R64, R200.reuse, R56, R108 ;  /* 0x00000038c840723c */ /* 0x040ff0000004186c */
[C---:B------:R-:W-:Y:S01]  /*ef10*/  HMMA.16816.F32.BF16 R156, R200.reuse, R58, R104 ;  /* 0x0000003ac89c723c */ /* 0x040fe20000041868 */
[----:B------:R-:W1:Y:S04]  /*ef20*/  LDSM.16.M88.4 R56, [R222+0xc900] ;  /* 0x00c90000de38783b */ /* 0x000e680000000200 */
[----:B------:R-:W-:Y:S03]  /*ef30*/  LDSM.16.M88.4 R104, [R219+0x4000] ;  /* 0x00400000db68783b */ /* 0x000fe60000000200 */
[C---:B-----5:R-:W-:Y:S01]  /*ef40*/  HMMA.16816.F32.BF16 R160, R200.reuse, R44, R100 ;  /* 0x0000002cc8a0723c */ /* 0x060fe20000041864 */
[----:B------:R-:W-:Y:S07]  /*ef50*/  LDSM.16.M88.4 R100, [R219+0x4800] ;  /* 0x00480000db64783b */ /* 0x000fee0000000200 */
[C---:B------:R-:W-:Y:S01]  /*ef60*/  HMMA.16816.F32.BF16 R152, R200.reuse, R46, R96 ;  /* 0x0000002ec898723c */ /* 0x040fe20000041860 */
[----:B------:R-:W2:Y:S07]  /*ef70*/  LDSM.16.M88.4 R44, [R222+0xd100] ;  /* 0x00d10000de2c783b */ /* 0x000eae0000000200 */
[C---:B------:R-:W-:Y:S08]  /*ef80*/  HMMA.16816.F32.BF16 R72, R200.reuse, R68, R116 ;  /* 0x00000044c848723c */ /* 0x040ff00000041874 */
[C---:B---3--:R-:W-:Y:S01]  /*ef90*/  HMMA.16816.F32.BF16 R116, R200.reuse, R28, R16 ;  /* 0x0000001cc874723c */ /* 0x048fe20000041810 */
[----:B------:R-:W3:Y:S07]  /*efa0*/  LDSM.16.M88.4 R16, [R222+0xd900] ;  /* 0x00d90000de10783b */ /* 0x000eee0000000200 */
[----:B------:R-:W-:Y:S08]  /*efb0*/  HMMA.16816.F32.BF16 R68, R200, R70, R112 ;  /* 0x00000046c844723c */ /* 0x000ff00000041870 */
[----:B------:R-:W-:Y:S01]  /*efc0*/  HMMA.16816.F32.BF16 R108, R204, R52, R8 ;  /* 0x00000034cc6c723c */ /* 0x000fe20000041808 */
[----:B------:R-:W5:Y:S07]  /*efd0*/  LDSM.16.M88.4 R8, [R222+0xe900] ;  /* 0x00e90000de08783b */ /* 0x000f6e0000000200 */
[C---:B------:R-:W-:Y:S01]  /*efe0*/  HMMA.16816.F32.BF16 R112, R200.reuse, R30, R12 ;  /* 0x0000001ec870723c */ /* 0x040fe2000004180c */
[----:B------:R-:W1:Y:S07]  /*eff0*/  LDSM.16.M88.4 R12, [R222+0xe100] ;  /* 0x00e10000de0c783b */ /* 0x000e6e0000000200 */
[C---:B------:R-:W-:Y:S08]  /*f000*/  HMMA.16816.F32.BF16 R60, R200.reuse, R62, R120 ;  /* 0x0000003ec83c723c */ /* 0x040ff00000041878 */
[C---:B------:R-:W-:Y:S01]  /*f010*/  HMMA.16816.F32.BF16 R148, R200.reuse, R40, R92 ;  /* 0x00000028c894723c */ /* 0x040fe2000004185c */
[----:B------:R-:W-:Y:S07]  /*f020*/  LDSM.16.M88.4 R92, [R222+0xf900] ;  /* 0x00f90000de5c783b */ /* 0x000fee0000000200 */
[C---:B------:R-:W-:Y:S01]  /*f030*/  HMMA.16816.F32.BF16 R124, R200.reuse, R32, R24 ;  /* 0x00000020c87c723c */ /* 0x040fe20000041818 */
[----:B------:R-:W2:Y:S07]  /*f040*/  LDSM.16.M88.4 R24, [R222+0xf100] ;  /* 0x00f10000de18783b */ /* 0x000eae0000000200 */
[C---:B------:R-:W-:Y:S01]  /*f050*/  HMMA.16816.F32.BF16 R132, R200.reuse, R36, R76 ;  /* 0x00000024c884723c */ /* 0x040fe2000004184c */
[----:B------:R-:W2:Y:S07]  /*f060*/  LDSM.16.M88.4 R76, [R219+0x5800] ;  /* 0x00580000db4c783b */ /* 0x000eae0000000200 */
[C---:B------:R-:W-:Y:S08]  /*f070*/  HMMA.16816.F32.BF16 R136, R200.reuse, R42, R84 ;  /* 0x0000002ac888723c */ /* 0x040ff00000041854 */
[C---:B------:R-:W-:Y:S08]  /*f080*/  HMMA.16816.F32.BF16 R128, R200.reuse, R38, R48 ;  /* 0x00000026c880723c */ /* 0x040ff00000041830 */
[----:B------:R-:W-:Y:S08]  /*f090*/  HMMA.16816.F32.BF16 R120, R200, R34, R20 ;  /* 0x00000022c878723c */ /* 0x000ff00000041814 */
[C---:B-1----:R-:W-:Y:S01]  /*f0a0*/  HMMA.16816.F32.BF16 R80, R204.reuse, R58, R68 ;  /* 0x0000003acc50723c */ /* 0x042fe20000041844 */
[----:B------:R-:W1:Y:S07]  /*f0b0*/  LDSM.16.M88.4 R68, [R219+0x6800] ;  /* 0x00680000db44783b */ /* 0x000e6e0000000200 */
[C---:B------:R-:W-:Y:S01]  /*f0c0*/  HMMA.16816.F32.BF16 R84, R204.reuse, R56, R72 ;  /* 0x00000038cc54723c */ /* 0x040fe20000041848 */
[----:B------:R-:W1:Y:S07]  /*f0d0*/  LDSM.16.M88.4 R72, [R219+0x6000] ;  /* 0x00600000db48783b */ /* 0x000e6e0000000200 */
[C---:B------:R-:W-:Y:S01]  /*f0e0*/  HMMA.16816.F32.BF16 R96, R204.reuse, R54, R60 ;  /* 0x00000036cc60723c */ /* 0x040fe2000004183c */
[----:B------:R-:W-:Y:S07]  /*f0f0*/  LDSM.16.M88.4 R60, [R219+0x7800] ;  /* 0x00780000db3c783b */ /* 0x000fee0000000200 */
[----:B--2---:R-:W-:Y:S01]  /*f100*/  HMMA.16816.F32.BF16 R56, R204, R44, R64 ;  /* 0x0000002ccc38723c */ /* 0x004fe20000041840 */
[----:B------:R-:W2:Y:S01]  /*f110*/  LDSM.16.M88.4 R64, [R219+0x7000] ;  /* 0x00700000db40783b */ /* 0x000ea20000000200 */
[----:B------:R-:W-:-:S06]  /*f120*/  DEPBAR.LE SB0, 0x0 ;  /* 0x000080000000791a */ /* 0x000fcc0000000000 */
[C---:B------:R-:W-:Y:S08]  /*f130*/  HMMA.16816.F32.BF16 R52, R204.reuse, R46, R156 ;  /* 0x0000002ecc34723c */ /* 0x040ff0000004189c */
[C---:B---3--:R-:W-:Y:S08]  /*f140*/  HMMA.16816.F32.BF16 R48, R204.reuse, R16, R160 ;  /* 0x00000010cc30723c */ /* 0x048ff000000418a0 */
        /* <DEDUP_REMOVED lines=26> */
[----:B------:R-:W-:Y:S07]  /*f2f0*/  @!P0 BRA `(.L_x_679) ;  /* 0x0000049000008947 */ /* 0x000fee0003800000 */
[----:B----4-:R-:W-:Y:S01]  /*f300*/  ULEA UR4, UR10, UR16, 0x7 ;  /* 0x000000100a047291 */ /* 0x010fe2000f8e383f */
[----:B------:R-:W-:Y:S01]  /*f310*/  ISETP.NE.AND P3, PT, R172, 0x1, PT ;  /* 0x00000001ac00780c */ /* 0x000fe20003f65270 */
[----:B------:R-:W-:Y:S01]  /*f320*/  IMAD.MOV.U32 R245, RZ, RZ, RZ ;  /* 0x000000fffff57224 */ /* 0x000fe200078e00ff */
[----:B------:R-:W-:-:S03]  /*f330*/  ISETP.GT.AND P4, PT, R169, 0x7f, PT ;  /* 0x0000007fa900780c */ /* 0x000fc60003f84270 */
        /* <DEDUP_REMOVED lines=9> */
[----:B------:R1:W2:Y:S01]  /*f3d0*/  @!P4 LDG.E R245, [R6.64] ;  /* 0x0000001606f5c981 */ /* 0x0002a2000c1e1900 */
[----:B------:R-:W-:Y:S01]  /*f3e0*/  IMAD.MOV R0, RZ, RZ, -R0 ;  /* 0x000000ffff007224 */ /* 0x000fe200078e0a00 */
[----:B------:R-:W-:Y:S01]  /*f3f0*/  SEL R25, RZ, 0x10, P6 ;  /* 0x00000010ff197807 */ /* 0x000fe20003000000 */
[----:B------:R-:W-:Y:S01]  /*f400*/  IMAD.SHL.U32 R17, R167, 0x2, RZ ;  /* 0x00000002a7117824 */ /* 0x000fe200078e00ff */
[----:B------:R-:W-:Y:S01]  /*f410*/  IADD3 R10, -R164, 0x10, RZ ;  /* 0x00000010a40a7810 */ /* 0x000fe20007ffe1ff */
[----:B------:R-:W-:-:S05]  /*f420*/  IMAD R9, R0, c[0x0][0x2b8], R5 ;  /* 0x0000ae0000097a24 */ /* 0x000fca00078e0205 */
[----:B------:R-:W-:Y:S01]  /*f430*/  SHF.R.S32.HI R0, RZ, 0x1f, R9 ;  /* 0x0000001fff007819 */ /* 0x000fe20000011409 */
[----:B------:R-:W-:Y:S04]  /*f440*/  STL [R1+0x4], R9 ;  /* 0x0000040901007387 */ /* 0x000fe80000100800 */
        /* <DEDUP_REMOVED lines=8> */
[----:B------:R-:W-:-:S04]  /*f4d0*/  IADD3 R0, P0, R6, UR26, RZ ;  /* 0x0000001a06007c10 */ /* 0x000fc8000ff1e0ff */
[----:B------:R-:W-:Y:S02]  /*f4e0*/  IADD3.X R6, R7, UR9, R5, P0, !PT ;  /* 0x0000000907067c10 */ /* 0x000fe400087fe405 */
[----:B------:R-:W-:-:S04]  /*f4f0*/  LEA R5, P0, R0, c[0x0][0x1c8], 0x1 ;  /* 0x0000720000057a11 */ /* 0x000fc800078008ff */
[----:B------:R-:W-:Y:S01]  /*f500*/  LEA.HI.X R0, R0, c[0x0][0x1cc], R6, 0x1, P0 ;  /* 0x0000730000007a11 */ /* 0x000fe200000f0c06 */
[----:B------:R-:W-:Y:S01]  /*f510*/  SHFL.IDX PT, R7, R5, 0x3, 0x181f ;  /* 0x00781f0005077f89 */ /* 0x000fe200000e0000 */
[----:B------:R-:W-:-:S03]  /*f520*/  IADD3 R6, -R25, 0x10, RZ ;  /* 0x0000001019067810 */ /* 0x000fc60007ffe1ff */
[----:B------:R-:W-:Y:S04]  /*f530*/  SHFL.IDX PT, R8, R0, 0x3, 0x181f ;  /* 0x00781f0000087f89 */ /* 0x000fe800000e0000 */
[----:B------:R-:W1:Y:S04]  /*f540*/  SHFL.IDX PT, R9, R5, RZ, 0x181f ;  /* 0x00181fff05097589 */ /* 0x000e6800000e0000 */
[----:B------:R-:W-:Y:S04]  /*f550*/  SHFL.IDX PT, R14, R5, 0x1, 0x181f ;  /* 0x00381f00050e7f89 */ /* 0x000fe800000e0000 */
[----:B------:R-:W2:Y:S04]  /*f560*/  SHFL.IDX PT, R12, R0, RZ, 0x181f ;  /* 0x00181fff000c7589 */ /* 0x000ea800000e0000 */
[----:B------:R3:W4:Y:S04]  /*f570*/  SHFL.IDX PT, R13, R5, 0x2, 0x181f ;  /* 0x00581f00050d7f89 */ /* 0x00072800000e0000 */
[----:B------:R-:W5:Y:S04]  /*f580*/  SHFL.IDX PT, R15, R0, 0x1, 0x181f ;  /* 0x00381f00000f7f89 */ /* 0x000f6800000e0000 */
[----:B------:R4:W4:Y:S01]  /*f590*/  SHFL.IDX PT, R24, R0, 0x2, 0x181f ;  /* 0x00581f0000187f89 */ /* 0x00092200000e0000 */
[----:B-1----:R-:W-:-:S02]  /*f5a0*/  IADD3 R20, P2, R9, R17, RZ ;  /* 0x0000001109147210 */ /* 0x002fc40007f5e0ff */
[----:B---3--:R-:W-:Y:S02]  /*f5b0*/  LOP3.LUT R5, R6, 0xf, RZ, 0xc0, !PT ;  /* 0x0000000f06057812 */ /* 0x008fe400078ec0ff */
[----:B------:R-:W-:Y:S02]  /*f5c0*/  SHF.L.U64.HI R6, R167, 0x1, R168 ;  /* 0x00000001a7067819 */ /* 0x000fe400000102a8 */
[----:B------:R-:W-:Y:S02]  /*f5d0*/  IADD3 R22, P1, P0, R5, R7, R17 ;  /* 0x0000000705167210 */ /* 0x000fe4000783e011 */
[----:B------:R-:W-:Y:S01]  /*f5e0*/  LOP3.LUT R5, R10, 0xf, RZ, 0xc0, !PT ;  /* 0x0000000f0a057812 */ /* 0x000fe200078ec0ff */
[--C-:B--2---:R-:W-:Y:S01]  /*f5f0*/  IMAD.X R21, R12, 0x1, R6.reuse, P2 ;  /* 0x000000010c157824 */ /* 0x104fe200010e0606 */
[----:B------:R-:W-:Y:S01]  /*f600*/  IADD3.X R23, RZ, R8, R6, P1, P0 ;  /* 0x00000008ff177210 */ /* 0x000fe20000fe0406 */
[----:B----4-:R-:W-:-:S03]  /*f610*/  IMAD.SHL.U32 R0, R165, 0x2, RZ ;  /* 0x00000002a5007824 */ /* 0x010fc600078e00ff */
[----:B------:R1:W-:Y:S02]  /*f620*/  LDGSTS.E.BYPASS.LTC128B.128 [R239+0x8100], [R20.64], !P6 ;  /* 0x0810000014ef7fae */ /* 0x0003e4000f101d56 */
[----:B------:R-:W-:Y:S02]  /*f630*/  IADD3 R10, P1, P0, R5, R7, R0 ;  /* 0x00000007050a7210 */ /* 0x000fe4000783e000 */
[----:B------:R-:W-:-:S04]  /*f640*/  SHF.L.U64.HI R5, R165, 0x1, R166 ;  /* 0x00000001a5057819 */ /* 0x000fc800000102a6 */
[--C-:B------:R-:W-:Y:S02]  /*f650*/  IADD3.X R11, RZ, R8, R5.reuse, P1, P0 ;  /* 0x00000008ff0b7210 */ /* 0x100fe40000fe0405 */
[-C--:B------:R-:W-:Y:S02]  /*f660*/  IADD3 R18, P0, R9, R0.reuse, RZ ;  /* 0x0000000009127210 */ /* 0x080fe40007f1e0ff */
[CC--:B------:R-:W-:Y:S02]  /*f670*/  IADD3 R16, P1, R14.reuse, R17.reuse, RZ ;  /* 0x000000110e107210 */ /* 0x0c0fe40007f3e0ff */
[-C--:B------:R-:W-:Y:S01]  /*f680*/  IADD3 R14, P2, R14, R0.reuse, RZ ;  /* 0x000000000e0e7210 */ /* 0x080fe20007f5e0ff */
[--C-:B------:R-:W-:Y:S01]  /*f690*/  IMAD.X R19, R12, 0x1, R5.reuse, P0 ;  /* 0x000000010c137824 */ /* 0x100fe200000e0605 */
[----:B------:R-:W-:Y:S01]  /*f6a0*/  IADD3 R12, P0, R13, R17, RZ ;  /* 0x000000110d0c7210 */ /* 0x000fe20007f1e0ff */
[--C-:B-----5:R-:W-:Y:S01]  /*f6b0*/  IMAD.X R17, R15, 0x1, R6.reuse, P1 ;  /* 0x000000010f117824 */ /* 0x120fe200008e0606 */
[----:B------:R-:W-:Y:S01]  /*f6c0*/  IADD3 R8, P1, R13, R0, RZ ;  /* 0x000000000d087210 */ /* 0x000fe20007f3e0ff */
[--C-:B------:R-:W-:Y:S01]  /*f6d0*/  IMAD.X R15, R15, 0x1, R5.reuse, P2 ;  /* 0x000000010f0f7824 */ /* 0x100fe200010e0605 */
[----:B------:R-:W-:Y:S01]  /*f6e0*/  ISETP.NE.U32.AND P2, PT, R164, RZ, PT ;  /* 0x000000ffa400720c */ /* 0x000fe20003f45070 */
[C---:B------:R-:W-:Y:S01]  /*f6f0*/  IMAD.X R13, R24.reuse, 0x1, R6, P0 ;  /* 0x00000001180d7824 */ /* 0x040fe200000e0606 */
        /* <DEDUP_REMOVED lines=9> */
.L_x_679:
[----:B----4-:R-:W-:Y:S01]  /*f790*/  FMUL.FTZ R0, R108, c[0x0][0x320] ;  /* 0x0000c8006c007a20 */ /* 0x010fe20000410000 */
[----:B------:R-:W-:Y:S01]  /*f7a0*/  SHF.R.S32.HI R6, RZ, 0x1f, R170 ;  /* 0x0000001fff067819 */ /* 0x000fe200000114aa */
[----:B------:R-:W-:Y:S01]  /*f7b0*/  FMUL.FTZ R5, R66, c[0x0][0x320] ;  /* 0x0000c80042057a20 */ /* 0x000fe20000410000 */
[----:B------:R-:W-:Y:S01]  /*f7c0*/  LEA.HI R7, R174, R183, RZ, 0x2 ;  /* 0x000000b7ae077211 */ /* 0x000fe200078f10ff */
[----:B------:R2:W-:Y:S01]  /*f7d0*/  MUFU.TANH R90, R0 ;  /* 0x00000000005a7308 */ /* 0x0005e20000002400 */
[----:B------:R-:W-:Y:S01]  /*f7e0*/  LEA.HI R6, R6, R170, RZ, 0x3 ;  /* 0x000000aa06067211 */ /* 0x000fe200078f18ff */
[----:B------:R-:W-:Y:S01]  /*f7f0*/  UMOV UR4, 0xffffff80 ;  /* 0xffffff8000047882 */ /* 0x000fe20000000000 */
[----:B------:R-:W-:Y:S01]  /*f800*/  PLOP3.LUT P1, PT, PT, PT, UP2, 0x80, 0x0 ;  /* 0x000000000000781c */ /* 0x000fe20003f2f028 */
[----:B------:R-:W-:Y:S01]  /*f810*/  UIMAD UR4, UR10, UR4, 0x81 ;  /* 0x000000810a0474a4 */ /* 0x000fe2000f8e0204 */
[----:B------:R-:W-:Y:S01]  /*f820*/  LOP3.LUT R6, R6, 0xffffff8, RZ, 0xc0, !PT ;  /* 0x0ffffff806067812 */ /* 0x000fe200078ec0ff */
[----:B------:R-:W-:Y:S01]  /*f830*/  IMAD.SHL.U32 R217, R3, 0x2, RZ ;  /* 0x0000000203d97824 */ /* 0x000fe200078e00ff */
[----:B------:R-:W-:Y:S01]  /*f840*/  PLOP3.LUT P0, PT, PT, PT, UP2, 0x80, 0x0 ;  /* 0x000000000000781c */ /* 0x000fe20003f0f028 */
[----:B------:R-:W3:Y:S01]  /*f850*/  @UP2 S2UR UR6, SR_CTAID.X ;  /* 0x00000000000629c3 */ /* 0x000ee20000002500 */
[----:B------:R-:W0:Y:S01]  /*f860*/  LDGDEPBAR ;  /* 0x00000000000079af */ /* 0x000e220000000000 */
[----:B-1----:R-:W-:Y:S01]  /*f870*/  IMAD.IADD R10, R170, 0x1, -R6 ;  /* 0x00000001aa0a7824 */ /* 0x002fe200078e0a06 */
[----:B------:R-:W-:Y:S01]  /*f880*/  LEA R221, R2, R217, 0x1 ;  /* 0x000000d902dd7211 */ /* 0x000fe200078e08ff */
[----:B------:R-:W-:-:S02]  /*f890*/  IMAD R218, R4, 0x2, R217 ;  /* 0x0000000204da7824 */ /* 0x000fc400078e02d9 */
[----:B--2---:R-:W-:Y:S02]  /*f8a0*/  FMUL.FTZ R0, R109, c[0x0][0x320] ;  /* 0x0000c8006d007a20 */ /* 0x004fe40000410000 */
[----:B------:R-:W-:Y:S02]  /*f8b0*/  IMAD R220, R2, 0x2, R218 ;  /* 0x0000000202dc7824 */ /* 0x000fe400078e02da */
[----:B------:R1:W2:Y:S01]  /*f8c0*/  MUFU.TANH R89, R0 ;  /* 0x0000000000597308 */ /* 0x0002a20000002400 */
[----:B---3--:R-:W-:Y:S01]  /*f8d0*/  @UP2 USHF.L.U32 UR6, UR6, 0x7, URZ ;  /* 0x0000000706062899 */ /* 0x008fe2000800063f */
[----:B-1----:R-:W-:-:S06]  /*f8e0*/  FMUL.FTZ R0, R96, c[0x0][0x320] ;  /* 0x0000c80060007a20 */ /* 0x002fcc0000410000 */
[----:B------:R1:W3:Y:S02]  /*f8f0*/  MUFU.TANH R88, R0 ;  /* 0x0000000000587308 */ /* 0x0002e40000002400 */
[----:B-1----:R-:W-:-:S06]  /*f900*/  FMUL.FTZ R0, R97, c[0x0][0x320] ;  /* 0x0000c80061007a20 */ /* 0x002fcc0000410000 */
[----:B------:R1:W-:Y:S02]  /*f910*/  MUFU.TANH R11, R0 ;  /* 0x00000000000b7308 */ /* 0x0003e40000002400 */
[----:B-1----:R-:W-:-:S06]  /*f920*/  FMUL.FTZ R0, R84, c[0x0][0x320] ;  /* 0x0000c80054007a20 */ /* 0x002fcc0000410000 */
[----:B------:R1:W4:Y:S02]  /*f930*/  MUFU.TANH R84, R0 ;  /* 0x0000000000547308 */ /* 0x0003240000002400 */
[----:B-1----:R-:W-:-:S06]  /*f940*/  FMUL.FTZ R0, R85, c[0x0][0x320] ;  /* 0x0000c80055007a20 */ /* 0x002fcc0000410000 */
[----:B------:R1:W5:Y:S02]  /*f950*/  MUFU.TANH R75, R0 ;  /* 0x00000000004b7308 */ /* 0x0003640000002400 */
        /* <DEDUP_REMOVED lines=21> */
[----:B------:R1:W-:Y:S02]  /*fab0*/  MUFU.TANH R172, R0 ;  /* 0x0000000000ac7308 */ /* 0x0003e40000002400 */
        /* <DEDUP_REMOVED lines=39> */
[----:B------:R1:W1:Y:S02]  /*fd30*/  MUFU.TANH R12, R0 ;  /* 0x00000000000c7308 */ /* 0x0002640000002400 */
[----:B-1----:R-:W-:-:S06]  /*fd40*/  FMUL.FTZ R0, R38, c[0x0][0x320] ;  /* 0x0000c80026007a20 */ /* 0x002fcc0000410000 */
[----:B------:R1:W-:Y:S08]  /*fd50*/  MUFU.TANH R38, R5 ;  /* 0x0000000500267308 */ /* 0x0003f00000002400 */
[----:B------:R2:W-:Y:S01]  /*fd60*/  MUFU.TANH R168, R0 ;  /* 0x0000000000a87308 */ /* 0x0005e20000002400 */
[----:B-1----:R-:W-:Y:S01]  /*fd70*/  LOP3.LUT R5, R7, 0xfffffffc, RZ, 0xc0, !PT ;  /* 0xfffffffc07057812 */ /* 0x002fe200078ec0ff */
[----:B------:R-:W-:-:S04]  /*fd80*/  FMUL.FTZ R7, R67, c[0x0][0x320] ;  /* 0x0000c80043077a20 */ /* 0x000fc80000410000 */
[----:B------:R-:W-:Y:S02]  /*fd90*/  IMAD.IADD R5, R183, 0x1, -R5 ;  /* 0x00000001b7057824 */ /* 0x000fe400078e0a05 */
[----:B--2---:R-:W-:-:S04]  /*fda0*/  FMUL.FTZ R0, R39, c[0x0][0x320] ;  /* 0x0000c80027007a20 */ /* 0x004fc80000410000 */
        /* <DEDUP_REMOVED lines=8> */
[----:B------:R1:W-:Y:S08]  /*fe30*/  MUFU.TANH R35, R7 ;  /* 0x0000000700237308 */ /* 0x0003f00000002400 */
[----:B------:R2:W-:Y:S01]  /*fe40*/  MUFU.TANH R175, R0 ;  /* 0x0000000000af7308 */ /* 0x0005e20000002400 */
[----:B-1----:R-:W-:-:S04]  /*fe50*/  LEA.HI R7, R5, R5, RZ, 0x1 ;  /* 0x0000000505077211 */ /* 0x002fc800078f08ff */
[----:B------:R-:W-:Y:S01]  /*fe60*/  LOP3.LUT R7, R7, 0x1ffffffe, RZ, 0xc0, !PT ;  /* 0x1ffffffe07077812 */ /* 0x000fe200078ec0ff */
[----:B--2---:R-:W-:-:S03]  /*fe70*/  FMUL.FTZ R0, R86, c[0x0][0x320] ;  /* 0x0000c80056007a20 */ /* 0x004fc60000410000 */
[----:B------:R-:W-:Y:S01]  /*fe80*/  IADD3 R7, R5, -R7, RZ ;  /* 0x8000000705077210 */ /* 0x000fe20007ffe0ff */
[----:B------:R-:W-:Y:S01]  /*fe90*/  FMUL.FTZ R5, R51, c[0x0][0x320] ;  /* 0x0000c80033057a20 */ /* 0x000fe20000410000 */
[----:B------:R1:W-:Y:S08]  /*fea0*/  MUFU.TANH R19, R0 ;  /* 0x0000000000137308 */ /* 0x0003f00000002400 */
[----:B------:R-:W-:Y:S01]  /*feb0*/  MUFU.TANH R17, R5 ;  /* 0x0000000500117308 */ /* 0x000fe20000002400 */
[----:B-1----:R-:W-:-:S07]  /*fec0*/  FMUL.FTZ R0, R87, c[0x0][0x320] ;  /* 0x0000c80057007a20 */ /* 0x002fce0000410000 */
        /* <DEDUP_REMOVED lines=12> */
[----:B------:R1:W2:Y:S02]  /*ff90*/  MUFU.TANH R13, R0 ;  /* 0x00000000000d7308 */ /* 0x0002a40000002400 */
[----:B-1----:R-:W-:-:S06]  /*ffa0*/  FMUL.FTZ R0, R99, c[0x0][0x320] ;  /* 0x0000c80063007a20 */ /* 0x002fcc0000410000 */
[----:B------:R1:W1:Y:S02]  /*ffb0*/  MUFU.TANH R14, R0 ;  /* 0x00000000000e7308 */ /* 0x0002640000002400 */
[----:B-1----:R-:W-:-:S05]  /*ffc0*/  LOP3.LUT R0, R171, 0xffffffe0, RZ, 0xc0, !PT ;  /* 0xffffffe0ab007812 */ /* 0x002fca00078ec0ff */
[----:B------:R-:W-:-:S05]  /*ffd0*/  IMAD.IADD R0, R183, 0x1, -R0 ;  /* 0x00000001b7007824 */ /* 0x000fca00078e0a00 */
[----:B------:R-:W-:-:S04]  /*ffe0*/  SHF.R.S32.HI R8, RZ, 0x1f, R0 ;  /* 0x0000001fff087819 */ /* 0x000fc80000011400 */
[----:B------:R-:W-:Y:S01]  /*fff0*/  LEA.HI R6, R8, R0, RZ, 0x2 ;  /* 0x0000000008067211 */ /* 0x000fe200078f10ff */
[----:B------:R-:W-:-:S03]  /*10000*/  FMUL.FTZ R8, R50, c[0x0][0x320] ;  /* 0x0000c80032087a20 */ /* 0x000fc60000410000 */
[C---:B------:R-:W-:Y:S01]  /*10010*/  LEA.HI.SX32 R9, R6.reuse, UR14, 0x1e ;  /* 0x0000000e06097c11 */ /* 0x040fe2000f8ff2ff */
[----:B------:R1:W-:Y:S01]  /*10020*/  MUFU.TANH R18, R8 ;  /* 0x0000000800127308 */ /* 0x0003e20000002400 */
[----:B------:R-:W-:-:S03]  /*10030*/  LOP3.LUT R6, R6, 0x7ffffffc, RZ, 0xc0, !PT ;  /* 0x7ffffffc06067812 */ /* 0x000fc600078ec0ff */
[----:B------:R-:W-:Y:S02]  /*10040*/  IMAD R9, R10, 0x10, R9 ;  /* 0x000000100a097824 */ /* 0x000fe400078e0209 */
[----:B------:R-:W-:Y:S02]  /*10050*/  IMAD.IADD R0, R0, 0x1, -R6 ;  /* 0x0000000100007824 */ /* 0x000fe400078e0a06 */
[----:B------:R-:W-:Y:S02]  /*10060*/  IMAD R15, R7, 0x8, R9 ;  /* 0x00000008070f7824 */ /* 0x000fe400078e0209 */
[----:B------:R-:W-:Y:S01]  /*10070*/  FMUL.FTZ R7, R30, c[0x0][0x320] ;  /* 0x0000c8001e077a20 */ /* 0x000fe20000410000 */
[----:B------:R-:W-:Y:S01]  /*10080*/  SHF.L.U32 R10, R0, 0x1, RZ ;  /* 0x00000001000a7819 */ /* 0x000fe200000006ff */
[----:B------:R-:W-:Y:S01]  /*10090*/  IMAD.MOV.U32 R5, RZ, RZ, R15 ;  /* 0x000000ffff057224 */ /* 0x000fe200078e000f */
[----:B------:R2:W-:Y:S01]  /*100a0*/  STL [R1+0x10], R15 ;  /* 0x0000100f01007387 */ /* 0x0005e20000100800 */
[----:B------:R-:W-:Y:S01]  /*100b0*/  FMUL.FTZ R0, R83, c[0x0][0x320] ;  /* 0x0000c80053007a20 */ /* 0x000fe20000410000 */
[----:B------:R3:W-:Y:S01]  /*100c0*/  MUFU.TANH R34, R7 ;  /* 0x0000000700227308 */ /* 0x0007e20000002400 */
[----:B-1----:R-:W-:Y:S01]  /*100d0*/  @P1 IMAD.HI.U32 R8, R15, c[0x0][0x2c8], RZ ;  /* 0x0000b2000f081a27 */ /* 0x002fe200078e00ff */
[----:B------:R-:W-:Y:S01]  /*100e0*/  IADD3 R6, -R10, UR24, RZ ;  /* 0x000000180a067c10 */ /* 0x000fe2000fffe1ff */
[----:B------:R-:W-:Y:S03]  /*100f0*/  STL [R1+0x14], R10 ;  /* 0x0000140a01007387 */ /* 0x000fe60000100800 */
[----:B------:R-:W-:-:S02]  /*10100*/  @P0 SHF.R.U32.HI R5, RZ, c[0x0][0x2cc], R8 ;  /* 0x0000b300ff050a19 */ /* 0x000fc40000011608 */
[----:B------:R-:W-:Y:S03]  /*10110*/  MUFU.TANH R61, R0 ;  /* 0x00000000003d7308 */ /* 0x000fe60000002400 */
[----:B------:R-:W1:Y:S04]  /*10120*/  SHFL.IDX PT, R9, R5, RZ, 0x1c1f ;  /* 0x001c1fff05097589 */ /* 0x000e6800000e0000 */
[----:B------:R1:W4:Y:S01]  /*10130*/  SHFL.IDX PT, R8, R5, 0x1, 0x1c1f ;  /* 0x003c1f0005087f89 */ /* 0x00032200000e0000 */
[----:B---3--:R-:W-:-:S04]  /*10140*/  FMUL.FTZ R7, R31, c[0x0][0x320] ;  /* 0x0000c8001f077a20 */ /* 0x008fc80000410000 */
[----:B------:R-:W-:Y:S01]  /*10150*/  MUFU.TANH R24, R7 ;  /* 0x0000000700187308 */ /* 0x000fe20000002400 */
[----:B--2---:R-:W-:-:S07]  /*10160*/  FMUL.FTZ R15, R63, c[0x0][0x320] ;  /* 0x0000c8003f0f7a20 */ /* 0x004fce0000410000 */
[----:B------:R-:W-:Y:S01]  /*10170*/  MUFU.TANH R15, R15 ;  /* 0x0000000f000f7308 */ /* 0x000fe20000002400 */
[----:B-1----:R-:W-:-:S07]  /*10180*/  FMUL.FTZ R5, R82, c[0x0][0x320] ;  /* 0x0000c80052057a20 */ /* 0x002fce0000410000 */
[----:B------:R1:W2:Y:S02]  /*10190*/  MUFU.TANH R60, R5 ;  /* 0x00000005003c7308 */ /* 0x0002a40000002400 */
[----:B-1----:R-:W-:Y:S01]  /*101a0*/  IMAD.U32 R5, RZ, RZ, UR4 ;  /* 0x00000004ff057e24 */ /* 0x002fe2000f8e00ff */
[----:B------:R-:W-:Y:S02]  /*101b0*/  ULDC.64 UR4, c[0x0][0x2c8] ;  /* 0x0000b20000047ab9 */ /* 0x000fe40000000a00 */
[----:B------:R-:W-:Y:S02]  /*101c0*/  UIMAD.WIDE.U32 UR6, UR6, UR4, URZ ;  /* 0x00000004060672a5 */ /* 0x000fe4000f8e003f */
[----:B------:R-:W-:Y:S02]  /*101d0*/  IADD3 R5, -R10, UR11, R5 ;  /* 0x0000000b0a057c10 */ /* 0x000fe4000fffe105 */
[----:B------:R-:W-:Y:S02]  /*101e0*/  @UP2 USHF.R.U32.HI UR14, URZ, UR5, UR7 ;  /* 0x000000053f0e2299 */ /* 0x000fe40008011607 */
[----:B------:R-:W-:Y:S01]  /*101f0*/  IADD3 R0, R5, -UR20, RZ ;  /* 0x8000001405007c10 */ /* 0x000fe2000fffe0ff */
[----:B------:R-:W-:Y:S01]  /*10200*/  FMUL.FTZ R5, R62, c[0x0][0x320] ;  /* 0x0000c8003e057a20 */ /* 0x000fe20000410000 */
[----:B------:R-:W-:-:S03]  /*10210*/  UIADD3 UR14, UR14, UR11, -UR20 ;  /* 0x0000000b0e0e7290 */ /* 0x000fc6000fffe814 */
[C---:B------:R-:W-:Y:S01]  /*10220*/  IMAD.IADD R7, R0.reuse, 0x1, R9 ;  /* 0x0000000100077824 */ /* 0x040fe200078e0209 */
[----:B------:R1:W-:Y:S01]  /*10230*/  MUFU.TANH R20, R5 ;  /* 0x0000000500147308 */ /* 0x0003e20000002400 */
[----:B----4-:R-:W-:Y:S01]  /*10240*/  IMAD.IADD R0, R0, 0x1, R8 ;  /* 0x0000000100007824 */ /* 0x010fe200078e0208 */
[----:B------:R-:W-:Y:S01]  /*10250*/  USHF.R.S32.HI UR4, URZ, 0x1f, UR14 ;  /* 0x0000001f3f047899 */ /* 0x000fe2000801140e */
[----:B------:R-:W-:-:S03]  /*10260*/  FMUL.FTZ R8, R42, c[0x0][0x320] ;  /* 0x0000c8002a087a20 */ /* 0x000fc60000410000 */
[----:B------:R-:W-:Y:S01]  /*10270*/  IMNMX R0, R6, R0, PT ;  /* 0x0000000006007217 */ /* 0x000fe20003800200 */
[----:B------:R-:W-:Y:S02]  /*10280*/  ULEA.HI UR4, UR4, UR14, URZ, 0x7 ;  /* 0x0000000e04047291 */ /* 0x000fe4000f8f383f */
[----:B------:R-:W-:Y:S02]  /*10290*/  UIADD3 UR14, UR10, -0x2, URZ ;  /* 0xfffffffe0a0e7890 */ /* 0x000fe4000fffe03f */
[----:B------:R-:W-:-:S04]  /*102a0*/  USHF.R.S32.HI UR7, URZ, 0x7, UR4 ;  /* 0x000000073f077899 */ /* 0x000fc80008011404 */
[----:B------:R-:W-:Y:S01]  /*102b0*/  UISETP.LT.AND UP0, UPT, URZ, UR7, UPT ;  /* 0x000000073f00728c */ /* 0x000fe2000bf01270 */
[----:B-1----:R-:W-:Y:S01]  /*102c0*/  IMNMX R5, R6, R7, PT ;  /* 0x0000000706057217 */ /* 0x002fe20003800200 */
[----:B------:R-:W-:Y:S02]  /*102d0*/  FMUL.FTZ R7, R78, c[0x0][0x320] ;  /* 0x0000c8004e077a20 */ /* 0x000fe40000410000 */
[----:B------:R-:W-:Y:S01]  /*102e0*/  USEL UR7, URZ, UR7, !UP0 ;  /* 0x000000073f077287 */ /* 0x000fe2000c000000 */
[C---:B------:R-:W-:Y:S01]  /*102f0*/  ISETP.GT.AND P0, PT, R5.reuse, RZ, PT ;  /* 0x000000ff0500720c */ /* 0x040fe20003f04270 */
[----:B------:R1:W3:Y:S01]  /*10300*/  MUFU.TANH R6, R7 ;  /* 0x0000000700067308 */ /* 0x0002e20000002400 */
[C---:B------:R-:W-:Y:S01]  /*10310*/  ISETP.GT.AND P1, PT, R5.reuse, 0x1, PT ;  /* 0x000000010500780c */ /* 0x040fe20003f24270 */
[----:B------:R-:W-:Y:S01]  /*10320*/  UISETP.GE.AND UP0, UPT, UR14, UR7, UPT ;  /* 0x000000070e00728c */ /* 0x000fe2000bf06270 */
[----:B------:R-:W-:Y:S02]  /*10330*/  ISETP.GT.AND P2, PT, R5, 0x8, PT ;  /* 0x000000080500780c */ /* 0x000fe40003f44270 */
[----:B------:R-:W-:-:S02]  /*10340*/  FSEL R9, R89, -INF , P1 ;  /* 0xff80000059097808 */ /* 0x000fc40000800000 */
[C---:B------:R-:W-:Y:S02]  /*10350*/  ISETP.GT.AND P1, PT, R5.reuse, 0x10, PT ;  /* 0x000000100500780c */ /* 0x040fe40003f24270 */
[----:B------:R-:W-:Y:S02]  /*10360*/  FSEL R10, R88, -INF , P2 ;  /* 0xff800000580a7808 */ /* 0x000fe40001000000 */
[C---:B------:R-:W-:Y:S02]  /*10370*/  ISETP.GT.AND P2, PT, R5.reuse, 0x11, PT ;  /* 0x000000110500780c */ /* 0x040fe40003f44270 */
[----:B------:R-:W-:Y:S02]  /*10380*/  FSEL R28, R84, -INF , P1 ;  /* 0xff800000541c7808 */ /* 0x000fe40000800000 */
[----:B------:R-:W-:Y:S02]  /*10390*/  ISETP.GT.AND P1, PT, R5, 0x19, PT ;  /* 0x000000190500780c */ /* 0x000fe40003f24270 */
[----:B-1----:R-:W-:-:S02]  /*103a0*/  FSEL R7, R90, -INF , P0 ;  /* 0xff8000005a077808 */ /* 0x002fc40000000000 */
[----:B------:R-:W-:Y:S02]  /*103b0*/  ISETP.GT.AND P0, PT, R5, 0x9, PT ;  /* 0x000000090500780c */ /* 0x000fe40003f04270 */
[----:B-----5:R-:W-:Y:S02]  /*103c0*/  FSEL R29, R75, -INF , P2 ;  /* 0xff8000004b1d7808 */ /* 0x020fe40001000000 */
[----:B------:R-:W-:Y:S02]  /*103d0*/  FSEL R11, R11, -INF , P0 ;  /* 0xff8000000b0b7808 */ /* 0x000fe40000000000 */
[C---:B------:R-:W-:Y:S02]  /*103e0*/  ISETP.GT.AND P0, PT, R5.reuse, 0x18, PT ;  /* 0x000000180500780c */ /* 0x040fe40003f04270 */
[----:B------:R-:W-:Y:S02]  /*103f0*/  ISETP.GT.AND P2, PT, R5, 0x20, PT ;  /* 0x000000200500780c */ /* 0x000fe40003f44270 */
[----:B------:R-:W-:-:S02]  /*10400*/  FSEL R30, R74, -INF , P0 ;  /* 0xff8000004a1e7808 */ /* 0x000fc40000000000 */
[----:B------:R-:W-:Y:S02]  /*10410*/  ISETP.GT.AND P0, PT, R5, 0x21, PT ;  /* 0x000000210500780c */ /* 0x000fe40003f04270 */
[----:B------:R-:W-:Y:S02]  /*10420*/  FSEL R33, R73, -INF , P1 ;  /* 0xff80000049217808 */ /* 0x000fe40000800000 */
[----:B------:R-:W-:Y:S02]  /*10430*/  ISETP.GT.AND P1, PT, R5, 0x28, PT ;  /* 0x000000280500780c */ /* 0x000fe40003f24270 */
[----:B------:R-:W-:Y:S02]  /*10440*/  FSEL R70, R72, -INF , P2 ;  /* 0xff80000048467808 */ /* 0x000fe40001000000 */
[----:B------:R-:W-:Y:S02]  /*10450*/  FSEL R101, R101, -INF , P0 ;  /* 0xff80000065657808 */ /* 0x000fe40000000000 */
[----:B------:R-:W-:-:S02]  /*10460*/  ISETP.GT.AND P2, PT, R5, 0x29, PT ;  /* 0x000000290500780c */ /* 0x000fc40003f44270 */
[C---:B------:R-:W-:Y:S02]  /*10470*/  ISETP.GT.AND P0, PT, R5.reuse, 0x30, PT ;  /* 0x000000300500780c */ /* 0x040fe40003f04270 */
[----:B------:R-:W-:Y:S02]  /*10480*/  FSEL R102, R102, -INF , P1 ;  /* 0xff80000066667808 */ /* 0x000fe40000800000 */
[C---:B------:R-:W-:Y:S02]  /*10490*/  ISETP.GT.AND P1, PT, R5.reuse, 0x31, PT ;  /* 0x000000310500780c */ /* 0x040fe40003f24270 */
[----:B------:R-:W-:Y:S02]  /*104a0*/  FSEL R112, R112, -INF , P2 ;  /* 0xff80000070707808 */ /* 0x000fe40001000000 */
[----:B------:R-:W-:Y:S02]  /*104b0*/  FSEL R114, R114, -INF , P0 ;  /* 0xff80000072727808 */ /* 0x000fe40000000000 */
[----:B------:R-:W-:-:S02]  /*104c0*/  ISETP.GT.AND P2, PT, R5, 0x38, PT ;  /* 0x000000380500780c */ /* 0x000fc40003f44270 */
        /* <DEDUP_REMOVED lines=8> */
[C---:B------:R-:W-:Y:S01]  /*10550*/  ISETP.GT.AND P1, PT, R5.reuse, 0x49, PT ;  /* 0x000000490500780c */ /* 0x040fe20003f24270 */
[----:B------:R1:W4:Y:S01]  /*10560*/  MUFU.TANH R16, R8 ;  /* 0x0000000800107308 */ /* 0x0003220000002400 */
        /* <DEDUP_REMOVED lines=11> */
[----:B------:R-:W-:Y:S02]  /*10620*/  ISETP.GT.AND P1, PT, R5, 0x61, PT ;  /* 0x000000610500780c */ /* 0x000fe40003f24270 */
[----:B------:R-:W-:Y:S02]  /*10630*/  FSEL R187, R49, -INF , P2 ;  /* 0xff80000031bb7808 */ /* 0x000fe40001000000 */
[----:B------:R-:W-:Y:S02]  /*10640*/  FSEL R242, R48, -INF , P0 ;  /* 0xff80000030f27808 */ /* 0x000fe40000000000 */
[----:B------:R-:W-:-:S02]  /*10650*/  ISETP.GT.AND P2, PT, R5, 0x68, PT ;  /* 0x000000680500780c */ /* 0x000fc40003f44270 */
[----:B------:R-:W-:Y:S02]  /*10660*/  ISETP.GT.AND P0, PT, R5, 0x69, PT ;  /* 0x000000690500780c */ /* 0x000fe40003f04270 */
[----:B------:R-:W-:Y:S02]  /*10670*/  FSEL R246, R41, -INF , P1 ;  /* 0xff80000029f67808 */ /* 0x000fe40000800000 */
[----:B------:R-:W-:Y:S02]  /*10680*/  ISETP.GT.AND P1, PT, R5, 0x70, PT ;  /* 0x000000700500780c */ /* 0x000fe40003f24270 */
[----:B------:R-:W-:Y:S02]  /*10690*/  FMNMX.FTZ R69, R7, R9, !PT ;  /* 0x0000000907457209 */ /* 0x000fe40007810000 */
[----:B------:R-:W-:Y:S02]  /*106a0*/  FSEL R247, R40, -INF , P2 ;  /* 0xff80000028f77808 */ /* 0x000fe40001000000 */
[----:B------:R-:W-:-:S02]  /*106b0*/  FSEL R248, R37, -INF , P0 ;  /* 0xff80000025f87808 */ /* 0x000fc40000000000 */
[C---:B------:R-:W-:Y:S02]  /*106c0*/  ISETP.GT.AND P2, PT, R5.reuse, 0x71, PT ;  /* 0x000000710500780c */ /* 0x040fe40003f44270 */
[C---:B------:R-:W-:Y:S02]  /*106d0*/  ISETP.GT.AND P0, PT, R5.reuse, 0x78, PT ;  /* 0x000000780500780c */ /* 0x040fe40003f04270 */
[----:B------:R-:W-:Y:S02]  /*106e0*/  FMNMX.FTZ R69, R10, R69, !PT ;  /* 0x000000450a457209 */ /* 0x000fe40007810000 */
[----:B------:R-:W-:Y:S02]  /*106f0*/  FSEL R154, R36, -INF , P1 ;  /* 0xff800000249a7808 */ /* 0x000fe40000800000 */
[----:B------:R-:W-:Y:S02]  /*10700*/  ISETP.GT.AND P1, PT, R5, 0x79, PT ;  /* 0x000000790500780c */ /* 0x000fe40003f24270 */
[----:B------:R-:W-:-:S02]  /*10710*/  FSEL R240, R27, -INF , P2 ;  /* 0xff8000001bf07808 */ /* 0x000fc40001000000 */
[----:B------:R-:W-:Y:S02]  /*10720*/  FSEL R153, R25, -INF , P0 ;  /* 0xff80000019997808 */ /* 0x000fe40000000000 */
[C---:B------:R-:W-:Y:S02]  /*10730*/  ISETP.GT.AND P2, PT, R0.reuse, RZ, PT ;  /* 0x000000ff0000720c */ /* 0x040fe40003f44270 */
[C---:B------:R-:W-:Y:S02]  /*10740*/  ISETP.GT.AND P0, PT, R0.reuse, 0x1, PT ;  /* 0x000000010000780c */ /* 0x040fe40003f04270 */
[----:B------:R-:W-:Y:S02]  /*10750*/  FMNMX.FTZ R69, R11, R69, !PT ;  /* 0x000000450b457209 */ /* 0x000fe40007810000 */
[----:B------:R-:W-:Y:S02]  /*10760*/  FSEL R250, R23, -INF , P1 ;  /* 0xff80000017fa7808 */ /* 0x000fe40000800000 */
[----:B------:R-:W-:-:S02]  /*10770*/  ISETP.GT.AND P1, PT, R0, 0x8, PT ;  /* 0x000000080000780c */ /* 0x000fc40003f24270 */
[----:B-1----:R-:W-:Y:S02]  /*10780*/  FSEL R8, R21, -INF , P2 ;  /* 0xff80000015087808 */ /* 0x002fe40001000000 */
[----:B------:R-:W-:Y:S02]  /*10790*/  FSEL R12, R12, -INF , P0 ;  /* 0xff8000000c0c7808 */ /* 0x000fe40000000000 */
        /* <DEDUP_REMOVED lines=18> */
[----:B--2---:R-:W-:Y:S02]  /*108c0*/  FSEL R60, R60, -INF , P1 ;  /* 0xff8000003c3c7808 */ /* 0x004fe40000800000 */
        /* <DEDUP_REMOVED lines=31> */
[----:B---3--:R-:W-:Y:S02]  /*10ac0*/  FSEL R162, R6, -INF , P1 ;  /* 0xff80000006a27808 */ /* 0x008fe40000800000 */
        /* <DEDUP_REMOVED lines=39> */
[----:B----4-:R-:W-:Y:S02]  /*10d40*/  FSEL R209, R16, -INF , P1 ;  /* 0xff80000010d17808 */ /* 0x010fe40000800000 */
[----:B------:R-:W-:Y:S01]  /*10d50*/  FMNMX.FTZ R5, R182, R5, !PT ;  /* 0x00000005b6057209 */ /* 0x000fe20007810000 */
[----:B------:R-:W-:Y:S01]  /*10d60*/  LDSM.16.MT88.4 R16, [R218+0x100] ;  /* 0x00010000da10783b */ /* 0x000fe20000004200 */
[----:B------:R-:W-:Y:S02]  /*10d70*/  FMNMX.FTZ R69, R248, R69, !PT ;  /* 0x00000045f8457209 */ /* 0x000fe40007810000 */
[----:B------:R-:W-:-:S02]  /*10d80*/  ISETP.GT.AND P1, PT, R0, 0x68, PT ;  /* 0x000000680000780c */ /* 0x000fc40003f24270 */
[----:B------:R-:W-:Y:S02]  /*10d90*/  FSEL R208, R39, -INF , P0 ;  /* 0xff80000027d07808 */ /* 0x000fe40000000000 */
[----:B------:R-:W-:Y:S02]  /*10da0*/  FMNMX.FTZ R5, R209, R5, !PT ;  /* 0x00000005d1057209 */ /* 0x000fe40007810000 */
[----:B------:R-:W-:Y:S02]  /*10db0*/  FMNMX.FTZ R69, R154, R69, !PT ;  /* 0x000000459a457209 */ /* 0x000fe40007810000 */
[----:B------:R-:W-:Y:S02]  /*10dc0*/  ISETP.GT.AND P0, PT, R0, 0x69, PT ;  /* 0x000000690000780c */ /* 0x000fe40003f04270 */
[----:B------:R-:W-:Y:S02]  /*10dd0*/  FSEL R210, R38, -INF , P1 ;  /* 0xff80000026d27808 */ /* 0x000fe40000800000 */
[----:B------:R-:W-:Y:S01]  /*10de0*/  FMNMX.FTZ R5, R208, R5, !PT ;  /* 0x00000005d0057209 */ /* 0x000fe20007810000 */
[----:B------:R-:W-:Y:S01]  /*10df0*/  LDSM.16.MT88.4 R36, [R217+0x900] ;  /* 0x00090000d924783b */ /* 0x000fe20000004200 */
        /* <DEDUP_REMOVED lines=10> */
[----:B------:R-:W-:Y:S01]  /*10ea0*/  FSEL R186, R24, -INF , P0 ;  /* 0xff80000018ba7808 */ /* 0x000fe20000000000 */
[----:B------:R-:W1:Y:S01]  /*10eb0*/  SHFL.BFLY PT, R6, R69, 0x2, 0x1f ;  /* 0x0c401f0045067f89 */ /* 0x000e6200000e0000 */
[----:B------:R-:W-:Y:S02]  /*10ec0*/  FMNMX.FTZ R5, R155, R5, !PT ;  /* 0x000000059b057209 */ /* 0x000fe40007810000 */
[----:B------:R-:W-:Y:S01]  /*10ed0*/  ISETP.GT.AND P0, PT, R0, 0x79, PT ;  /* 0x000000790000780c */ /* 0x000fe20003f04270 */
[----:B------:R-:W-:Y:S01]  /*10ee0*/  LDSM.16.MT88.4 R24, [R220+0x100] ;  /* 0x00010000dc18783b */ /* 0x000fe20000004200 */
[----:B------:R-:W-:-:S02]  /*10ef0*/  FSEL R139, R20, -INF , P1 ;  /* 0xff800000148b7808 */ /* 0x000fc40000800000 */
[----:B------:R-:W-:Y:S01]  /*10f00*/  FMNMX.FTZ R0, R186, R5, !PT ;  /* 0x00000005ba007209 */ /* 0x000fe20007810000 */
[----:B------:R-:W-:Y:S01]  /*10f10*/  LDSM.16.MT88.4 R20, [R217+0x100] ;  /* 0x00010000d914783b */ /* 0x000fe20000004200 */
        /* <DEDUP_REMOVED lines=13> */
[--C-:B------:R-:W-:Y:S02]  /*10ff0*/  FFMA.FTZ R2, R28, c[0x0][0x2d0], -R5.reuse ;  /* 0x0000b4001c027a23 */ /* 0x100fe40000010805 */
[----:B------:R1:W-:Y:S01]  /*11000*/  MUFU.EX2 R136, R6 ;  /* 0x0000000600887308 */ /* 0x0003e20000000800 */
[----:B--2---:R-:W-:Y:S01]  /*11010*/  FMNMX.FTZ R68, R68, R0, !PT ;  /* 0x0000000044447209 */ /* 0x004fe20007810000 */
[----:B------:R-:W-:-:S03]  /*11020*/  FFMA.FTZ R0, R10, c[0x0][0x2d0], -R5 ;  /* 0x0000b4000a007a23 */ /* 0x000fc60000010805 */
[----:B------:R-:W-:-:S03]  /*11030*/  FSETP.NEU.FTZ.AND P0, PT, R68, -INF , PT ;  /* 0xff8000004400780b */ /* 0x000fc60003f1d000 */
[----:B------:R2:W-:Y:S01]  /*11040*/  MUFU.EX2 R191, R0 ;  /* 0x0000000000bf7308 */ /* 0x0005e20000000800 */
[----:B-1----:R-:W-:-:S07]  /*11050*/  FFMA.FTZ R6, R9, c[0x0][0x2d0], -R5 ;  /* 0x0000b40009067a23 */ /* 0x002fce0000010805 */
[----:B------:R1:W-:Y:S01]  /*11060*/  MUFU.EX2 R43, R6 ;  /* 0x00000006002b7308 */ /* 0x0003e20000000800 */
[----:B--2---:R-:W-:-:S05]  /*11070*/  FMUL.FTZ R0, R68, c[0x0][0x2d0] ;  /* 0x0000b40044007a20 */ /* 0x004fca0000410000 */
[----:B------:R-:W-:Y:S02]  /*11080*/  FSEL R0, R0, RZ, P0 ;  /* 0x000000ff00007208 */ /* 0x000fe40000000000 */
[----:B------:R-:W-:-:S03]  /*11090*/  PLOP3.LUT P0, PT, PT, PT, UP0, 0x80, 0x0 ;  /* 0x000000000000781c */ /* 0x000fc60003f0f008 */
[--C-:B------:R-:W-:Y:S02]  /*110a0*/  FFMA.FTZ R3, R8, c[0x0][0x2d0], -R0.reuse ;  /* 0x0000b40008037a23 */ /* 0x100fe40000010800 */
[----:B-1----:R-:W-:Y:S02]  /*110b0*/  FFMA.FTZ R6, R11, c[0x0][0x2d0], -R5 ;  /* 0x0000b4000b067a23 */ /* 0x002fe40000010805 */
[----:B------:R1:W-:Y:S08]  /*110c0*/  MUFU.EX2 R138, R3 ;  /* 0x00000003008a7308 */ /* 0x0003f00000000800 */
[----:B------:R-:W2:Y:S01]  /*110d0*/  MUFU.EX2 R243, R6 ;  /* 0x0000000600f37308 */ /* 0x000ea20000000800 */
[----:B-1----:R-:W-:-:S07]  /*110e0*/  FFMA.FTZ R3, R12, c[0x0][0x2d0], -R0 ;  /* 0x0000b4000c037a23 */ /* 0x002fce0000010800 */
[----:B------:R1:W-:Y:S01]  /*110f0*/  MUFU.EX2 R6, R2 ;  /* 0x0000000200067308 */ /* 0x0003e20000000800 */
[----:B--2---:R-:W-:-:S07]  /*11100*/  F2FP.BF16.PACK_AB R10, R243, R191 ;  /* 0x000000bff30a723e */ /* 0x004fce00000010ff */
[----:B------:R2:W3:Y:S01]  /*11110*/  MUFU.EX2 R137, R3 ;  /* 0x0000000300897308 */ /* 0x0004e20000000800 */
[----:B-1----:R-:W-:-:S07]  /*11120*/  FFMA.FTZ R2, R29, c[0x0][0x2d0], -R5 ;  /* 0x0000b4001d027a23 */ /* 0x002fce0000010805 */
[----:B------:R1:W-:Y:S01]  /*11130*/  MUFU.EX2 R4, R2 ;  /* 0x0000000200047308 */ /* 0x0003e20000000800 */
[----:B--2---:R-:W-:Y:S01]  /*11140*/  FFMA.FTZ R3, R13, c[0x0][0x2d0], -R0 ;  /* 0x0000b4000d037a23 */ /* 0x004fe20000010800 */
[----:B---3--:R-:W-:-:S06]  /*11150*/  F2FP.BF16.PACK_AB R9, R137, R138 ;  /* 0x0000008a8909723e */ /* 0x008fcc00000010ff */
[----:B------:R2:W-:Y:S01]  /*11160*/  MUFU.EX2 R62, R3 ;  /* 0x00000003003e7308 */ /* 0x0005e20000000800 */
[----:B-1----:R-:W-:-:S07]  /*11170*/  FFMA.FTZ R2, R30, c[0x0][0x2d0], -R5 ;  /* 0x0000b4001e027a23 */ /* 0x002fce0000010805 */
[----:B------:R1:W-:Y:S01]  /*11180*/  MUFU.EX2 R152, R2 ;  /* 0x0000000200987308 */ /* 0x0003e20000000800 */
[----:B--2---:R-:W-:Y:S02]  /*11190*/  FFMA.FTZ R3, R14, c[0x0][0x2d0], -R0 ;  /* 0x0000b4000e037a23 */ /* 0x004fe40000010800 */
[----:B------:R-:W2:Y:S05]  /*111a0*/  LDSM.16.MT88.4 R12, [R221+0x100] ;  /* 0x00010000dd0c783b */ /* 0x000eaa0000004200 */
[----:B------:R3:W4:Y:S01]  /*111b0*/  MUFU.EX2 R188, R3 ;  /* 0x0000000300bc7308 */ /* 0x0007220000000800 */
[----:B-1----:R-:W-:-:S07]  /*111c0*/  FFMA.FTZ R2, R33, c[0x0][0x2d0], -R5 ;  /* 0x0000b40021027a23 */ /* 0x002fce0000010805 */
[----:B------:R1:W5:Y:S01]  /*111d0*/  MUFU.EX2 R244, R2 ;  /* 0x0000000200f47308 */ /* 0x0003620000000800 */
[----:B---3--:R-:W-:Y:S01]  /*111e0*/  IMAD.MOV.U32 R3, RZ, RZ, R43 ;  /* 0x000000ffff037224 */ /* 0x008fe200078e002b */
[----:B----4-:R-:W-:Y:S01]  /*111f0*/  F2FP.BF16.PACK_AB R11, R188, R62 ;  /* 0x0000003ebc0b723e */ /* 0x010fe200000010ff */
[----:B------:R-:W-:Y:S03]  /*11200*/  LDSM.16.MT88.4 R40, [R218+0x4100] ;  /* 0x00410000da28783b */ /* 0x000fe60000004200 */
[----:B------:R-:W-:-:S07]  /*11210*/  F2FP.BF16.PACK_AB R8, R3, R136 ;  /* 0x000000880308723e */ /* 0x000fce00000010ff */
[C---:B------:R-:W-:Y:S01]  /*11220*/  HMMA.16816.F32.BF16 R80, R8.reuse, R20, RZ ;  /* 0x000000140850723c */ /* 0x040fe200000418ff */
[--C-:B-1----:R-:W-:Y:S02]  /*11230*/  FFMA.FTZ R2, R31, c[0x0][0x2d0], -R0.reuse ;  /* 0x0000b4001f027a23 */ /* 0x102fe40000010800 */
[----:B------:R-:W-:Y:S02]  /*11240*/  LDSM.16.MT88.4 R28, [R221+0x900] ;  /* 0x00090000dd1c783b */ /* 0x000fe40000004200 */
[----:B------:R1:W-:Y:S03]  /*11250*/  MUFU.EX2 R7, R2 ;  /* 0x0000000200077308 */ /* 0x0003e60000000800 */
[C---:B------:R-:W-:Y:S01]  /*11260*/  HMMA.16816.F32.BF16 R76, R8.reuse, R22, RZ ;  /* 0x00000016084c723c */ /* 0x040fe200000418ff */
[----:B------:R-:W3:Y:S07]  /*11270*/  LDSM.16.MT88.4 R20, [R217+0x4100] ;  /* 0x00410000d914783b */ /* 0x000eee0000004200 */
[----:B------:R-:W-:Y:S01]  /*11280*/  HMMA.16816.F32.BF16 R72, R8, R16, RZ ;  /* 0x000000100848723c */ /* 0x000fe200000418ff */
[----:B-1----:R-:W-:-:S02]  /*11290*/  FFMA.FTZ R2, R32, c[0x0][0x2d0], -R0 ;  /* 0x0000b40020027a23 */ /* 0x002fc40000010800 */
[----:B------:R-:W-:Y:S05]  /*112a0*/  LDSM.16.MT88.4 R32, [R218+0x900] ;  /* 0x00090000da20783b */ /* 0x000fea0000004200 */
[C---:B------:R-:W-:Y:S01]  /*112b0*/  HMMA.16816.F32.BF16 R64, R8.reuse, R18, RZ ;  /* 0x000000120840723c */ /* 0x040fe200000418ff */
[----:B------:R1:W4:Y:S01]  /*112c0*/  MUFU.EX2 R189, R2 ;  /* 0x0000000200bd7308 */ /* 0x0003220000000800 */
[----:B------:R-:W4:Y:S06]  /*112d0*/  LDSM.16.MT88.4 R16, [R221+0x4100] ;  /* 0x00410000dd10783b */ /* 0x000f2c0000004200 */
[C---:B--2---:R-:W-:Y:S08]  /*112e0*/  HMMA.16816.F32.BF16 R56, R8.reuse, R12, RZ ;  /* 0x0000000c0838723c */ /* 0x044ff000000418ff */
[----:B------:R-:W-:Y:S01]  /*112f0*/  HMMA.16816.F32.BF16 R44, R8, R14, RZ ;  /* 0x0000000e082c723c */ /* 0x000fe200000418ff */
[----:B------:R-:W2:Y:S01]  /*11300*/  LDSM.16.MT88.4 R12, [R220+0x4100] ;  /* 0x00410000dc0c783b */ /* 0x000ea20000004200 */
[----:B-1----:R-:W-:-:S04]  /*11310*/  FFMA.FTZ R2, R60, c[0x0][0x2d0], -R0 ;  /* 0x0000b4003c027a23 */ /* 0x002fc80000010800 */
[----:B------:R1:W-:Y:S02]  /*11320*/  MUFU.EX2 R241, R2 ;  /* 0x0000000200f17308 */ /* 0x0003e40000000800 */
[C---:B------:R-:W-:Y:S08]  /*11330*/  HMMA.16816.F32.BF16 R52, R8.reuse, R24, RZ ;  /* 0x000000180834723c */ /* 0x040ff000000418ff */
[----:B------:R-:W-:Y:S01]  /*11340*/  HMMA.16816.F32.BF16 R48, R8, R26, RZ ;  /* 0x0000001a0830723c */ /* 0x000fe200000418ff */
[----:B------:R-:W2:Y:S01]  /*11350*/  LDSM.16.MT88.4 R24, [R220+0x900] ;  /* 0x00090000dc18783b */ /* 0x000ea20000004200 */
[----:B-1----:R-:W-:-:S06]  /*11360*/  FFMA.FTZ R2, R61, c[0x0][0x2d0], -R0 ;  /* 0x0000b4003d027a23 */ /* 0x002fcc0000010800 */
[C---:B---3--:R-:W-:Y:S01]  /*11370*/  HMMA.16816.F32.BF16 R88, R8.reuse, R20, RZ ;  /* 0x000000140858723c */ /* 0x048fe200000418ff */
[----:B------:R1:W3:Y:S07]  /*11380*/  MUFU.EX2 R174, R2 ;  /* 0x0000000200ae7308 */ /* 0x0002ee0000000800 */
[C---:B------:R-:W-:Y:S01]  /*11390*/  HMMA.16816.F32.BF16 R96, R8.reuse, R22, RZ ;  /* 0x000000160860723c */ /* 0x040fe200000418ff */
[----:B------:R-:W3:Y:S07]  /*113a0*/  LDSM.16.MT88.4 R20, [R217+0x4900] ;  /* 0x00490000d914783b */ /* 0x000eee0000004200 */
[----:B------:R-:W-:Y:S01]  /*113b0*/  HMMA.16816.F32.BF16 R108, R8, R40, RZ ;  /* 0x00000028086c723c */ /* 0x000fe200000418ff */
[----:B-1----:R-:W-:-:S02]  /*113c0*/  FFMA.FTZ R2, R70, c[0x0][0x2d0], -R5 ;  /* 0x0000b40046027a23 */ /* 0x002fc40000010805 */
[----:B------:R-:W-:Y:S02]  /*113d0*/  IMAD.MOV.U32 R70, RZ, RZ, R154 ;  /* 0x000000ffff467224 */ /* 0x000fe400078e009a */
[----:B------:R1:W-:Y:S03]  /*113e0*/  MUFU.EX2 R252, R2 ;  /* 0x0000000200fc7308 */ /* 0x0003e60000000800 */
[C---:B------:R-:W-:Y:S01]  /*113f0*/  HMMA.16816.F32.BF16 R124, R8.reuse, R42, RZ ;  /* 0x0000002a087c723c */ /* 0x040fe200000418ff */
[----:B------:R-:W-:Y:S07]  /*11400*/  LDSM.16.MT88.4 R40, [R218+0x4900] ;  /* 0x00490000da28783b */ /* 0x000fee0000004200 */
[----:B----4-:R-:W-:Y:S01]  /*11410*/  HMMA.16816.F32.BF16 R104, R8, R16, RZ ;  /* 0x000000100868723c */ /* 0x010fe200000418ff */
[----:B-1----:R-:W-:Y:S01]  /*11420*/  FFMA.FTZ R2, R101, c[0x0][0x2d0], -R5 ;  /* 0x0000b40065027a23 */ /* 0x002fe20000010805 */
[----:B------:R-:W-:-:S06]  /*11430*/  MOV R101, R250 ;  /* 0x000000fa00657202 */ /* 0x000fcc0000000f00 */
[C---:B------:R-:W-:Y:S01]  /*11440*/  HMMA.16816.F32.BF16 R120, R8.reuse, R18, RZ ;  /* 0x000000120878723c */ /* 0x040fe200000418ff */
[----:B------:R-:W1:Y:S01]  /*11450*/  LDSM.16.MT88.4 R16, [R221+0x4900] ;  /* 0x00490000dd10783b */ /* 0x000e620000004200 */
[----:B------:R4:W1:Y:S06]  /*11460*/  MUFU.EX2 R249, R2 ;  /* 0x0000000200f97308 */ /* 0x00086c0000000800 */
[C---:B--2---:R-:W-:Y:S08]  /*11470*/  HMMA.16816.F32.BF16 R132, R8.reuse, R12, RZ ;  /* 0x0000000c0884723c */ /* 0x044ff000000418ff */
[----:B------:R-:W-:Y:S01]  /*11480*/  HMMA.16816.F32.BF16 R116, R8, R14, RZ ;  /* 0x0000000e0874723c */ /* 0x000fe200000418ff */
[----:B------:R-:W2:Y:S01]  /*11490*/  LDSM.16.MT88.4 R12, [R220+0x4900] ;  /* 0x00490000dc0c783b */ /* 0x000ea20000004200 */
[----:B----4-:R-:W-:-:S02]  /*114a0*/  FFMA.FTZ R2, R102, c[0x0][0x2d0], -R5 ;  /* 0x0000b40066027a23 */ /* 0x010fc40000010805 */
[----:B-----5:R-:W-:Y:S02]  /*114b0*/  IMAD.MOV.U32 R102, RZ, RZ, R244 ;  /* 0x000000ffff667224 */ /* 0x020fe400078e00f4 */
[----:B------:R4:W-:Y:S01]  /*114c0*/  MUFU.EX2 R251, R2 ;  /* 0x0000000200fb7308 */ /* 0x0009e20000000800 */
[----:B------:R-:W-:Y:S02]  /*114d0*/  F2FP.BF16.PACK_AB R8, R4, R6 ;  /* 0x000000060408723e */ /* 0x000fe400000010ff */
[----:B------:R-:W-:Y:S02]  /*114e0*/  F2FP.BF16.PACK_AB R9, R189, R7 ;  /* 0x00000007bd09723e */ /* 0x000fe400000010ff */
[----:B------:R-:W-:Y:S02]  /*114f0*/  F2FP.BF16.PACK_AB R10, R244, R152 ;  /* 0x00000098f40a723e */ /* 0x000fe400000010ff */
[----:B---3--:R-:W-:-:S07]  /*11500*/  F2FP.BF16.PACK_AB R11, R174, R241 ;  /* 0x000000f1ae0b723e */ /* 0x008fce00000010ff */
[----:B------:R-:W-:Y:S01]  /*11510*/  HMMA.16816.F32.BF16 R156, R8, R36, R80 ;  /* 0x00000024089c723c */ /* 0x000fe20000041850 */
[----:B----4-:R-:W-:-:S04]  /*11520*/  FFMA.FTZ R2, R112, c[0x0][0x2d0], -R5 ;  /* 0x0000b40070027a23 */ /* 0x010fc80000010805 */
[----:B------:R3:W-:Y:S02]  /*11530*/  MUFU.EX2 R250, R2 ;  /* 0x0000000200fa7308 */ /* 0x0007e40000000800 */
[----:B------:R-:W-:Y:S01]  /*11540*/  IMAD.MOV.U32 R83, RZ, RZ, R62 ;  /* 0x000000ffff537224 */ /* 0x000fe200078e003e */
[----:B------:R-:W-:Y:S01]  /*11550*/  HMMA.16816.F32.BF16 R148, R8, R38, R76 ;  /* 0x000000260894723c */ /* 0x000fe2000004184c */
[----:B------:R-:W4:Y:S02]  /*11560*/  LDSM.16.MT88.4 R36, [R217+0x1100] ;  /* 0x00110000d924783b */ /* 0x000f240000004200 */
[----:B------:R-:W-:-:S05]  /*11570*/  IMAD.MOV.U32 R112, RZ, RZ, R83 ;  /* 0x000000ffff707224 */ /* 0x000fca00078e0053 */
[----:B------:R-:W-:Y:S01]  /*11580*/  HMMA.16816.F32.BF16 R84, R8, R28, R56 ;  /* 0x0000001c0854723c */ /* 0x000fe20000041838 */
[----:B---3--:R-:W-:-:S07]  /*11590*/  FFMA.FTZ R2, R100, c[0x0][0x2d0], -R0 ;  /* 0x0000b40064027a23 */ /* 0x008fce0000010800 */
[C---:B------:R-:W-:Y:S01]  /*115a0*/  HMMA.16816.F32.BF16 R60, R8.reuse, R30, R44 ;  /* 0x0000001e083c723c */ /* 0x040fe2000004182c */
[----:B------:R-:W-:Y:S01]  /*115b0*/  LDSM.16.MT88.4 R28, [R220+0x1100] ;  /* 0x00110000dc1c783b */ /* 0x000fe20000004200 */
[----:B------:R3:W-:Y:S06]  /*115c0*/  MUFU.EX2 R244, R2 ;  /* 0x0000000200f47308 */ /* 0x0007ec0000000800 */
[C---:B------:R-:W-:Y:S08]  /*115d0*/  HMMA.16816.F32.BF16 R56, R8.reuse, R24, R52 ;  /* 0x000000180838723c */ /* 0x040ff00000041834 */
[----:B------:R-:W-:Y:S01]  /*115e0*/  HMMA.16816.F32.BF16 R44, R8, R26, R48 ;  /* 0x0000001a082c723c */ /* 0x000fe20000041830 */
[----:B------:R-:W-:Y:S01]  /*115f0*/  LDSM.16.MT88.4 R24, [R221+0x1100] ;  /* 0x00110000dd18783b */ /* 0x000fe20000004200 */
[----:B---3--:R-:W-:-:S02]  /*11600*/  FFMA.FTZ R2, R71, c[0x0][0x2d0], -R0 ;  /* 0x0000b40047027a23 */ /* 0x008fc40000010800 */
[----:B------:R-:W-:-:S04]  /*11610*/  IMAD.MOV.U32 R71, RZ, RZ, R101 ;  /* 0x000000ffff477224 */ /* 0x000fc800078e0065 */
[C---:B------:R-:W-:Y:S07]  /*11620*/  HMMA.16816.F32.BF16 R52, R8.reuse, R20, R88 ;  /* 0x000000140834723c */ /* 0x040fee0000041858 */
[----:B------:R-:W-:Y:S01]  /*11630*/  IMAD.MOV.U32 R91, RZ, RZ, R243 ;  /* 0x000000ffff5b7224 */ /* 0x000fe200078e00f3 */
[----:B------:R-:W-:Y:S01]  /*11640*/  HMMA.16816.F32.BF16 R92, R8, R34, R64 ;  /* 0x00000022085c723c */ /* 0x000fe20000041840 */
[----:B------:R3:W5:Y:S01]  /*11650*/  MUFU.EX2 R243, R2 ;  /* 0x0000000200f37308 */ /* 0x0007620000000800 */
[----:B------:R-:W-:Y:S01]  /*11660*/  IMAD.MOV.U32 R90, RZ, RZ, R241 ;  /* 0x000000ffff5a7224 */ /* 0x000fe200078e00f1 */
[----:B------:R-:W-:Y:S01]  /*11670*/  MOV R88, R155 ;  /* 0x0000009b00587202 */ /* 0x000fe20000000f00 */
[----:B------:R-:W-:-:S04]  /*11680*/  IMAD.MOV.U32 R89, RZ, RZ, R240 ;  /* 0x000000ffff597224 */ /* 0x000fc800078e00f0 */
[C---:B------:R-:W-:Y:S01]  /*11690*/  HMMA.16816.F32.BF16 R64, R8.reuse, R22, R96 ;  /* 0x000000160840723c */ /* 0x040fe20000041860 */
[----:B------:R-:W-:Y:S06]  /*116a0*/  LDSM.16.MT88.4 R20, [R217+0x5100] ;  /* 0x00510000d914783b */ /* 0x000fec0000004200 */
[----:B------:R-:W-:Y:S01]  /*116b0*/  IMAD.MOV.U32 R96, RZ, RZ, R139 ;  /* 0x000000ffff607224 */ /* 0x000fe200078e008b */
[----:B------:R-:W-:Y:S01]  /*116c0*/  MOV R98, R137 ;  /* 0x0000008900627202 */ /* 0x000fe20000000f00 */
[----:B---3--:R-:W-:Y:S01]  /*116d0*/  FFMA.FTZ R2, R103, c[0x0][0x2d0], -R0 ;  /* 0x0000b40067027a23 */ /* 0x008fe20000010800 */
[----:B-1----:R-:W-:Y:S01]  /*116e0*/  HMMA.16816.F32.BF16 R76, R8, R18, R120 ;  /* 0x00000012084c723c */ /* 0x002fe20000041878 */
[----:B------:R-:W-:-:S02]  /*116f0*/  IMAD.MOV.U32 R97, RZ, RZ, R138 ;  /* 0x000000ffff617224 */ /* 0x000fc400078e008a */
[----:B------:R1:W-:Y:S01]  /*11700*/  MUFU.EX2 R241, R2 ;  /* 0x0000000200f17308 */ /* 0x0003e20000000800 */
[----:B------:R-:W-:-:S03]  /*11710*/  IMAD.MOV.U32 R99, RZ, RZ, R136 ;  /* 0x000000ffff637224 */ /* 0x000fc600078e0088 */
[----:B------:R-:W-:Y:S01]  /*11720*/  IMAD.MOV.U32 R120, RZ, RZ, R191 ;  /* 0x000000ffff787224 */ /* 0x000fe200078e00bf */
[----:B------:R-:W-:Y:S01]  /*11730*/  HMMA.16816.F32.BF16 R136, R8, R40, R108 ;  /* 0x000000280888723c */ /* 0x000fe2000004186c */
[----:B------:R-:W-:Y:S01]  /*11740*/  IMAD.MOV.U32 R123, RZ, RZ, R90 ;  /* 0x000000ffff7b7224 */ /* 0x000fe200078e005a */
[----:B------:R-:W-:Y:S01]  /*11750*/  MOV R121, R112 ;  /* 0x0000007000797202 */ /* 0x000fe20000000f00 */
[----:B------:R-:W-:-:S04]  /*11760*/  IMAD.MOV.U32 R122, RZ, RZ, R91 ;  /* 0x000000ffff7a7224 */ /* 0x000fc800078e005b */
[----:B------:R-:W-:Y:S01]  /*11770*/  IMAD.MOV.U32 R110, RZ, RZ, R153 ;  /* 0x000000ffff6e7224 */ /* 0x000fe200078e0099 */
[----:B------:R-:W-:Y:S01]  /*11780*/  HMMA.16816.F32.BF16 R128, R8, R32, R72 ;  /* 0x000000200880723c */ /* 0x000fe20000041848 */
[----:B------:R-:W-:Y:S01]  /*11790*/  IMAD.MOV.U32 R111, RZ, RZ, R152 ;  /* 0x000000ffff6f7224 */ /* 0x000fe200078e0098 */
[----:B------:R-:W3:Y:S01]  /*117a0*/  LDSM.16.MT88.4 R32, [R218+0x1100] ;  /* 0x00110000da20783b */ /* 0x000ee20000004200 */
[----:B-1----:R-:W-:-:S04]  /*117b0*/  FFMA.FTZ R2, R113, c[0x0][0x2d0], -R0 ;  /* 0x0000b40071027a23 */ /* 0x002fc80000010800 */
[----:B------:R1:W1:Y:S01]  /*117c0*/  MUFU.EX2 R240, R2 ;  /* 0x0000000200f07308 */ /* 0x0002620000000800 */
[C---:B------:R-:W-:Y:S01]  /*117d0*/  HMMA.16816.F32.BF16 R152, R8.reuse, R42, R124 ;  /* 0x0000002a0898723c */ /* 0x040fe2000004187c */
[----:B------:R-:W3:Y:S07]  /*117e0*/  LDSM.16.MT88.4 R40, [R218+0x5100] ;  /* 0x00510000da28783b */ /* 0x000eee0000004200 */
[----:B------:R-:W-:Y:S01]  /*117f0*/  HMMA.16816.F32.BF16 R80, R8, R16, R104 ;  /* 0x000000100850723c */ /* 0x000fe20000041868 */
[----:B------:R-:W3:Y:S01]  /*11800*/  LDSM.16.MT88.4 R16, [R221+0x5100] ;  /* 0x00510000dd10783b */ /* 0x000ee20000004200 */
[----:B-1----:R-:W-:-:S06]  /*11810*/  FFMA.FTZ R2, R114, c[0x0][0x2d0], -R5 ;  /* 0x0000b40072027a23 */ /* 0x002fcc0000010805 */
[C---:B--2---:R-:W-:Y:S01]  /*11820*/  HMMA.16816.F32.BF16 R72, R8.reuse, R12, R132 ;  /* 0x0000000c0848723c */ /* 0x044fe20000041884 */
[----:B------:R1:W-:Y:S06]  /*11830*/  MUFU.EX2 R191, R2 ;  /* 0x0000000200bf7308 */ /* 0x0003ec0000000800 */
[----:B------:R-:W-:Y:S01]  /*11840*/  IMAD.MOV.U32 R134, RZ, RZ, R190 ;  /* 0x000000ffff867224 */ /* 0x000fe200078e00be */
[----:B------:R-:W-:Y:S01]  /*11850*/  HMMA.16816.F32.BF16 R48, R8, R14, R116 ;  /* 0x0000000e0830723c */ /* 0x000fe20000041874 */
[----:B------:R-:W-:Y:S01]  /*11860*/  MOV R132, R102 ;  /* 0x0000006600847202 */ /* 0x000fe20000000f00 */
[----:B------:R-:W-:Y:S01]  /*11870*/  IMAD.MOV.U32 R135, RZ, RZ, R111 ;  /* 0x000000ffff877224 */ /* 0x000fe200078e006f */
[----:B------:R-:W2:Y:S01]  /*11880*/  LDSM.16.MT88.4 R12, [R220+0x5100] ;  /* 0x00510000dc0c783b */ /* 0x000ea20000004200 */
[----:B------:R-:W-:-:S03]  /*11890*/  IMAD.MOV.U32 R133, RZ, RZ, R189 ;  /* 0x000000ffff857224 */ /* 0x000fc600078e00bd */
[----:B------:R-:W-:Y:S02]  /*118a0*/  F2FP.BF16.PACK_AB R8, R249, R252 ;  /* 0x000000fcf908723e */ /* 0x000fe400000010ff */
[----:B-----5:R-:W-:Y:S02]  /*118b0*/  F2FP.BF16.PACK_AB R9, R243, R244 ;  /* 0x000000f4f309723e */ /* 0x020fe400000010ff */
[----:B------:R-:W-:Y:S01]  /*118c0*/  F2FP.BF16.PACK_AB R10, R250, R251 ;  /* 0x000000fbfa0a723e */ /* 0x000fe200000010ff */
[----:B-1----:R-:W-:Y:S01]  /*118d0*/  FFMA.FTZ R2, R115, c[0x0][0x2d0], -R5 ;  /* 0x0000b40073027a23 */ /* 0x002fe20000010805 */
[----:B------:R-:W-:-:S03]  /*118e0*/  F2FP.BF16.PACK_AB R11, R240, R241 ;  /* 0x000000f1f00b723e */ /* 0x000fc600000010ff */
[----:B------:R1:W5:Y:S04]  /*118f0*/  MUFU.EX2 R190, R2 ;  /* 0x0000000200be7308 */ /* 0x0003680000000800 */
[C---:B----4-:R-:W-:Y:S07]  /*11900*/  HMMA.16816.F32.BF16 R100, R8.reuse, R36, R156 ;  /* 0x000000240864723c */ /* 0x050fee000004189c */
[----:B------:R-:W-:Y:S01]  /*11910*/  IMAD.MOV.U32 R159, RZ, RZ, R110 ;  /* 0x000000ffff9f7224 */ /* 0x000fe200078e006e */
[----:B------:R-:W-:Y:S01]  /*11920*/  MOV R158, R7 ;  /* 0x00000007009e7202 */ /* 0x000fe20000000f00 */
[----:B------:R-:W-:Y:S01]  /*11930*/  HMMA.16816.F32.BF16 R108, R8, R38, R148 ;  /* 0x00000026086c723c */ /* 0x000fe20000041894 */
[----:B------:R-:W4:Y:S01]  /*11940*/  LDSM.16.MT88.4 R36, [R217+0x1900] ;  /* 0x00190000d924783b */ /* 0x000f220000004200 */
[----:B------:R-:W-:Y:S01]  /*11950*/  MOV R157, R88 ;  /* 0x00000058009d7202 */ /* 0x000fe20000000f00 */
[----:B-1----:R-:W-:-:S02]  /*11960*/  FFMA.FTZ R2, R163, c[0x0][0x2d0], -R5 ;  /* 0x0000b400a3027a23 */ /* 0x002fc40000010805 */
[----:B------:R-:W-:Y:S02]  /*11970*/  IMAD.MOV.U32 R163, RZ, RZ, R6 ;  /* 0x000000ffffa37224 */ /* 0x000fe400078e0006 */
[----:B------:R1:W-:Y:S01]  /*11980*/  MUFU.EX2 R189, R2 ;  /* 0x0000000200bd7308 */ /* 0x0003e20000000800 */
[----:B------:R-:W-:Y:S01]  /*11990*/  MOV R151, R96 ;  /* 0x0000006000977202 */ /* 0x000fe20000000f00 */
[----:B------:R-:W-:Y:S01]  /*119a0*/  IMAD.MOV.U32 R150, RZ, RZ, R97 ;  /* 0x000000ffff967224 */ /* 0x000fe200078e0061 */
[----:B---3--:R-:W-:Y:S01]  /*119b0*/  HMMA.16816.F32.BF16 R116, R8, R32, R128 ;  /* 0x000000200874723c */ /* 0x008fe20000041880 */
[----:B------:R-:W-:Y:S02]  /*119c0*/  IMAD.MOV.U32 R149, RZ, RZ, R98 ;  /* 0x000000ffff957224 */ /* 0x000fe400078e0062 */
[----:B------:R-:W-:Y:S02]  /*119d0*/  IMAD.MOV.U32 R148, RZ, RZ, R99 ;  /* 0x000000ffff947224 */ /* 0x000fe400078e0063 */
[----:B------:R-:W-:-:S03]  /*119e0*/  IMAD.MOV.U32 R156, RZ, RZ, R89 ;  /* 0x000000ffff9c7224 */ /* 0x000fc600078e0059 */
[----:B------:R-:W-:Y:S01]  /*119f0*/  HMMA.16816.F32.BF16 R96, R8, R24, R84 ;  /* 0x000000180860723c */ /* 0x000fe20000041854 */
[----:B-1----:R-:W-:Y:S02]  /*11a00*/  FFMA.FTZ R2, R165, c[0x0][0x2d0], -R5 ;  /* 0x0000b400a5027a23 */ /* 0x002fe40000010805 */
[----:B------:R-:W-:-:S05]  /*11a10*/  IMAD.MOV.U32 R165, RZ, RZ, R134 ;  /* 0x000000ffffa57224 */ /* 0x000fca00078e0086 */
[----:B------:R-:W-:Y:S01]  /*11a20*/  HMMA.16816.F32.BF16 R84, R8, R26, R60 ;  /* 0x0000001a0854723c */ /* 0x000fe2000004183c */
[----:B------:R-:W-:Y:S01]  /*11a30*/  LDSM.16.MT88.4 R24, [R221+0x1900] ;  /* 0x00190000dd18783b */ /* 0x000fe20000004200 */
[----:B------:R-:W-:-:S05]  /*11a40*/  IMAD.MOV.U32 R134, RZ, RZ, R123 ;  /* 0x000000ffff867224 */ /* 0x000fca00078e007b */
[----:B------:R-:W-:Y:S01]  /*11a50*/  IMAD.MOV.U32 R63, RZ, RZ, R188 ;  /* 0x000000ffff3f7224 */ /* 0x000fe200078e00bc */
[C---:B------:R-:W-:Y:S01]  /*11a60*/  HMMA.16816.F32.BF16 R104, R8.reuse, R34, R92 ;  /* 0x000000220868723c */ /* 0x040fe2000004185c */
[----:B------:R1:W-:Y:S01]  /*11a70*/  MUFU.EX2 R188, R2 ;  /* 0x0000000200bc7308 */ /* 0x0003e20000000800 */
[----:B------:R-:W-:Y:S01]  /*11a80*/  IMAD.MOV.U32 R62, RZ, RZ, R4 ;  /* 0x000000ffff3e7224 */ /* 0x000fe200078e0004 */
[----:B------:R-:W3:Y:S05]  /*11a90*/  LDSM.16.MT88.4 R32, [R218+0x1900] ;  /* 0x00190000da20783b */ /* 0x000eea0000004200 */
[C---:B------:R-:W-:Y:S08]  /*11aa0*/  HMMA.16816.F32.BF16 R92, R8.reuse, R28, R56 ;  /* 0x0000001c085c723c */ /* 0x040ff00000041838 */
[----:B------:R-:W-:Y:S01]  /*11ab0*/  HMMA.16816.F32.BF16 R88, R8, R30, R44 ;  /* 0x0000001e0858723c */ /* 0x000fe2000004182c */
[----:B-1----:R-:W-:Y:S01]  /*11ac0*/  FFMA.FTZ R2, R161, c[0x0][0x2d0], -R0 ;  /* 0x0000b400a1027a23 */ /* 0x002fe20000010800 */
[----:B------:R-:W1:Y:S01]  /*11ad0*/  LDSM.16.MT88.4 R28, [R220+0x1900] ;  /* 0x00190000dc1c783b */ /* 0x000e620000004200 */
[----:B------:R-:W-:-:S02]  /*11ae0*/  IMAD.MOV.U32 R161, RZ, RZ, R120 ;  /* 0x000000ffffa17224 */ /* 0x000fc400078e0078 */
[----:B------:R2:W-:Y:S03]  /*11af0*/  MUFU.EX2 R7, R2 ;  /* 0x0000000200077308 */ /* 0x0005e60000000800 */
[C---:B------:R-:W-:Y:S08]  /*11b00*/  HMMA.16816.F32.BF16 R112, R8.reuse, R20, R52 ;  /* 0x000000140870723c */ /* 0x040ff00000041834 */
[----:B------:R-:W-:Y:S01]  /*11b10*/  HMMA.16816.F32.BF16 R124, R8, R22, R64 ;  /* 0x00000016087c723c */ /* 0x000fe20000041840 */
[----:B------:R-:W1:Y:S01]  /*11b20*/  LDSM.16.MT88.4 R20, [R217+0x5900] ;  /* 0x00590000d914783b */ /* 0x000e620000004200 */
[----:B--2---:R-:W-:-:S02]  /*11b30*/  FFMA.FTZ R2, R160, c[0x0][0x2d0], -R0 ;  /* 0x0000b400a0027a23 */ /* 0x004fc40000010800 */
[----:B------:R-:W-:-:S04]  /*11b40*/  IMAD.MOV.U32 R160, RZ, RZ, R121 ;  /* 0x000000ffffa07224 */ /* 0x000fc800078e0079 */
[C---:B------:R-:W-:Y:S01]  /*11b50*/  HMMA.16816.F32.BF16 R136, R8.reuse, R40, R136 ;  /* 0x000000280888723c */ /* 0x040fe20000041888 */
[----:B------:R2:W1:Y:S07]  /*11b60*/  MUFU.EX2 R6, R2 ;  /* 0x0000000200067308 */ /* 0x00046e0000000800 */
[C---:B------:R-:W-:Y:S01]  /*11b70*/  HMMA.16816.F32.BF16 R152, R8.reuse, R42, R152 ;  /* 0x0000002a0898723c */ /* 0x040fe20000041898 */
[----:B------:R-:W1:Y:S07]  /*11b80*/  LDSM.16.MT88.4 R40, [R218+0x5900] ;  /* 0x00590000da28783b */ /* 0x000e6e0000004200 */
[----:B------:R-:W-:Y:S01]  /*11b90*/  HMMA.16816.F32.BF16 R128, R8, R16, R80 ;  /* 0x000000100880723c */ /* 0x000fe20000041850 */
[----:B--2---:R-:W-:Y:S01]  /*11ba0*/  FFMA.FTZ R2, R162, c[0x0][0x2d0], -R0 ;  /* 0x0000b400a2027a23 */ /* 0x004fe20000010800 */
[----:B------:R-:W-:-:S03]  /*11bb0*/  MOV R162, R122 ;  /* 0x0000007a00a27202 */ /* 0x000fc60000000f00 */
[----:B------:R2:W-:Y:S03]  /*11bc0*/  MUFU.EX2 R4, R2 ;  /* 0x0000000200047308 */ /* 0x0005e60000000800 */
[C---:B------:R-:W-:Y:S01]  /*11bd0*/  HMMA.16816.F32.BF16 R120, R8.reuse, R18, R76 ;  /* 0x000000120878723c */ /* 0x040fe2000004184c */
[----:B------:R-:W-:Y:S07]  /*11be0*/  LDSM.16.MT88.4 R16, [R221+0x5900] ;  /* 0x00590000dd10783b */ /* 0x000fee0000004200 */
[----:B------:R-:W-:Y:S01]  /*11bf0*/  HMMA.16816.F32.BF16 R76, R8, R12, R72 ;  /* 0x0000000c084c723c */ /* 0x000fe20000041848 */
[----:B--2---:R-:W-:Y:S01]  /*11c00*/  FFMA.FTZ R2, R164, c[0x0][0x2d0], -R0 ;  /* 0x0000b400a4027a23 */ /* 0x004fe20000010800 */
[----:B------:R-:W-:Y:S01]  /*11c10*/  MOV R164, R158 ;  /* 0x0000009e00a47202 */ /* 0x000fe20000000f00 */
[----:B------:R-:W-:-:S05]  /*11c20*/  IMAD.MOV.U32 R158, RZ, RZ, R186 ;  /* 0x000000ffff9e7224 */ /* 0x000fca00078e00ba */
[----:B------:R-:W-:Y:S01]  /*11c30*/  HMMA.16816.F32.BF16 R56, R8, R14, R48 ;  /* 0x0000000e0838723c */ /* 0x000fe20000041830 */
[----:B------:R-:W2:Y:S01]  /*11c40*/  MUFU.EX2 R186, R2 ;  /* 0x0000000200ba7308 */ /* 0x000ea20000000800 */
[----:B------:R-:W3:Y:S05]  /*11c50*/  LDSM.16.MT88.4 R12, [R220+0x5900] ;  /* 0x00590000dc0c783b */ /* 0x000eea0000004200 */
[----:B-----5:R-:W-:Y:S02]  /*11c60*/  F2FP.BF16.PACK_AB R8, R190, R191 ;  /* 0x000000bfbe08723e */ /* 0x020fe400000010ff */
[----:B-1----:R-:W-:Y:S02]  /*11c70*/  F2FP.BF16.PACK_AB R9, R6, R7 ;  /* 0x000000070609723e */ /* 0x002fe400000010ff */
[----:B------:R-:W-:-:S02]  /*11c80*/  F2FP.BF16.PACK_AB R10, R188, R189 ;  /* 0x000000bdbc0a723e */ /* 0x000fc400000010ff */
[----:B--2---:R-:W-:Y:S01]  /*11c90*/  F2FP.BF16.PACK_AB R11, R186, R4 ;  /* 0x00000004ba0b723e */ /* 0x004fe200000010ff */
[----:B------:R-:W-:-:S06]  /*11ca0*/  FFMA.FTZ R2, R170, c[0x0][0x2d0], -R5 ;  /* 0x0000b400aa027a23 */ /* 0x000fcc0000010805 */
[C---:B----4-:R-:W-:Y:S07]  /*11cb0*/  HMMA.16816.F32.BF16 R72, R8.reuse, R36, R100 ;  /* 0x000000240848723c */ /* 0x050fee0000041864 */
[----:B------:R-:W-:Y:S01]  /*11cc0*/  IMAD.MOV.U32 R103, RZ, RZ, R174 ;  /* 0x000000ffff677224 */ /* 0x000fe200078e00ae */
[----:B------:R-:W-:Y:S01]  /*11cd0*/  HMMA.16816.F32.BF16 R64, R8, R38, R108 ;  /* 0x000000260840723c */ /* 0x000fe2000004186c */
[----:B------:R1:W-:Y:S01]  /*11ce0*/  MUFU.EX2 R174, R2 ;  /* 0x0000000200ae7308 */ /* 0x0003e20000000800 */
[----:B------:R-:W2:Y:S01]  /*11cf0*/  LDSM.16.MT88.4 R36, [R217+0x2100] ;  /* 0x00210000d924783b */ /* 0x000ea20000004200 */
[----:B------:R-:W-:Y:S01]  /*11d00*/  MOV R102, R63 ;  /* 0x0000003f00667202 */ /* 0x000fe20000000f00 */
[----:B------:R-:W-:-:S03]  /*11d10*/  IMAD.MOV.U32 R101, RZ, RZ, R62 ;  /* 0x000000ffff657224 */ /* 0x000fc600078e003e */
[----:B------:R-:W-:Y:S01]  /*11d20*/  IMAD.MOV.U32 R111, RZ, RZ, R162 ;  /* 0x000000ffff6f7224 */ /* 0x000fe200078e00a2 */
[----:B---3--:R-:W-:Y:S01]  /*11d30*/  HMMA.16816.F32.BF16 R60, R8, R32, R116 ;  /* 0x00000020083c723c */ /* 0x008fe20000041874 */
[----:B------:R-:W-:Y:S01]  /*11d40*/  IMAD.MOV.U32 R162, RZ, RZ, R160 ;  /* 0x000000ffffa27224 */ /* 0x000fe200078e00a0 */
[----:B------:R-:W-:Y:S01]  /*11d50*/  MOV R110, R103 ;  /* 0x00000067006e7202 */ /* 0x000fe20000000f00 */
[----:B------:R-:W-:Y:S01]  /*11d60*/  IMAD.MOV.U32 R160, RZ, RZ, R161 ;  /* 0x000000ffffa07224 */ /* 0x000fe200078e00a1 */
[----:B------:R-:W-:Y:S01]  /*11d70*/  MOV R161, R165 ;  /* 0x000000a500a17202 */ /* 0x000fe20000000f00 */
[----:B------:R-:W-:-:S03]  /*11d80*/  IMAD.MOV.U32 R109, RZ, RZ, R102 ;  /* 0x000000ffff6d7224 */ /* 0x000fc600078e0066 */
[C---:B------:R-:W-:Y:S01]  /*11d90*/  HMMA.16816.F32.BF16 R52, R8.reuse, R34, R104 ;  /* 0x000000220834723c */ /* 0x040fe20000041868 */
[--C-:B-1----:R-:W-:Y:S01]  /*11da0*/  FFMA.FTZ R2, R171, c[0x0][0x2d0], -R5.reuse ;  /* 0x0000b400ab027a23 */ /* 0x102fe20000010805 */
[----:B------:R-:W1:Y:S03]  /*11db0*/  LDSM.16.MT88.4 R32, [R218+0x2100] ;  /* 0x00210000da20783b */ /* 0x000e660000004200 */
[----:B------:R3:W4:Y:S03]  /*11dc0*/  MUFU.EX2 R171, R2 ;  /* 0x0000000200ab7308 */ /* 0x0007260000000800 */
[C---:B------:R-:W-:Y:S08]  /*11dd0*/  HMMA.16816.F32.BF16 R48, R8.reuse, R24, R96 ;  /* 0x000000180830723c */ /* 0x040ff00000041860 */
[----:B------:R-:W-:Y:S01]  /*11de0*/  HMMA.16816.F32.BF16 R44, R8, R26, R84 ;  /* 0x0000001a082c723c */ /* 0x000fe20000041854 */
[----:B------:R-:W5:Y:S01]  /*11df0*/  LDSM.16.MT88.4 R24, [R221+0x2100] ;  /* 0x00210000dd18783b */ /* 0x000f620000004200 */
[----:B---3--:R-:W-:Y:S01]  /*11e00*/  FFMA.FTZ R2, R172, c[0x0][0x2d0], -R5 ;  /* 0x0000b400ac027a23 */ /* 0x008fe20000010805 */
[----:B------:R-:W-:-:S05]  /*11e10*/  MOV R172, R110 ;  /* 0x0000006e00ac7202 */ /* 0x000fca0000000f00 */
[C---:B------:R-:W-:Y:S01]  /*11e20*/  HMMA.16816.F32.BF16 R80, R8.reuse, R28, R92 ;  /* 0x0000001c0850723c */ /* 0x040fe2000004185c */
[----:B------:R3:W-:Y:S07]  /*11e30*/  MUFU.EX2 R170, R2 ;  /* 0x0000000200aa7308 */ /* 0x0007ee0000000800 */
[C---:B------:R-:W-:Y:S01]  /*11e40*/  HMMA.16816.F32.BF16 R84, R8.reuse, R30, R88 ;  /* 0x0000001e0854723c */ /* 0x040fe20000041858 */
[----:B------:R-:W1:Y:S07]  /*11e50*/  LDSM.16.MT88.4 R28, [R220+0x2100] ;  /* 0x00210000dc1c783b */ /* 0x000e6e0000004200 */
[----:B------:R-:W-:Y:S01]  /*11e60*/  HMMA.16816.F32.BF16 R92, R8, R20, R112 ;  /* 0x00000014085c723c */ /* 0x000fe20000041870 */
[----:B---3--:R-:W-:-:S02]  /*11e70*/  FFMA.FTZ R2, R173, c[0x0][0x2d0], -R5 ;  /* 0x0000b400ad027a23 */ /* 0x008fc40000010805 */
[----:B------:R-:W-:Y:S02]  /*11e80*/  IMAD.MOV.U32 R173, RZ, RZ, R101 ;  /* 0x000000ffffad7224 */ /* 0x000fe400078e0065 */
[----:B------:R3:W-:Y:S03]  /*11e90*/  MUFU.EX2 R165, R2 ;  /* 0x0000000200a57308 */ /* 0x0007e60000000800 */
[C---:B------:R-:W-:Y:S01]  /*11ea0*/  HMMA.16816.F32.BF16 R100, R8.reuse, R22, R124 ;  /* 0x000000160864723c */ /* 0x040fe2000004187c */
[----:B------:R-:W1:Y:S07]  /*11eb0*/  LDSM.16.MT88.4 R20, [R217+0x6100] ;  /* 0x00610000d914783b */ /* 0x000e6e0000004200 */
[----:B------:R-:W-:Y:S01]  /*11ec0*/  HMMA.16816.F32.BF16 R116, R8, R40, R136 ;  /* 0x000000280874723c */ /* 0x000fe20000041888 */
[----:B---3--:R-:W-:-:S02]  /*11ed0*/  FFMA.FTZ R2, R167, c[0x0][0x2d0], -R0 ;  /* 0x0000b400a7027a23 */ /* 0x008fc40000010800 */
[----:B------:R-:W-:-:S05]  /*11ee0*/  IMAD.MOV.U32 R167, RZ, RZ, R164 ;  /* 0x000000ffffa77224 */ /* 0x000fca00078e00a4 */
[C---:B------:R-:W-:Y:S01]  /*11ef0*/  HMMA.16816.F32.BF16 R104, R8.reuse, R12, R76 ;  /* 0x0000000c0868723c */ /* 0x040fe2000004184c */
[----:B------:R3:W-:Y:S01]  /*11f00*/  MUFU.EX2 R164, R2 ;  /* 0x0000000200a47308 */ /* 0x0007e20000000800 */
[----:B------:R-:W-:Y:S01]  /*11f10*/  IMAD.MOV.U32 R138, RZ, RZ, R162 ;  /* 0x000000ffff8a7224 */ /* 0x000fe200078e00a2 */
[----:B------:R-:W-:Y:S01]  /*11f20*/  MOV R136, R161 ;  /* 0x000000a100887202 */ /* 0x000fe20000000f00 */
[----:B------:R-:W-:Y:S02]  /*11f30*/  IMAD.MOV.U32 R139, RZ, RZ, R111 ;  /* 0x000000ffff8b7224 */ /* 0x000fe400078e006f */
[----:B------:R-:W-:Y:S02]  /*11f40*/  IMAD.MOV.U32 R137, RZ, RZ, R160 ;  /* 0x000000ffff897224 */ /* 0x000fe400078e00a0 */
[C---:B------:R-:W-:Y:S01]  /*11f50*/  HMMA.16816.F32.BF16 R76, R8.reuse, R14, R56 ;  /* 0x0000000e084c723c */ /* 0x040fe20000041838 */
[----:B------:R-:W1:Y:S07]  /*11f60*/  LDSM.16.MT88.4 R12, [R220+0x6100] ;  /* 0x00610000dc0c783b */ /* 0x000e6e0000004200 */
[----:B------:R-:W-:Y:S01]  /*11f70*/  HMMA.16816.F32.BF16 R124, R8, R42, R152 ;  /* 0x0000002a087c723c */ /* 0x000fe20000041898 */
[----:B---3--:R-:W-:-:S02]  /*11f80*/  FFMA.FTZ R2, R166, c[0x0][0x2d0], -R0 ;  /* 0x0000b400a6027a23 */ /* 0x008fc40000010800 */
[----:B------:R-:W-:Y:S02]  /*11f90*/  IMAD.MOV.U32 R166, RZ, RZ, R163 ;  /* 0x000000ffffa67224 */ /* 0x000fe400078e00a3 */
[----:B------:R3:W1:Y:S03]  /*11fa0*/  MUFU.EX2 R163, R2 ;  /* 0x0000000200a37308 */ /* 0x0006660000000800 */
[----:B------:R-:W-:Y:S07]  /*11fb0*/  HMMA.16816.F32.BF16 R112, R8, R16, R128 ;  /* 0x000000100870723c */ /* 0x000fee0000041880 */
[----:B------:R-:W-:Y:S01]  /*11fc0*/  MOV R129, R150 ;  /* 0x0000009600817202 */ /* 0x000fe20000000f00 */
[----:B------:R-:W-:-:S02]  /*11fd0*/  IMAD.MOV.U32 R128, RZ, RZ, R151 ;  /* 0x000000ffff807224 */ /* 0x000fc400078e0097 */
[----:B------:R-:W-:Y:S02]  /*11fe0*/  IMAD.MOV.U32 R130, RZ, RZ, R149 ;  /* 0x000000ffff827224 */ /* 0x000fe400078e0095 */
[----:B------:R-:W-:Y:S02]  /*11ff0*/  IMAD.MOV.U32 R131, RZ, RZ, R148 ;  /* 0x000000ffff837224 */ /* 0x000fe400078e0094 */
[----:B---3--:R-:W-:Y:S02]  /*12000*/  FFMA.FTZ R2, R168, c[0x0][0x2d0], -R0 ;  /* 0x0000b400a8027a23 */ /* 0x008fe40000010800 */
[----:B------:R-:W-:Y:S02]  /*12010*/  IMAD.MOV.U32 R168, RZ, RZ, R109 ;  /* 0x000000ffffa87224 */ /* 0x000fe400078e006d */
[----:B------:R3:W-:Y:S01]  /*12020*/  MUFU.EX2 R162, R2 ;  /* 0x0000000200a27308 */ /* 0x0007e20000000800 */
[----:B------:R-:W-:Y:S01]  /*12030*/  HMMA.16816.F32.BF16 R108, R8, R18, R120 ;  /* 0x00000012086c723c */ /* 0x000fe20000041878 */
[----:B------:R-:W-:Y:S06]  /*12040*/  LDSM.16.MT88.4 R16, [R221+0x6100] ;  /* 0x00610000dd10783b */ /* 0x000fec0000004200 */
[----:B----4-:R-:W-:-:S02]  /*12050*/  F2FP.BF16.PACK_AB R8, R171, R174 ;  /* 0x000000aeab08723e */ /* 0x010fc400000010ff */
[----:B-1----:R-:W-:Y:S02]  /*12060*/  F2FP.BF16.PACK_AB R9, R163, R164 ;  /* 0x000000a4a309723e */ /* 0x002fe400000010ff */
[----:B------:R-:W-:Y:S01]  /*12070*/  F2FP.BF16.PACK_AB R10, R165, R170 ;  /* 0x000000aaa50a723e */ /* 0x000fe200000010ff */
[----:B---3--:R-:W-:Y:S02]  /*12080*/  FFMA.FTZ R2, R169, c[0x0][0x2d0], -R0 ;  /* 0x0000b400a9027a23 */ /* 0x008fe40000010800 */
[----:B------:R-:W-:Y:S02]  /*12090*/  IMAD.MOV.U32 R169, RZ, RZ, R3 ;  /* 0x000000ffffa97224 */ /* 0x000fe400078e0003 */
[----:B------:R1:W3:Y:S02]  /*120a0*/  MUFU.EX2 R3, R2 ;  /* 0x0000000200037308 */ /* 0x0002e40000000800 */
[----:B-1----:R-:W-:Y:S01]  /*120b0*/  FFMA.FTZ R2, R183, c[0x0][0x2d0], -R5 ;  /* 0x0000b400b7027a23 */ /* 0x002fe20000010805 */
[----:B---3--:R-:W-:Y:S01]  /*120c0*/  F2FP.BF16.PACK_AB R11, R3, R162 ;  /* 0x000000a2030b723e */ /* 0x008fe200000010ff */
[----:B------:R-:W-:-:S04]  /*120d0*/  IMAD.MOV.U32 R183, RZ, RZ, R158 ;  /* 0x000000ffffb77224 */ /* 0x000fc800078e009e */
[----:B------:R1:W-:Y:S02]  /*120e0*/  MUFU.EX2 R161, R2 ;  /* 0x0000000200a17308 */ /* 0x0003e40000000800 */
[C---:B--2---:R-:W-:Y:S08]  /*120f0*/  HMMA.16816.F32.BF16 R96, R8.reuse, R36, R72 ;  /* 0x000000240860723c */ /* 0x044ff00000041848 */
[----:B------:R-:W-:Y:S01]  /*12100*/  HMMA.16816.F32.BF16 R88, R8, R38, R64 ;  /* 0x000000260858723c */ /* 0x000fe20000041840 */
[----:B------:R-:W2:Y:S01]  /*12110*/  LDSM.16.MT88.4 R36, [R218+0x6100] ;  /* 0x00610000da24783b */ /* 0x000ea20000004200 */
[----:B-1----:R-:W-:-:S02]  /*12120*/  FFMA.FTZ R2, R184, c[0x0][0x2d0], -R5 ;  /* 0x0000b400b8027a23 */ /* 0x002fc40000010805 */
[----:B------:R-:W-:Y:S02]  /*12130*/  IMAD.MOV.U32 R184, RZ, RZ, R157 ;  /* 0x000000ffffb87224 */ /* 0x000fe400078e009d */
[----:B------:R1:W3:Y:S02]  /*12140*/  MUFU.EX2 R160, R2 ;  /* 0x0000000200a07308 */ /* 0x0002e40000000800 */
[C---:B------:R-:W-:Y:S08]  /*12150*/  HMMA.16816.F32.BF16 R64, R8.reuse, R32, R60 ;  /* 0x000000200840723c */ /* 0x040ff0000004183c */
[----:B------:R-:W-:Y:S01]  /*12160*/  HMMA.16816.F32.BF16 R60, R8, R34, R52 ;  /* 0x00000022083c723c */ /* 0x000fe20000041834 */
[----:B------:R-:W4:Y:S01]  /*12170*/  LDSM.16.MT88.4 R32, [R217+0x2900] ;  /* 0x00290000d920783b */ /* 0x000f220000004200 */
[----:B-1----:R-:W-:-:S06]  /*12180*/  FFMA.FTZ R2, R185, c[0x0][0x2d0], -R5 ;  /* 0x0000b400b9027a23 */ /* 0x002fcc0000010805 */
[C---:B-----5:R-:W-:Y:S01]  /*12190*/  HMMA.16816.F32.BF16 R52, R8.reuse, R24, R48 ;  /* 0x000000180834723c */ /* 0x060fe20000041830 */
[----:B------:R-:W-:Y:S01]  /*121a0*/  IMAD.MOV.U32 R185, RZ, RZ, R71 ;  /* 0x000000ffffb97224 */ /* 0x000fe200078e0047 */
[----:B------:R1:W-:Y:S06]  /*121b0*/  MUFU.EX2 R158, R2 ;  /* 0x00000002009e7308 */ /* 0x0003ec0000000800 */
[C---:B------:R-:W-:Y:S01]  /*121c0*/  HMMA.16816.F32.BF16 R40, R8.reuse, R26, R44 ;  /* 0x0000001a0828723c */ /* 0x040fe2000004182c */
[----:B------:R-:W-:Y:S07]  /*121d0*/  LDSM.16.MT88.4 R24, [R220+0x2900] ;  /* 0x00290000dc18783b */ /* 0x000fee0000004200 */
[----:B------:R-:W-:Y:S01]  /*121e0*/  HMMA.16816.F32.BF16 R48, R8, R28, R80 ;  /* 0x0000001c0830723c */ /* 0x000fe20000041850 */
[----:B-1----:R-:W-:-:S02]  /*121f0*/  FFMA.FTZ R2, R187, c[0x0][0x2d0], -R5 ;  /* 0x0000b400bb027a23 */ /* 0x002fc40000010805 */
[----:B------:R-:W-:Y:S02]  /*12200*/  IMAD.MOV.U32 R187, RZ, RZ, R159 ;  /* 0x000000ffffbb7224 */ /* 0x000fe400078e009f */
[----:B------:R1:W-:Y:S03]  /*12210*/  MUFU.EX2 R159, R2 ;  /* 0x00000002009f7308 */ /* 0x0003e60000000800 */
[C---:B------:R-:W-:Y:S01]  /*12220*/  HMMA.16816.F32.BF16 R44, R8.reuse, R30, R84 ;  /* 0x0000001e082c723c */ /* 0x040fe20000041854 */
[----:B------:R-:W5:Y:S07]  /*12230*/  LDSM.16.MT88.4 R28, [R218+0x2900] ;  /* 0x00290000da1c783b */ /* 0x000f6e0000004200 */
[----:B------:R-:W-:Y:S01]  /*12240*/  HMMA.16816.F32.BF16 R56, R8, R20, R92 ;  /* 0x000000140838723c */ /* 0x000fe2000004185c */
[----:B-1----:R-:W-:-:S07]  /*12250*/  FFMA.FTZ R2, R180, c[0x0][0x2d0], -R0 ;  /* 0x0000b400b4027a23 */ /* 0x002fce0000010800 */
[C---:B------:R-:W-:Y:S01]  /*12260*/  HMMA.16816.F32.BF16 R72, R8.reuse, R22, R100 ;  /* 0x000000160848723c */ /* 0x040fe20000041864 */
[----:B------:R-:W1:Y:S01]  /*12270*/  LDSM.16.MT88.4 R20, [R221+0x2900] ;  /* 0x00290000dd14783b */ /* 0x000e620000004200 */
[----:B------:R-:W-:Y:S01]  /*12280*/  MOV R180, R156 ;  /* 0x0000009c00b47202 */ /* 0x000fe20000000f00 */
[----:B------:R2:W-:Y:S05]  /*12290*/  MUFU.EX2 R157, R2 ;  /* 0x00000002009d7308 */ /* 0x0005ea0000000800 */
[C---:B------:R-:W-:Y:S01]  /*122a0*/  HMMA.16816.F32.BF16 R100, R8.reuse, R12, R104 ;  /* 0x0000000c0864723c */ /* 0x040fe20000041868 */
[----:B------:R-:W-:Y:S07]  /*122b0*/  LDSM.16.MT88.4 R104, [R220+0x3900] ;  /* 0x00390000dc68783b */ /* 0x000fee0000004200 */
[----:B------:R-:W-:Y:S01]  /*122c0*/  HMMA.16816.F32.BF16 R76, R8, R14, R76 ;  /* 0x0000000e084c723c */ /* 0x000fe2000004184c */
[----:B------:R-:W1:Y:S01]  /*122d0*/  LDSM.16.MT88.4 R12, [R217+0x6900] ;  /* 0x00690000d90c783b */ /* 0x000e620000004200 */
[----:B--2---:R-:W-:-:S02]  /*122e0*/  FFMA.FTZ R2, R175, c[0x0][0x2d0], -R0 ;  /* 0x0000b400af027a23 */ /* 0x004fc40000010800 */
[----:B------:R-:W-:Y:S02]  /*122f0*/  IMAD.MOV.U32 R175, RZ, RZ, R70 ;  /* 0x000000ffffaf7224 */ /* 0x000fe400078e0046 */
[----:B------:R2:W1:Y:S02]  /*12300*/  MUFU.EX2 R156, R2 ;  /* 0x00000002009c7308 */ /* 0x0004640000000800 */
[C---:B------:R-:W-:Y:S08]  /*12310*/  HMMA.16816.F32.BF16 R116, R8.reuse, R36, R116 ;  /* 0x000000240874723c */ /* 0x040ff00000041874 */
[----:B------:R-:W-:Y:S01]  /*12320*/  HMMA.16816.F32.BF16 R120, R8, R38, R124 ;  /* 0x000000260878723c */ /* 0x000fe2000004187c */
[----:B------:R-:W4:Y:S01]  /*12330*/  LDSM.16.MT88.4 R36, [R218+0x6900] ;  /* 0x00690000da24783b */ /* 0x000f220000004200 */
[----:B--2---:R-:W-:-:S06]  /*12340*/  FFMA.FTZ R2, R181, c[0x0][0x2d0], -R0 ;  /* 0x0000b400b5027a23 */ /* 0x004fcc0000010800 */
[C---:B------:R-:W-:Y:S01]  /*12350*/  HMMA.16816.F32.BF16 R112, R8.reuse, R16, R112 ;  /* 0x000000100870723c */ /* 0x040fe20000041870 */
[----:B------:R2:W-:Y:S07]  /*12360*/  MUFU.EX2 R155, R2 ;  /* 0x00000002009b7308 */ /* 0x0005ee0000000800 */
[----:B------:R-:W-:Y:S01]  /*12370*/  HMMA.16816.F32.BF16 R108, R8, R18, R108 ;  /* 0x00000012086c723c */ /* 0x000fe2000004186c */
[----:B------:R-:W-:Y:S06]  /*12380*/  LDSM.16.MT88.4 R16, [R218+0x3100] ;  /* 0x00310000da10783b */ /* 0x000fec0000004200 */
[----:B---3--:R-:W-:-:S02]  /*12390*/  F2FP.BF16.PACK_AB R8, R160, R161 ;  /* 0x000000a1a008723e */ /* 0x008fc400000010ff */
[----:B-1----:R-:W-:Y:S01]  /*123a0*/  F2FP.BF16.PACK_AB R9, R156, R157 ;  /* 0x0000009d9c09723e */ /* 0x002fe200000010ff */
[----:B--2---:R-:W-:Y:S01]  /*123b0*/  FFMA.FTZ R2, R182, c[0x0][0x2d0], -R0 ;  /* 0x0000b400b6027a23 */ /* 0x004fe20000010800 */
[----:B------:R-:W-:-:S03]  /*123c0*/  F2FP.BF16.PACK_AB R10, R159, R158 ;  /* 0x0000009e9f0a723e */ /* 0x000fc600000010ff */
[----:B------:R-:W1:Y:S02]  /*123d0*/  MUFU.EX2 R154, R2 ;  /* 0x00000002009a7308 */ /* 0x000e640000000800 */
[----:B-1----:R-:W-:Y:S01]  /*123e0*/  F2FP.BF16.PACK_AB R11, R154, R155 ;  /* 0x0000009b9a0b723e */ /* 0x002fe200000010ff */
[----:B------:R-:W-:-:S05]  /*123f0*/  FFMA.FTZ R2, R242, c[0x0][0x2d0], -R5 ;  /* 0x0000b400f2027a23 */ /* 0x000fca0000010805 */
[----:B------:R1:W-:Y:S01]  /*12400*/  MUFU.EX2 R153, R2 ;  /* 0x0000000200997308 */ /* 0x0003e20000000800 */
[C---:B----4-:R-:W-:Y:S08]  /*12410*/  HMMA.16816.F32.BF16 R92, R8.reuse, R34, R88 ;  /* 0x00000022085c723c */ /* 0x050ff00000041858 */
[----:B-----5:R-:W-:Y:S01]  /*12420*/  HMMA.16816.F32.BF16 R84, R8, R28, R64 ;  /* 0x0000001c0854723c */ /* 0x020fe20000041840 */
[----:B-1----:R-:W-:-:S07]  /*12430*/  FFMA.FTZ R2, R246, c[0x0][0x2d0], -R5 ;  /* 0x0000b400f6027a23 */ /* 0x002fce0000010805 */
[C---:B------:R-:W-:Y:S01]  /*12440*/  HMMA.16816.F32.BF16 R88, R8.reuse, R30, R60 ;  /* 0x0000001e0858723c */ /* 0x040fe2000004183c */
[----:B------:R-:W-:Y:S01]  /*12450*/  LDSM.16.MT88.4 R28, [R217+0x3100] ;  /* 0x00310000d91c783b */ /* 0x000fe20000004200 */
[----:B------:R1:W2:Y:S06]  /*12460*/  MUFU.EX2 R152, R2 ;  /* 0x0000000200987308 */ /* 0x0002ac0000000800 */
[C---:B------:R-:W-:Y:S08]  /*12470*/  HMMA.16816.F32.BF16 R64, R8.reuse, R22, R40 ;  /* 0x000000160840723c */ /* 0x040ff00000041828 */
[----:B------:R-:W-:Y:S01]  /*12480*/  HMMA.16816.F32.BF16 R60, R8, R24, R48 ;  /* 0x00000018083c723c */ /* 0x000fe20000041830 */
[----:B-1----:R-:W-:-:S04]  /*12490*/  FFMA.FTZ R2, R247, c[0x0][0x2d0], -R5 ;  /* 0x0000b400f7027a23 */ /* 0x002fc80000010805 */
[----:B------:R1:W-:Y:S03]  /*124a0*/  MUFU.EX2 R150, R2 ;  /* 0x0000000200967308 */ /* 0x0003e60000000800 */
[C---:B------:R-:W-:Y:S01]  /*124b0*/  HMMA.16816.F32.BF16 R40, R8.reuse, R26, R44 ;  /* 0x0000001a0828723c */ /* 0x040fe2000004182c */
[----:B------:R-:W3:Y:S07]  /*124c0*/  LDSM.16.MT88.4 R24, [R221+0x6900] ;  /* 0x00690000dd18783b */ /* 0x000eee0000004200 */
        /* <DEDUP_REMOVED lines=8> */
[----:B------:R-:W2:Y:S01]  /*12550*/  LDSM.16.MT88.4 R32, [R220+0x3100] ;  /* 0x00310000dc20783b */ /* 0x000ea20000004200 */
[----:B-1----:R-:W-:-:S04]  /*12560*/  FFMA.FTZ R2, R209, c[0x0][0x2d0], -R0 ;  /* 0x0000b400d1027a23 */ /* 0x002fc80000010800 */
[----:B------:R1:W-:Y:S02]  /*12570*/  MUFU.EX2 R149, R2 ;  /* 0x0000000200957308 */ /* 0x0003e40000000800 */
[C---:B------:R-:W-:Y:S08]  /*12580*/  HMMA.16816.F32.BF16 R116, R8.reuse, R36, R116 ;  /* 0x000000240874723c */ /* 0x040ff00000041874 */
[----:B---3--:R-:W-:Y:S01]  /*12590*/  HMMA.16816.F32.BF16 R112, R8, R24, R112 ;  /* 0x000000180870723c */ /* 0x008fe20000041870 */
[----:B-1----:R-:W-:-:S07]  /*125a0*/  FFMA.FTZ R2, R208, c[0x0][0x2d0], -R0 ;  /* 0x0000b400d0027a23 */ /* 0x002fce0000010800 */
[C---:B------:R-:W-:Y:S01]  /*125b0*/  HMMA.16816.F32.BF16 R108, R8.reuse, R26, R108 ;  /* 0x0000001a086c723c */ /* 0x040fe2000004186c */
[----:B------:R-:W1:Y:S01]  /*125c0*/  LDSM.16.MT88.4 R24, [R217+0x7100] ;  /* 0x00710000d918783b */ /* 0x000e620000004200 */
[----:B------:R3:W2:Y:S06]  /*125d0*/  MUFU.EX2 R148, R2 ;  /* 0x0000000200947308 */ /* 0x0006ac0000000800 */
[C---:B------:R-:W-:Y:S08]  /*125e0*/  HMMA.16816.F32.BF16 R120, R8.reuse, R38, R120 ;  /* 0x000000260878723c */ /* 0x040ff00000041878 */
[----:B----4-:R-:W-:Y:S01]  /*125f0*/  HMMA.16816.F32.BF16 R48, R8, R20, R100 ;  /* 0x000000140830723c */ /* 0x010fe20000041864 */
[----:B---3--:R-:W-:-:S04]  /*12600*/  FFMA.FTZ R2, R210, c[0x0][0x2d0], -R0 ;  /* 0x0000b400d2027a23 */ /* 0x008fc80000010800 */
[----:B------:R3:W-:Y:S03]  /*12610*/  MUFU.EX2 R71, R2 ;  /* 0x0000000200477308 */ /* 0x0007e60000000800 */
[----:B------:R-:W-:Y:S01]  /*12620*/  HMMA.16816.F32.BF16 R36, R8, R22, R76 ;  /* 0x000000160824723c */ /* 0x000fe2000004184c */
[----:B------:R-:W4:Y:S06]  /*12630*/  LDSM.16.MT88.4 R20, [R218+0x7100] ;  /* 0x00710000da14783b */ /* 0x000f2c0000004200 */
[----:B--2---:R-:W-:-:S02]  /*12640*/  F2FP.BF16.PACK_AB R8, R152, R153 ;  /* 0x000000999808723e */ /* 0x004fc400000010ff */
[----:B------:R-:W-:Y:S02]  /*12650*/  F2FP.BF16.PACK_AB R9, R148, R149 ;  /* 0x000000959409723e */ /* 0x000fe400000010ff */
[----:B------:R-:W-:Y:S01]  /*12660*/  F2FP.BF16.PACK_AB R10, R151, R150 ;  /* 0x00000096970a723e */ /* 0x000fe200000010ff */
[----:B---3--:R-:W-:-:S04]  /*12670*/  FFMA.FTZ R2, R211, c[0x0][0x2d0], -R0 ;  /* 0x0000b400d3027a23 */ /* 0x008fc80000010800 */
[----:B------:R-:W2:Y:S02]  /*12680*/  MUFU.EX2 R70, R2 ;  /* 0x0000000200467308 */ /* 0x000ea40000000800 */
[----:B--2---:R-:W-:Y:S01]  /*12690*/  F2FP.BF16.PACK_AB R11, R70, R71 ;  /* 0x00000047460b723e */ /* 0x004fe200000010ff */
[----:B------:R-:W-:Y:S02]  /*126a0*/  FFMA.FTZ R2, R175, c[0x0][0x2d0], -R5 ;  /* 0x0000b400af027a23 */ /* 0x000fe40000010805 */
[----:B------:R-:W-:Y:S02]  /*126b0*/  IMAD.MOV.U32 R175, RZ, RZ, R169 ;  /* 0x000000ffffaf7224 */ /* 0x000fe400078e00a9 */
[----:B------:R-:W-:Y:S02]  /*126c0*/  IMAD.MOV.U32 R169, RZ, RZ, R173 ;  /* 0x000000ffffa97224 */ /* 0x000fe400078e00ad */
[----:B-----5:R-:W-:Y:S01]  /*126d0*/  HMMA.16816.F32.BF16 R72, R8, R14, R64 ;  /* 0x0000000e0848723c */ /* 0x020fe20000041840 */
[----:B------:R2:W-:Y:S01]  /*126e0*/  MUFU.EX2 R64, R2 ;  /* 0x0000000200407308 */ /* 0x0005e20000000800 */
[----:B------:R-:W-:-:S06]  /*126f0*/  IMAD.MOV.U32 R173, RZ, RZ, R132 ;  /* 0x000000ffffad7224 */ /* 0x000fcc00078e0084 */
[C---:B------:R-:W-:Y:S08]  /*12700*/  HMMA.16816.F32.BF16 R100, R8.reuse, R32, R60 ;  /* 0x000000200864723c */ /* 0x040ff0000004183c */
[----:B-1----:R-:W-:Y:S01]  /*12710*/  HMMA.16816.F32.BF16 R52, R8, R24, R52 ;  /* 0x000000180834723c */ /* 0x002fe20000041834 */
[----:B--2---:R-:W-:Y:S02]  /*12720*/  FFMA.FTZ R2, R180, c[0x0][0x2d0], -R5 ;  /* 0x0000b400b4027a23 */ /* 0x004fe40000010805 */
[----:B------:R-:W-:-:S02]  /*12730*/  IMAD.MOV.U32 R180, RZ, RZ, R131 ;  /* 0x000000ffffb47224 */ /* 0x000fc400078e0083 */
[----:B------:R1:W-:Y:S01]  /*12740*/  MUFU.EX2 R60, R2 ;  /* 0x00000002003c7308 */ /* 0x0003e20000000800 */
[----:B------:R-:W-:Y:S02]  /*12750*/  IMAD.MOV.U32 R131, RZ, RZ, R167 ;  /* 0x000000ffff837224 */ /* 0x000fe400078e00a7 */
[----:B----4-:R-:W-:Y:S01]  /*12760*/  HMMA.16816.F32.BF16 R116, R8, R20, R116 ;  /* 0x000000140874723c */ /* 0x010fe20000041874 */
[----:B------:R-:W-:-:S07]  /*12770*/  IMAD.MOV.U32 R167, RZ, RZ, R134 ;  /* 0x000000ffffa77224 */ /* 0x000fce00078e0086 */
[C---:B------:R-:W-:Y:S01]  /*12780*/  HMMA.16816.F32.BF16 R84, R8.reuse, R16, R84 ;  /* 0x000000100854723c */ /* 0x040fe20000041854 */
[----:B-1----:R-:W-:Y:S02]  /*12790*/  FFMA.FTZ R2, R187, c[0x0][0x2d0], -R5 ;  /* 0x0000b400bb027a23 */ /* 0x002fe40000010805 */
[----:B------:R-:W-:Y:S01]  /*127a0*/  IMAD.MOV.U32 R187, RZ, RZ, R130 ;  /* 0x000000ffffbb7224 */ /* 0x000fe200078e0082 */
[----:B------:R-:W-:Y:S01]  /*127b0*/  MOV R130, R166 ;  /* 0x000000a600827202 */ /* 0x000fe20000000f00 */
[----:B------:R1:W-:Y:S01]  /*127c0*/  MUFU.EX2 R33, R2 ;  /* 0x0000000200217308 */ /* 0x0003e20000000800 */
[----:B------:R-:W-:Y:S02]  /*127d0*/  IMAD.MOV.U32 R166, RZ, RZ, R135 ;  /* 0x000000ffffa67224 */ /* 0x000fe400078e0087 */
[C---:B------:R-:W-:Y:S01]  /*127e0*/  HMMA.16816.F32.BF16 R56, R8.reuse, R18, R88 ;  /* 0x000000120838723c */ /* 0x040fe20000041858 */
[----:B------:R-:W2:Y:S04]  /*127f0*/  LDSM.16.MT88.4 R16, [R221+0x7100] ;  /* 0x00710000dd10783b */ /* 0x000ea80000004200 */
[----:B------:R-:W-:Y:S03]  /*12800*/  LDSM.16.MT88.4 R88, [R218+0x3900] ;  /* 0x00390000da58783b */ /* 0x000fe60000004200 */
[C---:B------:R-:W-:Y:S01]  /*12810*/  HMMA.16816.F32.BF16 R76, R8.reuse, R28, R96 ;  /* 0x0000001c084c723c */ /* 0x040fe20000041860 */
[----:B------:R-:W-:Y:S01]  /*12820*/  LDSM.16.MT88.4 R96, [R221+0x3900] ;  /* 0x00390000dd60783b */ /* 0x000fe20000004200 */
[----:B-1----:R-:W-:Y:S01]  /*12830*/  FFMA.FTZ R2, R185, c[0x0][0x2d0], -R5 ;  /* 0x0000b400b9027a23 */ /* 0x002fe20000010805 */
[----:B------:R-:W-:Y:S01]  /*12840*/  MOV R185, R129 ;  /* 0x0000008100b97202 */ /* 0x000fe20000000f00 */
[----:B------:R-:W-:Y:S01]  /*12850*/  IMAD.MOV.U32 R129, RZ, RZ, R168 ;  /* 0x000000ffff817224 */ /* 0x000fe200078e00a8 */
[----:B------:R-:W-:Y:S01]  /*12860*/  MOV R168, R133 ;  /* 0x0000008500a87202 */ /* 0x000fe20000000f00 */
[----:B------:R1:W3:Y:S02]  /*12870*/  MUFU.EX2 R32, R2 ;  /* 0x0000000200207308 */ /* 0x0002e40000000800 */
[C---:B------:R-:W-:Y:S08]  /*12880*/  HMMA.16816.F32.BF16 R28, R8.reuse, R30, R92 ;  /* 0x0000001e081c723c */ /* 0x040ff0000004185c */
[C---:B------:R-:W-:Y:S01]  /*12890*/  HMMA.16816.F32.BF16 R92, R8.reuse, R12, R80 ;  /* 0x0000000c085c723c */ /* 0x040fe20000041850 */
[----:B------:R-:W4:Y:S04]  /*128a0*/  LDSM.16.MT88.4 R12, [R220+0x7100] ;  /* 0x00710000dc0c783b */ /* 0x000f280000004200 */
[----:B------:R-:W-:Y:S01]  /*128b0*/  LDSM.16.MT88.4 R80, [R217+0x3900] ;  /* 0x00390000d950783b */ /* 0x000fe20000004200 */
[--C-:B-1----:R-:W-:Y:S01]  /*128c0*/  FFMA.FTZ R2, R184, c[0x0][0x2d0], -R0.reuse ;  /* 0x0000b400b8027a23 */ /* 0x102fe20000010800 */
[----:B------:R-:W-:Y:S01]  /*128d0*/  MOV R184, R137 ;  /* 0x0000008900b87202 */ /* 0x000fe20000000f00 */
[C---:B------:R-:W-:Y:S01]  /*128e0*/  HMMA.16816.F32.BF16 R124, R8.reuse, R22, R120 ;  /* 0x00000016087c723c */ /* 0x040fe20000041878 */
[----:B------:R-:W1:Y:S01]  /*128f0*/  LDSM.16.MT88.4 R120, [R218+0x7900] ;  /* 0x00790000da78783b */ /* 0x000e620000004200 */
[----:B------:R5:W-:Y:S06]  /*12900*/  MUFU.EX2 R25, R2 ;  /* 0x0000000200197308 */ /* 0x000bec0000000800 */
[C---:B--2---:R-:W-:Y:S01]  /*12910*/  HMMA.16816.F32.BF16 R132, R8.reuse, R16, R112 ;  /* 0x000000100884723c */ /* 0x044fe20000041870 */
[----:B------:R-:W2:Y:S07]  /*12920*/  LDSM.16.MT88.4 R112, [R217+0x7900] ;  /* 0x00790000d970783b */ /* 0x000eae0000004200 */
[----:B------:R-:W-:Y:S01]  /*12930*/  HMMA.16816.F32.BF16 R40, R8, R34, R40 ;  /* 0x000000220828723c */ /* 0x000fe20000041828 */
[----:B-----5:R-:W-:-:S02]  /*12940*/  FFMA.FTZ R2, R183, c[0x0][0x2d0], -R0 ;  /* 0x0000b400b7027a23 */ /* 0x020fc40000010800 */
[----:B------:R-:W-:Y:S01]  /*12950*/  IMAD.MOV.U32 R183, RZ, RZ, R138 ;  /* 0x000000ffffb77224 */ /* 0x000fe200078e008a */
[----:B---3--:R-:W-:Y:S01]  /*12960*/  F2FP.BF16.PACK_AB R138, R32, R33 ;  /* 0x00000021208a723e */ /* 0x008fe200000010ff */
[----:B------:R3:W5:Y:S03]  /*12970*/  MUFU.EX2 R24, R2 ;  /* 0x0000000200187308 */ /* 0x0007660000000800 */
[C---:B------:R-:W-:Y:S08]  /*12980*/  HMMA.16816.F32.BF16 R44, R8.reuse, R26, R44 ;  /* 0x0000001a082c723c */ /* 0x040ff0000004182c */
[----:B------:R-:W-:Y:S01]  /*12990*/  HMMA.16816.F32.BF16 R16, R8, R18, R108 ;  /* 0x000000120810723c */ /* 0x000fe2000004186c */
[--C-:B---3--:R-:W-:Y:S01]  /*129a0*/  FFMA.FTZ R2, R128, c[0x0][0x2d0], -R0.reuse ;  /* 0x0000b40080027a23 */ /* 0x108fe20000010800 */
[----:B-----5:R-:W-:Y:S01]  /*129b0*/  F2FP.BF16.PACK_AB R137, R24, R25 ;  /* 0x000000191889723e */ /* 0x020fe200000010ff */
[----:B------:R-:W-:-:S05]  /*129c0*/  FFMA.FTZ R0, R136, c[0x0][0x2d0], -R0 ;  /* 0x0000b40088007a23 */ /* 0x000fca0000010800 */
[----:B----4-:R-:W-:Y:S01]  /*129d0*/  HMMA.16816.F32.BF16 R48, R8, R12, R48 ;  /* 0x0000000c0830723c */ /* 0x010fe20000041830 */
[----:B------:R3:W-:Y:S01]  /*129e0*/  MUFU.EX2 R21, R2 ;  /* 0x0000000200157308 */ /* 0x0007e20000000800 */
[----:B------:R-:W-:Y:S01]  /*129f0*/  IMAD.MOV.U32 R128, RZ, RZ, R139 ;  /* 0x000000ffff807224 */ /* 0x000fe200078e008b */
[----:B------:R-:W-:-:S05]  /*12a00*/  F2FP.BF16.PACK_AB R136, R60, R64 ;  /* 0x000000403c88723e */ /* 0x000fca00000010ff */
[----:B------:R-:W-:Y:S01]  /*12a10*/  HMMA.16816.F32.BF16 R36, R8, R14, R36 ;  /* 0x0000000e0824723c */ /* 0x000fe20000041824 */
[----:B------:R4:W5:Y:S01]  /*12a20*/  MUFU.EX2 R20, R0 ;  /* 0x0000000000147308 */ /* 0x0009620000000800 */
[----:B---3--:R-:W-:-:S04]  /*12a30*/  FADD.FTZ R2, R185, R187 ;  /* 0x000000bbb9027221 */ /* 0x008fc80000010000 */
[----:B------:R-:W-:Y:S02]  /*12a40*/  FADD.FTZ R2, R183, R2 ;  /* 0x00000002b7027221 */ /* 0x000fe40000010000 */
[----:B----4-:R-:W-:Y:S01]  /*12a50*/  FADD.FTZ R0, R180, R175 ;  /* 0x000000afb4007221 */ /* 0x010fe20000010000 */
[----:B-----5:R-:W-:Y:S01]  /*12a60*/  F2FP.BF16.PACK_AB R139, R20, R21 ;  /* 0x00000015148b723e */ /* 0x020fe200000010ff */
[----:B------:R-:W-:Y:S02]  /*12a70*/  FADD.FTZ R2, R129, R2 ;  /* 0x0000000281027221 */ /* 0x000fe40000010000 */
[----:B------:R-:W-:Y:S02]  /*12a80*/  FADD.FTZ R0, R184, R0 ;  /* 0x00000000b8007221 */ /* 0x000fe40000010000 */
[----:B------:R-:W-:Y:S02]  /*12a90*/  FADD.FTZ R2, R131, R2 ;  /* 0x0000000283027221 */ /* 0x000fe40000010000 */
[----:B------:R-:W-:Y:S01]  /*12aa0*/  FADD.FTZ R0, R128, R0 ;  /* 0x0000000080007221 */ /* 0x000fe20000010000 */
[----:B-1----:R-:W-:Y:S01]  /*12ab0*/  HMMA.16816.F32.BF16 R116, R136, R120, R116 ;  /* 0x000000788874723c */ /* 0x002fe20000041874 */
[----:B------:R-:W-:-:S02]  /*12ac0*/  FADD.FTZ R2, R168, R2 ;  /* 0x00000002a8027221 */ /* 0x000fc40000010000 */
[----:B------:R-:W-:Y:S02]  /*12ad0*/  FADD.FTZ R0, R130, R0 ;  /* 0x0000000082007221 */ /* 0x000fe40000010000 */
[----:B------:R-:W-:Y:S01]  /*12ae0*/  FADD.FTZ R2, R167, R2 ;  /* 0x00000002a7027221 */ /* 0x000fe20000010000 */
[----:B------:R-:W1:Y:S01]  /*12af0*/  LDSM.16.MT88.4 R128, [R221+0x7900] ;  /* 0x00790000dd80783b */ /* 0x000e620000004200 */
        /* <DEDUP_REMOVED lines=21> */
[----:B------:R-:W3:Y:S01]  /*12c50*/  LDSM.16.MT88.4 R4, [R220+0x7900] ;  /* 0x00790000dc04783b */ /* 0x000ee20000004200 */
[----:B------:R-:W-:Y:S01]  /*12c60*/  FADD.FTZ R2, R186, R2 ;  /* 0x00000002ba027221 */ /* 0x000fe20000010000 */
[C---:B------:R-:W-:Y:S01]  /*12c70*/  HMMA.16816.F32.BF16 R100, R136.reuse, R104, R100 ;  /* 0x000000688864723c */ /* 0x040fe20000041864 */
[----:B------:R-:W-:Y:S02]  /*12c80*/  FADD.FTZ R0, R189, R0 ;  /* 0x00000000bd007221 */ /* 0x000fe40000010000 */
[----:B------:R-:W-:Y:S02]  /*12c90*/  FADD.FTZ R2, R164, R2 ;  /* 0x00000002a4027221 */ /* 0x000fe40000010000 */
[----:B------:R-:W-:Y:S02]  /*12ca0*/  FADD.FTZ R0, R188, R0 ;  /* 0x00000000bc007221 */ /* 0x000fe40000010000 */
[----:B------:R-:W-:Y:S01]  /*12cb0*/  FADD.FTZ R2, R163, R2 ;  /* 0x00000002a3027221 */ /* 0x000fe20000010000 */
[----:B--2---:R-:W-:Y:S01]  /*12cc0*/  HMMA.16816.F32.BF16 R108, R136, R112, R52 ;  /* 0x00000070886c723c */ /* 0x004fe20000041834 */
[----:B------:R-:W-:-:S02]  /*12cd0*/  FADD.FTZ R0, R174, R0 ;  /* 0x00000000ae007221 */ /* 0x000fc40000010000 */
[----:B------:R-:W-:Y:S02]  /*12ce0*/  FADD.FTZ R2, R162, R2 ;  /* 0x00000002a2027221 */ /* 0x000fe40000010000 */
[----:B------:R-:W-:Y:S02]  /*12cf0*/  FADD.FTZ R0, R171, R0 ;  /* 0x00000000ab007221 */ /* 0x000fe40000010000 */
[----:B------:R-:W-:Y:S01]  /*12d00*/  FADD.FTZ R3, R3, R2 ;  /* 0x0000000203037221 */ /* 0x000fe20000010000 */
[----:B-1----:R-:W-:Y:S01]  /*12d10*/  HMMA.16816.F32.BF16 R124, R136, R128, R132 ;  /* 0x00000080887c723c */ /* 0x002fe20000041884 */
[----:B------:R-:W-:Y:S02]  /*12d20*/  FADD.FTZ R0, R170, R0 ;  /* 0x00000000aa007221 */ /* 0x000fe40000010000 */
[----:B------:R-:W-:Y:S02]  /*12d30*/  FADD.FTZ R3, R157, R3 ;  /* 0x000000039d037221 */ /* 0x000fe40000010000 */
[----:B------:R-:W-:-:S03]  /*12d40*/  FADD.FTZ R0, R165, R0 ;  /* 0x00000000a5007221 */ /* 0x000fc60000010000 */
[----:B------:R-:W-:Y:S01]  /*12d50*/  HMMA.16816.F32.BF16 R80, R136, R82, R28 ;  /* 0x000000528850723c */ /* 0x000fe2000004181c */
[----:B------:R-:W-:-:S04]  /*12d60*/  FADD.FTZ R0, R161, R0 ;  /* 0x00000000a1007221 */ /* 0x000fc80000010000 */
        /* <DEDUP_REMOVED lines=27> */
[C---:B---3--:R-:W-:Y:S04]  /*12f20*/  HMMA.16816.F32.BF16 R132, R136.reuse, R4, R48 ;  /* 0x000000048884723c */ /* 0x048fe80000041830 */
[----:B------:R1:W-:Y:S04]  /*12f30*/  STL [R1+0x20], R0 ;  /* 0x0000200001007387 */ /* 0x0003e80000100800 */
[----:B------:R1:W-:Y:S01]  /*12f40*/  STL [R1+0x24], R3 ;  /* 0x0000240301007387 */ /* 0x0003e20000100800 */
[----:B------:R-:W-:Y:S01]  /*12f50*/  HMMA.16816.F32.BF16 R136, R136, R6, R36 ;  /* 0x000000068888723c */ /* 0x000fe20000041824 */
[----:B------:R-:W-:Y:S07]  /*12f60*/  @!P0 BRA `(.L_x_680) ;  /* 0x00004c4000008947 */ /* 0x000fee0003800000 */
[----:B------:R-:W2:Y:S04]  /*12f70*/  LDL R166, [R1+0x10] ;  /* 0x0000100001a67983 */ /* 0x000ea80000100800 */
[----:B------:R-:W3:Y:S04]  /*12f80*/  LDL R167, [R1] ;  /* 0x0000000001a77983 */ /* 0x000ee80000100800 */
[----:B------:R-:W4:Y:S04]  /*12f90*/  LDL R173, [R1+0x30] ;  /* 0x0000300001ad7983 */ /* 0x000f280000100800 */
[----:B------:R-:W4:Y:S01]  /*12fa0*/  LDL R172, [R1+0x2c] ;  /* 0x00002c0001ac7983 */ /* 0x000f220000100800 */
[----:B------:R-:W-:Y:S01]  /*12fb0*/  PLOP3.LUT P1, PT, PT, PT, UP2, 0x80, 0x0 ;  /* 0x000000000000781c */ /* 0x000fe20003f2f028 */
[----:B------:R-:W-:Y:S01]  /*12fc0*/  IMAD.MOV.U32 R70, RZ, RZ, R68 ;  /* 0x000000ffff467224 */ /* 0x000fe200078e0044 */
[----:B------:R-:W-:Y:S01]  /*12fd0*/  PLOP3.LUT P0, PT, PT, PT, UP2, 0x80, 0x0 ;  /* 0x000000000000781c */ /* 0x000fe20003f0f028 */
[----:B-1----:R-:W-:Y:S01]  /*12fe0*/  IMAD.MOV.U32 R3, RZ, RZ, R69 ;  /* 0x000000ffff037224 */ /* 0x002fe200078e0045 */
[----:B------:R-:W-:-:S02]  /*12ff0*/  ULDC UR5, c[0x0][0x210] ;  /* 0x0000840000057ab9 */ /* 0x000fc40000000800 */
[----:B------:R-:W-:Y:S02]  /*13000*/  ULDC UR4, c[0x0][0x1e8] ;  /* 0x00007a0000047ab9 */ /* 0x000fe40000000800 */
[----:B------:R-:W-:Y:S02]  /*13010*/  UIMAD UR5, UR13, UR5, URZ ;  /* 0x000000050d0572a4 */ /* 0x000fe4000f8e023f */
[----:B------:R-:W-:Y:S02]  /*13020*/  UIMAD UR4, UR13, UR4, URZ ;  /* 0x000000040d0472a4 */ /* 0x000fe4000f8e023f */
[----:B------:R-:W-:Y:S01]  /*13030*/  UMOV UR6, 0xffffff80 ;  /* 0xffffff8000067882 */ /* 0x000fe20000000000 */
[----:B--2---:R-:W-:Y:S01]  /*13040*/  @P1 IMAD.HI.U32 R0, R166, c[0x0][0x2c8], RZ ;  /* 0x0000b200a6001a27 */ /* 0x004fe200078e00ff */
[----:B---3--:R-:W-:-:S04]  /*13050*/  SHF.L.U32 R2, R167, 0x1, RZ ;  /* 0x00000001a7027819 */ /* 0x008fc800000006ff */
[----:B------:R-:W-:Y:S01]  /*13060*/  @P0 SHF.R.U32.HI R0, RZ, c[0x0][0x2cc], R0 ;  /* 0x0000b300ff000a19 */ /* 0x000fe20000011600 */
[----:B------:R1:W-:Y:S01]  /*13070*/  STL [R1+0x18], R2 ;  /* 0x0000180201007387 */ /* 0x0003e20000100800 */
[----:B----4-:R-:W-:-:S03]  /*13080*/  SHF.L.U64.HI R241, R172, 0x1, R173 ;  /* 0x00000001acf17819 */ /* 0x010fc600000102ad */
[----:B------:R1:W-:Y:S01]  /*13090*/  @P0 STL [R1+0xc], R0 ;  /* 0x00000c0001000387 */ /* 0x0003e20000100800 */
[----:B------:R-:W-:-:S03]  /*130a0*/  IMAD.SHL.U32 R240, R172, 0x2, RZ ;  /* 0x00000002acf07824 */ /* 0x000fc600078e00ff */
.L_x_683:
[----:B------:R2:W5:Y:S01]  /*130b0*/  LDL R244, [R1+0x1c] ;  /* 0x00001c0001f47983 */ /* 0x0005620000100800 */
[----:B------:R-:W-:Y:S04]  /*130c0*/  DEPBAR.LE SB0, 0x0 ;  /* 0x000080000000791a */ /* 0x000fe80000000000 */
[----:B------:R-:W-:Y:S01]  /*130d0*/  BAR.SYNC.DEFER_BLOCKING 0x0 ;  /* 0x0000000000007b1d */ /* 0x000fe20000010000 */
[----:B------:R-:W-:Y:S05]  /*130e0*/  ISETP.LE.AND P0, PT, RZ, UR14, PT ;  /* 0x0000000eff007c0c */ /* 0x000fea000bf03270 */
[----:B------:R2:W5:Y:S04]  /*130f0*/  LDL R243, [R1] ;  /* 0x0000000001f37983 */ /* 0x0005680000100800 */
[----:B------:R2:W5:Y:S04]  /*13100*/  LDL R242, [R1+0x18] ;  /* 0x0000180001f27983 */ /* 0x0005680000100800 */
[----:B------:R2:W3:Y:S04]  /*13110*/  LDSM.16.M88.4 R8, [R216+0x8100] ;  /* 0x00810000d808783b */ /* 0x0004e80000000200 */
[----:B------:R2:W4:Y:S04]  /*13120*/  LDSM.16.M88.4 R16, [R216+0x8900] ;  /* 0x00890000d810783b */ /* 0x0005280000000200 */
[----:B-1----:R2:W1:Y:S04]  /*13130*/  LDSM.16.M88.4 R24, [R216+0x9100] ;  /* 0x00910000d818783b */ /* 0x0024680000000200 */
        /* <DEDUP_REMOVED lines=14> */
[----:B-1-34-:R-:W3:Y:S02]  /*13220*/  LDL R2, [R1+0x4] ;  /* 0x0000040001027983 */ /* 0x01aee40000100800 */
[----:B---3--:R-:W-:Y:S01]  /*13230*/  SHF.R.S32.HI R0, RZ, 0x1f, R2 ;  /* 0x0000001fff007819 */ /* 0x008fe20000011402 */
[----:B------:R-:W-:Y:S04]  /*13240*/  IMAD.WIDE.U32 R4, R2, c[0x0][0x208], RZ ;  /* 0x0000820002047a25 */ /* 0x000fe800078e00ff */
[----:B------:R-:W-:Y:S04]  /*13250*/  IMAD R0, R0, c[0x0][0x208], RZ ;  /* 0x0000820000007a24 */ /* 0x000fe800078e02ff */
[----:B------:R-:W-:Y:S01]  /*13260*/  IMAD R0, R2, c[0x0][0x20c], R0 ;  /* 0x0000830002007a24 */ /* 0x000fe200078e0200 */
[----:B------:R-:W-:Y:S03]  /*13270*/  SHF.R.S32.HI R2, RZ, 0x1f, R245 ;  /* 0x0000001fff027819 */ /* 0x000fe600000114f5 */
[----:B------:R-:W-:Y:S02]  /*13280*/  IMAD.IADD R5, R5, 0x1, R0 ;  /* 0x0000000105057824 */ /* 0x000fe400078e0200 */
[----:B------:R-:W-:Y:S02]  /*13290*/  IMAD R2, R2, c[0x0][0x218], RZ ;  /* 0x0000860002027a24 */ /* 0x000fe400078e02ff */
[C---:B------:R-:W-:Y:S04]  /*132a0*/  IMAD.WIDE.U32 R4, R245.reuse, c[0x0][0x218], R4 ;  /* 0x00008600f5047a25 */ /* 0x040fe800078e0004 */
[----:B------:R-:W-:Y:S01]  /*132b0*/  IMAD R2, R245, c[0x0][0x21c], R2 ;  /* 0x00008700f5027a24 */ /* 0x000fe200078e0202 */
[----:B------:R-:W-:Y:S04]  /*132c0*/  IADD3 R0, P0, R4, UR5, RZ ;  /* 0x0000000504007c10 */ /* 0x000fe8000ff1e0ff */
[----:B------:R-:W-:Y:S02]  /*132d0*/  IADD3.X R4, R5, UR12, R2, P0, !PT ;  /* 0x0000000c05047c10 */ /* 0x000fe400087fe402 */
[C---:B------:R-:W-:Y:S04]  /*132e0*/  LEA R2, P0, R0.reuse, c[0x0][0x1f8], 0x1 ;  /* 0x00007e0000027a11 */ /* 0x040fe800078008ff */
[----:B------:R-:W-:Y:S01]  /*132f0*/  LEA.HI.X R0, R0, c[0x0][0x1fc], R4, 0x1, P0 ;  /* 0x00007f0000007a11 */ /* 0x000fe200000f0c04 */
[----:B------:R-:W1:Y:S04]  /*13300*/  SHFL.IDX PT, R5, R2, RZ, 0x181f ;  /* 0x00181fff02057589 */ /* 0x000e6800000e0000 */
[----:B------:R-:W3:Y:S04]  /*13310*/  SHFL.IDX PT, R4, R2, 0x1, 0x181f ;  /* 0x00381f0002047f89 */ /* 0x000ee800000e0000 */
[----:B------:R-:W4:Y:S04]  /*13320*/  SHFL.IDX PT, R6, R0, RZ, 0x181f ;  /* 0x00181fff00067589 */ /* 0x000f2800000e0000 */
[----:B------:R-:W2:Y:S04]  /*13330*/  SHFL.IDX PT, R7, R0, 0x1, 0x181f ;  /* 0x00381f0000077f89 */ /* 0x000ea800000e0000 */
[----:B------:R-:W-:Y:S04]  /*13340*/  SHFL.IDX PT, R13, R0, 0x2, 0x181f ;  /* 0x00581f00000d7f89 */ /* 0x000fe800000e0000 */
[----:B------:R2:W-:Y:S04]  /*13350*/  SHFL.IDX PT, R37, R0, 0x3, 0x181f ;  /* 0x00781f0000257f89 */ /* 0x0005e800000e0000 */
[----:B------:R-:W2:Y:S01]  /*13360*/  SHFL.IDX PT, R12, R2, 0x2, 0x181f ;  /* 0x00581f00020c7f89 */ /* 0x000ea200000e0000 */
[C---:B-1----:R-:W-:Y:S02]  /*13370*/  IADD3 R28, P0, R5.reuse, R240, RZ ;  /* 0x000000f0051c7210 */ /* 0x042fe40007f1e0ff */
[-C--:B-----5:R-:W-:Y:S01]  /*13380*/  IADD3 R30, P1, R5, R242.reuse, RZ ;  /* 0x000000f2051e7210 */ /* 0x0a0fe20007f3e0ff */
[----:B------:R1:W1:Y:S01]  /*13390*/  SHFL.IDX PT, R36, R2, 0x3, 0x181f ;  /* 0x00781f0002247f89 */ /* 0x00026200000e0000 */
[----:B---3--:R-:W-:Y:S02]  /*133a0*/  IADD3 R22, P2, R4, R242, RZ ;  /* 0x000000f204167210 */ /* 0x008fe40007f5e0ff */
[----:B------:R-:W-:Y:S01]  /*133b0*/  IADD3 R5, R239, 0x1100, RZ ;  /* 0x00001100ef057810 */ /* 0x000fe20007ffe0ff */
[--C-:B----4-:R-:W-:Y:S01]  /*133c0*/  IMAD.X R29, R6, 0x1, R241.reuse, P0 ;  /* 0x00000001061d7824 */ /* 0x110fe200000e06f1 */
[----:B------:R-:W-:Y:S05]  /*133d0*/  IADD3 R20, P0, R4, R240, RZ ;  /* 0x000000f004147210 */ /* 0x000fea0007f1e0ff */
[--C-:B--2---:R-:W-:Y:S01]  /*133e0*/  IMAD.X R21, R7, 0x1, R241.reuse, P0 ;  /* 0x0000000107157824 */ /* 0x104fe200000e06f1 */
[----:B------:R-:W-:Y:S05]  /*133f0*/  SHF.L.U64.HI R0, R243, 0x1, R244 ;  /* 0x00000001f3007819 */ /* 0x000fea00000102f4 */
[--C-:B------:R-:W-:Y:S02]  /*13400*/  IMAD.X R31, R6, 0x1, R0.reuse, P1 ;  /* 0x00000001061f7824 */ /* 0x100fe400008e0600 */
[--C-:B------:R-:W-:Y:S01]  /*13410*/  IMAD.X R23, R7, 0x1, R0.reuse, P2 ;  /* 0x0000000107177824 */ /* 0x100fe200010e0600 */
[----:B-1----:R-:W-:Y:S02]  /*13420*/  SEL R2, RZ, 0x10, P5 ;  /* 0x00000010ff027807 */ /* 0x002fe40002800000 */
[-C--:B------:R-:W-:Y:S02]  /*13430*/  IADD3 R14, P2, R12, R242.reuse, RZ ;  /* 0x000000f20c0e7210 */ /* 0x080fe40007f5e0ff */
[----:B------:R-:W-:Y:S02]  /*13440*/  IADD3 R6, P0, R36, R242, RZ ;  /* 0x000000f224067210 */ /* 0x000fe40007f1e0ff */
[C---:B------:R-:W-:Y:S01]  /*13450*/  ISETP.NE.U32.AND P3, PT, R2.reuse, RZ, PT ;  /* 0x000000ff0200720c */ /* 0x040fe20003f65070 */
[--C-:B------:R-:W-:Y:S01]  /*13460*/  IMAD.X R15, R13, 0x1, R0.reuse, P2 ;  /* 0x000000010d0f7824 */ /* 0x100fe200010e0600 */
[----:B------:R-:W-:Y:S01]  /*13470*/  IADD3 R4, -R2, 0x10, RZ ;  /* 0x0000001002047810 */ /* 0x000fe20007ffe1ff */
[----:B------:R-:W-:Y:S01]  /*13480*/  IMAD.X R7, R37, 0x1, R0, P0 ;  /* 0x0000000125077824 */ /* 0x000fe200000e0600 */
[C---:B------:R-:W-:Y:S02]  /*13490*/  IADD3 R2, R239.reuse, 0x100, RZ ;  /* 0x00000100ef027810 */ /* 0x040fe40007ffe0ff */
[----:B------:R-:W-:Y:S02]  /*134a0*/  IADD3 R0, R239, 0x4100, RZ ;  /* 0x00004100ef007810 */ /* 0x000fe40007ffe0ff */
[----:B------:R-:W-:Y:S01]  /*134b0*/  IADD3 R12, P1, R12, R240, RZ ;  /* 0x000000f00c0c7210 */ /* 0x000fe20007f3e0ff */
[----:B------:R1:W-:Y:S01]  /*134c0*/  LDGSTS.E.BYPASS.LTC128B.128 [R2], [R30.64], !P6 ;  /* 0x000000001e027fae */ /* 0x0003e2000f101d56 */
[----:B------:R-:W-:Y:S03]  /*134d0*/  LOP3.LUT R4, R4, 0xf, RZ, 0xc0, !PT ;  /* 0x0000000f04047812 */ /* 0x000fe600078ec0ff */
[----:B------:R2:W-:Y:S01]  /*134e0*/  LDGSTS.E.BYPASS.LTC128B.128 [R0], [R28.64], !P5 ;  /* 0x000000001c007fae */ /* 0x0005e2000e901d56 */
[--C-:B------:R-:W-:Y:S01]  /*134f0*/  IMAD.X R13, R13, 0x1, R241.reuse, P1 ;  /* 0x000000010d0d7824 */ /* 0x100fe200008e06f1 */
[----:B------:R-:W-:Y:S02]  /*13500*/  IADD3 R4, P1, P0, R4, R36, R240 ;  /* 0x0000002404047210 */ /* 0x000fe4000783e0f0 */
[----:B------:R3:W-:Y:S01]  /*13510*/  LDGSTS.E.BYPASS.LTC128B.128 [R5], [R22.64], !P6 ;  /* 0x0000000016057fae */ /* 0x0007e2000f101d56 */
[C---:B--2---:R-:W-:Y:S02]  /*13520*/  IADD3 R0, R239.reuse, 0x5100, RZ ;  /* 0x00005100ef007810 */ /* 0x044fe40007ffe0ff */
[C---:B---3--:R-:W-:Y:S03]  /*13530*/  IADD3 R22, R239.reuse, 0x2100, RZ ;  /* 0x00002100ef167810 */ /* 0x048fe60007ffe0ff */
[----:B------:R2:W-:Y:S01]  /*13540*/  LDGSTS.E.BYPASS.LTC128B.128 [R0], [R20.64], !P5 ;  /* 0x0000000014007fae */ /* 0x0005e2000e901d56 */
[----:B------:R-:W-:Y:S03]  /*13550*/  IADD3.X R5, RZ, R37, R241, P1, P0 ;  /* 0x00000025ff057210 */ /* 0x000fe60000fe04f1 */
[----:B------:R1:W-:Y:S01]  /*13560*/  LDGSTS.E.BYPASS.LTC128B.128 [R22], [R14.64], !P6 ;  /* 0x000000000e167fae */ /* 0x0003e2000f101d56 */
[----:B--2---:R-:W-:Y:S05]  /*13570*/  IADD3 R0, R239, 0x6100, RZ ;  /* 0x00006100ef007810 */ /* 0x004fea0007ffe0ff */
[----:B------:R1:W-:Y:S04]  /*13580*/  LDGSTS.E.BYPASS.LTC128B.128 [R0], [R12.64], !P5 ;  /* 0x000000000c007fae */ /* 0x0003e8000e901d56 */
[----:B------:R1:W-:Y:S04]  /*13590*/  LDGSTS.E.BYPASS.LTC128B.128 [R2+0x3000], [R6.64], !P6 ;  /* 0x0300000006027fae */ /* 0x0003e8000f101d56 */
[----:B------:R1:W-:Y:S02]  /*135a0*/  LDGSTS.E.BYPASS.LTC128B.128.ZFILL [R2+0x7000], [R4.64], P3 ;  /* 0x0700000004027fae */ /* 0x0003e40009941d56 */
.L_x_681:
[C---:B-1-34-:R-:W-:Y:S01]  /*135b0*/  HMMA.16816.F32.BF16 R4, R140.reuse, R8, RZ ;  /* 0x000000088c04723c */ /* 0x05afe200000418ff */
[----:B------:R-:W1:Y:S01]  /*135c0*/  LDSM.16.M88.4 R180, [R222+0x8100] ;  /* 0x00810000deb4783b */ /* 0x000e620000000200 */
[----:B------:R-:W-:Y:S06]  /*135d0*/  UISETP.GE.AND UP0, UPT, UR14, 0x1, UPT ;  /* 0x000000010e00788c */ /* 0x000fec000bf06270 */
[C---:B------:R-:W-:Y:S01]  /*135e0*/  HMMA.16816.F32.BF16 R8, R140.reuse, R10, RZ ;  /* 0x0000000a8c08723c */ /* 0x040fe200000418ff */
[----:B------:R-:W0:Y:S01]  /*135f0*/  LDGDEPBAR ;  /* 0x00000000000079af */ /* 0x000e220000000000 */
[----:B------:R-:W-:Y:S06]  /*13600*/  PLOP3.LUT P0, PT, PT, PT, UP0, 0x80, 0x0 ;  /* 0x000000000000781c */ /* 0x000fec0003f0f008 */
[C---:B------:R-:W-:Y:S01]  /*13610*/  HMMA.16816.F32.BF16 R12, R140.reuse, R16, RZ ;  /* 0x000000108c0c723c */ /* 0x040fe200000418ff */
[----:B------:R-:W3:Y:S07]  /*13620*/  LDSM.16.M88.4 R184, [R222+0x8900] ;  /* 0x00890000deb8783b */ /* 0x000eee0000000200 */
[C---:B------:R-:W-:Y:S01]  /*13630*/  HMMA.16816.F32.BF16 R16, R140.reuse, R18, RZ ;  /* 0x000000128c10723c */ /* 0x040fe200000418ff */
[----:B------:R-:W4:Y:S07]  /*13640*/  LDSM.16.M88.4 R188, [R222+0x9100] ;  /* 0x00910000debc783b */ /* 0x000f2e0000000200 */
[C---:B------:R-:W-:Y:S01]  /*13650*/  HMMA.16816.F32.BF16 R20, R140.reuse, R24, RZ ;  /* 0x000000188c14723c */ /* 0x040fe200000418ff */
[----:B------:R-:W-:Y:S07]  /*13660*/  LDSM.16.M88.4 R208, [R222+0xf900] ;  /* 0x00f90000ded0783b */ /* 0x000fee0000000200 */
        /* <DEDUP_REMOVED lines=13> */
[----:B------:R-:W2:Y:S07]  /*13740*/  LDSM.16.M88.4 R72, [R222+0x9900] ;  /* 0x00990000de48783b */ /* 0x000eae0000000200 */
        /* <DEDUP_REMOVED lines=29> */
[----:B------:R-:W-:Y:S07]  /*13920*/  LDSM.16.M88.4 R188, [R222+0xf100] ;  /* 0x00f10000debc783b */ /* 0x000fee0000000200 */
[C---:B--2---:R-:W-:Y:S08]  /*13930*/  HMMA.16816.F32.BF16 R28, R176.reuse, R72, R28 ;  /* 0x00000048b01c723c */ /* 0x044ff0000004181c */
[C---:B------:R-:W-:Y:S01]  /*13940*/  HMMA.16816.F32.BF16 R32, R176.reuse, R74, R32 ;  /* 0x0000004ab020723c */ /* 0x040fe20000041820 */
[----:B------:R-:W2:Y:S07]  /*13950*/  LDSM.16.M88.4 R72, [R219+0x2000] ;  /* 0x00200000db48783b */ /* 0x000eae0000000200 */
        /* <DEDUP_REMOVED lines=23> */
[----:B------:R-:W-:Y:S07]  /*13ad0*/  LDSM.16.M88.4 R180, [R231] ;  /* 0x00000000e7b4783b */ /* 0x000fee0000000200 */
[C---:B--2---:R-:W-:Y:S08]  /*13ae0*/  HMMA.16816.F32.BF16 R36, R192.reuse, R72, R36 ;  /* 0x00000048c024723c */ /* 0x044ff00000041824 */
[C---:B------:R-:W-:Y:S01]  /*13af0*/  HMMA.16816.F32.BF16 R40, R192.reuse, R74, R40 ;  /* 0x0000004ac028723c */ /* 0x040fe20000041828 */
[----:B------:R-:W1:Y:S07]  /*13b00*/  LDSM.16.M88.4 R72, [R216+0xe900] ;  /* 0x00e90000d848783b */ /* 0x000e6e0000000200 */
[C---:B---3--:R-:W-:Y:S08]  /*13b10*/  HMMA.16816.F32.BF16 R44, R192.reuse, R148, R44 ;  /* 0x00000094c02c723c */ /* 0x048ff0000004182c */
[C---:B------:R-:W-:Y:S01]  /*13b20*/  HMMA.16816.F32.BF16 R48, R192.reuse, R150, R48 ;  /* 0x00000096c030723c */ /* 0x040fe20000041830 */
[----:B------:R-:W2:Y:S07]  /*13b30*/  LDSM.16.M88.4 R148, [R216+0xf100] ;  /* 0x00f10000d894783b */ /* 0x000eae0000000200 */
[C---:B----4-:R-:W-:Y:S08]  /*13b40*/  HMMA.16816.F32.BF16 R52, R192.reuse, R152, R52 ;  /* 0x00000098c034723c */ /* 0x050ff00000041834 */
[C---:B------:R-:W-:Y:S01]  /*13b50*/  HMMA.16816.F32.BF16 R56, R192.reuse, R154, R56 ;  /* 0x0000009ac038723c */ /* 0x040fe20000041838 */
[----:B------:R-:W3:Y:S07]  /*13b60*/  LDSM.16.M88.4 R152, [R216+0xf900] ;  /* 0x00f90000d898783b */ /* 0x000eee0000000200 */
[C---:B------:R-:W-:Y:S08]  /*13b70*/  HMMA.16816.F32.BF16 R60, R192.reuse, R184, R60 ;  /* 0x000000b8c03c723c */ /* 0x040ff0000004183c */
[----:B------:R-:W-:Y:S01]  /*13b80*/  HMMA.16816.F32.BF16 R64, R192, R186, R64 ;  /* 0x000000bac040723c */ /* 0x000fe20000041840 */
[----:B------:R-:W4:Y:S07]  /*13b90*/  LDSM.16.M88.4 R184, [R230] ;  /* 0x00000000e6b8783b */ /* 0x000f2e0000000200 */
        /* <DEDUP_REMOVED lines=27> */
[C---:B----4-:R-:W-:Y:S08]  /*13d50*/  HMMA.16816.F32.BF16 R12, R200.reuse, R184, R12 ;  /* 0x000000b8c80c723c */ /* 0x050ff0000004180c */
        /* <DEDUP_REMOVED lines=63> */
[----:B------:R2:W2:Y:S10]  /*14150*/  MUFU.TANH R160, R12 ;  /* 0x0000000c00a07308 */ /* 0x0004b40000002400 */
[----:B------:R2:W2:Y:S01]  /*14160*/  MUFU.TANH R159, R13 ;  /* 0x0000000d009f7308 */ /* 0x0004a20000002400 */
[----:B-1----:R-:W1:Y:S01]  /*14170*/  LDSM.16.M88.4 R8, [R219+0x5800] ;  /* 0x00580000db08783b */ /* 0x002e620000000200 */
[C---:B----4-:R-:W-:Y:S08]  /*14180*/  HMMA.16816.F32.BF16 R20, R212.reuse, R4, R20 ;  /* 0x00000004d414723c */ /* 0x050ff00000041814 */
[----:B------:R4:W1:Y:S01]  /*14190*/  MUFU.TANH R73, R14 ;  /* 0x0000000e00497308 */ /* 0x0008620000002400 */
[C---:B------:R-:W-:Y:S01]  /*141a0*/  HMMA.16816.F32.BF16 R24, R212.reuse, R6, R24 ;  /* 0x00000006d418723c */ /* 0x040fe20000041818 */
[----:B------:R-:W2:Y:S08]  /*141b0*/  LDSM.16.M88.4 R4, [R219+0x6000] ;  /* 0x00600000db04783b */ /* 0x000eb00000000200 */
[----:B------:R4:W1:Y:S06]  /*141c0*/  MUFU.TANH R72, R15 ;  /* 0x0000000f00487308 */ /* 0x00086c0000002400 */
[----:B------:R-:W-:Y:S04]  /*141d0*/  FMUL.FTZ R22, R22, c[0x0][0x320] ;  /* 0x0000c80016167a20 */ /* 0x000fe80000410000 */
[----:B------:R4:W2:Y:S01]  /*141e0*/  MUFU.TANH R75, R16 ;  /* 0x00000010004b7308 */ /* 0x0008a20000002400 */
[----:B------:R-:W-:Y:S02]  /*141f0*/  FMUL.FTZ R23, R23, c[0x0][0x320] ;  /* 0x0000c80017177a20 */ /* 0x000fe40000410000 */
[----:B------:R-:W-:Y:S02]  /*14200*/  FMUL.FTZ R20, R20, c[0x0][0x320] ;  /* 0x0000c80014147a20 */ /* 0x000fe40000410000 */
[----:B------:R-:W-:Y:S02]  /*14210*/  FMUL.FTZ R21, R21, c[0x0][0x320] ;  /* 0x0000c80015157a20 */ /* 0x000fe40000410000 */
[----:B------:R-:W-:Y:S02]  /*14220*/  FMUL.FTZ R24, R24, c[0x0][0x320] ;  /* 0x0000c80018187a20 */ /* 0x000fe40000410000 */
[----:B------:R-:W-:Y:S01]  /*14230*/  FMUL.FTZ R25, R25, c[0x0][0x320] ;  /* 0x0000c80019197a20 */ /* 0x000fe20000410000 */
[----:B------:R4:W3:Y:S01]  /*14240*/  MUFU.TANH R74, R17 ;  /* 0x00000011004a7308 */ /* 0x0008e20000002400 */
[----:B------:R-:W-:Y:S02]  /*14250*/  FMUL.FTZ R26, R26, c[0x0][0x320] ;  /* 0x0000c8001a1a7a20 */ /* 0x000fe40000410000 */
[----:B------:R-:W-:Y:S01]  /*14260*/  FMUL.FTZ R27, R27, c[0x0][0x320] ;  /* 0x0000c8001b1b7a20 */ /* 0x000fe20000410000 */
[C---:B-1----:R-:W-:Y:S06]  /*14270*/  HMMA.16816.F32.BF16 R28, R212.reuse, R8, R28 ;  /* 0x00000008d41c723c */ /* 0x042fec000004181c */
[----:B------:R4:W1:Y:S02]  /*14280*/  MUFU.TANH R71, R18 ;  /* 0x0000001200477308 */ /* 0x0008640000002400 */
[C---:B------:R-:W-:Y:S01]  /*14290*/  HMMA.16816.F32.BF16 R32, R212.reuse, R10, R32 ;  /* 0x0000000ad420723c */ /* 0x040fe20000041820 */
[----:B------:R-:W1:Y:S07]  /*142a0*/  LDSM.16.M88.4 R8, [R219+0x6800] ;  /* 0x00680000db08783b */ /* 0x000e6e0000000200 */
[----:B------:R4:W1:Y:S01]  /*142b0*/  MUFU.TANH R69, R19 ;  /* 0x0000001300457308 */ /* 0x0008620000002400 */
[C---:B--2---:R-:W-:Y:S07]  /*142c0*/  HMMA.16816.F32.BF16 R36, R212.reuse, R4, R36 ;  /* 0x00000004d424723c */ /* 0x044fee0000041824 */
[----:B------:R-:W-:Y:S01]  /*142d0*/  FMUL.FTZ R28, R28, c[0x0][0x320] ;  /* 0x0000c8001c1c7a20 */ /* 0x000fe20000410000 */
[C---:B------:R-:W-:Y:S01]  /*142e0*/  HMMA.16816.F32.BF16 R40, R212.reuse, R6, R40 ;  /* 0x00000006d428723c */ /* 0x040fe20000041828 */
[----:B------:R4:W2:Y:S01]  /*142f0*/  MUFU.TANH R150, R20 ;  /* 0x0000001400967308 */ /* 0x0008a20000002400 */
[----:B------:R-:W2:Y:S02]  /*14300*/  LDSM.16.M88.4 R4, [R219+0x7000] ;  /* 0x00700000db04783b */ /* 0x000ea40000000200 */
[----:B------:R-:W-:Y:S02]  /*14310*/  FMUL.FTZ R29, R29, c[0x0][0x320] ;  /* 0x0000c8001d1d7a20 */ /* 0x000fe40000410000 */
[----:B------:R-:W-:Y:S02]  /*14320*/  FMUL.FTZ R30, R30, c[0x0][0x320] ;  /* 0x0000c8001e1e7a20 */ /* 0x000fe40000410000 */
[----:B------:R-:W-:Y:S03]  /*14330*/  FMUL.FTZ R31, R31, c[0x0][0x320] ;  /* 0x0000c8001f1f7a20 */ /* 0x000fe60000410000 */
[----:B------:R4:W2:Y:S01]  /*14340*/  MUFU.TANH R151, R21 ;  /* 0x0000001500977308 */ /* 0x0008a20000002400 */
[----:B------:R-:W-:Y:S02]  /*14350*/  FMUL.FTZ R33, R33, c[0x0][0x320] ;  /* 0x0000c80021217a20 */ /* 0x000fe40000410000 */
[----:B------:R-:W-:Y:S02]  /*14360*/  FMUL.FTZ R34, R34, c[0x0][0x320] ;  /* 0x0000c80022227a20 */ /* 0x000fe40000410000 */
[----:B------:R-:W-:Y:S02]  /*14370*/  FMUL.FTZ R35, R35, c[0x0][0x320] ;  /* 0x0000c80023237a20 */ /* 0x000fe40000410000 */
[----:B------:R-:W-:Y:S02]  /*14380*/  FMUL.FTZ R36, R36, c[0x0][0x320] ;  /* 0x0000c80024247a20 */ /* 0x000fe40000410000 */
[----:B------:R-:W-:Y:S01]  /*14390*/  FMUL.FTZ R37, R37, c[0x0][0x320] ;  /* 0x0000c80025257a20 */ /* 0x000fe20000410000 */
[----:B------:R4:W3:Y:S01]  /*143a0*/  MUFU.TANH R152, R22 ;  /* 0x0000001600987308 */ /* 0x0008e20000002400 */
[----:B------:R-:W-:Y:S01]  /*143b0*/  FMUL.FTZ R38, R38, c[0x0][0x320] ;  /* 0x0000c80026267a20 */ /* 0x000fe20000410000 */
[C---:B-1----:R-:W-:Y:S03]  /*143c0*/  HMMA.16816.F32.BF16 R44, R212.reuse, R8, R44 ;  /* 0x00000008d42c723c */ /* 0x042fe6000004182c */
[----:B------:R-:W-:Y:S02]  /*143d0*/  FMUL.FTZ R39, R39, c[0x0][0x320] ;  /* 0x0000c80027277a20 */ /* 0x000fe40000410000 */
[----:B------:R-:W-:Y:S03]  /*143e0*/  FMUL.FTZ R42, R42, c[0x0][0x320] ;  /* 0x0000c8002a2a7a20 */ /* 0x000fe60000410000 */
[----:B------:R4:W1:Y:S01]  /*143f0*/  MUFU.TANH R153, R23 ;  /* 0x0000001700997308 */ /* 0x0008620000002400 */
[C---:B------:R-:W-:Y:S01]  /*14400*/  HMMA.16816.F32.BF16 R48, R212.reuse, R10, R48 ;  /* 0x0000000ad430723c */ /* 0x040fe20000041830 */
[----:B------:R-:W1:Y:S01]  /*14410*/  LDSM.16.M88.4 R8, [R219+0x7800] ;  /* 0x00780000db08783b */ /* 0x000e620000000200 */
[----:B------:R-:W-:Y:S04]  /*14420*/  DEPBAR.LE SB0, 0x0 ;  /* 0x000080000000791a */ /* 0x000fe80000000000 */
[----:B------:R-:W-:Y:S02]  /*14430*/  FMUL.FTZ R43, R43, c[0x0][0x320] ;  /* 0x0000c8002b2b7a20 */ /* 0x000fe40000410000 */
[----:B------:R-:W-:Y:S01]  /*14440*/  FMUL.FTZ R32, R32, c[0x0][0x320] ;  /* 0x0000c80020207a20 */ /* 0x000fe20000410000 */
[----:B------:R4:W1:Y:S01]  /*14450*/  MUFU.TANH R154, R24 ;  /* 0x00000018009a7308 */ /* 0x0008620000002400 */
[----:B------:R-:W-:Y:S01]  /*14460*/  BAR.SYNC.DEFER_BLOCKING 0x0 ;  /* 0x0000000000007b1d */ /* 0x000fe20000010000 */
[C---:B--2---:R-:W-:Y:S05]  /*14470*/  HMMA.16816.F32.BF16 R52, R212.reuse, R4, R52 ;  /* 0x00000004d434723c */ /* 0x044fea0000041834 */
[----:B------:R-:W-:Y:S02]  /*14480*/  FMUL.FTZ R44, R44, c[0x0][0x320] ;  /* 0x0000c8002c2c7a20 */ /* 0x000fe40000410000 */
[----:B------:R-:W-:Y:S01]  /*14490*/  FMUL.FTZ R45, R45, c[0x0][0x320] ;  /* 0x0000c8002d2d7a20 */ /* 0x000fe20000410000 */
[----:B------:R4:W2:Y:S01]  /*144a0*/  MUFU.TANH R155, R25 ;  /* 0x00000019009b7308 */ /* 0x0008a20000002400 */
[C---:B------:R-:W-:Y:S03]  /*144b0*/  HMMA.16816.F32.BF16 R56, R212.reuse, R6, R56 ;  /* 0x00000006d438723c */ /* 0x040fe60000041838 */
[----:B------:R-:W-:Y:S02]  /*144c0*/  FMUL.FTZ R46, R46, c[0x0][0x320] ;  /* 0x0000c8002e2e7a20 */ /* 0x000fe40000410000 */
[----:B------:R-:W-:Y:S02]  /*144d0*/  FMUL.FTZ R47, R47, c[0x0][0x320] ;  /* 0x0000c8002f2f7a20 */ /* 0x000fe40000410000 */
[----:B------:R-:W-:Y:S02]  /*144e0*/  FMUL.FTZ R50, R50, c[0x0][0x320] ;  /* 0x0000c80032327a20 */ /* 0x000fe40000410000 */
[----:B------:R4:W2:Y:S03]  /*144f0*/  MUFU.TANH R156, R26 ;  /* 0x0000001a009c7308 */ /* 0x0008a60000002400 */
        /* <DEDUP_REMOVED lines=63> */
[----:B------:R-:W1:Y:S01]  /*148f0*/  MUFU.TANH R67, R67 ;  /* 0x0000004300437308 */ /* 0x000e620000002400 */
[----:B------:R-:W-:-:S05]  /*14900*/  @!P0 BRA `(.L_x_682) ;  /* 0x0000045000008947 */ /* 0x000fca0003800000 */
[----:B--234-:R-:W2:Y:S01]  /*14910*/  LDL R0, [R1+0x28] ;  /* 0x0000280001007983 */ /* 0x01cea20000100800 */
[----:B------:R-:W-:Y:S01]  /*14920*/  IMAD.MOV.U32 R2, RZ, RZ, c[0x0][0x2b8] ;  /* 0x0000ae00ff027624 */ /* 0x000fe200078e00ff */
[----:B------:R-:W-:Y:S01]  /*14930*/  ULEA UR10, UR14, UR16, 0x7 ;  /* 0x000000100e0a7291 */ /* 0x000fe2000f8e383f */
[----:B------:R-:W-:Y:S01]  /*14940*/  IMAD.MOV.U32 R245, RZ, RZ, RZ ;  /* 0x000000fffff57224 */ /* 0x000fe200078e00ff */
[----:B------:R-:W-:Y:S02]  /*14950*/  SEL R9, RZ, 0x10, P5 ;  /* 0x00000010ff097807 */ /* 0x000fe40002800000 */
[----:B------:R-:W-:Y:S02]  /*14960*/  ISETP.NE.AND P2, PT, R2, 0x1, PT ;  /* 0x000000010200780c */ /* 0x000fe40003f45270 */
[----:B------:R-:W-:Y:S01]  /*14970*/  IMAD.U32 R2, RZ, RZ, UR10 ;  /* 0x0000000aff027e24 */ /* 0x000fe2000f8e00ff */
[----:B------:R-:W-:Y:S04]  /*14980*/  IADD3 R21, -R9, 0x10, RZ ;  /* 0x0000001009157810 */ /* 0x000fe80007ffe1ff */
[----:B------:R-:W-:Y:S02]  /*14990*/  LOP3.LUT R21, R21, 0xf, RZ, 0xc0, !PT ;  /* 0x0000000f15157812 */ /* 0x000fe400078ec0ff */
[----:B--2---:R-:W-:Y:S02]  /*149a0*/  IADD3 R2, R2, -0x80, R0 ;  /* 0xffffff8002027810 */ /* 0x004fe40007ffe000 */
[----:B------:R-:W-:Y:S03]  /*149b0*/  ISETP.GT.AND P1, PT, R0, 0x7f, PT ;  /* 0x0000007f0000780c */ /* 0x000fe60003f24270 */
[----:B------:R-:W-:Y:S04]  /*149c0*/  @P2 IMAD.HI.U32 R4, R2, c[0x0][0x2bc], RZ ;  /* 0x0000af0002042a27 */ /* 0x000fe800078e00ff */
[----:B------:R-:W-:Y:S01]  /*149d0*/  IMAD.MOV.U32 R0, RZ, RZ, R2 ;  /* 0x000000ffff007224 */ /* 0x000fe200078e0002 */
[----:B------:R-:W-:Y:S05]  /*149e0*/  @P2 SHF.R.U32.HI R0, RZ, c[0x0][0x2c0], R4 ;  /* 0x0000b000ff002a19 */ /* 0x000fea0000011604 */
[C---:B------:R-:W-:Y:S04]  /*149f0*/  @!P1 IADD3 R5, P0, R0.reuse, UR18, RZ ;  /* 0x0000001200059c10 */ /* 0x040fe8000ff1e0ff */
[----:B------:R-:W-:Y:S01]  /*14a00*/  @!P1 LEA.HI.X.SX32 R6, R0, UR8, 0x1, P0 ;  /* 0x0000000800069c11 */ /* 0x000fe200080f0eff */
[----:B------:R-:W-:Y:S01]  /*14a10*/  IMAD.MOV R0, RZ, RZ, -R0 ;  /* 0x000000ffff007224 */ /* 0x000fe200078e0a00 */
[C---:B------:R-:W-:Y:S03]  /*14a20*/  @!P1 LEA R4, P0, R5.reuse, c[0x0][0x2a0], 0x2 ;  /* 0x0000a80005049a11 */ /* 0x040fe600078010ff */
[----:B------:R-:W-:Y:S01]  /*14a30*/  IMAD R7, R0, c[0x0][0x2b8], R2 ;  /* 0x0000ae0000077a24 */ /* 0x000fe200078e0202 */
[----:B------:R-:W-:Y:S04]  /*14a40*/  @!P1 LEA.HI.X R5, R5, c[0x0][0x2a4], R6, 0x2, P0 ;  /* 0x0000a90005059a11 */ /* 0x000fe800000f1406 */
[----:B------:R-:W-:Y:S01]  /*14a50*/  STL [R1+0x4], R7 ;  /* 0x0000040701007387 */ /* 0x000fe20000100800 */
[----:B------:R-:W-:Y:S03]  /*14a60*/  SHF.R.S32.HI R0, RZ, 0x1f, R7 ;  /* 0x0000001fff007819 */ /* 0x000fe60000011407 */
[----:B------:R2:W3:Y:S02]  /*14a70*/  @!P1 LDG.E R245, [R4.64] ;  /* 0x0000001604f59981 */ /* 0x0004e4000c1e1900 */
        /* <DEDUP_REMOVED lines=12> */
[----:B------:R-:W2:Y:S04]  /*14b40*/  SHFL.IDX PT, R12, R2, 0x1, 0x181f ;  /* 0x00381f00020c7f89 */ /* 0x000ea800000e0000 */
[----:B------:R-:W3:Y:S04]  /*14b50*/  SHFL.IDX PT, R4, R2, RZ, 0x181f ;  /* 0x00181fff02047589 */ /* 0x000ee800000e0000 */
[----:B------:R-:W4:Y:S04]  /*14b60*/  SHFL.IDX PT, R5, R0, RZ, 0x181f ;  /* 0x00181fff00057589 */ /* 0x000f2800000e0000 */
[----:B------:R-:W1:Y:S04]  /*14b70*/  SHFL.IDX PT, R6, R0, 0x1, 0x181f ;  /* 0x00381f0000067f89 */ /* 0x000e6800000e0000 */
[----:B------:R-:W-:Y:S04]  /*14b80*/  SHFL.IDX PT, R7, R0, 0x2, 0x181f ;  /* 0x00581f0000077f89 */ /* 0x000fe800000e0000 */
[----:B------:R1:W-:Y:S04]  /*14b90*/  SHFL.IDX PT, R20, R0, 0x3, 0x181f ;  /* 0x00781f0000147f89 */ /* 0x0003e800000e0000 */
[----:B------:R-:W1:Y:S01]  /*14ba0*/  SHFL.IDX PT, R8, R2, 0x2, 0x181f ;  /* 0x00581f0002087f89 */ /* 0x000e6200000e0000 */
[C---:B--2--5:R-:W-:Y:S02]  /*14bb0*/  IADD3 R14, P4, R12.reuse, R242, RZ ;  /* 0x000000f20c0e7210 */ /* 0x064fe40007f9e0ff */
[----:B------:R-:W-:Y:S01]  /*14bc0*/  IADD3 R12, P3, R12, R240, RZ ;  /* 0x000000f00c0c7210 */ /* 0x000fe20007f7e0ff */
[----:B------:R-:W2:Y:S01]  /*14bd0*/  SHFL.IDX PT, R2, R2, 0x3, 0x181f ;  /* 0x00781f0002027f89 */ /* 0x000ea200000e0000 */
[C---:B---3--:R-:W-:Y:S02]  /*14be0*/  IADD3 R18, P1, R4.reuse, R242, RZ ;  /* 0x000000f204127210 */ /* 0x048fe40007f3e0ff */
[----:B------:R-:W-:Y:S05]  /*14bf0*/  IADD3 R16, P0, R4, R240, RZ ;  /* 0x000000f004107210 */ /* 0x000fea0007f1e0ff */
[--C-:B----4-:R-:W-:Y:S02]  /*14c00*/  IMAD.X R17, R5, 0x1, R241.reuse, P0 ;  /* 0x0000000105117824 */ /* 0x110fe400000e06f1 */
[--C-:B-1----:R-:W-:Y:S01]  /*14c10*/  IMAD.X R13, R6, 0x1, R241.reuse, P3 ;  /* 0x00000001060d7824 */ /* 0x102fe200018e06f1 */
[----:B------:R-:W-:Y:S05]  /*14c20*/  SHF.L.U64.HI R0, R243, 0x1, R244 ;  /* 0x00000001f3007819 */ /* 0x000fea00000102f4 */
[--C-:B------:R-:W-:Y:S01]  /*14c30*/  IMAD.X R19, R5, 0x1, R0.reuse, P1 ;  /* 0x0000000105137824 */ /* 0x100fe200008e0600 */
[----:B------:R-:W-:Y:S01]  /*14c40*/  IADD3 R10, P2, R8, R242, RZ ;  /* 0x000000f2080a7210 */ /* 0x000fe20007f5e0ff */
[--C-:B------:R-:W-:Y:S01]  /*14c50*/  IMAD.X R15, R6, 0x1, R0.reuse, P4 ;  /* 0x00000001060f7824 */ /* 0x100fe200020e0600 */
[----:B------:R-:W-:Y:S02]  /*14c60*/  IADD3 R8, P1, R8, R240, RZ ;  /* 0x000000f008087210 */ /* 0x000fe40007f3e0ff */
[----:B------:R1:W-:Y:S01]  /*14c70*/  LDGSTS.E.BYPASS.LTC128B.128 [R239+0x8100], [R18.64], !P6 ;  /* 0x0810000012ef7fae */ /* 0x0003e2000f101d56 */
[--C-:B------:R-:W-:Y:S01]  /*14c80*/  IMAD.X R11, R7, 0x1, R0.reuse, P2 ;  /* 0x00000001070b7824 */ /* 0x100fe200010e0600 */
[----:B--2---:R-:W-:Y:S02]  /*14c90*/  IADD3 R6, P0, R2, R242, RZ ;  /* 0x000000f202067210 */ /* 0x004fe40007f1e0ff */
[----:B------:R1:W-:Y:S01]  /*14ca0*/  LDGSTS.E.BYPASS.LTC128B.128 [R239+0xc100], [R16.64], !P5 ;  /* 0x0c10000010ef7fae */ /* 0x0003e2000e901d56 */
[----:B------:R-:W-:Y:S01]  /*14cb0*/  ISETP.NE.U32.AND P2, PT, R9, RZ, PT ;  /* 0x000000ff0900720c */ /* 0x000fe20003f45070 */
[--C-:B------:R-:W-:Y:S02]  /*14cc0*/  IMAD.X R9, R7, 0x1, R241.reuse, P1 ;  /* 0x0000000107097824 */ /* 0x100fe400008e06f1 */
[----:B------:R1:W-:Y:S01]  /*14cd0*/  LDGSTS.E.BYPASS.LTC128B.128 [R239+0x9100], [R14.64], !P6 ;  /* 0x091000000eef7fae */ /* 0x0003e2000f101d56 */
[----:B------:R-:W-:Y:S01]  /*14ce0*/  IMAD.X R7, R20, 0x1, R0, P0 ;  /* 0x0000000114077824 */ /* 0x000fe200000e0600 */
[----:B------:R-:W-:Y:S02]  /*14cf0*/  IADD3 R4, P1, P0, R21, R2, R240 ;  /* 0x0000000215047210 */ /* 0x000fe4000783e0f0 */
[----:B------:R1:W-:Y:S02]  /*14d00*/  LDGSTS.E.BYPASS.LTC128B.128 [R239+0xd100], [R12.64], !P5 ;  /* 0x0d1000000cef7fae */ /* 0x0003e4000e901d56 */
[----:B------:R-:W-:Y:S02]  /*14d10*/  IADD3.X R5, RZ, R20, R241, P1, P0 ;  /* 0x00000014ff057210 */ /* 0x000fe40000fe04f1 */
[----:B------:R1:W-:Y:S04]  /*14d20*/  LDGSTS.E.BYPASS.LTC128B.128 [R239+0xa100], [R10.64], !P6 ;  /* 0x0a1000000aef7fae */ /* 0x0003e8000f101d56 */
[----:B------:R1:W-:Y:S04]  /*14d30*/  LDGSTS.E.BYPASS.LTC128B.128 [R239+0xe100], [R8.64], !P5 ;  /* 0x0e10000008ef7fae */ /* 0x0003e8000e901d56 */
[----:B------:R1:W-:Y:S04]  /*14d40*/  LDGSTS.E.BYPASS.LTC128B.128 [R239+0xb100], [R6.64], !P6 ;  /* 0x0b10000006ef7fae */ /* 0x0003e8000f101d56 */
[----:B------:R1:W-:Y:S02]  /*14d50*/  LDGSTS.E.BYPASS.LTC128B.128.ZFILL [R239+0xf100], [R4.64], P2 ;  /* 0x0f10000004ef7fae */ /* 0x0003e40009141d56 */
.L_x_682:
[----:B--234-:R-:W2:Y:S01]  /*14d60*/  LDL R2, [R1+0xc] ;  /* 0x00000c0001027983 */ /* 0x01cea20000100800 */
[----:B------:R-:W-:Y:S01]  /*14d70*/  PLOP3.LUT P0, PT, PT, PT, UP2, 0x80, 0x0 ;  /* 0x000000000000781c */ /* 0x000fe20003f0f028 */
[----:B------:R-:W-:Y:S02]  /*14d80*/  UIMAD UR10, UR14, UR6, 0x1 ;  /* 0x000000010e0a74a4 */ /* 0x000fe4000f8e0206 */
[----:B------:R3:W2:Y:S01]  /*14d90*/  LDL R0, [R1+0x10] ;  /* 0x0000100001007983 */ /* 0x0006a20000100800 */
[----:B------:R-:W-:Y:S02]  /*14da0*/  UISETP.GT.AND UP0, UPT, UR14, UR7, UPT ;  /* 0x000000070e00728c */ /* 0x000fe4000bf04270 */
[----:B------:R-:W-:Y:S01]  /*14db0*/  UIADD3 UR14, UR14, -0x1, URZ ;  /* 0xffffffff0e0e7890 */ /* 0x000fe2000fffe03f */
[----:B-1----:R-:W4:Y:S04]  /*14dc0*/  LDL R4, [R1+0x14] ;  /* 0x0000140001047983 */ /* 0x002f280000100800 */
[----:B------:R-:W0:Y:S02]  /*14dd0*/  LDGDEPBAR ;  /* 0x00000000000079af */ /* 0x000e240000000000 */
[----:B--2---:R-:W-:Y:S06]  /*14de0*/  @P0 IMAD.MOV.U32 R0, RZ, RZ, R2 ;  /* 0x000000ffff000224 */ /* 0x004fec00078e0002 */
[----:B------:R-:W1:Y:S08]  /*14df0*/  SHFL.IDX PT, R2, R0, 0x1, 0x1c1f ;  /* 0x003c1f0000027f89 */ /* 0x000e7000000e0000 */
[----:B------:R2:W1:Y:S02]  /*14e00*/  SHFL.IDX PT, R5, R0, RZ, 0x1c1f ;  /* 0x001c1fff00057589 */ /* 0x00046400000e0000 */
[----:B--2---:R-:W-:Y:S05]  /*14e10*/  IMAD.U32 R0, RZ, RZ, UR11 ;  /* 0x0000000bff007e24 */ /* 0x004fea000f8e00ff */
[----:B----4-:R-:W-:Y:S04]  /*14e20*/  IADD3 R0, R0, UR10, -R4 ;  /* 0x0000000a00007c10 */ /* 0x010fe8000fffe804 */
[----:B------:R-:W-:Y:S05]  /*14e30*/  IADD3 R4, R0, -UR20, RZ ;  /* 0x8000001400047c10 */ /* 0x000fea000fffe0ff */
[C---:B-1----:R-:W-:Y:S02]  /*14e40*/  IMAD.IADD R0, R4.reuse, 0x1, R2 ;  /* 0x0000000104007824 */ /* 0x042fe400078e0202 */
[----:B------:R-:W-:Y:S03]  /*14e50*/  IMAD.IADD R4, R4, 0x1, R5 ;  /* 0x0000000104047824 */ /* 0x000fe600078e0205 */
[C---:B------:R-:W-:Y:S02]  /*14e60*/  ISETP.GT.AND P1, PT, R0.reuse, RZ, PT ;  /* 0x000000ff0000720c */ /* 0x040fe40003f24270 */
[----:B------:R-:W-:Y:S02]  /*14e70*/  ISETP.GT.AND P0, PT, R0, 0x1, PT ;  /* 0x000000010000780c */ /* 0x000fe40003f04270 */
[----:B------:R-:W-:Y:S02]  /*14e80*/  FSEL R6, R163, -INF , P1 ;  /* 0xff800000a3067808 */ /* 0x000fe40000800000 */
[----:B------:R-:W-:Y:S02]  /*14e90*/  FSEL R7, R161, -INF , P0 ;  /* 0xff800000a1077808 */ /* 0x000fe40000000000 */
[----:B------:R-:W-:Y:S02]  /*14ea0*/  FMNMX.FTZ R2, R6, R70, !PT ;  /* 0x0000004606027209 */ /* 0x000fe40007810000 */
[C---:B------:R-:W-:Y:S02]  /*14eb0*/  ISETP.GT.AND P3, PT, R0.reuse, 0x8, PT ;  /* 0x000000080000780c */ /* 0x040fe40003f64270 */
[----:B------:R-:W-:Y:S02]  /*14ec0*/  FMNMX.FTZ R2, R7, R2, !PT ;  /* 0x0000000207027209 */ /* 0x000fe40007810000 */
        /* <DEDUP_REMOVED lines=8> */
[----:B------:R-:W-:Y:S02]  /*14f50*/  ISETP.GT.AND P3, PT, R4, RZ, PT ;  /* 0x000000ff0400720c */ /* 0x000fe40003f64270 */
[----:B------:R-:W-:Y:S02]  /*14f60*/  FSEL R48, R72, -INF , P0 ;  /* 0xff80000048307808 */ /* 0x000fe40000000000 */
[----:B------:R-:W-:Y:S02]  /*14f70*/  FMNMX.FTZ R2, R41, R2, !PT ;  /* 0x0000000229027209 */ /* 0x000fe40007810000 */
[----:B------:R-:W-:Y:S02]  /*14f80*/  ISETP.GT.AND P2, PT, R0, 0x18, PT ;  /* 0x000000180000780c */ /* 0x000fe40003f44270 */
[----:B------:R-:W-:Y:S02]  /*14f90*/  FSEL R8, R166, -INF , P3 ;  /* 0xff800000a6087808 */ /* 0x000fe40001800000 */
[----:B------:R-:W-:Y:S02]  /*14fa0*/  ISETP.GT.AND P1, PT, R4, 0x1, PT ;  /* 0x000000010400780c */ /* 0x000fe40003f24270 */
[----:B------:R-:W-:Y:S02]  /*14fb0*/  FSEL R57, R71, -INF , P2 ;  /* 0xff80000047397808 */ /* 0x000fe40001000000 */
[----:B------:R-:W-:Y:S02]  /*14fc0*/  FMNMX.FTZ R5, R48, R2, !PT ;  /* 0x0000000230057209 */ /* 0x000fe40007810000 */
[----:B------:R-:W-:Y:S02]  /*14fd0*/  ISETP.GT.AND P0, PT, R0, 0x19, PT ;  /* 0x000000190000780c */ /* 0x000fe40003f04270 */
[----:B------:R-:W-:Y:S02]  /*14fe0*/  ISETP.GT.AND P3, PT, R4, 0x8, PT ;  /* 0x000000080400780c */ /* 0x000fe40003f64270 */
[----:B------:R-:W-:Y:S02]  /*14ff0*/  FSEL R11, R165, -INF , P1 ;  /* 0xff800000a50b7808 */ /* 0x000fe40000800000 */
[----:B------:R-:W-:Y:S02]  /*15000*/  FMNMX.FTZ R2, R8, R3, !PT ;  /* 0x0000000308027209 */ /* 0x000fe40007810000 */
[----:B------:R-:W-:Y:S02]  /*15010*/  FSEL R64, R69, -INF , P0 ;  /* 0xff80000045407808 */ /* 0x000fe40000000000 */
[----:B------:R-:W-:Y:S02]  /*15020*/  FMNMX.FTZ R5, R57, R5, !PT ;  /* 0x0000000539057209 */ /* 0x000fe40007810000 */
[----:B------:R-:W-:Y:S02]  /*15030*/  ISETP.GT.AND P2, PT, R0, 0x20, PT ;  /* 0x000000200000780c */ /* 0x000fe40003f44270 */
[----:B------:R-:W-:Y:S02]  /*15040*/  FSEL R12, R164, -INF , P3 ;  /* 0xff800000a40c7808 */ /* 0x000fe40001800000 */
[----:B------:R-:W-:Y:S02]  /*15050*/  ISETP.GT.AND P1, PT, R4, 0x9, PT ;  /* 0x000000090400780c */ /* 0x000fe40003f24270 */
[----:B------:R-:W-:Y:S02]  /*15060*/  FMNMX.FTZ R2, R11, R2, !PT ;  /* 0x000000020b027209 */ /* 0x000fe40007810000 */
[----:B------:R-:W-:Y:S02]  /*15070*/  FSEL R152, R152, -INF , P2 ;  /* 0xff80000098987808 */ /* 0x000fe40001000000 */
[----:B------:R-:W-:Y:S02]  /*15080*/  FMNMX.FTZ R5, R64, R5, !PT ;  /* 0x0000000540057209 */ /* 0x000fe40007810000 */
[----:B------:R-:W-:Y:S02]  /*15090*/  ISETP.GT.AND P0, PT, R0, 0x21, PT ;  /* 0x000000210000780c */ /* 0x000fe40003f04270 */
[----:B------:R-:W-:Y:S02]  /*150a0*/  FSEL R13, R162, -INF , P1 ;  /* 0xff800000a20d7808 */ /* 0x000fe40000800000 */
[----:B------:R-:W-:Y:S02]  /*150b0*/  FMNMX.FTZ R2, R12, R2, !PT ;  /* 0x000000020c027209 */ /* 0x000fe40007810000 */
[----:B------:R-:W-:Y:S02]  /*150c0*/  ISETP.GT.AND P3, PT, R4, 0x10, PT ;  /* 0x000000100400780c */ /* 0x000fe40003f64270 */
[----:B------:R-:W-:Y:S02]  /*150d0*/  ISETP.GT.AND P2, PT, R0, 0x28, PT ;  /* 0x000000280000780c */ /* 0x000fe40003f44270 */
[----:B------:R-:W-:Y:S02]  /*150e0*/  FSEL R153, R153, -INF , P0 ;  /* 0xff80000099997808 */ /* 0x000fe40000000000 */
[----:B------:R-:W-:Y:S02]  /*150f0*/  FMNMX.FTZ R5, R152, R5, !PT ;  /* 0x0000000598057209 */ /* 0x000fe40007810000 */
[----:B------:R-:W-:Y:S02]  /*15100*/  FMNMX.FTZ R2, R13, R2, !PT ;  /* 0x000000020d027209 */ /* 0x000fe40007810000 */
[----:B------:R-:W-:Y:S02]  /*15110*/  FSEL R32, R160, -INF , P3 ;  /* 0xff800000a0207808 */ /* 0x000fe40001800000 */
[----:B------:R-:W-:Y:S02]  /*15120*/  ISETP.GT.AND P1, PT, R4, 0x11, PT ;  /* 0x000000110400780c */ /* 0x000fe40003f24270 */
[----:B------:R-:W-:Y:S02]  /*15130*/  ISETP.GT.AND P0, PT, R0, 0x29, PT ;  /* 0x000000290000780c */ /* 0x000fe40003f04270 */
[----:B------:R-:W-:Y:S02]  /*15140*/  FSEL R156, R156, -INF , P2 ;  /* 0xff8000009c9c7808 */ /* 0x000fe40001000000 */
[----:B------:R-:W-:Y:S02]  /*15150*/  FMNMX.FTZ R5, R153, R5, !PT ;  /* 0x0000000599057209 */ /* 0x000fe40007810000 */
        /* <DEDUP_REMOVED lines=24> */
[----:B------:R-:W-:Y:S02]  /*152e0*/  FSEL R151, R151, -INF , P1 ;  /* 0xff80000097977808 */ /* 0x000fe40000800000 */
[----:B------:R-:W-:Y:S02]  /*152f0*/  ISETP.GT.AND P3, PT, R4, 0x28, PT ;  /* 0x000000280400780c */ /* 0x000fe40003f64270 */
[----:B------:R-:W-:Y:S02]  /*15300*/  FMNMX.FTZ R2, R150, R2, !PT ;  /* 0x0000000296027209 */ /* 0x000fe40007810000 */
        /* <DEDUP_REMOVED lines=9> */
[----:B------:R-:W-:Y:S02]  /*153a0*/  ISETP.GT.AND P3, PT, R4, 0x30, PT ;  /* 0x000000300400780c */ /* 0x000fe40003f64270 */
[----:B------:R-:W-:Y:S02]  /*153b0*/  FSEL R155, R155, -INF , P1 ;  /* 0xff8000009b9b7808 */ /* 0x000fe40000800000 */
[----:B------:R-:W-:Y:S02]  /*153c0*/  FMNMX.FTZ R2, R154, R2, !PT ;  /* 0x000000029a027209 */ /* 0x000fe40007810000 */
[----:B------:R-:W-:Y:S02]  /*153d0*/  FSEL R171, R39, -INF , P0 ;  /* 0xff80000027ab7808 */ /* 0x000fe40000000000 */
[----:B------:R-:W-:Y:S02]  /*153e0*/  ISETP.GT.AND P2, PT, R0, 0x48, PT ;  /* 0x000000480000780c */ /* 0x000fe40003f44270 */
[----:B------:R-:W-:Y:S02]  /*153f0*/  FMNMX.FTZ R5, R170, R5, !PT ;  /* 0x00000005aa057209 */ /* 0x000fe40007810000 */
[----:B------:R-:W-:Y:S02]  /*15400*/  FSEL R158, R158, -INF , P3 ;  /* 0xff8000009e9e7808 */ /* 0x000fe40001800000 */
[----:B------:R-:W-:Y:S02]  /*15410*/  ISETP.GT.AND P1, PT, R4, 0x31, PT ;  /* 0x000000310400780c */ /* 0x000fe40003f24270 */
[----:B------:R-:W-:Y:S02]  /*15420*/  FMNMX.FTZ R2, R155, R2, !PT ;  /* 0x000000029b027209 */ /* 0x000fe40007810000 */
[----:B------:R-:W-:Y:S02]  /*15430*/  ISETP.GT.AND P0, PT, R0, 0x49, PT ;  /* 0x000000490000780c */ /* 0x000fe40003f04270 */
[----:B------:R-:W-:Y:S02]  /*15440*/  FSEL R173, R42, -INF , P2 ;  /* 0xff8000002aad7808 */ /* 0x000fe40001000000 */
        /* <DEDUP_REMOVED lines=26> */
[----:B------:R-:W-:Y:S01]  /*155f0*/  ISETP.GT.AND P3, PT, R4, 0x48, PT ;  /* 0x000000480400780c */ /* 0x000fe20003f64270 */
[----:B------:R-:W-:Y:S01]  /*15600*/  LDSM.16.MT88.4 R36, [R220+0x100] ;  /* 0x00010000dc24783b */ /* 0x000fe20000004200 */
        /* <DEDUP_REMOVED lines=8> */
[----:B-----5:R-:W-:Y:S02]  /*15690*/  FSEL R244, R54, -INF , P2 ;  /* 0xff80000036f47808 */ /* 0x020fe40001000000 */
[----:B------:R-:W-:Y:S02]  /*156a0*/  ISETP.GT.AND P0, PT, R0, 0x61, PT ;  /* 0x000000610000780c */ /* 0x000fe40003f04270 */
        /* <DEDUP_REMOVED lines=14> */
[----:B------:R-:W-:Y:S01]  /*15790*/  ISETP.GT.AND P1, PT, R0, 0x70, PT ;  /* 0x000000700000780c */ /* 0x000fe20003f24270 */
[----:B------:R-:W-:Y:S01]  /*157a0*/  LDSM.16.MT88.4 R44, [R217+0x4100] ;  /* 0x00410000d92c783b */ /* 0x000fe20000004200 */
[C---:B------:R-:W-:Y:S02]  /*157b0*/  ISETP.GT.AND P2, PT, R4.reuse, 0x58, PT ;  /* 0x000000580400780c */ /* 0x040fe40003f44270 */
[----:B------:R-:W-:Y:S02]  /*157c0*/  FSEL R252, R59, -INF , P0 ;  /* 0xff8000003bfc7808 */ /* 0x000fe40000000000 */
[----:B------:R-:W-:Y:S02]  /*157d0*/  ISETP.GT.AND P0, PT, R4, 0x59, PT ;  /* 0x000000590400780c */ /* 0x000fe40003f04270 */
[----:B------:R-:W-:Y:S02]  /*157e0*/  FMNMX.FTZ R2, R175, R2, !PT ;  /* 0x00000002af027209 */ /* 0x000fe40007810000 */
[----:B------:R-:W-:Y:S02]  /*157f0*/  FMNMX.FTZ R5, R249, R5, !PT ;  /* 0x00000005f9057209 */ /* 0x000fe40007810000 */
[----:B------:R-:W-:Y:S02]  /*15800*/  FSEL R172, R62, -INF , P1 ;  /* 0xff8000003eac7808 */ /* 0x000fe40000800000 */
[----:B------:R-:W-:Y:S02]  /*15810*/  FSEL R183, R26, -INF , P2 ;  /* 0xff8000001ab77808 */ /* 0x000fe40001000000 */
[C---:B------:R-:W-:Y:S02]  /*15820*/  ISETP.GT.AND P2, PT, R0.reuse, 0x71, PT ;  /* 0x000000710000780c */ /* 0x040fe40003f44270 */
[----:B------:R-:W-:Y:S02]  /*15830*/  FSEL R185, R25, -INF , P0 ;  /* 0xff80000019b97808 */ /* 0x000fe40000000000 */
[C---:B------:R-:W-:Y:S02]  /*15840*/  ISETP.GT.AND P0, PT, R0.reuse, 0x79, PT ;  /* 0x000000790000780c */ /* 0x040fe40003f04270 */
[----:B------:R-:W-:Y:S02]  /*15850*/  ISETP.GT.AND P1, PT, R0, 0x78, PT ;  /* 0x000000780000780c */ /* 0x000fe40003f24270 */
[----:B------:R-:W-:Y:S02]  /*15860*/  FMNMX.FTZ R0, R181, R2, !PT ;  /* 0x00000002b5007209 */ /* 0x000fe40007810000 */
[----:B------:R-:W-:Y:S02]  /*15870*/  FMNMX.FTZ R2, R252, R5, !PT ;  /* 0x00000005fc027209 */ /* 0x000fe40007810000 */
[----:B------:R-:W-:Y:S02]  /*15880*/  ISETP.GT.AND P3, PT, R4, 0x60, PT ;  /* 0x000000600400780c */ /* 0x000fe40003f64270 */
[----:B------:R-:W-:Y:S02]  /*15890*/  FMNMX.FTZ R0, R183, R0, !PT ;  /* 0x00000000b7007209 */ /* 0x000fe40007810000 */
[----:B------:R-:W-:Y:S02]  /*158a0*/  FSEL R180, R63, -INF , P2 ;  /* 0xff8000003fb47808 */ /* 0x000fe40001000000 */
[----:B------:R-:W-:Y:S02]  /*158b0*/  FMNMX.FTZ R2, R172, R2, !PT ;  /* 0x00000002ac027209 */ /* 0x000fe40007810000 */
[----:B------:R-:W-:Y:S02]  /*158c0*/  FSEL R208, R52, -INF , P3 ;  /* 0xff80000034d07808 */ /* 0x000fe40001800000 */
[----:B------:R-:W-:Y:S02]  /*158d0*/  ISETP.GT.AND P2, PT, R4, 0x61, PT ;  /* 0x000000610400780c */ /* 0x000fe40003f44270 */
[----:B------:R-:W-:Y:S02]  /*158e0*/  FMNMX.FTZ R0, R185, R0, !PT ;  /* 0x00000000b9007209 */ /* 0x000fe40007810000 */
[----:B------:R-:W-:Y:S02]  /*158f0*/  FSEL R66, R66, -INF , P1 ;  /* 0xff80000042427808 */ /* 0x000fe40000800000 */
[----:B------:R-:W-:Y:S02]  /*15900*/  FMNMX.FTZ R5, R180, R2, !PT ;  /* 0x00000002b4057209 */ /* 0x000fe40007810000 */
[----:B------:R-:W-:Y:S02]  /*15910*/  FSEL R191, R53, -INF , P2 ;  /* 0xff80000035bf7808 */ /* 0x000fe40001000000 */
[----:B------:R-:W-:Y:S01]  /*15920*/  ISETP.GT.AND P1, PT, R4, 0x68, PT ;  /* 0x000000680400780c */ /* 0x000fe20003f24270 */
[----:B------:R-:W-:Y:S01]  /*15930*/  LDSM.16.MT88.4 R52, [R218+0x4100] ;  /* 0x00410000da34783b */ /* 0x000fe20000004200 */
[----:B------:R-:W-:Y:S02]  /*15940*/  FMNMX.FTZ R2, R208, R0, !PT ;  /* 0x00000000d0027209 */ /* 0x000fe40007810000 */
[----:B------:R-:W-:Y:S02]  /*15950*/  FSEL R71, R67, -INF , P0 ;  /* 0xff80000043477808 */ /* 0x000fe40000000000 */
[----:B------:R-:W-:Y:S02]  /*15960*/  FMNMX.FTZ R0, R66, R5, !PT ;  /* 0x0000000542007209 */ /* 0x000fe40007810000 */
[----:B------:R-:W-:Y:S02]  /*15970*/  FSEL R211, R24, -INF , P1 ;  /* 0xff80000018d37808 */ /* 0x000fe40000800000 */
[----:B------:R-:W-:Y:S02]  /*15980*/  FMNMX.FTZ R2, R191, R2, !PT ;  /* 0x00000002bf027209 */ /* 0x000fe40007810000 */
[----:B------:R-:W-:Y:S02]  /*15990*/  FMNMX.FTZ R0, R71, R0, !PT ;  /* 0x0000000047007209 */ /* 0x000fe40007810000 */
[----:B------:R-:W-:Y:S02]  /*159a0*/  FMNMX.FTZ R5, R211, R2, !PT ;  /* 0x00000002d3057209 */ /* 0x000fe40007810000 */
[C---:B------:R-:W-:Y:S01]  /*159b0*/  ISETP.GT.AND P1, PT, R4.reuse, 0x70, PT ;  /* 0x000000700400780c */ /* 0x040fe20003f24270 */
[----:B------:R-:W1:Y:S01]  /*159c0*/  SHFL.BFLY PT, R2, R0, 0x2, 0x1f ;  /* 0x0c401f0000027f89 */ /* 0x000e6200000e0000 */
[----:B------:R-:W-:Y:S02]  /*159d0*/  ISETP.GT.AND P0, PT, R4, 0x69, PT ;  /* 0x000000690400780c */ /* 0x000fe40003f04270 */
[----:B------:R-:W-:Y:S02]  /*159e0*/  FSEL R247, R60, -INF , P1 ;  /* 0xff8000003cf77808 */ /* 0x000fe40000800000 */
[----:B------:R-:W-:Y:S02]  /*159f0*/  ISETP.GT.AND P1, PT, R4, 0x78, PT ;  /* 0x000000780400780c */ /* 0x000fe40003f24270 */
[----:B------:R-:W-:Y:S02]  /*15a00*/  FSEL R242, R23, -INF , P0 ;  /* 0xff80000017f27808 */ /* 0x000fe40000000000 */
[----:B------:R-:W-:Y:S02]  /*15a10*/  FSEL R182, R22, -INF , P1 ;  /* 0xff80000016b67808 */ /* 0x000fe40000800000 */
[----:B------:R-:W-:Y:S01]  /*15a20*/  ISETP.GT.AND P0, PT, R4, 0x71, PT ;  /* 0x000000710400780c */ /* 0x000fe20003f04270 */
[----:B------:R-:W-:Y:S01]  /*15a30*/  LDSM.16.MT88.4 R20, [R218+0x100] ;  /* 0x00010000da14783b */ /* 0x000fe20000004200 */
[----:B------:R-:W-:Y:S02]  /*15a40*/  FMNMX.FTZ R5, R242, R5, !PT ;  /* 0x00000005f2057209 */ /* 0x000fe40007810000 */
[----:B------:R-:W-:Y:S02]  /*15a50*/  FSEL R246, R61, -INF , P0 ;  /* 0xff8000003df67808 */ /* 0x000fe40000000000 */
[----:B------:R-:W-:Y:S02]  /*15a60*/  FMNMX.FTZ R5, R247, R5, !PT ;  /* 0x00000005f7057209 */ /* 0x000fe40007810000 */
[----:B------:R-:W-:Y:S01]  /*15a70*/  ISETP.GT.AND P0, PT, R4, 0x79, PT ;  /* 0x000000790400780c */ /* 0x000fe20003f04270 */
[----:B------:R-:W-:Y:S01]  /*15a80*/  LDSM.16.MT88.4 R60, [R221+0x4100] ;  /* 0x00410000dd3c783b */ /* 0x000fe20000004200 */
[----:B------:R-:W-:Y:S02]  /*15a90*/  FMNMX.FTZ R4, R246, R5, !PT ;  /* 0x00000005f6047209 */ /* 0x000fe40007810000 */
[----:B------:R-:W-:Y:S02]  /*15aa0*/  FSEL R184, R65, -INF , P0 ;  /* 0xff80000041b87808 */ /* 0x000fe40000000000 */
[----:B-1----:R-:W-:Y:S02]  /*15ab0*/  FMNMX.FTZ R0, R0, R2, !PT ;  /* 0x0000000200007209 */ /* 0x002fe40007810000 */
[----:B------:R-:W-:Y:S03]  /*15ac0*/  FMNMX.FTZ R4, R182, R4, !PT ;  /* 0x00000004b6047209 */ /* 0x000fe60007810000 */
[----:B------:R-:W1:Y:S01]  /*15ad0*/  SHFL.BFLY PT, R2, R0, 0x1, 0x1f ;  /* 0x0c201f0000027f89 */ /* 0x000e6200000e0000 */
[----:B------:R-:W-:Y:S07]  /*15ae0*/  FMNMX.FTZ R4, R184, R4, !PT ;  /* 0x00000004b8047209 */ /* 0x000fee0007810000 */
[----:B------:R-:W2:Y:S01]  /*15af0*/  SHFL.BFLY PT, R5, R4, 0x2, 0x1f ;  /* 0x0c401f0004057f89 */ /* 0x000ea200000e0000 */
[----:B-1----:R-:W-:Y:S04]  /*15b00*/  FMNMX.FTZ R68, R2, R0, !PT ;  /* 0x0000000002447209 */ /* 0x002fe80007810000 */
[C---:B------:R-:W-:Y:S01]  /*15b10*/  FSETP.NEU.FTZ.AND P1, PT, R68.reuse, -INF , PT ;  /* 0xff8000004400780b */ /* 0x040fe20003f3d000 */
[----:B------:R-:W-:Y:S01]  /*15b20*/  FMUL.FTZ R149, R68, c[0x0][0x2d0] ;  /* 0x0000b40044957a20 */ /* 0x000fe20000410000 */
[----:B--2---:R-:W-:Y:S04]  /*15b30*/  FMNMX.FTZ R4, R5, R4, !PT ;  /* 0x0000000405047209 */ /* 0x004fe80007810000 */
[----:B------:R-:W-:Y:S01]  /*15b40*/  FSEL R149, R149, RZ, P1 ;  /* 0x000000ff95957208 */ /* 0x000fe20000800000 */
[----:B------:R-:W1:Y:S04]  /*15b50*/  SHFL.BFLY PT, R69, R4, 0x1, 0x1f ;  /* 0x0c201f0004457f89 */ /* 0x000e6800000e0000 */
[--C-:B------:R-:W-:Y:S04]  /*15b60*/  FFMA.FTZ R0, R6, c[0x0][0x2d0], -R149.reuse ;  /* 0x0000b40006007a23 */ /* 0x100fe80000010895 */
[----:B------:R2:W-:Y:S01]  /*15b70*/  MUFU.EX2 R209, R0 ;  /* 0x0000000000d17308 */ /* 0x0005e20000000800 */
[----:B-1----:R-:W-:Y:S04]  /*15b80*/  FMNMX.FTZ R69, R4, R69, !PT ;  /* 0x0000004504457209 */ /* 0x002fe80007810000 */
[C---:B------:R-:W-:Y:S01]  /*15b90*/  FSETP.NEU.FTZ.AND P0, PT, R69.reuse, -INF , PT ;  /* 0xff8000004500780b */ /* 0x040fe20003f1d000 */
[----:B------:R-:W-:Y:S02]  /*15ba0*/  FMUL.FTZ R148, R69, c[0x0][0x2d0] ;  /* 0x0000b40045947a20 */ /* 0x000fe40000410000 */
[--C-:B--2---:R-:W-:Y:S03]  /*15bb0*/  FFMA.FTZ R0, R7, c[0x0][0x2d0], -R149.reuse ;  /* 0x0000b40007007a23 */ /* 0x104fe60000010895 */
[----:B------:R-:W-:Y:S01]  /*15bc0*/  FSEL R148, R148, RZ, P0 ;  /* 0x000000ff94947208 */ /* 0x000fe20000000000 */
[----:B------:R1:W2:Y:S04]  /*15bd0*/  MUFU.EX2 R250, R0 ;  /* 0x0000000000fa7308 */ /* 0x0002a80000000800 */
[--C-:B------:R-:W-:Y:S02]  /*15be0*/  FFMA.FTZ R2, R13, c[0x0][0x2d0], -R148.reuse ;  /* 0x0000b4000d027a23 */ /* 0x100fe40000010894 */
[--C-:B------:R-:W-:Y:S02]  /*15bf0*/  FFMA.FTZ R5, R8, c[0x0][0x2d0], -R148.reuse ;  /* 0x0000b40008057a23 */ /* 0x100fe40000010894 */
[--C-:B------:R-:W-:Y:S02]  /*15c00*/  FFMA.FTZ R4, R11, c[0x0][0x2d0], -R148.reuse ;  /* 0x0000b4000b047a23 */ /* 0x100fe40000010894 */
[----:B------:R4:W-:Y:S10]  /*15c10*/  MUFU.EX2 R190, R2 ;  /* 0x0000000200be7308 */ /* 0x0009f40000000800 */
[----:B------:R-:W-:Y:S01]  /*15c20*/  MUFU.EX2 R248, R5 ;  /* 0x0000000500f87308 */ /* 0x000fe20000000800 */
[--C-:B-1----:R-:W-:Y:S01]  /*15c30*/  FFMA.FTZ R0, R9, c[0x0][0x2d0], -R149.reuse ;  /* 0x0000b40009007a23 */ /* 0x102fe20000010895 */
[----:B--2---:R-:W-:Y:S08]  /*15c40*/  F2FP.BF16.PACK_AB R73, R250, R209 ;  /* 0x000000d1fa49723e */ /* 0x004ff000000010ff */
[----:B------:R1:W-:Y:S01]  /*15c50*/  MUFU.EX2 R34, R0 ;  /* 0x0000000000227308 */ /* 0x0003e20000000800 */
[----:B----4-:R-:W-:Y:S09]  /*15c60*/  FSEL R2, R68, RZ, P1 ;  /* 0x000000ff44027208 */ /* 0x010ff20000800000 */
[----:B------:R-:W2:Y:S01]  /*15c70*/  MUFU.EX2 R251, R4 ;  /* 0x0000000400fb7308 */ /* 0x000ea20000000800 */
[----:B-1----:R-:W-:Y:S09]  /*15c80*/  FFMA.FTZ R0, R10, c[0x0][0x2d0], -R149 ;  /* 0x0000b4000a007a23 */ /* 0x002ff20000010895 */
[----:B------:R1:W4:Y:S01]  /*15c90*/  MUFU.EX2 R210, R0 ;  /* 0x0000000000d27308 */ /* 0x0003220000000800 */
[----:B--2---:R-:W-:Y:S01]  /*15ca0*/  F2FP.BF16.PACK_AB R72, R251, R248 ;  /* 0x000000f8fb48723e */ /* 0x004fe200000010ff */
[----:B-1----:R-:W-:Y:S01]  /*15cb0*/  FFMA.FTZ R0, R12, c[0x0][0x2d0], -R148 ;  /* 0x0000b4000c007a23 */ /* 0x002fe20000010894 */
[----:B----4-:R-:W-:Y:S07]  /*15cc0*/  F2FP.BF16.PACK_AB R75, R210, R34 ;  /* 0x00000022d24b723e */ /* 0x010fee00000010ff */
[----:B------:R1:W-:Y:S02]  /*15cd0*/  MUFU.EX2 R14, R0 ;  /* 0x00000000000e7308 */ /* 0x0003e40000000800 */
[----:B-1----:R-:W-:Y:S02]  /*15ce0*/  FSEL R0, R69, RZ, P0 ;  /* 0x000000ff45007208 */ /* 0x002fe40000000000 */
[----:B------:R-:W-:Y:S03]  /*15cf0*/  PLOP3.LUT P0, PT, PT, PT, UP0, 0x80, 0x0 ;  /* 0x000000000000781c */ /* 0x000fe60003f0f008 */
[----:B------:R-:W-:Y:S04]  /*15d00*/  FADD.FTZ R0, -R0, R3 ;  /* 0x0000000300007221 */ /* 0x000fe80000010100 */
[----:B------:R-:W-:Y:S04]  /*15d10*/  FMUL.FTZ R0, R0, c[0x0][0x2d0] ;  /* 0x0000b40000007a20 */ /* 0x000fe80000410000 */
[----:B------:R1:W2:Y:S02]  /*15d20*/  MUFU.EX2 R3, R0 ;  /* 0x0000000000037308 */ /* 0x0002a40000000800 */
[----:B-1----:R-:W-:Y:S02]  /*15d30*/  FADD.FTZ R0, -R2, R70 ;  /* 0x0000004602007221 */ /* 0x002fe40000010100 */
[----:B------:R-:W-:Y:S02]  /*15d40*/  FFMA.FTZ R2, R32, c[0x0][0x2d0], -R148 ;  /* 0x0000b40020027a23 */ /* 0x000fe40000010894 */
[----:B------:R-:W-:Y:S04]  /*15d50*/  FMUL.FTZ R0, R0, c[0x0][0x2d0] ;  /* 0x0000b40000007a20 */ /* 0x000fe80000410000 */
[----:B------:R1:W-:Y:S01]  /*15d60*/  MUFU.EX2 R50, R2 ;  /* 0x0000000200327308 */ /* 0x0003e20000000800 */
[C---:B--2---:R-:W-:Y:S02]  /*15d70*/  FMUL.FTZ R33, R3.reuse, R105 ;  /* 0x0000006903217220 */ /* 0x044fe40000410000 */
[----:B------:R-:W-:Y:S02]  /*15d80*/  IMAD.MOV.U32 R105, RZ, RZ, R251 ;  /* 0x000000ffff697224 */ /* 0x000fe400078e00fb */
[C---:B------:R-:W-:Y:S02]  /*15d90*/  FMUL.FTZ R32, R3.reuse, R104 ;  /* 0x0000006803207220 */ /* 0x040fe40000410000 */
[----:B------:R-:W-:Y:S02]  /*15da0*/  IMAD.MOV.U32 R104, RZ, RZ, R34 ;  /* 0x000000ffff687224 */ /* 0x000fe400078e0022 */
[----:B------:R-:W-:Y:S01]  /*15db0*/  IMAD.MOV.U32 R70, RZ, RZ, R14 ;  /* 0x000000ffff467224 */ /* 0x000fe200078e000e */
[----:B------:R-:W2:Y:S01]  /*15dc0*/  MUFU.EX2 R0, R0 ;  /* 0x0000000000007308 */ /* 0x000ea20000000800 */
[----:B------:R-:W4:Y:S01]  /*15dd0*/  LDSM.16.MT88.4 R12, [R217+0x100] ;  /* 0x00010000d90c783b */ /* 0x000f220000004200 */
[C---:B------:R-:W-:Y:S02]  /*15de0*/  FMUL.FTZ R4, R3.reuse, R76 ;  /* 0x0000004c03047220 */ /* 0x040fe40000410000 */
[----:B------:R-:W-:Y:S01]  /*15df0*/  F2FP.BF16.PACK_AB R74, R190, R70 ;  /* 0x00000046be4a723e */ /* 0x000fe200000010ff */
[C---:B------:R-:W-:Y:S02]  /*15e00*/  FMUL.FTZ R5, R3.reuse, R77 ;  /* 0x0000004d03057220 */ /* 0x040fe40000410000 */
[C---:B------:R-:W-:Y:S02]  /*15e10*/  FMUL.FTZ R8, R3.reuse, R80 ;  /* 0x0000005003087220 */ /* 0x040fe40000410000 */
[C---:B------:R-:W-:Y:S02]  /*15e20*/  FMUL.FTZ R9, R3.reuse, R81 ;  /* 0x0000005103097220 */ /* 0x040fe40000410000 */
[C---:B------:R-:W-:Y:S02]  /*15e30*/  FMUL.FTZ R16, R3.reuse, R88 ;  /* 0x0000005803107220 */ /* 0x040fe40000410000 */
[C---:B------:R-:W-:Y:S02]  /*15e40*/  FMUL.FTZ R17, R3.reuse, R89 ;  /* 0x0000005903117220 */ /* 0x040fe40000410000 */
[----:B-1----:R-:W-:Y:S02]  /*15e50*/  FFMA.FTZ R2, R40, c[0x0][0x2d0], -R148 ;  /* 0x0000b40028027a23 */ /* 0x002fe40000010894 */
[C---:B------:R-:W-:Y:S02]  /*15e60*/  FMUL.FTZ R40, R3.reuse, R112 ;  /* 0x0000007003287220 */ /* 0x040fe40000410000 */
[----:B------:R1:W1:Y:S01]  /*15e70*/  MUFU.EX2 R65, R2 ;  /* 0x0000000200417308 */ /* 0x0002620000000800 */
[----:B------:R-:W-:Y:S02]  /*15e80*/  IMAD.MOV.U32 R112, RZ, RZ, R190 ;  /* 0x000000ffff707224 */ /* 0x000fe400078e00be */
[----:B------:R-:W-:Y:S02]  /*15e90*/  FMUL.FTZ R24, R3, R96 ;  /* 0x0000006003187220 */ /* 0x000fe40000410000 */
[C---:B--2---:R-:W-:Y:S02]  /*15ea0*/  FMUL.FTZ R34, R0.reuse, R106 ;  /* 0x0000006a00227220 */ /* 0x044fe40000410000 */
[----:B------:R-:W-:Y:S02]  /*15eb0*/  IMAD.MOV.U32 R106, RZ, RZ, R250 ;  /* 0x000000ffff6a7224 */ /* 0x000fe400078e00fa */
[C---:B------:R-:W-:Y:S02]  /*15ec0*/  FMUL.FTZ R35, R0.reuse, R107 ;  /* 0x0000006b00237220 */ /* 0x040fe40000410000 */
[----:B------:R-:W-:Y:S02]  /*15ed0*/  IMAD.MOV.U32 R107, RZ, RZ, R248 ;  /* 0x000000ffff6b7224 */ /* 0x000fe400078e00f8 */
[C---:B------:R-:W-:Y:S02]  /*15ee0*/  FMUL.FTZ R51, R0.reuse, R123 ;  /* 0x0000007b00337220 */ /* 0x040fe40000410000 */
[C---:B------:R-:W-:Y:S02]  /*15ef0*/  FMUL.FTZ R43, R0.reuse, R115 ;  /* 0x00000073002b7220 */ /* 0x040fe40000410000 */
[----:B------:R-:W-:Y:S02]  /*15f00*/  IMAD.MOV.U32 R115, RZ, RZ, R50 ;  /* 0x000000ffff737224 */ /* 0x000fe400078e0032 */
[C---:B------:R-:W-:Y:S02]  /*15f10*/  FMUL.FTZ R50, R0.reuse, R122 ;  /* 0x0000007a00327220 */ /* 0x040fe40000410000 */
[C---:B------:R-:W-:Y:S02]  /*15f20*/  FMUL.FTZ R42, R0.reuse, R114 ;  /* 0x00000072002a7220 */ /* 0x040fe40000410000 */
[----:B------:R-:W-:Y:S02]  /*15f30*/  IMAD.MOV.U32 R114, RZ, RZ, R209 ;  /* 0x000000ffff727224 */ /* 0x000fe400078e00d1 */
[--C-:B-1----:R-:W-:Y:S02]  /*15f40*/  FFMA.FTZ R2, R41, c[0x0][0x2d0], -R149.reuse ;  /* 0x0000b40029027a23 */ /* 0x102fe40000010895 */
[C---:B------:R-:W-:Y:S02]  /*15f50*/  FMUL.FTZ R41, R3.reuse, R113 ;  /* 0x0000007103297220 */ /* 0x040fe40000410000 */
[----:B------:R1:W-:Y:S01]  /*15f60*/  MUFU.EX2 R251, R2 ;  /* 0x0000000200fb7308 */ /* 0x0003e20000000800 */
[----:B------:R-:W-:Y:S02]  /*15f70*/  IMAD.MOV.U32 R113, RZ, RZ, R210 ;  /* 0x000000ffff717224 */ /* 0x000fe400078e00d2 */
[C---:B------:R-:W-:Y:S02]  /*15f80*/  FMUL.FTZ R59, R0.reuse, R131 ;  /* 0x00000083003b7220 */ /* 0x040fe40000410000 */
[C---:B------:R-:W-:Y:S02]  /*15f90*/  FMUL.FTZ R58, R0.reuse, R130 ;  /* 0x00000082003a7220 */ /* 0x040fe40000410000 */
[C---:B------:R-:W-:Y:S02]  /*15fa0*/  FMUL.FTZ R6, R0.reuse, R78 ;  /* 0x0000004e00067220 */ /* 0x040fe40000410000 */
[C---:B------:R-:W-:Y:S02]  /*15fb0*/  FMUL.FTZ R7, R0.reuse, R79 ;  /* 0x0000004f00077220 */ /* 0x040fe40000410000 */
[----:B------:R-:W2:Y:S01]  /*15fc0*/  LDSM.16.MT88.4 R76, [R220+0x4100] ;  /* 0x00410000dc4c783b */ /* 0x000ea20000004200 */
[C---:B------:R-:W-:Y:S02]  /*15fd0*/  FMUL.FTZ R10, R0.reuse, R82 ;  /* 0x00000052000a7220 */ /* 0x040fe40000410000 */
[C---:B------:R-:W-:Y:S02]  /*15fe0*/  FMUL.FTZ R11, R0.reuse, R83 ;  /* 0x00000053000b7220 */ /* 0x040fe40000410000 */
[C---:B----4-:R-:W-:Y:S03]  /*15ff0*/  HMMA.16816.F32.BF16 R4, R72.reuse, R12, R4 ;  /* 0x0000000c4804723c */ /* 0x050fe60000041804 */
[----:B------:R-:W4:Y:S02]  /*16000*/  LDSM.16.MT88.4 R80, [R217+0x900] ;  /* 0x00090000d950783b */ /* 0x000f240000004200 */
[----:B------:R-:W-:Y:S02]  /*16010*/  FMUL.FTZ R18, R0, R90 ;  /* 0x0000005a00127220 */ /* 0x000fe40000410000 */
[C---:B------:R-:W-:Y:S01]  /*16020*/  FMUL.FTZ R12, R3.reuse, R84 ;  /* 0x00000054030c7220 */ /* 0x040fe20000410000 */
[C---:B------:R-:W-:Y:S04]  /*16030*/  HMMA.16816.F32.BF16 R8, R72.reuse, R14, R8 ;  /* 0x0000000e4808723c */ /* 0x040fe80000041808 */
[--C-:B-1----:R-:W-:Y:S02]  /*16040*/  FFMA.FTZ R2, R48, c[0x0][0x2d0], -R149.reuse ;  /* 0x0000b40030027a23 */ /* 0x102fe40000010895 */
[C---:B------:R-:W-:Y:S02]  /*16050*/  FMUL.FTZ R48, R3.reuse, R120 ;  /* 0x0000007803307220 */ /* 0x040fe40000410000 */
[----:B------:R1:W-:Y:S01]  /*16060*/  MUFU.EX2 R250, R2 ;  /* 0x0000000200fa7308 */ /* 0x0003e20000000800 */
[C---:B------:R-:W-:Y:S03]  /*16070*/  FMUL.FTZ R13, R3.reuse, R85 ;  /* 0x00000055030d7220 */ /* 0x040fe60000410000 */
[C---:B------:R-:W-:Y:S02]  /*16080*/  FMUL.FTZ R14, R0.reuse, R86 ;  /* 0x00000056000e7220 */ /* 0x040fe40000410000 */
[C---:B------:R-:W-:Y:S02]  /*16090*/  FMUL.FTZ R15, R0.reuse, R87 ;  /* 0x00000057000f7220 */ /* 0x040fe40000410000 */
[----:B------:R-:W2:Y:S01]  /*160a0*/  LDSM.16.MT88.4 R84, [R218+0x900] ;  /* 0x00090000da54783b */ /* 0x000ea20000004200 */
[C---:B------:R-:W-:Y:S02]  /*160b0*/  FMUL.FTZ R19, R0.reuse, R91 ;  /* 0x0000005b00137220 */ /* 0x040fe40000410000 */
[----:B------:R-:W-:Y:S02]  /*160c0*/  FMUL.FTZ R25, R3, R97 ;  /* 0x0000006103197220 */ /* 0x000fe40000410000 */
[C---:B------:R-:W-:Y:S03]  /*160d0*/  HMMA.16816.F32.BF16 R12, R72.reuse, R20, R12 ;  /* 0x00000014480c723c */ /* 0x040fe6000004180c */
[----:B------:R-:W2:Y:S01]  /*160e0*/  LDSM.16.MT88.4 R88, [R221+0x900] ;  /* 0x00090000dd58783b */ /* 0x000ea20000004200 */
[C---:B------:R-:W-:Y:S02]  /*160f0*/  FMUL.FTZ R26, R0.reuse, R98 ;  /* 0x00000062001a7220 */ /* 0x040fe40000410000 */
[C---:B------:R-:W-:Y:S02]  /*16100*/  FMUL.FTZ R27, R0.reuse, R99 ;  /* 0x00000063001b7220 */ /* 0x040fe40000410000 */
[C---:B------:R-:W-:Y:S03]  /*16110*/  HMMA.16816.F32.BF16 R16, R72.reuse, R22, R16 ;  /* 0x000000164810723c */ /* 0x040fe60000041810 */
[----:B------:R-:W-:Y:S01]  /*16120*/  LDSM.16.MT88.4 R96, [R220+0x5100] ;  /* 0x00510000dc60783b */ /* 0x000fe20000004200 */
[--C-:B-1----:R-:W-:Y:S02]  /*16130*/  FFMA.FTZ R2, R49, c[0x0][0x2d0], -R148.reuse ;  /* 0x0000b40031027a23 */ /* 0x102fe40000010894 */
[C---:B------:R-:W-:Y:S02]  /*16140*/  FMUL.FTZ R49, R3.reuse, R121 ;  /* 0x0000007903317220 */ /* 0x040fe40000410000 */
[----:B------:R1:W-:Y:S01]  /*16150*/  MUFU.EX2 R248, R2 ;  /* 0x0000000200f87308 */ /* 0x0003e20000000800 */
[C---:B------:R-:W-:Y:S03]  /*16160*/  FMUL.FTZ R20, R3.reuse, R92 ;  /* 0x0000005c03147220 */ /* 0x040fe60000410000 */
[C---:B------:R-:W-:Y:S02]  /*16170*/  FMUL.FTZ R21, R3.reuse, R93 ;  /* 0x0000005d03157220 */ /* 0x040fe40000410000 */
[C---:B------:R-:W-:Y:S02]  /*16180*/  FMUL.FTZ R22, R0.reuse, R94 ;  /* 0x0000005e00167220 */ /* 0x040fe40000410000 */
[C---:B------:R-:W-:Y:S02]  /*16190*/  FMUL.FTZ R23, R0.reuse, R95 ;  /* 0x0000005f00177220 */ /* 0x040fe40000410000 */
[----:B------:R-:W-:Y:S01]  /*161a0*/  LDSM.16.MT88.4 R92, [R220+0x4900] ;  /* 0x00490000dc5c783b */ /* 0x000fe20000004200 */
[----:B------:R-:W-:Y:S04]  /*161b0*/  FMUL.FTZ R67, R0, R139 ;  /* 0x0000008b00437220 */ /* 0x000fe80000410000 */
[C---:B------:R-:W-:Y:S07]  /*161c0*/  HMMA.16816.F32.BF16 R20, R72.reuse, R28, R20 ;  /* 0x0000001c4814723c */ /* 0x040fee0000041814 */
[C---:B------:R-:W-:Y:S01]  /*161d0*/  FMUL.FTZ R28, R3.reuse, R100 ;  /* 0x00000064031c7220 */ /* 0x040fe20000410000 */
[C---:B------:R-:W-:Y:S04]  /*161e0*/  HMMA.16816.F32.BF16 R24, R72.reuse, R30, R24 ;  /* 0x0000001e4818723c */ /* 0x040fe80000041818 */
[----:B-1----:R-:W-:Y:S02]  /*161f0*/  FFMA.FTZ R2, R56, c[0x0][0x2d0], -R148 ;  /* 0x0000b40038027a23 */ /* 0x002fe40000010894 */
[C---:B------:R-:W-:Y:S02]  /*16200*/  FMUL.FTZ R56, R3.reuse, R128 ;  /* 0x0000008003387220 */ /* 0x040fe40000410000 */
[----:B------:R1:W1:Y:S01]  /*16210*/  MUFU.EX2 R123, R2 ;  /* 0x00000002007b7308 */ /* 0x0002620000000800 */
[C---:B------:R-:W-:Y:S03]  /*16220*/  FMUL.FTZ R31, R0.reuse, R103 ;  /* 0x00000067001f7220 */ /* 0x040fe60000410000 */
[C---:B------:R-:W-:Y:S02]  /*16230*/  FMUL.FTZ R29, R3.reuse, R101 ;  /* 0x00000065031d7220 */ /* 0x040fe40000410000 */
[C---:B------:R-:W-:Y:S02]  /*16240*/  FMUL.FTZ R30, R0.reuse, R102 ;  /* 0x00000066001e7220 */ /* 0x040fe40000410000 */
[----:B------:R-:W-:Y:S02]  /*16250*/  IMAD.MOV.U32 R100, RZ, RZ, R182 ;  /* 0x000000ffff647224 */ /* 0x000fe400078e00b6 */
[----:B------:R-:W-:Y:S02]  /*16260*/  IMAD.MOV.U32 R101, RZ, RZ, R180 ;  /* 0x000000ffff657224 */ /* 0x000fe400078e00b4 */
[----:B------:R-:W-:Y:S01]  /*16270*/  IMAD.MOV.U32 R102, RZ, RZ, R172 ;  /* 0x000000ffff667224 */ /* 0x000fe200078e00ac */
[C---:B------:R-:W-:Y:S07]  /*16280*/  HMMA.16816.F32.BF16 R28, R72.reuse, R36, R28 ;  /* 0x00000024481c723c */ /* 0x040fee000004181c */
[----:B------:R-:W-:Y:S01]  /*16290*/  FMUL.FTZ R37, R3, R109 ;  /* 0x0000006d03257220 */ /* 0x000fe20000410000 */
[C---:B------:R-:W-:Y:S04]  /*162a0*/  HMMA.16816.F32.BF16 R32, R72.reuse, R38, R32 ;  /* 0x000000264820723c */ /* 0x040fe80000041820 */
[--C-:B-1----:R-:W-:Y:S02]  /*162b0*/  FFMA.FTZ R2, R57, c[0x0][0x2d0], -R149.reuse ;  /* 0x0000b40039027a23 */ /* 0x102fe40000010895 */
[C---:B------:R-:W-:Y:S02]  /*162c0*/  FMUL.FTZ R57, R3.reuse, R129 ;  /* 0x0000008103397220 */ /* 0x040fe40000410000 */
[----:B------:R1:W-:Y:S01]  /*162d0*/  MUFU.EX2 R122, R2 ;  /* 0x00000002007a7308 */ /* 0x0003e20000000800 */
[C---:B------:R-:W-:Y:S03]  /*162e0*/  FMUL.FTZ R39, R0.reuse, R111 ;  /* 0x0000006f00277220 */ /* 0x040fe60000410000 */
[----:B------:R-:W-:Y:S02]  /*162f0*/  FMUL.FTZ R38, R0, R110 ;  /* 0x0000006e00267220 */ /* 0x000fe40000410000 */
[C---:B------:R-:W-:Y:S07]  /*16300*/  FMUL.FTZ R36, R3.reuse, R108 ;  /* 0x0000006c03247220 */ /* 0x040fee0000410000 */
[C---:B------:R-:W-:Y:S07]  /*16310*/  HMMA.16816.F32.BF16 R36, R72.reuse, R44, R36 ;  /* 0x0000002c4824723c */ /* 0x040fee0000041824 */
[C---:B------:R-:W-:Y:S01]  /*16320*/  FMUL.FTZ R44, R3.reuse, R116 ;  /* 0x00000074032c7220 */ /* 0x040fe20000410000 */
[C---:B------:R-:W-:Y:S04]  /*16330*/  HMMA.16816.F32.BF16 R40, R72.reuse, R46, R40 ;  /* 0x0000002e4828723c */ /* 0x040fe80000041828 */
[----:B-1----:R-:W-:Y:S02]  /*16340*/  FFMA.FTZ R2, R64, c[0x0][0x2d0], -R149 ;  /* 0x0000b40040027a23 */ /* 0x002fe40000010895 */
[C---:B------:R-:W-:Y:S02]  /*16350*/  FMUL.FTZ R64, R3.reuse, R136 ;  /* 0x0000008803407220 */ /* 0x040fe40000410000 */
[----:B------:R1:W1:Y:S01]  /*16360*/  MUFU.EX2 R121, R2 ;  /* 0x0000000200797308 */ /* 0x0002620000000800 */
[----:B------:R-:W-:Y:S03]  /*16370*/  IMAD.MOV.U32 R136, RZ, RZ, R65 ;  /* 0x000000ffff887224 */ /* 0x000fe600078e0041 */
[C---:B------:R-:W-:Y:S02]  /*16380*/  FMUL.FTZ R65, R3.reuse, R137 ;  /* 0x0000008903417220 */ /* 0x040fe40000410000 */
[----:B------:R-:W-:Y:S02]  /*16390*/  IMAD.MOV.U32 R137, RZ, RZ, R66 ;  /* 0x000000ffff897224 */ /* 0x000fe400078e0042 */
[C---:B------:R-:W-:Y:S02]  /*163a0*/  FMUL.FTZ R66, R0.reuse, R138 ;  /* 0x0000008a00427220 */ /* 0x040fe40000410000 */
[----:B------:R-:W-:Y:S02]  /*163b0*/  IMAD.MOV.U32 R138, RZ, RZ, R184 ;  /* 0x000000ffff8a7224 */ /* 0x000fe400078e00b8 */
[C---:B------:R-:W-:Y:S02]  /*163c0*/  FMUL.FTZ R45, R3.reuse, R117 ;  /* 0x00000075032d7220 */ /* 0x040fe40000410000 */
[C---:B------:R-:W-:Y:S02]  /*163d0*/  FMUL.FTZ R46, R0.reuse, R118 ;  /* 0x00000076002e7220 */ /* 0x040fe40000410000 */
[----:B------:R-:W-:Y:S07]  /*163e0*/  FMUL.FTZ R47, R0, R119 ;  /* 0x00000077002f7220 */ /* 0x000fee0000410000 */
[C---:B------:R-:W-:Y:S03]  /*163f0*/  HMMA.16816.F32.BF16 R44, R72.reuse, R52, R44 ;  /* 0x00000034482c723c */ /* 0x040fe6000004182c */
[--C-:B-1----:R-:W-:Y:S04]  /*16400*/  FFMA.FTZ R2, R150, c[0x0][0x2d0], -R148.reuse ;  /* 0x0000b40096027a23 */ /* 0x102fe80000010894 */
[----:B------:R1:W-:Y:S01]  /*16410*/  MUFU.EX2 R210, R2 ;  /* 0x0000000200d27308 */ /* 0x0003e20000000800 */
[C---:B------:R-:W-:Y:S04]  /*16420*/  HMMA.16816.F32.BF16 R48, R72.reuse, R54, R48 ;  /* 0x000000364830723c */ /* 0x040fe80000041830 */
[C---:B------:R-:W-:Y:S02]  /*16430*/  FMUL.FTZ R52, R3.reuse, R124 ;  /* 0x0000007c03347220 */ /* 0x040fe40000410000 */
[----:B------:R-:W-:Y:S02]  /*16440*/  FMUL.FTZ R53, R3, R125 ;  /* 0x0000007d03357220 */ /* 0x000fe40000410000 */
[C---:B------:R-:W-:Y:S04]  /*16450*/  FMUL.FTZ R54, R0.reuse, R126 ;  /* 0x0000007e00367220 */ /* 0x040fe80000410000 */
[C---:B------:R-:W-:Y:S07]  /*16460*/  FMUL.FTZ R55, R0.reuse, R127 ;  /* 0x0000007f00377220 */ /* 0x040fee0000410000 */
[C---:B------:R-:W-:Y:S03]  /*16470*/  HMMA.16816.F32.BF16 R52, R72.reuse, R60, R52 ;  /* 0x0000003c4834723c */ /* 0x040fe60000041834 */
[--C-:B-1----:R-:W-:Y:S04]  /*16480*/  FFMA.FTZ R2, R151, c[0x0][0x2d0], -R148.reuse ;  /* 0x0000b40097027a23 */ /* 0x102fe80000010894 */
[C---:B------:R-:W-:Y:S01]  /*16490*/  FMUL.FTZ R60, R3.reuse, R132 ;  /* 0x00000084033c7220 */ /* 0x040fe20000410000 */
[C---:B------:R-:W-:Y:S01]  /*164a0*/  HMMA.16816.F32.BF16 R56, R72.reuse, R62, R56 ;  /* 0x0000003e4838723c */ /* 0x040fe20000041838 */
[----:B------:R1:W-:Y:S03]  /*164b0*/  MUFU.EX2 R209, R2 ;  /* 0x0000000200d17308 */ /* 0x0003e60000000800 */
[----:B------:R-:W-:Y:S03]  /*164c0*/  FMUL.FTZ R61, R3, R133 ;  /* 0x00000085033d7220 */ /* 0x000fe60000410000 */
[C---:B------:R-:W-:Y:S02]  /*164d0*/  FMUL.FTZ R62, R0.reuse, R134 ;  /* 0x00000086003e7220 */ /* 0x040fe40000410000 */
[----:B------:R-:W-:Y:S07]  /*164e0*/  FMUL.FTZ R63, R0, R135 ;  /* 0x00000087003f7220 */ /* 0x000fee0000410000 */
[C---:B--2---:R-:W-:Y:S08]  /*164f0*/  HMMA.16816.F32.BF16 R60, R72.reuse, R76, R60 ;  /* 0x0000004c483c723c */ /* 0x044ff0000004183c */
[----:B------:R-:W-:Y:S01]  /*16500*/  HMMA.16816.F32.BF16 R64, R72, R78, R64 ;  /* 0x0000004e4840723c */ /* 0x000fe20000041840 */
[----:B------:R-:W2:Y:S03]  /*16510*/  LDSM.16.MT88.4 R76, [R220+0x900] ;  /* 0x00090000dc4c783b */ /* 0x000ea60000004200 */
[--C-:B-1----:R-:W-:Y:S03]  /*16520*/  FFMA.FTZ R2, R152, c[0x0][0x2d0], -R149.reuse ;  /* 0x0000b40098027a23 */ /* 0x102fe60000010895 */
[----:B------:R-:W-:Y:S01]  /*16530*/  F2FP.BF16.PACK_AB R74, R123, R248 ;  /* 0x000000f87b4a723e */ /* 0x000fe200000010ff */
[----:B------:R1:W-:Y:S01]  /*16540*/  MUFU.EX2 R120, R2 ;  /* 0x0000000200787308 */ /* 0x0003e20000000800 */
[----:B------:R-:W-:Y:S03]  /*16550*/  F2FP.BF16.PACK_AB R75, R121, R122 ;  /* 0x0000007a794b723e */ /* 0x000fe600000010ff */
[----:B------:R-:W-:Y:S02]  /*16560*/  F2FP.BF16.PACK_AB R72, R136, R115 ;  /* 0x000000738848723e */ /* 0x000fe400000010ff */
[----:B------:R-:W-:Y:S07]  /*16570*/  F2FP.BF16.PACK_AB R73, R250, R251 ;  /* 0x000000fbfa49723e */ /* 0x000fee00000010ff */
[C---:B----4-:R-:W-:Y:S08]  /*16580*/  HMMA.16816.F32.BF16 R4, R72.reuse, R80, R4 ;  /* 0x000000504804723c */ /* 0x050ff00000041804 */
[C---:B------:R-:W-:Y:S01]  /*16590*/  HMMA.16816.F32.BF16 R8, R72.reuse, R82, R8 ;  /* 0x000000524808723c */ /* 0x040fe20000041808 */
[----:B------:R-:W4:Y:S03]  /*165a0*/  LDSM.16.MT88.4 R80, [R217+0x4900] ;  /* 0x00490000d950783b */ /* 0x000f260000004200 */
[--C-:B-1----:R-:W-:Y:S04]  /*165b0*/  FFMA.FTZ R2, R153, c[0x0][0x2d0], -R149.reuse ;  /* 0x0000b40099027a23 */ /* 0x102fe80000010895 */
[C---:B------:R-:W-:Y:S01]  /*165c0*/  HMMA.16816.F32.BF16 R12, R72.reuse, R84, R12 ;  /* 0x00000054480c723c */ /* 0x040fe2000004180c */
[----:B------:R1:W1:Y:S07]  /*165d0*/  MUFU.EX2 R190, R2 ;  /* 0x0000000200be7308 */ /* 0x00026e0000000800 */
[C---:B------:R-:W-:Y:S01]  /*165e0*/  HMMA.16816.F32.BF16 R16, R72.reuse, R86, R16 ;  /* 0x000000564810723c */ /* 0x040fe20000041810 */
[----:B------:R-:W3:Y:S07]  /*165f0*/  LDSM.16.MT88.4 R84, [R218+0x4900] ;  /* 0x00490000da54783b */ /* 0x000eee0000004200 */
[C---:B------:R-:W-:Y:S08]  /*16600*/  HMMA.16816.F32.BF16 R20, R72.reuse, R88, R20 ;  /* 0x000000584814723c */ /* 0x040ff00000041814 */
[C---:B------:R-:W-:Y:S01]  /*16610*/  HMMA.16816.F32.BF16 R24, R72.reuse, R90, R24 ;  /* 0x0000005a4818723c */ /* 0x040fe20000041818 */
[----:B------:R-:W3:Y:S03]  /*16620*/  LDSM.16.MT88.4 R88, [R221+0x4900] ;  /* 0x00490000dd58783b */ /* 0x000ee60000004200 */
[--C-:B-1----:R-:W-:Y:S04]  /*16630*/  FFMA.FTZ R2, R154, c[0x0][0x2d0], -R148.reuse ;  /* 0x0000b4009a027a23 */ /* 0x102fe80000010894 */
[C---:B--2---:R-:W-:Y:S01]  /*16640*/  HMMA.16816.F32.BF16 R28, R72.reuse, R76, R28 ;  /* 0x0000004c481c723c */ /* 0x044fe2000004181c */
[----:B------:R1:W-:Y:S07]  /*16650*/  MUFU.EX2 R131, R2 ;  /* 0x0000000200837308 */ /* 0x0003ee0000000800 */
[C---:B------:R-:W-:Y:S01]  /*16660*/  HMMA.16816.F32.BF16 R32, R72.reuse, R78, R32 ;  /* 0x0000004e4820723c */ /* 0x040fe20000041820 */
[----:B------:R-:W2:Y:S07]  /*16670*/  LDSM.16.MT88.4 R76, [R217+0x1100] ;  /* 0x00110000d94c783b */ /* 0x000eae0000004200 */
[C---:B----4-:R-:W-:Y:S08]  /*16680*/  HMMA.16816.F32.BF16 R36, R72.reuse, R80, R36 ;  /* 0x000000504824723c */ /* 0x050ff00000041824 */
[C---:B------:R-:W-:Y:S01]  /*16690*/  HMMA.16816.F32.BF16 R40, R72.reuse, R82, R40 ;  /* 0x000000524828723c */ /* 0x040fe20000041828 */
[----:B------:R-:W4:Y:S03]  /*166a0*/  LDSM.16.MT88.4 R80, [R218+0x1100] ;  /* 0x00110000da50783b */ /* 0x000f260000004200 */
[--C-:B-1----:R-:W-:Y:S04]  /*166b0*/  FFMA.FTZ R2, R155, c[0x0][0x2d0], -R148.reuse ;  /* 0x0000b4009b027a23 */ /* 0x102fe80000010894 */
[C---:B---3--:R-:W-:Y:S01]  /*166c0*/  HMMA.16816.F32.BF16 R44, R72.reuse, R84, R44 ;  /* 0x00000054482c723c */ /* 0x048fe2000004182c */
[----:B------:R1:W3:Y:S07]  /*166d0*/  MUFU.EX2 R130, R2 ;  /* 0x0000000200827308 */ /* 0x0002ee0000000800 */
[C---:B------:R-:W-:Y:S01]  /*166e0*/  HMMA.16816.F32.BF16 R48, R72.reuse, R86, R48 ;  /* 0x000000564830723c */ /* 0x040fe20000041830 */
[----:B------:R-:W2:Y:S07]  /*166f0*/  LDSM.16.MT88.4 R84, [R221+0x1100] ;  /* 0x00110000dd54783b */ /* 0x000eae0000004200 */
[C---:B------:R-:W-:Y:S08]  /*16700*/  HMMA.16816.F32.BF16 R52, R72.reuse, R88, R52 ;  /* 0x000000584834723c */ /* 0x040ff00000041834 */
[C---:B------:R-:W-:Y:S01]  /*16710*/  HMMA.16816.F32.BF16 R56, R72.reuse, R90, R56 ;  /* 0x0000005a4838723c */ /* 0x040fe20000041838 */
[----:B------:R-:W2:Y:S03]  /*16720*/  LDSM.16.MT88.4 R88, [R220+0x1100] ;  /* 0x00110000dc58783b */ /* 0x000ea60000004200 */
[--C-:B-1----:R-:W-:Y:S04]  /*16730*/  FFMA.FTZ R2, R156, c[0x0][0x2d0], -R149.reuse ;  /* 0x0000b4009c027a23 */ /* 0x102fe80000010895 */
[C---:B------:R-:W-:Y:S01]  /*16740*/  HMMA.16816.F32.BF16 R60, R72.reuse, R92, R60 ;  /* 0x0000005c483c723c */ /* 0x040fe2000004183c */
[----:B------:R1:W-:Y:S07]  /*16750*/  MUFU.EX2 R129, R2 ;  /* 0x0000000200817308 */ /* 0x0003ee0000000800 */
[----:B------:R-:W-:Y:S01]  /*16760*/  HMMA.16816.F32.BF16 R64, R72, R94, R64 ;  /* 0x0000005e4840723c */ /* 0x000fe20000041840 */
[----:B------:R-:W-:Y:S06]  /*16770*/  LDSM.16.MT88.4 R92, [R221+0x5100] ;  /* 0x00510000dd5c783b */ /* 0x000fec0000004200 */
[----:B------:R-:W-:Y:S02]  /*16780*/  F2FP.BF16.PACK_AB R73, R190, R120 ;  /* 0x00000078be49723e */ /* 0x000fe400000010ff */
[----:B---3--:R-:W-:Y:S03]  /*16790*/  F2FP.BF16.PACK_AB R74, R130, R131 ;  /* 0x00000083824a723e */ /* 0x008fe600000010ff */
[----:B------:R-:W-:Y:S01]  /*167a0*/  F2FP.BF16.PACK_AB R72, R209, R210 ;  /* 0x000000d2d148723e */ /* 0x000fe200000010ff */
[--C-:B-1----:R-:W-:Y:S04]  /*167b0*/  FFMA.FTZ R2, R157, c[0x0][0x2d0], -R149.reuse ;  /* 0x0000b4009d027a23 */ /* 0x102fe80000010895 */
[----:B------:R1:W3:Y:S02]  /*167c0*/  MUFU.EX2 R128, R2 ;  /* 0x0000000200807308 */ /* 0x0002e40000000800 */
[--C-:B-1----:R-:W-:Y:S01]  /*167d0*/  FFMA.FTZ R2, R158, c[0x0][0x2d0], -R148.reuse ;  /* 0x0000b4009e027a23 */ /* 0x102fe20000010894 */
[----:B---3--:R-:W-:Y:S07]  /*167e0*/  F2FP.BF16.PACK_AB R75, R128, R129 ;  /* 0x00000081804b723e */ /* 0x008fee00000010ff */
[----:B------:R1:W-:Y:S01]  /*167f0*/  MUFU.EX2 R184, R2 ;  /* 0x0000000200b87308 */ /* 0x0003e20000000800 */
[C---:B--2---:R-:W-:Y:S08]  /*16800*/  HMMA.16816.F32.BF16 R4, R72.reuse, R76, R4 ;  /* 0x0000004c4804723c */ /* 0x044ff00000041804 */
[C---:B------:R-:W-:Y:S01]  /*16810*/  HMMA.16816.F32.BF16 R8, R72.reuse, R78, R8 ;  /* 0x0000004e4808723c */ /* 0x040fe20000041808 */
[----:B------:R-:W2:Y:S07]  /*16820*/  LDSM.16.MT88.4 R76, [R217+0x5100] ;  /* 0x00510000d94c783b */ /* 0x000eae0000004200 */
[C---:B----4-:R-:W-:Y:S04]  /*16830*/  HMMA.16816.F32.BF16 R12, R72.reuse, R80, R12 ;  /* 0x00000050480c723c */ /* 0x050fe8000004180c */
[--C-:B-1----:R-:W-:Y:S04]  /*16840*/  FFMA.FTZ R2, R159, c[0x0][0x2d0], -R148.reuse ;  /* 0x0000b4009f027a23 */ /* 0x102fe80000010894 */
[C---:B------:R-:W-:Y:S01]  /*16850*/  HMMA.16816.F32.BF16 R16, R72.reuse, R82, R16 ;  /* 0x000000524810723c */ /* 0x040fe20000041810 */
[----:B------:R1:W3:Y:S01]  /*16860*/  MUFU.EX2 R111, R2 ;  /* 0x00000002006f7308 */ /* 0x0002e20000000800 */
[----:B------:R-:W4:Y:S06]  /*16870*/  LDSM.16.MT88.4 R80, [R218+0x5100] ;  /* 0x00510000da50783b */ /* 0x000f2c0000004200 */
[C---:B------:R-:W-:Y:S08]  /*16880*/  HMMA.16816.F32.BF16 R20, R72.reuse, R84, R20 ;  /* 0x000000544814723c */ /* 0x040ff00000041814 */
        /* <DEDUP_REMOVED lines=23> */
[----:B---3--:R-:W-:Y:S02]  /*16a00*/  F2FP.BF16.PACK_AB R72, R111, R184 ;  /* 0x000000b86f48723e */ /* 0x008fe400000010ff */
[----:B----4-:R-:W-:Y:S03]  /*16a10*/  F2FP.BF16.PACK_AB R73, R110, R109 ;  /* 0x0000006d6e49723e */ /* 0x010fe600000010ff */
        /* <DEDUP_REMOVED lines=13> */
[C---:B--2---:R-:W-:Y:S04]  /*16af0*/  HMMA.16816.F32.BF16 R12, R72.reuse, R76, R12 ;  /* 0x0000004c480c723c */ /* 0x044fe8000004180c */
[----:B-1----:R-:W-:Y:S02]  /*16b00*/  FFMA.FTZ R2, R166, c[0x0][0x2d0], -R148 ;  /* 0x0000b400a6027a23 */ /* 0x002fe40000010894 */
[----:B------:R-:W-:Y:S02]  /*16b10*/  IMAD.MOV.U32 R166, RZ, RZ, R136 ;  /* 0x000000ffffa67224 */ /* 0x000fe400078e0088 */
[C---:B------:R-:W-:Y:S01]  /*16b20*/  HMMA.16816.F32.BF16 R16, R72.reuse, R78, R16 ;  /* 0x0000004e4810723c */ /* 0x040fe20000041810 */
[----:B------:R1:W2:Y:S01]  /*16b30*/  MUFU.EX2 R119, R2 ;  /* 0x0000000200777308 */ /* 0x0002a20000000800 */
[----:B------:R-:W4:Y:S06]  /*16b40*/  LDSM.16.MT88.4 R76, [R218+0x5900] ;  /* 0x00590000da4c783b */ /* 0x000f2c0000004200 */
[C---:B------:R-:W-:Y:S08]  /*16b50*/  HMMA.16816.F32.BF16 R20, R72.reuse, R80, R20 ;  /* 0x000000504814723c */ /* 0x040ff00000041814 */
[C---:B------:R-:W-:Y:S01]  /*16b60*/  HMMA.16816.F32.BF16 R24, R72.reuse, R82, R24 ;  /* 0x000000524818723c */ /* 0x040fe20000041818 */
[----:B------:R-:W2:Y:S07]  /*16b70*/  LDSM.16.MT88.4 R80, [R220+0x5900] ;  /* 0x00590000dc50783b */ /* 0x000eae0000004200 */
[C---:B------:R-:W-:Y:S04]  /*16b80*/  HMMA.16816.F32.BF16 R28, R72.reuse, R88, R28 ;  /* 0x00000058481c723c */ /* 0x040fe8000004181c */
[----:B-1----:R-:W-:Y:S02]  /*16b90*/  FFMA.FTZ R2, R170, c[0x0][0x2d0], -R149 ;  /* 0x0000b400aa027a23 */ /* 0x002fe40000010895 */
[----:B------:R-:W-:Y:S02]  /*16ba0*/  IMAD.MOV.U32 R170, RZ, RZ, R115 ;  /* 0x000000ffffaa7224 */ /* 0x000fe400078e0073 */
[C---:B------:R-:W-:Y:S01]  /*16bb0*/  HMMA.16816.F32.BF16 R32, R72.reuse, R90, R32 ;  /* 0x0000005a4820723c */ /* 0x040fe20000041820 */
[----:B------:R1:W-:Y:S01]  /*16bc0*/  MUFU.EX2 R117, R2 ;  /* 0x0000000200757308 */ /* 0x0003e20000000800 */
[----:B------:R-:W2:Y:S02]  /*16bd0*/  LDSM.16.MT88.4 R88, [R217+0x2100] ;  /* 0x00210000d958783b */ /* 0x000ea40000004200 */
[----:B------:R-:W-:Y:S04]  /*16be0*/  IMAD.MOV.U32 R115, RZ, RZ, R104 ;  /* 0x000000ffff737224 */ /* 0x000fe800078e0068 */
[C---:B---3--:R-:W-:Y:S08]  /*16bf0*/  HMMA.16816.F32.BF16 R36, R72.reuse, R84, R36 ;  /* 0x000000544824723c */ /* 0x048ff00000041824 */
[C---:B------:R-:W-:Y:S01]  /*16c00*/  HMMA.16816.F32.BF16 R40, R72.reuse, R86, R40 ;  /* 0x000000564828723c */ /* 0x040fe20000041828 */
[----:B------:R-:W3:Y:S07]  /*16c10*/  LDSM.16.MT88.4 R84, [R218+0x2100] ;  /* 0x00210000da54783b */ /* 0x000eee0000004200 */
[C---:B----4-:R-:W-:Y:S04]  /*16c20*/  HMMA.16816.F32.BF16 R44, R72.reuse, R76, R44 ;  /* 0x0000004c482c723c */ /* 0x050fe8000004182c */
[----:B-1----:R-:W-:Y:S02]  /*16c30*/  FFMA.FTZ R2, R171, c[0x0][0x2d0], -R149 ;  /* 0x0000b400ab027a23 */ /* 0x002fe40000010895 */
[----:B------:R-:W-:Y:S02]  /*16c40*/  IMAD.MOV.U32 R171, RZ, RZ, R105 ;  /* 0x000000ffffab7224 */ /* 0x000fe400078e0069 */
[C---:B------:R-:W-:Y:S01]  /*16c50*/  HMMA.16816.F32.BF16 R48, R72.reuse, R78, R48 ;  /* 0x0000004e4830723c */ /* 0x040fe20000041830 */
[----:B------:R1:W4:Y:S01]  /*16c60*/  MUFU.EX2 R118, R2 ;  /* 0x0000000200767308 */ /* 0x0003220000000800 */
[----:B------:R-:W3:Y:S06]  /*16c70*/  LDSM.16.MT88.4 R76, [R221+0x2100] ;  /* 0x00210000dd4c783b */ /* 0x000eec0000004200 */
[C---:B------:R-:W-:Y:S08]  /*16c80*/  HMMA.16816.F32.BF16 R52, R72.reuse, R92, R52 ;  /* 0x0000005c4834723c */ /* 0x040ff00000041834 */
[C---:B------:R-:W-:Y:S01]  /*16c90*/  HMMA.16816.F32.BF16 R56, R72.reuse, R94, R56 ;  /* 0x0000005e4838723c */ /* 0x040fe20000041838 */
[----:B------:R-:W-:Y:S07]  /*16ca0*/  LDSM.16.MT88.4 R92, [R221+0x6100] ;  /* 0x00610000dd5c783b */ /* 0x000fee0000004200 */
[C---:B--2---:R-:W-:Y:S04]  /*16cb0*/  HMMA.16816.F32.BF16 R60, R72.reuse, R80, R60 ;  /* 0x00000050483c723c */ /* 0x044fe8000004183c */
[----:B-1----:R-:W-:Y:S02]  /*16cc0*/  FFMA.FTZ R2, R168, c[0x0][0x2d0], -R148 ;  /* 0x0000b400a8027a23 */ /* 0x002fe40000010894 */
[----:B------:R-:W-:Y:S02]  /*16cd0*/  IMAD.MOV.U32 R168, RZ, RZ, R106 ;  /* 0x000000ffffa87224 */ /* 0x000fe400078e006a */
[----:B------:R-:W-:Y:S01]  /*16ce0*/  HMMA.16816.F32.BF16 R64, R72, R82, R64 ;  /* 0x000000524840723c */ /* 0x000fe20000041840 */
[----:B------:R1:W-:Y:S01]  /*16cf0*/  MUFU.EX2 R165, R2 ;  /* 0x0000000200a57308 */ /* 0x0003e20000000800 */
[----:B------:R-:W2:Y:S05]  /*16d00*/  LDSM.16.MT88.4 R80, [R220+0x2100] ;  /* 0x00210000dc50783b */ /* 0x000eaa0000004200 */
[----:B------:R-:W-:Y:S02]  /*16d10*/  F2FP.BF16.PACK_AB R72, R119, R167 ;  /* 0x000000a77748723e */ /* 0x000fe400000010ff */
[----:B----4-:R-:W-:Y:S03]  /*16d20*/  F2FP.BF16.PACK_AB R73, R118, R117 ;  /* 0x000000757649723e */ /* 0x010fe600000010ff */
[--C-:B-1----:R-:W-:Y:S04]  /*16d30*/  FFMA.FTZ R2, R169, c[0x0][0x2d0], -R148.reuse ;  /* 0x0000b400a9027a23 */ /* 0x102fe80000010894 */
[----:B------:R1:W4:Y:S02]  /*16d40*/  MUFU.EX2 R164, R2 ;  /* 0x0000000200a47308 */ /* 0x0003240000000800 */
[----:B-1----:R-:W-:Y:S01]  /*16d50*/  FFMA.FTZ R2, R173, c[0x0][0x2d0], -R149 ;  /* 0x0000b400ad027a23 */ /* 0x002fe20000010895 */
[----:B----4-:R-:W-:Y:S01]  /*16d60*/  F2FP.BF16.PACK_AB R74, R164, R165 ;  /* 0x000000a5a44a723e */ /* 0x010fe200000010ff */
[----:B------:R-:W-:Y:S06]  /*16d70*/  IMAD.MOV.U32 R173, RZ, RZ, R107 ;  /* 0x000000ffffad7224 */ /* 0x000fec00078e006b */
[----:B------:R1:W-:Y:S01]  /*16d80*/  MUFU.EX2 R116, R2 ;  /* 0x0000000200747308 */ /* 0x0003e20000000800 */
[----:B------:R-:W-:Y:S01]  /*16d90*/  LDSM.16.MT88.4 R104, [R218+0x3900] ;  /* 0x00390000da68783b */ /* 0x000fe20000004200 */
[--C-:B-1----:R-:W-:Y:S07]  /*16da0*/  FFMA.FTZ R2, R174, c[0x0][0x2d0], -R149.reuse ;  /* 0x0000b400ae027a23 */ /* 0x102fee0000010895 */
[----:B------:R-:W4:Y:S01]  /*16db0*/  LDL.LU R174, [R1+0x20] ;  /* 0x0000200001ae7983 */ /* 0x000f220000300800 */
[----:B------:R1:W1:Y:S03]  /*16dc0*/  MUFU.EX2 R163, R2 ;  /* 0x0000000200a37308 */ /* 0x0002660000000800 */
[----:B------:R-:W4:Y:S01]  /*16dd0*/  LDL.LU R169, [R1+0x24] ;  /* 0x0000240001a97983 */ /* 0x000f220000300800 */
[----:B-1----:R-:W-:Y:S01]  /*16de0*/  FFMA.FTZ R2, R175, c[0x0][0x2d0], -R148 ;  /* 0x0000b400af027a23 */ /* 0x002fe20000010894 */
[----:B------:R-:W-:Y:S01]  /*16df0*/  F2FP.BF16.PACK_AB R75, R163, R116 ;  /* 0x00000074a34b723e */ /* 0x000fe200000010ff */
[----:B------:R-:W-:Y:S04]  /*16e00*/  IMAD.MOV.U32 R175, RZ, RZ, R114 ;  /* 0x000000ffffaf7224 */ /* 0x000fe800078e0072 */
[----:B------:R1:W-:Y:S01]  /*16e10*/  MUFU.EX2 R162, R2 ;  /* 0x0000000200a27308 */ /* 0x0003e20000000800 */
[----:B------:R-:W-:Y:S01]  /*16e20*/  IMAD.MOV.U32 R114, RZ, RZ, R70 ;  /* 0x000000ffff727224 */ /* 0x000fe200078e0046 */
[C---:B------:R-:W-:Y:S08]  /*16e30*/  HMMA.16816.F32.BF16 R4, R72.reuse, R88, R4 ;  /* 0x000000584804723c */ /* 0x040ff00000041804 */
[C---:B------:R-:W-:Y:S01]  /*16e40*/  HMMA.16816.F32.BF16 R8, R72.reuse, R90, R8 ;  /* 0x0000005a4808723c */ /* 0x040fe20000041808 */
[----:B------:R-:W2:Y:S07]  /*16e50*/  LDSM.16.MT88.4 R88, [R217+0x6100] ;  /* 0x00610000d958783b */ /* 0x000eae0000004200 */
[C---:B---3--:R-:W-:Y:S04]  /*16e60*/  HMMA.16816.F32.BF16 R12, R72.reuse, R84, R12 ;  /* 0x00000054480c723c */ /* 0x048fe8000004180c */
[--C-:B-1----:R-:W-:Y:S04]  /*16e70*/  FFMA.FTZ R2, R181, c[0x0][0x2d0], -R148.reuse ;  /* 0x0000b400b5027a23 */ /* 0x102fe80000010894 */
[C---:B------:R-:W-:Y:S01]  /*16e80*/  HMMA.16816.F32.BF16 R16, R72.reuse, R86, R16 ;  /* 0x000000564810723c */ /* 0x040fe20000041810 */
[----:B------:R1:W3:Y:S01]  /*16e90*/  MUFU.EX2 R127, R2 ;  /* 0x00000002007f7308 */ /* 0x0002e20000000800 */
[----:B------:R-:W3:Y:S06]  /*16ea0*/  LDSM.16.MT88.4 R84, [R218+0x6100] ;  /* 0x00610000da54783b */ /* 0x000eec0000004200 */
[C---:B------:R-:W-:Y:S08]  /*16eb0*/  HMMA.16816.F32.BF16 R20, R72.reuse, R76, R20 ;  /* 0x0000004c4814723c */ /* 0x040ff00000041814 */
[C---:B------:R-:W-:Y:S01]  /*16ec0*/  HMMA.16816.F32.BF16 R24, R72.reuse, R78, R24 ;  /* 0x0000004e4818723c */ /* 0x040fe20000041818 */
[----:B------:R-:W3:Y:S07]  /*16ed0*/  LDSM.16.MT88.4 R76, [R217+0x2900] ;  /* 0x00290000d94c783b */ /* 0x000eee0000004200 */
[C---:B--2---:R-:W-:Y:S04]  /*16ee0*/  HMMA.16816.F32.BF16 R28, R72.reuse, R80, R28 ;  /* 0x00000050481c723c */ /* 0x044fe8000004181c */
[--C-:B-1----:R-:W-:Y:S04]  /*16ef0*/  FFMA.FTZ R2, R187, c[0x0][0x2d0], -R149.reuse ;  /* 0x0000b400bb027a23 */ /* 0x102fe80000010895 */
[C---:B------:R-:W-:Y:S01]  /*16f00*/  HMMA.16816.F32.BF16 R32, R72.reuse, R82, R32 ;  /* 0x000000524820723c */ /* 0x040fe20000041820 */
[----:B------:R1:W-:Y:S01]  /*16f10*/  MUFU.EX2 R126, R2 ;  /* 0x00000002007e7308 */ /* 0x0003e20000000800 */
[----:B------:R-:W2:Y:S06]  /*16f20*/  LDSM.16.MT88.4 R80, [R218+0x2900] ;  /* 0x00290000da50783b */ /* 0x000eac0000004200 */
[C---:B------:R-:W-:Y:S08]  /*16f30*/  HMMA.16816.F32.BF16 R36, R72.reuse, R88, R36 ;  /* 0x000000584824723c */ /* 0x040ff00000041824 */
[C---:B------:R-:W-:Y:S01]  /*16f40*/  HMMA.16816.F32.BF16 R40, R72.reuse, R90, R40 ;  /* 0x0000005a4828723c */ /* 0x040fe20000041828 */
[----:B------:R-:W2:Y:S07]  /*16f50*/  LDSM.16.MT88.4 R88, [R221+0x2900] ;  /* 0x00290000dd58783b */ /* 0x000eae0000004200 */
[C---:B---3--:R-:W-:Y:S04]  /*16f60*/  HMMA.16816.F32.BF16 R44, R72.reuse, R84, R44 ;  /* 0x00000054482c723c */ /* 0x048fe8000004182c */
[--C-:B-1----:R-:W-:Y:S04]  /*16f70*/  FFMA.FTZ R2, R186, c[0x0][0x2d0], -R149.reuse ;  /* 0x0000b400ba027a23 */ /* 0x102fe80000010895 */
[C---:B------:R-:W-:Y:S01]  /*16f80*/  HMMA.16816.F32.BF16 R48, R72.reuse, R86, R48 ;  /* 0x000000564830723c */ /* 0x040fe20000041830 */
[----:B------:R1:W3:Y:S01]  /*16f90*/  MUFU.EX2 R125, R2 ;  /* 0x00000002007d7308 */ /* 0x0002e20000000800 */
[----:B------:R-:W2:Y:S06]  /*16fa0*/  LDSM.16.MT88.4 R84, [R220+0x2900] ;  /* 0x00290000dc54783b */ /* 0x000eac0000004200 */
[C---:B------:R-:W-:Y:S08]  /*16fb0*/  HMMA.16816.F32.BF16 R52, R72.reuse, R92, R52 ;  /* 0x0000005c4834723c */ /* 0x040ff00000041834 */
        /* <DEDUP_REMOVED lines=23> */
[----:B-1----:R-:W-:Y:S04]  /*17130*/  FFMA.FTZ R2, R191, c[0x0][0x2d0], -R148 ;  /* 0x0000b400bf027a23 */ /* 0x002fe80000010894 */
[C---:B------:R-:W-:Y:S01]  /*17140*/  HMMA.16816.F32.BF16 R16, R72.reuse, R82, R16 ;  /* 0x000000524810723c */ /* 0x040fe20000041810 */
[----:B------:R1:W2:Y:S01]  /*17150*/  MUFU.EX2 R135, R2 ;  /* 0x0000000200877308 */ /* 0x0002a20000000800 */
[----:B------:R-:W2:Y:S02]  /*17160*/  LDSM.16.MT88.4 R80, [R221+0x6900] ;  /* 0x00690000dd50783b */ /* 0x000ea40000004200 */
[----:B----4-:R-:W-:Y:S04]  /*17170*/  FFMA.FTZ R0, R0, R174, R175 ;  /* 0x000000ae00007223 */ /* 0x010fe800000100af */
[C---:B------:R-:W-:Y:S04]  /*17180*/  HMMA.16816.F32.BF16 R20, R72.reuse, R88, R20 ;  /* 0x000000584814723c */ /* 0x040fe80000041814 */
[----:B------:R-:W-:Y:S02]  /*17190*/  FADD.FTZ R0, R168, R0 ;  /* 0x00000000a8007221 */ /* 0x000fe40000010000 */
[----:B------:R-:W-:Y:S02]  /*171a0*/  FFMA.FTZ R3, R3, R169, R173 ;  /* 0x000000a903037223 */ /* 0x000fe400000100ad */
[C---:B------:R-:W-:Y:S01]  /*171b0*/  HMMA.16816.F32.BF16 R24, R72.reuse, R90, R24 ;  /* 0x0000005a4818723c */ /* 0x040fe20000041818 */
[----:B------:R-:W-:Y:S03]  /*171c0*/  LDSM.16.MT88.4 R88, [R220+0x3100] ;  /* 0x00310000dc58783b */ /* 0x000fe60000004200 */
[----:B------:R-:W-:Y:S04]  /*171d0*/  FADD.FTZ R0, R115, R0 ;  /* 0x0000000073007221 */ /* 0x000fe80000010000 */
[C---:B------:R-:W-:Y:S04]  /*171e0*/  HMMA.16816.F32.BF16 R28, R72.reuse, R84, R28 ;  /* 0x00000054481c723c */ /* 0x040fe8000004181c */
[--C-:B-1----:R-:W-:Y:S02]  /*171f0*/  FFMA.FTZ R2, R244, c[0x0][0x2d0], -R149.reuse ;  /* 0x0000b400f4027a23 */ /* 0x102fe40000010895 */
[----:B------:R-:W-:Y:S02]  /*17200*/  FADD.FTZ R0, R113, R0 ;  /* 0x0000000071007221 */ /* 0x000fe40000010000 */
[C---:B------:R-:W-:Y:S01]  /*17210*/  HMMA.16816.F32.BF16 R32, R72.reuse, R86, R32 ;  /* 0x000000564820723c */ /* 0x040fe20000041820 */
[----:B------:R1:W-:Y:S01]  /*17220*/  MUFU.EX2 R134, R2 ;  /* 0x0000000200867308 */ /* 0x0003e20000000800 */
[----:B------:R-:W4:Y:S02]  /*17230*/  LDSM.16.MT88.4 R84, [R220+0x6900] ;  /* 0x00690000dc54783b */ /* 0x000f240000004200 */
[----:B------:R-:W-:Y:S04]  /*17240*/  FADD.FTZ R0, R251, R0 ;  /* 0x00000000fb007221 */ /* 0x000fe80000010000 */
[C---:B------:R-:W-:Y:S04]  /*17250*/  HMMA.16816.F32.BF16 R36, R72.reuse, R92, R36 ;  /* 0x0000005c4824723c */ /* 0x040fe80000041824 */
[----:B------:R-:W-:Y:S04]  /*17260*/  FADD.FTZ R0, R250, R0 ;  /* 0x00000000fa007221 */ /* 0x000fe80000010000 */
[C---:B------:R-:W-:Y:S01]  /*17270*/  HMMA.16816.F32.BF16 R40, R72.reuse, R94, R40 ;  /* 0x0000005e4828723c */ /* 0x040fe20000041828 */
[----:B------:R-:W-:Y:S03]  /*17280*/  LDSM.16.MT88.4 R92, [R218+0x7100] ;  /* 0x00710000da5c783b */ /* 0x000fe60000004200 */
[----:B------:R-:W-:Y:S04]  /*17290*/  FADD.FTZ R0, R122, R0 ;  /* 0x000000007a007221 */ /* 0x000fe80000010000 */
[C---:B---3--:R-:W-:Y:S04]  /*172a0*/  HMMA.16816.F32.BF16 R44, R72.reuse, R76, R44 ;  /* 0x0000004c482c723c */ /* 0x048fe8000004182c */
[--C-:B-1----:R-:W-:Y:S02]  /*172b0*/  FFMA.FTZ R2, R243, c[0x0][0x2d0], -R149.reuse ;  /* 0x0000b400f3027a23 */ /* 0x102fe40000010895 */
[----:B------:R-:W-:Y:S02]  /*172c0*/  FADD.FTZ R0, R121, R0 ;  /* 0x0000000079007221 */ /* 0x000fe40000010000 */
[C---:B------:R-:W-:Y:S01]  /*172d0*/  HMMA.16816.F32.BF16 R48, R72.reuse, R78, R48 ;  /* 0x0000004e4830723c */ /* 0x040fe20000041830 */
[----:B------:R1:W3:Y:S01]  /*172e0*/  MUFU.EX2 R133, R2 ;  /* 0x0000000200857308 */ /* 0x0002e20000000800 */
[----:B------:R-:W3:Y:S02]  /*172f0*/  LDSM.16.MT88.4 R76, [R217+0x3100] ;  /* 0x00310000d94c783b */ /* 0x000ee40000004200 */
[----:B------:R-:W-:Y:S04]  /*17300*/  FADD.FTZ R0, R120, R0 ;  /* 0x0000000078007221 */ /* 0x000fe80000010000 */
[C---:B--2---:R-:W-:Y:S04]  /*17310*/  HMMA.16816.F32.BF16 R52, R72.reuse, R80, R52 ;  /* 0x000000504834723c */ /* 0x044fe80000041834 */
[----:B------:R-:W-:Y:S04]  /*17320*/  FADD.FTZ R0, R190, R0 ;  /* 0x00000000be007221 */ /* 0x000fe80000010000 */
[C---:B------:R-:W-:Y:S01]  /*17330*/  HMMA.16816.F32.BF16 R56, R72.reuse, R82, R56 ;  /* 0x000000524838723c */ /* 0x040fe20000041838 */
[----:B------:R-:W2:Y:S03]  /*17340*/  LDSM.16.MT88.4 R80, [R218+0x3100] ;  /* 0x00310000da50783b */ /* 0x000ea60000004200 */
[----:B------:R-:W-:Y:S04]  /*17350*/  FADD.FTZ R0, R129, R0 ;  /* 0x0000000081007221 */ /* 0x000fe80000010000 */
[C---:B----4-:R-:W-:Y:S04]  /*17360*/  HMMA.16816.F32.BF16 R60, R72.reuse, R84, R60 ;  /* 0x00000054483c723c */ /* 0x050fe8000004183c */
[----:B-1----:R-:W-:Y:S02]  /*17370*/  FFMA.FTZ R2, R211, c[0x0][0x2d0], -R148 ;  /* 0x0000b400d3027a23 */ /* 0x002fe40000010894 */
[----:B------:R-:W-:Y:S02]  /*17380*/  FADD.FTZ R0, R128, R0 ;  /* 0x0000000080007221 */ /* 0x000fe40000010000 */
[----:B------:R-:W-:Y:S01]  /*17390*/  HMMA.16816.F32.BF16 R64, R72, R86, R64 ;  /* 0x000000564840723c */ /* 0x000fe20000041840 */
[----:B------:R1:W-:Y:S01]  /*173a0*/  MUFU.EX2 R157, R2 ;  /* 0x00000002009d7308 */ /* 0x0003e20000000800 */
[----:B------:R-:W4:Y:S02]  /*173b0*/  LDSM.16.MT88.4 R84, [R221+0x3100] ;  /* 0x00310000dd54783b */ /* 0x000f240000004200 */
[----:B------:R-:W-:Y:S03]  /*173c0*/  FADD.FTZ R0, R109, R0 ;  /* 0x000000006d007221 */ /* 0x000fe60000010000 */
[----:B------:R-:W-:Y:S01]  /*173d0*/  F2FP.BF16.PACK_AB R72, R135, R158 ;  /* 0x0000009e8748723e */ /* 0x000fe200000010ff */
[----:B------:R-:W-:Y:S01]  /*173e0*/  FADD.FTZ R0, R110, R0 ;  /* 0x000000006e007221 */ /* 0x000fe20000010000 */
[----:B---3--:R-:W-:Y:S03]  /*173f0*/  F2FP.BF16.PACK_AB R73, R133, R134 ;  /* 0x000000868549723e */ /* 0x008fe600000010ff */
[----:B------:R-:W-:Y:S04]  /*17400*/  FADD.FTZ R0, R108, R0 ;  /* 0x000000006c007221 */ /* 0x000fe80000010000 */
[----:B------:R-:W-:Y:S04]  /*17410*/  FADD.FTZ R0, R172, R0 ;  /* 0x00000000ac007221 */ /* 0x000fe80000010000 */
[----:B------:R-:W-:Y:S04]  /*17420*/  FADD.FTZ R0, R117, R0 ;  /* 0x0000000075007221 */ /* 0x000fe80000010000 */
[----:B------:R-:W-:Y:S02]  /*17430*/  FADD.FTZ R0, R118, R0 ;  /* 0x0000000076007221 */ /* 0x000fe40000010000 */
[----:B-1----:R-:W-:Y:S02]  /*17440*/  FFMA.FTZ R2, R242, c[0x0][0x2d0], -R148 ;  /* 0x0000b400f2027a23 */ /* 0x002fe40000010894 */
[----:B------:R-:W-:Y:S02]  /*17450*/  FADD.FTZ R0, R116, R0 ;  /* 0x0000000074007221 */ /* 0x000fe40000010000 */
[----:B------:R1:W3:Y:S02]  /*17460*/  MUFU.EX2 R156, R2 ;  /* 0x00000002009c7308 */ /* 0x0002e40000000800 */
[----:B------:R-:W-:Y:S04]  /*17470*/  FADD.FTZ R0, R163, R0 ;  /* 0x00000000a3007221 */ /* 0x000fe80000010000 */
[----:B------:R-:W-:Y:S04]  /*17480*/  FADD.FTZ R0, R126, R0 ;  /* 0x000000007e007221 */ /* 0x000fe80000010000 */
[----:B------:R-:W-:Y:S04]  /*17490*/  FADD.FTZ R0, R125, R0 ;  /* 0x000000007d007221 */ /* 0x000fe80000010000 */
[----:B------:R-:W-:Y:S04]  /*174a0*/  FADD.FTZ R0, R124, R0 ;  /* 0x000000007c007221 */ /* 0x000fe80000010000 */
[----:B------:R-:W-:Y:S04]  /*174b0*/  FADD.FTZ R0, R159, R0 ;  /* 0x000000009f007221 */ /* 0x000fe80000010000 */
[----:B------:R-:W-:Y:S02]  /*174c0*/  FADD.FTZ R0, R134, R0 ;  /* 0x0000000086007221 */ /* 0x000fe40000010000 */
[--C-:B-1----:R-:W-:Y:S01]  /*174d0*/  FFMA.FTZ R2, R249, c[0x0][0x2d0], -R149.reuse ;  /* 0x0000b400f9027a23 */ /* 0x102fe20000010895 */
[----:B---3--:R-:W-:Y:S01]  /*174e0*/  F2FP.BF16.PACK_AB R74, R156, R157 ;  /* 0x0000009d9c4a723e */ /* 0x008fe200000010ff */
[----:B------:R-:W-:Y:S02]  /*174f0*/  FADD.FTZ R0, R133, R0 ;  /* 0x0000000085007221 */ /* 0x000fe40000010000 */
[----:B------:R1:W3:Y:S02]  /*17500*/  MUFU.EX2 R132, R2 ;  /* 0x0000000200847308 */ /* 0x0002e40000000800 */
[--C-:B-1----:R-:W-:Y:S02]  /*17510*/  FFMA.FTZ R2, R252, c[0x0][0x2d0], -R149.reuse ;  /* 0x0000b400fc027a23 */ /* 0x102fe40000010895 */
[----:B---3--:R-:W-:Y:S06]  /*17520*/  FADD.FTZ R0, R132, R0 ;  /* 0x0000000084007221 */ /* 0x008fec0000010000 */
[----:B------:R1:W3:Y:S02]  /*17530*/  MUFU.EX2 R155, R2 ;  /* 0x00000002009b7308 */ /* 0x0002e40000000800 */
[----:B-1----:R-:W-:Y:S01]  /*17540*/  FFMA.FTZ R2, R247, c[0x0][0x2d0], -R148 ;  /* 0x0000b400f7027a23 */ /* 0x002fe20000010894 */
[C---:B---3--:R-:W-:Y:S01]  /*17550*/  F2FP.BF16.PACK_AB R75, R155.reuse, R132 ;  /* 0x000000849b4b723e */ /* 0x048fe200000010ff */
[----:B------:R-:W-:Y:S06]  /*17560*/  FADD.FTZ R0, R155, R0 ;  /* 0x000000009b007221 */ /* 0x000fec0000010000 */
        /* <DEDUP_REMOVED lines=8> */
[----:B------:R-:W-:Y:S06]  /*175f0*/  LDSM.16.MT88.4 R80, [R217+0x3900] ;  /* 0x00390000d950783b */ /* 0x000fec0000004200 */
[C---:B----4-:R-:W-:Y:S08]  /*17600*/  HMMA.16816.F32.BF16 R20, R72.reuse, R84, R20 ;  /* 0x000000544814723c */ /* 0x050ff00000041814 */
[C---:B------:R-:W-:Y:S08]  /*17610*/  HMMA.16816.F32.BF16 R24, R72.reuse, R86, R24 ;  /* 0x000000564818723c */ /* 0x040ff00000041818 */
[C---:B------:R-:W-:Y:S04]  /*17620*/  HMMA.16816.F32.BF16 R28, R72.reuse, R88, R28 ;  /* 0x00000058481c723c */ /* 0x040fe8000004181c */
[--C-:B-1----:R-:W-:Y:S01]  /*17630*/  FFMA.FTZ R2, R102, c[0x0][0x2d0], -R149.reuse ;  /* 0x0000b40066027a23 */ /* 0x102fe20000010895 */
[----:B--2---:R-:W-:Y:S03]  /*17640*/  F2FP.BF16.PACK_AB R136, R153, R154 ;  /* 0x0000009a9988723e */ /* 0x004fe600000010ff */
[C---:B------:R-:W-:Y:S01]  /*17650*/  HMMA.16816.F32.BF16 R32, R72.reuse, R90, R32 ;  /* 0x0000005a4820723c */ /* 0x040fe20000041820 */
[----:B------:R1:W2:Y:S07]  /*17660*/  MUFU.EX2 R152, R2 ;  /* 0x0000000200987308 */ /* 0x0002ae0000000800 */
[C---:B---3--:R-:W-:Y:S08]  /*17670*/  HMMA.16816.F32.BF16 R36, R72.reuse, R76, R36 ;  /* 0x0000004c4824723c */ /* 0x048ff00000041824 */
[C---:B------:R-:W-:Y:S08]  /*17680*/  HMMA.16816.F32.BF16 R40, R72.reuse, R78, R40 ;  /* 0x0000004e4828723c */ /* 0x040ff00000041828 */
[C---:B------:R-:W-:Y:S04]  /*17690*/  HMMA.16816.F32.BF16 R44, R72.reuse, R92, R44 ;  /* 0x0000005c482c723c */ /* 0x040fe8000004182c */
[--C-:B-1----:R-:W-:Y:S02]  /*176a0*/  FFMA.FTZ R2, R101, c[0x0][0x2d0], -R149.reuse ;  /* 0x0000b40065027a23 */ /* 0x102fe40000010895 */
[----:B--2---:R-:W-:Y:S02]  /*176b0*/  FADD.FTZ R0, R152, R0 ;  /* 0x0000000098007221 */ /* 0x004fe40000010000 */
[C---:B------:R-:W-:Y:S01]  /*176c0*/  HMMA.16816.F32.BF16 R48, R72.reuse, R94, R48 ;  /* 0x0000005e4830723c */ /* 0x040fe20000041830 */
[----:B------:R1:W2:Y:S07]  /*176d0*/  MUFU.EX2 R151, R2 ;  /* 0x0000000200977308 */ /* 0x0002ae0000000800 */
[C---:B------:R-:W-:Y:S08]  /*176e0*/  HMMA.16816.F32.BF16 R52, R72.reuse, R96, R52 ;  /* 0x000000604834723c */ /* 0x040ff00000041834 */
[C---:B------:R-:W-:Y:S01]  /*176f0*/  HMMA.16816.F32.BF16 R56, R72.reuse, R98, R56 ;  /* 0x000000624838723c */ /* 0x040fe20000041838 */
[----:B------:R-:W-:Y:S03]  /*17700*/  LDSM.16.MT88.4 R96, [R221+0x3900] ;  /* 0x00390000dd60783b */ /* 0x000fe60000004200 */
[--C-:B-1----:R-:W-:Y:S05]  /*17710*/  FFMA.FTZ R2, R100, c[0x0][0x2d0], -R148.reuse ;  /* 0x0000b40064027a23 */ /* 0x102fea0000010894 */
[----:B------:R-:W1:Y:S03]  /*17720*/  LDSM.16.MT88.4 R100, [R220+0x7100] ;  /* 0x00710000dc64783b */ /* 0x000e660000004200 */
[----:B------:R-:W-:Y:S01]  /*17730*/  FFMA.FTZ R148, R138, c[0x0][0x2d0], -R148 ;  /* 0x0000b4008a947a23 */ /* 0x000fe20000010894 */
[----:B------:R3:W-:Y:S01]  /*17740*/  MUFU.EX2 R150, R2 ;  /* 0x0000000200967308 */ /* 0x0007e20000000800 */
[----:B--2---:R-:W-:Y:S09]  /*17750*/  FADD.FTZ R0, R151, R0 ;  /* 0x0000000097007221 */ /* 0x004ff20000010000 */
[----:B------:R-:W2:Y:S01]  /*17760*/  MUFU.EX2 R148, R148 ;  /* 0x0000009400947308 */ /* 0x000ea20000000800 */
[--C-:B---3--:R-:W-:Y:S01]  /*17770*/  FFMA.FTZ R2, R137, c[0x0][0x2d0], -R149.reuse ;  /* 0x0000b40089027a23 */ /* 0x108fe20000010895 */
[----:B------:R-:W-:Y:S01]  /*17780*/  F2FP.BF16.PACK_AB R137, R151, R152 ;  /* 0x000000989789723e */ /* 0x000fe200000010ff */
[----:B------:R-:W-:Y:S07]  /*17790*/  FFMA.FTZ R149, R71, c[0x0][0x2d0], -R149 ;  /* 0x0000b40047957a23 */ /* 0x000fee0000010895 */
[----:B------:R3:W4:Y:S01]  /*177a0*/  MUFU.EX2 R70, R2 ;  /* 0x0000000200467308 */ /* 0x0007220000000800 */
[----:B--2---:R-:W-:Y:S01]  /*177b0*/  F2FP.BF16.PACK_AB R138, R148, R150 ;  /* 0x00000096948a723e */ /* 0x004fe200000010ff */
[C---:B-1----:R-:W-:Y:S08]  /*177c0*/  HMMA.16816.F32.BF16 R60, R72.reuse, R100, R60 ;  /* 0x00000064483c723c */ /* 0x042ff0000004183c */
[----:B------:R-:W1:Y:S01]  /*177d0*/  MUFU.EX2 R149, R149 ;  /* 0x0000009500957308 */ /* 0x000e620000000800 */
[----:B------:R-:W-:Y:S03]  /*177e0*/  HMMA.16816.F32.BF16 R64, R72, R102, R64 ;  /* 0x000000664840723c */ /* 0x000fe60000041840 */
[----:B---3--:R-:W-:Y:S02]  /*177f0*/  FADD.FTZ R2, R171, R3 ;  /* 0x00000003ab027221 */ /* 0x008fe40000010000 */
[----:B----4-:R-:W-:Y:S02]  /*17800*/  FADD.FTZ R0, R70, R0 ;  /* 0x0000000046007221 */ /* 0x010fe40000010000 */
[----:B------:R-:W-:Y:S05]  /*17810*/  FADD.FTZ R2, R114, R2 ;  /* 0x0000000272027221 */ /* 0x000fea0000010000 */
[----:B------:R-:W-:Y:S01]  /*17820*/  FADD.FTZ R2, R112, R2 ;  /* 0x0000000270027221 */ /* 0x000fe20000010000 */
[C---:B-1----:R-:W-:Y:S01]  /*17830*/  F2FP.BF16.PACK_AB R139, R149.reuse, R70 ;  /* 0x00000046958b723e */ /* 0x042fe200000010ff */
[----:B------:R-:W-:Y:S01]  /*17840*/  LDSM.16.MT88.4 R112, [R217+0x7900] ;  /* 0x00790000d970783b */ /* 0x000fe20000004200 */
[----:B------:R-:W-:Y:S02]  /*17850*/  FADD.FTZ R3, R149, R0 ;  /* 0x0000000095037221 */ /* 0x000fe40000010000 */
[----:B------:R-:W-:Y:S02]  /*17860*/  FADD.FTZ R2, R170, R2 ;  /* 0x00000002aa027221 */ /* 0x000fe40000010000 */
[----:B------:R-:W-:Y:S01]  /*17870*/  IMAD.MOV.U32 R70, RZ, RZ, R68 ;  /* 0x000000ffff467224 */ /* 0x000fe200078e0044 */
[C---:B------:R-:W-:Y:S02]  /*17880*/  HMMA.16816.F32.BF16 R76, R136.reuse, R80, R4 ;  /* 0x00000050884c723c */ /* 0x040fe40000041804 */
[----:B------:R-:W1:Y:S03]  /*17890*/  LDSM.16.MT88.4 R4, [R220+0x3900] ;  /* 0x00390000dc04783b */ /* 0x000e660000004200 */
[----:B------:R-:W-:Y:S03]  /*178a0*/  FADD.FTZ R2, R166, R2 ;  /* 0x00000002a6027221 */ /* 0x000fe60000010000 */
[C---:B------:R-:W-:Y:S02]  /*178b0*/  HMMA.16816.F32.BF16 R80, R136.reuse, R82, R8 ;  /* 0x000000528850723c */ /* 0x040fe40000041808 */
[----:B------:R2:W-:Y:S02]  /*178c0*/  STL [R1+0x20], R3 ;  /* 0x0000200301007387 */ /* 0x0005e40000100800 */
[----:B------:R-:W-:Y:S04]  /*178d0*/  FADD.FTZ R2, R248, R2 ;  /* 0x00000002f8027221 */ /* 0x000fe80000010000 */
[C---:B------:R-:W-:Y:S04]  /*178e0*/  HMMA.16816.F32.BF16 R84, R136.reuse, R104, R12 ;  /* 0x000000688854723c */ /* 0x040fe8000004180c */
[----:B------:R-:W-:Y:S02]  /*178f0*/  FADD.FTZ R2, R123, R2 ;  /* 0x000000027b027221 */ /* 0x000fe40000010000 */
[----:B------:R-:W3:Y:S02]  /*17900*/  LDSM.16.MT88.4 R120, [R218+0x7900] ;  /* 0x00790000da78783b */ /* 0x000ee40000004200 */
[C---:B------:R-:W-:Y:S04]  /*17910*/  HMMA.16816.F32.BF16 R88, R136.reuse, R106, R16 ;  /* 0x0000006a8858723c */ /* 0x040fe80000041810 */
[----:B------:R-:W-:Y:S04]  /*17920*/  FADD.FTZ R2, R210, R2 ;  /* 0x00000002d2027221 */ /* 0x000fe80000010000 */
[C---:B------:R-:W-:Y:S04]  /*17930*/  HMMA.16816.F32.BF16 R92, R136.reuse, R96, R20 ;  /* 0x00000060885c723c */ /* 0x040fe80000041814 */
[----:B------:R-:W-:Y:S02]  /*17940*/  FADD.FTZ R2, R209, R2 ;  /* 0x00000002d1027221 */ /* 0x000fe40000010000 */
[----:B--2---:R-:W-:Y:S02]  /*17950*/  IMAD.MOV.U32 R3, RZ, RZ, R69 ;  /* 0x000000ffff037224 */ /* 0x004fe400078e0045 */
[C---:B------:R-:W-:Y:S04]  /*17960*/  HMMA.16816.F32.BF16 R96, R136.reuse, R98, R24 ;  /* 0x000000628860723c */ /* 0x040fe80000041818 */
[----:B------:R-:W-:Y:S04]  /*17970*/  FADD.FTZ R2, R131, R2 ;  /* 0x0000000283027221 */ /* 0x000fe80000010000 */
[C---:B-1----:R-:W-:Y:S04]  /*17980*/  HMMA.16816.F32.BF16 R100, R136.reuse, R4, R28 ;  /* 0x000000048864723c */ /* 0x042fe8000004181c */
[----:B------:R-:W-:Y:S02]  /*17990*/  FADD.FTZ R2, R130, R2 ;  /* 0x0000000282027221 */ /* 0x000fe40000010000 */
[----:B------:R-:W1:Y:S02]  /*179a0*/  LDSM.16.MT88.4 R128, [R221+0x7900] ;  /* 0x00790000dd80783b */ /* 0x000e640000004200 */
[C---:B------:R-:W-:Y:S04]  /*179b0*/  HMMA.16816.F32.BF16 R104, R136.reuse, R6, R32 ;  /* 0x000000068868723c */ /* 0x040fe80000041820 */
[----:B------:R-:W-:Y:S02]  /*179c0*/  FADD.FTZ R2, R184, R2 ;  /* 0x00000002b8027221 */ /* 0x000fe40000010000 */
[----:B------:R-:W2:Y:S02]  /*179d0*/  LDSM.16.MT88.4 R4, [R220+0x7900] ;  /* 0x00790000dc04783b */ /* 0x000ea40000004200 */
[----:B------:R-:W-:Y:S02]  /*179e0*/  FADD.FTZ R2, R111, R2 ;  /* 0x000000026f027221 */ /* 0x000fe40000010000 */
[C---:B------:R-:W-:Y:S03]  /*179f0*/  HMMA.16816.F32.BF16 R108, R136.reuse, R112, R36 ;  /* 0x00000070886c723c */ /* 0x040fe60000041824 */
[----:B------:R-:W-:Y:S04]  /*17a00*/  FADD.FTZ R2, R182, R2 ;  /* 0x00000002b6027221 */ /* 0x000fe80000010000 */
[----:B------:R-:W-:Y:S01]  /*17a10*/  FADD.FTZ R2, R180, R2 ;  /* 0x00000002b4027221 */ /* 0x000fe20000010000 */
[C---:B------:R-:W-:Y:S04]  /*17a20*/  HMMA.16816.F32.BF16 R112, R136.reuse, R114, R40 ;  /* 0x000000728870723c */ /* 0x040fe80000041828 */
[----:B------:R-:W-:Y:S04]  /*17a30*/  FADD.FTZ R2, R167, R2 ;  /* 0x00000002a7027221 */ /* 0x000fe80000010000 */
[----:B------:R-:W-:Y:S02]  /*17a40*/  FADD.FTZ R2, R119, R2 ;  /* 0x0000000277027221 */ /* 0x000fe40000010000 */
[C---:B---3--:R-:W-:Y:S03]  /*17a50*/  HMMA.16816.F32.BF16 R116, R136.reuse, R120, R44 ;  /* 0x000000788874723c */ /* 0x048fe6000004182c */
[----:B------:R-:W-:Y:S04]  /*17a60*/  FADD.FTZ R2, R165, R2 ;  /* 0x00000002a5027221 */ /* 0x000fe80000010000 */
[----:B------:R-:W-:Y:S01]  /*17a70*/  FADD.FTZ R2, R164, R2 ;  /* 0x00000002a4027221 */ /* 0x000fe20000010000 */
[C---:B------:R-:W-:Y:S04]  /*17a80*/  HMMA.16816.F32.BF16 R120, R136.reuse, R122, R48 ;  /* 0x0000007a8878723c */ /* 0x040fe80000041830 */
[----:B------:R-:W-:Y:S04]  /*17a90*/  FADD.FTZ R2, R162, R2 ;  /* 0x00000002a2027221 */ /* 0x000fe80000010000 */
[----:B------:R-:W-:Y:S02]  /*17aa0*/  FADD.FTZ R2, R127, R2 ;  /* 0x000000027f027221 */ /* 0x000fe40000010000 */
[C---:B-1----:R-:W-:Y:S03]  /*17ab0*/  HMMA.16816.F32.BF16 R124, R136.reuse, R128, R52 ;  /* 0x00000080887c723c */ /* 0x042fe60000041834 */
[----:B------:R-:W-:Y:S04]  /*17ac0*/  FADD.FTZ R2, R161, R2 ;  /* 0x00000002a1027221 */ /* 0x000fe80000010000 */
[----:B------:R-:W-:Y:S01]  /*17ad0*/  FADD.FTZ R2, R160, R2 ;  /* 0x00000002a0027221 */ /* 0x000fe20000010000 */
[C---:B------:R-:W-:Y:S04]  /*17ae0*/  HMMA.16816.F32.BF16 R128, R136.reuse, R130, R56 ;  /* 0x000000828880723c */ /* 0x040fe80000041838 */
[----:B------:R-:W-:Y:S04]  /*17af0*/  FADD.FTZ R2, R158, R2 ;  /* 0x000000029e027221 */ /* 0x000fe80000010000 */
[----:B------:R-:W-:Y:S02]  /*17b00*/  FADD.FTZ R2, R135, R2 ;  /* 0x0000000287027221 */ /* 0x000fe40000010000 */
[C---:B--2---:R-:W-:Y:S03]  /*17b10*/  HMMA.16816.F32.BF16 R132, R136.reuse, R4, R60 ;  /* 0x000000048884723c */ /* 0x044fe6000004183c */
[----:B------:R-:W-:Y:S04]  /*17b20*/  FADD.FTZ R2, R157, R2 ;  /* 0x000000029d027221 */ /* 0x000fe80000010000 */
[----:B------:R-:W-:Y:S01]  /*17b30*/  FADD.FTZ R2, R156, R2 ;  /* 0x000000029c027221 */ /* 0x000fe20000010000 */
[----:B------:R-:W-:Y:S04]  /*17b40*/  HMMA.16816.F32.BF16 R136, R136, R6, R64 ;  /* 0x000000068888723c */ /* 0x000fe80000041840 */
[----:B------:R-:W-:Y:S04]  /*17b50*/  FADD.FTZ R2, R154, R2 ;  /* 0x000000029a027221 */ /* 0x000fe80000010000 */
[----:B------:R-:W-:Y:S04]  /*17b60*/  FADD.FTZ R2, R153, R2 ;  /* 0x0000000299027221 */ /* 0x000fe80000010000 */
[----:B------:R-:W-:Y:S04]  /*17b70*/  FADD.FTZ R2, R150, R2 ;  /* 0x0000000296027221 */ /* 0x000fe80000010000 */
[----:B------:R-:W-:Y:S05]  /*17b80*/  FADD.FTZ R0, R148, R2 ;  /* 0x0000000294007221 */ /* 0x000fea0000010000 */
[----:B------:R1:W-:Y:S01]  /*17b90*/  STL [R1+0x24], R0 ;  /* 0x0000240001007387 */ /* 0x0003e20000100800 */
[----:B------:R-:W-:-:S05]  /*17ba0*/  @P0 BRA `(.L_x_683) ;  /* 0xffffb50000000947 */ /* 0x000fca000383ffff */
.L_x_680:
[----:B------:R-:W-:-:S13]  /*17bb0*/  ISETP.LE.AND P0, PT, RZ, UR14, PT ;  /* 0x0000000eff007c0c */ /* 0x000fda000bf03270 */
[----:B------:R-:W-:Y:S05]  /*17bc0*/  @!P0 BRA `(.L_x_684) ;  /* 0x000044b000008947 */ /* 0x000fea0003800000 */
[----:B------:R-:W2:Y:S04]  /*17bd0*/  LDL.LU R5, [R1+0x1c] ;  /* 0x00001c0001057983 */ /* 0x000ea80000300800 */
[----:B------:R-:W2:Y:S04]  /*17be0*/  LDL.LU R4, [R1] ;  /* 0x0000000001047983 */ /* 0x000ea80000300800 */
[----:B------:R-:W3:Y:S04]  /*17bf0*/  LDL R2, [R1+0x30] ;  /* 0x0000300001027983 */ /* 0x000ee80000100800 */
[----:B-1----:R-:W3:Y:S01]  /*17c00*/  LDL R0, [R1+0x2c] ;  /* 0x00002c0001007983 */ /* 0x002ee20000100800 */
[C---:B------:R-:W-:Y:S01]  /*17c10*/  IADD3 R3, R239.reuse, 0x5100, RZ ;  /* 0x00005100ef037810 */ /* 0x040fe20007ffe0ff */
[----:B------:R-:W-:Y:S01]  /*17c20*/  IMAD.MOV.U32 R71, RZ, RZ, R68 ;  /* 0x000000ffff477224 */ /* 0x000fe200078e0044 */
[----:B------:R-:W-:Y:S01]  /*17c30*/  IADD3 R3, R239, 0x100, RZ ;  /* 0x00000100ef037810 */ /* 0x000fe20007ffe0ff */
[----:B------:R-:W-:Y:S01]  /*17c40*/  IMAD.MOV.U32 R70, RZ, RZ, R69 ;  /* 0x000000ffff467224 */ /* 0x000fe200078e0045 */
[----:B------:R-:W-:-:S02]  /*17c50*/  ULDC UR5, c[0x0][0x210] ;  /* 0x0000840000057ab9 */ /* 0x000fc40000000800 */
[----:B------:R-:W-:Y:S02]  /*17c60*/  ULDC UR4, c[0x0][0x1e8] ;  /* 0x00007a0000047ab9 */ /* 0x000fe40000000800 */
[----:B------:R-:W-:Y:S02]  /*17c70*/  UIMAD UR5, UR13, UR5, URZ ;  /* 0x000000050d0572a4 */ /* 0x000fe4000f8e023f */
[----:B------:R-:W-:Y:S01]  /*17c80*/  UIMAD UR4, UR13, UR4, URZ ;  /* 0x000000040d0472a4 */ /* 0x000fe2000f8e023f */
[C---:B--2---:R-:W-:Y:S01]  /*17c90*/  SHF.L.U64.HI R241, R4.reuse, 0x1, R5 ;  /* 0x0000000104f17819 */ /* 0x044fe20000010205 */
[----:B------:R-:W-:Y:S01]  /*17ca0*/  IMAD.SHL.U32 R240, R4, 0x2, RZ ;  /* 0x0000000204f07824 */ /* 0x000fe200078e00ff */
[C---:B------:R-:W-:Y:S02]  /*17cb0*/  IADD3 R5, R239.reuse, 0x4100, RZ ;  /* 0x00004100ef057810 */ /* 0x040fe40007ffe0ff */
[C---:B------:R-:W-:Y:S02]  /*17cc0*/  IADD3 R4, R239.reuse, 0x1100, RZ ;  /* 0x00001100ef047810 */ /* 0x040fe40007ffe0ff */
[----:B------:R-:W-:-:S02]  /*17cd0*/  IADD3 R5, R239, 0x2100, RZ ;  /* 0x00002100ef057810 */ /* 0x000fc40007ffe0ff */
[C---:B---3--:R-:W-:Y:S01]  /*17ce0*/  SHF.L.U64.HI R2, R0.reuse, 0x1, R2 ;  /* 0x0000000100027819 */ /* 0x048fe20000010202 */
[----:B------:R-:W-:Y:S01]  /*17cf0*/  IMAD.SHL.U32 R0, R0, 0x2, RZ ;  /* 0x0000000200007824 */ /* 0x000fe200078e00ff */
[----:B------:R-:W-:-:S04]  /*17d00*/  IADD3 R4, R239, 0x6100, RZ ;  /* 0x00006100ef047810 */ /* 0x000fc80007ffe0ff */
[----:B------:R1:W-:Y:S04]  /*17d10*/  STL [R1], R0 ;  /* 0x0000000001007387 */ /* 0x0003e80000100800 */
[----:B------:R1:W-:Y:S01]  /*17d20*/  STL [R1+0x8], R2 ;  /* 0x0000080201007387 */ /* 0x0003e20000100800 */
[----:B------:R-:W-:Y:S05]  /*17d30*/  BRA `(.L_x_685) ;  /* 0x0000045000007947 */ /* 0x000fea0003800000 */
.L_x_687:
[----:B------:R-:W2:Y:S01]  /*17d40*/  LDL R3, [R1+0x28] ;  /* 0x0000280001037983 */ /* 0x000ea20000100800 */
[----:B------:R-:W-:Y:S01]  /*17d50*/  IMAD.MOV.U32 R2, RZ, RZ, c[0x0][0x2b8] ;  /* 0x0000ae00ff027624 */ /* 0x000fe200078e00ff */
[----:B------:R-:W-:Y:S01]  /*17d60*/  ULEA UR6, UR14, UR16, 0x7 ;  /* 0x000000100e067291 */ /* 0x000fe2000f8e383f */
[----:B------:R-:W-:Y:S01]  /*17d70*/  IMAD.MOV.U32 R245, RZ, RZ, RZ ;  /* 0x000000fffff57224 */ /* 0x000fe200078e00ff */
[----:B------:R-:W3:Y:S02]  /*17d80*/  LDL R10, [R1+0x2c] ;  /* 0x00002c00010a7983 */ /* 0x000ee40000100800 */
[----:B------:R-:W-:Y:S02]  /*17d90*/  ISETP.NE.AND P4, PT, R2, 0x1, PT ;  /* 0x000000010200780c */ /* 0x000fe40003f85270 */
[----:B------:R-:W4:Y:S01]  /*17da0*/  LDL R11, [R1+0x30] ;  /* 0x00003000010b7983 */ /* 0x000f220000100800 */
[----:B------:R-:W-:Y:S05]  /*17db0*/  IMAD.U32 R2, RZ, RZ, UR6 ;  /* 0x00000006ff027e24 */ /* 0x000fea000f8e00ff */
        /* <DEDUP_REMOVED lines=10> */
[----:B------:R-:W-:Y:S03]  /*17e60*/  @!P3 LEA.HI.X R5, R3, c[0x0][0x2a4], R5, 0x2, P0 ;  /* 0x0000a9000305ba11 */ /* 0x000fe600000f1405 */
[----:B------:R-:W-:Y:S01]  /*17e70*/  IMAD.WIDE.U32 R2, R6, c[0x0][0x1e0], RZ ;  /* 0x0000780006027a25 */ /* 0x000fe200078e00ff */
[----:B------:R-:W-:Y:S01]  /*17e80*/  STL [R1+0x4], R6 ;  /* 0x0000040601007387 */ /* 0x000fe20000100800 */
[----:B------:R-:W-:Y:S03]  /*17e90*/  SHF.R.S32.HI R0, RZ, 0x1f, R6 ;  /* 0x0000001fff007819 */ /* 0x000fe60000011406 */
[----:B------:R-:W2:Y:S02]  /*17ea0*/  @!P3 LDG.E R245, [R4.64] ;  /* 0x0000001604f5b981 */ /* 0x000ea4000c1e1900 */
        /* <DEDUP_REMOVED lines=12> */
[----:B------:R-:W-:Y:S04]  /*17f70*/  SHFL.IDX PT, R12, R0, 0x1, 0x181f ;  /* 0x00381f00000c7f89 */ /* 0x000fe800000e0000 */
[----:B------:R-:W-:Y:S04]  /*17f80*/  SHFL.IDX PT, R8, R0, 0x2, 0x181f ;  /* 0x00581f0000087f89 */ /* 0x000fe800000e0000 */
[----:B------:R3:W-:Y:S04]  /*17f90*/  SHFL.IDX PT, R16, R0, 0x3, 0x181f ;  /* 0x00781f0000107f89 */ /* 0x0007e800000e0000 */
[----:B------:R-:W2:Y:S04]  /*17fa0*/  SHFL.IDX PT, R3, R2, RZ, 0x181f ;  /* 0x00181fff02037589 */ /* 0x000ea800000e0000 */
[----:B------:R-:W5:Y:S04]  /*17fb0*/  SHFL.IDX PT, R9, R2, 0x1, 0x181f ;  /* 0x00381f0002097f89 */ /* 0x000f6800000e0000 */
[----:B------:R-:W4:Y:S01]  /*17fc0*/  SHFL.IDX PT, R18, R2, 0x2, 0x181f ;  /* 0x00581f0002127f89 */ /* 0x000f2200000e0000 */
[----:B-1----:R-:W-:Y:S03]  /*17fd0*/  IADD3 R6, P1, R4, R240, RZ ;  /* 0x000000f004067210 */ /* 0x002fe60007f3e0ff */
[----:B------:R4:W1:Y:S01]  /*17fe0*/  SHFL.IDX PT, R17, R2, 0x3, 0x181f ;  /* 0x00781f0002117f89 */ /* 0x00086200000e0000 */
[----:B---3--:R-:W-:Y:S05]  /*17ff0*/  IMAD.SHL.U32 R0, R10, 0x2, RZ ;  /* 0x000000020a007824 */ /* 0x008fea00078e00ff */
[----:B------:R-:W-:Y:S01]  /*18000*/  IADD3 R4, P0, R4, R0, RZ ;  /* 0x0000000004047210 */ /* 0x000fe20007f1e0ff */
[--C-:B--2---:R-:W-:Y:S01]  /*18010*/  IMAD.X R7, R3, 0x1, R241.reuse, P1 ;  /* 0x0000000103077824 */ /* 0x104fe200008e06f1 */
[-C--:B------:R-:W-:Y:S04]  /*18020*/  IADD3 R14, P1, R12, R240.reuse, RZ ;  /* 0x000000f00c0e7210 */ /* 0x080fe80007f3e0ff */
[----:B------:R2:W-:Y:S01]  /*18030*/  LDGSTS.E.BYPASS.LTC128B.128 [R239+0x8100], [R6.64], !P6 ;  /* 0x0810000006ef7fae */ /* 0x0005e2000f101d56 */
[----:B-----5:R-:W-:Y:S01]  /*18040*/  IMAD.X R15, R9, 0x1, R241, P1 ;  /* 0x00000001090f7824 */ /* 0x020fe200008e06f1 */
[----:B----4-:R-:W-:Y:S02]  /*18050*/  SHF.L.U64.HI R2, R10, 0x1, R11 ;  /* 0x000000010a027819 */ /* 0x010fe4000001020b */
[C---:B------:R-:W-:Y:S02]  /*18060*/  IADD3 R10, P3, R8.reuse, R240, RZ ;  /* 0x000000f0080a7210 */ /* 0x040fe40007f7e0ff */
[-C--:B------:R-:W-:Y:S01]  /*18070*/  IADD3 R8, P2, R8, R0.reuse, RZ ;  /* 0x0000000008087210 */ /* 0x080fe20007f5e0ff */
[--C-:B------:R-:W-:Y:S01]  /*18080*/  IMAD.X R5, R3, 0x1, R2.reuse, P0 ;  /* 0x0000000103057824 */ /* 0x100fe200000e0602 */
[----:B------:R-:W-:Y:S01]  /*18090*/  IADD3 R12, P0, R12, R0, RZ ;  /* 0x000000000c0c7210 */ /* 0x000fe20007f1e0ff */
[C-C-:B------:R-:W-:Y:S03]  /*180a0*/  IMAD.X R11, R18.reuse, 0x1, R241.reuse, P3 ;  /* 0x00000001120b7824 */ /* 0x140fe600018e06f1 */
[----:B------:R3:W-:Y:S01]  /*180b0*/  LDGSTS.E.BYPASS.LTC128B.128 [R239+0xc100], [R4.64], !P5 ;  /* 0x0c10000004ef7fae */ /* 0x0007e2000e901d56 */
[--C-:B------:R-:W-:Y:S02]  /*180c0*/  IMAD.X R13, R9, 0x1, R2.reuse, P0 ;  /* 0x00000001090d7824 */ /* 0x100fe400000e0602 */
[--C-:B------:R-:W-:Y:S01]  /*180d0*/  IMAD.X R9, R18, 0x1, R2.reuse, P2 ;  /* 0x0000000112097824 */ /* 0x100fe200010e0602 */
[----:B------:R4:W-:Y:S04]  /*180e0*/  LDGSTS.E.BYPASS.LTC128B.128 [R239+0x9100], [R14.64], !P6 ;  /* 0x091000000eef7fae */ /* 0x0009e8000f101d56 */
[----:B------:R4:W-:Y:S04]  /*180f0*/  LDGSTS.E.BYPASS.LTC128B.128 [R239+0xd100], [R12.64], !P5 ;  /* 0x0d1000000cef7fae */ /* 0x0009e8000e901d56 */
[----:B------:R4:W-:Y:S01]  /*18100*/  LDGSTS.E.BYPASS.LTC128B.128 [R239+0xa100], [R10.64], !P6 ;  /* 0x0a1000000aef7fae */ /* 0x0009e2000f101d56 */
[C---:B--2---:R-:W-:Y:S03]  /*18110*/  IADD3 R6, P1, R16.reuse, R240, RZ ;  /* 0x000000f010067210 */ /* 0x044fe60007f3e0ff */
[----:B------:R4:W-:Y:S02]  /*18120*/  LDGSTS.E.BYPASS.LTC128B.128 [R239+0xe100], [R8.64], !P5 ;  /* 0x0e10000008ef7fae */ /* 0x0009e4000e901d56 */
[C---:B-1----:R-:W-:Y:S05]  /*18130*/  IMAD.X R7, R17.reuse, 0x1, R241, P1 ;  /* 0x0000000111077824 */ /* 0x042fea00008e06f1 */
[----:B------:R4:W-:Y:S01]  /*18140*/  LDGSTS.E.BYPASS.LTC128B.128 [R239+0xb100], [R6.64], !P6 ;  /* 0x0b10000006ef7fae */ /* 0x0009e2000f101d56 */
[----:B---3--:R-:W-:Y:S05]  /*18150*/  IADD3 R4, P0, R16, R0, RZ ;  /* 0x0000000010047210 */ /* 0x008fea0007f1e0ff */
[----:B------:R-:W-:Y:S05]  /*18160*/  IMAD.X R5, R17, 0x1, R2, P0 ;  /* 0x0000000111057824 */ /* 0x000fea00000e0602 */
[----:B------:R4:W-:Y:S01]  /*18170*/  LDGSTS.E.BYPASS.LTC128B.128 [R239+0xf100], [R4.64], !P5 ;  /* 0x0f10000004ef7fae */ /* 0x0009e2000e901d56 */
[----:B------:R-:W-:-:S05]  /*18180*/  BRA `(.L_x_686) ;  /* 0x000017f000007947 */ /* 0x000fca0003800000 */
.L_x_685:
[----:B------:R-:W2:Y:S01]  /*18190*/  LDL R52, [R1+0x4] ;  /* 0x0000040001347983 */ /* 0x000ea20000100800 */
[----:B------:R-:W-:Y:S04]  /*181a0*/  DEPBAR.LE SB0, 0x0 ;  /* 0x000080000000791a */ /* 0x000fe80000000000 */
[----:B------:R-:W3:Y:S01]  /*181b0*/  LDL R182, [R1] ;  /* 0x0000000001b67983 */ /* 0x000ee20000100800 */
[C---:B------:R-:W-:Y:S01]  /*181c0*/  IADD3 R181, R239.reuse, 0x100, RZ ;  /* 0x00000100efb57810 */ /* 0x040fe20007ffe0ff */
[----:B------:R-:W-:Y:S01]  /*181d0*/  UISETP.GE.AND UP0, UPT, UR14, 0x1, UPT ;  /* 0x000000010e00788c */ /* 0x000fe2000bf06270 */
[C---:B------:R-:W-:Y:S01]  /*181e0*/  IADD3 R183, R239.reuse, 0x4100, RZ ;  /* 0x00004100efb77810 */ /* 0x040fe20007ffe0ff */
[----:B------:R-:W4:Y:S01]  /*181f0*/  LDL R184, [R1+0x8] ;  /* 0x0000080001b87983 */ /* 0x000f220000100800 */
[----:B------:R-:W-:Y:S03]  /*18200*/  IADD3 R185, R239, 0x1100, RZ ;  /* 0x00001100efb97810 */ /* 0x000fe60007ffe0ff */
[----:B------:R-:W-:Y:S08]  /*18210*/  BAR.SYNC.DEFER_BLOCKING 0x0 ;  /* 0x0000000000007b1d */ /* 0x000ff00000010000 */
[----:B------:R-:W5:Y:S08]  /*18220*/  LDSM.16.M88.4 R8, [R216+0x8100] ;  /* 0x00810000d808783b */ /* 0x000f700000000200 */
[----:B------:R-:W1:Y:S08]  /*18230*/  LDSM.16.M88.4 R16, [R216+0x8900] ;  /* 0x00890000d810783b */ /* 0x000e700000000200 */
[----:B------:R-:W1:Y:S08]  /*18240*/  LDSM.16.M88.4 R24, [R216+0x9100] ;  /* 0x00910000d818783b */ /* 0x000e700000000200 */
[----:B------:R-:W1:Y:S08]  /*18250*/  LDSM.16.M88.4 R32, [R216+0x9900] ;  /* 0x00990000d820783b */ /* 0x000e700000000200 */
[----:B------:R-:W1:Y:S01]  /*18260*/  LDSM.16.M88.4 R40, [R216+0xa100] ;  /* 0x00a10000d828783b */ /* 0x000e620000000200 */
[C---:B-----5:R-:W-:Y:S07]  /*18270*/  HMMA.16816.F32.BF16 R4, R140.reuse, R8, RZ ;  /* 0x000000088c04723c */ /* 0x060fee00000418ff */
[----:B------:R-:W5:Y:S01]  /*18280*/  LDSM.16.M88.4 R48, [R216+0xa900] ;  /* 0x00a90000d830783b */ /* 0x000f620000000200 */
[C---:B------:R-:W-:Y:S07]  /*18290*/  HMMA.16816.F32.BF16 R8, R140.reuse, R10, RZ ;  /* 0x0000000a8c08723c */ /* 0x040fee00000418ff */
[----:B------:R-:W2:Y:S01]  /*182a0*/  LDSM.16.M88.4 R56, [R216+0xb100] ;  /* 0x00b10000d838783b */ /* 0x000ea20000000200 */
[C---:B-1----:R-:W-:Y:S07]  /*182b0*/  HMMA.16816.F32.BF16 R12, R140.reuse, R16, RZ ;  /* 0x000000108c0c723c */ /* 0x042fee00000418ff */
[----:B------:R-:W1:Y:S01]  /*182c0*/  LDSM.16.M88.4 R64, [R216+0xb900] ;  /* 0x00b90000d840783b */ /* 0x000e620000000200 */
[C---:B------:R-:W-:Y:S07]  /*182d0*/  HMMA.16816.F32.BF16 R16, R140.reuse, R18, RZ ;  /* 0x000000128c10723c */ /* 0x040fee00000418ff */
[----:B------:R-:W1:Y:S01]  /*182e0*/  LDSM.16.M88.4 R72, [R223] ;  /* 0x00000000df48783b */ /* 0x000e620000000200 */
[C---:B------:R-:W-:Y:S07]  /*182f0*/  HMMA.16816.F32.BF16 R20, R140.reuse, R24, RZ ;  /* 0x000000188c14723c */ /* 0x040fee00000418ff */
[----:B------:R-:W1:Y:S01]  /*18300*/  LDSM.16.M88.4 R148, [R238] ;  /* 0x00000000ee94783b */ /* 0x000e620000000200 */
[C---:B------:R-:W-:Y:S07]  /*18310*/  HMMA.16816.F32.BF16 R24, R140.reuse, R26, RZ ;  /* 0x0000001a8c18723c */ /* 0x040fee00000418ff */
[----:B------:R-:W-:Y:S01]  /*18320*/  LDSM.16.M88.4 R152, [R236] ;  /* 0x00000000ec98783b */ /* 0x000fe20000000200 */
        /* <DEDUP_REMOVED lines=8> */
[C---:B-----5:R-:W-:Y:S08]  /*183b0*/  HMMA.16816.F32.BF16 R44, R140.reuse, R48, RZ ;  /* 0x000000308c2c723c */ /* 0x060ff000000418ff */
[C---:B------:R-:W-:Y:S01]  /*183c0*/  HMMA.16816.F32.BF16 R48, R140.reuse, R50, RZ ;  /* 0x000000328c30723c */ /* 0x040fe200000418ff */
[----:B--2---:R-:W-:Y:S03]  /*183d0*/  SHF.R.S32.HI R0, RZ, 0x1f, R52 ;  /* 0x0000001fff007819 */ /* 0x004fe60000011434 */
[----:B------:R-:W-:Y:S04]  /*183e0*/  IMAD.WIDE.U32 R2, R52, c[0x0][0x208], RZ ;  /* 0x0000820034027a25 */ /* 0x000fe800078e00ff */
[----:B------:R-:W-:Y:S04]  /*183f0*/  IMAD R0, R0, c[0x0][0x208], RZ ;  /* 0x0000820000007a24 */ /* 0x000fe800078e02ff */
[----:B------:R-:W-:Y:S02]  /*18400*/  IMAD R0, R52, c[0x0][0x20c], R0 ;  /* 0x0000830034007a24 */ /* 0x000fe400078e0200 */
[C---:B------:R-:W-:Y:S03]  /*18410*/  HMMA.16816.F32.BF16 R52, R140.reuse, R56, RZ ;  /* 0x000000388c34723c */ /* 0x040fe600000418ff */
[----:B------:R-:W-:Y:S02]  /*18420*/  IADD3 R3, R3, R0, RZ ;  /* 0x0000000003037210 */ /* 0x000fe40007ffe0ff */
[----:B------:R-:W-:Y:S03]  /*18430*/  SHF.R.S32.HI R0, RZ, 0x1f, R245 ;  /* 0x0000001fff007819 */ /* 0x000fe600000114f5 */
[C---:B------:R-:W-:Y:S01]  /*18440*/  HMMA.16816.F32.BF16 R56, R140.reuse, R58, RZ ;  /* 0x0000003a8c38723c */ /* 0x040fe200000418ff */
[C---:B------:R-:W-:Y:S04]  /*18450*/  IMAD.WIDE.U32 R2, R245.reuse, c[0x0][0x218], R2 ;  /* 0x00008600f5027a25 */ /* 0x040fe800078e0002 */
[----:B------:R-:W-:Y:S03]  /*18460*/  IMAD R0, R0, c[0x0][0x218], RZ ;  /* 0x0000860000007a24 */ /* 0x000fe600078e02ff */
[C---:B-1----:R-:W-:Y:S01]  /*18470*/  HMMA.16816.F32.BF16 R60, R140.reuse, R64, RZ ;  /* 0x000000408c3c723c */ /* 0x042fe200000418ff */
[----:B------:R-:W-:Y:S03]  /*18480*/  IMAD R68, R245, c[0x0][0x21c], R0 ;  /* 0x00008700f5447a24 */ /* 0x000fe600078e0200 */
[----:B------:R-:W-:Y:S04]  /*18490*/  IADD3 R0, P0, R2, UR5, RZ ;  /* 0x0000000502007c10 */ /* 0x000fe8000ff1e0ff */
[----:B------:R-:W-:Y:S01]  /*184a0*/  HMMA.16816.F32.BF16 R64, R140, R66, RZ ;  /* 0x000000428c40723c */ /* 0x000fe200000418ff */
[----:B------:R-:W-:Y:S03]  /*184b0*/  IADD3.X R68, R3, UR12, R68, P0, !PT ;  /* 0x0000000c03447c10 */ /* 0x000fe600087fe444 */
[C---:B------:R-:W-:Y:S04]  /*184c0*/  LEA R2, P0, R0.reuse, c[0x0][0x1f8], 0x1 ;  /* 0x00007e0000027a11 */ /* 0x040fe800078008ff */
[C---:B------:R-:W-:Y:S01]  /*184d0*/  HMMA.16816.F32.BF16 R4, R144.reuse, R72, R4 ;  /* 0x000000489004723c */ /* 0x040fe20000041804 */
[----:B------:R-:W-:Y:S04]  /*184e0*/  SHFL.IDX PT, R174, R2, 0x2, 0x181f ;  /* 0x00581f0002ae7f89 */ /* 0x000fe800000e0000 */
[----:B------:R-:W-:Y:S03]  /*184f0*/  LEA.HI.X R0, R0, c[0x0][0x1fc], R68, 0x1, P0 ;  /* 0x00007f0000007a11 */ /* 0x000fe600000f0c44 */
[C---:B------:R-:W-:Y:S01]  /*18500*/  HMMA.16816.F32.BF16 R8, R144.reuse, R74, R8 ;  /* 0x0000004a9008723c */ /* 0x040fe20000041808 */
[----:B------:R-:W1:Y:S07]  /*18510*/  SHFL.IDX PT, R68, R2, RZ, 0x181f ;  /* 0x00181fff02447589 */ /* 0x000e6e00000e0000 */
[C---:B------:R-:W-:Y:S01]  /*18520*/  HMMA.16816.F32.BF16 R12, R144.reuse, R148, R12 ;  /* 0x00000094900c723c */ /* 0x040fe2000004180c */
[----:B------:R-:W2:Y:S07]  /*18530*/  SHFL.IDX PT, R3, R0, RZ, 0x181f ;  /* 0x00181fff00037589 */ /* 0x000eae00000e0000 */
[C---:B------:R-:W-:Y:S01]  /*18540*/  HMMA.16816.F32.BF16 R16, R144.reuse, R150, R16 ;  /* 0x000000969010723c */ /* 0x040fe20000041810 */
[----:B------:R-:W5:Y:S03]  /*18550*/  LDSM.16.M88.4 R72, [R237] ;  /* 0x00000000ed48783b */ /* 0x000f660000000200 */
[C---:B-1----:R-:W-:Y:S05]  /*18560*/  IADD3 R148, P1, R68.reuse, R240, RZ ;  /* 0x000000f044947210 */ /* 0x042fea0007f3e0ff */
[----:B------:R-:W1:Y:S03]  /*18570*/  SHFL.IDX PT, R172, R2, 0x1, 0x181f ;  /* 0x00381f0002ac7f89 */ /* 0x000e6600000e0000 */
[----:B---3--:R-:W-:Y:S02]  /*18580*/  IADD3 R68, P0, R68, R182, RZ ;  /* 0x000000b644447210 */ /* 0x008fe40007f1e0ff */
[CC--:B--2---:R-:W-:Y:S03]  /*18590*/  IADD3.X R149, R3.reuse, R241.reuse, RZ, P1, !PT ;  /* 0x000000f103957210 */ /* 0x0c4fe60000ffe4ff */
[----:B------:R1:W-:Y:S01]  /*185a0*/  SHFL.IDX PT, R175, R2, 0x3, 0x181f ;  /* 0x00781f0002af7f89 */ /* 0x0003e200000e0000 */
[----:B----4-:R-:W-:Y:S07]  /*185b0*/  IADD3.X R69, R3, R184, RZ, P0, !PT ;  /* 0x000000b803457210 */ /* 0x010fee00007fe4ff */
[----:B------:R-:W-:Y:S01]  /*185c0*/  @!PT LDS RZ, [RZ] ;  /* 0x00000000fffff984 */ /* 0x000fe20000000800 */
[----:B------:R2:W-:Y:S08]  /*185d0*/  LDGSTS.E.BYPASS.LTC128B.128 [R181], [R148.64], !P6 ;  /* 0x0000000094b57fae */ /* 0x0005f0000f101d56 */
[----:B------:R-:W3:Y:S01]  /*185e0*/  SHFL.IDX PT, R173, R0, 0x1, 0x181f ;  /* 0x00381f0000ad7f89 */ /* 0x000ee200000e0000 */
[C---:B-----5:R-:W-:Y:S07]  /*185f0*/  HMMA.16816.F32.BF16 R20, R144.reuse, R72, R20 ;  /* 0x000000489014723c */ /* 0x060fee0000041814 */
[----:B------:R4:W-:Y:S01]  /*18600*/  LDGSTS.E.BYPASS.LTC128B.128 [R183], [R68.64], !P5 ;  /* 0x0000000044b77fae */ /* 0x0009e2000e901d56 */
[C---:B-1----:R-:W-:Y:S04]  /*18610*/  IADD3 R2, P2, R172.reuse, R240, RZ ;  /* 0x000000f0ac027210 */ /* 0x042fe80007f5e0ff */
[----:B------:R-:W-:Y:S01]  /*18620*/  IADD3 R172, P0, R172, R182, RZ ;  /* 0x000000b6acac7210 */ /* 0x000fe20007f1e0ff */
[C---:B------:R-:W-:Y:S02]  /*18630*/  HMMA.16816.F32.BF16 R24, R144.reuse, R74, R24 ;  /* 0x0000004a9018723c */ /* 0x040fe40000041818 */
[----:B------:R-:W1:Y:S06]  /*18640*/  SHFL.IDX PT, R180, R0, 0x2, 0x181f ;  /* 0x00581f0000b47f89 */ /* 0x000e6c00000e0000 */
[C---:B------:R-:W-:Y:S02]  /*18650*/  HMMA.16816.F32.BF16 R28, R144.reuse, R152, R28 ;  /* 0x00000098901c723c */ /* 0x040fe4000004181c */
[----:B------:R-:W5:Y:S02]  /*18660*/  SHFL.IDX PT, R0, R0, 0x3, 0x181f ;  /* 0x00781f0000007f89 */ /* 0x000f6400000e0000 */
[CC--:B---3--:R-:W-:Y:S02]  /*18670*/  IADD3.X R3, R173.reuse, R241.reuse, RZ, P2, !PT ;  /* 0x000000f1ad037210 */ /* 0x0c8fe400017fe4ff */
[----:B------:R-:W-:Y:S02]  /*18680*/  IADD3.X R173, R173, R184, RZ, P0, !PT ;  /* 0x000000b8adad7210 */ /* 0x000fe400007fe4ff */
[C---:B------:R-:W-:Y:S02]  /*18690*/  HMMA.16816.F32.BF16 R32, R144.reuse, R154, R32 ;  /* 0x0000009a9020723c */ /* 0x040fe40000041820 */
[----:B------:R3:W-:Y:S02]  /*186a0*/  LDGSTS.E.BYPASS.LTC128B.128 [R185], [R2.64], !P6 ;  /* 0x0000000002b97fae */ /* 0x0007e4000f101d56 */
[----:B----4-:R-:W-:Y:S02]  /*186b0*/  IADD3 R183, R239, 0x5100, RZ ;  /* 0x00005100efb77810 */ /* 0x010fe40007ffe0ff */
[----:B------:R-:W-:Y:S02]  /*186c0*/  IADD3 R150, P0, R174, R240, RZ ;  /* 0x000000f0ae967210 */ /* 0x000fe40007f1e0ff */
[C---:B------:R-:W-:Y:S02]  /*186d0*/  HMMA.16816.F32.BF16 R36, R144.reuse, R156, R36 ;  /* 0x0000009c9024723c */ /* 0x040fe40000041824 */
[----:B------:R4:W-:Y:S02]  /*186e0*/  LDGSTS.E.BYPASS.LTC128B.128 [R183], [R172.64], !P5 ;  /* 0x00000000acb77fae */ /* 0x0009e4000e901d56 */
[-C--:B-1----:R-:W-:Y:S02]  /*186f0*/  IADD3.X R151, R180, R241.reuse, RZ, P0, !PT ;  /* 0x000000f1b4977210 */ /* 0x082fe400007fe4ff */
[----:B--2---:R-:W-:Y:S02]  /*18700*/  IADD3 R148, P2, R174, R182, RZ ;  /* 0x000000b6ae947210 */ /* 0x004fe40007f5e0ff */
[C---:B------:R-:W-:Y:S04]  /*18710*/  HMMA.16816.F32.BF16 R40, R144.reuse, R158, R40 ;  /* 0x0000009e9028723c */ /* 0x040fe80000041828 */
[----:B------:R-:W-:Y:S02]  /*18720*/  IADD3.X R149, R180, R184, RZ, P2, !PT ;  /* 0x000000b8b4957210 */ /* 0x000fe400017fe4ff */
[C---:B------:R-:W-:Y:S02]  /*18730*/  IADD3 R68, P1, R175.reuse, R240, RZ ;  /* 0x000000f0af447210 */ /* 0x040fe40007f3e0ff */
[C---:B------:R-:W-:Y:S04]  /*18740*/  HMMA.16816.F32.BF16 R44, R144.reuse, R160, R44 ;  /* 0x000000a0902c723c */ /* 0x040fe8000004182c */
[----:B---3--:R-:W-:Y:S02]  /*18750*/  IADD3 R2, P0, R175, R182, RZ ;  /* 0x000000b6af027210 */ /* 0x008fe40007f1e0ff */
[C---:B------:R-:W-:Y:S02]  /*18760*/  IADD3 R182, R239.reuse, 0x6100, RZ ;  /* 0x00006100efb67810 */ /* 0x040fe40007ffe0ff */
[C---:B------:R-:W-:Y:S04]  /*18770*/  HMMA.16816.F32.BF16 R48, R144.reuse, R162, R48 ;  /* 0x000000a29030723c */ /* 0x040fe80000041830 */
[----:B----4-:R-:W-:Y:S02]  /*18780*/  IADD3 R183, R239, 0x2100, RZ ;  /* 0x00002100efb77810 */ /* 0x010fe40007ffe0ff */
[C---:B-----5:R-:W-:Y:S02]  /*18790*/  IADD3.X R69, R0.reuse, R241, RZ, P1, !PT ;  /* 0x000000f100457210 */ /* 0x060fe40000ffe4ff */
[C---:B------:R-:W-:Y:S01]  /*187a0*/  HMMA.16816.F32.BF16 R52, R144.reuse, R164, R52 ;  /* 0x000000a49034723c */ /* 0x040fe20000041834 */
[----:B------:R1:W-:Y:S03]  /*187b0*/  LDGSTS.E.BYPASS.LTC128B.128 [R183], [R150.64], !P6 ;  /* 0x0000000096b77fae */ /* 0x0003e6000f101d56 */
[----:B------:R-:W-:Y:S02]  /*187c0*/  IADD3.X R3, R0, R184, RZ, P0, !PT ;  /* 0x000000b800037210 */ /* 0x000fe400007fe4ff */
[----:B------:R-:W-:Y:S02]  /*187d0*/  PLOP3.LUT P0, PT, PT, PT, UP0, 0x80, 0x0 ;  /* 0x000000000000781c */ /* 0x000fe40003f0f008 */
[C---:B------:R-:W-:Y:S01]  /*187e0*/  HMMA.16816.F32.BF16 R56, R144.reuse, R166, R56 ;  /* 0x000000a69038723c */ /* 0x040fe20000041838 */
[----:B------:R1:W-:Y:S07]  /*187f0*/  LDGSTS.E.BYPASS.LTC128B.128 [R182], [R148.64], !P5 ;  /* 0x0000000094b67fae */ /* 0x0003ee000e901d56 */
[C---:B------:R-:W-:Y:S01]  /*18800*/  HMMA.16816.F32.BF16 R60, R144.reuse, R168, R60 ;  /* 0x000000a8903c723c */ /* 0x040fe2000004183c */
[----:B------:R2:W-:Y:S07]  /*18810*/  LDGSTS.E.BYPASS.LTC128B.128 [R181+0x3000], [R68.64], !P6 ;  /* 0x0300000044b57fae */ /* 0x0005ee000f101d56 */
[----:B------:R-:W-:Y:S01]  /*18820*/  HMMA.16816.F32.BF16 R64, R144, R170, R64 ;  /* 0x000000aa9040723c */ /* 0x000fe20000041840 */
[----:B------:R2:W-:Y:S08]  /*18830*/  LDGSTS.E.BYPASS.LTC128B.128 [R181+0x7000], [R2.64], !P5 ;  /* 0x0700000002b57fae */ /* 0x0005f0000e901d56 */
[----:B------:R-:W3:Y:S08]  /*18840*/  LDSM.16.M88.4 R72, [R222+0x8100] ;  /* 0x00810000de48783b */ /* 0x000ef00000000200 */
[----:B-1----:R-:W1:Y:S08]  /*18850*/  LDSM.16.M88.4 R148, [R222+0x8900] ;  /* 0x00890000de94783b */ /* 0x002e700000000200 */
[----:B------:R-:W4:Y:S08]  /*18860*/  LDSM.16.M88.4 R152, [R222+0x9100] ;  /* 0x00910000de98783b */ /* 0x000f300000000200 */
[----:B------:R-:W0:Y:S08]  /*18870*/  LDGDEPBAR ;  /* 0x00000000000079af */ /* 0x000e300000000000 */
[----:B------:R-:W5:Y:S01]  /*18880*/  LDSM.16.M88.4 R156, [R222+0x9900] ;  /* 0x00990000de9c783b */ /* 0x000f620000000200 */
[C---:B---3--:R-:W-:Y:S07]  /*18890*/  HMMA.16816.F32.BF16 R4, R176.reuse, R72, R4 ;  /* 0x00000048b004723c */ /* 0x048fee0000041804 */
[----:B------:R-:W3:Y:S01]  /*188a0*/  LDSM.16.M88.4 R160, [R222+0xa100] ;  /* 0x00a10000dea0783b */ /* 0x000ee20000000200 */
[C---:B------:R-:W-:Y:S07]  /*188b0*/  HMMA.16816.F32.BF16 R8, R176.reuse, R74, R8 ;  /* 0x0000004ab008723c */ /* 0x040fee0000041808 */
[----:B------:R-:W2:Y:S01]  /*188c0*/  LDSM.16.M88.4 R72, [R222+0xa900] ;  /* 0x00a90000de48783b */ /* 0x000ea20000000200 */
[C---:B-1----:R-:W-:Y:S07]  /*188d0*/  HMMA.16816.F32.BF16 R12, R176.reuse, R148, R12 ;  /* 0x00000094b00c723c */ /* 0x042fee000004180c */
[----:B------:R-:W-:Y:S01]  /*188e0*/  LDSM.16.M88.4 R164, [R216+0xc100] ;  /* 0x00c10000d8a4783b */ /* 0x000fe20000000200 */
[C---:B------:R-:W-:Y:S07]  /*188f0*/  HMMA.16816.F32.BF16 R16, R176.reuse, R150, R16 ;  /* 0x00000096b010723c */ /* 0x040fee0000041810 */
[----:B------:R-:W1:Y:S01]  /*18900*/  LDSM.16.M88.4 R148, [R222+0xb100] ;  /* 0x00b10000de94783b */ /* 0x000e620000000200 */
[C---:B----4-:R-:W-:Y:S07]  /*18910*/  HMMA.16816.F32.BF16 R20, R176.reuse, R152, R20 ;  /* 0x00000098b014723c */ /* 0x050fee0000041814 */
[----:B------:R-:W-:Y:S01]  /*18920*/  LDSM.16.M88.4 R168, [R229] ;  /* 0x00000000e5a8783b */ /* 0x000fe20000000200 */
[C---:B------:R-:W-:Y:S07]  /*18930*/  HMMA.16816.F32.BF16 R24, R176.reuse, R154, R24 ;  /* 0x0000009ab018723c */ /* 0x040fee0000041818 */
[----:B------:R-:W4:Y:S01]  /*18940*/  LDSM.16.M88.4 R152, [R222+0xb900] ;  /* 0x00b90000de98783b */ /* 0x000f220000000200 */
[C---:B-----5:R-:W-:Y:S07]  /*18950*/  HMMA.16816.F32.BF16 R28, R176.reuse, R156, R28 ;  /* 0x0000009cb01c723c */ /* 0x060fee000004181c */
[----:B------:R-:W-:Y:S01]  /*18960*/  LDSM.16.M88.4 R172, [R228] ;  /* 0x00000000e4ac783b */ /* 0x000fe20000000200 */
[C---:B------:R-:W-:Y:S07]  /*18970*/  HMMA.16816.F32.BF16 R32, R176.reuse, R158, R32 ;  /* 0x0000009eb020723c */ /* 0x040fee0000041820 */
[----:B------:R-:W5:Y:S01]  /*18980*/  LDSM.16.M88.4 R156, [R219] ;  /* 0x00000000db9c783b */ /* 0x000f620000000200 */
[C---:B---3--:R-:W-:Y:S07]  /*18990*/  HMMA.16816.F32.BF16 R36, R176.reuse, R160, R36 ;  /* 0x000000a0b024723c */ /* 0x048fee0000041824 */
[----:B--2---:R-:W-:Y:S01]  /*189a0*/  LDSM.16.M88.4 R180, [R222+0xe900] ;  /* 0x00e90000deb4783b */ /* 0x004fe20000000200 */
[C---:B------:R-:W-:Y:S07]  /*189b0*/  HMMA.16816.F32.BF16 R40, R176.reuse, R162, R40 ;  /* 0x000000a2b028723c */ /* 0x040fee0000041828 */
[----:B------:R-:W2:Y:S01]  /*189c0*/  LDSM.16.M88.4 R160, [R219+0x800] ;  /* 0x00080000dba0783b */ /* 0x000ea20000000200 */
[C---:B------:R-:W-:Y:S07]  /*189d0*/  HMMA.16816.F32.BF16 R44, R176.reuse, R72, R44 ;  /* 0x00000048b02c723c */ /* 0x040fee000004182c */
[----:B------:R-:W-:Y:S01]  /*189e0*/  LDSM.16.M88.4 R184, [R222+0xf100] ;  /* 0x00f10000deb8783b */ /* 0x000fe20000000200 */
[C---:B------:R-:W-:Y:S07]  /*189f0*/  HMMA.16816.F32.BF16 R48, R176.reuse, R74, R48 ;  /* 0x0000004ab030723c */ /* 0x040fee0000041830 */
[----:B------:R-:W3:Y:S01]  /*18a00*/  LDSM.16.M88.4 R72, [R219+0x1000] ;  /* 0x00100000db48783b */ /* 0x000ee20000000200 */
[C---:B-1----:R-:W-:Y:S07]  /*18a10*/  HMMA.16816.F32.BF16 R52, R176.reuse, R148, R52 ;  /* 0x00000094b034723c */ /* 0x042fee0000041834 */
[----:B------:R-:W-:Y:S01]  /*18a20*/  LDSM.16.M88.4 R188, [R222+0xf900] ;  /* 0x00f90000debc783b */ /* 0x000fe20000000200 */
[C---:B------:R-:W-:Y:S07]  /*18a30*/  HMMA.16816.F32.BF16 R56, R176.reuse, R150, R56 ;  /* 0x00000096b038723c */ /* 0x040fee0000041838 */
[----:B------:R-:W1:Y:S01]  /*18a40*/  LDSM.16.M88.4 R148, [R219+0x1800] ;  /* 0x00180000db94783b */ /* 0x000e620000000200 */
[C---:B----4-:R-:W-:Y:S07]  /*18a50*/  HMMA.16816.F32.BF16 R60, R176.reuse, R152, R60 ;  /* 0x00000098b03c723c */ /* 0x050fee000004183c */
[----:B------:R-:W-:Y:S01]  /*18a60*/  LDSM.16.M88.4 R208, [R219+0x4000] ;  /* 0x00400000dbd0783b */ /* 0x000fe20000000200 */
[----:B------:R-:W-:Y:S07]  /*18a70*/  HMMA.16816.F32.BF16 R64, R176, R154, R64 ;  /* 0x0000009ab040723c */ /* 0x000fee0000041840 */
[----:B------:R-:W4:Y:S01]  /*18a80*/  LDSM.16.M88.4 R152, [R219+0x2000] ;  /* 0x00200000db98783b */ /* 0x000f220000000200 */
[C---:B-----5:R-:W-:Y:S08]  /*18a90*/  HMMA.16816.F32.BF16 R4, R192.reuse, R156, R4 ;  /* 0x0000009cc004723c */ /* 0x060ff00000041804 */
[C---:B------:R-:W-:Y:S01]  /*18aa0*/  HMMA.16816.F32.BF16 R8, R192.reuse, R158, R8 ;  /* 0x0000009ec008723c */ /* 0x040fe20000041808 */
[----:B------:R-:W5:Y:S07]  /*18ab0*/  LDSM.16.M88.4 R156, [R219+0x2800] ;  /* 0x00280000db9c783b */ /* 0x000f6e0000000200 */
[C---:B--2---:R-:W-:Y:S08]  /*18ac0*/  HMMA.16816.F32.BF16 R12, R192.reuse, R160, R12 ;  /* 0x000000a0c00c723c */ /* 0x044ff0000004180c */
[C---:B------:R-:W-:Y:S01]  /*18ad0*/  HMMA.16816.F32.BF16 R16, R192.reuse, R162, R16 ;  /* 0x000000a2c010723c */ /* 0x040fe20000041810 */
[----:B------:R-:W2:Y:S07]  /*18ae0*/  LDSM.16.M88.4 R160, [R219+0x3000] ;  /* 0x00300000dba0783b */ /* 0x000eae0000000200 */
[C---:B---3--:R-:W-:Y:S08]  /*18af0*/  HMMA.16816.F32.BF16 R20, R192.reuse, R72, R20 ;  /* 0x00000048c014723c */ /* 0x048ff00000041814 */
[C---:B------:R-:W-:Y:S01]  /*18b00*/  HMMA.16816.F32.BF16 R24, R192.reuse, R74, R24 ;  /* 0x0000004ac018723c */ /* 0x040fe20000041818 */
[----:B------:R-:W3:Y:S07]  /*18b10*/  LDSM.16.M88.4 R72, [R219+0x3800] ;  /* 0x00380000db48783b */ /* 0x000eee0000000200 */
[C---:B-1----:R-:W-:Y:S08]  /*18b20*/  HMMA.16816.F32.BF16 R28, R192.reuse, R148, R28 ;  /* 0x00000094c01c723c */ /* 0x042ff0000004181c */
[C---:B------:R-:W-:Y:S01]  /*18b30*/  HMMA.16816.F32.BF16 R32, R192.reuse, R150, R32 ;  /* 0x00000096c020723c */ /* 0x040fe20000041820 */
[----:B------:R-:W1:Y:S07]  /*18b40*/  LDSM.16.M88.4 R148, [R216+0xc900] ;  /* 0x00c90000d894783b */ /* 0x000e6e0000000200 */
        /* <DEDUP_REMOVED lines=8> */
[----:B------:R-:W-:Y:S07]  /*18bd0*/  LDSM.16.M88.4 R160, [R216+0xe900] ;  /* 0x00e90000d8a0783b */ /* 0x000fee0000000200 */
[C---:B---3--:R-:W-:Y:S08]  /*18be0*/  HMMA.16816.F32.BF16 R60, R192.reuse, R72, R60 ;  /* 0x00000048c03c723c */ /* 0x048ff0000004183c */
        /* <DEDUP_REMOVED lines=8> */
[C---:B----4-:R-:W-:Y:S08]  /*18c70*/  HMMA.16816.F32.BF16 R20, R196.reuse, R152, R20 ;  /* 0x00000098c414723c */ /* 0x050ff00000041814 */
[C---:B------:R-:W-:Y:S01]  /*18c80*/  HMMA.16816.F32.BF16 R24, R196.reuse, R154, R24 ;  /* 0x0000009ac418723c */ /* 0x040fe20000041818 */
[----:B------:R-:W3:Y:S07]  /*18c90*/  LDSM.16.M88.4 R152, [R231] ;  /* 0x00000000e798783b */ /* 0x000eee0000000200 */
        /* <DEDUP_REMOVED lines=9> */
[C---:B-1----:R-:W-:Y:S08]  /*18d30*/  HMMA.16816.F32.BF16 R52, R196.reuse, R148, R52 ;  /* 0x00000094c434723c */ /* 0x042ff00000041834 */
[C---:B------:R-:W-:Y:S01]  /*18d40*/  HMMA.16816.F32.BF16 R56, R196.reuse, R150, R56 ;  /* 0x00000096c438723c */ /* 0x040fe20000041838 */
[----:B------:R-:W1:Y:S07]  /*18d50*/  LDSM.16.M88.4 R148, [R226] ;  /* 0x00000000e294783b */ /* 0x000e6e0000000200 */
[C---:B------:R-:W-:Y:S08]  /*18d60*/  HMMA.16816.F32.BF16 R60, R196.reuse, R164, R60 ;  /* 0x000000a4c43c723c */ /* 0x040ff0000004183c */
[----:B------:R-:W-:Y:S01]  /*18d70*/  HMMA.16816.F32.BF16 R64, R196, R166, R64 ;  /* 0x000000a6c440723c */ /* 0x000fe20000041840 */
[----:B------:R-:W-:Y:S07]  /*18d80*/  LDSM.16.M88.4 R164, [R222+0xc900] ;  /* 0x00c90000dea4783b */ /* 0x000fee0000000200 */
[C---:B---3--:R-:W-:Y:S08]  /*18d90*/  HMMA.16816.F32.BF16 R4, R200.reuse, R152, R4 ;  /* 0x00000098c804723c */ /* 0x048ff00000041804 */
[C---:B------:R-:W-:Y:S01]  /*18da0*/  HMMA.16816.F32.BF16 R8, R200.reuse, R154, R8 ;  /* 0x0000009ac808723c */ /* 0x040fe20000041808 */
[----:B------:R-:W-:Y:S07]  /*18db0*/  LDSM.16.M88.4 R152, [R224] ;  /* 0x00000000e098783b */ /* 0x000fee0000000200 */
[C---:B--2---:R-:W-:Y:S08]  /*18dc0*/  HMMA.16816.F32.BF16 R12, R200.reuse, R72, R12 ;  /* 0x00000048c80c723c */ /* 0x044ff0000004180c */
[C---:B------:R-:W-:Y:S01]  /*18dd0*/  HMMA.16816.F32.BF16 R16, R200.reuse, R74, R16 ;  /* 0x0000004ac810723c */ /* 0x040fe20000041810 */
[----:B------:R-:W2:Y:S07]  /*18de0*/  LDSM.16.M88.4 R72, [R225] ;  /* 0x00000000e148783b */ /* 0x000eae0000000200 */
[C---:B------:R-:W-:Y:S08]  /*18df0*/  HMMA.16816.F32.BF16 R20, R200.reuse, R168, R20 ;  /* 0x000000a8c814723c */ /* 0x040ff00000041814 */
[C---:B------:R-:W-:Y:S01]  /*18e00*/  HMMA.16816.F32.BF16 R24, R200.reuse, R170, R24 ;  /* 0x000000aac818723c */ /* 0x040fe20000041818 */
[----:B------:R-:W3:Y:S07]  /*18e10*/  LDSM.16.M88.4 R168, [R222+0xd100] ;  /* 0x00d10000dea8783b */ /* 0x000eee0000000200 */
[C---:B------:R-:W-:Y:S08]  /*18e20*/  HMMA.16816.F32.BF16 R28, R200.reuse, R172, R28 ;  /* 0x000000acc81c723c */ /* 0x040ff0000004181c */
[C---:B------:R-:W-:Y:S01]  /*18e30*/  HMMA.16816.F32.BF16 R32, R200.reuse, R174, R32 ;  /* 0x000000aec820723c */ /* 0x040fe20000041820 */
[----:B------:R-:W5:Y:S07]  /*18e40*/  LDSM.16.M88.4 R172, [R222+0xd900] ;  /* 0x00d90000deac783b */ /* 0x000f6e0000000200 */
[C---:B----4-:R-:W-:Y:S08]  /*18e50*/  HMMA.16816.F32.BF16 R36, R200.reuse, R156, R36 ;  /* 0x0000009cc824723c */ /* 0x050ff00000041824 */
[C---:B------:R-:W-:Y:S01]  /*18e60*/  HMMA.16816.F32.BF16 R40, R200.reuse, R158, R40 ;  /* 0x0000009ec828723c */ /* 0x040fe20000041828 */
[----:B------:R-:W4:Y:S07]  /*18e70*/  LDSM.16.M88.4 R156, [R222+0xe100] ;  /* 0x00e10000de9c783b */ /* 0x000f2e0000000200 */
[C---:B-1----:R-:W-:Y:S08]  /*18e80*/  HMMA.16816.F32.BF16 R44, R200.reuse, R148, R44 ;  /* 0x00000094c82c723c */ /* 0x042ff0000004182c */
[C---:B------:R-:W-:Y:S08]  /*18e90*/  HMMA.16816.F32.BF16 R48, R200.reuse, R150, R48 ;  /* 0x00000096c830723c */ /* 0x040ff00000041830 */
[C---:B--2---:R-:W-:Y:S08]  /*18ea0*/  HMMA.16816.F32.BF16 R52, R200.reuse, R72, R52 ;  /* 0x00000048c834723c */ /* 0x044ff00000041834 */
[C---:B------:R-:W-:Y:S01]  /*18eb0*/  HMMA.16816.F32.BF16 R56, R200.reuse, R74, R56 ;  /* 0x0000004ac838723c */ /* 0x040fe20000041838 */
[----:B------:R-:W1:Y:S07]  /*18ec0*/  LDSM.16.M88.4 R72, [R219+0x4800] ;  /* 0x00480000db48783b */ /* 0x000e6e0000000200 */
        /* <DEDUP_REMOVED lines=171> */
.L_x_686:
[----:B------:R-:W-:Y:S01]  /*19980*/  FMNMX.FTZ R0, R148, R70, !PT ;  /* 0x0000004694007209 */ /* 0x000fe20007810000 */
[----:B----4-:R-:W-:Y:S01]  /*19990*/  LDSM.16.MT88.4 R12, [R217+0x100] ;  /* 0x00010000d90c783b */ /* 0x010fe20000004200 */
        /* <DEDUP_REMOVED lines=61> */
[----:B------:R-:W-:Y:S02]  /*19d70*/  FMNMX.FTZ R0, R22, R0, !PT ;  /* 0x0000000016007209 */ /* 0x000fe40007810000 */
[----:B------:R-:W-:Y:S02]  /*19d80*/  MOV R65, R69 ;  /* 0x0000004500417202 */ /* 0x000fe40000000f00 */
[----:B------:R-:W-:Y:S02]  /*19d90*/  FMNMX.FTZ R0, R66, R0, !PT ;  /* 0x0000000042007209 */ /* 0x000fe40007810000 */
[----:B------:R-:W-:Y:S02]  /*19da0*/  FMNMX.FTZ R2, R20, R2, !PT ;  /* 0x0000000214027209 */ /* 0x000fe40007810000 */
[----:B------:R-:W-:Y:S02]  /*19db0*/  FMNMX.FTZ R3, R65, R0, !PT ;  /* 0x0000000041037209 */ /* 0x000fe40007810000 */
[----:B------:R-:W-:Y:S02]  /*19dc0*/  FMNMX.FTZ R2, R19, R2, !PT ;  /* 0x0000000213027209 */ /* 0x000fe40007810000 */
[----:B------:R-:W-:Y:S02]  /*19dd0*/  FMNMX.FTZ R3, R59, R3, !PT ;  /* 0x000000033b037209 */ /* 0x000fe40007810000 */
[----:B------:R-:W-:Y:S02]  /*19de0*/  FMNMX.FTZ R0, R21, R2, !PT ;  /* 0x0000000215007209 */ /* 0x000fe40007810000 */
[----:B------:R-:W-:Y:S01]  /*19df0*/  ISETP.LT.AND P0, PT, RZ, UR14, PT ;  /* 0x0000000eff007c0c */ /* 0x000fe2000bf01270 */
[----:B------:R-:W-:Y:S01]  /*19e00*/  SHFL.BFLY PT, R69, R3, 0x2, 0x1f ;  /* 0x0c401f0003457f89 */ /* 0x000fe200000e0000 */
[----:B------:R-:W-:Y:S01]  /*19e10*/  FMNMX.FTZ R0, R72, R0, !PT ;  /* 0x0000000048007209 */ /* 0x000fe20007810000 */
[----:B------:R-:W-:Y:S03]  /*19e20*/  UIADD3 UR14, UR14, -0x1, URZ ;  /* 0xffffffff0e0e7890 */ /* 0x000fe6000fffe03f */
        /* <DEDUP_REMOVED lines=9> */
[----:B------:R-:W-:Y:S01]  /*19ec0*/  FADD.FTZ R2, -R69, R70 ;  /* 0x0000004645027221 */ /* 0x000fe20000010100 */
[----:B------:R-:W-:Y:S01]  /*19ed0*/  MOV R70, R19 ;  /* 0x0000001300467202 */ /* 0x000fe20000000f00 */
[--C-:B------:R-:W-:Y:S02]  /*19ee0*/  FFMA.FTZ R3, R148, c[0x0][0x2d0], -R74.reuse ;  /* 0x0000b40094037a23 */ /* 0x100fe4000001084a */
[----:B------:R-:W-:Y:S02]  /*19ef0*/  FMUL.FTZ R0, R2, c[0x0][0x2d0] ;  /* 0x0000b40002007a20 */ /* 0x000fe40000410000 */
[----:B------:R1:W-:Y:S01]  /*19f00*/  MUFU.EX2 R5, R3 ;  /* 0x0000000300057308 */ /* 0x0003e20000000800 */
[--C-:B------:R-:W-:Y:S01]  /*19f10*/  FFMA.FTZ R32, R75, c[0x0][0x2d0], -R74.reuse ;  /* 0x0000b4004b207a23 */ /* 0x100fe2000001084a */
[----:B------:R-:W-:Y:S01]  /*19f20*/  MOV R75, R70 ;  /* 0x00000046004b7202 */ /* 0x000fe20000000f00 */
[--C-:B------:R-:W-:Y:S02]  /*19f30*/  FFMA.FTZ R70, R163, c[0x0][0x2d0], -R74.reuse ;  /* 0x0000b400a3467a23 */ /* 0x100fe4000001084a */
[--C-:B------:R-:W-:Y:S05]  /*19f40*/  FFMA.FTZ R48, R159, c[0x0][0x2d0], -R74.reuse ;  /* 0x0000b4009f307a23 */ /* 0x100fea000001084a */
[----:B------:R2:W3:Y:S10]  /*19f50*/  MUFU.EX2 R2, R0 ;  /* 0x0000000000027308 */ /* 0x0004f40000000800 */
[----:B------:R4:W-:Y:S01]  /*19f60*/  MUFU.EX2 R67, R32 ;  /* 0x0000002000437308 */ /* 0x0009e20000000800 */
[--C-:B-1----:R-:W-:Y:S01]  /*19f70*/  FFMA.FTZ R3, R154, c[0x0][0x2d0], -R74.reuse ;  /* 0x0000b4009a037a23 */ /* 0x102fe2000001084a */
[----:B------:R-:W-:Y:S08]  /*19f80*/  MOV R154, R21 ;  /* 0x00000015009a7202 */ /* 0x000ff00000000f00 */
[----:B------:R1:W-:Y:S01]  /*19f90*/  MUFU.EX2 R6, R3 ;  /* 0x0000000300067308 */ /* 0x0003e20000000800 */
[----:B--2---:R-:W-:Y:S01]  /*19fa0*/  FADD.FTZ R0, -R68, R71 ;  /* 0x0000004744007221 */ /* 0x004fe20000010100 */
[----:B------:R-:W-:Y:S01]  /*19fb0*/  MOV R71, R20 ;  /* 0x0000001400477202 */ /* 0x000fe20000000f00 */
[----:B---3--:R-:W-:Y:S02]  /*19fc0*/  FMUL.FTZ R8, R2, R80 ;  /* 0x0000005002087220 */ /* 0x008fe40000410000 */
[----:B------:R-:W-:Y:S02]  /*19fd0*/  FMUL.FTZ R0, R0, c[0x0][0x2d0] ;  /* 0x0000b40000007a20 */ /* 0x000fe40000410000 */
[C---:B------:R-:W-:Y:S02]  /*19fe0*/  FMUL.FTZ R9, R2.reuse, R81 ;  /* 0x0000005102097220 */ /* 0x040fe40000410000 */
[C---:B------:R-:W-:Y:S02]  /*19ff0*/  FMUL.FTZ R16, R2.reuse, R88 ;  /* 0x0000005802107220 */ /* 0x040fe40000410000 */
[----:B------:R-:W2:Y:S01]  /*1a000*/  MUFU.EX2 R0, R0 ;  /* 0x0000000000007308 */ /* 0x000ea20000000800 */
[C---:B------:R-:W-:Y:S02]  /*1a010*/  FMUL.FTZ R17, R2.reuse, R89 ;  /* 0x0000005902117220 */ /* 0x040fe40000410000 */
[C---:B------:R-:W-:Y:S02]  /*1a020*/  FMUL.FTZ R24, R2.reuse, R96 ;  /* 0x0000006002187220 */ /* 0x040fe40000410000 */
[C---:B------:R-:W-:Y:S01]  /*1a030*/  FMUL.FTZ R25, R2.reuse, R97 ;  /* 0x0000006102197220 */ /* 0x040fe20000410000 */
[----:B------:R-:W-:Y:S01]  /*1a040*/  MOV R97, R59 ;  /* 0x0000003b00617202 */ /* 0x000fe20000000f00 */
[C---:B----4-:R-:W-:Y:S02]  /*1a050*/  FMUL.FTZ R32, R2.reuse, R104 ;  /* 0x0000006802207220 */ /* 0x050fe40000410000 */
[----:B------:R-:W-:Y:S02]  /*1a060*/  FMUL.FTZ R33, R2, R105 ;  /* 0x0000006902217220 */ /* 0x000fe40000410000 */
[--C-:B-1----:R-:W-:Y:S02]  /*1a070*/  FFMA.FTZ R3, R152, c[0x0][0x2d0], -R74.reuse ;  /* 0x0000b40098037a23 */ /* 0x102fe4000001084a */
[C---:B------:R-:W-:Y:S02]  /*1a080*/  FMUL.FTZ R41, R2.reuse, R113 ;  /* 0x0000007102297220 */ /* 0x040fe40000410000 */
[----:B------:R1:W-:Y:S01]  /*1a090*/  MUFU.EX2 R56, R3 ;  /* 0x0000000300387308 */ /* 0x0003e20000000800 */
[----:B------:R-:W-:Y:S02]  /*1a0a0*/  FMUL.FTZ R49, R2, R121 ;  /* 0x0000007902317220 */ /* 0x000fe40000410000 */
[C---:B--2---:R-:W-:Y:S02]  /*1a0b0*/  FMUL.FTZ R7, R0.reuse, R79 ;  /* 0x0000004f00077220 */ /* 0x044fe40000410000 */
[C---:B------:R-:W-:Y:S02]  /*1a0c0*/  FMUL.FTZ R10, R0.reuse, R82 ;  /* 0x00000052000a7220 */ /* 0x040fe40000410000 */
[C---:B------:R-:W-:Y:S02]  /*1a0d0*/  FMUL.FTZ R11, R0.reuse, R83 ;  /* 0x00000053000b7220 */ /* 0x040fe40000410000 */
[C---:B------:R-:W-:Y:S01]  /*1a0e0*/  FMUL.FTZ R18, R0.reuse, R90 ;  /* 0x0000005a00127220 */ /* 0x040fe20000410000 */
[----:B------:R-:W-:Y:S01]  /*1a0f0*/  LDSM.16.MT88.4 R80, [R220+0x4100] ;  /* 0x00410000dc50783b */ /* 0x000fe20000004200 */
[C---:B------:R-:W-:Y:S02]  /*1a100*/  FMUL.FTZ R19, R0.reuse, R91 ;  /* 0x0000005b00137220 */ /* 0x040fe40000410000 */
[C---:B------:R-:W-:Y:S02]  /*1a110*/  FMUL.FTZ R26, R0.reuse, R98 ;  /* 0x00000062001a7220 */ /* 0x040fe40000410000 */
[C---:B------:R-:W-:Y:S02]  /*1a120*/  FMUL.FTZ R27, R0.reuse, R99 ;  /* 0x00000063001b7220 */ /* 0x040fe40000410000 */
[C---:B------:R-:W-:Y:S01]  /*1a130*/  FMUL.FTZ R34, R0.reuse, R106 ;  /* 0x0000006a00227220 */ /* 0x040fe20000410000 */
[----:B------:R-:W-:Y:S01]  /*1a140*/  LDSM.16.MT88.4 R88, [R218+0x900] ;  /* 0x00090000da58783b */ /* 0x000fe20000004200 */
[--C-:B-1----:R-:W-:Y:S01]  /*1a150*/  FFMA.FTZ R3, R149, c[0x0][0x2d0], -R74.reuse ;  /* 0x0000b40095037a23 */ /* 0x102fe2000001084a */
[----:B------:R-:W-:Y:S01]  /*1a160*/  MOV R149, R22 ;  /* 0x0000001600957202 */ /* 0x000fe20000000f00 */
[C---:B------:R-:W-:Y:S02]  /*1a170*/  FMUL.FTZ R35, R0.reuse, R107 ;  /* 0x0000006b00237220 */ /* 0x040fe40000410000 */
[----:B------:R1:W2:Y:S01]  /*1a180*/  MUFU.EX2 R58, R3 ;  /* 0x00000003003a7308 */ /* 0x0002a20000000800 */
[C---:B------:R-:W-:Y:S02]  /*1a190*/  FMUL.FTZ R42, R0.reuse, R114 ;  /* 0x00000072002a7220 */ /* 0x040fe40000410000 */
[----:B------:R-:W3:Y:S01]  /*1a1a0*/  LDSM.16.MT88.4 R20, [R218+0x100] ;  /* 0x00010000da14783b */ /* 0x000ee20000004200 */
[C---:B------:R-:W-:Y:S02]  /*1a1b0*/  FMUL.FTZ R43, R0.reuse, R115 ;  /* 0x00000073002b7220 */ /* 0x040fe40000410000 */
[C---:B------:R-:W-:Y:S02]  /*1a1c0*/  FMUL.FTZ R59, R0.reuse, R131 ;  /* 0x00000083003b7220 */ /* 0x040fe40000410000 */
[C---:B------:R-:W-:Y:S02]  /*1a1d0*/  FMUL.FTZ R50, R0.reuse, R122 ;  /* 0x0000007a00327220 */ /* 0x040fe40000410000 */
[----:B------:R-:W-:Y:S02]  /*1a1e0*/  FMUL.FTZ R51, R0, R123 ;  /* 0x0000007b00337220 */ /* 0x000fe40000410000 */
[----:B-1----:R-:W-:Y:S01]  /*1a1f0*/  FMUL.FTZ R3, R68, c[0x0][0x2d0] ;  /* 0x0000b40044037a20 */ /* 0x002fe20000410000 */
[----:B--2---:R-:W-:Y:S03]  /*1a200*/  MOV R98, R58 ;  /* 0x0000003a00627202 */ /* 0x004fe60000000f00 */
[--C-:B------:R-:W-:Y:S02]  /*1a210*/  FFMA.FTZ R4, R150, c[0x0][0x2d0], -R3.reuse ;  /* 0x0000b40096047a23 */ /* 0x100fe40000010803 */
[--C-:B------:R-:W-:Y:S02]  /*1a220*/  FFMA.FTZ R40, R157, c[0x0][0x2d0], -R3.reuse ;  /* 0x0000b4009d287a23 */ /* 0x100fe40000010803 */
[----:B------:R1:W2:Y:S01]  /*1a230*/  MUFU.EX2 R64, R4 ;  /* 0x0000000400407308 */ /* 0x0002a20000000800 */
[--C-:B------:R-:W-:Y:S02]  /*1a240*/  FFMA.FTZ R72, R72, c[0x0][0x2d0], -R3.reuse ;  /* 0x0000b40048487a23 */ /* 0x100fe40000010803 */
[--C-:B-1----:R-:W-:Y:S01]  /*1a250*/  FFMA.FTZ R4, R155, c[0x0][0x2d0], -R3.reuse ;  /* 0x0000b4009b047a23 */ /* 0x102fe20000010803 */
[----:B--2---:R-:W-:Y:S06]  /*1a260*/  MOV R96, R64 ;  /* 0x0000004000607202 */ /* 0x004fec0000000f00 */
[----:B------:R1:W2:Y:S01]  /*1a270*/  MUFU.EX2 R155, R48 ;  /* 0x00000030009b7308 */ /* 0x0002a20000000800 */
[----:B------:R-:W-:Y:S09]  /*1a280*/  MOV R104, R96 ;  /* 0x0000006000687202 */ /* 0x000ff20000000f00 */
[----:B------:R4:W5:Y:S01]  /*1a290*/  MUFU.EX2 R148, R4 ;  /* 0x0000000400947308 */ /* 0x0009620000000800 */
[----:B-1----:R-:W-:Y:S01]  /*1a2a0*/  FMUL.FTZ R48, R2, R120 ;  /* 0x0000007802307220 */ /* 0x002fe20000410000 */
[----:B--2---:R-:W-:Y:S02]  /*1a2b0*/  MOV R123, R155 ;  /* 0x0000009b007b7202 */ /* 0x004fe40000000f00 */
[----:B------:R-:W-:Y:S01]  /*1a2c0*/  MOV R155, R66 ;  /* 0x00000042009b7202 */ /* 0x000fe20000000f00 */
[C---:B------:R-:W-:Y:S01]  /*1a2d0*/  FMUL.FTZ R66, R0.reuse, R138 ;  /* 0x0000008a00427220 */ /* 0x040fe20000410000 */
[----:B------:R-:W-:Y:S01]  /*1a2e0*/  MOV R138, R67 ;  /* 0x00000043008a7202 */ /* 0x000fe20000000f00 */
[C---:B------:R-:W-:Y:S02]  /*1a2f0*/  FMUL.FTZ R67, R0.reuse, R139 ;  /* 0x0000008b00437220 */ /* 0x040fe40000410000 */
[--C-:B----4-:R-:W-:Y:S01]  /*1a300*/  FFMA.FTZ R4, R151, c[0x0][0x2d0], -R3.reuse ;  /* 0x0000b40097047a23 */ /* 0x110fe20000010803 */
[----:B------:R-:W-:Y:S01]  /*1a310*/  MOV R151, R6 ;  /* 0x0000000600977202 */ /* 0x000fe20000000f00 */
[----:B------:R-:W-:Y:S01]  /*1a320*/  FMUL.FTZ R6, R0, R78 ;  /* 0x0000004e00067220 */ /* 0x000fe20000410000 */
[----:B------:R-:W-:Y:S01]  /*1a330*/  F2FP.BF16.PACK_AB R78, R58, R56 ;  /* 0x000000383a4e723e */ /* 0x000fe200000010ff */
[----:B------:R1:W2:Y:S01]  /*1a340*/  MUFU.EX2 R57, R4 ;  /* 0x0000000400397308 */ /* 0x0002a20000000800 */
[----:B------:R-:W-:Y:S02]  /*1a350*/  FMUL.FTZ R58, R0, R130 ;  /* 0x00000082003a7220 */ /* 0x000fe40000410000 */
[--C-:B-1----:R-:W-:Y:S01]  /*1a360*/  FFMA.FTZ R4, R153, c[0x0][0x2d0], -R3.reuse ;  /* 0x0000b40099047a23 */ /* 0x102fe20000010803 */
[----:B------:R-:W-:Y:S01]  /*1a370*/  MOV R153, R5 ;  /* 0x0000000500997202 */ /* 0x000fe20000000f00 */
[----:B------:R-:W-:Y:S01]  /*1a380*/  FMUL.FTZ R5, R2, R77 ;  /* 0x0000004d02057220 */ /* 0x000fe20000410000 */
[----:B-----5:R-:W-:Y:S04]  /*1a390*/  F2FP.BF16.PACK_AB R77, R148, R64 ;  /* 0x00000040944d723e */ /* 0x020fe800000010ff */
[----:B------:R-:W1:Y:S01]  /*1a3a0*/  MUFU.EX2 R152, R4 ;  /* 0x0000000400987308 */ /* 0x000e620000000800 */
[----:B--2---:R-:W-:Y:S01]  /*1a3b0*/  MOV R99, R57 ;  /* 0x0000003900637202 */ /* 0x004fe20000000f00 */
[----:B------:R-:W-:Y:S01]  /*1a3c0*/  FMUL.FTZ R64, R2, R136 ;  /* 0x0000008802407220 */ /* 0x000fe20000410000 */
[----:B------:R-:W-:Y:S02]  /*1a3d0*/  MOV R136, R153 ;  /* 0x0000009900887202 */ /* 0x000fe40000000f00 */
[----:B-1----:R-:W-:Y:S01]  /*1a3e0*/  F2FP.BF16.PACK_AB R79, R152, R57 ;  /* 0x00000039984f723e */ /* 0x002fe200000010ff */
[C---:B------:R-:W-:Y:S01]  /*1a3f0*/  FMUL.FTZ R4, R2.reuse, R76 ;  /* 0x0000004c02047220 */ /* 0x040fe20000410000 */
[----:B------:R-:W-:Y:S01]  /*1a400*/  F2FP.BF16.PACK_AB R76, R151, R153 ;  /* 0x00000099974c723e */ /* 0x000fe200000010ff */
[C---:B------:R-:W-:Y:S06]  /*1a410*/  FMUL.FTZ R57, R2.reuse, R129 ;  /* 0x0000008102397220 */ /* 0x040fec0000410000 */
[C---:B------:R-:W-:Y:S07]  /*1a420*/  HMMA.16816.F32.BF16 R4, R76.reuse, R12, R4 ;  /* 0x0000000c4c04723c */ /* 0x040fee0000041804 */
[C---:B------:R-:W-:Y:S01]  /*1a430*/  FMUL.FTZ R12, R2.reuse, R84 ;  /* 0x00000054020c7220 */ /* 0x040fe20000410000 */
[C---:B------:R-:W-:Y:S04]  /*1a440*/  HMMA.16816.F32.BF16 R8, R76.reuse, R14, R8 ;  /* 0x0000000e4c08723c */ /* 0x040fe80000041808 */
[----:B------:R-:W-:Y:S03]  /*1a450*/  FMUL.FTZ R13, R2, R85 ;  /* 0x00000055020d7220 */ /* 0x000fe60000410000 */
[C---:B------:R-:W-:Y:S02]  /*1a460*/  FMUL.FTZ R14, R0.reuse, R86 ;  /* 0x00000056000e7220 */ /* 0x040fe40000410000 */
[----:B------:R-:W-:Y:S02]  /*1a470*/  FMUL.FTZ R15, R0, R87 ;  /* 0x00000057000f7220 */ /* 0x000fe40000410000 */
[----:B------:R-:W1:Y:S05]  /*1a480*/  LDSM.16.MT88.4 R84, [R217+0x900] ;  /* 0x00090000d954783b */ /* 0x000e6a0000004200 */
[C---:B---3--:R-:W-:Y:S07]  /*1a490*/  HMMA.16816.F32.BF16 R12, R76.reuse, R20, R12 ;  /* 0x000000144c0c723c */ /* 0x048fee000004180c */
[C---:B------:R-:W-:Y:S01]  /*1a4a0*/  FMUL.FTZ R20, R2.reuse, R92 ;  /* 0x0000005c02147220 */ /* 0x040fe20000410000 */
[C---:B------:R-:W-:Y:S04]  /*1a4b0*/  HMMA.16816.F32.BF16 R16, R76.reuse, R22, R16 ;  /* 0x000000164c10723c */ /* 0x040fe80000041810 */
[----:B------:R-:W-:Y:S03]  /*1a4c0*/  FMUL.FTZ R21, R2, R93 ;  /* 0x0000005d02157220 */ /* 0x000fe60000410000 */
[C---:B------:R-:W-:Y:S02]  /*1a4d0*/  FMUL.FTZ R22, R0.reuse, R94 ;  /* 0x0000005e00167220 */ /* 0x040fe40000410000 */
[----:B------:R-:W-:Y:S02]  /*1a4e0*/  FMUL.FTZ R23, R0, R95 ;  /* 0x0000005f00177220 */ /* 0x000fe40000410000 */
[----:B------:R-:W2:Y:S05]  /*1a4f0*/  LDSM.16.MT88.4 R92, [R221+0x900] ;  /* 0x00090000dd5c783b */ /* 0x000eaa0000004200 */
[C---:B------:R-:W-:Y:S07]  /*1a500*/  HMMA.16816.F32.BF16 R20, R76.reuse, R28, R20 ;  /* 0x0000001c4c14723c */ /* 0x040fee0000041814 */
[C---:B------:R-:W-:Y:S01]  /*1a510*/  FMUL.FTZ R28, R2.reuse, R100 ;  /* 0x00000064021c7220 */ /* 0x040fe20000410000 */
[C---:B------:R-:W-:Y:S04]  /*1a520*/  HMMA.16816.F32.BF16 R24, R76.reuse, R30, R24 ;  /* 0x0000001e4c18723c */ /* 0x040fe80000041818 */
[----:B------:R-:W-:Y:S01]  /*1a530*/  FMUL.FTZ R29, R2, R101 ;  /* 0x00000065021d7220 */ /* 0x000fe20000410000 */
[----:B------:R-:W-:Y:S01]  /*1a540*/  MOV R100, R56 ;  /* 0x0000003800647202 */ /* 0x000fe20000000f00 */
[----:B------:R3:W4:Y:S01]  /*1a550*/  MUFU.EX2 R101, R40 ;  /* 0x0000002800657308 */ /* 0x0007220000000800 */
[C---:B------:R-:W-:Y:S01]  /*1a560*/  FMUL.FTZ R30, R0.reuse, R102 ;  /* 0x00000066001e7220 */ /* 0x040fe20000410000 */
[----:B------:R-:W-:Y:S01]  /*1a570*/  MOV R102, R98 ;  /* 0x0000006200667202 */ /* 0x000fe20000000f00 */
[----:B------:R-:W-:Y:S03]  /*1a580*/  FMUL.FTZ R31, R0, R103 ;  /* 0x00000067001f7220 */ /* 0x000fe60000410000 */
[----:B------:R-:W-:Y:S01]  /*1a590*/  MOV R103, R97 ;  /* 0x0000006100677202 */ /* 0x000fe20000000f00 */
[--C-:B------:R-:W-:Y:S01]  /*1a5a0*/  FFMA.FTZ R56, R161, c[0x0][0x2d0], -R3.reuse ;  /* 0x0000b400a1387a23 */ /* 0x100fe20000010803 */
[----:B------:R-:W-:Y:S02]  /*1a5b0*/  MOV R113, R102 ;  /* 0x0000006600717202 */ /* 0x000fe40000000f00 */
[C---:B------:R-:W-:Y:S01]  /*1a5c0*/  HMMA.16816.F32.BF16 R28, R76.reuse, R36, R28 ;  /* 0x000000244c1c723c */ /* 0x040fe2000004181c */
[----:B------:R5:W-:Y:S02]  /*1a5d0*/  MUFU.EX2 R121, R56 ;  /* 0x0000003800797308 */ /* 0x000be40000000800 */
[----:B------:R-:W-:Y:S02]  /*1a5e0*/  MOV R115, R103 ;  /* 0x0000006700737202 */ /* 0x000fe40000000f00 */
[----:B------:R-:W-:Y:S02]  /*1a5f0*/  MOV R157, R100 ;  /* 0x00000064009d7202 */ /* 0x000fe40000000f00 */
[--C-:B------:R-:W-:Y:S01]  /*1a600*/  FFMA.FTZ R36, R156, c[0x0][0x2d0], -R74.reuse ;  /* 0x0000b4009c247a23 */ /* 0x100fe2000001084a */
[C---:B------:R-:W-:Y:S03]  /*1a610*/  HMMA.16816.F32.BF16 R32, R76.reuse, R38, R32 ;  /* 0x000000264c20723c */ /* 0x040fe60000041820 */
[----:B------:R1:W1:Y:S01]  /*1a620*/  MUFU.EX2 R150, R36 ;  /* 0x0000002400967308 */ /* 0x0002620000000800 */
[C---:B------:R-:W-:Y:S01]  /*1a630*/  FMUL.FTZ R37, R2.reuse, R109 ;  /* 0x0000006d02257220 */ /* 0x040fe20000410000 */
[----:B------:R-:W-:Y:S01]  /*1a640*/  MOV R156, R104 ;  /* 0x00000068009c7202 */ /* 0x000fe20000000f00 */
[----:B---3--:R-:W-:Y:S01]  /*1a650*/  FMUL.FTZ R40, R2, R112 ;  /* 0x0000007002287220 */ /* 0x008fe20000410000 */
[----:B----4-:R-:W-:Y:S01]  /*1a660*/  MOV R139, R101 ;  /* 0x00000065008b7202 */ /* 0x010fe20000000f00 */
[C---:B------:R-:W-:Y:S01]  /*1a670*/  FMUL.FTZ R38, R0.reuse, R110 ;  /* 0x0000006e00267220 */ /* 0x040fe20000410000 */
[----:B------:R-:W-:Y:S02]  /*1a680*/  MOV R101, R99 ;  /* 0x0000006300657202 */ /* 0x000fe40000000f00 */
[----:B------:R-:W3:Y:S01]  /*1a690*/  LDSM.16.MT88.4 R96, [R220+0x900] ;  /* 0x00090000dc60783b */ /* 0x000ee20000004200 */
[----:B------:R-:W-:Y:S01]  /*1a6a0*/  FMUL.FTZ R39, R0, R111 ;  /* 0x0000006f00277220 */ /* 0x000fe20000410000 */
[----:B------:R-:W-:Y:S01]  /*1a6b0*/  MOV R114, R101 ;  /* 0x0000006500727202 */ /* 0x000fe20000000f00 */
[C---:B-----5:R-:W-:Y:S05]  /*1a6c0*/  FMUL.FTZ R56, R2.reuse, R128 ;  /* 0x0000008002387220 */ /* 0x060fea0000410000 */
[----:B------:R-:W-:Y:S01]  /*1a6d0*/  LDSM.16.MT88.4 R100, [R221+0x5100] ;  /* 0x00510000dd64783b */ /* 0x000fe20000004200 */
[C---:B-1----:R-:W-:Y:S01]  /*1a6e0*/  FMUL.FTZ R36, R2.reuse, R108 ;  /* 0x0000006c02247220 */ /* 0x042fe20000410000 */
[----:B------:R-:W-:Y:S06]  /*1a6f0*/  MOV R112, R150 ;  /* 0x0000009600707202 */ /* 0x000fec0000000f00 */
[----:B------:R-:W-:Y:S01]  /*1a700*/  LDSM.16.MT88.4 R108, [R218+0x1900] ;  /* 0x00190000da6c783b */ /* 0x000fe20000004200 */
[----:B------:R-:W-:Y:S02]  /*1a710*/  MOV R150, R149 ;  /* 0x0000009500967202 */ /* 0x000fe40000000f00 */
[----:B------:R-:W-:Y:S01]  /*1a720*/  MOV R149, R65 ;  /* 0x0000004100957202 */ /* 0x000fe20000000f00 */
[C---:B------:R-:W-:Y:S01]  /*1a730*/  FMUL.FTZ R65, R2.reuse, R137 ;  /* 0x0000008902417220 */ /* 0x040fe20000410000 */
[C---:B------:R-:W-:Y:S03]  /*1a740*/  HMMA.16816.F32.BF16 R36, R76.reuse, R44, R36 ;  /* 0x0000002c4c24723c */ /* 0x040fe60000041824 */
[----:B------:R-:W-:Y:S02]  /*1a750*/  MOV R153, R150 ;  /* 0x0000009600997202 */ /* 0x000fe40000000f00 */
[----:B------:R-:W-:Y:S01]  /*1a760*/  MOV R150, R71 ;  /* 0x0000004700967202 */ /* 0x000fe20000000f00 */
[--C-:B------:R-:W-:Y:S01]  /*1a770*/  FFMA.FTZ R71, R189, c[0x0][0x2d0], -R74.reuse ;  /* 0x0000b400bd477a23 */ /* 0x100fe2000001084a */
[----:B------:R-:W-:Y:S01]  /*1a780*/  MOV R137, R156 ;  /* 0x0000009c00897202 */ /* 0x000fe20000000f00 */
[C---:B------:R-:W-:Y:S04]  /*1a790*/  HMMA.16816.F32.BF16 R40, R76.reuse, R46, R40 ;  /* 0x0000002e4c28723c */ /* 0x040fe80000041828 */
[----:B------:R-:W-:Y:S01]  /*1a7a0*/  FMUL.FTZ R45, R2, R117 ;  /* 0x00000075022d7220 */ /* 0x000fe20000410000 */
[----:B------:R-:W-:Y:S01]  /*1a7b0*/  MOV R189, R136 ;  /* 0x0000008800bd7202 */ /* 0x000fe20000000f00 */
[--C-:B------:R-:W-:Y:S02]  /*1a7c0*/  FFMA.FTZ R44, R158, c[0x0][0x2d0], -R3.reuse ;  /* 0x0000b4009e2c7a23 */ /* 0x100fe40000010803 */
[C---:B------:R-:W-:Y:S02]  /*1a7d0*/  FMUL.FTZ R47, R0.reuse, R119 ;  /* 0x00000077002f7220 */ /* 0x040fe40000410000 */
[----:B------:R1:W-:Y:S02]  /*1a7e0*/  MUFU.EX2 R119, R70 ;  /* 0x0000004600777308 */ /* 0x0003e40000000800 */
[----:B------:R-:W-:Y:S08]  /*1a7f0*/  FMUL.FTZ R46, R0, R118 ;  /* 0x00000076002e7220 */ /* 0x000ff00000410000 */
[----:B------:R4:W-:Y:S01]  /*1a800*/  MUFU.EX2 R158, R44 ;  /* 0x0000002c009e7308 */ /* 0x0009e20000000800 */
[--C-:B-1----:R-:W-:Y:S09]  /*1a810*/  FFMA.FTZ R70, R164, c[0x0][0x2d0], -R74.reuse ;  /* 0x0000b400a4467a23 */ /* 0x102ff2000001084a */
[----:B------:R1:W-:Y:S01]  /*1a820*/  MUFU.EX2 R117, R70 ;  /* 0x0000004600757308 */ /* 0x0003e20000000800 */
[----:B----4-:R-:W-:Y:S07]  /*1a830*/  FMUL.FTZ R44, R2, R116 ;  /* 0x00000074022c7220 */ /* 0x010fee0000410000 */
        /* <DEDUP_REMOVED lines=8> */
[----:B------:R1:W-:Y:S10]  /*1a8c0*/  MUFU.EX2 R118, R70 ;  /* 0x0000004600767308 */ /* 0x0003f40000000800 */
[----:B------:R2:W-:Y:S01]  /*1a8d0*/  MUFU.EX2 R165, R71 ;  /* 0x0000004700a57308 */ /* 0x0005e20000000800 */
[----:B----4-:R-:W-:Y:S07]  /*1a8e0*/  FMUL.FTZ R52, R2, R124 ;  /* 0x0000007c02347220 */ /* 0x010fee0000410000 */
[C---:B------:R-:W-:Y:S03]  /*1a8f0*/  HMMA.16816.F32.BF16 R52, R76.reuse, R60, R52 ;  /* 0x0000003c4c34723c */ /* 0x040fe60000041834 */
[--C-:B-1----:R-:W-:Y:S04]  /*1a900*/  FFMA.FTZ R70, R166, c[0x0][0x2d0], -R3.reuse ;  /* 0x0000b400a6467a23 */ /* 0x102fe80000010803 */
[----:B------:R1:W-:Y:S01]  /*1a910*/  MUFU.EX2 R116, R70 ;  /* 0x0000004600747308 */ /* 0x0003e20000000800 */
[C---:B------:R-:W-:Y:S04]  /*1a920*/  HMMA.16816.F32.BF16 R56, R76.reuse, R62, R56 ;  /* 0x0000003e4c38723c */ /* 0x040fe80000041838 */
[--C-:B------:R-:W-:Y:S02]  /*1a930*/  FFMA.FTZ R60, R162, c[0x0][0x2d0], -R3.reuse ;  /* 0x0000b400a23c7a23 */ /* 0x100fe40000010803 */
[----:B------:R-:W-:Y:S02]  /*1a940*/  FMUL.FTZ R61, R2, R133 ;  /* 0x00000085023d7220 */ /* 0x000fe40000410000 */
[C---:B------:R-:W-:Y:S01]  /*1a950*/  FMUL.FTZ R62, R0.reuse, R134 ;  /* 0x00000086003e7220 */ /* 0x040fe20000410000 */
[----:B------:R4:W3:Y:S03]  /*1a960*/  MUFU.EX2 R120, R60 ;  /* 0x0000003c00787308 */ /* 0x0008e60000000800 */
[----:B------:R-:W-:Y:S02]  /*1a970*/  FMUL.FTZ R63, R0, R135 ;  /* 0x00000087003f7220 */ /* 0x000fe40000410000 */
[--C-:B--2---:R-:W-:Y:S02]  /*1a980*/  FFMA.FTZ R71, R250, c[0x0][0x2d0], -R74.reuse ;  /* 0x0000b400fa477a23 */ /* 0x104fe4000001084a */
[--C-:B-1----:R-:W-:Y:S04]  /*1a990*/  FFMA.FTZ R70, R169, c[0x0][0x2d0], -R74.reuse ;  /* 0x0000b400a9467a23 */ /* 0x102fe8000001084a */
[----:B------:R1:W-:Y:S01]  /*1a9a0*/  MUFU.EX2 R131, R70 ;  /* 0x0000004600837308 */ /* 0x0003e20000000800 */
[----:B----4-:R-:W-:Y:S07]  /*1a9b0*/  FMUL.FTZ R60, R2, R132 ;  /* 0x00000084023c7220 */ /* 0x010fee0000410000 */
[C---:B------:R-:W-:Y:S08]  /*1a9c0*/  HMMA.16816.F32.BF16 R60, R76.reuse, R80, R60 ;  /* 0x000000504c3c723c */ /* 0x040ff0000004183c */
[----:B------:R-:W-:Y:S01]  /*1a9d0*/  HMMA.16816.F32.BF16 R64, R76, R82, R64 ;  /* 0x000000524c40723c */ /* 0x000fe20000041840 */
[----:B------:R-:W2:Y:S03]  /*1a9e0*/  LDSM.16.MT88.4 R80, [R217+0x4900] ;  /* 0x00490000d950783b */ /* 0x000ea60000004200 */
[--C-:B-1----:R-:W-:Y:S03]  /*1a9f0*/  FFMA.FTZ R70, R167, c[0x0][0x2d0], -R74.reuse ;  /* 0x0000b400a7467a23 */ /* 0x102fe6000001084a */
[----:B-----5:R-:W-:Y:S01]  /*1aa00*/  F2FP.BF16.PACK_AB R78, R122, R123 ;  /* 0x0000007b7a4e723e */ /* 0x020fe200000010ff */
[----:B------:R1:W4:Y:S01]  /*1aa10*/  MUFU.EX2 R130, R70 ;  /* 0x0000004600827308 */ /* 0x0003220000000800 */
[----:B---3--:R-:W-:Y:S03]  /*1aa20*/  F2FP.BF16.PACK_AB R79, R120, R121 ;  /* 0x00000079784f723e */ /* 0x008fe600000010ff */
[----:B------:R-:W-:Y:S02]  /*1aa30*/  F2FP.BF16.PACK_AB R76, R112, R138 ;  /* 0x0000008a704c723e */ /* 0x000fe400000010ff */
[----:B------:R-:W-:Y:S07]  /*1aa40*/  F2FP.BF16.PACK_AB R77, R158, R139 ;  /* 0x0000008b9e4d723e */ /* 0x000fee00000010ff */
[C---:B------:R-:W-:Y:S08]  /*1aa50*/  HMMA.16816.F32.BF16 R4, R76.reuse, R84, R4 ;  /* 0x000000544c04723c */ /* 0x040ff00000041804 */
[C---:B------:R-:W-:Y:S01]  /*1aa60*/  HMMA.16816.F32.BF16 R8, R76.reuse, R86, R8 ;  /* 0x000000564c08723c */ /* 0x040fe20000041808 */
[----:B------:R-:W3:Y:S03]  /*1aa70*/  LDSM.16.MT88.4 R84, [R218+0x4900] ;  /* 0x00490000da54783b */ /* 0x000ee60000004200 */
[--C-:B-1----:R-:W-:Y:S04]  /*1aa80*/  FFMA.FTZ R70, R168, c[0x0][0x2d0], -R3.reuse ;  /* 0x0000b400a8467a23 */ /* 0x102fe80000010803 */
[C---:B------:R-:W-:Y:S01]  /*1aa90*/  HMMA.16816.F32.BF16 R12, R76.reuse, R88, R12 ;  /* 0x000000584c0c723c */ /* 0x040fe2000004180c */
[----:B------:R1:W-:Y:S07]  /*1aaa0*/  MUFU.EX2 R129, R70 ;  /* 0x0000004600817308 */ /* 0x0003ee0000000800 */
[C---:B------:R-:W-:Y:S01]  /*1aab0*/  HMMA.16816.F32.BF16 R16, R76.reuse, R90, R16 ;  /* 0x0000005a4c10723c */ /* 0x040fe20000041810 */
[----:B------:R-:W5:Y:S07]  /*1aac0*/  LDSM.16.MT88.4 R88, [R221+0x4900] ;  /* 0x00490000dd58783b */ /* 0x000f6e0000004200 */
[C---:B------:R-:W-:Y:S08]  /*1aad0*/  HMMA.16816.F32.BF16 R20, R76.reuse, R92, R20 ;  /* 0x0000005c4c14723c */ /* 0x040ff00000041814 */
[C---:B------:R-:W-:Y:S01]  /*1aae0*/  HMMA.16816.F32.BF16 R24, R76.reuse, R94, R24 ;  /* 0x0000005e4c18723c */ /* 0x040fe20000041818 */
[----:B------:R-:W4:Y:S03]  /*1aaf0*/  LDSM.16.MT88.4 R92, [R220+0x4900] ;  /* 0x00490000dc5c783b */ /* 0x000f260000004200 */
        /* <DEDUP_REMOVED lines=9> */
[C---:B---3--:R-:W-:Y:S01]  /*1ab90*/  HMMA.16816.F32.BF16 R44, R76.reuse, R84, R44 ;  /* 0x000000544c2c723c */ /* 0x048fe2000004182c */
[----:B------:R1:W3:Y:S07]  /*1aba0*/  MUFU.EX2 R105, R70 ;  /* 0x0000004600697308 */ /* 0x0002ee0000000800 */
[C---:B------:R-:W-:Y:S01]  /*1abb0*/  HMMA.16816.F32.BF16 R48, R76.reuse, R86, R48 ;  /* 0x000000564c30723c */ /* 0x040fe20000041830 */
[----:B------:R-:W2:Y:S07]  /*1abc0*/  LDSM.16.MT88.4 R84, [R218+0x1100] ;  /* 0x00110000da54783b */ /* 0x000eae0000004200 */
[C---:B-----5:R-:W-:Y:S08]  /*1abd0*/  HMMA.16816.F32.BF16 R52, R76.reuse, R88, R52 ;  /* 0x000000584c34723c */ /* 0x060ff00000041834 */
[C---:B------:R-:W-:Y:S01]  /*1abe0*/  HMMA.16816.F32.BF16 R56, R76.reuse, R90, R56 ;  /* 0x0000005a4c38723c */ /* 0x040fe20000041838 */
[----:B------:R-:W5:Y:S03]  /*1abf0*/  LDSM.16.MT88.4 R88, [R221+0x1100] ;  /* 0x00110000dd58783b */ /* 0x000f660000004200 */
[--C-:B-1----:R-:W-:Y:S04]  /*1ac00*/  FFMA.FTZ R70, R171, c[0x0][0x2d0], -R74.reuse ;  /* 0x0000b400ab467a23 */ /* 0x102fe8000001084a */
[C---:B----4-:R-:W-:Y:S01]  /*1ac10*/  HMMA.16816.F32.BF16 R60, R76.reuse, R92, R60 ;  /* 0x0000005c4c3c723c */ /* 0x050fe2000004183c */
[----:B------:R1:W4:Y:S07]  /*1ac20*/  MUFU.EX2 R172, R70 ;  /* 0x0000004600ac7308 */ /* 0x00032e0000000800 */
[----:B------:R-:W-:Y:S01]  /*1ac30*/  HMMA.16816.F32.BF16 R64, R76, R94, R64 ;  /* 0x0000005e4c40723c */ /* 0x000fe20000041840 */
[----:B------:R-:W4:Y:S06]  /*1ac40*/  LDSM.16.MT88.4 R92, [R220+0x1100] ;  /* 0x00110000dc5c783b */ /* 0x000f2c0000004200 */
[----:B------:R-:W-:Y:S02]  /*1ac50*/  F2FP.BF16.PACK_AB R76, R117, R119 ;  /* 0x00000077754c723e */ /* 0x000fe400000010ff */
[----:B------:R-:W-:Y:S03]  /*1ac60*/  F2FP.BF16.PACK_AB R77, R116, R118 ;  /* 0x00000076744d723e */ /* 0x000fe600000010ff */
[----:B------:R-:W-:Y:S02]  /*1ac70*/  F2FP.BF16.PACK_AB R78, R130, R131 ;  /* 0x00000083824e723e */ /* 0x000fe400000010ff */
[----:B------:R-:W-:Y:S01]  /*1ac80*/  F2FP.BF16.PACK_AB R79, R128, R129 ;  /* 0x00000081804f723e */ /* 0x000fe200000010ff */
[--C-:B-1----:R-:W-:Y:S01]  /*1ac90*/  FFMA.FTZ R70, R173, c[0x0][0x2d0], -R3.reuse ;  /* 0x0000b400ad467a23 */ /* 0x102fe20000010803 */
[----:B---3--:R-:W-:Y:S02]  /*1aca0*/  MOV R173, R105 ;  /* 0x0000006900ad7202 */ /* 0x008fe40000000f00 */
[----:B------:R-:W-:Y:S03]  /*1acb0*/  LDSM.16.MT88.4 R104, [R220+0x5100] ;  /* 0x00510000dc68783b */ /* 0x000fe60000004200 */
[C---:B--2---:R-:W-:Y:S01]  /*1acc0*/  HMMA.16816.F32.BF16 R4, R76.reuse, R80, R4 ;  /* 0x000000504c04723c */ /* 0x044fe20000041804 */
[----:B------:R1:W-:Y:S07]  /*1acd0*/  MUFU.EX2 R171, R70 ;  /* 0x0000004600ab7308 */ /* 0x0003ee0000000800 */
[C---:B------:R-:W-:Y:S01]  /*1ace0*/  HMMA.16816.F32.BF16 R8, R76.reuse, R82, R8 ;  /* 0x000000524c08723c */ /* 0x040fe20000041808 */
[----:B------:R-:W2:Y:S07]  /*1acf0*/  LDSM.16.MT88.4 R80, [R217+0x5100] ;  /* 0x00510000d950783b */ /* 0x000eae0000004200 */
[C---:B------:R-:W-:Y:S08]  /*1ad00*/  HMMA.16816.F32.BF16 R12, R76.reuse, R84, R12 ;  /* 0x000000544c0c723c */ /* 0x040ff0000004180c */
[C---:B------:R-:W-:Y:S01]  /*1ad10*/  HMMA.16816.F32.BF16 R16, R76.reuse, R86, R16 ;  /* 0x000000564c10723c */ /* 0x040fe20000041810 */
[----:B------:R-:W3:Y:S03]  /*1ad20*/  LDSM.16.MT88.4 R84, [R217+0x1900] ;  /* 0x00190000d954783b */ /* 0x000ee60000004200 */
[--C-:B-1----:R-:W-:Y:S01]  /*1ad30*/  FFMA.FTZ R70, R174, c[0x0][0x2d0], -R3.reuse ;  /* 0x0000b400ae467a23 */ /* 0x102fe20000010803 */
[----:B------:R-:W-:Y:S03]  /*1ad40*/  MOV R174, R116 ;  /* 0x0000007400ae7202 */ /* 0x000fe60000000f00 */
[C---:B-----5:R-:W-:Y:S01]  /*1ad50*/  HMMA.16816.F32.BF16 R20, R76.reuse, R88, R20 ;  /* 0x000000584c14723c */ /* 0x060fe20000041814 */
[----:B------:R1:W5:Y:S07]  /*1ad60*/  MUFU.EX2 R170, R70 ;  /* 0x0000004600aa7308 */ /* 0x00036e0000000800 */
[C---:B------:R-:W-:Y:S01]  /*1ad70*/  HMMA.16816.F32.BF16 R24, R76.reuse, R90, R24 ;  /* 0x0000005a4c18723c */ /* 0x040fe20000041818 */
[----:B------:R-:W3:Y:S07]  /*1ad80*/  LDSM.16.MT88.4 R88, [R221+0x1900] ;  /* 0x00190000dd58783b */ /* 0x000eee0000004200 */
[C---:B----4-:R-:W-:Y:S08]  /*1ad90*/  HMMA.16816.F32.BF16 R28, R76.reuse, R92, R28 ;  /* 0x0000005c4c1c723c */ /* 0x050ff0000004181c */
[C---:B------:R-:W-:Y:S01]  /*1ada0*/  HMMA.16816.F32.BF16 R32, R76.reuse, R94, R32 ;  /* 0x0000005e4c20723c */ /* 0x040fe20000041820 */
[----:B------:R-:W-:Y:S03]  /*1adb0*/  LDSM.16.MT88.4 R92, [R218+0x5900] ;  /* 0x00590000da5c783b */ /* 0x000fe60000004200 */
[--C-:B-1----:R-:W-:Y:S01]  /*1adc0*/  FFMA.FTZ R70, R175, c[0x0][0x2d0], -R74.reuse ;  /* 0x0000b400af467a23 */ /* 0x102fe2000001084a */
[----:B------:R-:W-:Y:S03]  /*1add0*/  MOV R175, R117 ;  /* 0x0000007500af7202 */ /* 0x000fe60000000f00 */
        /* <DEDUP_REMOVED lines=9> */
[C---:B------:R-:W-:Y:S01]  /*1ae70*/  HMMA.16816.F32.BF16 R52, R76.reuse, R100, R52 ;  /* 0x000000644c34723c */ /* 0x040fe20000041834 */
[----:B------:R1:W4:Y:S07]  /*1ae80*/  MUFU.EX2 R168, R70 ;  /* 0x0000004600a87308 */ /* 0x00032e0000000800 */
[C---:B------:R-:W-:Y:S01]  /*1ae90*/  HMMA.16816.F32.BF16 R56, R76.reuse, R102, R56 ;  /* 0x000000664c38723c */ /* 0x040fe20000041838 */
[----:B------:R-:W-:Y:S07]  /*1aea0*/  LDSM.16.MT88.4 R100, [R221+0x6100] ;  /* 0x00610000dd64783b */ /* 0x000fee0000004200 */
[C---:B------:R-:W-:Y:S08]  /*1aeb0*/  HMMA.16816.F32.BF16 R60, R76.reuse, R104, R60 ;  /* 0x000000684c3c723c */ /* 0x040ff0000004183c */
[----:B------:R-:W-:Y:S01]  /*1aec0*/  HMMA.16816.F32.BF16 R64, R76, R106, R64 ;  /* 0x0000006a4c40723c */ /* 0x000fe20000041840 */
[----:B------:R-:W-:Y:S03]  /*1aed0*/  LDSM.16.MT88.4 R104, [R218+0x2900] ;  /* 0x00290000da68783b */ /* 0x000fe60000004200 */
[--C-:B-1----:R-:W-:Y:S01]  /*1aee0*/  FFMA.FTZ R70, R181, c[0x0][0x2d0], -R3.reuse ;  /* 0x0000b400b5467a23 */ /* 0x102fe20000010803 */
[----:B------:R-:W-:Y:S02]  /*1aef0*/  MOV R181, R119 ;  /* 0x0000007700b57202 */ /* 0x000fe40000000f00 */
[----:B------:R-:W-:Y:S01]  /*1af00*/  F2FP.BF16.PACK_AB R76, R172, R173 ;  /* 0x000000adac4c723e */ /* 0x000fe200000010ff */
[----:B------:R1:W-:Y:S01]  /*1af10*/  MUFU.EX2 R167, R70 ;  /* 0x0000004600a77308 */ /* 0x0003e20000000800 */
[----:B-----5:R-:W-:Y:S03]  /*1af20*/  F2FP.BF16.PACK_AB R77, R170, R171 ;  /* 0x000000abaa4d723e */ /* 0x020fe600000010ff */
[----:B----4-:R-:W-:Y:S01]  /*1af30*/  F2FP.BF16.PACK_AB R78, R168, R169 ;  /* 0x000000a9a84e723e */ /* 0x010fe200000010ff */
[--C-:B-1----:R-:W-:Y:S01]  /*1af40*/  FFMA.FTZ R70, R182, c[0x0][0x2d0], -R3.reuse ;  /* 0x0000b400b6467a23 */ /* 0x102fe20000010803 */
[----:B------:R-:W-:Y:S04]  /*1af50*/  MOV R182, R158 ;  /* 0x0000009e00b67202 */ /* 0x000fe80000000f00 */
[----:B------:R1:W4:Y:S02]  /*1af60*/  MUFU.EX2 R166, R70 ;  /* 0x0000004600a67308 */ /* 0x0003240000000800 */
[--C-:B-1----:R-:W-:Y:S01]  /*1af70*/  FFMA.FTZ R70, R183, c[0x0][0x2d0], -R74.reuse ;  /* 0x0000b400b7467a23 */ /* 0x102fe2000001084a */
[----:B----4-:R-:W-:Y:S07]  /*1af80*/  F2FP.BF16.PACK_AB R79, R166, R167 ;  /* 0x000000a7a64f723e */ /* 0x010fee00000010ff */
[----:B------:R1:W-:Y:S01]  /*1af90*/  MUFU.EX2 R119, R70 ;  /* 0x0000004600777308 */ /* 0x0003e20000000800 */
[C---:B---3--:R-:W-:Y:S08]  /*1afa0*/  HMMA.16816.F32.BF16 R4, R76.reuse, R84, R4 ;  /* 0x000000544c04723c */ /* 0x048ff00000041804 */
[C---:B------:R-:W-:Y:S01]  /*1afb0*/  HMMA.16816.F32.BF16 R8, R76.reuse, R86, R8 ;  /* 0x000000564c08723c */ /* 0x040fe20000041808 */
[----:B------:R-:W3:Y:S07]  /*1afc0*/  LDSM.16.MT88.4 R84, [R217+0x5900] ;  /* 0x00590000d954783b */ /* 0x000eee0000004200 */
[C---:B------:R-:W-:Y:S04]  /*1afd0*/  HMMA.16816.F32.BF16 R12, R76.reuse, R108, R12 ;  /* 0x0000006c4c0c723c */ /* 0x040fe8000004180c */
[--C-:B-1----:R-:W-:Y:S03]  /*1afe0*/  FFMA.FTZ R70, R184, c[0x0][0x2d0], -R74.reuse ;  /* 0x0000b400b8467a23 */ /* 0x102fe6000001084a */
[----:B------:R-:W-:Y:S01]  /*1aff0*/  MOV R108, R155 ;  /* 0x0000009b006c7202 */ /* 0x000fe20000000f00 */
[C---:B------:R-:W-:Y:S01]  /*1b000*/  HMMA.16816.F32.BF16 R16, R76.reuse, R110, R16 ;  /* 0x0000006e4c10723c */ /* 0x040fe20000041810 */
[----:B------:R1:W4:Y:S03]  /*1b010*/  MUFU.EX2 R118, R70 ;  /* 0x0000004600767308 */ /* 0x0003260000000800 */
[----:B------:R-:W-:Y:S02]  /*1b020*/  MOV R109, R115 ;  /* 0x00000073006d7202 */ /* 0x000fe40000000f00 */
[----:B------:R-:W-:Y:S02]  /*1b030*/  MOV R115, R157 ;  /* 0x0000009d00737202 */ /* 0x000fe40000000f00 */
[C---:B------:R-:W-:Y:S03]  /*1b040*/  HMMA.16816.F32.BF16 R20, R76.reuse, R88, R20 ;  /* 0x000000584c14723c */ /* 0x040fe60000041814 */
[----:B------:R-:W-:Y:S01]  /*1b050*/  MUFU.EX2 R157, R71 ;  /* 0x00000047009d7308 */ /* 0x000fe20000000800 */
[----:B------:R-:W-:Y:S02]  /*1b060*/  MOV R110, R148 ;  /* 0x00000094006e7202 */ /* 0x000fe40000000f00 */
[----:B------:R-:W-:Y:S02]  /*1b070*/  MOV R111, R138 ;  /* 0x0000008a006f7202 */ /* 0x000fe40000000f00 */
[C---:B------:R-:W-:Y:S01]  /*1b080*/  HMMA.16816.F32.BF16 R24, R76.reuse, R90, R24 ;  /* 0x0000005a4c18723c */ /* 0x040fe20000041818 */
[----:B------:R-:W5:Y:S04]  /*1b090*/  LDSM.16.MT88.4 R88, [R221+0x5900] ;  /* 0x00590000dd58783b */ /* 0x000f680000004200 */
[----:B------:R-:W-:Y:S03]  /*1b0a0*/  MUFU.EX2 R71, R72 ;  /* 0x0000004800477308 */ /* 0x000fe60000000800 */
[C---:B--2---:R-:W-:Y:S04]  /*1b0b0*/  HMMA.16816.F32.BF16 R28, R76.reuse, R80, R28 ;  /* 0x000000504c1c723c */ /* 0x044fe8000004181c */
[--C-:B-1----:R-:W-:Y:S01]  /*1b0c0*/  FFMA.FTZ R70, R185, c[0x0][0x2d0], -R3.reuse ;  /* 0x0000b400b9467a23 */ /* 0x102fe20000010803 */
[----:B------:R-:W-:Y:S03]  /*1b0d0*/  MOV R185, R137 ;  /* 0x0000008900b97202 */ /* 0x000fe60000000f00 */
[C---:B------:R-:W-:Y:S01]  /*1b0e0*/  HMMA.16816.F32.BF16 R32, R76.reuse, R82, R32 ;  /* 0x000000524c20723c */ /* 0x040fe20000041820 */
[----:B------:R1:W-:Y:S01]  /*1b0f0*/  MUFU.EX2 R117, R70 ;  /* 0x0000004600757308 */ /* 0x0003e20000000800 */
[----:B------:R-:W2:Y:S06]  /*1b100*/  LDSM.16.MT88.4 R80, [R220+0x5900] ;  /* 0x00590000dc50783b */ /* 0x000eac0000004200 */
[C---:B---3--:R-:W-:Y:S08]  /*1b110*/  HMMA.16816.F32.BF16 R36, R76.reuse, R84, R36 ;  /* 0x000000544c24723c */ /* 0x048ff00000041824 */
[C---:B------:R-:W-:Y:S01]  /*1b120*/  HMMA.16816.F32.BF16 R40, R76.reuse, R86, R40 ;  /* 0x000000564c28723c */ /* 0x040fe20000041828 */
[----:B------:R-:W4:Y:S07]  /*1b130*/  LDSM.16.MT88.4 R84, [R217+0x2100] ;  /* 0x00210000d954783b */ /* 0x000f2e0000004200 */
[C---:B------:R-:W-:Y:S04]  /*1b140*/  HMMA.16816.F32.BF16 R44, R76.reuse, R92, R44 ;  /* 0x0000005c4c2c723c */ /* 0x040fe8000004182c */
[--C-:B-1----:R-:W-:Y:S02]  /*1b150*/  FFMA.FTZ R70, R186, c[0x0][0x2d0], -R3.reuse ;  /* 0x0000b400ba467a23 */ /* 0x102fe40000010803 */
[----:B------:R-:W3:Y:S02]  /*1b160*/  LDL.LU R186, [R1+0x24] ;  /* 0x0000240001ba7983 */ /* 0x000ee40000300800 */
[C---:B------:R-:W-:Y:S01]  /*1b170*/  HMMA.16816.F32.BF16 R48, R76.reuse, R94, R48 ;  /* 0x0000005e4c30723c */ /* 0x040fe20000041830 */
[----:B------:R1:W1:Y:S01]  /*1b180*/  MUFU.EX2 R116, R70 ;  /* 0x0000004600747308 */ /* 0x0002620000000800 */
[----:B------:R-:W4:Y:S06]  /*1b190*/  LDSM.16.MT88.4 R92, [R218+0x2100] ;  /* 0x00210000da5c783b */ /* 0x000f2c0000004200 */
[C---:B-----5:R-:W-:Y:S02]  /*1b1a0*/  HMMA.16816.F32.BF16 R52, R76.reuse, R88, R52 ;  /* 0x000000584c34723c */ /* 0x060fe40000041834 */
[----:B------:R-:W5:Y:S06]  /*1b1b0*/  LDL.LU R184, [R1+0x20] ;  /* 0x0000200001b87983 */ /* 0x000f6c0000300800 */
[C---:B------:R-:W-:Y:S01]  /*1b1c0*/  HMMA.16816.F32.BF16 R56, R76.reuse, R90, R56 ;  /* 0x0000005a4c38723c */ /* 0x040fe20000041838 */
[----:B------:R-:W4:Y:S07]  /*1b1d0*/  LDSM.16.MT88.4 R88, [R221+0x2100] ;  /* 0x00210000dd58783b */ /* 0x000f2e0000004200 */
[C---:B--2---:R-:W-:Y:S04]  /*1b1e0*/  HMMA.16816.F32.BF16 R60, R76.reuse, R80, R60 ;  /* 0x000000504c3c723c */ /* 0x044fe8000004183c */
[--C-:B-1----:R-:W-:Y:S04]  /*1b1f0*/  FFMA.FTZ R70, R187, c[0x0][0x2d0], -R74.reuse ;  /* 0x0000b400bb467a23 */ /* 0x102fe8000001084a */
[----:B------:R-:W-:Y:S01]  /*1b200*/  HMMA.16816.F32.BF16 R64, R76, R82, R64 ;  /* 0x000000524c40723c */ /* 0x000fe20000041840 */
[----:B------:R1:W2:Y:S01]  /*1b210*/  MUFU.EX2 R164, R70 ;  /* 0x0000004600a47308 */ /* 0x0002a20000000800 */
[----:B------:R-:W2:Y:S05]  /*1b220*/  LDSM.16.MT88.4 R80, [R220+0x2100] ;  /* 0x00210000dc50783b */ /* 0x000eaa0000004200 */
[----:B----4-:R-:W-:Y:S02]  /*1b230*/  F2FP.BF16.PACK_AB R76, R118, R119 ;  /* 0x00000077764c723e */ /* 0x010fe400000010ff */
        /* <DEDUP_REMOVED lines=9> */
[C---:B------:R-:W-:Y:S08]  /*1b2d0*/  HMMA.16816.F32.BF16 R4, R76.reuse, R84, R4 ;  /* 0x000000544c04723c */ /* 0x040ff00000041804 */
[C---:B------:R-:W-:Y:S01]  /*1b2e0*/  HMMA.16816.F32.BF16 R8, R76.reuse, R86, R8 ;  /* 0x000000564c08723c */ /* 0x040fe20000041808 */
[----:B------:R-:W2:Y:S07]  /*1b2f0*/  LDSM.16.MT88.4 R84, [R217+0x6100] ;  /* 0x00610000d954783b */ /* 0x000eae0000004200 */
[C---:B------:R-:W-:Y:S04]  /*1b300*/  HMMA.16816.F32.BF16 R12, R76.reuse, R92, R12 ;  /* 0x0000005c4c0c723c */ /* 0x040fe8000004180c */
[--C-:B-1----:R-:W-:Y:S04]  /*1b310*/  FFMA.FTZ R70, R208, c[0x0][0x2d0], -R74.reuse ;  /* 0x0000b400d0467a23 */ /* 0x102fe8000001084a */
[C---:B------:R-:W-:Y:S01]  /*1b320*/  HMMA.16816.F32.BF16 R16, R76.reuse, R94, R16 ;  /* 0x0000005e4c10723c */ /* 0x040fe20000041810 */
[----:B------:R1:W4:Y:S01]  /*1b330*/  MUFU.EX2 R126, R70 ;  /* 0x00000046007e7308 */ /* 0x0003220000000800 */
        /* <DEDUP_REMOVED lines=20> */
[C---:B----4-:R-:W-:Y:S04]  /*1b480*/  HMMA.16816.F32.BF16 R60, R76.reuse, R92, R60 ;  /* 0x0000005c4c3c723c */ /* 0x050fe8000004183c */
[--C-:B-1----:R-:W-:Y:S04]  /*1b490*/  FFMA.FTZ R70, R211, c[0x0][0x2d0], -R74.reuse ;  /* 0x0000b400d3467a23 */ /* 0x102fe8000001084a */
[----:B------:R-:W-:Y:S01]  /*1b4a0*/  HMMA.16816.F32.BF16 R64, R76, R94, R64 ;  /* 0x0000005e4c40723c */ /* 0x000fe20000041840 */
[----:B------:R1:W-:Y:S01]  /*1b4b0*/  MUFU.EX2 R161, R70 ;  /* 0x0000004600a17308 */ /* 0x0003e20000000800 */
[----:B------:R-:W-:Y:S05]  /*1b4c0*/  LDSM.16.MT88.4 R92, [R218+0x6900] ;  /* 0x00690000da5c783b */ /* 0x000fea0000004200 */
[----:B------:R-:W-:Y:S02]  /*1b4d0*/  F2FP.BF16.PACK_AB R76, R126, R127 ;  /* 0x0000007f7e4c723e */ /* 0x000fe400000010ff */
[----:B------:R-:W-:Y:S03]  /*1b4e0*/  F2FP.BF16.PACK_AB R77, R124, R125 ;  /* 0x0000007d7c4d723e */ /* 0x000fe600000010ff */
[----:B-1----:R-:W-:Y:S04]  /*1b4f0*/  FFMA.FTZ R70, R242, c[0x0][0x2d0], -R74 ;  /* 0x0000b400f2467a23 */ /* 0x002fe8000001084a */
[----:B------:R1:W4:Y:S02]  /*1b500*/  MUFU.EX2 R160, R70 ;  /* 0x0000004600a07308 */ /* 0x0003240000000800 */
[----:B-1----:R-:W-:Y:S01]  /*1b510*/  FFMA.FTZ R70, R243, c[0x0][0x2d0], -R3 ;  /* 0x0000b400f3467a23 */ /* 0x002fe20000010803 */
[----:B----4-:R-:W-:Y:S07]  /*1b520*/  F2FP.BF16.PACK_AB R78, R160, R161 ;  /* 0x000000a1a04e723e */ /* 0x010fee00000010ff */
[----:B------:R1:W-:Y:S01]  /*1b530*/  MUFU.EX2 R159, R70 ;  /* 0x00000046009f7308 */ /* 0x0003e20000000800 */
[----:B---3--:R-:W-:Y:S02]  /*1b540*/  FFMA.FTZ R2, R2, R186, R189 ;  /* 0x000000ba02027223 */ /* 0x008fe400000100bd */
[----:B-----5:R-:W-:Y:S04]  /*1b550*/  FFMA.FTZ R0, R0, R184, R185 ;  /* 0x000000b800007223 */ /* 0x020fe800000100b9 */
[----:B------:R-:W-:Y:S04]  /*1b560*/  FADD.FTZ R0, R110, R0 ;  /* 0x000000006e007221 */ /* 0x000fe80000010000 */
[----:B------:R-:W-:Y:S02]  /*1b570*/  FADD.FTZ R0, R114, R0 ;  /* 0x0000000072007221 */ /* 0x000fe40000010000 */
[--C-:B-1----:R-:W-:Y:S04]  /*1b580*/  FFMA.FTZ R70, R244, c[0x0][0x2d0], -R3.reuse ;  /* 0x0000b400f4467a23 */ /* 0x102fe80000010803 */
        /* <DEDUP_REMOVED lines=10> */
[----:B------:R1:W4:Y:S01]  /*1b630*/  MUFU.EX2 R134, R70 ;  /* 0x0000004600867308 */ /* 0x0003220000000800 */
[----:B------:R-:W-:Y:S06]  /*1b640*/  LDSM.16.MT88.4 R104, [R220+0x7100] ;  /* 0x00710000dc68783b */ /* 0x000fec0000004200 */
[C---:B------:R-:W-:Y:S08]  /*1b650*/  HMMA.16816.F32.BF16 R20, R76.reuse, R80, R20 ;  /* 0x000000504c14723c */ /* 0x040ff00000041814 */
[C---:B------:R-:W-:Y:S01]  /*1b660*/  HMMA.16816.F32.BF16 R24, R76.reuse, R82, R24 ;  /* 0x000000524c18723c */ /* 0x040fe20000041818 */
[----:B------:R-:W5:Y:S07]  /*1b670*/  LDSM.16.MT88.4 R80, [R221+0x6900] ;  /* 0x00690000dd50783b */ /* 0x000f6e0000004200 */
        /* <DEDUP_REMOVED lines=13> */
[C---:B-----5:R-:W-:Y:S08]  /*1b750*/  HMMA.16816.F32.BF16 R52, R76.reuse, R80, R52 ;  /* 0x000000504c34723c */ /* 0x060ff00000041834 */
[C---:B------:R-:W-:Y:S01]  /*1b760*/  HMMA.16816.F32.BF16 R56, R76.reuse, R82, R56 ;  /* 0x000000524c38723c */ /* 0x040fe20000041838 */
[----:B------:R-:W5:Y:S07]  /*1b770*/  LDSM.16.MT88.4 R80, [R218+0x3100] ;  /* 0x00310000da50783b */ /* 0x000f6e0000004200 */
[C---:B--2---:R-:W-:Y:S04]  /*1b780*/  HMMA.16816.F32.BF16 R60, R76.reuse, R84, R60 ;  /* 0x000000544c3c723c */ /* 0x044fe8000004183c */
[--C-:B-1----:R-:W-:Y:S04]  /*1b790*/  FFMA.FTZ R70, R251, c[0x0][0x2d0], -R74.reuse ;  /* 0x0000b400fb467a23 */ /* 0x102fe8000001084a */
[----:B------:R-:W-:Y:S01]  /*1b7a0*/  HMMA.16816.F32.BF16 R64, R76, R86, R64 ;  /* 0x000000564c40723c */ /* 0x000fe20000041840 */
[----:B------:R1:W2:Y:S01]  /*1b7b0*/  MUFU.EX2 R156, R70 ;  /* 0x00000046009c7308 */ /* 0x0002a20000000800 */
[----:B------:R-:W3:Y:S05]  /*1b7c0*/  LDSM.16.MT88.4 R84, [R221+0x3100] ;  /* 0x00310000dd54783b */ /* 0x000eea0000004200 */
[----:B----4-:R-:W-:Y:S02]  /*1b7d0*/  F2FP.BF16.PACK_AB R76, R134, R135 ;  /* 0x00000087864c723e */ /* 0x010fe400000010ff */
[----:B------:R-:W-:Y:S03]  /*1b7e0*/  F2FP.BF16.PACK_AB R77, R132, R133 ;  /* 0x00000085844d723e */ /* 0x000fe600000010ff */
[--C-:B-1----:R-:W-:Y:S01]  /*1b7f0*/  FFMA.FTZ R70, R252, c[0x0][0x2d0], -R3.reuse ;  /* 0x0000b400fc467a23 */ /* 0x102fe20000010803 */
[----:B--2---:R-:W-:Y:S03]  /*1b800*/  F2FP.BF16.PACK_AB R78, R156, R157 ;  /* 0x0000009d9c4e723e */ /* 0x004fe600000010ff */
[----:B------:R1:W-:Y:S02]  /*1b810*/  MUFU.EX2 R155, R70 ;  /* 0x00000046009b7308 */ /* 0x0003e40000000800 */
[--C-:B-1----:R-:W-:Y:S01]  /*1b820*/  FFMA.FTZ R70, R150, c[0x0][0x2d0], -R3.reuse ;  /* 0x0000b40096467a23 */ /* 0x102fe20000010803 */
[----:B------:R-:W-:Y:S07]  /*1b830*/  MOV R150, R154 ;  /* 0x0000009a00967202 */ /* 0x000fee0000000f00 */
[----:B------:R1:W2:Y:S02]  /*1b840*/  MUFU.EX2 R154, R70 ;  /* 0x00000046009a7308 */ /* 0x0002a40000000800 */
[--C-:B-1----:R-:W-:Y:S01]  /*1b850*/  FFMA.FTZ R70, R153, c[0x0][0x2d0], -R74.reuse ;  /* 0x0000b40099467a23 */ /* 0x102fe2000001084a */
[----:B--2---:R-:W-:Y:S07]  /*1b860*/  F2FP.BF16.PACK_AB R79, R154, R155 ;  /* 0x0000009b9a4f723e */ /* 0x004fee00000010ff */
[----:B------:R1:W-:Y:S01]  /*1b870*/  MUFU.EX2 R153, R70 ;  /* 0x0000004600997308 */ /* 0x0003e20000000800 */
[C---:B---3--:R-:W-:Y:S08]  /*1b880*/  HMMA.16816.F32.BF16 R4, R76.reuse, R88, R4 ;  /* 0x000000584c04723c */ /* 0x048ff00000041804 */
[C---:B------:R-:W-:Y:S01]  /*1b890*/  HMMA.16816.F32.BF16 R8, R76.reuse, R90, R8 ;  /* 0x0000005a4c08723c */ /* 0x040fe20000041808 */
[----:B------:R-:W2:Y:S07]  /*1b8a0*/  LDSM.16.MT88.4 R88, [R217+0x7100] ;  /* 0x00710000d958783b */ /* 0x000eae0000004200 */
[C---:B-----5:R-:W-:Y:S04]  /*1b8b0*/  HMMA.16816.F32.BF16 R12, R76.reuse, R80, R12 ;  /* 0x000000504c0c723c */ /* 0x060fe8000004180c */
[----:B-1----:R-:W-:Y:S01]  /*1b8c0*/  FFMA.FTZ R70, R108, c[0x0][0x2d0], -R74 ;  /* 0x0000b4006c467a23 */ /* 0x002fe2000001084a */
[----:B------:R-:W-:Y:S02]  /*1b8d0*/  MOV R108, R109 ;  /* 0x0000006d006c7202 */ /* 0x000fe40000000f00 */
[----:B------:R-:W-:Y:S01]  /*1b8e0*/  MOV R109, R112 ;  /* 0x00000070006d7202 */ /* 0x000fe20000000f00 */
[C---:B------:R-:W-:Y:S01]  /*1b8f0*/  HMMA.16816.F32.BF16 R16, R76.reuse, R82, R16 ;  /* 0x000000524c10723c */ /* 0x040fe20000041810 */
[----:B------:R-:W1:Y:S03]  /*1b900*/  LDSM.16.MT88.4 R80, [R217+0x3900] ;  /* 0x00390000d950783b */ /* 0x000e660000004200 */
[----:B------:R-:W-:Y:S02]  /*1b910*/  MOV R112, R152 ;  /* 0x0000009800707202 */ /* 0x000fe40000000f00 */
[----:B------:R3:W4:Y:S02]  /*1b920*/  MUFU.EX2 R152, R70 ;  /* 0x0000004600987308 */ /* 0x0007240000000800 */
[C---:B------:R-:W-:Y:S04]  /*1b930*/  HMMA.16816.F32.BF16 R20, R76.reuse, R84, R20 ;  /* 0x000000544c14723c */ /* 0x040fe80000041814 */
[----:B------:R-:W-:Y:S04]  /*1b940*/  FADD.FTZ R0, R112, R0 ;  /* 0x0000000070007221 */ /* 0x000fe80000010000 */
[C---:B------:R-:W-:Y:S08]  /*1b950*/  HMMA.16816.F32.BF16 R24, R76.reuse, R86, R24 ;  /* 0x000000564c18723c */ /* 0x040ff00000041818 */
[C---:B------:R-:W-:Y:S04]  /*1b960*/  HMMA.16816.F32.BF16 R28, R76.reuse, R92, R28 ;  /* 0x0000005c4c1c723c */ /* 0x040fe8000004181c */
[--C-:B---3--:R-:W-:Y:S01]  /*1b970*/  FFMA.FTZ R70, R75, c[0x0][0x2d0], -R3.reuse ;  /* 0x0000b4004b467a23 */ /* 0x108fe20000010803 */
[----:B------:R-:W-:Y:S03]  /*1b980*/  MOV R75, R151 ;  /* 0x00000097004b7202 */ /* 0x000fe60000000f00 */
[C---:B------:R-:W-:Y:S01]  /*1b990*/  HMMA.16816.F32.BF16 R32, R76.reuse, R94, R32 ;  /* 0x0000005e4c20723c */ /* 0x040fe20000041820 */
[----:B------:R3:W-:Y:S03]  /*1b9a0*/  MUFU.EX2 R151, R70 ;  /* 0x0000004600977308 */ /* 0x0007e60000000800 */
[----:B------:R-:W-:Y:S02]  /*1b9b0*/  MOV R183, R75 ;  /* 0x0000004b00b77202 */ /* 0x000fe40000000f00 */
[----:B----4-:R-:W-:Y:S02]  /*1b9c0*/  F2FP.BF16.PACK_AB R136, R152, R153 ;  /* 0x000000999888723e */ /* 0x010fe400000010ff */
[C---:B--2---:R-:W-:Y:S04]  /*1b9d0*/  HMMA.16816.F32.BF16 R36, R76.reuse, R88, R36 ;  /* 0x000000584c24723c */ /* 0x044fe80000041824 */
[----:B------:R-:W-:Y:S04]  /*1b9e0*/  FADD.FTZ R2, R183, R2 ;  /* 0x00000002b7027221 */ /* 0x000fe80000010000 */
[C---:B------:R-:W-:Y:S04]  /*1b9f0*/  HMMA.16816.F32.BF16 R40, R76.reuse, R90, R40 ;  /* 0x0000005a4c28723c */ /* 0x040fe80000041828 */
[----:B------:R-:W-:Y:S04]  /*1ba00*/  FADD.FTZ R2, R115, R2 ;  /* 0x0000000273027221 */ /* 0x000fe80000010000 */
[C---:B------:R-:W-:Y:S04]  /*1ba10*/  HMMA.16816.F32.BF16 R44, R76.reuse, R96, R44 ;  /* 0x000000604c2c723c */ /* 0x040fe8000004182c */
[--C-:B---3--:R-:W-:Y:S02]  /*1ba20*/  FFMA.FTZ R70, R150, c[0x0][0x2d0], -R3.reuse ;  /* 0x0000b40096467a23 */ /* 0x108fe40000010803 */
[----:B------:R-:W-:Y:S02]  /*1ba30*/  FFMA.FTZ R3, R73, c[0x0][0x2d0], -R3 ;  /* 0x0000b40049037a23 */ /* 0x000fe40000010803 */
[C---:B------:R-:W-:Y:S01]  /*1ba40*/  HMMA.16816.F32.BF16 R48, R76.reuse, R98, R48 ;  /* 0x000000624c30723c */ /* 0x040fe20000041830 */
[----:B------:R2:W3:Y:S01]  /*1ba50*/  MUFU.EX2 R150, R70 ;  /* 0x0000004600967308 */ /* 0x0004e20000000800 */
[----:B------:R-:W-:Y:S02]  /*1ba60*/  LDSM.16.MT88.4 R96, [R221+0x3900] ;  /* 0x00390000dd60783b */ /* 0x000fe40000004200 */
[----:B------:R-:W-:Y:S04]  /*1ba70*/  FADD.FTZ R2, R113, R2 ;  /* 0x0000000271027221 */ /* 0x000fe80000010000 */
[C---:B------:R-:W-:Y:S02]  /*1ba80*/  HMMA.16816.F32.BF16 R52, R76.reuse, R100, R52 ;  /* 0x000000644c34723c */ /* 0x040fe40000041834 */
[----:B------:R-:W-:Y:S02]  /*1ba90*/  LDSM.16.MT88.4 R112, [R217+0x7900] ;  /* 0x00790000d970783b */ /* 0x000fe40000004200 */
[----:B------:R-:W-:Y:S04]  /*1baa0*/  FADD.FTZ R2, R111, R2 ;  /* 0x000000026f027221 */ /* 0x000fe80000010000 */
[C---:B------:R-:W-:Y:S04]  /*1bab0*/  HMMA.16816.F32.BF16 R56, R76.reuse, R102, R56 ;  /* 0x000000664c38723c */ /* 0x040fe80000041838 */
[----:B------:R-:W-:Y:S04]  /*1bac0*/  FADD.FTZ R2, R109, R2 ;  /* 0x000000026d027221 */ /* 0x000fe80000010000 */
[C---:B------:R-:W-:Y:S04]  /*1bad0*/  HMMA.16816.F32.BF16 R60, R76.reuse, R104, R60 ;  /* 0x000000684c3c723c */ /* 0x040fe8000004183c */
[----:B--2---:R-:W-:Y:S01]  /*1bae0*/  FFMA.FTZ R70, R149, c[0x0][0x2d0], -R74 ;  /* 0x0000b40095467a23 */ /* 0x004fe2000001084a */
[----:B---3--:R-:W-:Y:S01]  /*1baf0*/  F2FP.BF16.PACK_AB R137, R150, R151 ;  /* 0x000000979689723e */ /* 0x008fe200000010ff */
[----:B------:R-:W-:Y:S02]  /*1bb00*/  FADD.FTZ R2, R123, R2 ;  /* 0x000000027b027221 */ /* 0x000fe40000010000 */
[----:B------:R-:W-:Y:S01]  /*1bb10*/  HMMA.16816.F32.BF16 R64, R76, R106, R64 ;  /* 0x0000006a4c40723c */ /* 0x000fe20000041840 */
[----:B------:R2:W-:Y:S01]  /*1bb20*/  MUFU.EX2 R149, R70 ;  /* 0x0000004600957308 */ /* 0x0005e20000000800 */
[----:B------:R-:W-:Y:S02]  /*1bb30*/  LDSM.16.MT88.4 R104, [R220+0x3900] ;  /* 0x00390000dc68783b */ /* 0x000fe40000004200 */
[----:B------:R-:W-:Y:S04]  /*1bb40*/  FADD.FTZ R2, R122, R2 ;  /* 0x000000027a027221 */ /* 0x000fe80000010000 */
[----:B------:R-:W-:Y:S04]  /*1bb50*/  FADD.FTZ R2, R181, R2 ;  /* 0x00000002b5027221 */ /* 0x000fe80000010000 */
[----:B------:R-:W-:Y:S04]  /*1bb60*/  FADD.FTZ R2, R175, R2 ;  /* 0x00000002af027221 */ /* 0x000fe80000010000 */
[----:B------:R-:W-:Y:S04]  /*1bb70*/  FADD.FTZ R2, R131, R2 ;  /* 0x0000000283027221 */ /* 0x000fe80000010000 */
[----:B------:R-:W-:Y:S04]  /*1bb80*/  FADD.FTZ R2, R130, R2 ;  /* 0x0000000282027221 */ /* 0x000fe80000010000 */
[----:B------:R-:W-:Y:S02]  /*1bb90*/  FADD.FTZ R2, R173, R2 ;  /* 0x00000002ad027221 */ /* 0x000fe40000010000 */
[----:B--2---:R-:W-:Y:S01]  /*1bba0*/  FFMA.FTZ R70, R108, c[0x0][0x2d0], -R74 ;  /* 0x0000b4006c467a23 */ /* 0x004fe2000001084a */
[----:B------:R-:W-:Y:S01]  /*1bbb0*/  MOV R108, R139 ;  /* 0x0000008b006c7202 */ /* 0x000fe20000000f00 */
[----:B------:R-:W2:Y:S01]  /*1bbc0*/  LDSM.16.MT88.4 R72, [R218+0x3900] ;  /* 0x00390000da48783b */ /* 0x000ea20000004200 */
[----:B------:R-:W-:Y:S01]  /*1bbd0*/  FADD.FTZ R2, R172, R2 ;  /* 0x00000002ac027221 */ /* 0x000fe20000010000 */
[----:B------:R-:W3:Y:S02]  /*1bbe0*/  MUFU.EX2 R148, R70 ;  /* 0x0000004600947308 */ /* 0x000ee40000000800 */
[----:B------:R-:W-:Y:S02]  /*1bbf0*/  FADD.FTZ R0, R108, R0 ;  /* 0x000000006c007221 */ /* 0x000fe40000010000 */
[----:B------:R-:W-:Y:S02]  /*1bc00*/  FADD.FTZ R2, R169, R2 ;  /* 0x00000002a9027221 */ /* 0x000fe40000010000 */
[----:B------:R-:W-:Y:S02]  /*1bc10*/  FADD.FTZ R0, R182, R0 ;  /* 0x00000000b6007221 */ /* 0x000fe40000010000 */
[----:B------:R-:W-:Y:S02]  /*1bc20*/  FADD.FTZ R2, R168, R2 ;  /* 0x00000002a8027221 */ /* 0x000fe40000010000 */
[----:B------:R-:W4:Y:S01]  /*1bc30*/  MUFU.EX2 R70, R3 ;  /* 0x0000000300467308 */ /* 0x000f220000000800 */
[----:B------:R-:W-:Y:S02]  /*1bc40*/  FADD.FTZ R0, R121, R0 ;  /* 0x0000000079007221 */ /* 0x000fe40000010000 */
[----:B------:R-:W-:Y:S02]  /*1bc50*/  FADD.FTZ R2, R119, R2 ;  /* 0x0000000277027221 */ /* 0x000fe40000010000 */
[----:B------:R-:W-:Y:S02]  /*1bc60*/  FADD.FTZ R0, R120, R0 ;  /* 0x0000000078007221 */ /* 0x000fe40000010000 */
[----:B------:R-:W5:Y:S01]  /*1bc70*/  LDSM.16.MT88.4 R120, [R218+0x7900] ;  /* 0x00790000da78783b */ /* 0x000f620000004200 */
[----:B------:R-:W-:Y:S02]  /*1bc80*/  FADD.FTZ R2, R118, R2 ;  /* 0x0000000276027221 */ /* 0x000fe40000010000 */
[----:B------:R-:W-:Y:S02]  /*1bc90*/  FADD.FTZ R0, R180, R0 ;  /* 0x00000000b4007221 */ /* 0x000fe40000010000 */
[----:B------:R-:W-:Y:S01]  /*1bca0*/  FADD.FTZ R2, R165, R2 ;  /* 0x00000002a5027221 */ /* 0x000fe20000010000 */
[----:B---3--:R-:W-:Y:S01]  /*1bcb0*/  F2FP.BF16.PACK_AB R138, R148, R149 ;  /* 0x00000095948a723e */ /* 0x008fe200000010ff */
[----:B------:R-:W-:Y:S02]  /*1bcc0*/  FADD.FTZ R0, R174, R0 ;  /* 0x00000000ae007221 */ /* 0x000fe40000010000 */
[----:B------:R-:W-:Y:S02]  /*1bcd0*/  FADD.FTZ R2, R164, R2 ;  /* 0x00000002a4027221 */ /* 0x000fe40000010000 */
[----:B------:R-:W-:Y:S02]  /*1bce0*/  FADD.FTZ R0, R129, R0 ;  /* 0x0000000081007221 */ /* 0x000fe40000010000 */
[----:B------:R-:W-:Y:S02]  /*1bcf0*/  FADD.FTZ R2, R127, R2 ;  /* 0x000000027f027221 */ /* 0x000fe40000010000 */
[----:B------:R-:W-:Y:S01]  /*1bd00*/  FADD.FTZ R0, R128, R0 ;  /* 0x0000000080007221 */ /* 0x000fe20000010000 */
[----:B----4-:R-:W-:Y:S01]  /*1bd10*/  F2FP.BF16.PACK_AB R139, R70, R71 ;  /* 0x00000047468b723e */ /* 0x010fe200000010ff */
[----:B------:R-:W3:Y:S01]  /*1bd20*/  LDSM.16.MT88.4 R128, [R221+0x7900] ;  /* 0x00790000dd80783b */ /* 0x000ee20000004200 */
[----:B------:R-:W-:Y:S02]  /*1bd30*/  FADD.FTZ R2, R126, R2 ;  /* 0x000000027e027221 */ /* 0x000fe40000010000 */
[----:B------:R-:W-:Y:S02]  /*1bd40*/  FADD.FTZ R0, R171, R0 ;  /* 0x00000000ab007221 */ /* 0x000fe40000010000 */
[----:B------:R-:W-:Y:S01]  /*1bd50*/  FADD.FTZ R2, R161, R2 ;  /* 0x00000002a1027221 */ /* 0x000fe20000010000 */
[C---:B-1----:R-:W-:Y:S02]  /*1bd60*/  HMMA.16816.F32.BF16 R76, R136.reuse, R80, R4 ;  /* 0x00000050884c723c */ /* 0x042fe40000041804 */
[----:B------:R-:W1:Y:S03]  /*1bd70*/  LDSM.16.MT88.4 R4, [R220+0x7900] ;  /* 0x00790000dc04783b */ /* 0x000e660000004200 */
[----:B------:R-:W-:Y:S02]  /*1bd80*/  FADD.FTZ R2, R160, R2 ;  /* 0x00000002a0027221 */ /* 0x000fe40000010000 */
[----:B------:R-:W-:Y:S01]  /*1bd90*/  FADD.FTZ R0, R170, R0 ;  /* 0x00000000aa007221 */ /* 0x000fe20000010000 */
[C---:B------:R-:W-:Y:S04]  /*1bda0*/  HMMA.16816.F32.BF16 R80, R136.reuse, R82, R8 ;  /* 0x000000528850723c */ /* 0x040fe80000041808 */
[----:B------:R-:W-:Y:S02]  /*1bdb0*/  FADD.FTZ R2, R135, R2 ;  /* 0x0000000287027221 */ /* 0x000fe40000010000 */
[----:B------:R-:W-:Y:S02]  /*1bdc0*/  FADD.FTZ R0, R167, R0 ;  /* 0x00000000a7007221 */ /* 0x000fe40000010000 */
[C---:B--2---:R-:W-:Y:S04]  /*1bdd0*/  HMMA.16816.F32.BF16 R84, R136.reuse, R72, R12 ;  /* 0x000000488854723c */ /* 0x044fe8000004180c */
        /* <DEDUP_REMOVED lines=18> */
[C---:B-----5:R-:W-:Y:S04]  /*1bf00*/  HMMA.16816.F32.BF16 R116, R136.reuse, R120, R44 ;  /* 0x000000788874723c */ /* 0x060fe8000004182c */
[----:B------:R-:W-:Y:S04]  /*1bf10*/  FADD.FTZ R0, R158, R0 ;  /* 0x000000009e007221 */ /* 0x000fe80000010000 */
[C---:B------:R-:W-:Y:S04]  /*1bf20*/  HMMA.16816.F32.BF16 R120, R136.reuse, R122, R48 ;  /* 0x0000007a8878723c */ /* 0x040fe80000041830 */
[----:B------:R-:W-:Y:S04]  /*1bf30*/  FADD.FTZ R0, R133, R0 ;  /* 0x0000000085007221 */ /* 0x000fe80000010000 */
[C---:B---3--:R-:W-:Y:S04]  /*1bf40*/  HMMA.16816.F32.BF16 R124, R136.reuse, R128, R52 ;  /* 0x00000080887c723c */ /* 0x048fe80000041834 */
[----:B------:R-:W-:Y:S04]  /*1bf50*/  FADD.FTZ R0, R132, R0 ;  /* 0x0000000084007221 */ /* 0x000fe80000010000 */
[C---:B------:R-:W-:Y:S04]  /*1bf60*/  HMMA.16816.F32.BF16 R128, R136.reuse, R130, R56 ;  /* 0x000000828880723c */ /* 0x040fe80000041838 */
[----:B------:R-:W-:Y:S04]  /*1bf70*/  FADD.FTZ R0, R155, R0 ;  /* 0x000000009b007221 */ /* 0x000fe80000010000 */
[----:B------:R-:W-:Y:S01]  /*1bf80*/  FADD.FTZ R3, R154, R0 ;  /* 0x000000009a037221 */ /* 0x000fe20000010000 */
[C---:B-1----:R-:W-:Y:S03]  /*1bf90*/  HMMA.16816.F32.BF16 R132, R136.reuse, R4, R60 ;  /* 0x000000048884723c */ /* 0x042fe6000004183c */
[----:B------:R-:W-:Y:S02]  /*1bfa0*/  FADD.FTZ R0, R153, R2 ;  /* 0x0000000299007221 */ /* 0x000fe40000010000 */
[----:B------:R-:W-:Y:S02]  /*1bfb0*/  FADD.FTZ R3, R151, R3 ;  /* 0x0000000397037221 */ /* 0x000fe40000010000 */
[----:B------:R-:W-:Y:S01]  /*1bfc0*/  FADD.FTZ R0, R152, R0 ;  /* 0x0000000098007221 */ /* 0x000fe20000010000 */
[----:B------:R-:W-:Y:S04]  /*1bfd0*/  HMMA.16816.F32.BF16 R136, R136, R6, R64 ;  /* 0x000000068888723c */ /* 0x000fe80000041840 */
[----:B------:R-:W-:Y:S02]  /*1bfe0*/  FADD.FTZ R3, R150, R3 ;  /* 0x0000000396037221 */ /* 0x000fe40000010000 */
[----:B------:R-:W-:Y:S02]  /*1bff0*/  FADD.FTZ R2, R149, R0 ;  /* 0x0000000095027221 */ /* 0x000fe40000010000 */
[----:B------:R-:W-:Y:S01]  /*1c000*/  FADD.FTZ R0, R71, R3 ;  /* 0x0000000347007221 */ /* 0x000fe20000010000 */
[----:B------:R-:W-:Y:S03]  /*1c010*/  MOV R71, R68 ;  /* 0x0000004400477202 */ /* 0x000fe60000000f00 */
[----:B------:R-:W-:Y:S02]  /*1c020*/  FADD.FTZ R2, R148, R2 ;  /* 0x0000000294027221 */ /* 0x000fe40000010000 */
[----:B------:R-:W-:Y:S01]  /*1c030*/  FADD.FTZ R0, R70, R0 ;  /* 0x0000000046007221 */ /* 0x000fe20000010000 */
[----:B------:R-:W-:Y:S02]  /*1c040*/  MOV R70, R69 ;  /* 0x0000004500467202 */ /* 0x000fe40000000f00 */
[----:B------:R1:W-:Y:S04]  /*1c050*/  STL [R1+0x24], R2 ;  /* 0x0000240201007387 */ /* 0x0003e80000100800 */
[----:B------:R1:W-:Y:S02]  /*1c060*/  STL [R1+0x20], R0 ;  /* 0x0000200001007387 */ /* 0x0003e40000100800 */
[----:B-1----:R-:W-:-:S05]  /*1c070*/  @P0 BRA `(.L_x_685) ;  /* 0xffffc11000000947 */ /* 0x002fca000383ffff */
.L_x_684:
[----:B-1----:R-:W2:Y:S04]  /*1c080*/  LDL.LU R0, [R1+0x24] ;  /* 0x0000240001007983 */ /* 0x002ea80000300800 */
[----:B------:R-:W3:Y:S01]  /*1c090*/  LDL.LU R2, [R1+0x20] ;  /* 0x0000200001027983 */ /* 0x000ee20000300800 */
[----:B------:R-:W-:-:S02]  /*1c0a0*/  MOV R30, 0xff800000 ;  /* 0xff800000001e7802 */ /* 0x000fc40000000f00 */
[----:B------:R-:W-:Y:S02]  /*1c0b0*/  MOV R31, 0xff800000 ;  /* 0xff800000001f7802 */ /* 0x000fe40000000f00 */
[----:B------:R-:W-:Y:S01]  /*1c0c0*/  PLOP3.LUT P2, PT, PT, PT, PT, 0x8, 0x0 ;  /* 0x000000000000781c */ /* 0x000fe20003f4e170 */
[----:B--2---:R-:W1:Y:S04]  /*1c0d0*/  SHFL.BFLY PT, R3, R0, 0x2, 0x1f ;  /* 0x0c401f0000037f89 */ /* 0x004e6800000e0000 */
[----:B---3--:R-:W2:Y:S01]  /*1c0e0*/  SHFL.BFLY PT, R6, R2, 0x2, 0x1f ;  /* 0x0c401f0002067f89 */ /* 0x008ea200000e0000 */
[----:B-1----:R-:W-:Y:S02]  /*1c0f0*/  FADD.FTZ R3, R3, R0 ;  /* 0x0000000003037221 */ /* 0x002fe40000010000 */
[----:B--2---:R-:W-:-:S03]  /*1c100*/  FADD.FTZ R6, R6, R2 ;  /* 0x0000000206067221 */ /* 0x004fc60000010000 */
[----:B------:R-:W1:Y:S01]  /*1c110*/  SHFL.BFLY PT, R0, R3, 0x1, 0x1f ;  /* 0x0c201f0003007f89 */ /* 0x000e6200000e0000 */
[----:B------:R-:W-:-:S03]  /*1c120*/  MOV R2, RZ ;  /* 0x000000ff00027202 */ /* 0x000fc60000000f00 */
        /* <DEDUP_REMOVED lines=82> */
.L_x_642:
        /* <DEDUP_REMOVED lines=23> */
[CC--:B------:R-:W-:Y:S02]  /*1c7c0*/  LEA.HI R2, R33.reuse, R32.reuse, RZ, 0x2 ;  /* 0x0000002021027211 */ /* 0x0c0fe400078f10ff */
[----:B------:R-:W-:Y:S02]  /*1c7d0*/  LEA.HI R29, R33, R32, RZ, 0x5 ;  /* 0x00000020211d7211 */ /* 0x000fe400078f28ff */
[----:B------:R-:W-:-:S02]  /*1c7e0*/  SHF.R.S32.HI R4, RZ, 0x2, R2 ;  /* 0x00000002ff047819 */ /* 0x000fc40000011402 */
[----:B------:R-:W-:Y:S02]  /*1c7f0*/  SHF.R.S32.HI R0, RZ, 0x1f, R2 ;  /* 0x0000001fff007819 */ /* 0x000fe40000011402 */
[----:B------:R-:W-:Y:S02]  /*1c800*/  SHF.R.S32.HI R28, RZ, 0x5, R29 ;  /* 0x00000005ff1c7819 */ /* 0x000fe4000001141d */
[----:B------:R-:W-:Y:S02]  /*1c810*/  LEA.HI R0, R0, R4, RZ, 0x3 ;  /* 0x0000000400007211 */ /* 0x000fe400078f18ff */
[----:B------:R-:W-:Y:S02]  /*1c820*/  F2FP.BF16.PACK_AB R102, R103, R102 ;  /* 0x000000666766723e */ /* 0x000fe400000010ff */
[----:B------:R-:W-:Y:S02]  /*1c830*/  LOP3.LUT R0, R0, 0xfffffff8, RZ, 0xc0, !PT ;  /* 0xfffffff800007812 */ /* 0x000fe400078ec0ff */
[----:B------:R-:W-:-:S02]  /*1c840*/  F2FP.BF16.PACK_AB R24, R24, R104 ;  /* 0x000000681818723e */ /* 0x000fc400000010ff */
[----:B------:R-:W-:Y:S01]  /*1c850*/  F2FP.BF16.PACK_AB R106, R107, R106 ;  /* 0x0000006a6b6a723e */ /* 0x000fe200000010ff */
[----:B------:R-:W-:Y:S01]  /*1c860*/  IMAD.IADD R4, R4, 0x1, -R0 ;  /* 0x0000000104047824 */ /* 0x000fe200078e0a00 */
[----:B------:R-:W-:Y:S02]  /*1c870*/  LOP3.LUT R0, R2, 0xfffffffc, RZ, 0xc0, !PT ;  /* 0xfffffffc02007812 */ /* 0x000fe400078ec0ff */
[----:B------:R-:W-:Y:S01]  /*1c880*/  F2FP.BF16.PACK_AB R23, R23, R108 ;  /* 0x0000006c1717723e */ /* 0x000fe200000010ff */
[C---:B------:R-:W-:Y:S01]  /*1c890*/  IMAD.SHL.U32 R2, R4.reuse, 0x40, RZ ;  /* 0x0000004004027824 */ /* 0x040fe200078e00ff */
[----:B------:R-:W-:Y:S01]  /*1c8a0*/  LOP3.LUT R3, R4, 0x1, RZ, 0xc0, !PT ;  /* 0x0000000104037812 */ /* 0x000fe200078ec0ff */
[----:B------:R-:W-:Y:S01]  /*1c8b0*/  IMAD.IADD R22, R32, 0x1, -R0 ;  /* 0x0000000120167824 */ /* 0x000fe200078e0a00 */
[----:B------:R-:W-:Y:S02]  /*1c8c0*/  F2FP.BF16.PACK_AB R110, R111, R110 ;  /* 0x0000006e6f6e723e */ /* 0x000fe400000010ff */
        /* <DEDUP_REMOVED lines=13> */
[----:B------:R-:W-:Y:S02]  /*1c9a0*/  F2FP.BF16.PACK_AB R19, R19, R118 ;  /* 0x000000761313723e */ /* 0x000fe400000010ff */
        /* <DEDUP_REMOVED lines=14> */
[----:B------:R-:W-:Y:S01]  /*1ca90*/  F2FP.BF16.PACK_AB R14, R14, R136 ;  /* 0x000000880e0e723e */ /* 0x000fe200000010ff */
[----:B------:R-:W-:Y:S01]  /*1caa0*/  STS [R0+0x480], R78 ;  /* 0x0004804e00007388 */ /* 0x000fe20000000800 */
[----:B------:R-:W-:-:S02]  /*1cab0*/  F2FP.BF16.PACK_AB R10, R10, R138 ;  /* 0x0000008a0a0a723e */ /* 0x000fc400000010ff */
[----:B------:R-:W-:Y:S01]  /*1cac0*/  PLOP3.LUT P0, PT, PT, PT, UP1, 0x80, 0x0 ;  /* 0x000000000000781c */ /* 0x000fe20003f0f018 */
[----:B------:R2:W-:Y:S04]  /*1cad0*/  STS [R2], R7 ;  /* 0x0000000702007388 */ /* 0x0005e80000000800 */
[----:B------:R-:W-:Y:S04]  /*1cae0*/  STS [R2+0x400], R82 ;  /* 0x0004005202007388 */ /* 0x000fe80000000800 */
[----:B------:R3:W-:Y:S04]  /*1caf0*/  STS [R3+0x80], R6 ;  /* 0x0000800603007388 */ /* 0x0007e80000000800 */
[----:B------:R-:W-:Y:S04]  /*1cb00*/  STS [R3+0x480], R86 ;  /* 0x0004805603007388 */ /* 0x000fe80000000800 */
[----:B------:R4:W-:Y:S01]  /*1cb10*/  STS [R4], R8 ;  /* 0x0000000804007388 */ /* 0x0009e20000000800 */
[----:B-1----:R-:W-:-:S03]  /*1cb20*/  IMAD.MOV.U32 R27, RZ, RZ, 0x40 ;  /* 0x00000040ff1b7424 */ /* 0x002fc600078e00ff */
[----:B------:R-:W-:Y:S02]  /*1cb30*/  STS [R4+0x400], R90 ;  /* 0x0004005a04007388 */ /* 0x000fe40000000800 */
[----:B--2---:R-:W-:-:S05]  /*1cb40*/  SEL R7, R27, 0xffffffc0, !P2 ;  /* 0xffffffc01b077807 */ /* 0x004fca0005000000 */
[----:B---3--:R-:W-:-:S05]  /*1cb50*/  IMAD.IADD R6, R0, 0x1, R7 ;  /* 0x0000000100067824 */ /* 0x008fca00078e0207 */
[----:B------:R1:W-:Y:S01]  /*1cb60*/  STS [R6+0x80], R5 ;  /* 0x0000800506007388 */ /* 0x0003e20000000800 */
[----:B----4-:R-:W-:-:S03]  /*1cb70*/  IMAD.IADD R8, R7, 0x1, R2 ;  /* 0x0000000107087824 */ /* 0x010fc600078e0202 */
        /* <DEDUP_REMOVED lines=21> */
[----:B------:R2:W-:Y:S04]  /*1ccd0*/  STS [R5+0x4080], R9 ;  /* 0x0040800905007388 */ /* 0x0005e80000000800 */
[----:B------:R3:W-:Y:S04]  /*1cce0*/  STS [R5+0x4480], R15 ;  /* 0x0044800f05007388 */ /* 0x0007e80000000800 */
[----:B------:R3:W-:Y:S04]  /*1ccf0*/  STS [R7+0x4000], R14 ;  /* 0x0040000e07007388 */ /* 0x0007e80000000800 */
        /* <DEDUP_REMOVED lines=8> */
[----:B------:R-:W-:-:S02]  /*1cd80*/  IMAD.MOV.U32 R19, RZ, RZ, c[0x0][0x388] ;  /* 0x0000e200ff137624 */ /* 0x000fc400078e00ff */
        /* <DEDUP_REMOVED lines=8> */
[----:B--2---:R-:W1:Y:S02]  /*1ce10*/  @P0 R2UR UR5, R0 ;  /* 0x00000000000503c2 */ /* 0x004e6400000e0000 */
[----:B-1----:R-:W-:Y:S02]  /*1ce20*/  @UP1 USHF.R.S32.HI UR4, URZ, 0x1f, UR5 ;  /* 0x0000001f3f041899 */ /* 0x002fe40008011405 */
[----:B------:R-:W-:-:S05]  /*1ce30*/  @UP1 UMOV UR14, UR5 ;  /* 0x00000005000e1c82 */ /* 0x000fca0008000000 */
[----:B------:R-:W-:Y:S01]  /*1ce40*/  @UP1 UMOV UR15, UR4 ;  /* 0x00000004000f1c82 */ /* 0x000fe20008000000 */
[----:B------:R-:W-:Y:S05]  /*1ce50*/  @P1 BRA `(.L_x_689) ;  /* 0x0000004000001947 */ /* 0x000fea0003800000 */
[----:B---3--:R-:W-:Y:S05]  /*1ce60*/  @!P0 BRA `(.L_x_689) ;  /* 0x0000003000008947 */ /* 0x008fea0003800000 */
[----:B------:R-:W2:Y:S04]  /*1ce70*/  LDG.E R0, [R8.64] ;  /* 0x0000001608007981 */ /* 0x000ea8000c1e1900 */
[----:B------:R-:W2:Y:S02]  /*1ce80*/  LDG.E R2, [R8.64+0x4] ;  /* 0x0000041608027981 */ /* 0x000ea4000c1e1900 */
[----:B--2--5:R-:W-:Y:S02]  /*1ce90*/  IADD3 R19, -R0, R2, RZ ;  /* 0x0000000200137210 */ /* 0x024fe40007ffe1ff */
.L_x_689:
[----:B---3--:R-:W-:Y:S01]  /*1cea0*/  LOP3.LUT R2, R29, 0xffffffe0, RZ, 0xc0, !PT ;  /* 0xffffffe01d027812 */ /* 0x008fe200078ec0ff */
[----:B------:R-:W1:Y:S01]  /*1ceb0*/  S2R R44, SR_CTAID.X ;  /* 0x00000000002c7919 */ /* 0x000e620000002500 */
[----:B------:R-:W-:Y:S01]  /*1cec0*/  SHF.R.S32.HI R0, RZ, 0x1f, R28 ;  /* 0x0000001fff007819 */ /* 0x000fe2000001141c */
[----:B------:R-:W-:Y:S01]  /*1ced0*/  IMAD.MOV.U32 R6, RZ, RZ, c[0x0][0x4e8] ;  /* 0x00013a00ff067624 */ /* 0x000fe200078e00ff */
[----:B------:R-:W-:Y:S01]  /*1cee0*/  ULDC.64 UR4, c[0x0][0x490] ;  /* 0x0001240000047ab9 */ /* 0x000fe20000000a00 */
[----:B------:R-:W-:Y:S01]  /*1cef0*/  IMAD.IADD R5, R32, 0x1, -R2 ;  /* 0x0000000120057824 */ /* 0x000fe200078e0a02 */
[----:B------:R-:W-:Y:S01]  /*1cf00*/  LEA.HI R0, R0, R28, RZ, 0x3 ;  /* 0x0000001c00007211 */ /* 0x000fe200078f18ff */
[----:B------:R-:W-:Y:S01]  /*1cf10*/  UIMAD UR10, UR8, UR4, URZ ;  /* 0x00000004080a72a4 */ /* 0x000fe2000f8e023f */
[----:B------:R-:W-:Y:S01]  /*1cf20*/  ISETP.NE.AND P1, PT, R6, 0x1, PT ;  /* 0x000000010600780c */ /* 0x000fe20003f25270 */
[----:B------:R-:W-:Y:S01]  /*1cf30*/  USHF.R.S32.HI UR9, URZ, 0x1f, UR21 ;  /* 0x0000001f3f097899 */ /* 0x000fe20008011415 */
[----:B------:R-:W-:Y:S01]  /*1cf40*/  SHF.R.S32.HI R3, RZ, 0x1f, R5 ;  /* 0x0000001fff037819 */ /* 0x000fe20000011405 */
[----:B------:R-:W-:Y:S01]  /*1cf50*/  UMOV UR18, UR14 ;  /* 0x0000000e00127c82 */ /* 0x000fe20008000000 */
[----:B------:R-:W-:Y:S01]  /*1cf60*/  LOP3.LUT R2, R0, 0xffffff8, RZ, 0xc0, !PT ;  /* 0x0ffffff800027812 */ /* 0x000fe200078ec0ff */
[----:B------:R-:W-:Y:S01]  /*1cf70*/  UMOV UR19, UR15 ;  /* 0x0000000f00137c82 */ /* 0x000fe20008000000 */
[----:B------:R-:W-:Y:S01]  /*1cf80*/  LEA.HI R0, R22, R22, RZ, 0x1 ;  /* 0x0000001616007211 */ /* 0x000fe200078f08ff */
[----:B------:R-:W-:Y:S01]  /*1cf90*/  UIMAD.WIDE.U32 UR18, UR13, UR4, UR18 ;  /* 0x000000040d1272a5 */ /* 0x000fe2000f8e0012 */
[----:B------:R-:W-:Y:S01]  /*1cfa0*/  LEA.HI R3, R3, R5, RZ, 0x2 ;  /* 0x0000000503037211 */ /* 0x000fe200078f10ff */
[----:B------:R-:W-:Y:S01]  /*1cfb0*/  IMAD.IADD R4, R28, 0x1, -R2 ;  /* 0x000000011c047824 */ /* 0x000fe200078e0a02 */
[----:B------:R-:W-:Y:S01]  /*1cfc0*/  LOP3.LUT R0, R0, 0x1ffffffe, RZ, 0xc0, !PT ;  /* 0x1ffffffe00007812 */ /* 0x000fe200078ec0ff */
[----:B------:R-:W-:Y:S01]  /*1cfd0*/  UIMAD UR10, UR13, UR5, UR10 ;  /* 0x000000050d0a72a4 */ /* 0x000fe2000f8e020a */
[----:B------:R-:W-:Y:S01]  /*1cfe0*/  SHF.R.S32.HI R2, RZ, 0x2, R3 ;  /* 0x00000002ff027819 */ /* 0x000fe20000011403 */
[----:B------:R-:W-:Y:S01]  /*1cff0*/  USEL UR9, UR9, URZ, !UP1 ;  /* 0x0000003f09097287 */ /* 0x000fe2000c800000 */
[-C--:B------:R-:W-:Y:S01]  /*1d000*/  LEA.HI R7, R33, R32.reuse, RZ, 0x3 ;  /* 0x0000002021077211 */ /* 0x080fe200078f18ff */
[----:B------:R-:W-:Y:S01]  /*1d010*/  IMAD.IADD R0, R22, 0x1, -R0 ;  /* 0x0000000116007824 */ /* 0x000fe200078e0a00 */
[----:B------:R-:W-:Y:S01]  /*1d020*/  ULDC.64 UR6, c[0x0][0x498] ;  /* 0x0001260000067ab9 */ /* 0x000fe20000000a00 */
[----:B------:R-:W-:Y:S01]  /*1d030*/  IMAD R15, R4, 0x10, R2 ;  /* 0x00000010040f7824 */ /* 0x000fe200078e0202 */
[----:B------:R-:W-:Y:S01]  /*1d040*/  UIADD3 UR11, UR19, UR10, URZ ;  /* 0x0000000a130b7290 */ /* 0x000fe2000fffe03f */
[----:B------:R-:W-:Y:S01]  /*1d050*/  LOP3.LUT P2, RZ, R5, 0x3, RZ, 0xc0, !PT ;  /* 0x0000000305ff7812 */ /* 0x000fe2000784c0ff */
[----:B------:R-:W-:Y:S01]  /*1d060*/  UIMAD UR10, UR9, UR6, URZ ;  /* 0x00000006090a72a4 */ /* 0x000fe2000f8e023f */
[----:B------:R-:W-:Y:S01]  /*1d070*/  IMAD R0, R0, 0x8, R15 ;  /* 0x0000000800007824 */ /* 0x000fe200078e020f */
[----:B------:R-:W-:Y:S01]  /*1d080*/  USEL UR21, UR21, URZ, !UP1 ;  /* 0x0000003f15157287 */ /* 0x000fe2000c800000 */
[----:B------:R-:W-:Y:S01]  /*1d090*/  LOP3.LUT R5, R7, 0xfffffff8, RZ, 0xc0, !PT ;  /* 0xfffffff807057812 */ /* 0x000fe200078ec0ff */
[----:B------:R-:W-:Y:S01]  /*1d0a0*/  ULDC.64 UR4, c[0x0][0x3a0] ;  /* 0x0000e80000047ab9 */ /* 0x000fe20000000a00 */
[----:B-1----:R-:W-:Y:S01]  /*1d0b0*/  IMAD R2, R44, 0x80, R0 ;  /* 0x000000802c027824 */ /* 0x002fe200078e0200 */
[----:B------:R-:W-:Y:S01]  /*1d0c0*/  UIMAD UR7, UR21, UR7, UR10 ;  /* 0x00000007150772a4 */ /* 0x000fe2000f8e020a */
[----:B------:R-:W-:Y:S01]  /*1d0d0*/  SHF.R.S32.HI R14, RZ, 0x3, R7 ;  /* 0x00000003ff0e7819 */ /* 0x000fe20000011407 */
[----:B------:R-:W-:Y:S01]  /*1d0e0*/  UIMAD.WIDE.U32 UR16, UR14, UR4, URZ ;  /* 0x000000040e1072a5 */ /* 0x000fe2000f8e003f */
[----:B------:R-:W-:Y:S01]  /*1d0f0*/  @P1 IMAD.HI.U32 R3, R2, c[0x0][0x4ec], RZ ;  /* 0x00013b0002031a27 */ /* 0x000fe200078e00ff */
[----:B------:R-:W-:Y:S01]  /*1d100*/  UMOV UR10, UR18 ;  /* 0x00000012000a7c82 */ /* 0x000fe20008000000 */
[----:B------:R-:W-:Y:S01]  /*1d110*/  LEA.HI R17, R33, R32, RZ, 0x6 ;  /* 0x0000002021117211 */ /* 0x000fe200078f30ff */
[----:B------:R-:W-:Y:S01]  /*1d120*/  UIMAD.WIDE.U32 UR10, UR21, UR6, UR10 ;  /* 0x00000006150a72a5 */ /* 0x000fe2000f8e000a */
[----:B------:R-:W-:Y:S01]  /*1d130*/  IMAD.MOV.U32 R0, RZ, RZ, R2 ;  /* 0x000000ffff007224 */ /* 0x000fe200078e0002 */
[----:B------:R-:W-:Y:S01]  /*1d140*/  @P1 SHF.R.U32.HI R0, RZ, c[0x0][0x4f0], R3 ;  /* 0x00013c00ff001a19 */ /* 0x000fe20000011603 */
[----:B------:R-:W-:Y:S01]  /*1d150*/  UIMAD UR4, UR15, UR4, URZ ;  /* 0x000000040f0472a4 */ /* 0x000fe2000f8e023f */
[----:B------:R-:W-:Y:S01]  /*1d160*/  IMAD.IADD R5, R32, 0x1, -R5 ;  /* 0x0000000120057824 */ /* 0x000fe200078e0a05 */
[----:B------:R-:W-:Y:S01]  /*1d170*/  BSSY B0, `(.L_x_690) ;  /* 0x000005c000007945 */ /* 0x000fe20003800000 */
[--C-:B------:R-:W-:Y:S01]  /*1d180*/  SHF.R.S32.HI R6, RZ, 0x1f, R0.reuse ;  /* 0x0000001fff067819 */ /* 0x100fe20000011400 */
[----:B------:R-:W-:Y:S01]  /*1d190*/  IMAD.MOV R3, RZ, RZ, -R0 ;  /* 0x000000ffff037224 */ /* 0x000fe200078e0a00 */
[----:B------:R-:W-:Y:S01]  /*1d1a0*/  UIMAD UR14, UR14, UR5, UR4 ;  /* 0x000000050e0e72a4 */ /* 0x000fe2000f8e0204 */
[----:B-----5:R-:W-:-:S02]  /*1d1b0*/  IMAD R19, R19, c[0x0][0x4e8], RZ ;  /* 0x00013a0013137a24 */ /* 0x020fc400078e02ff */
[----:B------:R-:W-:Y:S01]  /*1d1c0*/  IMAD R4, R3, c[0x0][0x4e8], R2 ;  /* 0x00013a0003047a24 */ /* 0x000fe200078e0202 */
[----:B------:R-:W-:Y:S01]  /*1d1d0*/  IADD3 R2, P0, R0, UR10, RZ ;  /* 0x0000000a00027c10 */ /* 0x000fe2000ff1e0ff */
[----:B------:R-:W-:Y:S01]  /*1d1e0*/  ULDC.64 UR4, c[0x0][0x3e8] ;  /* 0x0000fa0000047ab9 */ /* 0x000fe20000000a00 */
[----:B------:R-:W-:Y:S01]  /*1d1f0*/  MOV R3, UR7 ;  /* 0x0000000700037c02 */ /* 0x000fe20008000f00 */
[----:B------:R-:W-:Y:S01]  /*1d200*/  UIADD3 UR15, UR17, UR14, URZ ;  /* 0x0000000e110f7290 */ /* 0x000fe2000fffe03f */
[----:B------:R-:W-:Y:S01]  /*1d210*/  SHF.R.S32.HI R0, RZ, 0x1f, R4 ;  /* 0x0000001fff007819 */ /* 0x000fe20000011404 */
[----:B------:R-:W-:Y:S01]  /*1d220*/  UIMAD UR8, UR8, UR4, URZ ;  /* 0x00000004080872a4 */ /* 0x000fe2000f8e023f */
[----:B------:R-:W-:Y:S01]  /*1d230*/  IADD3.X R3, R6, UR11, R3, P0, !PT ;  /* 0x0000000b06037c10 */ /* 0x000fe200087fe403 */
[----:B------:R-:W-:Y:S01]  /*1d240*/  IMAD.SHL.U32 R6, R5, 0x8, RZ ;  /* 0x0000000805067824 */ /* 0x000fe200078e00ff */
[----:B------:R-:W-:Y:S01]  /*1d250*/  UMOV UR14, UR16 ;  /* 0x00000010000e7c82 */ /* 0x000fe20008000000 */
[----:B------:R-:W-:Y:S01]  /*1d260*/  IMAD R0, R0, c[0x0][0x488], RZ ;  /* 0x0001220000007a24 */ /* 0x000fe200078e02ff */
[----:B------:R-:W-:Y:S01]  /*1d270*/  UIMAD UR8, UR13, UR5, UR8 ;  /* 0x000000050d0872a4 */ /* 0x000fe2000f8e0208 */
[----:B------:R-:W-:Y:S01]  /*1d280*/  IMAD.WIDE.U32 R2, R4, c[0x0][0x488], R2 ;  /* 0x0001220004027a25 */ /* 0x000fe200078e0002 */
[----:B------:R-:W-:-:S03]  /*1d290*/  UIMAD.WIDE.U32 UR14, UR13, UR4, UR14 ;  /* 0x000000040d0e72a5 */ /* 0x000fc6000f8e000e */
[----:B------:R-:W-:Y:S01]  /*1d2a0*/  IMAD R10, R4, c[0x0][0x48c], R0 ;  /* 0x00012300040a7a24 */ /* 0x000fe200078e0200 */
[----:B------:R-:W-:Y:S01]  /*1d2b0*/  ULDC.64 UR4, c[0x0][0x3f0] ;  /* 0x0000fc0000047ab9 */ /* 0x000fe20000000a00 */
[----:B------:R-:W-:Y:S01]  /*1d2c0*/  IMAD.SHL.U32 R4, R14, 0x40, RZ ;  /* 0x000000400e047824 */ /* 0x000fe200078e00ff */
[----:B------:R-:W-:Y:S01]  /*1d2d0*/  LEA R7, P0, R2, c[0x0][0x450], 0x2 ;  /* 0x0001140002077a11 */ /* 0x000fe200078010ff */
[----:B------:R-:W-:Y:S01]  /*1d2e0*/  IMAD R0, R5, 0x20, R14 ;  /* 0x0000002005007824 */ /* 0x000fe200078e020e */
[----:B------:R-:W-:Y:S01]  /*1d2f0*/  IADD3 R3, R3, R10, RZ ;  /* 0x0000000a03037210 */ /* 0x000fe20007ffe0ff */
[----:B------:R-:W-:Y:S01]  /*1d300*/  UIADD3 UR15, UR15, UR8, URZ ;  /* 0x000000080f0f7290 */ /* 0x000fe2000fffe03f */
[----:B------:R-:W-:Y:S01]  /*1d310*/  LOP3.LUT R4, R4, 0x1c0, RZ, 0xc0, !PT ;  /* 0x000001c004047812 */ /* 0x000fe200078ec0ff */
[----:B------:R-:W-:Y:S01]  /*1d320*/  IMAD R5, R44, 0x80, R0 ;  /* 0x000000802c057824 */ /* 0x000fe200078e0200 */
[----:B------:R-:W-:Y:S01]  /*1d330*/  UIMAD UR9, UR9, UR4, URZ ;  /* 0x00000004090972a4 */ /* 0x000fe2000f8e023f */
[----:B------:R-:W-:Y:S01]  /*1d340*/  SHFL.IDX PT, R12, R7, RZ, 0x1c1f ;  /* 0x001c1fff070c7589 */ /* 0x000fe200000e0000 */
[----:B------:R-:W-:Y:S01]  /*1d350*/  LOP3.LUT R8, R4, 0x38, R6, 0xf8, !PT ;  /* 0x0000003804087812 */ /* 0x000fe200078ef806 */
[----:B------:R-:W-:Y:S01]  /*1d360*/  @P1 IMAD.HI.U32 R9, R5, c[0x0][0x4ec], RZ ;  /* 0x00013b0005091a27 */ /* 0x000fe200078e00ff */
[----:B------:R-:W-:Y:S01]  /*1d370*/  SHF.R.U32.HI R4, RZ, 0x3, R4 ;  /* 0x00000003ff047819 */ /* 0x000fe20000011604 */
[----:B------:R-:W-:Y:S01]  /*1d380*/  UIMAD UR5, UR21, UR5, UR9 ;  /* 0x00000005150572a4 */ /* 0x000fe2000f8e0209 */
[----:B------:R1:W-:Y:S01]  /*1d390*/  SHFL.IDX PT, R10, R7, 0x1, 0x1c1f ;  /* 0x003c1f00070a7f89 */ /* 0x0003e200000e0000 */
[----:B------:R-:W-:Y:S01]  /*1d3a0*/  UIMAD.WIDE.U32 UR14, UR21, UR4, UR14 ;  /* 0x00000004150e72a5 */ /* 0x000fe2000f8e000e */
[----:B------:R-:W-:Y:S01]  /*1d3b0*/  LOP3.LUT R16, R8, R4, RZ, 0x3c, !PT ;  /* 0x0000000408107212 */ /* 0x000fe200078e3cff */
[----:B------:R-:W-:Y:S01]  /*1d3c0*/  IMAD.MOV.U32 R0, RZ, RZ, R5 ;  /* 0x000000ffff007224 */ /* 0x000fe200078e0005 */
[----:B------:R-:W-:Y:S01]  /*1d3d0*/  LEA.HI.X R4, R2, c[0x0][0x454], R3, 0x2, P0 ;  /* 0x0001150002047a11 */ /* 0x000fe200000f1403 */
[----:B------:R-:W-:Y:S01]  /*1d3e0*/  UIADD3 UR5, UR15, UR5, URZ ;  /* 0x000000050f057290 */ /* 0x000fe2000fffe03f */
[----:B------:R-:W-:Y:S01]  /*1d3f0*/  @P1 SHF.R.U32.HI R0, RZ, c[0x0][0x4f0], R9 ;  /* 0x00013c00ff001a19 */ /* 0x000fe20000011609 */
[----:B------:R-:W-:-:S02]  /*1d400*/  IMAD.U32 R3, RZ, RZ, UR15 ;  /* 0x0000000fff037e24 */ /* 0x000fc4000f8e00ff */
[----:B------:R-:W2:Y:S01]  /*1d410*/  SHFL.IDX PT, R13, R4, RZ, 0x1c1f ;  /* 0x001c1fff040d7589 */ /* 0x000ea200000e0000 */
[--C-:B------:R-:W-:Y:S01]  /*1d420*/  SHF.R.S32.HI R9, RZ, 0x1f, R0.reuse ;  /* 0x0000001fff097819 */ /* 0x100fe20000011400 */
[----:B------:R-:W-:Y:S02]  /*1d430*/  IMAD.MOV R8, RZ, RZ, -R0 ;  /* 0x000000ffff087224 */ /* 0x000fe400078e0a00 */
[----:B------:R3:W4:Y:S01]  /*1d440*/  SHFL.IDX PT, R11, R4, 0x1, 0x1c1f ;  /* 0x003c1f00040b7f89 */ /* 0x00072200000e0000 */
[----:B------:R-:W-:Y:S02]  /*1d450*/  IMAD.U32 R2, RZ, RZ, UR14 ;  /* 0x0000000eff027e24 */ /* 0x000fe4000f8e00ff */
[----:B------:R-:W-:Y:S02]  /*1d460*/  IMAD.U32 R3, RZ, RZ, UR5 ;  /* 0x00000005ff037e24 */ /* 0x000fe4000f8e00ff */
[----:B------:R-:W-:Y:S02]  /*1d470*/  IMAD R5, R8, c[0x0][0x4e8], R5 ;  /* 0x00013a0008057a24 */ /* 0x000fe400078e0205 */
[----:B------:R-:W-:-:S04]  /*1d480*/  IMAD.WIDE.U32 R2, R0, c[0x0][0x3e0], R2 ;  /* 0x0000f80000027a25 */ /* 0x000fc800078e0002 */
[----:B-1----:R-:W-:-:S04]  /*1d490*/  IMAD R7, R9, c[0x0][0x3e0], RZ ;  /* 0x0000f80009077a24 */ /* 0x002fc800078e02ff */
[----:B------:R-:W-:Y:S01]  /*1d4a0*/  IMAD R7, R0, c[0x0][0x3e4], R7 ;  /* 0x0000f90000077a24 */ /* 0x000fe200078e0207 */
[----:B------:R-:W-:-:S03]  /*1d4b0*/  SHF.R.S32.HI R0, RZ, 0x1f, R5 ;  /* 0x0000001fff007819 */ /* 0x000fc60000011405 */
[----:B------:R-:W-:Y:S02]  /*1d4c0*/  IMAD.IADD R3, R3, 0x1, R7 ;  /* 0x0000000103037824 */ /* 0x000fe400078e0207 */
[----:B------:R-:W-:Y:S02]  /*1d4d0*/  IMAD R0, R0, c[0x0][0x3d8], RZ ;  /* 0x0000f60000007a24 */ /* 0x000fe400078e02ff */
[----:B---3--:R-:W-:Y:S02]  /*1d4e0*/  IMAD R4, R44, 0x80, R15 ;  /* 0x000000802c047824 */ /* 0x008fe400078e020f */
[----:B------:R-:W-:-:S03]  /*1d4f0*/  IMAD.WIDE.U32 R2, R5, c[0x0][0x3d8], R2 ;  /* 0x0000f60005027a25 */ /* 0x000fc600078e0002 */
[C---:B------:R-:W-:Y:S02]  /*1d500*/  IADD3 R8, R4.reuse, 0x8, RZ ;  /* 0x0000000804087810 */ /* 0x040fe40007ffe0ff */
[-C--:B------:R-:W-:Y:S02]  /*1d510*/  ISETP.GE.OR P1, PT, R4, R19.reuse, P2 ;  /* 0x000000130400720c */ /* 0x080fe40001726670 */
[----:B------:R-:W-:Y:S02]  /*1d520*/  ISETP.GE.OR P0, PT, R8, R19, P2 ;  /* 0x000000130800720c */ /* 0x000fe40001706670 */
[----:B------:R-:W-:-:S04]  /*1d530*/  SHF.L.U32 R4, R17, 0x3, RZ ;  /* 0x0000000311047819 */ /* 0x000fc800000006ff */
[----:B------:R-:W-:Y:S01]  /*1d540*/  LOP3.LUT R7, R16, 0x7ffffe00, R4, 0xf8, !PT ;  /* 0x7ffffe0010077812 */ /* 0x000fe200078ef804 */
[----:B------:R-:W-:Y:S02]  /*1d550*/  IMAD R4, R5, c[0x0][0x3dc], R0 ;  /* 0x0000f70005047a24 */ /* 0x000fe400078e0200 */
[----:B------:R-:W-:Y:S02]  /*1d560*/  IMAD R16, R44, 0x80, R14 ;  /* 0x000000802c107824 */ /* 0x000fe400078e020e */
[----:B------:R-:W-:Y:S01]  /*1d570*/  IMAD.SHL.U32 R0, R7, 0x2, RZ ;  /* 0x0000000207007824 */ /* 0x000fe200078e00ff */
[----:B--2---:R1:W-:Y:S01]  /*1d580*/  @!P1 ST.E [R12.64], R30 ;  /* 0x0000001e0c009985 */ /* 0x0043e2000c101916 */
[----:B------:R-:W-:Y:S01]  /*1d590*/  IMAD.IADD R3, R3, 0x1, R4 ;  /* 0x0000000103037824 */ /* 0x000fe200078e0204 */
[----:B------:R-:W-:Y:S02]  /*1d5a0*/  IADD3 R7, R6, 0x40, RZ ;  /* 0x0000004006077810 */ /* 0x000fe40007ffe0ff */
[----:B----4-:R1:W-:Y:S01]  /*1d5b0*/  @!P0 ST.E [R10.64], R31 ;  /* 0x0000001f0a008985 */ /* 0x0103e2000c101916 */
[----:B------:R-:W-:-:S03]  /*1d5c0*/  LEA R18, P0, R2, c[0x0][0x380], 0x1 ;  /* 0x0000e00002127a11 */ /* 0x000fc600078008ff */
        /* <DEDUP_REMOVED lines=14> */
[----:B------:R5:W4:-:S12]  /*1d6b0*/  LDS.128 R8, [R0+0x4080] ;  /* 0x0040800000087984 */ /* 0x000b180000000c00 */
[----:B------:R-:W-:Y:S01]  /*1d6c0*/  @!P1 IMAD.WIDE R4, R6, 0x2, R2 ;  /* 0x0000000206049825 */ /* 0x000fe200078e0202 */
[----:B-----5:R-:W-:-:S04]  /*1d6d0*/  @!P0 SHF.R.S32.HI R0, RZ, 0x1f, R7 ;  /* 0x0000001fff008819 */ /* 0x020fc80000011407 */
[----:B------:R-:W-:-:S04]  /*1d6e0*/  @!P0 LEA.HI R0, R0, R7, RZ, 0x3 ;  /* 0x0000000700008211 */ /* 0x000fc800078f18ff */
[----:B------:R-:W-:-:S05]  /*1d6f0*/  @!P0 LOP3.LUT R0, R0, 0xfffffff8, RZ, 0xc0, !PT ;  /* 0xfffffff800008812 */ /* 0x000fca00078ec0ff */
[----:B------:R-:W-:Y:S01]  /*1d700*/  @!P0 IMAD.WIDE R2, R0, 0x2, R2 ;  /* 0x0000000200028825 */ /* 0x000fe200078e0202 */
[----:B-1----:R1:W-:Y:S04]  /*1d710*/  @!P1 ST.E.128 [R4.64], R12 ;  /* 0x0000000c04009985 */ /* 0x0023e8000c101d16 */
[----:B----4-:R1:W-:Y:S02]  /*1d720*/  @!P0 ST.E.128 [R2.64], R8 ;  /* 0x0000000802008985 */ /* 0x0103e4000c101d16 */
.L_x_691:
[----:B------:R-:W-:Y:S05]  /*1d730*/  BSYNC B0 ;  /* 0x0000000000007941 */ /* 0x000fea0003800000 */
.L_x_690:
        /* <DEDUP_REMOVED lines=15> */
.L_x_693:
[----:B------:R-:W-:Y:S05]  /*1d830*/  BSYNC B0 ;  /* 0x0000000000007941 */ /* 0x000fea0003800000 */
.L_x_692:
        /* <DEDUP_REMOVED lines=15> */
.L_x_695:
[----:B------:R-:W-:Y:S05]  /*1d930*/  BSYNC B0 ;  /* 0x0000000000007941 */ /* 0x000fea0003800000 */
.L_x_694:
        /* <DEDUP_REMOVED lines=16> */
.L_x_688:
        /* <DEDUP_REMOVED lines=28> */
[----:B------:R-:W2:Y:S04]  /*1dc00*/  LDG.E R0, [R4.64] ;  /* 0x0000001604007981 */ /* 0x000ea8000c1e1900 */
[----:B------:R-:W2:Y:S02]  /*1dc10*/  LDG.E R2, [R4.64+0x4] ;  /* 0x0000041604027981 */ /* 0x000ea4000c1e1900 */
[----:B--2--5:R-:W-:Y:S02]  /*1dc20*/  IADD3 R10, -R0, R2, RZ ;  /* 0x00000002000a7210 */ /* 0x024fe40007ffe1ff */
.L_x_696:
        /* <DEDUP_REMOVED lines=13> */
[----:B------:R-:W-:Y:S02]  /*1dd00*/  ULDC.64 UR4, c[0x0][0x490] ;  /* 0x0001240000047ab9 */ /* 0x000fe40000000a00 */
[----:B------:R-:W-:Y:S02]  /*1dd10*/  UIMAD UR7, UR8, UR4, URZ ;  /* 0x00000004080772a4 */ /* 0x000fe4000f8e023f */
[----:B------:R-:W-:Y:S01]  /*1dd20*/  ISETP.NE.AND P0, PT, R0, 0x1, PT ;  /* 0x000000010000780c */ /* 0x000fe20003f05270 */
[----:B------:R-:W-:Y:S01]  /*1dd30*/  UMOV UR14, UR10 ;  /* 0x0000000a000e7c82 */ /* 0x000fe20008000000 */
[----:B------:R-:W-:Y:S01]  /*1dd40*/  IMAD.MOV.U32 R0, RZ, RZ, R3 ;  /* 0x000000ffff007224 */ /* 0x000fe200078e0003 */
        /* <DEDUP_REMOVED lines=10> */
[----:B------:R-:W-:-:S03]  /*1ddf0*/  IADD3 R2, -R0, RZ, RZ ;  /* 0x000000ff00027210 */ /* 0x000fc60007ffe1ff */
[----:B------:R-:W-:Y:S02]  /*1de00*/  IMAD.U32 R5, RZ, RZ, UR5 ;  /* 0x00000005ff057e24 */ /* 0x000fe4000f8e00ff */
[----:B------:R-:W-:Y:S01]  /*1de10*/  IMAD R4, R2, c[0x0][0x4e8], R3 ;  /* 0x00013a0002047a24 */ /* 0x000fe200078e0203 */
[----:B------:R-:W-:Y:S02]  /*1de20*/  SHF.R.S32.HI R3, RZ, 0x1f, R0 ;  /* 0x0000001fff037819 */ /* 0x000fe40000011400 */
[----:B------:R-:W-:Y:S02]  /*1de30*/  IADD3 R2, P0, R0, UR14, RZ ;  /* 0x0000000e00027c10 */ /* 0x000fe4000ff1e0ff */
        /* <DEDUP_REMOVED lines=10> */
.L_x_698:
[----:B------:R-:W-:Y:S05]  /*1dee0*/  BSYNC B0 ;  /* 0x0000000000007941 */ /* 0x000fea0003800000 */
.L_x_697:
        /* <DEDUP_REMOVED lines=17> */
[----:B------:R-:W-:Y:S01]  /*1e000*/  LEA R0, R7, R8, 0x5 ;  /* 0x0000000807007211 */ /* 0x000fe200078e28ff */
        /* <DEDUP_REMOVED lines=9> */
[----:B------:R-:W-:-:S02]  /*1e0a0*/  UIMAD UR5, UR21, UR5, UR6 ;  /* 0x00000005150572a4 */ /* 0x000fc4000f8e0206 */
[----:B------:R-:W-:Y:S01]  /*1e0b0*/  @P0 SHF.R.U32.HI R4, RZ, c[0x0][0x4f0], R2 ;  /* 0x00013c00ff040a19 */ /* 0x000fe20000011602 */
[----:B------:R-:W-:-:S03]  /*1e0c0*/  UIMAD.WIDE.U32 UR14, UR21, UR4, UR14 ;  /* 0x00000004150e72a5 */ /* 0x000fc6000f8e000e */
[--C-:B------:R-:W-:Y:S01]  /*1e0d0*/  SHF.R.S32.HI R3, RZ, 0x1f, R4.reuse ;  /* 0x0000001fff037819 */ /* 0x100fe20000011404 */
[----:B------:R-:W-:Y:S01]  /*1e0e0*/  IMAD.MOV R2, RZ, RZ, -R4 ;  /* 0x000000ffff027224 */ /* 0x000fe200078e0a04 */
[----:B------:R-:W-:-:S03]  /*1e0f0*/  UIADD3 UR5, UR15, UR5, URZ ;  /* 0x000000050f057290 */ /* 0x000fc6000fffe03f */
[----:B------:R-:W-:Y:S01]  /*1e100*/  IMAD R5, R2, c[0x0][0x4e8], R0 ;  /* 0x00013a0002057a24 */ /* 0x000fe200078e0200 */
[----:B------:R-:W-:Y:S01]  /*1e110*/  MOV R2, UR14 ;  /* 0x0000000e00027c02 */ /* 0x000fe20008000f00 */
[----:B------:R-:W-:Y:S02]  /*1e120*/  IMAD R0, R3, c[0x0][0x3e0], RZ ;  /* 0x0000f80003007a24 */ /* 0x000fe400078e02ff */
[----:B------:R-:W-:Y:S01]  /*1e130*/  IMAD.U32 R3, RZ, RZ, UR15 ;  /* 0x0000000fff037e24 */ /* 0x000fe2000f8e00ff */
[----:B------:R-:W-:Y:S01]  /*1e140*/  MOV R3, UR5 ;  /* 0x0000000500037c02 */ /* 0x000fe20008000f00 */
[----:B------:R-:W-:Y:S01]  /*1e150*/  IMAD R6, R4, c[0x0][0x3e4], R0 ;  /* 0x0000f90004067a24 */ /* 0x000fe200078e0200 */
[----:B------:R-:W-:-:S03]  /*1e160*/  SHF.R.S32.HI R0, RZ, 0x1f, R5 ;  /* 0x0000001fff007819 */ /* 0x000fc60000011405 */
        /* <DEDUP_REMOVED lines=23> */
.L_x_700:
[----:B------:R-:W-:Y:S05]  /*1e2e0*/  BSYNC B0 ;  /* 0x0000000000007941 */ /* 0x000fea0003800000 */
.L_x_699:
        /* <DEDUP_REMOVED lines=15> */
.L_x_702:
[----:B------:R-:W-:Y:S05]  /*1e3e0*/  BSYNC B0 ;  /* 0x0000000000007941 */ /* 0x000fea0003800000 */
.L_x_701:
        /* <DEDUP_REMOVED lines=15> */
.L_x_704:
[----:B------:R-:W-:Y:S05]  /*1e4e0*/  BSYNC B0 ;  /* 0x0000000000007941 */ /* 0x000fea0003800000 */
.L_x_703:
        /* <DEDUP_REMOVED lines=16> */
.L_x_705:
        /* <DEDUP_REMOVED lines=9> */
.L_x_2175:


//--------------------- .text._ZN7cutlass13device_kernelIN5flash19enable_sm80_to_sm89INS1_16FlashAttnFwdSm80INS1_25CollectiveMainloopFwdSm80ILi4ELi1ELb0EN4cute5tupleIJNS5_1CILi128EEENS7_ILi64EEES8_EEELi128ENS_10bfloat16_tEfNS_4arch4Sm80ELb0ELb0ELb1ELb0ELb1ELb0ELb1ELb0EEENS1_21CollectiveEpilogueFwdINS6_IJS8_S8_S9_EEENS6_IJNS7_ILi1EEESH_SH_EEESB_SD_Li128ELb0ELb1ELb0ELb0EEENS1_19SingleTileSchedulerILb0ELb0ELb1ELi128EEEEEEEEEvNT_6ParamsE --------------------------
	.section	.text._ZN7cutlass13device_kernelIN5flash19enable_sm80_to_sm89INS1_16FlashAttnFwdSm80INS1_25CollectiveMainloopFwdSm80ILi4ELi1ELb0EN4cute5tupleIJNS5_1CILi128EEENS7_ILi64EEES8_EEELi128ENS_10bfloat16_tEfNS_4arch4Sm80ELb0ELb0ELb1ELb0ELb1ELb0ELb1ELb0EEENS1_21CollectiveEpilogueFwdINS6_IJS8_S8_S9_EEENS6_IJNS7_ILi1EEESH_SH_EEESB_SD_Li128ELb0ELb1ELb0ELb0EEENS1_19SingleTileSchedulerILb0ELb0ELb1ELi128EEEEEEEEEvNT_6ParamsE,"ax",@progbits
	.sectioninfo	@"SHI_REGISTERS=255"
	.align	128
.text._ZN7cutlass13device_kernelIN5flash19enable_sm80_to_sm89INS1_16FlashAttnFwdSm80INS1_25CollectiveMainloopFwdSm80ILi4ELi1ELb0EN4cute5tupleIJNS5_1CILi128EEENS7_ILi64EEES8_EEELi128ENS_10bfloat16_tEfNS_4arch4Sm80ELb0ELb0ELb1ELb0ELb1ELb0ELb1ELb0EEENS1_21CollectiveEpilogueFwdINS6_IJS8_S8_S9_EEENS6_IJNS7_ILi1EEESH_SH_EEESB_SD_Li128ELb0ELb1ELb0ELb0EEENS1_19SingleTileSchedulerILb0ELb0ELb1ELi128EEEEEEEEEvNT_6ParamsE:
        .type           _ZN7cutlass13device_kernelIN5flash19enable_sm80_to_sm89INS1_16FlashAttnFwdSm80INS1_25CollectiveMainloopFwdSm80ILi4ELi1ELb0EN4cute5tupleIJNS5_1CILi128EEENS7_ILi64EEES8_EEELi128ENS_10bfloat16_tEfNS_4arch4Sm80ELb0ELb0ELb1ELb0ELb1ELb0ELb1ELb0EEENS1_21CollectiveEpilogueFwdINS6_IJS8_S8_S9_EEENS6_IJNS7_ILi1EEESH_SH_EEESB_SD_Li128ELb0ELb1ELb0ELb0EEENS1_19SingleTileSchedulerILb0ELb0ELb1ELi128EEEEEEEEEvNT_6ParamsE,@function
        .size           _ZN7cutlass13device_kernelIN5flash19enable_sm80_to_sm89INS1_16FlashAttnFwdSm80INS1_25CollectiveMainloopFwdSm80ILi4ELi1ELb0EN4cute5tupleIJNS5_1CILi128EEENS7_ILi64EEES8_EEELi128ENS_10bfloat16_tEfNS_4arch4Sm80ELb0ELb0ELb1ELb0ELb1ELb0ELb1ELb0EEENS1_21CollectiveEpilogueFwdINS6_IJS8_S8_S9_EEENS6_IJNS7_ILi1EEESH_SH_EEESB_SD_Li128ELb0ELb1ELb0ELb0EEENS1_19SingleTileSchedulerILb0ELb0ELb1ELi128EEEEEEEEEvNT_6ParamsE,(.L_x_2176 - _ZN7cutlass13device_kernelIN5flash19enable_sm80_to_sm89INS1_16FlashAttnFwdSm80INS1_25CollectiveMainloopFwdSm80ILi4ELi1ELb0EN4cute5tupleIJNS5_1CILi128EEENS7_ILi64EEES8_EEELi128ENS_10bfloat16_tEfNS_4arch4Sm80ELb0ELb0ELb1ELb0ELb1ELb0ELb1ELb0EEENS1_21CollectiveEpilogueFwdINS6_IJS8_S8_S9_EEENS6_IJNS7_ILi1EEESH_SH_EEESB_SD_Li128ELb0ELb1ELb0ELb0EEENS1_19SingleTileSchedulerILb0ELb0ELb1ELi128EEEEEEEEEvNT_6ParamsE)
        .other          _ZN7cutlass13device_kernelIN5flash19enable_sm80_to_sm89INS1_16FlashAttnFwdSm80INS1_25CollectiveMainloopFwdSm80ILi4ELi1ELb0EN4cute5tupleIJNS5_1CILi128EEENS7_ILi64EEES8_EEELi128ENS_10bfloat16_tEfNS_4arch4Sm80ELb0ELb0ELb1ELb0ELb1ELb0ELb1ELb0EEENS1_21CollectiveEpilogueFwdINS6_IJS8_S8_S9_EEENS6_IJNS7_ILi1EEESH_SH_EEESB_SD_Li128ELb0ELb1ELb0ELb0EEENS1_19SingleTileSchedulerILb0ELb0ELb1ELi128EEEEEEEEEvNT_6ParamsE,@"STO_CUDA_ENTRY STV_DEFAULT"
_ZN7cutlass13device_kernelIN5flash19enable_sm80_to_sm89INS1_16FlashAttnFwdSm80INS1_25CollectiveMainloopFwdSm80ILi4ELi1ELb0EN4cute5tupleIJNS5_1CILi128EEENS7_ILi64EEES8_EEELi128ENS_10bfloat16_tEfNS_4arch4Sm80ELb0ELb0ELb1ELb0ELb1ELb0ELb1ELb0EEENS1_21CollectiveEpilogueFwdINS6_IJS8_S8_S9_EEENS6_IJNS7_ILi1EEESH_SH_EEESB_SD_Li128ELb0ELb1ELb0ELb0EEENS1_19SingleTileSchedulerILb0ELb0ELb1ELi128EEEEEEEEEvNT_6ParamsE:
[----:B------:R-:W-:-:S03]  /*0000*/  MOV R1, c[0x0][0x28] ;  /* 0x00000a0000017a02 */ /* 0x000fc60000000f00 */
[----:B------:R-:W1:Y:S01]  /*0010*/  S2UR UR11, SR_CTAID.Z ;  /* 0x00000000000b79c3 */ /* 0x000e620000002700 */
[----:B------:R-:W-:Y:S02]  /*0020*/  IADD3 R1, R1, -0x48, RZ ;  /* 0xffffffb801017810 */ /* 0x000fe40007ffe0ff */
[----:B-1----:R-:W-:-:S13]  /*0030*/  ISETP.LE.AND P0, PT, RZ, UR11, PT ;  /* 0x0000000bff007c0c */ /* 0x002fda000bf03270 */
[----:B------:R-:W-:Y:S05]  /*0040*/  @!P0 EXIT ;  /* 0x000000000000894d */ /* 0x000fea0003800000 */
[----:B------:R-:W-:Y:S02]  /*0050*/  ULDC.64 UR6, c[0x0][0x370] ;  /* 0x0000dc0000067ab9 */ /* 0x000fe40000000a00 */
[----:B------:R-:W-:Y:S02]  /*0060*/  ULDC.64 UR4, c[0x0][0x340] ;  /* 0x0000d00000047ab9 */ /* 0x000fe40000000a00 */
[----:B------:R-:W-:Y:S02]  /*0070*/  UISETP.NE.U32.AND UP1, UPT, URZ, UR6, UPT ;  /* 0x000000063f00728c */ /* 0x000fe4000bf25070 */
[----:B------:R-:W-:Y:S02]  /*0080*/  UISETP.NE.U32.AND UP0, UPT, URZ, UR4, UPT ;  /* 0x000000043f00728c */ /* 0x000fe4000bf05070 */
[----:B------:R-:W-:Y:S02]  /*0090*/  UISETP.NE.AND.EX UP1, UPT, URZ, UR7, UPT, UP1 ;  /* 0x000000073f00728c */ /* 0x000fe4000bf25310 */
[----:B------:R-:W-:-:S02]  /*00a0*/  UISETP.NE.AND.EX UP0, UPT, URZ, UR5, UPT, UP0 ;  /* 0x000000053f00728c */ /* 0x000fc4000bf05300 */
[----:B------:R-:W-:Y:S02]  /*00b0*/  ULDC.64 UR8, c[0x0][0x370] ;  /* 0x0000dc0000087ab9 */ /* 0x000fe40000000a00 */
[----:B------:R-:W-:Y:S01]  /*00c0*/  ULDC.64 UR6, c[0x0][0x340] ;  /* 0x0000d00000067ab9 */ /* 0x000fe20000000a00 */
[----:B------:R-:W-:Y:S01]  /*00d0*/  PLOP3.LUT P4, PT, PT, PT, UP1, 0x80, 0x0 ;  /* 0x000000000000781c */ /* 0x000fe20003f8f018 */
[----:B------:R-:W-:Y:S01]  /*00e0*/  ULDC.64 UR12, c[0x0][0x118] ;  /* 0x00004600000c7ab9 */ /* 0x000fe20000000a00 */
[----:B------:R-:W-:Y:S02]  /*00f0*/  PLOP3.LUT P2, PT, PT, PT, UP0, 0x80, 0x0 ;  /* 0x000000000000781c */ /* 0x000fe40003f4f008 */
[----:B------:R-:W-:Y:S02]  /*0100*/  @UP1 UMOV UR5, 0x4 ;  /* 0x0000000400051882 */ /* 0x000fe40000000000 */
[----:B------:R-:W-:Y:S02]  /*0110*/  @UP0 UMOV UR4, 0x4 ;  /* 0x0000000400040882 */ /* 0x000fe40000000000 */
[----:B------:R-:W-:-:S02]  /*0120*/  @UP1 UIMAD.WIDE UR8, UR11, UR5, UR8 ;  /* 0x000000050b0812a5 */ /* 0x000fc4000f8e0208 */
[----:B------:R-:W-:-:S04]  /*0130*/  @UP0 UIMAD.WIDE UR4, UR11, UR4, UR6 ;  /* 0x000000040b0402a5 */ /* 0x000fc8000f8e0206 */
[----:B------:R-:W-:Y:S02]  /*0140*/  IMAD.U32 R4, RZ, RZ, UR8 ;  /* 0x00000008ff047e24 */ /* 0x000fe4000f8e00ff */
[----:B------:R-:W-:Y:S02]  /*0150*/  IMAD.U32 R3, RZ, RZ, UR5 ;  /* 0x00000005ff037e24 */ /* 0x000fe4000f8e00ff */
[----:B------:R-:W-:Y:S02]  /*0160*/  IMAD.U32 R2, RZ, RZ, UR4 ;  /* 0x00000004ff027e24 */ /* 0x000fe4000f8e00ff */
[----:B------:R-:W-:Y:S01]  /*0170*/  IMAD.U32 R5, RZ, RZ, UR9 ;  /* 0x00000009ff057e24 */ /* 0x000fe2000f8e00ff */
[----:B------:R-:W1:Y:S01]  /*0180*/  S2UR UR8, SR_CTAID.Y ;  /* 0x00000000000879c3 */ /* 0x000e620000002600 */
[----:B------:R-:W2:Y:S01]  /*0190*/  S2R R7, SR_CTAID.X ;  /* 0x0000000000077919 */ /* 0x000ea20000002500 */
[----:B------:R-:W-:Y:S01]  /*01a0*/  IMAD.MOV.U32 R8, RZ, RZ, c[0x0][0x2c4] ;  /* 0x0000b100ff087624 */ /* 0x000fe200078e00ff */
[----:B------:R-:W-:-:S02]  /*01b0*/  ULDC.64 UR4, c[0x0][0x1b8] ;  /* 0x00006e0000047ab9 */ /* 0x000fc40000000a00 */
[----:B------:R3:W4:Y:S04]  /*01c0*/  @P2 LDG.E R3, [R2.64] ;  /* 0x0000000c02032981 */ /* 0x000728000c1e1900 */
[----:B------:R5:W4:Y:S04]  /*01d0*/  @P4 LDG.E R4, [R4.64] ;  /* 0x0000000c04044981 */ /* 0x000b28000c1e1900 */
[----:B---3--:R-:W3:Y:S01]  /*01e0*/  S2R R2, SR_TID.X ;  /* 0x0000000000027919 */ /* 0x008ee20000002100 */
[----:B------:R-:W-:Y:S01]  /*01f0*/  ISETP.NE.AND P0, PT, R8, 0x1, PT ;  /* 0x000000010800780c */ /* 0x000fe20003f05270 */
[----:B-1----:R-:W-:-:S04]  /*0200*/  USHF.R.S32.HI UR6, URZ, 0x1f, UR8 ;  /* 0x0000001f3f067899 */ /* 0x002fc80008011408 */
[----:B------:R-:W-:Y:S01]  /*0210*/  UIMAD UR7, UR6, UR4, URZ ;  /* 0x00000004060772a4 */ /* 0x000fe2000f8e023f */
[----:B---3--:R-:W-:-:S04]  /*0220*/  SHF.R.S32.HI R10, RZ, 0x1f, R2 ;  /* 0x0000001fff0a7819 */ /* 0x008fc80000011402 */
[----:B------:R-:W-:-:S04]  /*0230*/  LEA.HI R250, R10, R2, RZ, 0x3 ;  /* 0x000000020afa7211 */ /* 0x000fc800078f18ff */
[----:B-----5:R-:W-:Y:S02]  /*0240*/  LOP3.LUT R5, R250, 0xfffffff8, RZ, 0xc0, !PT ;  /* 0xfffffff8fa057812 */ /* 0x020fe400078ec0ff */
[----:B------:R-:W-:-:S03]  /*0250*/  SHF.R.S32.HI R250, RZ, 0x3, R250 ;  /* 0x00000003fffa7819 */ /* 0x000fc600000114fa */
[----:B------:R-:W-:-:S04]  /*0260*/  IMAD.IADD R5, R2, 0x1, -R5 ;  /* 0x0000000102057824 */ /* 0x000fc800078e0a05 */
[----:B------:R-:W-:Y:S01]  /*0270*/  IMAD R139, R5, 0x10, R250 ;  /* 0x00000010058b7824 */ /* 0x000fe200078e02fa */
[----:B------:R-:W-:Y:S02]  /*0280*/  UIMAD.WIDE.U32 UR14, UR8, UR4, URZ ;  /* 0x00000004080e72a5 */ /* 0x000fe4000f8e003f */
[----:B------:R-:W-:Y:S01]  /*0290*/  UIMAD UR7, UR8, UR5, UR7 ;  /* 0x00000005080772a4 */ /* 0x000fe2000f8e0207 */
[----:B--2---:R-:W-:Y:S01]  /*02a0*/  IMAD R6, R7, 0x80, R139 ;  /* 0x0000008007067824 */ /* 0x004fe200078e028b */
[----:B------:R-:W-:Y:S02]  /*02b0*/  USHF.R.S32.HI UR9, URZ, 0x1f, UR11 ;  /* 0x0000001f3f097899 */ /* 0x000fe4000801140b */
[----:B------:R-:W-:Y:S01]  /*02c0*/  ULDC.64 UR4, c[0x0][0x1c0] ;  /* 0x0000700000047ab9 */ /* 0x000fe20000000a00 */
[----:B------:R-:W-:Y:S01]  /*02d0*/  @P0 IMAD.HI.U32 R0, R6, c[0x0][0x2c8], RZ ;  /* 0x0000b20006000a27 */ /* 0x000fe200078e00ff */
[----:B------:R-:W-:Y:S02]  /*02e0*/  UIADD3 UR15, UR15, UR7, URZ ;  /* 0x000000070f0f7290 */ /* 0x000fe4000fffe03f */
[----:B------:R-:W-:Y:S01]  /*02f0*/  UIMAD UR9, UR9, UR4, URZ ;  /* 0x00000004090972a4 */ /* 0x000fe2000f8e023f */
[----:B------:R-:W-:Y:S01]  /*0300*/  IMAD.MOV.U32 R9, RZ, RZ, R6 ;  /* 0x000000ffff097224 */ /* 0x000fe200078e0006 */
[----:B------:R-:W-:Y:S01]  /*0310*/  UIMAD.WIDE.U32 UR14, UR11, UR4, UR14 ;  /* 0x000000040b0e72a5 */ /* 0x000fe2000f8e000e */
[----:B------:R-:W-:Y:S01]  /*0320*/  @P0 SHF.R.U32.HI R9, RZ, c[0x0][0x2cc], R0 ;  /* 0x0000b300ff090a19 */ /* 0x000fe20000011600 */
[----:B------:R-:W-:-:S03]  /*0330*/  UIMAD UR5, UR11, UR5, UR9 ;  /* 0x000000050b0572a4 */ /* 0x000fc6000f8e0209 */
[--C-:B------:R-:W-:Y:S01]  /*0340*/  SHF.R.S32.HI R0, RZ, 0x1f, R9.reuse ;  /* 0x0000001fff007819 */ /* 0x100fe20000011409 */
[----:B------:R-:W-:Y:S01]  /*0350*/  UIADD3 UR5, UR15, UR5, URZ ;  /* 0x000000050f057290 */ /* 0x000fe2000fffe03f */
[----:B------:R-:W-:Y:S02]  /*0360*/  IMAD.U32 R15, RZ, RZ, UR15 ;  /* 0x0000000fff0f7e24 */ /* 0x000fe4000f8e00ff */
[----:B------:R-:W-:Y:S02]  /*0370*/  IMAD.U32 R14, RZ, RZ, UR14 ;  /* 0x0000000eff0e7e24 */ /* 0x000fe4000f8e00ff */
[----:B------:R-:W-:Y:S02]  /*0380*/  IMAD R0, R0, c[0x0][0x1b0], RZ ;  /* 0x00006c0000007a24 */ /* 0x000fe400078e02ff */
[----:B------:R-:W-:Y:S02]  /*0390*/  IMAD.U32 R15, RZ, RZ, UR5 ;  /* 0x00000005ff0f7e24 */ /* 0x000fe4000f8e00ff */
[----:B------:R-:W-:-:S02]  /*03a0*/  IMAD.MOV R12, RZ, RZ, -R9 ;  /* 0x000000ffff0c7224 */ /* 0x000fc400078e0a09 */
[----:B------:R-:W-:-:S04]  /*03b0*/  IMAD.WIDE.U32 R14, R9, c[0x0][0x1b0], R14 ;  /* 0x00006c00090e7a25 */ /* 0x000fc800078e000e */
[----:B------:R-:W-:Y:S02]  /*03c0*/  IMAD R0, R9, c[0x0][0x1b4], R0 ;  /* 0x00006d0009007a24 */ /* 0x000fe400078e0200 */
[----:B------:R-:W-:Y:S02]  /*03d0*/  IMAD R12, R12, c[0x0][0x2c4], R6 ;  /* 0x0000b1000c0c7a24 */ /* 0x000fe400078e0206 */
[----:B------:R-:W-:-:S03]  /*03e0*/  IMAD.IADD R15, R15, 0x1, R0 ;  /* 0x000000010f0f7824 */ /* 0x000fc600078e0200 */
[----:B------:R-:W-:Y:S01]  /*03f0*/  SHF.R.S32.HI R0, RZ, 0x1f, R12 ;  /* 0x0000001fff007819 */ /* 0x000fe2000001140c */
[----:B------:R-:W-:-:S04]  /*0400*/  IMAD R11, R7, 0x80, R250 ;  /* 0x00000080070b7824 */ /* 0x000fc800078e02fa */
[----:B------:R-:W-:Y:S02]  /*0410*/  IMAD R0, R0, c[0x0][0x1a8], RZ ;  /* 0x00006a0000007a24 */ /* 0x000fe400078e02ff */
[----:B------:R-:W-:Y:S02]  /*0420*/  IMAD.MOV.U32 R252, RZ, RZ, c[0x0][0x2b8] ;  /* 0x0000ae00fffc7624 */ /* 0x000fe400078e00ff */
[C---:B------:R-:W-:Y:S02]  /*0430*/  IMAD R0, R12.reuse, c[0x0][0x1ac], R0 ;  /* 0x00006b000c007a24 */ /* 0x040fe400078e0200 */
[----:B------:R-:W-:Y:S01]  /*0440*/  IMAD.WIDE.U32 R12, R12, c[0x0][0x1a8], R14 ;  /* 0x00006a000c0c7a25 */ /* 0x000fe200078e000e */
[----:B------:R-:W-:Y:S02]  /*0450*/  IADD3 R7, R11, 0x10, RZ ;  /* 0x000000100b077810 */ /* 0x000fe40007ffe0ff */
[----:B------:R-:W-:Y:S01]  /*0460*/  ISETP.NE.AND P1, PT, R252, 0x1, PT ;  /* 0x00000001fc00780c */ /* 0x000fe20003f25270 */
[----:B------:R-:W-:Y:S01]  /*0470*/  IMAD R8, R8, c[0x0][0x168], RZ ;  /* 0x00005a0008087a24 */ /* 0x000fe200078e02ff */
[----:B------:R-:W-:Y:S01]  /*0480*/  LEA R14, P1, R12, c[0x0][0x160], 0x1 ;  /* 0x000058000c0e7a11 */ /* 0x000fe200078208ff */
[----:B------:R-:W-:-:S03]  /*0490*/  IMAD.IADD R0, R13, 0x1, R0 ;  /* 0x000000010d007824 */ /* 0x000fc600078e0200 */
[-C--:B------:R-:W-:Y:S01]  /*04a0*/  ISETP.GE.AND P0, PT, R7, R8.reuse, PT ;  /* 0x000000080700720c */ /* 0x080fe20003f06270 */
[----:B------:R-:W-:Y:S01]  /*04b0*/  IMAD.SHL.U32 R7, R250, 0x40, RZ ;  /* 0x00000040fa077824 */ /* 0x000fe200078e00ff */
[----:B------:R-:W-:Y:S01]  /*04c0*/  LEA.HI.X R0, R12, c[0x0][0x164], R0, 0x1, P1 ;  /* 0x000059000c007a11 */ /* 0x000fe200008f0c00 */
[----:B------:R-:W-:Y:S01]  /*04d0*/  STL [R1+0x14], R139 ;  /* 0x0000148b01007387 */ /* 0x000fe20000100800 */
[----:B------:R-:W-:Y:S01]  /*04e0*/  ISETP.GE.AND P1, PT, R11, R8, PT ;  /* 0x000000080b00720c */ /* 0x000fe20003f26270 */
[----:B------:R-:W-:Y:S02]  /*04f0*/  IMAD.SHL.U32 R137, R5, 0x8, RZ ;  /* 0x0000000805897824 */ /* 0x000fe400078e00ff */
[----:B------:R1:W-:Y:S01]  /*0500*/  STL [R1+0x10], R6 ;  /* 0x0000100601007387 */ /* 0x0003e20000100800 */
[----:B------:R-:W-:-:S03]  /*0510*/  LOP3.LUT R7, R7, 0x1c0, RZ, 0xc0, !PT ;  /* 0x000001c007077812 */ /* 0x000fc600078ec0ff */
[----:B------:R-:W-:Y:S04]  /*0520*/  SHFL.IDX PT, R20, R14, RZ, 0x181f ;  /* 0x00181fff0e147589 */ /* 0x000fe800000e0000 */
[----:B------:R-:W2:Y:S01]  /*0530*/  SHFL.IDX PT, R21, R0, RZ, 0x181f ;  /* 0x00181fff00157589 */ /* 0x000ea200000e0000 */
[----:B------:R-:W-:-:S03]  /*0540*/  IADD3 R138, R137, 0x40, RZ ;  /* 0x00000040898a7810 */ /* 0x000fc60007ffe0ff */
[----:B------:R-:W-:Y:S04]  /*0550*/  SHFL.IDX PT, R12, R14, 0x1, 0x181f ;  /* 0x00381f000e0c7f89 */ /* 0x000fe800000e0000 */
[----:B------:R-:W3:Y:S01]  /*0560*/  SHFL.IDX PT, R13, R0, 0x1, 0x181f ;  /* 0x00381f00000d7f89 */ /* 0x000ee200000e0000 */
[----:B-1----:R-:W-:-:S04]  /*0570*/  IADD3 R6, R11, 0x20, RZ ;  /* 0x000000200b067810 */ /* 0x002fc80007ffe0ff */
[----:B------:R-:W-:Y:S02]  /*0580*/  ISETP.GE.AND P3, PT, R6, R8, PT ;  /* 0x000000080600720c */ /* 0x000fe40003f66270 */
[----:B------:R-:W-:Y:S02]  /*0590*/  SHF.R.U32.HI R6, RZ, 0x3, R7 ;  /* 0x00000003ff067819 */ /* 0x000fe40000011607 */
[----:B------:R-:W-:Y:S02]  /*05a0*/  LOP3.LUT R7, R7, 0x38, R137, 0xf8, !PT ;  /* 0x0000003807077812 */ /* 0x000fe400078ef889 */
[----:B------:R-:W-:Y:S02]  /*05b0*/  @!P1 SHF.R.S32.HI R18, RZ, 0x1f, R138 ;  /* 0x0000001fff129819 */ /* 0x000fe4000001148a */
[----:B------:R-:W-:Y:S02]  /*05c0*/  LOP3.LUT R7, R7, R6, RZ, 0x3c, !PT ;  /* 0x0000000607077212 */ /* 0x000fe400078e3cff */
[----:B------:R-:W-:-:S02]  /*05d0*/  LEA.HI R6, R10, R2, RZ, 0x6 ;  /* 0x000000020a067211 */ /* 0x000fc400078f30ff */
[----:B------:R-:W-:-:S03]  /*05e0*/  @!P1 LEA.HI R18, R18, R138, RZ, 0x3 ;  /* 0x0000008a12129211 */ /* 0x000fc600078f18ff */
[----:B------:R-:W-:Y:S01]  /*05f0*/  IMAD.SHL.U32 R6, R6, 0x8, RZ ;  /* 0x0000000806067824 */ /* 0x000fe200078e00ff */
[----:B------:R-:W-:Y:S01]  /*0600*/  ISETP.GE.AND P6, PT, R138, c[0x0][0x198], PT ;  /* 0x000066008a007a0c */ /* 0x000fe20003fc6270 */
[----:B------:R-:W-:Y:S01]  /*0610*/  UMOV UR10, URZ ;  /* 0x0000003f000a7c82 */ /* 0x000fe20008000000 */
[----:B------:R-:W-:Y:S02]  /*0620*/  @!P1 LOP3.LUT R18, R18, 0xfffffff8, RZ, 0xc0, !PT ;  /* 0xfffffff812129812 */ /* 0x000fe400078ec0ff */
[----:B------:R-:W-:Y:S01]  /*0630*/  LOP3.LUT R136, R7, 0xfffffe00, R6, 0xf8, !PT ;  /* 0xfffffe0007887812 */ /* 0x000fe200078ef806 */
[----:B------:R-:W-:Y:S02]  /*0640*/  SHFL.IDX PT, R16, R14, 0x2, 0x181f ;  /* 0x00581f000e107f89 */ /* 0x000fe400000e0000 */
[----:B--2---:R-:W-:Y:S02]  /*0650*/  @!P1 IMAD.WIDE R18, R18, 0x2, R20 ;  /* 0x0000000212129825 */ /* 0x004fe400078e0214 */
[----:B------:R-:W1:Y:S02]  /*0660*/  SHFL.IDX PT, R17, R0, 0x2, 0x181f ;  /* 0x00581f0000117f89 */ /* 0x000e6400000e0000 */
[----:B------:R-:W-:-:S02]  /*0670*/  @!P1 IMAD.SHL.U32 R7, R136, 0x2, RZ ;  /* 0x0000000288079824 */ /* 0x000fc400078e00ff */
[----:B------:R-:W-:Y:S01]  /*0680*/  @!P1 IMAD.WIDE R20, R137, 0x2, R20 ;  /* 0x0000000289149825 */ /* 0x000fe200078e0214 */
[----:B------:R-:W-:-:S03]  /*0690*/  IADD3 R9, R11, 0x30, RZ ;  /* 0x000000300b097810 */ /* 0x000fc60007ffe0ff */
[----:B---3--:R-:W-:Y:S01]  /*06a0*/  @!P0 IMAD.WIDE R22, R137, 0x2, R12 ;  /* 0x0000000289168825 */ /* 0x008fe200078e020c */
[----:B------:R-:W-:Y:S02]  /*06b0*/  ISETP.GE.AND P5, PT, R9, R8, PT ;  /* 0x000000080900720c */ /* 0x000fe40003fa6270 */
[----:B------:R-:W-:Y:S01]  /*06c0*/  IADD3 R6, R11, 0x40, RZ ;  /* 0x000000400b067810 */ /* 0x000fe20007ffe0ff */
[----:B------:R-:W-:Y:S02]  /*06d0*/  ULDC UR4, c[0x0][0x2ac] ;  /* 0x0000ab0000047ab9 */ /* 0x000fe40000000800 */
[----:B------:R-:W-:Y:S02]  /*06e0*/  ULDC UR7, c[0x0][0x1d0] ;  /* 0x0000740000077ab9 */ /* 0x000fe40000000800 */
[----:B------:R-:W-:-:S04]  /*06f0*/  UIMAD UR7, UR4, UR7, 0x3f ;  /* 0x0000003f040774a4 */ /* 0x000fc8000f8e0207 */
[----:B------:R-:W-:-:S04]  /*0700*/  USHF.R.S32.HI UR5, URZ, 0x1f, UR7 ;  /* 0x0000001f3f057899 */ /* 0x000fc80008011407 */
[----:B------:R-:W-:-:S04]  /*0710*/  ULEA.HI UR7, UR5, UR7, URZ, 0x6 ;  /* 0x0000000705077291 */ /* 0x000fc8000f8f303f */
[----:B------:R-:W-:Y:S01]  /*0720*/  USHF.R.S32.HI UR7, URZ, 0x6, UR7 ;  /* 0x000000063f077899 */ /* 0x000fe20008011407 */
[----:B------:R-:W-:Y:S01]  /*0730*/  SHFL.IDX PT, R15, R0, 0x7, 0x181f ;  /* 0x00f81f00000f7f89 */ /* 0x000fe200000e0000 */
[----:B------:R-:W-:Y:S02]  /*0740*/  ULDC UR9, c[0x0][0x1d0] ;  /* 0x0000740000097ab9 */ /* 0x000fe40000000800 */
[----:B------:R-:W-:-:S03]  /*0750*/  UIMAD UR9, UR4, UR9, URZ ;  /* 0x00000009040972a4 */ /* 0x000fc6000f8e023f */
[----:B------:R-:W-:Y:S01]  /*0760*/  ULDC.64 UR4, c[0x0][0x2b0] ;  /* 0x0000ac0000047ab9 */ /* 0x000fe20000000a00 */
[----:B----4-:R2:W3:Y:S01]  /*0770*/  @P2 R2UR UR16, R3 ;  /* 0x00000000031023c2 */ /* 0x0104e200000e0000 */
[----:B------:R-:W-:-:S07]  /*0780*/  ISETP.GE.AND P2, PT, R137, c[0x0][0x198], PT ;  /* 0x0000660089007a0c */ /* 0x000fce0003f46270 */
[----:B------:R4:W5:Y:S06]  /*0790*/  @P4 R2UR UR10, R4 ;  /* 0x00000000040a43c2 */ /* 0x00096c00000e0000 */
[----:B------:R1:W-:Y:S04]  /*07a0*/  @!P1 LDGSTS.E.BYPASS.LTC128B.128 [R7+0x8100], [R20.64], !P2 ;  /* 0x0810000014079fae */ /* 0x0003e8000d101d4c */
[----:B------:R1:W-:Y:S01]  /*07b0*/  @!P1 LDGSTS.E.BYPASS.LTC128B.128 [R7+0xc100], [R18.64], !P6 ;  /* 0x0c10000012079fae */ /* 0x0003e2000f101d4c */
[----:B--2---:R-:W-:-:S05]  /*07c0*/  @!P0 IMAD.SHL.U32 R3, R136, 0x2, RZ ;  /* 0x0000000288038824 */ /* 0x004fca00078e00ff */
[----:B------:R2:W-:Y:S01]  /*07d0*/  @!P0 LDGSTS.E.BYPASS.LTC128B.128 [R3+0x8900], [R22.64], !P2 ;  /* 0x0890000016038fae */ /* 0x0005e2000d101d4c */
[----:B----4-:R-:W-:-:S04]  /*07e0*/  @!P0 SHF.R.S32.HI R4, RZ, 0x1f, R138 ;  /* 0x0000001fff048819 */ /* 0x010fc8000001148a */
[----:B------:R-:W-:-:S04]  /*07f0*/  @!P0 LEA.HI R4, R4, R138, RZ, 0x3 ;  /* 0x0000008a04048211 */ /* 0x000fc800078f18ff */
[----:B------:R-:W-:Y:S01]  /*0800*/  @!P0 LOP3.LUT R4, R4, 0xfffffff8, RZ, 0xc0, !PT ;  /* 0xfffffff804048812 */ /* 0x000fe200078ec0ff */
[----:B-1----:R-:W-:Y:S04]  /*0810*/  SHFL.IDX PT, R18, R14, 0x3, 0x181f ;  /* 0x00781f000e127f89 */ /* 0x002fe800000e0000 */
[----:B------:R-:W1:Y:S01]  /*0820*/  SHFL.IDX PT, R19, R0, 0x3, 0x181f ;  /* 0x00781f0000137f89 */ /* 0x000e6200000e0000 */
[----:B------:R-:W-:Y:S01]  /*0830*/  @!P0 IMAD.WIDE R12, R4, 0x2, R12 ;  /* 0x00000002040c8825 */ /* 0x000fe200078e020c */
[----:B--2---:R-:W-:-:S04]  /*0840*/  @!P3 SHF.R.S32.HI R22, RZ, 0x1f, R138 ;  /* 0x0000001fff16b819 */ /* 0x004fc8000001148a */
[----:B------:R2:W-:Y:S01]  /*0850*/  @!P0 LDGSTS.E.BYPASS.LTC128B.128 [R3+0xc900], [R12.64], !P6 ;  /* 0x0c9000000c038fae */ /* 0x0005e2000f101d4c */
[----:B------:R-:W-:Y:S02]  /*0860*/  @!P3 LEA.HI R22, R22, R138, RZ, 0x3 ;  /* 0x0000008a1616b211 */ /* 0x000fe400078f18ff */
[----:B------:R-:W-:Y:S02]  /*0870*/  ISETP.GE.AND P0, PT, R137, c[0x0][0x198], PT ;  /* 0x0000660089007a0c */ /* 0x000fe40003f06270 */
[----:B------:R-:W-:Y:S02]  /*0880*/  @!P3 LOP3.LUT R22, R22, 0xfffffff8, RZ, 0xc0, !PT ;  /* 0xfffffff81616b812 */ /* 0x000fe400078ec0ff */
[----:B------:R-:W-:-:S03]  /*0890*/  ISETP.GE.AND P4, PT, R6, R8, PT ;  /* 0x000000080600720c */ /* 0x000fc60003f86270 */
[----:B------:R-:W-:Y:S01]  /*08a0*/  @!P3 IMAD.WIDE R22, R22, 0x2, R16 ;  /* 0x000000021616b825 */ /* 0x000fe200078e0210 */
[----:B------:R-:W-:-:S03]  /*08b0*/  IADD3 R4, R11, 0x50, RZ ;  /* 0x000000500b047810 */ /* 0x000fc60007ffe0ff */
[----:B------:R-:W-:Y:S01]  /*08c0*/  @!P3 IMAD.SHL.U32 R6, R136, 0x2, RZ ;  /* 0x000000028806b824 */ /* 0x000fe200078e00ff */
[----:B------:R-:W-:Y:S02]  /*08d0*/  ISETP.GE.AND P2, PT, R4, R8, PT ;  /* 0x000000080400720c */ /* 0x000fe40003f46270 */
[----:B--2---:R-:W-:Y:S01]  /*08e0*/  @!P5 SHF.R.S32.HI R3, RZ, 0x1f, R138 ;  /* 0x0000001fff03d819 */ /* 0x004fe2000001148a */
[----:B------:R-:W-:Y:S02]  /*08f0*/  @!P3 IMAD.WIDE R12, R137, 0x2, R16 ;  /* 0x00000002890cb825 */ /* 0x000fe400078e0210 */
[----:B------:R-:W-:Y:S01]  /*0900*/  SHFL.IDX PT, R16, R14, 0x4, 0x181f ;  /* 0x00981f000e107f89 */ /* 0x000fe200000e0000 */
[----:B------:R-:W-:-:S03]  /*0910*/  @!P5 LEA.HI R3, R3, R138, RZ, 0x3 ;  /* 0x0000008a0303d211 */ /* 0x000fc600078f18ff */
[----:B------:R-:W2:Y:S01]  /*0920*/  SHFL.IDX PT, R17, R0, 0x4, 0x181f ;  /* 0x00981f0000117f89 */ /* 0x000ea200000e0000 */
[----:B------:R-:W-:Y:S01]  /*0930*/  @!P5 LOP3.LUT R3, R3, 0xfffffff8, RZ, 0xc0, !PT ;  /* 0xfffffff80303d812 */ /* 0x000fe200078ec0ff */
[----:B------:R-:W-:Y:S02]  /*0940*/  @!P5 IMAD.SHL.U32 R4, R136, 0x2, RZ ;  /* 0x000000028804d824 */ /* 0x000fe400078e00ff */
[----:B------:R4:W-:Y:S01]  /*0950*/  @!P3 LDGSTS.E.BYPASS.LTC128B.128 [R6+0x9100], [R12.64], !P0 ;  /* 0x091000000c06bfae */ /* 0x0009e2000c101d4c */
[----:B-1----:R-:W-:-:S03]  /*0960*/  @!P5 IMAD.WIDE R20, R137, 0x2, R18 ;  /* 0x000000028914d825 */ /* 0x002fc600078e0212 */
[----:B------:R1:W-:Y:S01]  /*0970*/  @!P3 LDGSTS.E.BYPASS.LTC128B.128 [R6+0xd100], [R22.64], !P6 ;  /* 0x0d1000001606bfae */ /* 0x0003e2000f101d4c */
[----:B------:R-:W-:Y:S01]  /*0980*/  @!P5 IMAD.WIDE R18, R3, 0x2, R18 ;  /* 0x000000020312d825 */ /* 0x000fe200078e0212 */
[----:B------:R-:W-:Y:S02]  /*0990*/  @!P4 SHF.R.S32.HI R3, RZ, 0x1f, R138 ;  /* 0x0000001fff03c819 */ /* 0x000fe4000001148a */
[----:B------:R2:W-:Y:S01]  /*09a0*/  @!P5 LDGSTS.E.BYPASS.LTC128B.128 [R4+0x9900], [R20.64], !P0 ;  /* 0x099000001404dfae */ /* 0x0005e2000c101d4c */
[----:B------:R-:W-:-:S03]  /*09b0*/  IADD3 R7, R11, 0x60, RZ ;  /* 0x000000600b077810 */ /* 0x000fc60007ffe0ff */
[----:B------:R2:W-:Y:S01]  /*09c0*/  @!P5 LDGSTS.E.BYPASS.LTC128B.128 [R4+0xd900], [R18.64], !P6 ;  /* 0x0d9000001204dfae */ /* 0x0005e2000f101d4c */
[----:B------:R-:W-:Y:S02]  /*09d0*/  ISETP.GE.AND P5, PT, R137, c[0x0][0x198], PT ;  /* 0x0000660089007a0c */ /* 0x000fe40003fa6270 */
[----:B------:R-:W-:Y:S01]  /*09e0*/  ISETP.GE.AND P1, PT, R7, R8, PT ;  /* 0x000000080700720c */ /* 0x000fe20003f26270 */
[----:B----4-:R-:W-:Y:S01]  /*09f0*/  SHFL.IDX PT, R12, R14, 0x5, 0x181f ;  /* 0x00b81f000e0c7f89 */ /* 0x010fe200000e0000 */
[----:B-1----:R-:W-:-:S03]  /*0a00*/  IADD3 R6, R11, 0x70, RZ ;  /* 0x000000700b067810 */ /* 0x002fc60007ffe0ff */
[----:B------:R-:W1:Y:S01]  /*0a10*/  SHFL.IDX PT, R13, R0, 0x5, 0x181f ;  /* 0x00b81f00000d7f89 */ /* 0x000e6200000e0000 */
[----:B------:R-:W-:Y:S02]  /*0a20*/  ISETP.GE.AND P0, PT, R6, R8, PT ;  /* 0x000000080600720c */ /* 0x000fe40003f06270 */
[----:B------:R-:W-:-:S04]  /*0a30*/  @!P4 LEA.HI R6, R3, R138, RZ, 0x3 ;  /* 0x0000008a0306c211 */ /* 0x000fc800078f18ff */
[----:B------:R-:W-:Y:S01]  /*0a40*/  @!P4 LOP3.LUT R6, R6, 0xfffffff8, RZ, 0xc0, !PT ;  /* 0xfffffff80606c812 */ /* 0x000fe200078ec0ff */
[----:B------:R-:W-:Y:S01]  /*0a50*/  @!P4 IMAD.SHL.U32 R7, R136, 0x2, RZ ;  /* 0x000000028807c824 */ /* 0x000fe200078e00ff */
[----:B--2---:R-:W-:-:S03]  /*0a60*/  @!P2 SHF.R.S32.HI R4, RZ, 0x1f, R138 ;  /* 0x0000001fff04a819 */ /* 0x004fc6000001148a */
[----:B------:R-:W-:Y:S01]  /*0a70*/  @!P4 IMAD.WIDE R8, R6, 0x2, R16 ;  /* 0x000000020608c825 */ /* 0x000fe200078e0210 */
[----:B------:R-:W-:-:S03]  /*0a80*/  @!P2 LEA.HI R4, R4, R138, RZ, 0x3 ;  /* 0x0000008a0404a211 */ /* 0x000fc600078f18ff */
[----:B------:R-:W-:Y:S01]  /*0a90*/  @!P4 IMAD.WIDE R16, R137, 0x2, R16 ;  /* 0x000000028910c825 */ /* 0x000fe200078e0210 */
[----:B------:R-:W-:-:S04]  /*0aa0*/  @!P2 LOP3.LUT R4, R4, 0xfffffff8, RZ, 0xc0, !PT ;  /* 0xfffffff80404a812 */ /* 0x000fc800078ec0ff */
[----:B------:R2:W-:Y:S01]  /*0ab0*/  @!P4 LDGSTS.E.BYPASS.LTC128B.128 [R7+0xa100], [R16.64], !P5 ;  /* 0x0a1000001007cfae */ /* 0x0005e2000e901d4c */
[----:B------:R-:W-:Y:S01]  /*0ac0*/  IMAD.U32 R3, RZ, RZ, UR7 ;  /* 0x00000007ff037e24 */ /* 0x000fe2000f8e00ff */
[----:B------:R-:W-:Y:S01]  /*0ad0*/  ISETP.NE.AND P3, PT, R252, 0x1, PT ;  /* 0x00000001fc00780c */ /* 0x000fe20003f65270 */
[----:B-1----:R-:W-:Y:S01]  /*0ae0*/  @!P2 IMAD.WIDE R18, R4, 0x2, R12 ;  /* 0x000000020412a825 */ /* 0x002fe200078e020c */
[----:B------:R1:W-:Y:S03]  /*0af0*/  @!P4 LDGSTS.E.BYPASS.LTC128B.128 [R7+0xe100], [R8.64], !P6 ;  /* 0x0e1000000807cfae */ /* 0x0003e6000f101d4c */
[----:B------:R-:W-:Y:S02]  /*0b00*/  IMAD R3, R3, 0x40, R139 ;  /* 0x0000004003037824 */ /* 0x000fe400078e028b */
[----:B------:R-:W-:Y:S02]  /*0b10*/  @!P2 IMAD.SHL.U32 R6, R136, 0x2, RZ ;  /* 0x000000028806a824 */ /* 0x000fe400078e00ff */
[----:B------:R-:W-:Y:S01]  /*0b20*/  @!P2 IMAD.WIDE R12, R137, 0x2, R12 ;  /* 0x00000002890ca825 */ /* 0x000fe200078e020c */
[----:B------:R-:W-:-:S04]  /*0b30*/  IADD3 R3, R3, -0x40, RZ ;  /* 0xffffffc003037810 */ /* 0x000fc80007ffe0ff */
[----:B------:R4:W-:Y:S04]  /*0b40*/  @!P2 LDGSTS.E.BYPASS.LTC128B.128 [R6+0xa900], [R12.64], !P5 ;  /* 0x0a9000000c06afae */ /* 0x0009e8000e901d4c */
[----:B------:R4:W-:Y:S04]  /*0b50*/  @!P2 LDGSTS.E.BYPASS.LTC128B.128 [R6+0xe900], [R18.64], !P6 ;  /* 0x0e9000001206afae */ /* 0x0009e8000f101d4c */
[----:B--2---:R-:W-:Y:S04]  /*0b60*/  SHFL.IDX PT, R16, R14, 0x6, 0x181f ;  /* 0x00d81f000e107f89 */ /* 0x004fe800000e0000 */
[----:B------:R2:W3:Y:S04]  /*0b70*/  SHFL.IDX PT, R17, R0, 0x6, 0x181f ;  /* 0x00d81f0000117f89 */ /* 0x0004e800000e0000 */
[----:B------:R-:W3:Y:S01]  /*0b80*/  SHFL.IDX PT, R14, R14, 0x7, 0x181f ;  /* 0x00f81f000e0e7f89 */ /* 0x000ee200000e0000 */
[----:B-1----:R-:W-:-:S02]  /*0b90*/  @!P1 SHF.R.S32.HI R7, RZ, 0x1f, R138 ;  /* 0x0000001fff079819 */ /* 0x002fc4000001148a */
[C---:B------:R-:W-:Y:S02]  /*0ba0*/  ISETP.GE.AND P2, PT, R3.reuse, UR9, PT ;  /* 0x0000000903007c0c */ /* 0x040fe4000bf46270 */
[----:B-----5:R-:W-:Y:S02]  /*0bb0*/  IADD3 R3, R3, UR10, RZ ;  /* 0x0000000a03037c10 */ /* 0x020fe4000fffe0ff */
[-C--:B------:R-:W-:Y:S02]  /*0bc0*/  @!P1 LEA.HI R7, R7, R138.reuse, RZ, 0x3 ;  /* 0x0000008a07079211 */ /* 0x080fe400078f18ff */
[----:B----4-:R-:W-:Y:S02]  /*0bd0*/  @!P0 SHF.R.S32.HI R6, RZ, 0x1f, R138 ;  /* 0x0000001fff068819 */ /* 0x010fe4000001148a */
[----:B------:R-:W-:Y:S02]  /*0be0*/  @!P1 LOP3.LUT R7, R7, 0xfffffff8, RZ, 0xc0, !PT ;  /* 0xfffffff807079812 */ /* 0x000fe400078ec0ff */
[----:B------:R-:W-:Y:S01]  /*0bf0*/  @!P0 LEA.HI R6, R6, R138, RZ, 0x3 ;  /* 0x0000008a06068211 */ /* 0x000fe200078f18ff */
[----:B--2---:R-:W-:-:S03]  /*0c00*/  @P3 IMAD.HI.U32 R0, R3, c[0x0][0x2bc], RZ ;  /* 0x0000af0003003a27 */ /* 0x004fc600078e00ff */
[----:B------:R-:W-:Y:S01]  /*0c10*/  @!P0 LOP3.LUT R6, R6, 0xfffffff8, RZ, 0xc0, !PT ;  /* 0xfffffff806068812 */ /* 0x000fe200078ec0ff */
[----:B------:R-:W-:Y:S01]  /*0c20*/  IMAD.MOV.U32 R4, RZ, RZ, R3 ;  /* 0x000000ffff047224 */ /* 0x000fe200078e0003 */
[----:B------:R-:W-:Y:S01]  /*0c30*/  @P3 SHF.R.U32.HI R4, RZ, c[0x0][0x2c0], R0 ;  /* 0x0000b000ff043a19 */ /* 0x000fe20000011600 */
[----:B------:R-:W-:Y:S02]  /*0c40*/  @!P1 IMAD.SHL.U32 R8, R136, 0x2, RZ ;  /* 0x0000000288089824 */ /* 0x000fe400078e00ff */
[----:B---3--:R-:W-:Y:S01]  /*0c50*/  @!P1 IMAD.WIDE R20, R137, 0x2, R16 ;  /* 0x0000000289149825 */ /* 0x008fe200078e0210 */
[----:B------:R-:W-:-:S03]  /*0c60*/  @!UP0 UMOV UR16, UR11 ;  /* 0x0000000b00108c82 */ /* 0x000fc60008000000 */
[----:B------:R-:W-:Y:S01]  /*0c70*/  @!P1 IMAD.WIDE R18, R7, 0x2, R16 ;  /* 0x0000000207129825 */ /* 0x000fe200078e0210 */
[----:B------:R1:W-:Y:S03]  /*0c80*/  @!P1 LDGSTS.E.BYPASS.LTC128B.128 [R8+0xb100], [R20.64], !P5 ;  /* 0x0b10000014089fae */ /* 0x0003e6000e901d4c */
[----:B------:R-:W-:Y:S01]  /*0c90*/  @!P0 IMAD.SHL.U32 R0, R136, 0x2, RZ ;  /* 0x0000000288008824 */ /* 0x000fe200078e00ff */
[----:B------:R-:W-:Y:S01]  /*0ca0*/  USHF.R.S32.HI UR11, URZ, 0x1f, UR16 ;  /* 0x0000001f3f0b7899 */ /* 0x000fe20008011410 */
[--C-:B------:R-:W-:Y:S01]  /*0cb0*/  @!P0 IMAD.WIDE R16, R137, 0x2, R14.reuse ;  /* 0x0000000289108825 */ /* 0x100fe200078e020e */
[----:B------:R1:W-:Y:S03]  /*0cc0*/  @!P1 LDGSTS.E.BYPASS.LTC128B.128 [R8+0xf100], [R18.64], !P6 ;  /* 0x0f10000012089fae */ /* 0x0003e6000f101d4c */
[----:B------:R-:W-:Y:S01]  /*0cd0*/  @!P0 IMAD.WIDE R6, R6, 0x2, R14 ;  /* 0x0000000206068825 */ /* 0x000fe200078e020e */
[----:B------:R-:W-:Y:S01]  /*0ce0*/  ISETP.GT.OR P2, PT, R139, 0x3f, P2 ;  /* 0x0000003f8b00780c */ /* 0x000fe20001744670 */
[----:B------:R2:W-:Y:S01]  /*0cf0*/  @!P0 LDGSTS.E.BYPASS.LTC128B.128 [R0+0xb900], [R16.64], !P5 ;  /* 0x0b90000010008fae */ /* 0x0005e2000e901d4c */
[----:B------:R-:W-:-:S03]  /*0d00*/  UIMAD UR11, UR11, UR4, URZ ;  /* 0x000000040b0b72a4 */ /* 0x000fc6000f8e023f */
[----:B------:R2:W-:Y:S04]  /*0d10*/  @!P0 LDGSTS.E.BYPASS.LTC128B.128 [R0+0xf900], [R6.64], !P6 ;  /* 0x0f90000006008fae */ /* 0x0005e8000f101d4c */
[----:B------:R-:W0:Y:S01]  /*0d20*/  LDGDEPBAR ;  /* 0x00000000000079af */ /* 0x000e220000000000 */
[----:B------:R-:W-:Y:S02]  /*0d30*/  UIMAD.WIDE.U32 UR14, UR16, UR4, URZ ;  /* 0x00000004100e72a5 */ /* 0x000fe4000f8e003f */
[----:B------:R-:W-:Y:S01]  /*0d40*/  UIMAD UR11, UR16, UR5, UR11 ;  /* 0x00000005100b72a4 */ /* 0x000fe2000f8e020b */
[----:B------:R3:W-:Y:S01]  /*0d50*/  STL [R1+0x8], R11 ;  /* 0x0000080b01007387 */ /* 0x0007e20000100800 */
[----:B------:R-:W-:Y:S01]  /*0d60*/  IMAD.MOV.U32 R36, RZ, RZ, RZ ;  /* 0x000000ffff247224 */ /* 0x000fe200078e00ff */
[----:B------:R-:W-:-:S02]  /*0d70*/  ULDC.64 UR4, c[0x0][0x1e8] ;  /* 0x00007a0000047ab9 */ /* 0x000fc40000000a00 */
[----:B------:R-:W-:Y:S01]  /*0d80*/  UIADD3 UR11, UR15, UR11, URZ ;  /* 0x0000000b0f0b7290 */ /* 0x000fe2000fffe03f */
[----:B---3--:R-:W-:-:S05]  /*0d90*/  @!P2 IADD3 R11, P3, R4, UR14, RZ ;  /* 0x0000000e040bac10 */ /* 0x008fca000ff7e0ff */
[----:B------:R-:W-:Y:S02]  /*0da0*/  @!P2 LEA.HI.X.SX32 R9, R4, UR11, 0x1, P3 ;  /* 0x0000000b0409ac11 */ /* 0x000fe400098f0eff */
[----:B------:R-:W-:-:S04]  /*0db0*/  @!P2 LEA R12, P3, R11, c[0x0][0x2a0], 0x2 ;  /* 0x0000a8000b0caa11 */ /* 0x000fc800078610ff */
[----:B------:R-:W-:Y:S01]  /*0dc0*/  @!P2 LEA.HI.X R13, R11, c[0x0][0x2a4], R9, 0x2, P3 ;  /* 0x0000a9000b0daa11 */ /* 0x000fe200018f1409 */
[----:B------:R-:W-:Y:S06]  /*0dd0*/  BAR.SYNC.DEFER_BLOCKING 0x0 ;  /* 0x0000000000007b1d */ /* 0x000fec0000010000 */
[----:B------:R3:W1:Y:S01]  /*0de0*/  @!P2 LDG.E R36, [R12.64] ;  /* 0x0000000c0c24a981 */ /* 0x000662000c1e1900 */
[----:B--2---:R-:W-:-:S04]  /*0df0*/  IMAD.MOV R0, RZ, RZ, -R4 ;  /* 0x000000ffff007224 */ /* 0x004fc800078e0a04 */
[----:B------:R-:W-:-:S05]  /*0e00*/  IMAD R37, R0, c[0x0][0x2b8], R3 ;  /* 0x0000ae0000257a24 */ /* 0x000fca00078e0203 */
[----:B------:R-:W-:Y:S01]  /*0e10*/  SHF.R.S32.HI R9, RZ, 0x1f, R37 ;  /* 0x0000001fff097819 */ /* 0x000fe20000011425 */
[----:B------:R-:W-:-:S04]  /*0e20*/  IMAD.WIDE.U32 R6, R37, c[0x0][0x1e0], RZ ;  /* 0x0000780025067a25 */ /* 0x000fc800078e00ff */
[----:B------:R-:W-:Y:S01]  /*0e30*/  IMAD R0, R9, c[0x0][0x1e0], RZ ;  /* 0x0000780009007a24 */ /* 0x000fe200078e02ff */
[----:B------:R-:W-:-:S03]  /*0e40*/  UIMAD UR16, UR6, UR4, URZ ;  /* 0x00000004061072a4 */ /* 0x000fc6000f8e023f */
[----:B------:R-:W-:Y:S01]  /*0e50*/  IMAD R0, R37, c[0x0][0x1e4], R0 ;  /* 0x0000790025007a24 */ /* 0x000fe200078e0200 */
[----:B------:R-:W-:-:S03]  /*0e60*/  UIMAD.WIDE.U32 UR18, UR8, UR4, URZ ;  /* 0x00000004081272a5 */ /* 0x000fc6000f8e003f */
[----:B------:R-:W-:Y:S01]  /*0e70*/  IMAD.IADD R7, R7, 0x1, R0 ;  /* 0x0000000107077824 */ /* 0x000fe200078e0200 */
[----:B------:R-:W-:Y:S02]  /*0e80*/  UIMAD UR16, UR8, UR5, UR16 ;  /* 0x00000005081072a4 */ /* 0x000fe4000f8e0210 */
[----:B------:R-:W-:Y:S02]  /*0e90*/  ULEA UR17, UR7, 0xffffffc0, 0x6 ;  /* 0xffffffc007117891 */ /* 0x000fe4000f8e303f */
[----:B------:R-:W-:Y:S02]  /*0ea0*/  UIADD3 UR16, UR19, UR16, URZ ;  /* 0x0000001013107290 */ /* 0x000fe4000fffe03f */
[----:B------:R-:W-:Y:S01]  /*0eb0*/  UIADD3 UR17, UR9, -UR17, URZ ;  /* 0x8000001109117290 */ /* 0x000fe2000fffe03f */
[----:B---3--:R-:W-:Y:S02]  /*0ec0*/  LEA.HI R13, R10, R2, RZ, 0x4 ;  /* 0x000000020a0d7211 */ /* 0x008fe400078f20ff */
[----:B------:R-:W-:Y:S01]  /*0ed0*/  ISETP.GE.AND P4, PT, R138, c[0x0][0x1d4], PT ;  /* 0x000075008a007a0c */ /* 0x000fe20003f86270 */
[----:B------:R-:W-:Y:S01]  /*0ee0*/  IMAD.SHL.U32 R11, R5, 0x40, RZ ;  /* 0x00000040050b7824 */ /* 0x000fe200078e00ff */
[----:B------:R-:W-:Y:S01]  /*0ef0*/  LOP3.LUT R12, R13, 0xfffffff0, RZ, 0xc0, !PT ;  /* 0xfffffff00d0c7812 */ /* 0x000fe200078ec0ff */
[----:B------:R-:W-:Y:S01]  /*0f00*/  STL [R1+0x1c], R137 ;  /* 0x00001c8901007387 */ /* 0x000fe20000100800 */
[----:B------:R-:W-:Y:S01]  /*0f10*/  SHF.R.S32.HI R14, RZ, 0x4, R13 ;  /* 0x00000004ff0e7819 */ /* 0x000fe2000001140d */
[----:B------:R-:W-:-:S02]  /*0f20*/  UISETP.GE.AND UP0, UPT, UR9, 0x1, UPT ;  /* 0x000000010900788c */ /* 0x000fc4000bf06270 */
[----:B------:R-:W-:Y:S01]  /*0f30*/  IMAD.IADD R12, R2, 0x1, -R12 ;  /* 0x00000001020c7824 */ /* 0x000fe200078e0a0c */
[----:B------:R-:W-:Y:S01]  /*0f40*/  ISETP.GE.AND P3, PT, R137, c[0x0][0x1d4], PT ;  /* 0x0000750089007a0c */ /* 0x000fe20003f66270 */
[----:B------:R-:W-:Y:S01]  /*0f50*/  ULDC.64 UR4, c[0x0][0x210] ;  /* 0x0000840000047ab9 */ /* 0x000fe20000000a00 */
[----:B------:R-:W-:-:S04]  /*0f60*/  LEA.HI R13, R13, R14, RZ, 0x1 ;  /* 0x0000000e0d0d7211 */ /* 0x000fc800078f08ff */
[----:B------:R-:W-:Y:S02]  /*0f70*/  LOP3.LUT R13, R13, 0xfffffffe, RZ, 0xc0, !PT ;  /* 0xfffffffe0d0d7812 */ /* 0x000fe400078ec0ff */
[----:B------:R-:W-:Y:S02]  /*0f80*/  LOP3.LUT R11, R11, 0x1c0, RZ, 0xc0, !PT ;  /* 0x000001c00b0b7812 */ /* 0x000fe400078ec0ff */
[----:B------:R-:W-:Y:S01]  /*0f90*/  LEA.HI R10, R10, R2, RZ, 0x5 ;  /* 0x000000020a0a7211 */ /* 0x000fe200078f28ff */
[----:B------:R-:W-:Y:S04]  /*0fa0*/  STL [R1+0x18], R138 ;  /* 0x0000188a01007387 */ /* 0x000fe80000100800 */
[----:B------:R-:W-:Y:S04]  /*0fb0*/  STL [R1+0xc], R136 ;  /* 0x00000c8801007387 */ /* 0x000fe80000100800 */
[----:B------:R-:W-:Y:S01]  /*0fc0*/  STL [R1+0x4], R37 ;  /* 0x0000042501007387 */ /* 0x000fe20000100800 */
[----:B------:R-:W-:-:S02]  /*0fd0*/  UIMAD UR6, UR6, UR4, URZ ;  /* 0x00000004060672a4 */ /* 0x000fc4000f8e023f */
[----:B------:R-:W-:Y:S02]  /*0fe0*/  UIMAD.WIDE.U32 UR20, UR8, UR4, URZ ;  /* 0x00000004081472a5 */ /* 0x000fe4000f8e003f */
[----:B------:R-:W-:-:S04]  /*0ff0*/  UIMAD UR5, UR8, UR5, UR6 ;  /* 0x00000005080572a4 */ /* 0x000fc8000f8e0206 */
[----:B------:R-:W-:Y:S01]  /*1000*/  UIADD3 UR5, UR21, UR5, URZ ;  /* 0x0000000515057290 */ /* 0x000fe2000fffe03f */
[----:B-1----:R-:W-:Y:S01]  /*1010*/  SHF.R.S32.HI R8, RZ, 0x1f, R36 ;  /* 0x0000001fff087819 */ /* 0x002fe20000011424 */
[----:B------:R-:W-:-:S04]  /*1020*/  IMAD.WIDE.U32 R6, R36, c[0x0][0x1f0], R6 ;  /* 0x00007c0024067a25 */ /* 0x000fc800078e0006 */
[----:B------:R-:W-:Y:S01]  /*1030*/  IMAD R0, R8, c[0x0][0x1f0], RZ ;  /* 0x00007c0008007a24 */ /* 0x000fe200078e02ff */
[----:B------:R-:W-:-:S03]  /*1040*/  IADD3 R3, P0, R6, UR18, RZ ;  /* 0x0000001206037c10 */ /* 0x000fc6000ff1e0ff */
[----:B------:R-:W-:-:S05]  /*1050*/  IMAD R0, R36, c[0x0][0x1f4], R0 ;  /* 0x00007d0024007a24 */ /* 0x000fca00078e0200 */
[----:B------:R-:W-:Y:S02]  /*1060*/  IADD3.X R0, R7, UR16, R0, P0, !PT ;  /* 0x0000001007007c10 */ /* 0x000fe400087fe400 */
[C---:B------:R-:W-:Y:S02]  /*1070*/  LEA R16, P0, R3.reuse, c[0x0][0x1c8], 0x1 ;  /* 0x0000720003107a11 */ /* 0x040fe400078008ff */
[----:B------:R-:W-:Y:S02]  /*1080*/  IADD3 R7, -R250, UR17, RZ ;  /* 0x00000011fa077c10 */ /* 0x000fe4000fffe1ff */
[----:B------:R-:W-:Y:S01]  /*1090*/  LEA.HI.X R0, R3, c[0x0][0x1cc], R0, 0x1, P0 ;  /* 0x0000730003007a11 */ /* 0x000fe200000f0c00 */
[----:B------:R-:W-:Y:S01]  /*10a0*/  SHFL.IDX PT, R24, R16, RZ, 0x181f ;  /* 0x00181fff10187589 */ /* 0x000fe200000e0000 */
[----:B------:R-:W-:-:S03]  /*10b0*/  ISETP.GE.AND P5, PT, R7, 0x1, PT ;  /* 0x000000010700780c */ /* 0x000fc60003fa6270 */
[----:B------:R-:W1:Y:S01]  /*10c0*/  SHFL.IDX PT, R25, R0, RZ, 0x181f ;  /* 0x00181fff00197589 */ /* 0x000e6200000e0000 */
[C---:B------:R-:W-:Y:S02]  /*10d0*/  ISETP.GE.AND P2, PT, R7.reuse, 0x11, PT ;  /* 0x000000110700780c */ /* 0x040fe40003f46270 */
[----:B------:R-:W-:Y:S01]  /*10e0*/  SHF.R.S32.HI R6, RZ, 0x1f, R12 ;  /* 0x0000001fff067819 */ /* 0x000fe2000001140c */
[----:B------:R-:W-:Y:S01]  /*10f0*/  SHFL.IDX PT, R20, R16, 0x1, 0x181f ;  /* 0x00381f0010147f89 */ /* 0x000fe200000e0000 */
[----:B------:R-:W-:-:S05]  /*1100*/  ISETP.GE.AND P1, PT, R7, 0x21, PT ;  /* 0x000000210700780c */ /* 0x000fca0003f26270 */
[----:B------:R-:W-:Y:S01]  /*1110*/  @P5 SHF.R.S32.HI R3, RZ, 0x1f, R138 ;  /* 0x0000001fff035819 */ /* 0x000fe2000001148a */
[----:B------:R-:W2:Y:S01]  /*1120*/  SHFL.IDX PT, R21, R0, 0x1, 0x181f ;  /* 0x00381f0000157f89 */ /* 0x000ea200000e0000 */
[----:B------:R-:W-:Y:S02]  /*1130*/  ISETP.GE.AND P0, PT, R7, 0x31, PT ;  /* 0x000000310700780c */ /* 0x000fe40003f06270 */
[----:B------:R-:W-:Y:S01]  /*1140*/  @P5 LEA.HI R3, R3, R138, RZ, 0x3 ;  /* 0x0000008a03035211 */ /* 0x000fe200078f18ff */
[----:B------:R-:W-:Y:S01]  /*1150*/  SHFL.IDX PT, R18, R16, 0x2, 0x181f ;  /* 0x00581f0010127f89 */ /* 0x000fe200000e0000 */
[----:B------:R-:W-:-:S03]  /*1160*/  LEA.HI R6, R6, R12, RZ, 0x3 ;  /* 0x0000000c06067211 */ /* 0x000fc600078f18ff */
[----:B------:R-:W3:Y:S01]  /*1170*/  SHFL.IDX PT, R19, R0, 0x2, 0x181f ;  /* 0x00581f0000137f89 */ /* 0x000ee200000e0000 */
[----:B------:R-:W-:-:S03]  /*1180*/  @P5 LOP3.LUT R3, R3, 0xfffffff8, RZ, 0xc0, !PT ;  /* 0xfffffff803035812 */ /* 0x000fc600078ec0ff */
[----:B------:R-:W-:Y:S01]  /*1190*/  SHFL.IDX PT, R16, R16, 0x3, 0x181f ;  /* 0x00781f0010107f89 */ /* 0x000fe200000e0000 */
[----:B------:R-:W-:-:S03]  /*11a0*/  LOP3.LUT R4, R6, 0xfffffff8, RZ, 0xc0, !PT ;  /* 0xfffffff806047812 */ /* 0x000fc600078ec0ff */
[----:B------:R4:W5:Y:S01]  /*11b0*/  SHFL.IDX PT, R17, R0, 0x3, 0x181f ;  /* 0x00781f0000117f89 */ /* 0x00096200000e0000 */
[----:B-1----:R-:W-:-:S04]  /*11c0*/  @P5 IMAD.WIDE R22, R137, 0x2, R24 ;  /* 0x0000000289165825 */ /* 0x002fc800078e0218 */
[----:B------:R-:W-:-:S04]  /*11d0*/  @P5 IMAD.WIDE R24, R3, 0x2, R24 ;  /* 0x0000000203185825 */ /* 0x000fc800078e0218 */
[----:B------:R-:W-:Y:S01]  /*11e0*/  IMAD.IADD R3, R14, 0x1, -R13 ;  /* 0x000000010e037824 */ /* 0x000fe200078e0a0d */
[----:B------:R-:W-:Y:S01]  /*11f0*/  @P2 SHF.R.S32.HI R14, RZ, 0x1f, R138 ;  /* 0x0000001fff0e2819 */ /* 0x000fe2000001148a */
[----:B------:R-:W-:Y:S01]  /*1200*/  IMAD.IADD R4, R12, 0x1, -R4 ;  /* 0x000000010c047824 */ /* 0x000fe200078e0a04 */
[----:B------:R-:W-:Y:S02]  /*1210*/  @P1 SHF.R.S32.HI R12, RZ, 0x1f, R138 ;  /* 0x0000001fff0c1819 */ /* 0x000fe4000001148a */
[-C--:B------:R-:W-:Y:S01]  /*1220*/  @P2 LEA.HI R14, R14, R138.reuse, RZ, 0x3 ;  /* 0x0000008a0e0e2211 */ /* 0x080fe200078f18ff */
[----:B----4-:R-:W-:Y:S01]  /*1230*/  @P5 IMAD.SHL.U32 R0, R136, 0x2, RZ ;  /* 0x0000000288005824 */ /* 0x010fe200078e00ff */
[----:B------:R-:W-:-:S04]  /*1240*/  @P1 LEA.HI R12, R12, R138, RZ, 0x3 ;  /* 0x0000008a0c0c1211 */ /* 0x000fc800078f18ff */
[----:B------:R1:W-:Y:S04]  /*1250*/  @P5 LDGSTS.E.BYPASS.LTC128B.128 [R0+0x4100], [R22.64], !P3 ;  /* 0x0410000016005fae */ /* 0x0003e8000d901d4c */
[----:B------:R1:W-:Y:S01]  /*1260*/  @P5 LDGSTS.E.BYPASS.LTC128B.128 [R0+0x6100], [R24.64], !P4 ;  /* 0x0610000018005fae */ /* 0x0003e2000e101d4c */
[----:B------:R-:W-:Y:S01]  /*1270*/  IMAD.SHL.U32 R250, R250, 0x8, RZ ;  /* 0x00000008fafa7824 */ /* 0x000fe200078e00ff */
[----:B------:R-:W-:Y:S02]  /*1280*/  @P2 LOP3.LUT R14, R14, 0xfffffff8, RZ, 0xc0, !PT ;  /* 0xfffffff80e0e2812 */ /* 0x000fe400078ec0ff */
[----:B------:R-:W-:Y:S02]  /*1290*/  @P1 LOP3.LUT R12, R12, 0xfffffff8, RZ, 0xc0, !PT ;  /* 0xfffffff80c0c1812 */ /* 0x000fe400078ec0ff */
[----:B------:R-:W-:Y:S01]  /*12a0*/  LOP3.LUT R250, R11, 0x8, R250, 0xf8, !PT ;  /* 0x000000080bfa7812 */ /* 0x000fe200078ef8fa */
[C---:B------:R-:W-:Y:S01]  /*12b0*/  @P2 IMAD.SHL.U32 R15, R136.reuse, 0x2, RZ ;  /* 0x00000002880f2824 */ /* 0x040fe200078e00ff */
[----:B------:R-:W-:Y:S01]  /*12c0*/  SHF.R.U32.HI R11, RZ, 0x3, R11 ;  /* 0x00000003ff0b7819 */ /* 0x000fe2000001160b */
[----:B------:R-:W-:-:S03]  /*12d0*/  @P1 IMAD.SHL.U32 R13, R136, 0x2, RZ ;  /* 0x00000002880d1824 */ /* 0x000fc600078e00ff */
[----:B------:R-:W-:Y:S01]  /*12e0*/  LOP3.LUT R250, R250, R11, RZ, 0x3c, !PT ;  /* 0x0000000bfafa7212 */ /* 0x000fe200078e3cff */
[----:B------:R-:W-:Y:S01]  /*12f0*/  @P0 IMAD.SHL.U32 R11, R136, 0x2, RZ ;  /* 0x00000002880b0824 */ /* 0x000fe200078e00ff */
[----:B-1----:R-:W-:-:S04]  /*1300*/  @P0 SHF.R.S32.HI R0, RZ, 0x1f, R138 ;  /* 0x0000001fff000819 */ /* 0x002fc8000001148a */
[----:B------:R-:W-:Y:S01]  /*1310*/  @P0 LEA.HI R0, R0, R138, RZ, 0x3 ;  /* 0x0000008a00000211 */ /* 0x000fe200078f18ff */
[----:B--2---:R-:W-:-:S03]  /*1320*/  @P2 IMAD.WIDE R22, R14, 0x2, R20 ;  /* 0x000000020e162825 */ /* 0x004fc600078e0214 */
[----:B------:R-:W-:Y:S01]  /*1330*/  @P0 LOP3.LUT R0, R0, 0xfffffff8, RZ, 0xc0, !PT ;  /* 0xfffffff800000812 */ /* 0x000fe200078ec0ff */
[----:B------:R-:W-:-:S04]  /*1340*/  @P2 IMAD.WIDE R20, R137, 0x2, R20 ;  /* 0x0000000289142825 */ /* 0x000fc800078e0214 */
[--C-:B---3--:R-:W-:Y:S01]  /*1350*/  @P1 IMAD.WIDE R24, R12, 0x2, R18.reuse ;  /* 0x000000020c181825 */ /* 0x108fe200078e0212 */
[----:B------:R1:W-:Y:S03]  /*1360*/  @P2 LDGSTS.E.BYPASS.LTC128B.128 [R15+0x4900], [R20.64], !P3 ;  /* 0x04900000140f2fae */ /* 0x0003e6000d901d4c */
[C---:B------:R-:W-:Y:S01]  /*1370*/  @P1 IMAD.WIDE R18, R137.reuse, 0x2, R18 ;  /* 0x0000000289121825 */ /* 0x040fe200078e0212 */
[----:B------:R1:W-:Y:S03]  /*1380*/  @P2 LDGSTS.E.BYPASS.LTC128B.128 [R15+0x6900], [R22.64], !P4 ;  /* 0x06900000160f2fae */ /* 0x0003e6000e101d4c */
[--C-:B-----5:R-:W-:Y:S01]  /*1390*/  @P0 IMAD.WIDE R26, R0, 0x2, R16.reuse ;  /* 0x00000002001a0825 */ /* 0x120fe200078e0210 */
[----:B------:R2:W-:Y:S03]  /*13a0*/  @P1 LDGSTS.E.BYPASS.LTC128B.128 [R13+0x5100], [R18.64], !P3 ;  /* 0x05100000120d1fae */ /* 0x0005e6000d901d4c */
[----:B------:R-:W-:Y:S01]  /*13b0*/  @P0 IMAD.WIDE R16, R137, 0x2, R16 ;  /* 0x0000000289100825 */ /* 0x000fe200078e0210 */
[----:B------:R2:W-:Y:S04]  /*13c0*/  @P1 LDGSTS.E.BYPASS.LTC128B.128 [R13+0x7100], [R24.64], !P4 ;  /* 0x07100000180d1fae */ /* 0x0005e8000e101d4c */
[----:B------:R3:W-:Y:S04]  /*13d0*/  @P0 LDGSTS.E.BYPASS.LTC128B.128 [R11+0x5900], [R16.64], !P3 ;  /* 0x05900000100b0fae */ /* 0x0007e8000d901d4c */
[----:B------:R3:W-:Y:S04]  /*13e0*/  @P0 LDGSTS.E.BYPASS.LTC128B.128 [R11+0x7900], [R26.64], !P4 ;  /* 0x079000001a0b0fae */ /* 0x0007e8000e101d4c */
[----:B------:R-:W0:Y:S01]  /*13f0*/  LDGDEPBAR ;  /* 0x00000000000079af */ /* 0x000e220000000000 */
[----:B------:R-:W-:-:S02]  /*1400*/  IMAD.SHL.U32 R14, R4, 0x40, RZ ;  /* 0x00000040040e7824 */ /* 0x000fc400078e00ff */
[----:B------:R-:W-:Y:S01]  /*1410*/  IMAD.SHL.U32 R6, R6, 0x40, RZ ;  /* 0x0000004006067824 */ /* 0x000fe200078e00ff */
[----:B------:R-:W-:Y:S02]  /*1420*/  R2P PR, R4, 0x6 ;  /* 0x0000000604007804 */ /* 0x000fe40000000000 */
[----:B------:R-:W-:Y:S01]  /*1430*/  LOP3.LUT R14, R14, 0x1c0, RZ, 0xc0, !PT ;  /* 0x000001c00e0e7812 */ /* 0x000fe200078ec0ff */
[----:B------:R-:W-:Y:S01]  /*1440*/  IMAD.MOV.U32 R0, RZ, RZ, 0x20 ;  /* 0x00000020ff007424 */ /* 0x000fe200078e00ff */
[----:B------:R-:W-:Y:S01]  /*1450*/  SHF.R.S32.HI R12, RZ, 0x5, R10 ;  /* 0x00000005ff0c7819 */ /* 0x000fe2000001140a */
[C---:B--2---:R-:W-:Y:S01]  /*1460*/  IMAD.SHL.U32 R13, R3.reuse, 0x8, RZ ;  /* 0x00000008030d7824 */ /* 0x044fe200078e00ff */
[----:B------:R-:W-:Y:S01]  /*1470*/  LOP3.LUT R6, R6, 0xfffffe00, RZ, 0xc0, !PT ;  /* 0xfffffe0006067812 */ /* 0x000fe200078ec0ff */
[----:B------:R-:W-:-:S03]  /*1480*/  IMAD R250, R3, 0x200, R250 ;  /* 0x0000020003fa7824 */ /* 0x000fc600078e02fa */
[----:B------:R-:W-:Y:S01]  /*1490*/  LOP3.LUT R13, R14, 0x8, R13, 0xf8, !PT ;  /* 0x000000080e0d7812 */ /* 0x000fe200078ef80d */
[----:B---3--:R-:W-:Y:S01]  /*14a0*/  IMAD.MOV.U32 R11, RZ, RZ, 0x10 ;  /* 0x00000010ff0b7424 */ /* 0x008fe200078e00ff */
[----:B------:R-:W-:-:S04]  /*14b0*/  DEPBAR.LE SB0, 0x1 ;  /* 0x000080400000791a */ /* 0x000fc80000000000 */
[----:B------:R-:W-:-:S04]  /*14c0*/  DEPBAR.LE SB0, 0x0 ;  /* 0x000080000000791a */ /* 0x000fc80000000000 */
[----:B------:R-:W-:Y:S02]  /*14d0*/  SHF.R.U32.HI R14, RZ, 0x3, R14 ;  /* 0x00000003ff0e7819 */ /* 0x000fe4000001160e */
[----:B------:R-:W-:Y:S02]  /*14e0*/  SEL R4, R11, 0xfffffff0, !P1 ;  /* 0xfffffff00b047807 */ /* 0x000fe40004800000 */
[----:B------:R-:W-:Y:S01]  /*14f0*/  SEL R3, R0, 0xffffffe0, !P2 ;  /* 0xffffffe000037807 */ /* 0x000fe20005000000 */
[----:B------:R-:W-:Y:S01]  /*1500*/  BAR.SYNC.DEFER_BLOCKING 0x0 ;  /* 0x0000000000007b1d */ /* 0x000fe20000010000 */
[----:B------:R-:W-:Y:S01]  /*1510*/  R2P PR, R5, 0x6 ;  /* 0x0000000605007804 */ /* 0x000fe20000000000 */
[----:B------:R-:W-:Y:S01]  /*1520*/  IMAD R12, R12, 0x400, R6 ;  /* 0x000004000c0c7824 */ /* 0x000fe200078e0206 */
[----:B------:R-:W-:-:S03]  /*1530*/  LOP3.LUT R5, R13, R14, RZ, 0x3c, !PT ;  /* 0x0000000e0d057212 */ /* 0x000fc600078e3cff */
[----:B------:R2:W-:Y:S01]  /*1540*/  STL [R1], R36 ;  /* 0x0000002401007387 */ /* 0x0005e20000100800 */
[----:B------:R-:W-:Y:S01]  /*1550*/  IMAD.SHL.U32 R250, R250, 0x2, RZ ;  /* 0x00000002fafa7824 */ /* 0x000fe200078e00ff */
[----:B------:R-:W-:Y:S01]  /*1560*/  PLOP3.LUT P0, PT, PT, PT, UP0, 0x80, 0x0 ;  /* 0x000000000000781c */ /* 0x000fe20003f0f008 */
[----:B------:R-:W-:-:S03]  /*1570*/  IMAD.IADD R251, R5, 0x1, R12 ;  /* 0x0000000105fb7824 */ /* 0x000fc600078e020c */
[C---:B------:R-:W-:Y:S01]  /*1580*/  IADD3 R11, R250.reuse, 0x4100, RZ ;  /* 0x00004100fa0b7810 */ /* 0x040fe20007ffe0ff */
[----:B------:R-:W-:Y:S01]  /*1590*/  IMAD.SHL.U32 R251, R251, 0x2, RZ ;  /* 0x00000002fbfb7824 */ /* 0x000fe200078e00ff */
[----:B------:R-:W-:Y:S02]  /*15a0*/  IADD3 R249, R250, 0x4120, RZ ;  /* 0x00004120faf97810 */ /* 0x000fe40007ffe0ff */
[----:B------:R-:W-:Y:S01]  /*15b0*/  @P1 IADD3 R249, R11, -0x20, RZ ;  /* 0xffffffe00bf91810 */ /* 0x000fe20007ffe0ff */
[----:B------:R-:W-:Y:S01]  /*15c0*/  IMAD R247, R4, 0x2, R251 ;  /* 0x0000000204f77824 */ /* 0x000fe200078e02fb */
[----:B------:R-:W-:Y:S02]  /*15d0*/  LOP3.LUT R10, R10, 0xffffffe0, RZ, 0xc0, !PT ;  /* 0xffffffe00a0a7812 */ /* 0x000fe400078ec0ff */
[----:B------:R-:W-:Y:S01]  /*15e0*/  LOP3.LUT R5, R5, R6, RZ, 0xfc, !PT ;  /* 0x0000000605057212 */ /* 0x000fe200078efcff */
[----:B------:R2:W3:Y:S02]  /*15f0*/  LDSM.16.M88.4 R100, [R251+0x8100] ;  /* 0x00810000fb64783b */ /* 0x0004e40000000200 */
[----:B------:R-:W-:-:S02]  /*1600*/  IMAD.IADD R2, R2, 0x1, -R10 ;  /* 0x0000000102027824 */ /* 0x000fc400078e0a0a */
[----:B------:R2:W4:Y:S01]  /*1610*/  LDSM.16.M88.4 R52, [R251+0xa100] ;  /* 0x00a10000fb34783b */ /* 0x0005220000000200 */
[----:B------:R-:W-:-:S03]  /*1620*/  ISETP.GT.AND P5, PT, R139, 0x3f, PT ;  /* 0x0000003f8b00780c */ /* 0x000fc60003fa4270 */
[----:B------:R2:W2:Y:S01]  /*1630*/  LDSM.16.M88.4 R40, [R250+0x4100] ;  /* 0x00410000fa28783b */ /* 0x0004a20000000200 */
[----:B------:R-:W-:-:S03]  /*1640*/  SEL R6, RZ, 0x10, P4 ;  /* 0x00000010ff067807 */ /* 0x000fc60002000000 */
[----:B------:R2:W2:Y:S01]  /*1650*/  LDSM.16.M88.4 R68, [R250+0x4900] ;  /* 0x00490000fa44783b */ /* 0x0004a20000000200 */
[----:B------:R-:W-:-:S03]  /*1660*/  SEL R0, R0, 0xffffffe0, !P2 ;  /* 0xffffffe000007807 */ /* 0x000fc60005000000 */
[----:B------:R2:W2:Y:S01]  /*1670*/  LDSM.16.M88.4 R108, [R250+0x5100] ;  /* 0x00510000fa6c783b */ /* 0x0004a20000000200 */
[----:B------:R-:W-:-:S03]  /*1680*/  IADD3 R239, R249, 0x800, RZ ;  /* 0x00000800f9ef7810 */ /* 0x000fc60007ffe0ff */
[----:B------:R2:W2:Y:S01]  /*1690*/  LDSM.16.M88.4 R28, [R250+0x5900] ;  /* 0x00590000fa1c783b */ /* 0x0004a20000000200 */
[----:B------:R-:W-:-:S03]  /*16a0*/  IADD3 R238, R249, 0x1000, RZ ;  /* 0x00001000f9ee7810 */ /* 0x000fc60007ffe0ff */
[----:B-1----:R1:W1:Y:S01]  /*16b0*/  LDSM.16.M88.4 R12, [R247+0x8100] ;  /* 0x00810000f70c783b */ /* 0x0022620000000200 */
[----:B------:R-:W-:-:S03]  /*16c0*/  IADD3 R237, R249, 0x1800, RZ ;  /* 0x00001800f9ed7810 */ /* 0x000fc60007ffe0ff */
[----:B------:R1:W1:Y:S04]  /*16d0*/  LDSM.16.M88.4 R32, [R247+0xa100] ;  /* 0x00a10000f720783b */ /* 0x0002680000000200 */
[----:B------:R1:W1:Y:S04]  /*16e0*/  LDSM.16.M88.4 R96, [R249] ;  /* 0x00000000f960783b */ /* 0x0002680000000200 */
[----:B------:R1:W1:Y:S04]  /*16f0*/  LDSM.16.M88.4 R92, [R249+0x800] ;  /* 0x00080000f95c783b */ /* 0x0002680000000200 */
[----:B------:R1:W1:Y:S04]  /*1700*/  LDSM.16.M88.4 R20, [R249+0x1000] ;  /* 0x00100000f914783b */ /* 0x0002680000000200 */
[----:B------:R1:W1:Y:S01]  /*1710*/  LDSM.16.M88.4 R16, [R249+0x1800] ;  /* 0x00180000f910783b */ /* 0x0002620000000200 */
[----:B------:R-:W-:Y:S05]  /*1720*/  @!P0 BRA `(.L_x_706) ;  /* 0x000003b000008947 */ /* 0x000fea0003800000 */
[----:B---34-:R-:W-:Y:S01]  /*1730*/  IMAD R9, R9, c[0x0][0x208], RZ ;  /* 0x0000820009097a24 */ /* 0x018fe200078e02ff */
[----:B------:R-:W-:Y:S01]  /*1740*/  ISETP.GE.AND P2, PT, R137, c[0x0][0x1d4], PT ;  /* 0x0000750089007a0c */ /* 0x000fe20003f46270 */
[----:B------:R-:W-:-:S03]  /*1750*/  IMAD.WIDE.U32 R10, R37, c[0x0][0x208], RZ ;  /* 0x00008200250a7a25 */ /* 0x000fc600078e00ff */
[----:B------:R-:W-:Y:S01]  /*1760*/  ISETP.LT.OR P1, PT, R7, 0x1, P2 ;  /* 0x000000010700780c */ /* 0x000fe20001721670 */
[----:B------:R-:W-:Y:S02]  /*1770*/  IMAD R9, R37, c[0x0][0x20c], R9 ;  /* 0x0000830025097a24 */ /* 0x000fe400078e0209 */
[----:B------:R-:W-:Y:S02]  /*1780*/  IMAD R8, R8, c[0x0][0x218], RZ ;  /* 0x0000860008087a24 */ /* 0x000fe400078e02ff */
[----:B------:R-:W-:Y:S02]  /*1790*/  IMAD.IADD R11, R11, 0x1, R9 ;  /* 0x000000010b0b7824 */ /* 0x000fe400078e0209 */
[C---:B------:R-:W-:Y:S02]  /*17a0*/  IMAD R8, R36.reuse, c[0x0][0x21c], R8 ;  /* 0x0000870024087a24 */ /* 0x040fe400078e0208 */
[----:B------:R-:W-:Y:S01]  /*17b0*/  IMAD.WIDE.U32 R10, R36, c[0x0][0x218], R10 ;  /* 0x00008600240a7a25 */ /* 0x000fe200078e000a */
[----:B--2---:R-:W-:-:S03]  /*17c0*/  SHF.R.S32.HI R36, RZ, 0x1f, R138 ;  /* 0x0000001fff247819 */ /* 0x004fc6000001148a */
[----:B------:R-:W-:Y:S01]  /*17d0*/  IMAD.WIDE R38, R137, 0x2, RZ ;  /* 0x0000000289267825 */ /* 0x000fe200078e02ff */
[----:B------:R-:W-:Y:S02]  /*17e0*/  IADD3 R9, P0, R10, UR20, RZ ;  /* 0x000000140a097c10 */ /* 0x000fe4000ff1e0ff */
[----:B------:R-:W-:Y:S02]  /*17f0*/  LEA.HI R36, R36, R138, RZ, 0x3 ;  /* 0x0000008a24247211 */ /* 0x000fe400078f18ff */
[----:B------:R-:W-:Y:S02]  /*1800*/  IADD3.X R8, R11, UR5, R8, P0, !PT ;  /* 0x000000050b087c10 */ /* 0x000fe400087fe408 */
[C---:B------:R-:W-:Y:S02]  /*1810*/  LEA R10, P0, R9.reuse, c[0x0][0x1f8], 0x1 ;  /* 0x00007e00090a7a11 */ /* 0x040fe400078008ff */
[----:B------:R-:W-:Y:S02]  /*1820*/  LOP3.LUT R36, R36, 0xfffffff8, RZ, 0xc0, !PT ;  /* 0xfffffff824247812 */ /* 0x000fe400078ec0ff */
[----:B------:R-:W-:Y:S01]  /*1830*/  LEA.HI.X R9, R9, c[0x0][0x1fc], R8, 0x1, P0 ;  /* 0x00007f0009097a11 */ /* 0x000fe200000f0c08 */
[----:B------:R-:W2:Y:S01]  /*1840*/  SHFL.IDX PT, R11, R10, RZ, 0x181f ;  /* 0x00181fff0a0b7589 */ /* 0x000ea200000e0000 */
[----:B------:R-:W-:-:S02]  /*1850*/  IMAD.SHL.U32 R8, R136, 0x2, RZ ;  /* 0x0000000288087824 */ /* 0x000fc400078e00ff */
[----:B------:R-:W-:Y:S01]  /*1860*/  IMAD.WIDE R36, R36, 0x2, RZ ;  /* 0x0000000224247825 */ /* 0x000fe200078e02ff */
[----:B------:R-:W3:Y:S04]  /*1870*/  SHFL.IDX PT, R24, R9, RZ, 0x181f ;  /* 0x00181fff09187589 */ /* 0x000ee800000e0000 */
[----:B------:R-:W4:Y:S01]  /*1880*/  SHFL.IDX PT, R25, R10, 0x1, 0x181f ;  /* 0x00381f000a197f89 */ /* 0x000f2200000e0000 */
[----:B--2---:R-:W-:-:S05]  /*1890*/  IADD3 R26, P0, R11, R38, RZ ;  /* 0x000000260b1a7210 */ /* 0x004fca0007f1e0ff */
[C---:B---3--:R-:W-:Y:S01]  /*18a0*/  IMAD.X R27, R24.reuse, 0x1, R39, P0 ;  /* 0x00000001181b7824 */ /* 0x048fe200000e0627 */
[----:B------:R-:W-:Y:S02]  /*18b0*/  IADD3 R44, P0, R11, R36, RZ ;  /* 0x000000240b2c7210 */ /* 0x000fe40007f1e0ff */
[----:B------:R-:W-:Y:S03]  /*18c0*/  SHFL.IDX PT, R11, R10, 0x2, 0x181f ;  /* 0x00581f000a0b7f89 */ /* 0x000fe600000e0000 */
[----:B------:R-:W-:Y:S01]  /*18d0*/  IMAD.X R45, R24, 0x1, R37, P0 ;  /* 0x00000001182d7824 */ /* 0x000fe200000e0625 */
[----:B------:R2:W-:Y:S01]  /*18e0*/  LDGSTS.E.BYPASS.LTC128B.128 [R8+0x100], [R26.64], !P1 ;  /* 0x001000001a087fae */ /* 0x0005e2000c901d4c */
[----:B------:R-:W-:-:S03]  /*18f0*/  ISETP.GE.AND P1, PT, R138, c[0x0][0x1d4], PT ;  /* 0x000075008a007a0c */ /* 0x000fc60003f26270 */
[----:B------:R-:W-:Y:S01]  /*1900*/  SHFL.IDX PT, R24, R9, 0x2, 0x181f ;  /* 0x00581f0009187f89 */ /* 0x000fe200000e0000 */
[----:B------:R-:W-:-:S03]  /*1910*/  ISETP.LT.OR P0, PT, R7, 0x1, P1 ;  /* 0x000000010700780c */ /* 0x000fc60000f01670 */
[----:B------:R-:W-:Y:S10]  /*1920*/  SHFL.IDX PT, R10, R10, 0x3, 0x181f ;  /* 0x00781f000a0a7f89 */ /* 0x000ff400000e0000 */
[----:B------:R4:W-:Y:S04]  /*1930*/  LDGSTS.E.BYPASS.LTC128B.128 [R8+0x2100], [R44.64], !P0 ;  /* 0x021000002c087fae */ /* 0x0009e8000c101d4c */
[----:B--2---:R-:W2:Y:S04]  /*1940*/  SHFL.IDX PT, R26, R9, 0x1, 0x181f ;  /* 0x00381f00091a7f89 */ /* 0x004ea800000e0000 */
[----:B------:R-:W3:Y:S01]  /*1950*/  SHFL.IDX PT, R9, R9, 0x3, 0x181f ;  /* 0x00781f0009097f89 */ /* 0x000ee200000e0000 */
[----:B----4-:R-:W-:-:S05]  /*1960*/  IADD3 R44, P0, R38, R25, RZ ;  /* 0x00000019262c7210 */ /* 0x010fca0007f1e0ff */
[----:B--2---:R-:W-:Y:S01]  /*1970*/  IMAD.X R45, R39, 0x1, R26, P0 ;  /* 0x00000001272d7824 */ /* 0x004fe200000e061a */
[----:B------:R-:W-:-:S13]  /*1980*/  ISETP.LT.OR P0, PT, R7, 0x11, P2 ;  /* 0x000000110700780c */ /* 0x000fda0001701670 */
[----:B------:R2:W-:Y:S02]  /*1990*/  LDGSTS.E.BYPASS.LTC128B.128 [R8+0x900], [R44.64], !P0 ;  /* 0x009000002c087fae */ /* 0x0005e4000c101d4c */
[----:B--2---:R-:W-:-:S05]  /*19a0*/  IADD3 R44, P0, R36, R25, RZ ;  /* 0x00000019242c7210 */ /* 0x004fca0007f1e0ff */
[----:B------:R-:W-:Y:S01]  /*19b0*/  IMAD.X R45, R37, 0x1, R26, P0 ;  /* 0x00000001252d7824 */ /* 0x000fe200000e061a */
[----:B------:R-:W-:-:S13]  /*19c0*/  ISETP.LT.OR P0, PT, R7, 0x11, P1 ;  /* 0x000000110700780c */ /* 0x000fda0000f01670 */
[----:B------:R2:W-:Y:S01]  /*19d0*/  LDGSTS.E.BYPASS.LTC128B.128 [R8+0x2900], [R44.64], !P0 ;  /* 0x029000002c087fae */ /* 0x0005e2000c101d4c */
[----:B------:R-:W-:-:S05]  /*19e0*/  IADD3 R26, P0, R38, R11, RZ ;  /* 0x0000000b261a7210 */ /* 0x000fca0007f1e0ff */
[----:B------:R-:W-:Y:S01]  /*19f0*/  IMAD.X R27, R39, 0x1, R24, P0 ;  /* 0x00000001271b7824 */ /* 0x000fe200000e0618 */
[C---:B------:R-:W-:Y:S02]  /*1a00*/  ISETP.LT.OR P0, PT, R7.reuse, 0x21, P2 ;  /* 0x000000210700780c */ /* 0x040fe40001701670 */
[----:B------:R-:W-:-:S11]  /*1a10*/  ISETP.LT.OR P2, PT, R7, 0x31, P2 ;  /* 0x000000310700780c */ /* 0x000fd60001741670 */
[----:B------:R4:W-:Y:S02]  /*1a20*/  LDGSTS.E.BYPASS.LTC128B.128 [R8+0x1100], [R26.64], !P0 ;  /* 0x011000001a087fae */ /* 0x0009e4000c101d4c */
[----:B----4-:R-:W-:-:S05]  /*1a30*/  IADD3 R26, P0, R36, R11, RZ ;  /* 0x0000000b241a7210 */ /* 0x010fca0007f1e0ff */
[----:B------:R-:W-:Y:S01]  /*1a40*/  IMAD.X R27, R37, 0x1, R24, P0 ;  /* 0x00000001251b7824 */ /* 0x000fe200000e0618 */
[C---:B------:R-:W-:Y:S02]  /*1a50*/  ISETP.LT.OR P0, PT, R7.reuse, 0x21, P1 ;  /* 0x000000210700780c */ /* 0x040fe40000f01670 */
[----:B------:R-:W-:-:S11]  /*1a60*/  ISETP.LT.OR P1, PT, R7, 0x31, P1 ;  /* 0x000000310700780c */ /* 0x000fd60000f21670 */
[----:B------:R2:W-:Y:S01]  /*1a70*/  LDGSTS.E.BYPASS.LTC128B.128 [R8+0x3100], [R26.64], !P0 ;  /* 0x031000001a087fae */ /* 0x0005e2000c101d4c */
[----:B------:R-:W-:-:S05]  /*1a80*/  IADD3 R24, P0, R38, R10, RZ ;  /* 0x0000000a26187210 */ /* 0x000fca0007f1e0ff */
[----:B---3--:R-:W-:Y:S01]  /*1a90*/  IMAD.X R25, R39, 0x1, R9, P0 ;  /* 0x0000000127197824 */ /* 0x008fe200000e0609 */
[----:B------:R-:W-:-:S04]  /*1aa0*/  IADD3 R10, P0, R36, R10, RZ ;  /* 0x0000000a240a7210 */ /* 0x000fc80007f1e0ff */
[----:B------:R2:W-:Y:S01]  /*1ab0*/  LDGSTS.E.BYPASS.LTC128B.128 [R8+0x1900], [R24.64], !P2 ;  /* 0x0190000018087fae */ /* 0x0005e2000d101d4c */
[----:B------:R-:W-:-:S05]  /*1ac0*/  IMAD.X R11, R37, 0x1, R9, P0 ;  /* 0x00000001250b7824 */ /* 0x000fca00000e0609 */
[----:B------:R2:W-:Y:S03]  /*1ad0*/  LDGSTS.E.BYPASS.LTC128B.128 [R8+0x3900], [R10.64], !P1 ;  /* 0x039000000a087fae */ /* 0x0005e6000c901d4c */
.L_x_706:
[-C--:B--234-:R-:W-:Y:S01]  /*1ae0*/  HMMA.16816.F32.BF16 R8, R100, R40.reuse, RZ ;  /* 0x000000286408723c */ /* 0x09cfe200000418ff */
[C---:B------:R-:W-:Y:S01]  /*1af0*/  LEA R246, R3.reuse, R251, 0x1 ;  /* 0x000000fb03f67211 */ /* 0x040fe200078e08ff */
[----:B------:R-:W-:Y:S01]  /*1b00*/  LDSM.16.M88.4 R132, [R250+0x6100] ;  /* 0x00610000fa84783b */ /* 0x000fe20000000200 */
[C---:B------:R-:W-:Y:S01]  /*1b10*/  LEA R245, R0.reuse, R250, 0x1 ;  /* 0x000000fa00f57211 */ /* 0x040fe200078e08ff */
[----:B------:R-:W-:Y:S01]  /*1b20*/  UISETP.GE.AND UP0, UPT, UR9, 0x41, UPT ;  /* 0x000000410900788c */ /* 0x000fe2000bf06270 */
[----:B------:R-:W-:Y:S01]  /*1b30*/  LEA R236, R0, R249, 0x1 ;  /* 0x000000f900ec7211 */ /* 0x000fe200078e08ff */
[----:B------:R-:W-:Y:S01]  /*1b40*/  LDSM.16.M88.4 R48, [R246+0xa100] ;  /* 0x00a10000f630783b */ /* 0x000fe20000000200 */
[----:B------:R-:W-:Y:S01]  /*1b50*/  LEA R244, R3, R247, 0x1 ;  /* 0x000000f703f47211 */ /* 0x000fe200078e08ff */
[----:B------:R-:W-:Y:S01]  /*1b60*/  HMMA.16816.F32.BF16 R24, R52, R40, RZ ;  /* 0x000000283418723c */ /* 0x000fe200000418ff */
[----:B------:R-:W-:Y:S01]  /*1b70*/  LEA R243, R4, R246, 0x1 ;  /* 0x000000f604f37211 */ /* 0x000fe200078e08ff */
[----:B------:R-:W-:Y:S01]  /*1b80*/  LDSM.16.M88.4 R88, [R245+0x4100] ;  /* 0x00410000f558783b */ /* 0x000fe20000000200 */
[----:B------:R-:W-:-:S02]  /*1b90*/  PLOP3.LUT P0, PT, PT, PT, UP0, 0x40, 0x0 ;  /* 0x000000000000781c */ /* 0x000fc40003f0e808 */
[C---:B------:R-:W-:Y:S01]  /*1ba0*/  IADD3 R235, R249.reuse, 0x2000, RZ ;  /* 0x00002000f9eb7810 */ /* 0x040fe20007ffe0ff */
[----:B------:R-:W-:Y:S01]  /*1bb0*/  LDSM.16.M88.4 R124, [R244+0x8100] ;  /* 0x00810000f47c783b */ /* 0x000fe20000000200 */
[C---:B------:R-:W-:Y:S01]  /*1bc0*/  IADD3 R234, R249.reuse, 0x2800, RZ ;  /* 0x00002800f9ea7810 */ /* 0x040fe20007ffe0ff */
[----:B------:R-:W-:Y:S01]  /*1bd0*/  HMMA.16816.F32.BF16 R76, R52, R68, RZ ;  /* 0x00000044344c723c */ /* 0x000fe200000418ff */
[C---:B------:R-:W-:Y:S01]  /*1be0*/  IADD3 R233, R249.reuse, 0x3000, RZ ;  /* 0x00003000f9e97810 */ /* 0x040fe20007ffe0ff */
[----:B------:R-:W-:Y:S01]  /*1bf0*/  LDSM.16.M88.4 R44, [R245+0x4900] ;  /* 0x00490000f52c783b */ /* 0x000fe20000000200 */
[----:B------:R-:W-:-:S03]  /*1c00*/  IADD3 R232, R249, 0x3800, RZ ;  /* 0x00003800f9e87810 */ /* 0x000fc60007ffe0ff */
[----:B------:R-:W-:Y:S02]  /*1c10*/  LDSM.16.M88.4 R36, [R245+0x5100] ;  /* 0x00510000f524783b */ /* 0x000fe40000000200 */
[C---:B------:R-:W-:Y:S02]  /*1c20*/  HMMA.16816.F32.BF16 R64, R52.reuse, R108, RZ ;  /* 0x0000006c3440723c */ /* 0x040fe400000418ff */
[----:B------:R-:W-:Y:S04]  /*1c30*/  LDSM.16.M88.4 R128, [R249+0x2000] ;  /* 0x00200000f980783b */ /* 0x000fe80000000200 */
[----:B------:R-:W-:Y:S02]  /*1c40*/  LDSM.16.M88.4 R120, [R236+0x1000] ;  /* 0x00100000ec78783b */ /* 0x000fe40000000200 */
[C---:B------:R-:W-:Y:S02]  /*1c50*/  HMMA.16816.F32.BF16 R84, R52.reuse, R42, RZ ;  /* 0x0000002a3454723c */ /* 0x040fe400000418ff */
[----:B------:R-:W-:Y:S04]  /*1c60*/  LDSM.16.M88.4 R116, [R236+0x1800] ;  /* 0x00180000ec74783b */ /* 0x000fe80000000200 */
[----:B------:R-:W0:Y:S02]  /*1c70*/  LDGDEPBAR ;  /* 0x00000000000079af */ /* 0x000e240000000000 */
[C---:B------:R-:W-:Y:S08]  /*1c80*/  HMMA.16816.F32.BF16 R72, R52.reuse, R70, RZ ;  /* 0x000000463448723c */ /* 0x040ff000000418ff */
[----:B------:R-:W-:Y:S08]  /*1c90*/  HMMA.16816.F32.BF16 R60, R52, R110, RZ ;  /* 0x0000006e343c723c */ /* 0x000ff000000418ff */
[C---:B------:R-:W-:Y:S08]  /*1ca0*/  HMMA.16816.F32.BF16 R80, R100.reuse, R68, RZ ;  /* 0x000000446450723c */ /* 0x040ff000000418ff */
[----:B------:R-:W-:Y:S08]  /*1cb0*/  HMMA.16816.F32.BF16 R112, R100, R108, RZ ;  /* 0x0000006c6470723c */ /* 0x000ff000000418ff */
[-C--:B------:R-:W-:Y:S08]  /*1cc0*/  HMMA.16816.F32.BF16 R56, R52, R28.reuse, RZ ;  /* 0x0000001c3438723c */ /* 0x080ff000000418ff */
[C---:B------:R-:W-:Y:S08]  /*1cd0*/  HMMA.16816.F32.BF16 R104, R100.reuse, R28, RZ ;  /* 0x0000001c6468723c */ /* 0x040ff000000418ff */
[C---:B------:R-:W-:Y:S08]  /*1ce0*/  HMMA.16816.F32.BF16 R40, R100.reuse, R42, RZ ;  /* 0x0000002a6428723c */ /* 0x040ff000000418ff */
[C---:B------:R-:W-:Y:S08]  /*1cf0*/  HMMA.16816.F32.BF16 R68, R100.reuse, R70, RZ ;  /* 0x000000466444723c */ /* 0x040ff000000418ff */
[----:B------:R-:W-:Y:S08]  /*1d00*/  HMMA.16816.F32.BF16 R108, R100, R110, RZ ;  /* 0x0000006e646c723c */ /* 0x000ff000000418ff */
[-C--:B------:R-:W-:Y:S08]  /*1d10*/  HMMA.16816.F32.BF16 R52, R52, R30.reuse, RZ ;  /* 0x0000001e3434723c */ /* 0x080ff000000418ff */
[----:B------:R-:W-:Y:S01]  /*1d20*/  HMMA.16816.F32.BF16 R100, R100, R30, RZ ;  /* 0x0000001e6464723c */ /* 0x000fe200000418ff */
[----:B------:R-:W2:Y:S07]  /*1d30*/  LDSM.16.M88.4 R28, [R246+0x8100] ;  /* 0x00810000f61c783b */ /* 0x000eae0000000200 */
[----:B-1----:R-:W-:Y:S08]  /*1d40*/  HMMA.16816.F32.BF16 R8, R12, R96, R8 ;  /* 0x000000600c08723c */ /* 0x002ff00000041808 */
[C---:B------:R-:W-:Y:S08]  /*1d50*/  HMMA.16816.F32.BF16 R64, R32.reuse, R20, R64 ;  /* 0x000000142040723c */ /* 0x040ff00000041840 */
[----:B------:R-:W-:Y:S08]  /*1d60*/  HMMA.16816.F32.BF16 R60, R32, R22, R60 ;  /* 0x00000016203c723c */ /* 0x000ff0000004183c */
[C---:B------:R-:W-:Y:S08]  /*1d70*/  HMMA.16816.F32.BF16 R112, R12.reuse, R20, R112 ;  /* 0x000000140c70723c */ /* 0x040ff00000041870 */
[----:B------:R-:W-:Y:S01]  /*1d80*/  HMMA.16816.F32.BF16 R108, R12, R22, R108 ;  /* 0x000000160c6c723c */ /* 0x000fe2000004186c */
[----:B------:R-:W1:Y:S07]  /*1d90*/  LDSM.16.M88.4 R20, [R236] ;  /* 0x00000000ec14783b */ /* 0x000e6e0000000200 */
[C---:B------:R-:W-:Y:S08]  /*1da0*/  HMMA.16816.F32.BF16 R24, R32.reuse, R96, R24 ;  /* 0x000000602018723c */ /* 0x040ff00000041818 */
[C---:B------:R-:W-:Y:S08]  /*1db0*/  HMMA.16816.F32.BF16 R76, R32.reuse, R92, R76 ;  /* 0x0000005c204c723c */ /* 0x040ff0000004184c */
[C---:B------:R-:W-:Y:S08]  /*1dc0*/  HMMA.16816.F32.BF16 R56, R32.reuse, R16, R56 ;  /* 0x000000102038723c */ /* 0x040ff00000041838 */
[C---:B------:R-:W-:Y:S08]  /*1dd0*/  HMMA.16816.F32.BF16 R84, R32.reuse, R98, R84 ;  /* 0x000000622054723c */ /* 0x040ff00000041854 */
[C---:B------:R-:W-:Y:S08]  /*1de0*/  HMMA.16816.F32.BF16 R72, R32.reuse, R94, R72 ;  /* 0x0000005e2048723c */ /* 0x040ff00000041848 */
[----:B------:R-:W-:Y:S01]  /*1df0*/  HMMA.16816.F32.BF16 R52, R32, R18, R52 ;  /* 0x000000122034723c */ /* 0x000fe20000041834 */
[----:B------:R-:W3:Y:S07]  /*1e00*/  LDSM.16.M88.4 R32, [R245+0x5900] ;  /* 0x00590000f520783b */ /* 0x000eee0000000200 */
[----:B--2---:R-:W-:Y:S08]  /*1e10*/  HMMA.16816.F32.BF16 R8, R28, R88, R8 ;  /* 0x000000581c08723c */ /* 0x004ff00000041808 */
[C---:B------:R-:W-:Y:S01]  /*1e20*/  HMMA.16816.F32.BF16 R40, R12.reuse, R98, R40 ;  /* 0x000000620c28723c */ /* 0x040fe20000041828 */
[----:B------:R-:W2:Y:S07]  /*1e30*/  LDSM.16.M88.4 R96, [R251+0xc100] ;  /* 0x00c10000fb60783b */ /* 0x000eae0000000200 */
[----:B------:R-:W-:Y:S08]  /*1e40*/  HMMA.16816.F32.BF16 R80, R12, R92, R80 ;  /* 0x0000005c0c50723c */ /* 0x000ff00000041850 */
[----:B-1----:R-:W-:Y:S08]  /*1e50*/  HMMA.16816.F32.BF16 R8, R124, R20, R8 ;  /* 0x000000147c08723c */ /* 0x002ff00000041808 */
[C---:B------:R-:W-:Y:S08]  /*1e60*/  HMMA.16816.F32.BF16 R104, R12.reuse, R16, R104 ;  /* 0x000000100c68723c */ /* 0x040ff00000041868 */
[C---:B------:R-:W-:Y:S01]  /*1e70*/  HMMA.16816.F32.BF16 R68, R12.reuse, R94, R68 ;  /* 0x0000005e0c44723c */ /* 0x040fe20000041844 */
[----:B------:R-:W-:Y:S07]  /*1e80*/  LDSM.16.M88.4 R92, [R251+0xe100] ;  /* 0x00e10000fb5c783b */ /* 0x000fee0000000200 */
[----:B------:R-:W-:Y:S01]  /*1e90*/  HMMA.16816.F32.BF16 R100, R12, R18, R100 ;  /* 0x000000120c64723c */ /* 0x000fe20000041864 */
[----:B------:R-:W1:Y:S04]  /*1ea0*/  LDSM.16.M88.4 R16, [R244+0xa100] ;  /* 0x00a10000f410783b */ /* 0x000e680000000200 */
[----:B------:R-:W-:Y:S03]  /*1eb0*/  LDSM.16.M88.4 R12, [R236+0x800] ;  /* 0x00080000ec0c783b */ /* 0x000fe60000000200 */
[C---:B------:R-:W-:Y:S08]  /*1ec0*/  HMMA.16816.F32.BF16 R24, R48.reuse, R88, R24 ;  /* 0x000000583018723c */ /* 0x040ff00000041818 */
[C---:B------:R-:W-:Y:S08]  /*1ed0*/  HMMA.16816.F32.BF16 R76, R48.reuse, R44, R76 ;  /* 0x0000002c304c723c */ /* 0x040ff0000004184c */
[C---:B------:R-:W-:Y:S08]  /*1ee0*/  HMMA.16816.F32.BF16 R64, R48.reuse, R36, R64 ;  /* 0x000000243040723c */ /* 0x040ff00000041840 */
[C---:B---3--:R-:W-:Y:S08]  /*1ef0*/  HMMA.16816.F32.BF16 R56, R48.reuse, R32, R56 ;  /* 0x000000203038723c */ /* 0x048ff00000041838 */
[C---:B------:R-:W-:Y:S08]  /*1f00*/  HMMA.16816.F32.BF16 R84, R48.reuse, R90, R84 ;  /* 0x0000005a3054723c */ /* 0x040ff00000041854 */
[C---:B------:R-:W-:Y:S08]  /*1f10*/  HMMA.16816.F32.BF16 R72, R48.reuse, R46, R72 ;  /* 0x0000002e3048723c */ /* 0x040ff00000041848 */
[C---:B------:R-:W-:Y:S08]  /*1f20*/  HMMA.16816.F32.BF16 R60, R48.reuse, R38, R60 ;  /* 0x00000026303c723c */ /* 0x040ff0000004183c */
[----:B------:R-:W-:Y:S01]  /*1f30*/  HMMA.16816.F32.BF16 R52, R48, R34, R52 ;  /* 0x000000223034723c */ /* 0x000fe20000041834 */
[----:B------:R-:W3:Y:S07]  /*1f40*/  LDSM.16.M88.4 R48, [R247+0xc100] ;  /* 0x00c10000f730783b */ /* 0x000eee0000000200 */
[----:B--2---:R-:W-:Y:S08]  /*1f50*/  HMMA.16816.F32.BF16 R8, R96, R132, R8 ;  /* 0x000000846008723c */ /* 0x004ff00000041808 */
        /* <DEDUP_REMOVED lines=10> */
[----:B------:R-:W2:Y:S04]  /*2000*/  LDSM.16.M88.4 R28, [R245+0x6100] ;  /* 0x00610000f51c783b */ /* 0x000ea80000000200 */
[----:B------:R-:W-:Y:S03]  /*2010*/  LDSM.16.M88.4 R32, [R246+0xe100] ;  /* 0x00e10000f620783b */ /* 0x000fe60000000200 */
[----:B-1----:R-:W-:Y:S08]  /*2020*/  HMMA.16816.F32.BF16 R24, R16, R20, R24 ;  /* 0x000000141018723c */ /* 0x002ff00000041818 */
[----:B---3--:R-:W-:Y:S08]  /*2030*/  HMMA.16816.F32.BF16 R8, R48, R128, R8 ;  /* 0x000000803008723c */ /* 0x008ff00000041808 */
[-C--:B------:R-:W-:Y:S08]  /*2040*/  HMMA.16816.F32.BF16 R84, R16, R22.reuse, R84 ;  /* 0x000000161054723c */ /* 0x080ff00000041854 */
[----:B------:R-:W-:Y:S01]  /*2050*/  HMMA.16816.F32.BF16 R40, R124, R22, R40 ;  /* 0x000000167c28723c */ /* 0x000fe20000041828 */
[----:B------:R-:W-:Y:S07]  /*2060*/  LDSM.16.M88.4 R20, [R244+0xc100] ;  /* 0x00c10000f414783b */ /* 0x000fee0000000200 */
[C---:B------:R-:W-:Y:S08]  /*2070*/  HMMA.16816.F32.BF16 R76, R16.reuse, R12, R76 ;  /* 0x0000000c104c723c */ /* 0x040ff0000004184c */
[----:B------:R-:W-:Y:S08]  /*2080*/  HMMA.16816.F32.BF16 R72, R16, R14, R72 ;  /* 0x0000000e1048723c */ /* 0x000ff00000041848 */
[C---:B------:R-:W-:Y:S08]  /*2090*/  HMMA.16816.F32.BF16 R80, R124.reuse, R12, R80 ;  /* 0x0000000c7c50723c */ /* 0x040ff00000041850 */
[----:B------:R-:W-:Y:S01]  /*20a0*/  HMMA.16816.F32.BF16 R68, R124, R14, R68 ;  /* 0x0000000e7c44723c */ /* 0x000fe20000041844 */
[----:B------:R-:W1:Y:S07]  /*20b0*/  LDSM.16.M88.4 R12, [R236+0x2000] ;  /* 0x00200000ec0c783b */ /* 0x000e6e0000000200 */
[----:B------:R-:W-:Y:S08]  /*20c0*/  HMMA.16816.F32.BF16 R24, R92, R132, R24 ;  /* 0x000000845c18723c */ /* 0x000ff00000041818 */
[----:B--2---:R-:W-:Y:S08]  /*20d0*/  HMMA.16816.F32.BF16 R8, R36, R28, R8 ;  /* 0x0000001c2408723c */ /* 0x004ff00000041808 */
[C---:B------:R-:W-:Y:S08]  /*20e0*/  HMMA.16816.F32.BF16 R64, R16.reuse, R120, R64 ;  /* 0x000000781040723c */ /* 0x040ff00000041840 */
[----:B------:R-:W-:Y:S08]  /*20f0*/  HMMA.16816.F32.BF16 R60, R16, R122, R60 ;  /* 0x0000007a103c723c */ /* 0x000ff0000004183c */
[----:B------:R-:W-:Y:S08]  /*2100*/  HMMA.16816.F32.BF16 R40, R96, R134, R40 ;  /* 0x000000866028723c */ /* 0x000ff00000041828 */
[C---:B------:R-:W-:Y:S08]  /*2110*/  HMMA.16816.F32.BF16 R112, R124.reuse, R120, R112 ;  /* 0x000000787c70723c */ /* 0x040ff00000041870 */
[----:B------:R-:W-:Y:S01]  /*2120*/  HMMA.16816.F32.BF16 R108, R124, R122, R108 ;  /* 0x0000007a7c6c723c */ /* 0x000fe2000004186c */
[----:B------:R-:W2:Y:S07]  /*2130*/  LDSM.16.M88.4 R120, [R249+0x2800] ;  /* 0x00280000f978783b */ /* 0x000eae0000000200 */
[----:B------:R-:W-:Y:S08]  /*2140*/  HMMA.16816.F32.BF16 R84, R92, R134, R84 ;  /* 0x000000865c54723c */ /* 0x000ff00000041854 */
[-C--:B------:R-:W-:Y:S08]  /*2150*/  HMMA.16816.F32.BF16 R80, R96, R88.reuse, R80 ;  /* 0x000000586050723c */ /* 0x080ff00000041850 */
[----:B------:R-:W-:Y:S08]  /*2160*/  HMMA.16816.F32.BF16 R76, R92, R88, R76 ;  /* 0x000000585c4c723c */ /* 0x000ff0000004184c */
[-C--:B------:R-:W-:Y:S08]  /*2170*/  HMMA.16816.F32.BF16 R68, R96, R90.reuse, R68 ;  /* 0x0000005a6044723c */ /* 0x080ff00000041844 */
[----:B------:R-:W-:Y:S08]  /*2180*/  HMMA.16816.F32.BF16 R72, R92, R90, R72 ;  /* 0x0000005a5c48723c */ /* 0x000ff00000041848 */
[----:B------:R-:W-:Y:S08]  /*2190*/  HMMA.16816.F32.BF16 R24, R44, R128, R24 ;  /* 0x000000802c18723c */ /* 0x000ff00000041818 */
[----:B-1----:R-:W-:Y:S08]  /*21a0*/  HMMA.16816.F32.BF16 R8, R20, R12, R8 ;  /* 0x0000000c1408723c */ /* 0x002ff00000041808 */
[C---:B------:R-:W-:Y:S08]  /*21b0*/  HMMA.16816.F32.BF16 R56, R16.reuse, R116, R56 ;  /* 0x000000741038723c */ /* 0x040ff00000041838 */
[----:B------:R-:W-:Y:S01]  /*21c0*/  HMMA.16816.F32.BF16 R52, R16, R118, R52 ;  /* 0x000000761034723c */ /* 0x000fe20000041834 */
[----:B------:R-:W-:Y:S07]  /*21d0*/  LDSM.16.M88.4 R16, [R243+0xe100] ;  /* 0x00e10000f310783b */ /* 0x000fee0000000200 */
[----:B------:R-:W-:Y:S01]  /*21e0*/  HMMA.16816.F32.BF16 R40, R48, R130, R40 ;  /* 0x000000823028723c */ /* 0x000fe20000041828 */
[----:B------:R-:W-:-:S02]  /*21f0*/  FMUL.FTZ R10, R10, c[0x0][0x320] ;  /* 0x0000c8000a0a7a20 */ /* 0x000fc40000410000 */
[----:B------:R-:W-:Y:S02]  /*2200*/  FMUL.FTZ R11, R11, c[0x0][0x320] ;  /* 0x0000c8000b0b7a20 */ /* 0x000fe40000410000 */
[----:B------:R-:W-:Y:S01]  /*2210*/  FMUL.FTZ R0, R8, c[0x0][0x320] ;  /* 0x0000c80008007a20 */ /* 0x000fe20000410000 */
[----:B------:R-:W1:Y:S01]  /*2220*/  MUFU.TANH R88, R10 ;  /* 0x0000000a00587308 */ /* 0x000e620000002400 */
[----:B------:R-:W-:Y:S01]  /*2230*/  FMUL.FTZ R7, R9, c[0x0][0x320] ;  /* 0x0000c80009077a20 */ /* 0x000fe20000410000 */
[C---:B------:R-:W-:Y:S06]  /*2240*/  HMMA.16816.F32.BF16 R104, R124.reuse, R116, R104 ;  /* 0x000000747c68723c */ /* 0x040fec0000041868 */
[----:B------:R3:W4:Y:S02]  /*2250*/  MUFU.TANH R89, R11 ;  /* 0x0000000b00597308 */ /* 0x0007240000002400 */
[----:B------:R-:W-:Y:S01]  /*2260*/  HMMA.16816.F32.BF16 R100, R124, R118, R100 ;  /* 0x000000767c64723c */ /* 0x000fe20000041864 */
[----:B------:R-:W5:Y:S05]  /*2270*/  LDSM.16.M88.4 R116, [R245+0x6900] ;  /* 0x00690000f574783b */ /* 0x000f6a0000000200 */
[----:B------:R-:W1:Y:S02]  /*2280*/  MUFU.TANH R0, R0 ;  /* 0x0000000000007308 */ /* 0x000e640000002400 */
[----:B------:R-:W-:Y:S01]  /*2290*/  HMMA.16816.F32.BF16 R84, R44, R130, R84 ;  /* 0x000000822c54723c */ /* 0x000fe20000041854 */
[----:B---3--:R-:W3:Y:S05]  /*22a0*/  LDSM.16.M88.4 R8, [R236+0x2800] ;  /* 0x00280000ec08783b */ /* 0x008eea0000000200 */
[----:B------:R-:W1:Y:S02]  /*22b0*/  MUFU.TANH R7, R7 ;  /* 0x0000000700077308 */ /* 0x000e640000002400 */
[-C--:B--2---:R-:W-:Y:S08]  /*22c0*/  HMMA.16816.F32.BF16 R80, R48, R120.reuse, R80 ;  /* 0x000000783050723c */ /* 0x084ff00000041850 */
[----:B------:R-:W-:Y:S08]  /*22d0*/  HMMA.16816.F32.BF16 R76, R44, R120, R76 ;  /* 0x000000782c4c723c */ /* 0x000ff0000004184c */
[-C--:B------:R-:W-:Y:S08]  /*22e0*/  HMMA.16816.F32.BF16 R68, R48, R122.reuse, R68 ;  /* 0x0000007a3044723c */ /* 0x080ff00000041844 */
[----:B------:R-:W-:Y:S08]  /*22f0*/  HMMA.16816.F32.BF16 R72, R44, R122, R72 ;  /* 0x0000007a2c48723c */ /* 0x000ff00000041848 */
[----:B------:R-:W-:Y:S08]  /*2300*/  HMMA.16816.F32.BF16 R24, R32, R28, R24 ;  /* 0x0000001c2018723c */ /* 0x000ff00000041818 */
[-C--:B------:R-:W-:Y:S08]  /*2310*/  HMMA.16816.F32.BF16 R40, R36, R30.reuse, R40 ;  /* 0x0000001e2428723c */ /* 0x080ff00000041828 */
[----:B------:R-:W-:Y:S01]  /*2320*/  HMMA.16816.F32.BF16 R84, R32, R30, R84 ;  /* 0x0000001e2054723c */ /* 0x000fe20000041854 */
[----:B------:R-:W-:Y:S07]  /*2330*/  LDSM.16.M88.4 R28, [R245+0x7100] ;  /* 0x00710000f51c783b */ /* 0x000fee0000000200 */
[-C--:B-----5:R-:W-:Y:S08]  /*2340*/  HMMA.16816.F32.BF16 R80, R36, R116.reuse, R80 ;  /* 0x000000742450723c */ /* 0x0a0ff00000041850 */
[----:B------:R-:W-:Y:S08]  /*2350*/  HMMA.16816.F32.BF16 R76, R32, R116, R76 ;  /* 0x00000074204c723c */ /* 0x000ff0000004184c */
[-C--:B------:R-:W-:Y:S08]  /*2360*/  HMMA.16816.F32.BF16 R68, R36, R118.reuse, R68 ;  /* 0x000000762444723c */ /* 0x080ff00000041844 */
[----:B------:R-:W-:Y:S08]  /*2370*/  HMMA.16816.F32.BF16 R72, R32, R118, R72 ;  /* 0x000000762048723c */ /* 0x000ff00000041848 */
[----:B------:R-:W-:Y:S08]  /*2380*/  HMMA.16816.F32.BF16 R24, R16, R12, R24 ;  /* 0x0000000c1018723c */ /* 0x000ff00000041818 */
[-C--:B------:R-:W-:Y:S08]  /*2390*/  HMMA.16816.F32.BF16 R40, R20, R14.reuse, R40 ;  /* 0x0000000e1428723c */ /* 0x080ff00000041828 */
[----:B------:R-:W-:Y:S01]  /*23a0*/  HMMA.16816.F32.BF16 R84, R16, R14, R84 ;  /* 0x0000000e1054723c */ /* 0x000fe20000041854 */
[----:B------:R-:W2:Y:S07]  /*23b0*/  LDSM.16.M88.4 R12, [R250+0x7100] ;  /* 0x00710000fa0c783b */ /* 0x000eae0000000200 */
[----:B---3--:R-:W-:Y:S01]  /*23c0*/  HMMA.16816.F32.BF16 R80, R20, R8, R80 ;  /* 0x000000081450723c */ /* 0x008fe20000041850 */
[----:B------:R-:W-:-:S02]  /*23d0*/  FMUL.FTZ R24, R24, c[0x0][0x320] ;  /* 0x0000c80018187a20 */ /* 0x000fc40000410000 */
[----:B------:R-:W-:Y:S02]  /*23e0*/  FMUL.FTZ R25, R25, c[0x0][0x320] ;  /* 0x0000c80019197a20 */ /* 0x000fe40000410000 */
[----:B------:R-:W-:Y:S01]  /*23f0*/  FMUL.FTZ R26, R26, c[0x0][0x320] ;  /* 0x0000c8001a1a7a20 */ /* 0x000fe20000410000 */
[----:B------:R-:W3:Y:S01]  /*2400*/  MUFU.TANH R124, R24 ;  /* 0x00000018007c7308 */ /* 0x000ee20000002400 */
[----:B------:R-:W-:Y:S01]  /*2410*/  FMUL.FTZ R27, R27, c[0x0][0x320] ;  /* 0x0000c8001b1b7a20 */ /* 0x000fe20000410000 */
[----:B------:R-:W-:Y:S01]  /*2420*/  HMMA.16816.F32.BF16 R76, R16, R8, R76 ;  /* 0x00000008104c723c */ /* 0x000fe2000004184c */
[----:B------:R-:W-:Y:S02]  /*2430*/  FMUL.FTZ R40, R40, c[0x0][0x320] ;  /* 0x0000c80028287a20 */ /* 0x000fe40000410000 */
[----:B------:R-:W-:Y:S02]  /*2440*/  FMUL.FTZ R41, R41, c[0x0][0x320] ;  /* 0x0000c80029297a20 */ /* 0x000fe40000410000 */
[----:B------:R-:W-:Y:S01]  /*2450*/  FMUL.FTZ R42, R42, c[0x0][0x320] ;  /* 0x0000c8002a2a7a20 */ /* 0x000fe20000410000 */
[----:B------:R-:W1:Y:S01]  /*2460*/  MUFU.TANH R120, R25 ;  /* 0x0000001900787308 */ /* 0x000e620000002400 */
[----:B------:R-:W-:Y:S01]  /*2470*/  FMUL.FTZ R43, R43, c[0x0][0x320] ;  /* 0x0000c8002b2b7a20 */ /* 0x000fe20000410000 */
[----:B------:R-:W-:Y:S01]  /*2480*/  HMMA.16816.F32.BF16 R68, R20, R10, R68 ;  /* 0x0000000a1444723c */ /* 0x000fe20000041844 */
[----:B------:R-:W-:-:S02]  /*2490*/  FMUL.FTZ R84, R84, c[0x0][0x320] ;  /* 0x0000c80054547a20 */ /* 0x000fc40000410000 */
[----:B------:R-:W-:Y:S02]  /*24a0*/  FMUL.FTZ R85, R85, c[0x0][0x320] ;  /* 0x0000c80055557a20 */ /* 0x000fe40000410000 */
[----:B------:R-:W-:Y:S01]  /*24b0*/  FMUL.FTZ R86, R86, c[0x0][0x320] ;  /* 0x0000c80056567a20 */ /* 0x000fe20000410000 */
[----:B------:R-:W1:Y:S01]  /*24c0*/  MUFU.TANH R121, R26 ;  /* 0x0000001a00797308 */ /* 0x000e620000002400 */
[----:B------:R-:W-:Y:S01]  /*24d0*/  FMUL.FTZ R87, R87, c[0x0][0x320] ;  /* 0x0000c80057577a20 */ /* 0x000fe20000410000 */
[----:B------:R-:W-:Y:S01]  /*24e0*/  HMMA.16816.F32.BF16 R72, R16, R10, R72 ;  /* 0x0000000a1048723c */ /* 0x000fe20000041848 */
[----:B------:R-:W5:Y:S01]  /*24f0*/  LDSM.16.M88.4 R8, [R250+0x7900] ;  /* 0x00790000fa08783b */ /* 0x000f620000000200 */
[----:B------:R-:W-:Y:S02]  /*2500*/  FMUL.FTZ R80, R80, c[0x0][0x320] ;  /* 0x0000c80050507a20 */ /* 0x000fe40000410000 */
[----:B------:R-:W-:Y:S02]  /*2510*/  FMUL.FTZ R81, R81, c[0x0][0x320] ;  /* 0x0000c80051517a20 */ /* 0x000fe40000410000 */
[----:B------:R1:W1:Y:S01]  /*2520*/  MUFU.TANH R125, R27 ;  /* 0x0000001b007d7308 */ /* 0x0002620000002400 */
[----:B------:R-:W-:Y:S01]  /*2530*/  FMUL.FTZ R82, R82, c[0x0][0x320] ;  /* 0x0000c80052527a20 */ /* 0x000fe20000410000 */
[----:B--2---:R-:W-:Y:S01]  /*2540*/  HMMA.16816.F32.BF16 R112, R96, R12, R112 ;  /* 0x0000000c6070723c */ /* 0x004fe20000041870 */
[----:B------:R-:W-:-:S02]  /*2550*/  FMUL.FTZ R83, R83, c[0x0][0x320] ;  /* 0x0000c80053537a20 */ /* 0x000fc40000410000 */
[----:B------:R-:W-:-:S03]  /*2560*/  FMUL.FTZ R76, R76, c[0x0][0x320] ;  /* 0x0000c8004c4c7a20 */ /* 0x000fc60000410000 */
[----:B------:R-:W2:Y:S01]  /*2570*/  MUFU.TANH R126, R40 ;  /* 0x00000028007e7308 */ /* 0x000ea20000002400 */
[----:B------:R-:W-:Y:S01]  /*2580*/  FMUL.FTZ R77, R77, c[0x0][0x320] ;  /* 0x0000c8004d4d7a20 */ /* 0x000fe20000410000 */
[----:B------:R-:W-:Y:S01]  /*2590*/  HMMA.16816.F32.BF16 R64, R92, R12, R64 ;  /* 0x0000000c5c40723c */ /* 0x000fe20000041840 */
[----:B------:R-:W-:Y:S02]  /*25a0*/  FMUL.FTZ R78, R78, c[0x0][0x320] ;  /* 0x0000c8004e4e7a20 */ /* 0x000fe40000410000 */
[----:B------:R-:W-:Y:S01]  /*25b0*/  FMUL.FTZ R79, R79, c[0x0][0x320] ;  /* 0x0000c8004f4f7a20 */ /* 0x000fe20000410000 */
[----:B-1----:R-:W1:Y:S02]  /*25c0*/  LDSM.16.M88.4 R24, [R249+0x3000] ;  /* 0x00300000f918783b */ /* 0x002e640000000200 */
        /* <DEDUP_REMOVED lines=9> */
[----:B------:R-:W2:Y:S01]  /*2660*/  LDSM.16.M88.4 R12, [R249+0x3800] ;  /* 0x00380000f90c783b */ /* 0x000ea20000000200 */
[----:B------:R-:W-:-:S04]  /*2670*/  FMUL.FTZ R70, R70, c[0x0][0x320] ;  /* 0x0000c80046467a20 */ /* 0x000fc80000410000 */
[----:B------:R3:W1:Y:S02]  /*2680*/  MUFU.TANH R116, R43 ;  /* 0x0000002b00747308 */ /* 0x0006640000002400 */
[-C--:B-----5:R-:W-:Y:S06]  /*2690*/  HMMA.16816.F32.BF16 R104, R96, R8.reuse, R104 ;  /* 0x000000086068723c */ /* 0x0a0fec0000041868 */
[----:B------:R-:W1:Y:S02]  /*26a0*/  MUFU.TANH R84, R84 ;  /* 0x0000005400547308 */ /* 0x000e640000002400 */
[----:B------:R-:W-:Y:S01]  /*26b0*/  HMMA.16816.F32.BF16 R56, R92, R8, R56 ;  /* 0x000000085c38723c */ /* 0x000fe20000041838 */
[----:B---3--:R-:W-:Y:S05]  /*26c0*/  LDSM.16.M88.4 R40, [R236+0x3000] ;  /* 0x00300000ec28783b */ /* 0x008fea0000000200 */
[----:B------:R-:W3:Y:S02]  /*26d0*/  MUFU.TANH R85, R85 ;  /* 0x0000005500557308 */ /* 0x000ee40000002400 */
[-C--:B------:R-:W-:Y:S06]  /*26e0*/  HMMA.16816.F32.BF16 R100, R96, R10.reuse, R100 ;  /* 0x0000000a6064723c */ /* 0x080fec0000041864 */
[----:B------:R-:W2:Y:S02]  /*26f0*/  MUFU.TANH R86, R86 ;  /* 0x0000005600567308 */ /* 0x000ea40000002400 */
[----:B------:R-:W-:Y:S06]  /*2700*/  HMMA.16816.F32.BF16 R52, R92, R10, R52 ;  /* 0x0000000a5c34723c */ /* 0x000fec0000041834 */
[----:B------:R-:W2:Y:S02]  /*2710*/  MUFU.TANH R87, R87 ;  /* 0x0000005700577308 */ /* 0x000ea40000002400 */
[-C--:B-1----:R-:W-:Y:S06]  /*2720*/  HMMA.16816.F32.BF16 R112, R48, R24.reuse, R112 ;  /* 0x000000183070723c */ /* 0x082fec0000041870 */
[----:B------:R-:W1:Y:S02]  /*2730*/  MUFU.TANH R80, R80 ;  /* 0x0000005000507308 */ /* 0x000e640000002400 */
[----:B------:R-:W-:Y:S06]  /*2740*/  HMMA.16816.F32.BF16 R64, R44, R24, R64 ;  /* 0x000000182c40723c */ /* 0x000fec0000041840 */
[----:B------:R-:W1:Y:S02]  /*2750*/  MUFU.TANH R81, R81 ;  /* 0x0000005100517308 */ /* 0x000e640000002400 */
[-C--:B------:R-:W-:Y:S06]  /*2760*/  HMMA.16816.F32.BF16 R108, R48, R26.reuse, R108 ;  /* 0x0000001a306c723c */ /* 0x080fec000004186c */
[----:B------:R-:W1:Y:S02]  /*2770*/  MUFU.TANH R82, R82 ;  /* 0x0000005200527308 */ /* 0x000e640000002400 */
[----:B------:R-:W-:Y:S01]  /*2780*/  HMMA.16816.F32.BF16 R60, R44, R26, R60 ;  /* 0x0000001a2c3c723c */ /* 0x000fe2000004183c */
[----:B------:R-:W5:Y:S05]  /*2790*/  LDSM.16.M88.4 R24, [R245+0x7900] ;  /* 0x00790000f518783b */ /* 0x000f6a0000000200 */
[----:B------:R-:W1:Y:S02]  /*27a0*/  MUFU.TANH R83, R83 ;  /* 0x0000005300537308 */ /* 0x000e640000002400 */
[-C--:B--2---:R-:W-:Y:S06]  /*27b0*/  HMMA.16816.F32.BF16 R104, R48, R12.reuse, R104 ;  /* 0x0000000c3068723c */ /* 0x084fec0000041868 */
[----:B------:R-:W2:Y:S02]  /*27c0*/  MUFU.TANH R76, R76 ;  /* 0x0000004c004c7308 */ /* 0x000ea40000002400 */
[----:B------:R-:W-:Y:S06]  /*27d0*/  HMMA.16816.F32.BF16 R56, R44, R12, R56 ;  /* 0x0000000c2c38723c */ /* 0x000fec0000041838 */
[----:B------:R-:W1:Y:S02]  /*27e0*/  MUFU.TANH R77, R77 ;  /* 0x0000004d004d7308 */ /* 0x000e640000002400 */
[-C--:B------:R-:W-:Y:S06]  /*27f0*/  HMMA.16816.F32.BF16 R100, R48, R14.reuse, R100 ;  /* 0x0000000e3064723c */ /* 0x080fec0000041864 */
[----:B------:R-:W1:Y:S02]  /*2800*/  MUFU.TANH R78, R78 ;  /* 0x0000004e004e7308 */ /* 0x000e640000002400 */
[----:B------:R-:W-:Y:S06]  /*2810*/  HMMA.16816.F32.BF16 R52, R44, R14, R52 ;  /* 0x0000000e2c34723c */ /* 0x000fec0000041834 */
[----:B------:R-:W1:Y:S02]  /*2820*/  MUFU.TANH R79, R79 ;  /* 0x0000004f004f7308 */ /* 0x000e640000002400 */
[-C--:B------:R-:W-:Y:S06]  /*2830*/  HMMA.16816.F32.BF16 R112, R36, R28.reuse, R112 ;  /* 0x0000001c2470723c */ /* 0x080fec0000041870 */
[----:B------:R1:W1:Y:S02]  /*2840*/  MUFU.TANH R117, R68 ;  /* 0x0000004400757308 */ /* 0x0002640000002400 */
[----:B------:R-:W-:Y:S06]  /*2850*/  HMMA.16816.F32.BF16 R64, R32, R28, R64 ;  /* 0x0000001c2040723c */ /* 0x000fec0000041840 */
[----:B------:R1:W1:Y:S02]  /*2860*/  MUFU.TANH R118, R69 ;  /* 0x0000004500767308 */ /* 0x0002640000002400 */
[-C--:B------:R-:W-:Y:S06]  /*2870*/  HMMA.16816.F32.BF16 R108, R36, R30.reuse, R108 ;  /* 0x0000001e246c723c */ /* 0x080fec000004186c */
[----:B------:R1:W1:Y:S02]  /*2880*/  MUFU.TANH R119, R70 ;  /* 0x0000004600777308 */ /* 0x0002640000002400 */
[----:B------:R-:W-:Y:S01]  /*2890*/  HMMA.16816.F32.BF16 R60, R32, R30, R60 ;  /* 0x0000001e203c723c */ /* 0x000fe2000004183c */
[----:B------:R-:W1:Y:S01]  /*28a0*/  LDSM.16.M88.4 R28, [R236+0x3800] ;  /* 0x00380000ec1c783b */ /* 0x000e620000000200 */
[----:B------:R-:W-:-:S04]  /*28b0*/  DEPBAR.LE SB0, 0x0 ;  /* 0x000080000000791a */ /* 0x000fc80000000000 */
[----:B------:R-:W1:Y:S02]  /*28c0*/  MUFU.TANH R71, R71 ;  /* 0x0000004700477308 */ /* 0x000e640000002400 */
[-C--:B-----5:R-:W-:Y:S06]  /*28d0*/  HMMA.16816.F32.BF16 R104, R36, R24.reuse, R104 ;  /* 0x000000182468723c */ /* 0x0a0fec0000041868 */
[----:B------:R-:W1:Y:S02]  /*28e0*/  MUFU.TANH R72, R72 ;  /* 0x0000004800487308 */ /* 0x000e640000002400 */
[----:B------:R-:W-:Y:S06]  /*28f0*/  HMMA.16816.F32.BF16 R56, R32, R24, R56 ;  /* 0x000000182038723c */ /* 0x000fec0000041838 */
[----:B------:R-:W1:Y:S02]  /*2900*/  MUFU.TANH R73, R73 ;  /* 0x0000004900497308 */ /* 0x000e640000002400 */
[-C--:B------:R-:W-:Y:S08]  /*2910*/  HMMA.16816.F32.BF16 R100, R36, R26.reuse, R100 ;  /* 0x0000001a2464723c */ /* 0x080ff00000041864 */
[----:B------:R-:W-:Y:S08]  /*2920*/  HMMA.16816.F32.BF16 R52, R32, R26, R52 ;  /* 0x0000001a2034723c */ /* 0x000ff00000041834 */
[-C--:B------:R-:W-:Y:S08]  /*2930*/  HMMA.16816.F32.BF16 R112, R20, R40.reuse, R112 ;  /* 0x000000281470723c */ /* 0x080ff00000041870 */
[----:B------:R-:W-:Y:S07]  /*2940*/  HMMA.16816.F32.BF16 R64, R16, R40, R64 ;  /* 0x000000281040723c */ /* 0x000fee0000041840 */
[----:B------:R-:W-:Y:S01]  /*2950*/  FMUL.FTZ R40, R74, c[0x0][0x320] ;  /* 0x0000c8004a287a20 */ /* 0x000fe20000410000 */
[----:B------:R-:W-:Y:S01]  /*2960*/  HMMA.16816.F32.BF16 R108, R20, R42, R108 ;  /* 0x0000002a146c723c */ /* 0x000fe2000004186c */
[----:B------:R-:W-:-:S04]  /*2970*/  FMUL.FTZ R41, R75, c[0x0][0x320] ;  /* 0x0000c8004b297a20 */ /* 0x000fc80000410000 */
[----:B------:R-:W2:Y:S03]  /*2980*/  MUFU.TANH R40, R40 ;  /* 0x0000002800287308 */ /* 0x000ea60000002400 */
[----:B------:R-:W-:Y:S01]  /*2990*/  HMMA.16816.F32.BF16 R60, R16, R42, R60 ;  /* 0x0000002a103c723c */ /* 0x000fe2000004183c */
[----:B------:R-:W-:Y:S02]  /*29a0*/  FMUL.FTZ R9, R114, c[0x0][0x320] ;  /* 0x0000c80072097a20 */ /* 0x000fe40000410000 */
[----:B------:R-:W-:Y:S02]  /*29b0*/  FMUL.FTZ R74, R115, c[0x0][0x320] ;  /* 0x0000c800734a7a20 */ /* 0x000fe40000410000 */
[----:B------:R-:W-:Y:S01]  /*29c0*/  FMUL.FTZ R112, R112, c[0x0][0x320] ;  /* 0x0000c80070707a20 */ /* 0x000fe20000410000 */
[----:B------:R-:W2:Y:S01]  /*29d0*/  MUFU.TANH R41, R41 ;  /* 0x0000002900297308 */ /* 0x000ea20000002400 */
[----:B------:R-:W-:Y:S01]  /*29e0*/  FMUL.FTZ R113, R113, c[0x0][0x320] ;  /* 0x0000c80071717a20 */ /* 0x000fe20000410000 */
[----:B-1----:R-:W-:Y:S01]  /*29f0*/  HMMA.16816.F32.BF16 R104, R20, R28, R104 ;  /* 0x0000001c1468723c */ /* 0x002fe20000041868 */
[----:B------:R-:W-:-:S02]  /*2a00*/  FMUL.FTZ R12, R66, c[0x0][0x320] ;  /* 0x0000c800420c7a20 */ /* 0x000fc40000410000 */
[----:B------:R-:W-:Y:S02]  /*2a10*/  FMUL.FTZ R64, R64, c[0x0][0x320] ;  /* 0x0000c80040407a20 */ /* 0x000fe40000410000 */
[----:B------:R-:W-:Y:S01]  /*2a20*/  FMUL.FTZ R65, R65, c[0x0][0x320] ;  /* 0x0000c80041417a20 */ /* 0x000fe20000410000 */
[----:B------:R1:W1:Y:S01]  /*2a30*/  MUFU.TANH R227, R112 ;  /* 0x0000007000e37308 */ /* 0x0002620000002400 */
[----:B------:R-:W-:Y:S01]  /*2a40*/  FMUL.FTZ R67, R67, c[0x0][0x320] ;  /* 0x0000c80043437a20 */ /* 0x000fe20000410000 */
[----:B------:R-:W-:Y:S01]  /*2a50*/  HMMA.16816.F32.BF16 R56, R16, R28, R56 ;  /* 0x0000001c1038723c */ /* 0x000fe20000041838 */
[----:B------:R-:W-:Y:S02]  /*2a60*/  FMUL.FTZ R10, R110, c[0x0][0x320] ;  /* 0x0000c8006e0a7a20 */ /* 0x000fe40000410000 */
[----:B------:R-:W-:Y:S02]  /*2a70*/  FMUL.FTZ R11, R111, c[0x0][0x320] ;  /* 0x0000c8006f0b7a20 */ /* 0x000fe40000410000 */
[----:B------:R-:W-:Y:S01]  /*2a80*/  FMUL.FTZ R108, R108, c[0x0][0x320] ;  /* 0x0000c8006c6c7a20 */ /* 0x000fe20000410000 */
[----:B------:R1:W1:Y:S01]  /*2a90*/  MUFU.TANH R226, R113 ;  /* 0x0000007100e27308 */ /* 0x0002620000002400 */
        /* <DEDUP_REMOVED lines=8> */
[----:B------:R-:W-:Y:S02]  /*2b20*/  FMUL.FTZ R8, R107, c[0x0][0x320] ;  /* 0x0000c8006b087a20 */ /* 0x000fe40000410000 */
[----:B------:R-:W-:Y:S02]  /*2b30*/  FMUL.FTZ R104, R104, c[0x0][0x320] ;  /* 0x0000c80068687a20 */ /* 0x000fe40000410000 */
[----:B------:R-:W-:Y:S01]  /*2b40*/  FMUL.FTZ R105, R105, c[0x0][0x320] ;  /* 0x0000c80069697a20 */ /* 0x000fe20000410000 */
[----:B------:R-:W1:Y:S01]  /*2b50*/  MUFU.TANH R74, R74 ;  /* 0x0000004a004a7308 */ /* 0x000e620000002400 */
        /* <DEDUP_REMOVED lines=14> */
[----:B------:R-:W1:Y:S01]  /*2c40*/  MUFU.TANH R12, R12 ;  /* 0x0000000c000c7308 */ /* 0x000e620000002400 */
[----:B------:R-:W-:-:S07]  /*2c50*/  FMUL.FTZ R55, R55, c[0x0][0x320] ;  /* 0x0000c80037377a20 */ /* 0x000fce0000410000 */
[----:B------:R1:W1:Y:S08]  /*2c60*/  MUFU.TANH R231, R67 ;  /* 0x0000004300e77308 */ /* 0x0002700000002400 */
[----:B------:R1:W1:Y:S08]  /*2c70*/  MUFU.TANH R225, R108 ;  /* 0x0000006c00e17308 */ /* 0x0002700000002400 */
[----:B------:R1:W1:Y:S08]  /*2c80*/  MUFU.TANH R224, R109 ;  /* 0x0000006d00e07308 */ /* 0x0002700000002400 */
[----:B------:R-:W1:Y:S08]  /*2c90*/  MUFU.TANH R10, R10 ;  /* 0x0000000a000a7308 */ /* 0x000e700000002400 */
[----:B------:R-:W1:Y:S08]  /*2ca0*/  MUFU.TANH R11, R11 ;  /* 0x0000000b000b7308 */ /* 0x000e700000002400 */
[----:B------:R-:W1:Y:S08]  /*2cb0*/  MUFU.TANH R25, R25 ;  /* 0x0000001900197308 */ /* 0x000e700000002400 */
[----:B------:R-:W1:Y:S08]  /*2cc0*/  MUFU.TANH R24, R24 ;  /* 0x0000001800187308 */ /* 0x000e700000002400 */
[----:B------:R1:W1:Y:S08]  /*2cd0*/  MUFU.TANH R230, R62 ;  /* 0x0000003e00e67308 */ /* 0x0002700000002400 */
[----:B------:R1:W1:Y:S08]  /*2ce0*/  MUFU.TANH R229, R63 ;  /* 0x0000003f00e57308 */ /* 0x0002700000002400 */
[----:B------:R1:W1:Y:S08]  /*2cf0*/  MUFU.TANH R217, R104 ;  /* 0x0000006800d97308 */ /* 0x0002700000002400 */
        /* <DEDUP_REMOVED lines=18> */
[----:B------:R-:W-:Y:S01]  /*2e20*/  ISETP.NE.AND P1, PT, R252, 0x1, PT ;  /* 0x00000001fc00780c */ /* 0x000fe20003f25270 */
[----:B------:R-:W-:-:S04]  /*2e30*/  IMAD.MOV.U32 R18, RZ, RZ, RZ ;  /* 0x000000ffff127224 */ /* 0x000fc800078e00ff */
        /* <DEDUP_REMOVED lines=12> */
[----:B------:R-:W-:Y:S01]  /*2f00*/  IMAD.WIDE R28, R137, 0x2, RZ ;  /* 0x00000002891c7825 */ /* 0x000fe200078e02ff */
[----:B------:R-:W-:-:S03]  /*2f10*/  ISETP.NE.U32.AND P6, PT, R6, RZ, PT ;  /* 0x000000ff0600720c */ /* 0x000fc60003fc5070 */
[----:B------:R-:W-:-:S04]  /*2f20*/  IMAD R19, R14, c[0x0][0x2b8], R13 ;  /* 0x0000ae000e137a24 */ /* 0x000fc800078e020d */
[----:B------:R-:W-:Y:S01]  /*2f30*/  IMAD.WIDE.U32 R14, R19, c[0x0][0x1e0], RZ ;  /* 0x00007800130e7a25 */ /* 0x000fe200078e00ff */
[----:B------:R-:W-:Y:S01]  /*2f40*/  SHF.R.S32.HI R13, RZ, 0x1f, R19 ;  /* 0x0000001fff0d7819 */ /* 0x000fe20000011413 */
[----:B------:R3:W-:Y:S04]  /*2f50*/  STL [R1+0x4], R19 ;  /* 0x0000041301007387 */ /* 0x0007e80000100800 */
[----:B------:R-:W-:-:S04]  /*2f60*/  IMAD R13, R13, c[0x0][0x1e0], RZ ;  /* 0x000078000d0d7a24 */ /* 0x000fc800078e02ff */
[----:B------:R-:W-:-:S04]  /*2f70*/  IMAD R13, R19, c[0x0][0x1e4], R13 ;  /* 0x00007900130d7a24 */ /* 0x000fc800078e020d */
[----:B------:R-:W-:Y:S01]  /*2f80*/  IMAD.IADD R15, R15, 0x1, R13 ;  /* 0x000000010f0f7824 */ /* 0x000fe200078e020d */
[----:B--2---:R-:W-:-:S03]  /*2f90*/  SHF.R.S32.HI R13, RZ, 0x1f, R18 ;  /* 0x0000001fff0d7819 */ /* 0x004fc60000011412 */
[----:B------:R-:W-:Y:S01]  /*2fa0*/  IMAD.WIDE.U32 R14, R18, c[0x0][0x1f0], R14 ;  /* 0x00007c00120e7a25 */ /* 0x000fe200078e000e */
[----:B------:R2:W-:Y:S03]  /*2fb0*/  STL [R1], R18 ;  /* 0x0000001201007387 */ /* 0x0005e60000100800 */
[----:B------:R-:W-:Y:S01]  /*2fc0*/  IMAD R13, R13, c[0x0][0x1f0], RZ ;  /* 0x00007c000d0d7a24 */ /* 0x000fe200078e02ff */
[----:B---3--:R-:W-:Y:S02]  /*2fd0*/  IADD3 R19, P0, R14, UR18, RZ ;  /* 0x000000120e137c10 */ /* 0x008fe4000ff1e0ff */
[----:B------:R-:W-:Y:S01]  /*2fe0*/  IADD3 R14, -R6, 0x10, RZ ;  /* 0x00000010060e7810 */ /* 0x000fe20007ffe1ff */
[----:B------:R-:W-:Y:S02]  /*2ff0*/  IMAD R13, R18, c[0x0][0x1f4], R13 ;  /* 0x00007d00120d7a24 */ /* 0x000fe400078e020d */
[----:B------:R-:W-:Y:S01]  /*3000*/  IMAD.SHL.U32 R6, R136, 0x2, RZ ;  /* 0x0000000288067824 */ /* 0x000fe200078e00ff */
[----:B------:R-:W-:-:S02]  /*3010*/  LOP3.LUT R14, R14, 0xf, RZ, 0xc0, !PT ;  /* 0x0000000f0e0e7812 */ /* 0x000fc400078ec0ff */
[----:B------:R-:W-:Y:S02]  /*3020*/  IADD3.X R13, R15, UR16, R13, P0, !PT ;  /* 0x000000100f0d7c10 */ /* 0x000fe400087fe40d */
[----:B------:R-:W-:-:S04]  /*3030*/  IADD3 R15, -R22, 0x10, RZ ;  /* 0x00000010160f7810 */ /* 0x000fc80007ffe1ff */
[----:B------:R-:W-:Y:S02]  /*3040*/  LOP3.LUT R15, R15, 0xf, RZ, 0xc0, !PT ;  /* 0x0000000f0f0f7812 */ /* 0x000fe400078ec0ff */
[----:B--2---:R-:W-:-:S04]  /*3050*/  LEA R18, P0, R19, c[0x0][0x1c8], 0x1 ;  /* 0x0000720013127a11 */ /* 0x004fc800078008ff */
[----:B------:R-:W-:Y:S01]  /*3060*/  LEA.HI.X R19, R19, c[0x0][0x1cc], R13, 0x1, P0 ;  /* 0x0000730013137a11 */ /* 0x000fe200000f0c0d */
[----:B------:R-:W2:Y:S01]  /*3070*/  SHFL.IDX PT, R16, R18, 0x3, 0x181f ;  /* 0x00781f0012107f89 */ /* 0x000ea200000e0000 */
[----:B------:R-:W-:-:S03]  /*3080*/  SHF.R.S32.HI R13, RZ, 0x1f, R138 ;  /* 0x0000001fff0d7819 */ /* 0x000fc6000001148a */
[----:B------:R-:W3:Y:S01]  /*3090*/  SHFL.IDX PT, R17, R19, 0x3, 0x181f ;  /* 0x00781f0013117f89 */ /* 0x000ee200000e0000 */
[----:B------:R-:W-:-:S03]  /*30a0*/  LEA.HI R13, R13, R138, RZ, 0x3 ;  /* 0x0000008a0d0d7211 */ /* 0x000fc600078f18ff */
[----:B------:R-:W4:Y:S01]  /*30b0*/  SHFL.IDX PT, R23, R18, RZ, 0x181f ;  /* 0x00181fff12177589 */ /* 0x000f2200000e0000 */
[----:B------:R-:W-:-:S03]  /*30c0*/  LOP3.LUT R13, R13, 0xfffffff8, RZ, 0xc0, !PT ;  /* 0xfffffff80d0d7812 */ /* 0x000fc600078ec0ff */
[----:B------:R-:W5:Y:S02]  /*30d0*/  SHFL.IDX PT, R20, R18, 0x1, 0x181f ;  /* 0x00381f0012147f89 */ /* 0x000f6400000e0000 */
[----:B------:R-:W-:Y:S02]  /*30e0*/  IMAD.WIDE R30, R13, 0x2, RZ ;  /* 0x000000020d1e7825 */ /* 0x000fe400078e02ff */
[----:B------:R-:W1:Y:S04]  /*30f0*/  SHFL.IDX PT, R26, R19, RZ, 0x181f ;  /* 0x00181fff131a7589 */ /* 0x000e6800000e0000 */
[----:B------:R-:W1:Y:S04]  /*3100*/  SHFL.IDX PT, R21, R19, 0x1, 0x181f ;  /* 0x00381f0013157f89 */ /* 0x000e6800000e0000 */
[----:B------:R-:W1:Y:S01]  /*3110*/  SHFL.IDX PT, R18, R18, 0x2, 0x181f ;  /* 0x00581f0012127f89 */ /* 0x000e6200000e0000 */
[----:B--2---:R-:W-:-:S03]  /*3120*/  IADD3 R32, P1, P0, R15, R16, R28 ;  /* 0x000000100f207210 */ /* 0x004fc6000783e01c */
[----:B------:R-:W2:Y:S01]  /*3130*/  SHFL.IDX PT, R19, R19, 0x2, 0x181f ;  /* 0x00581f0013137f89 */ /* 0x000ea200000e0000 */
[----:B---3--:R-:W-:Y:S02]  /*3140*/  IADD3.X R33, RZ, R17, R29, P1, P0 ;  /* 0x00000011ff217210 */ /* 0x008fe40000fe041d */
[----:B------:R-:W-:Y:S02]  /*3150*/  IADD3 R14, P1, P0, R14, R16, R30 ;  /* 0x000000100e0e7210 */ /* 0x000fe4000783e01e */
[----:B----4-:R-:W-:Y:S02]  /*3160*/  IADD3 R16, P2, R28, R23, RZ ;  /* 0x000000171c107210 */ /* 0x010fe40007f5e0ff */
[----:B------:R-:W-:Y:S02]  /*3170*/  IADD3.X R15, RZ, R17, R31, P1, P0 ;  /* 0x00000011ff0f7210 */ /* 0x000fe40000fe041f */
[----:B------:R-:W-:Y:S02]  /*3180*/  IADD3 R36, P1, R30, R23, RZ ;  /* 0x000000171e247210 */ /* 0x000fe40007f3e0ff */
[-C--:B-----5:R-:W-:Y:S01]  /*3190*/  IADD3 R34, P0, R28, R20.reuse, RZ ;  /* 0x000000141c227210 */ /* 0x0a0fe20007f1e0ff */
[--C-:B-1----:R-:W-:Y:S01]  /*31a0*/  IMAD.X R17, R29, 0x1, R26.reuse, P2 ;  /* 0x000000011d117824 */ /* 0x102fe200010e061a */
[----:B------:R-:W-:Y:S01]  /*31b0*/  IADD3 R20, P2, R30, R20, RZ ;  /* 0x000000141e147210 */ /* 0x000fe20007f5e0ff */
[----:B------:R-:W-:-:S02]  /*31c0*/  IMAD.X R37, R31, 0x1, R26, P1 ;  /* 0x000000011f257824 */ /* 0x000fc400008e061a */
[--C-:B------:R-:W-:Y:S01]  /*31d0*/  IMAD.X R35, R29, 0x1, R21.reuse, P0 ;  /* 0x000000011d237824 */ /* 0x100fe200000e0615 */
[----:B------:R1:W-:Y:S01]  /*31e0*/  LDGSTS.E.BYPASS.LTC128B.128 [R6+0x4100], [R16.64], !P3 ;  /* 0x0410000010067fae */ /* 0x0003e2000d901d4c */
[----:B------:R-:W-:Y:S01]  /*31f0*/  IMAD.X R21, R31, 0x1, R21, P2 ;  /* 0x000000011f157824 */ /* 0x000fe200010e0615 */
[-C--:B------:R-:W-:Y:S02]  /*3200*/  IADD3 R26, P0, R28, R18.reuse, RZ ;  /* 0x000000121c1a7210 */ /* 0x080fe40007f1e0ff */
[----:B------:R1:W-:Y:S01]  /*3210*/  LDGSTS.E.BYPASS.LTC128B.128 [R6+0x6100], [R36.64], !P4 ;  /* 0x0610000024067fae */ /* 0x0003e2000e101d4c */
[----:B------:R-:W-:Y:S02]  /*3220*/  IADD3 R18, P1, R30, R18, RZ ;  /* 0x000000121e127210 */ /* 0x000fe40007f3e0ff */
[--C-:B--2---:R-:W-:Y:S01]  /*3230*/  IMAD.X R27, R29, 0x1, R19.reuse, P0 ;  /* 0x000000011d1b7824 */ /* 0x104fe200000e0613 */
[----:B------:R-:W-:Y:S02]  /*3240*/  ISETP.NE.U32.AND P0, PT, R22, RZ, PT ;  /* 0x000000ff1600720c */ /* 0x000fe40003f05070 */
[----:B------:R-:W-:Y:S01]  /*3250*/  IMAD.X R19, R31, 0x1, R19, P1 ;  /* 0x000000011f137824 */ /* 0x000fe200008e0613 */
[----:B------:R1:W-:Y:S04]  /*3260*/  LDGSTS.E.BYPASS.LTC128B.128 [R6+0x4900], [R34.64], !P3 ;  /* 0x0490000022067fae */ /* 0x0003e8000d901d4c */
[----:B------:R1:W-:Y:S04]  /*3270*/  LDGSTS.E.BYPASS.LTC128B.128 [R6+0x6900], [R20.64], !P4 ;  /* 0x0690000014067fae */ /* 0x0003e8000e101d4c */
[----:B------:R1:W-:Y:S04]  /*3280*/  LDGSTS.E.BYPASS.LTC128B.128 [R6+0x5100], [R26.64], !P3 ;  /* 0x051000001a067fae */ /* 0x0003e8000d901d4c */
[----:B------:R1:W-:Y:S04]  /*3290*/  LDGSTS.E.BYPASS.LTC128B.128 [R6+0x7100], [R18.64], !P4 ;  /* 0x0710000012067fae */ /* 0x0003e8000e101d4c */
[----:B------:R1:W-:Y:S04]  /*32a0*/  LDGSTS.E.BYPASS.LTC128B.128.ZFILL [R6+0x5900], [R32.64], P0 ;  /* 0x0590000020067fae */ /* 0x0003e80008141d4c */
[----:B------:R1:W-:Y:S02]  /*32b0*/  LDGSTS.E.BYPASS.LTC128B.128.ZFILL [R6+0x7900], [R14.64], P6 ;  /* 0x079000000e067fae */ /* 0x0003e4000b141d4c */
.L_x_707:
[----:B-1234-:R-:W-:Y:S01]  /*32c0*/  SHF.R.S32.HI R6, RZ, 0x1f, R2 ;  /* 0x0000001fff067819 */ /* 0x01efe20000011402 */
[----:B------:R-:W-:Y:S01]  /*32d0*/  IMAD.SHL.U32 R248, R5, 0x2, RZ ;  /* 0x0000000205f87824 */ /* 0x000fe200078e00ff */
[----:B------:R-:W0:Y:S02]  /*32e0*/  LDGDEPBAR ;  /* 0x00000000000079af */ /* 0x000e240000000000 */
[----:B------:R-:W-:Y:S01]  /*32f0*/  LEA.HI R13, R6, R2, RZ, 0x2 ;  /* 0x00000002060d7211 */ /* 0x000fe200078f10ff */
[----:B------:R-:W-:Y:S01]  /*3300*/  IMAD.U32 R6, RZ, RZ, UR17 ;  /* 0x00000011ff067e24 */ /* 0x000fe2000f8e00ff */
[----:B------:R-:W-:Y:S01]  /*3310*/  LDSM.16.MT88.4 R192, [R248+0x100] ;  /* 0x00010000f8c0783b */ /* 0x000fe20000004200 */
[----:B------:R-:W-:-:S02]  /*3320*/  IMAD R242, R4, 0x2, R248 ;  /* 0x0000000204f27824 */ /* 0x000fc400078e02f8 */
[C---:B------:R-:W-:Y:S01]  /*3330*/  IMAD R241, R3.reuse, 0x2, R248 ;  /* 0x0000000203f17824 */ /* 0x040fe200078e02f8 */
[----:B------:R1:W-:Y:S01]  /*3340*/  STL [R1+0x20], R13 ;  /* 0x0000200d01007387 */ /* 0x0003e20000100800 */
[----:B------:R-:W-:-:S03]  /*3350*/  IMAD R240, R3, 0x2, R242 ;  /* 0x0000000203f07824 */ /* 0x000fc600078e02f2 */
[----:B------:R-:W-:Y:S04]  /*3360*/  LDSM.16.MT88.4 R188, [R242+0x100] ;  /* 0x00010000f2bc783b */ /* 0x000fe80000004200 */
[----:B------:R-:W-:Y:S04]  /*3370*/  LDSM.16.MT88.4 R184, [R241+0x100] ;  /* 0x00010000f1b8783b */ /* 0x000fe80000004200 */
[----:B------:R-:W-:Y:S04]  /*3380*/  LDSM.16.MT88.4 R180, [R240+0x100] ;  /* 0x00010000f0b4783b */ /* 0x000fe80000004200 */
[----:B------:R-:W-:Y:S04]  /*3390*/  LDSM.16.MT88.4 R112, [R241+0x2100] ;  /* 0x00210000f170783b */ /* 0x000fe80000004200 */
[----:B------:R-:W-:Y:S04]  /*33a0*/  LDSM.16.MT88.4 R36, [R240+0x2100] ;  /* 0x00210000f024783b */ /* 0x000fe80000004200 */
[----:B------:R-:W-:Y:S01]  /*33b0*/  LDSM.16.MT88.4 R32, [R242+0x900] ;  /* 0x00090000f220783b */ /* 0x000fe20000004200 */
[----:B-1----:R-:W-:-:S03]  /*33c0*/  LOP3.LUT R13, R13, 0x7ffffffc, RZ, 0xc0, !PT ;  /* 0x7ffffffc0d0d7812 */ /* 0x002fc600078ec0ff */
[----:B------:R-:W-:Y:S02]  /*33d0*/  LDSM.16.MT88.4 R28, [R241+0x900] ;  /* 0x00090000f11c783b */ /* 0x000fe40000004200 */
[----:B------:R-:W-:Y:S02]  /*33e0*/  IMAD.IADD R2, R2, 0x1, -R13 ;  /* 0x0000000102027824 */ /* 0x000fe400078e0a0d */
[----:B------:R-:W-:Y:S02]  /*33f0*/  LDSM.16.MT88.4 R20, [R248+0x2900] ;  /* 0x00290000f814783b */ /* 0x000fe40000004200 */
[----:B------:R-:W-:Y:S02]  /*3400*/  IMAD R2, R2, -0x2, R6 ;  /* 0xfffffffe02027824 */ /* 0x000fe400078e0206 */
[----:B------:R-:W-:Y:S03]  /*3410*/  LDSM.16.MT88.4 R16, [R242+0x2900] ;  /* 0x00290000f210783b */ /* 0x000fe60000004200 */
[----:B------:R-:W-:-:S02]  /*3420*/  ISETP.GT.AND P0, PT, R2, RZ, PT ;  /* 0x000000ff0200720c */ /* 0x000fc40003f04270 */
[C---:B------:R-:W-:Y:S02]  /*3430*/  ISETP.GT.AND P1, PT, R2.reuse, 0x1, PT ;  /* 0x000000010200780c */ /* 0x040fe40003f24270 */
[----:B------:R-:W-:Y:S02]  /*3440*/  ISETP.GT.AND P2, PT, R2, 0x8, PT ;  /* 0x000000080200780c */ /* 0x000fe40003f44270 */
[----:B------:R-:W-:Y:S02]  /*3450*/  FSEL R124, R124, -INF , P0 ;  /* 0xff8000007c7c7808 */ /* 0x000fe40000000000 */
[----:B------:R-:W-:Y:S02]  /*3460*/  FSEL R120, R120, -INF , P1 ;  /* 0xff80000078787808 */ /* 0x000fe40000800000 */
[----:B------:R-:W-:Y:S02]  /*3470*/  FSEL R121, R121, -INF , P0 ;  /* 0xff80000079797808 */ /* 0x000fe40000000000 */
[----:B------:R-:W-:-:S02]  /*3480*/  FSEL R68, R88, -INF , P0 ;  /* 0xff80000058447808 */ /* 0x000fc40000000000 */
[----:B------:R-:W-:Y:S02]  /*3490*/  FSEL R70, R0, -INF , P0 ;  /* 0xff80000000467808 */ /* 0x000fe40000000000 */
[----:B------:R-:W-:Y:S02]  /*34a0*/  ISETP.GT.AND P0, PT, R2, 0x9, PT ;  /* 0x000000090200780c */ /* 0x000fe40003f04270 */
[----:B------:R-:W-:Y:S02]  /*34b0*/  FSEL R84, R84, -INF , P2 ;  /* 0xff80000054547808 */ /* 0x000fe40001000000 */
[----:B------:R-:W-:Y:S02]  /*34c0*/  FMNMX.FTZ R0, R124, R120, !PT ;  /* 0x000000787c007209 */ /* 0x000fe40007810000 */
[----:B------:R-:W-:Y:S02]  /*34d0*/  FSEL R125, R125, -INF , P1 ;  /* 0xff8000007d7d7808 */ /* 0x000fe40000800000 */
[----:B------:R-:W-:-:S02]  /*34e0*/  FSEL R63, R89, -INF , P1 ;  /* 0xff800000593f7808 */ /* 0x000fc40000800000 */
[----:B------:R-:W-:Y:S02]  /*34f0*/  FSEL R69, R7, -INF , P1 ;  /* 0xff80000007457808 */ /* 0x000fe40000800000 */
[----:B------:R-:W-:Y:S02]  /*3500*/  ISETP.GT.AND P1, PT, R2, 0x10, PT ;  /* 0x000000100200780c */ /* 0x000fe40003f24270 */
[----:B------:R-:W-:Y:S02]  /*3510*/  FSEL R85, R85, -INF , P0 ;  /* 0xff80000055557808 */ /* 0x000fe40000000000 */
[----:B------:R-:W-:Y:S02]  /*3520*/  FMNMX.FTZ R0, R84, R0, !PT ;  /* 0x0000000054007209 */ /* 0x000fe40007810000 */
[----:B------:R-:W-:Y:S02]  /*3530*/  ISETP.GT.AND P6, PT, R2, 0x11, PT ;  /* 0x000000110200780c */ /* 0x000fe40003fc4270 */
[----:B------:R-:W-:-:S02]  /*3540*/  FSEL R76, R76, -INF , P1 ;  /* 0xff8000004c4c7808 */ /* 0x000fc40000800000 */
[----:B------:R-:W-:Y:S02]  /*3550*/  FMNMX.FTZ R0, R85, R0, !PT ;  /* 0x0000000055007209 */ /* 0x000fe40007810000 */
[----:B------:R-:W-:Y:S02]  /*3560*/  FSEL R87, R87, -INF , P0 ;  /* 0xff80000057577808 */ /* 0x000fe40000000000 */
[----:B------:R-:W-:Y:S02]  /*3570*/  FSEL R116, R116, -INF , P0 ;  /* 0xff80000074747808 */ /* 0x000fe40000000000 */
[----:B------:R-:W-:Y:S02]  /*3580*/  FSEL R59, R90, -INF , P0 ;  /* 0xff8000005a3b7808 */ /* 0x000fe40000000000 */
        /* <DEDUP_REMOVED lines=18> */
[----:B------:R-:W-:Y:S01]  /*36b0*/  ISETP.GT.AND P1, PT, R2, 0x21, PT ;  /* 0x000000210200780c */ /* 0x000fe20003f24270 */
[----:B------:R-:W-:Y:S01]  /*36c0*/  LDSM.16.MT88.4 R80, [R248+0x2100] ;  /* 0x00210000f850783b */ /* 0x000fe20000004200 */
[----:B------:R-:W-:-:S02]  /*36d0*/  FSEL R103, R75, -INF , P6 ;  /* 0xff8000004b677808 */ /* 0x000fc40003000000 */
[----:B------:R-:W-:Y:S02]  /*36e0*/  FMNMX.FTZ R0, R13, R0, !PT ;  /* 0x000000000d007209 */ /* 0x000fe40007810000 */
[----:B------:R-:W-:Y:S02]  /*36f0*/  FSEL R7, R40, -INF , P0 ;  /* 0xff80000028077808 */ /* 0x000fe40000000000 */
[----:B------:R-:W-:Y:S02]  /*3700*/  FSEL R65, R119, -INF , P0 ;  /* 0xff80000077417808 */ /* 0x000fe40000000000 */
[----:B------:R-:W-:Y:S02]  /*3710*/  FSEL R60, R117, -INF , P0 ;  /* 0xff800000753c7808 */ /* 0x000fe40000000000 */
[----:B------:R-:W-:Y:S02]  /*3720*/  ISETP.GT.AND P0, PT, R2, 0x28, PT ;  /* 0x000000280200780c */ /* 0x000fe40003f04270 */
[----:B------:R-:W-:-:S02]  /*3730*/  FSEL R164, R96, -INF , P1 ;  /* 0xff80000060a47808 */ /* 0x000fc40000800000 */
[----:B------:R-:W-:Y:S01]  /*3740*/  FMNMX.FTZ R0, R103, R0, !PT ;  /* 0x0000000067007209 */ /* 0x000fe20007810000 */
[----:B------:R-:W-:Y:S01]  /*3750*/  LDSM.16.MT88.4 R96, [R242+0x2100] ;  /* 0x00210000f260783b */ /* 0x000fe20000004200 */
[----:B------:R-:W-:Y:S02]  /*3760*/  FSEL R231, R231, -INF , P1 ;  /* 0xff800000e7e77808 */ /* 0x000fe40000800000 */
[----:B------:R-:W-:Y:S02]  /*3770*/  FSEL R168, R74, -INF , P1 ;  /* 0xff8000004aa87808 */ /* 0x000fe40000800000 */
[----:B------:R-:W-:Y:S02]  /*3780*/  FSEL R226, R226, -INF , P1 ;  /* 0xff800000e2e27808 */ /* 0x000fe40000800000 */
[----:B------:R-:W-:Y:S02]  /*3790*/  FSEL R100, R25, -INF , P0 ;  /* 0xff80000019647808 */ /* 0x000fe40000000000 */
[----:B------:R-:W-:-:S02]  /*37a0*/  ISETP.GT.AND P1, PT, R2, 0x29, PT ;  /* 0x000000290200780c */ /* 0x000fc40003f24270 */
        /* <DEDUP_REMOVED lines=9> */
[----:B------:R-:W-:Y:S01]  /*3840*/  FSEL R67, R71, -INF , P2 ;  /* 0xff80000047437808 */ /* 0x000fe20001000000 */
[----:B------:R-:W-:Y:S01]  /*3850*/  LDSM.16.MT88.4 R40, [R248+0x900] ;  /* 0x00090000f828783b */ /* 0x000fe20000004200 */
        /* <DEDUP_REMOVED lines=17> */
[----:B------:R-:W-:Y:S02]  /*3970*/  FMNMX.FTZ R0, R208, R0, !PT ;  /* 0x00000000d0007209 */ /* 0x000fe40007810000 */
[----:B------:R-:W-:Y:S02]  /*3980*/  FMNMX.FTZ R3, R70, R69, !PT ;  /* 0x0000004546037209 */ /* 0x000fe40007810000 */
[----:B------:R-:W-:Y:S02]  /*3990*/  FMNMX.FTZ R2, R207, R0, !PT ;  /* 0x00000000cf027209 */ /* 0x000fe40007810000 */
[----:B------:R-:W-:-:S02]  /*39a0*/  FMNMX.FTZ R3, R56, R3, !PT ;  /* 0x0000000338037209 */ /* 0x000fc40007810000 */
[----:B------:R-:W-:Y:S01]  /*39b0*/  FSEL R217, R217, -INF , P6 ;  /* 0xff800000d9d97808 */ /* 0x000fe20003000000 */
[----:B------:R-:W1:Y:S01]  /*39c0*/  SHFL.BFLY PT, R0, R2, 0x2, 0x1f ;  /* 0x0c401f0002007f89 */ /* 0x000e6200000e0000 */
[----:B------:R-:W-:Y:S02]  /*39d0*/  FMNMX.FTZ R3, R59, R3, !PT ;  /* 0x000000033b037209 */ /* 0x000fe40007810000 */
[----:B------:R-:W-:Y:S02]  /*39e0*/  FMNMX.FTZ R71, R68, R63, !PT ;  /* 0x0000003f44477209 */ /* 0x000fe40007810000 */
[----:B------:R-:W-:Y:S02]  /*39f0*/  FMNMX.FTZ R3, R58, R3, !PT ;  /* 0x000000033a037209 */ /* 0x000fe40007810000 */
[----:B------:R-:W-:Y:S02]  /*3a00*/  FSEL R220, R220, -INF , P2 ;  /* 0xff800000dcdc7808 */ /* 0x000fe40001000000 */
[----:B------:R-:W-:-:S02]  /*3a10*/  FMNMX.FTZ R3, R57, R3, !PT ;  /* 0x0000000339037209 */ /* 0x000fc40007810000 */
[----:B------:R-:W-:Y:S02]  /*3a20*/  FMNMX.FTZ R71, R62, R71, !PT ;  /* 0x000000473e477209 */ /* 0x000fe40007810000 */
[----:B------:R-:W-:Y:S02]  /*3a30*/  FMNMX.FTZ R3, R60, R3, !PT ;  /* 0x000000033c037209 */ /* 0x000fe40007810000 */
[----:B------:R-:W-:Y:S02]  /*3a40*/  FSEL R219, R219, -INF , P1 ;  /* 0xff800000dbdb7808 */ /* 0x000fe40000800000 */
[----:B------:R-:W-:Y:S02]  /*3a50*/  FMNMX.FTZ R3, R61, R3, !PT ;  /* 0x000000033d037209 */ /* 0x000fe40007810000 */
[----:B------:R-:W-:Y:S02]  /*3a60*/  FMNMX.FTZ R71, R116, R71, !PT ;  /* 0x0000004774477209 */ /* 0x000fe40007810000 */
[----:B------:R-:W-:-:S02]  /*3a70*/  FMNMX.FTZ R3, R227, R3, !PT ;  /* 0x00000003e3037209 */ /* 0x000fc40007810000 */
[----:B------:R-:W-:Y:S02]  /*3a80*/  FSEL R218, R218, -INF , P0 ;  /* 0xff800000dada7808 */ /* 0x000fe40000000000 */
[----:B-1----:R-:W-:Y:S02]  /*3a90*/  FMNMX.FTZ R0, R2, R0, !PT ;  /* 0x0000000002007209 */ /* 0x002fe40007810000 */
[----:B------:R-:W-:Y:S02]  /*3aa0*/  FMNMX.FTZ R3, R226, R3, !PT ;  /* 0x00000003e2037209 */ /* 0x000fe40007810000 */
[----:B------:R-:W-:Y:S01]  /*3ab0*/  FMNMX.FTZ R71, R64, R71, !PT ;  /* 0x0000004740477209 */ /* 0x000fe20007810000 */
[----:B------:R-:W1:Y:S01]  /*3ac0*/  SHFL.BFLY PT, R2, R0, 0x1, 0x1f ;  /* 0x0c201f0000027f89 */ /* 0x000e6200000e0000 */
[----:B------:R-:W-:Y:S02]  /*3ad0*/  FMNMX.FTZ R3, R225, R3, !PT ;  /* 0x00000003e1037209 */ /* 0x000fe40007810000 */
[----:B------:R-:W-:-:S02]  /*3ae0*/  FMNMX.FTZ R71, R66, R71, !PT ;  /* 0x0000004742477209 */ /* 0x000fc40007810000 */
[----:B------:R-:W-:Y:S02]  /*3af0*/  FMNMX.FTZ R3, R224, R3, !PT ;  /* 0x00000003e0037209 */ /* 0x000fe40007810000 */
[----:B------:R-:W-:Y:S02]  /*3b00*/  FMNMX.FTZ R71, R65, R71, !PT ;  /* 0x0000004741477209 */ /* 0x000fe40007810000 */
[----:B------:R-:W-:Y:S02]  /*3b10*/  FMNMX.FTZ R3, R217, R3, !PT ;  /* 0x00000003d9037209 */ /* 0x000fe40007810000 */
[----:B------:R-:W-:Y:S02]  /*3b20*/  FMNMX.FTZ R71, R67, R71, !PT ;  /* 0x0000004743477209 */ /* 0x000fe40007810000 */
[----:B------:R-:W-:Y:S02]  /*3b30*/  FMNMX.FTZ R3, R220, R3, !PT ;  /* 0x00000003dc037209 */ /* 0x000fe40007810000 */
[----:B------:R-:W-:-:S02]  /*3b40*/  FMNMX.FTZ R71, R167, R71, !PT ;  /* 0x00000047a7477209 */ /* 0x000fc40007810000 */
[----:B------:R-:W-:Y:S02]  /*3b50*/  FMNMX.FTZ R3, R219, R3, !PT ;  /* 0x00000003db037209 */ /* 0x000fe40007810000 */
[----:B------:R-:W-:Y:S02]  /*3b60*/  FMNMX.FTZ R71, R168, R71, !PT ;  /* 0x00000047a8477209 */ /* 0x000fe40007810000 */
[----:B------:R-:W-:Y:S02]  /*3b70*/  FMNMX.FTZ R3, R218, R3, !PT ;  /* 0x00000003da037209 */ /* 0x000fe40007810000 */
[----:B------:R-:W-:Y:S02]  /*3b80*/  FSEL R205, R205, -INF , P6 ;  /* 0xff800000cdcd7808 */ /* 0x000fe40003000000 */
[----:B-1----:R-:W-:Y:S01]  /*3b90*/  FMNMX.FTZ R2, R0, R2, !PT ;  /* 0x0000000200027209 */ /* 0x002fe20007810000 */
[----:B------:R-:W1:Y:S01]  /*3ba0*/  SHFL.BFLY PT, R196, R3, 0x2, 0x1f ;  /* 0x0c401f0003c47f89 */ /* 0x000e6200000e0000 */
[----:B------:R-:W-:-:S02]  /*3bb0*/  FMNMX.FTZ R0, R121, R125, !PT ;  /* 0x0000007d79007209 */ /* 0x000fc40007810000 */
[----:B------:R-:W-:Y:S01]  /*3bc0*/  FMNMX.FTZ R71, R165, R71, !PT ;  /* 0x00000047a5477209 */ /* 0x000fe20007810000 */
[----:B------:R-:W-:Y:S01]  /*3bd0*/  FMUL.FTZ R206, R2, c[0x0][0x2d0] ;  /* 0x0000b40002ce7a20 */ /* 0x000fe20000410000 */
[----:B------:R-:W-:Y:S02]  /*3be0*/  FMNMX.FTZ R0, R86, R0, !PT ;  /* 0x0000000056007209 */ /* 0x000fe40007810000 */
[----:B------:R-:W-:Y:S02]  /*3bf0*/  FSEL R204, R204, -INF , P2 ;  /* 0xff800000cccc7808 */ /* 0x000fe40001000000 */
[----:B------:R-:W-:Y:S02]  /*3c00*/  FMNMX.FTZ R0, R87, R0, !PT ;  /* 0x0000000057007209 */ /* 0x000fe40007810000 */
[----:B------:R-:W-:Y:S02]  /*3c10*/  FSEL R212, R212, -INF , P6 ;  /* 0xff800000d4d47808 */ /* 0x000fe40003000000 */
[----:B------:R-:W-:-:S02]  /*3c20*/  FMNMX.FTZ R0, R78, R0, !PT ;  /* 0x000000004e007209 */ /* 0x000fc40007810000 */
[----:B------:R-:W-:Y:S02]  /*3c30*/  FMNMX.FTZ R71, R166, R71, !PT ;  /* 0x00000047a6477209 */ /* 0x000fe40007810000 */
        /* <DEDUP_REMOVED lines=9> */
[----:B-1----:R-:W-:Y:S02]  /*3cd0*/  FMNMX.FTZ R196, R3, R196, !PT ;  /* 0x000000c403c47209 */ /* 0x002fe40007810000 */
        /* <DEDUP_REMOVED lines=10> */
[----:B------:R-:W-:Y:S02]  /*3d80*/  FMNMX.FTZ R71, R214, R71, !PT ;  /* 0x00000047d6477209 */ /* 0x000fe40007810000 */
[----:B------:R-:W-:Y:S02]  /*3d90*/  FMNMX.FTZ R0, R202, R0, !PT ;  /* 0x00000000ca007209 */ /* 0x000fe40007810000 */
[----:B------:R-:W-:Y:S01]  /*3da0*/  FSETP.NEU.FTZ.AND P6, PT, R2, -INF , PT ;  /* 0xff8000000200780b */ /* 0x000fe20003fdd000 */
[----:B------:R-:W2:Y:S03]  /*3db0*/  SHFL.BFLY PT, R3, R71, 0x2, 0x1f ;  /* 0x0c401f0047037f89 */ /* 0x000ea600000e0000 */
[----:B------:R-:W-:Y:S01]  /*3dc0*/  FSEL R206, R206, RZ, P6 ;  /* 0x000000ffcece7208 */ /* 0x000fe20003000000 */
[----:B------:R-:W3:Y:S01]  /*3dd0*/  SHFL.BFLY PT, R9, R0, 0x2, 0x1f ;  /* 0x0c401f0000097f89 */ /* 0x000ee200000e0000 */
[----:B-1----:R-:W-:-:S03]  /*3de0*/  FMNMX.FTZ R196, R196, R8, !PT ;  /* 0x00000008c4c47209 */ /* 0x002fc60007810000 */
[--C-:B------:R-:W-:Y:S01]  /*3df0*/  FFMA.FTZ R199, R124, c[0x0][0x2d0], -R206.reuse ;  /* 0x0000b4007cc77a23 */ /* 0x100fe200000108ce */
[C---:B------:R-:W-:Y:S01]  /*3e00*/  FSETP.NEU.FTZ.AND P0, PT, R196.reuse, -INF , PT ;  /* 0xff800000c400780b */ /* 0x040fe20003f1d000 */
[----:B------:R-:W-:Y:S02]  /*3e10*/  FMUL.FTZ R221, R196, c[0x0][0x2d0] ;  /* 0x0000b400c4dd7a20 */ /* 0x000fe40000410000 */
[--C-:B------:R-:W-:Y:S02]  /*3e20*/  FFMA.FTZ R198, R120, c[0x0][0x2d0], -R206.reuse ;  /* 0x0000b40078c67a23 */ /* 0x100fe400000108ce */
[--C-:B------:R-:W-:Y:S01]  /*3e30*/  FFMA.FTZ R54, R84, c[0x0][0x2d0], -R206.reuse ;  /* 0x0000b40054367a23 */ /* 0x100fe200000108ce */
[----:B------:R-:W-:Y:S01]  /*3e40*/  FSEL R221, R221, RZ, P0 ;  /* 0x000000ffdddd7208 */ /* 0x000fe20000000000 */
[--C-:B------:R-:W-:Y:S01]  /*3e50*/  FFMA.FTZ R50, R85, c[0x0][0x2d0], -R206.reuse ;  /* 0x0000b40055327a23 */ /* 0x100fe200000108ce */
[----:B------:R-:W-:Y:S01]  /*3e60*/  MUFU.EX2 R199, R199 ;  /* 0x000000c700c77308 */ /* 0x000fe20000000800 */
[----:B------:R-:W-:-:S02]  /*3e70*/  FFMA.FTZ R48, R14, c[0x0][0x2d0], -R206 ;  /* 0x0000b4000e307a23 */ /* 0x000fc400000108ce */
[--C-:B------:R-:W-:Y:S02]  /*3e80*/  FFMA.FTZ R211, R70, c[0x0][0x2d0], -R221.reuse ;  /* 0x0000b40046d37a23 */ /* 0x100fe400000108dd */
[--C-:B------:R-:W-:Y:S01]  /*3e90*/  FFMA.FTZ R213, R69, c[0x0][0x2d0], -R221.reuse ;  /* 0x0000b40045d57a23 */ /* 0x100fe200000108dd */
[----:B--2---:R-:W-:Y:S02]  /*3ea0*/  FMNMX.FTZ R3, R71, R3, !PT ;  /* 0x0000000347037209 */ /* 0x004fe40007810000 */
[----:B------:R-:W1:Y:S01]  /*3eb0*/  MUFU.EX2 R198, R198 ;  /* 0x000000c600c67308 */ /* 0x000e620000000800 */
[--C-:B------:R-:W-:Y:S01]  /*3ec0*/  FFMA.FTZ R56, R56, c[0x0][0x2d0], -R221.reuse ;  /* 0x0000b40038387a23 */ /* 0x100fe200000108dd */
[----:B---3--:R-:W-:Y:S01]  /*3ed0*/  FMNMX.FTZ R9, R0, R9, !PT ;  /* 0x0000000900097209 */ /* 0x008fe20007810000 */
[----:B------:R-:W2:Y:S01]  /*3ee0*/  SHFL.BFLY PT, R70, R3, 0x1, 0x1f ;  /* 0x0c201f0003467f89 */ /* 0x000ea200000e0000 */
[----:B------:R-:W-:Y:S02]  /*3ef0*/  FFMA.FTZ R59, R59, c[0x0][0x2d0], -R221 ;  /* 0x0000b4003b3b7a23 */ /* 0x000fe400000108dd */
[--C-:B------:R-:W-:Y:S01]  /*3f00*/  FFMA.FTZ R47, R13, c[0x0][0x2d0], -R206.reuse ;  /* 0x0000b4000d2f7a23 */ /* 0x100fe200000108ce */
[----:B------:R-:W3:Y:S01]  /*3f10*/  SHFL.BFLY PT, R0, R9, 0x1, 0x1f ;  /* 0x0c201f0009007f89 */ /* 0x000ee200000e0000 */
[----:B------:R-:W-:Y:S01]  /*3f20*/  MUFU.EX2 R54, R54 ;  /* 0x0000003600367308 */ /* 0x000fe20000000800 */
[----:B------:R-:W-:-:S02]  /*3f30*/  FFMA.FTZ R53, R76, c[0x0][0x2d0], -R206 ;  /* 0x0000b4004c357a23 */ /* 0x000fc400000108ce */
[----:B------:R-:W4:Y:S01]  /*3f40*/  LDSM.16.MT88.4 R12, [R241+0x2900] ;  /* 0x00290000f10c783b */ /* 0x000f220000004200 */
[----:B------:R-:W-:Y:S02]  /*3f50*/  FFMA.FTZ R49, R77, c[0x0][0x2d0], -R206 ;  /* 0x0000b4004d317a23 */ /* 0x000fe400000108ce */
[--C-:B------:R-:W-:Y:S01]  /*3f60*/  FFMA.FTZ R58, R58, c[0x0][0x2d0], -R221.reuse ;  /* 0x0000b4003a3a7a23 */ /* 0x100fe200000108dd */
[----:B-1----:R-:W-:Y:S01]  /*3f70*/  F2FP.BF16.PACK_AB R124, R198, R199 ;  /* 0x000000c7c67c723e */ /* 0x002fe200000010ff */
[----:B------:R-:W1:Y:S01]  /*3f80*/  MUFU.EX2 R50, R50 ;  /* 0x0000003200327308 */ /* 0x000e620000000800 */
[--C-:B------:R-:W-:Y:S02]  /*3f90*/  FFMA.FTZ R57, R57, c[0x0][0x2d0], -R221.reuse ;  /* 0x0000b40039397a23 */ /* 0x100fe400000108dd */
[--C-:B------:R-:W-:Y:S02]  /*3fa0*/  FFMA.FTZ R60, R60, c[0x0][0x2d0], -R221.reuse ;  /* 0x0000b4003c3c7a23 */ /* 0x100fe400000108dd */
[----:B------:R-:W-:-:S02]  /*3fb0*/  FFMA.FTZ R61, R61, c[0x0][0x2d0], -R221 ;  /* 0x0000b4003d3d7a23 */ /* 0x000fc400000108dd */
[--C-:B------:R-:W-:Y:S01]  /*3fc0*/  FFMA.FTZ R227, R227, c[0x0][0x2d0], -R221.reuse ;  /* 0x0000b400e3e37a23 */ /* 0x100fe200000108dd */
[----:B------:R-:W-:Y:S01]  /*3fd0*/  MUFU.EX2 R211, R211 ;  /* 0x000000d300d37308 */ /* 0x000fe20000000800 */
[--C-:B------:R-:W-:Y:S01]  /*3fe0*/  FFMA.FTZ R226, R226, c[0x0][0x2d0], -R221.reuse ;  /* 0x0000b400e2e27a23 */ /* 0x100fe200000108dd */
[----:B--2---:R-:W-:Y:S01]  /*3ff0*/  FMNMX.FTZ R3, R3, R70, !PT ;  /* 0x0000004603037209 */ /* 0x004fe20007810000 */
[--C-:B------:R-:W-:Y:S02]  /*4000*/  FFMA.FTZ R225, R225, c[0x0][0x2d0], -R221.reuse ;  /* 0x0000b400e1e17a23 */ /* 0x100fe400000108dd */
[----:B------:R-:W-:Y:S01]  /*4010*/  FFMA.FTZ R224, R224, c[0x0][0x2d0], -R221 ;  /* 0x0000b400e0e07a23 */ /* 0x000fe200000108dd */
[----:B---3--:R-:W-:Y:S01]  /*4020*/  FMNMX.FTZ R0, R9, R0, !PT ;  /* 0x0000000009007209 */ /* 0x008fe20007810000 */
[C---:B------:R-:W-:Y:S01]  /*4030*/  FMUL.FTZ R228, R3.reuse, c[0x0][0x2d0] ;  /* 0x0000b40003e47a20 */ /* 0x040fe20000410000 */
[----:B------:R-:W-:Y:S01]  /*4040*/  FSETP.NEU.FTZ.AND P0, PT, R3, -INF , PT ;  /* 0xff8000000300780b */ /* 0x000fe20003f1d000 */
[----:B------:R-:W2:Y:S01]  /*4050*/  LDSM.16.MT88.4 R8, [R240+0x2900] ;  /* 0x00290000f008783b */ /* 0x000ea20000004200 */
[C---:B------:R-:W-:Y:S01]  /*4060*/  FSETP.NEU.FTZ.AND P6, PT, R0.reuse, -INF , PT ;  /* 0xff8000000000780b */ /* 0x040fe20003fdd000 */
[----:B------:R-:W-:Y:S01]  /*4070*/  FMUL.FTZ R201, R0, c[0x0][0x2d0] ;  /* 0x0000b40000c97a20 */ /* 0x000fe20000410000 */
[----:B------:R-:W-:Y:S01]  /*4080*/  FSEL R228, R228, RZ, P0 ;  /* 0x000000ffe4e47208 */ /* 0x000fe20000000000 */
[----:B------:R-:W3:Y:S01]  /*4090*/  MUFU.EX2 R213, R213 ;  /* 0x000000d500d57308 */ /* 0x000ee20000000800 */
[----:B-1----:R-:W-:Y:S01]  /*40a0*/  F2FP.BF16.PACK_AB R126, R50, R54 ;  /* 0x00000036327e723e */ /* 0x002fe200000010ff */
[----:B------:R-:W-:Y:S01]  /*40b0*/  FFMA.FTZ R210, R210, c[0x0][0x2d0], -R206 ;  /* 0x0000b400d2d27a23 */ /* 0x000fe200000108ce */
[----:B------:R-:W-:Y:S01]  /*40c0*/  FSEL R201, R201, RZ, P6 ;  /* 0x000000ffc9c97208 */ /* 0x000fe20003000000 */
[--C-:B------:R-:W-:Y:S01]  /*40d0*/  FFMA.FTZ R223, R63, c[0x0][0x2d0], -R228.reuse ;  /* 0x0000b4003fdf7a23 */ /* 0x100fe200000108e4 */
[----:B------:R-:W-:Y:S01]  /*40e0*/  PLOP3.LUT P0, PT, PT, PT, UP0, 0x40, 0x0 ;  /* 0x000000000000781c */ /* 0x000fe20003f0e808 */
[----:B------:R-:W-:-:S02]  /*40f0*/  FFMA.FTZ R63, R62, c[0x0][0x2d0], -R228 ;  /* 0x0000b4003e3f7a23 */ /* 0x000fc400000108e4 */
[--C-:B------:R-:W-:Y:S01]  /*4100*/  FFMA.FTZ R197, R121, c[0x0][0x2d0], -R201.reuse ;  /* 0x0000b40079c57a23 */ /* 0x100fe200000108c9 */
[----:B------:R-:W-:Y:S01]  /*4110*/  MUFU.EX2 R56, R56 ;  /* 0x0000003800387308 */ /* 0x000fe20000000800 */
[--C-:B------:R-:W-:Y:S02]  /*4120*/  FFMA.FTZ R200, R125, c[0x0][0x2d0], -R201.reuse ;  /* 0x0000b4007dc87a23 */ /* 0x100fe400000108c9 */
[--C-:B------:R-:W-:Y:S02]  /*4130*/  FFMA.FTZ R55, R86, c[0x0][0x2d0], -R201.reuse ;  /* 0x0000b40056377a23 */ /* 0x100fe400000108c9 */
[--C-:B------:R-:W-:Y:S02]  /*4140*/  FFMA.FTZ R51, R87, c[0x0][0x2d0], -R201.reuse ;  /* 0x0000b40057337a23 */ /* 0x100fe400000108c9 */
[--C-:B------:R-:W-:Y:S01]  /*4150*/  FFMA.FTZ R222, R68, c[0x0][0x2d0], -R228.reuse ;  /* 0x0000b40044de7a23 */ /* 0x100fe200000108e4 */
[----:B------:R-:W-:Y:S01]  /*4160*/  MUFU.EX2 R197, R197 ;  /* 0x000000c500c57308 */ /* 0x000fe20000000800 */
[----:B------:R-:W-:Y:S01]  /*4170*/  FFMA.FTZ R62, R116, c[0x0][0x2d0], -R228 ;  /* 0x0000b400743e7a23 */ /* 0x000fe200000108e4 */
[----:B---3--:R-:W-:Y:S01]  /*4180*/  F2FP.BF16.PACK_AB R128, R213, R211 ;  /* 0x000000d3d580723e */ /* 0x008fe200000010ff */
[----:B------:R-:W-:-:S02]  /*4190*/  FFMA.FTZ R52, R78, c[0x0][0x2d0], -R201 ;  /* 0x0000b4004e347a23 */ /* 0x000fc400000108c9 */
[--C-:B------:R-:W-:Y:S02]  /*41a0*/  FFMA.FTZ R46, R79, c[0x0][0x2d0], -R201.reuse ;  /* 0x0000b4004f2e7a23 */ /* 0x100fe400000108c9 */
[--C-:B------:R-:W-:Y:S01]  /*41b0*/  FFMA.FTZ R45, R7, c[0x0][0x2d0], -R201.reuse ;  /* 0x0000b400072d7a23 */ /* 0x100fe200000108c9 */
[----:B------:R-:W1:Y:S01]  /*41c0*/  MUFU.EX2 R200, R200 ;  /* 0x000000c800c87308 */ /* 0x000e620000000800 */
[----:B------:R-:W-:Y:S02]  /*41d0*/  FFMA.FTZ R44, R6, c[0x0][0x2d0], -R201 ;  /* 0x0000b400062c7a23 */ /* 0x000fe400000108c9 */
[--C-:B------:R-:W-:Y:S02]  /*41e0*/  FFMA.FTZ R64, R64, c[0x0][0x2d0], -R228.reuse ;  /* 0x0000b40040407a23 */ /* 0x100fe400000108e4 */
[--C-:B------:R-:W-:Y:S02]  /*41f0*/  FFMA.FTZ R66, R66, c[0x0][0x2d0], -R228.reuse ;  /* 0x0000b40042427a23 */ /* 0x100fe400000108e4 */
[--C-:B------:R-:W-:Y:S01]  /*4200*/  FFMA.FTZ R65, R65, c[0x0][0x2d0], -R228.reuse ;  /* 0x0000b40041417a23 */ /* 0x100fe200000108e4 */
[----:B------:R-:W-:Y:S01]  /*4210*/  MUFU.EX2 R55, R55 ;  /* 0x0000003700377308 */ /* 0x000fe20000000800 */
[----:B------:R-:W-:-:S02]  /*4220*/  FFMA.FTZ R67, R67, c[0x0][0x2d0], -R228 ;  /* 0x0000b40043437a23 */ /* 0x000fc400000108e4 */
[--C-:B------:R-:W-:Y:S02]  /*4230*/  FFMA.FTZ R209, R209, c[0x0][0x2d0], -R206.reuse ;  /* 0x0000b400d1d17a23 */ /* 0x100fe400000108ce */
[----:B------:R-:W-:Y:S02]  /*4240*/  FFMA.FTZ R208, R208, c[0x0][0x2d0], -R206 ;  /* 0x0000b400d0d07a23 */ /* 0x000fe400000108ce */
[--C-:B------:R-:W-:Y:S01]  /*4250*/  FFMA.FTZ R217, R217, c[0x0][0x2d0], -R221.reuse ;  /* 0x0000b400d9d97a23 */ /* 0x100fe200000108dd */
[----:B------:R-:W3:Y:S01]  /*4260*/  MUFU.EX2 R51, R51 ;  /* 0x0000003300337308 */ /* 0x000ee20000000800 */
[----:B-1----:R-:W-:Y:S01]  /*4270*/  F2FP.BF16.PACK_AB R125, R200, R197 ;  /* 0x000000c5c87d723e */ /* 0x002fe200000010ff */
[--C-:B------:R-:W-:Y:S02]  /*4280*/  FFMA.FTZ R220, R220, c[0x0][0x2d0], -R221.reuse ;  /* 0x0000b400dcdc7a23 */ /* 0x100fe400000108dd */
[--C-:B------:R-:W-:Y:S02]  /*4290*/  FFMA.FTZ R219, R219, c[0x0][0x2d0], -R221.reuse ;  /* 0x0000b400dbdb7a23 */ /* 0x100fe400000108dd */
[----:B------:R-:W-:-:S02]  /*42a0*/  FFMA.FTZ R218, R218, c[0x0][0x2d0], -R221 ;  /* 0x0000b400dada7a23 */ /* 0x000fc400000108dd */
[----:B------:R-:W1:Y:S01]  /*42b0*/  MUFU.EX2 R59, R59 ;  /* 0x0000003b003b7308 */ /* 0x000e620000000800 */
[--C-:B------:R-:W-:Y:S02]  /*42c0*/  FFMA.FTZ R212, R212, c[0x0][0x2d0], -R228.reuse ;  /* 0x0000b400d4d47a23 */ /* 0x100fe400000108e4 */
[--C-:B------:R-:W-:Y:S02]  /*42d0*/  FFMA.FTZ R216, R216, c[0x0][0x2d0], -R228.reuse ;  /* 0x0000b400d8d87a23 */ /* 0x100fe400000108e4 */
[--C-:B------:R-:W-:Y:S02]  /*42e0*/  FFMA.FTZ R215, R215, c[0x0][0x2d0], -R228.reuse ;  /* 0x0000b400d7d77a23 */ /* 0x100fe400000108e4 */
[----:B------:R-:W-:Y:S01]  /*42f0*/  FFMA.FTZ R214, R214, c[0x0][0x2d0], -R228 ;  /* 0x0000b400d6d67a23 */ /* 0x000fe200000108e4 */
[----:B------:R-:W-:Y:S01]  /*4300*/  MUFU.EX2 R222, R222 ;  /* 0x000000de00de7308 */ /* 0x000fe20000000800 */
[----:B---3--:R-:W-:Y:S01]  /*4310*/  F2FP.BF16.PACK_AB R127, R51, R55 ;  /* 0x00000037337f723e */ /* 0x008fe200000010ff */
[----:B------:R-:W-:-:S02]  /*4320*/  FFMA.FTZ R205, R205, c[0x0][0x2d0], -R201 ;  /* 0x0000b400cdcd7a23 */ /* 0x000fc400000108c9 */
[----:B------:R-:W-:Y:S02]  /*4330*/  FFMA.FTZ R204, R204, c[0x0][0x2d0], -R201 ;  /* 0x0000b400cccc7a23 */ /* 0x000fe400000108c9 */
[----:B------:R-:W-:Y:S02]  /*4340*/  FADD.FTZ R211, R211, R213 ;  /* 0x000000d5d3d37221 */ /* 0x000fe40000010000 */
[----:B------:R-:W3:Y:S01]  /*4350*/  MUFU.EX2 R223, R223 ;  /* 0x000000df00df7308 */ /* 0x000ee20000000800 */
[C---:B------:R-:W-:Y:S01]  /*4360*/  HMMA.16816.F32.BF16 R160, R124.reuse, R192, RZ ;  /* 0x000000c07ca0723c */ /* 0x040fe200000418ff */
[----:B-1----:R-:W-:Y:S01]  /*4370*/  F2FP.BF16.PACK_AB R130, R59, R56 ;  /* 0x000000383b82723e */ /* 0x002fe200000010ff */
[----:B------:R-:W-:Y:S02]  /*4380*/  FADD.FTZ R198, R199, R198 ;  /* 0x000000c6c7c67221 */ /* 0x000fe40000010000 */
[----:B------:R-:W-:Y:S02]  /*4390*/  FADD.FTZ R211, R56, R211 ;  /* 0x000000d338d37221 */ /* 0x000fe40000010000 */
[----:B------:R-:W-:Y:S01]  /*43a0*/  FADD.FTZ R198, R54, R198 ;  /* 0x000000c636c67221 */ /* 0x000fe20000010000 */
[----:B------:R-:W1:Y:S01]  /*43b0*/  MUFU.EX2 R63, R63 ;  /* 0x0000003f003f7308 */ /* 0x000e620000000800 */
[----:B------:R-:W-:Y:S01]  /*43c0*/  HMMA.16816.F32.BF16 R152, R124, R188, RZ ;  /* 0x000000bc7c98723c */ /* 0x000fe200000418ff */
[----:B------:R-:W-:-:S02]  /*43d0*/  FADD.FTZ R211, R59, R211 ;  /* 0x000000d33bd37221 */ /* 0x000fc40000010000 */
[----:B------:R-:W-:Y:S02]  /*43e0*/  FADD.FTZ R198, R50, R198 ;  /* 0x000000c632c67221 */ /* 0x000fe40000010000 */
[----:B------:R-:W-:Y:S02]  /*43f0*/  FADD.FTZ R197, R197, R200 ;  /* 0x000000c8c5c57221 */ /* 0x000fe40000010000 */
[----:B------:R-:W5:Y:S01]  /*4400*/  MUFU.EX2 R62, R62 ;  /* 0x0000003e003e7308 */ /* 0x000f620000000800 */
[----:B------:R-:W-:Y:S01]  /*4410*/  HMMA.16816.F32.BF16 R144, R124, R184, RZ ;  /* 0x000000b87c90723c */ /* 0x000fe200000418ff */
[----:B---3--:R-:W-:Y:S01]  /*4420*/  F2FP.BF16.PACK_AB R129, R223, R222 ;  /* 0x000000dedf81723e */ /* 0x008fe200000010ff */
[----:B------:R-:W-:Y:S02]  /*4430*/  FADD.FTZ R222, R222, R223 ;  /* 0x000000dfdede7221 */ /* 0x000fe40000010000 */
[----:B------:R-:W-:-:S03]  /*4440*/  FADD.FTZ R197, R55, R197 ;  /* 0x000000c537c57221 */ /* 0x000fc60000010000 */
[----:B------:R-:W3:Y:S01]  /*4450*/  MUFU.EX2 R53, R53 ;  /* 0x0000003500357308 */ /* 0x000ee20000000800 */
[----:B------:R-:W-:Y:S01]  /*4460*/  HMMA.16816.F32.BF16 R136, R124, R180, RZ ;  /* 0x000000b47c88723c */ /* 0x000fe200000418ff */
[----:B-1----:R-:W-:Y:S02]  /*4470*/  FADD.FTZ R222, R63, R222 ;  /* 0x000000de3fde7221 */ /* 0x002fe40000010000 */
[----:B------:R-:W-:-:S04]  /*4480*/  FADD.FTZ R197, R51, R197 ;  /* 0x000000c533c57221 */ /* 0x000fc80000010000 */
[----:B------:R-:W1:Y:S01]  /*4490*/  MUFU.EX2 R49, R49 ;  /* 0x0000003100317308 */ /* 0x000e620000000800 */
[----:B------:R-:W-:Y:S01]  /*44a0*/  HMMA.16816.F32.BF16 R72, R124, R80, RZ ;  /* 0x000000507c48723c */ /* 0x000fe200000418ff */
[C---:B-----5:R-:W-:Y:S01]  /*44b0*/  F2FP.BF16.PACK_AB R131, R62.reuse, R63 ;  /* 0x0000003f3e83723e */ /* 0x060fe200000010ff */
[----:B------:R-:W-:-:S05]  /*44c0*/  FADD.FTZ R222, R62, R222 ;  /* 0x000000de3ede7221 */ /* 0x000fca0000010000 */
[----:B------:R-:W5:Y:S01]  /*44d0*/  MUFU.EX2 R48, R48 ;  /* 0x0000003000307308 */ /* 0x000f620000000800 */
[----:B------:R-:W-:Y:S01]  /*44e0*/  HMMA.16816.F32.BF16 R88, R124, R96, RZ ;  /* 0x000000607c58723c */ /* 0x000fe200000418ff */
[----:B---3--:R-:W-:-:S06]  /*44f0*/  FADD.FTZ R198, R53, R198 ;  /* 0x000000c635c67221 */ /* 0x008fcc0000010000 */
[----:B------:R-:W3:Y:S01]  /*4500*/  MUFU.EX2 R47, R47 ;  /* 0x0000002f002f7308 */ /* 0x000ee20000000800 */
[----:B------:R-:W-:Y:S01]  /*4510*/  HMMA.16816.F32.BF16 R104, R124, R112, RZ ;  /* 0x000000707c68723c */ /* 0x000fe200000418ff */
[C---:B-1----:R-:W-:Y:S01]  /*4520*/  F2FP.BF16.PACK_AB R4, R49.reuse, R53 ;  /* 0x000000353104723e */ /* 0x042fe200000010ff */
[----:B------:R-:W-:-:S05]  /*4530*/  FADD.FTZ R198, R49, R198 ;  /* 0x000000c631c67221 */ /* 0x000fca0000010000 */
[----:B------:R-:W1:Y:S01]  /*4540*/  MUFU.EX2 R52, R52 ;  /* 0x0000003400347308 */ /* 0x000e620000000800 */
[----:B------:R-:W-:Y:S01]  /*4550*/  HMMA.16816.F32.BF16 R120, R124, R36, RZ ;  /* 0x000000247c78723c */ /* 0x000fe200000418ff */
[----:B-----5:R-:W-:-:S06]  /*4560*/  FADD.FTZ R198, R48, R198 ;  /* 0x000000c630c67221 */ /* 0x020fcc0000010000 */
[----:B------:R-:W5:Y:S01]  /*4570*/  MUFU.EX2 R46, R46 ;  /* 0x0000002e002e7308 */ /* 0x000f620000000800 */
[----:B------:R-:W-:Y:S01]  /*4580*/  HMMA.16816.F32.BF16 R156, R124, R194, RZ ;  /* 0x000000c27c9c723c */ /* 0x000fe200000418ff */
[C---:B---3--:R-:W-:Y:S01]  /*4590*/  F2FP.BF16.PACK_AB R6, R47.reuse, R48 ;  /* 0x000000302f06723e */ /* 0x048fe200000010ff */
[----:B------:R-:W-:-:S05]  /*45a0*/  FADD.FTZ R198, R47, R198 ;  /* 0x000000c62fc67221 */ /* 0x000fca0000010000 */
[----:B------:R-:W3:Y:S01]  /*45b0*/  MUFU.EX2 R45, R45 ;  /* 0x0000002d002d7308 */ /* 0x000ee20000000800 */
[----:B------:R-:W-:Y:S01]  /*45c0*/  HMMA.16816.F32.BF16 R148, R124, R190, RZ ;  /* 0x000000be7c94723c */ /* 0x000fe200000418ff */
[----:B-1----:R-:W-:-:S06]  /*45d0*/  FADD.FTZ R197, R52, R197 ;  /* 0x000000c534c57221 */ /* 0x002fcc0000010000 */
        /* <DEDUP_REMOVED lines=16> */
[----:B---3--:R-:W-:-:S06]  /*46e0*/  FADD.FTZ R211, R57, R211 ;  /* 0x000000d339d37221 */ /* 0x008fcc0000010000 */
[----:B------:R-:W3:Y:S01]  /*46f0*/  MUFU.EX2 R64, R64 ;  /* 0x0000004000407308 */ /* 0x000ee20000000800 */
[----:B------:R-:W-:Y:S01]  /*4700*/  HMMA.16816.F32.BF16 R124, R124, R38, RZ ;  /* 0x000000267c7c723c */ /* 0x000fe200000418ff */
[----:B-1----:R-:W-:-:S06]  /*4710*/  FADD.FTZ R211, R60, R211 ;  /* 0x000000d33cd37221 */ /* 0x002fcc0000010000 */
[----:B------:R-:W1:Y:S01]  /*4720*/  MUFU.EX2 R66, R66 ;  /* 0x0000004200427308 */ /* 0x000e620000000800 */
[----:B------:R-:W-:Y:S01]  /*4730*/  HMMA.16816.F32.BF16 R176, R128, R192, RZ ;  /* 0x000000c080b0723c */ /* 0x000fe200000418ff */
[----:B-----5:R-:W-:-:S06]  /*4740*/  FADD.FTZ R211, R61, R211 ;  /* 0x000000d33dd37221 */ /* 0x020fcc0000010000 */
[----:B------:R-:W5:Y:S01]  /*4750*/  MUFU.EX2 R65, R65 ;  /* 0x0000004100417308 */ /* 0x000f620000000800 */
[C---:B------:R-:W-:Y:S01]  /*4760*/  HMMA.16816.F32.BF16 R160, R4.reuse, R40, R160 ;  /* 0x0000002804a0723c */ /* 0x040fe200000418a0 */
[----:B------:R-:W-:Y:S02]  /*4770*/  IMAD.MOV.U32 R192, RZ, RZ, R168 ;  /* 0x000000ffffc07224 */ /* 0x000fe400078e00a8 */
[----:B------:R-:W-:Y:S02]  /*4780*/  IMAD.MOV.U32 R193, RZ, RZ, R167 ;  /* 0x000000ffffc17224 */ /* 0x000fe400078e00a7 */
[----:B---3--:R-:W-:Y:S02]  /*4790*/  FADD.FTZ R222, R64, R222 ;  /* 0x000000de40de7221 */ /* 0x008fe40000010000 */
[----:B------:R-:W3:Y:S01]  /*47a0*/  MUFU.EX2 R67, R67 ;  /* 0x0000004300437308 */ /* 0x000ee20000000800 */
[----:B------:R-:W-:Y:S01]  /*47b0*/  HMMA.16816.F32.BF16 R152, R4, R32, R152 ;  /* 0x000000200498723c */ /* 0x000fe20000041898 */
[----:B-1----:R-:W-:-:S06]  /*47c0*/  FADD.FTZ R222, R66, R222 ;  /* 0x000000de42de7221 */ /* 0x002fcc0000010000 */
[----:B------:R-:W1:Y:S01]  /*47d0*/  MUFU.EX2 R227, R227 ;  /* 0x000000e300e37308 */ /* 0x000e620000000800 */
[----:B------:R-:W-:Y:S01]  /*47e0*/  HMMA.16816.F32.BF16 R144, R4, R28, R144 ;  /* 0x0000001c0490723c */ /* 0x000fe20000041890 */
[----:B-----5:R-:W-:-:S06]  /*47f0*/  FADD.FTZ R222, R65, R222 ;  /* 0x000000de41de7221 */ /* 0x020fcc0000010000 */
[----:B------:R-:W5:Y:S01]  /*4800*/  MUFU.EX2 R226, R226 ;  /* 0x000000e200e27308 */ /* 0x000f620000000800 */
[----:B------:R-:W-:Y:S01]  /*4810*/  HMMA.16816.F32.BF16 R136, R4, R24, R136 ;  /* 0x000000180488723c */ /* 0x000fe20000041888 */
[----:B---3--:R-:W-:-:S06]  /*4820*/  FADD.FTZ R222, R67, R222 ;  /* 0x000000de43de7221 */ /* 0x008fcc0000010000 */
[----:B------:R-:W3:Y:S01]  /*4830*/  MUFU.EX2 R225, R225 ;  /* 0x000000e100e17308 */ /* 0x000ee20000000800 */
[----:B------:R-:W-:Y:S01]  /*4840*/  HMMA.16816.F32.BF16 R72, R4, R20, R72 ;  /* 0x000000140448723c */ /* 0x000fe20000041848 */
[----:B-1----:R-:W-:-:S06]  /*4850*/  FADD.FTZ R211, R227, R211 ;  /* 0x000000d3e3d37221 */ /* 0x002fcc0000010000 */
[----:B------:R-:W1:Y:S01]  /*4860*/  MUFU.EX2 R224, R224 ;  /* 0x000000e000e07308 */ /* 0x000e620000000800 */
[----:B------:R-:W-:Y:S01]  /*4870*/  HMMA.16816.F32.BF16 R88, R4, R16, R88 ;  /* 0x000000100458723c */ /* 0x000fe20000041858 */
[----:B-----5:R-:W-:-:S06]  /*4880*/  FADD.FTZ R211, R226, R211 ;  /* 0x000000d3e2d37221 */ /* 0x020fcc0000010000 */
[----:B------:R-:W5:Y:S01]  /*4890*/  MUFU.EX2 R217, R217 ;  /* 0x000000d900d97308 */ /* 0x000f620000000800 */
[----:B----4-:R-:W-:Y:S01]  /*48a0*/  HMMA.16816.F32.BF16 R104, R4, R12, R104 ;  /* 0x0000000c0468723c */ /* 0x010fe20000041868 */
[----:B---3--:R-:W-:-:S06]  /*48b0*/  FADD.FTZ R211, R225, R211 ;  /* 0x000000d3e1d37221 */ /* 0x008fcc0000010000 */
[----:B------:R-:W3:Y:S01]  /*48c0*/  MUFU.EX2 R220, R220 ;  /* 0x000000dc00dc7308 */ /* 0x000ee20000000800 */
[----:B--2---:R-:W-:Y:S01]  /*48d0*/  HMMA.16816.F32.BF16 R120, R4, R8, R120 ;  /* 0x000000080478723c */ /* 0x004fe20000041878 */
[----:B-1----:R-:W-:-:S06]  /*48e0*/  FADD.FTZ R211, R224, R211 ;  /* 0x000000d3e0d37221 */ /* 0x002fcc0000010000 */
[----:B------:R-:W1:Y:S01]  /*48f0*/  MUFU.EX2 R219, R219 ;  /* 0x000000db00db7308 */ /* 0x000e620000000800 */
[----:B------:R-:W-:Y:S01]  /*4900*/  HMMA.16816.F32.BF16 R156, R4, R42, R156 ;  /* 0x0000002a049c723c */ /* 0x000fe2000004189c */
[----:B-----5:R-:W-:-:S06]  /*4910*/  FADD.FTZ R211, R217, R211 ;  /* 0x000000d3d9d37221 */ /* 0x020fcc0000010000 */
[----:B------:R-:W-:Y:S01]  /*4920*/  MUFU.EX2 R218, R218 ;  /* 0x000000da00da7308 */ /* 0x000fe20000000800 */
[----:B------:R-:W-:Y:S01]  /*4930*/  HMMA.16816.F32.BF16 R148, R4, R34, R148 ;  /* 0x000000220494723c */ /* 0x000fe20000041894 */
[----:B---3--:R-:W-:-:S06]  /*4940*/  FADD.FTZ R211, R220, R211 ;  /* 0x000000d3dcd37221 */ /* 0x008fcc0000010000 */
[----:B------:R-:W-:Y:S01]  /*4950*/  MUFU.EX2 R212, R212 ;  /* 0x000000d400d47308 */ /* 0x000fe20000000800 */
[----:B------:R-:W-:Y:S01]  /*4960*/  HMMA.16816.F32.BF16 R140, R4, R30, R140 ;  /* 0x0000001e048c723c */ /* 0x000fe2000004188c */
[----:B-1----:R-:W-:-:S06]  /*4970*/  FADD.FTZ R211, R219, R211 ;  /* 0x000000d3dbd37221 */ /* 0x002fcc0000010000 */
[----:B------:R-:W-:Y:S01]  /*4980*/  MUFU.EX2 R216, R216 ;  /* 0x000000d800d87308 */ /* 0x000fe20000000800 */
[C---:B------:R-:W-:Y:S07]  /*4990*/  HMMA.16816.F32.BF16 R132, R4.reuse, R26, R132 ;  /* 0x0000001a0484723c */ /* 0x040fee0000041884 */
[----:B------:R-:W-:Y:S01]  /*49a0*/  MUFU.EX2 R215, R215 ;  /* 0x000000d700d77308 */ /* 0x000fe20000000800 */
[C---:B------:R-:W-:Y:S07]  /*49b0*/  HMMA.16816.F32.BF16 R76, R4.reuse, R22, R76 ;  /* 0x00000016044c723c */ /* 0x040fee000004184c */
[----:B------:R-:W-:Y:S01]  /*49c0*/  MUFU.EX2 R214, R214 ;  /* 0x000000d600d67308 */ /* 0x000fe20000000800 */
[C---:B------:R-:W-:Y:S07]  /*49d0*/  HMMA.16816.F32.BF16 R92, R4.reuse, R18, R92 ;  /* 0x00000012045c723c */ /* 0x040fee000004185c */
[----:B------:R-:W-:Y:S01]  /*49e0*/  MUFU.EX2 R210, R210 ;  /* 0x000000d200d27308 */ /* 0x000fe20000000800 */
[C---:B------:R-:W-:Y:S07]  /*49f0*/  HMMA.16816.F32.BF16 R108, R4.reuse, R14, R108 ;  /* 0x0000000e046c723c */ /* 0x040fee000004186c */
[----:B------:R-:W-:Y:S01]  /*4a00*/  MUFU.EX2 R209, R209 ;  /* 0x000000d100d17308 */ /* 0x000fe20000000800 */
[----:B------:R-:W-:Y:S07]  /*4a10*/  HMMA.16816.F32.BF16 R124, R4, R10, R124 ;  /* 0x0000000a047c723c */ /* 0x000fee000004187c */
[----:B------:R-:W-:Y:S01]  /*4a20*/  F2FP.BF16.PACK_AB R4, R57, R58 ;  /* 0x0000003a3904723e */ /* 0x000fe200000010ff */
[----:B------:R-:W-:Y:S01]  /*4a30*/  HMMA.16816.F32.BF16 R172, R128, R188, RZ ;  /* 0x000000bc80ac723c */ /* 0x000fe200000418ff */
[----:B------:R-:W-:Y:S01]  /*4a40*/  F2FP.BF16.PACK_AB R5, R66, R64 ;  /* 0x000000404205723e */ /* 0x000fe200000010ff */
[----:B------:R-:W-:Y:S01]  /*4a50*/  MUFU.EX2 R208, R208 ;  /* 0x000000d000d07308 */ /* 0x000fe20000000800 */
[----:B------:R-:W-:-:S02]  /*4a60*/  F2FP.BF16.PACK_AB R6, R61, R60 ;  /* 0x0000003c3d06723e */ /* 0x000fc400000010ff */
[----:B------:R-:W-:Y:S02]  /*4a70*/  F2FP.BF16.PACK_AB R7, R67, R65 ;  /* 0x000000414307723e */ /* 0x000fe400000010ff */
[----:B------:R-:W-:Y:S01]  /*4a80*/  IMAD.MOV.U32 R188, RZ, RZ, R166 ;  /* 0x000000ffffbc7224 */ /* 0x000fe200078e00a6 */
[----:B------:R-:W-:Y:S01]  /*4a90*/  HMMA.16816.F32.BF16 R168, R128, R184, RZ ;  /* 0x000000b880a8723c */ /* 0x000fe200000418ff */
[----:B------:R-:W-:Y:S01]  /*4aa0*/  IMAD.MOV.U32 R189, RZ, RZ, R165 ;  /* 0x000000ffffbd7224 */ /* 0x000fe200078e00a5 */
[----:B------:R-:W-:Y:S05]  /*4ab0*/  MUFU.EX2 R205, R205 ;  /* 0x000000cd00cd7308 */ /* 0x000fea0000000800 */
[----:B------:R-:W-:Y:S01]  /*4ac0*/  IMAD.MOV.U32 R185, RZ, RZ, R100 ;  /* 0x000000ffffb97224 */ /* 0x000fe200078e0064 */
[C---:B------:R-:W-:Y:S02]  /*4ad0*/  HMMA.16816.F32.BF16 R176, R4.reuse, R40, R176 ;  /* 0x0000002804b0723c */ /* 0x040fe400000418b0 */
[----:B------:R-:W1:Y:S05]  /*4ae0*/  MUFU.EX2 R204, R204 ;  /* 0x000000cc00cc7308 */ /* 0x000e6a0000000800 */
[----:B------:R-:W-:Y:S01]  /*4af0*/  IMAD.MOV.U32 R40, RZ, RZ, R164 ;  /* 0x000000ffff287224 */ /* 0x000fe200078e00a4 */
[----:B------:R-:W-:Y:S01]  /*4b00*/  HMMA.16816.F32.BF16 R172, R4, R32, R172 ;  /* 0x0000002004ac723c */ /* 0x000fe200000418ac */
[----:B------:R-:W-:-:S06]  /*4b10*/  IMAD.MOV.U32 R41, RZ, RZ, R103 ;  /* 0x000000ffff297224 */ /* 0x000fcc00078e0067 */
[----:B------:R-:W-:Y:S01]  /*4b20*/  IMAD.MOV.U32 R33, RZ, RZ, R102 ;  /* 0x000000ffff217224 */ /* 0x000fe200078e0066 */
[----:B------:R-:W-:Y:S01]  /*4b30*/  HMMA.16816.F32.BF16 R164, R128, R180, RZ ;  /* 0x000000b480a4723c */ /* 0x000fe200000418ff */
[----:B------:R-:W-:-:S07]  /*4b40*/  IMAD.MOV.U32 R32, RZ, RZ, R101 ;  /* 0x000000ffff207224 */ /* 0x000fce00078e0065 */
[----:B------:R-:W-:Y:S07]  /*4b50*/  HMMA.16816.F32.BF16 R116, R128, R36, RZ ;  /* 0x000000248074723c */ /* 0x000fee00000418ff */
[----:B------:R-:W-:Y:S01]  /*4b60*/  IMAD.MOV.U32 R36, RZ, RZ, R40 ;  /* 0x000000ffff247224 */ /* 0x000fe200078e0028 */
[----:B------:R-:W-:Y:S01]  /*4b70*/  HMMA.16816.F32.BF16 R168, R4, R28, R168 ;  /* 0x0000001c04a8723c */ /* 0x000fe200000418a8 */
[----:B------:R-:W-:Y:S02]  /*4b80*/  IMAD.MOV.U32 R37, RZ, RZ, R185 ;  /* 0x000000ffff257224 */ /* 0x000fe400078e00b9 */
[----:B------:R-:W-:-:S02]  /*4b90*/  IMAD.MOV.U32 R40, RZ, RZ, R188 ;  /* 0x000000ffff287224 */ /* 0x000fc400078e00bc */
[----:B------:R-:W-:Y:S02]  /*4ba0*/  FFMA.FTZ R37, R37, c[0x0][0x2d0], -R206 ;  /* 0x0000b40025257a23 */ /* 0x000fe400000108ce */
[----:B------:R-:W-:Y:S01]  /*4bb0*/  IMAD.MOV.U32 R29, RZ, RZ, R41 ;  /* 0x000000ffff1d7224 */ /* 0x000fe200078e0029 */
[----:B------:R-:W-:Y:S01]  /*4bc0*/  HMMA.16816.F32.BF16 R164, R4, R24, R164 ;  /* 0x0000001804a4723c */ /* 0x000fe200000418a4 */
[----:B------:R-:W-:Y:S02]  /*4bd0*/  IMAD.MOV.U32 R41, RZ, RZ, R189 ;  /* 0x000000ffff297224 */ /* 0x000fe400078e00bd */
[----:B------:R-:W-:Y:S01]  /*4be0*/  IMAD.MOV.U32 R28, RZ, RZ, R192 ;  /* 0x000000ffff1c7224 */ /* 0x000fe200078e00c0 */
[----:B------:R-:W-:Y:S01]  /*4bf0*/  MUFU.EX2 R37, R37 ;  /* 0x0000002500257308 */ /* 0x000fe20000000800 */
[--C-:B------:R-:W-:Y:S02]  /*4c00*/  FFMA.FTZ R41, R41, c[0x0][0x2d0], -R228.reuse ;  /* 0x0000b40029297a23 */ /* 0x100fe400000108e4 */
[----:B------:R-:W-:Y:S01]  /*4c10*/  IMAD.MOV.U32 R25, RZ, RZ, R193 ;  /* 0x000000ffff197224 */ /* 0x000fe200078e00c1 */
[----:B------:R-:W-:Y:S01]  /*4c20*/  HMMA.16816.F32.BF16 R68, R128, R80, RZ ;  /* 0x000000508044723c */ /* 0x000fe200000418ff */
[----:B------:R-:W-:-:S03]  /*4c30*/  FFMA.FTZ R40, R40, c[0x0][0x2d0], -R228 ;  /* 0x0000b40028287a23 */ /* 0x000fc600000108e4 */
[----:B------:R-:W-:Y:S04]  /*4c40*/  MUFU.EX2 R41, R41 ;  /* 0x0000002900297308 */ /* 0x000fe80000000800 */
[C---:B------:R-:W-:Y:S04]  /*4c50*/  HMMA.16816.F32.BF16 R84, R128.reuse, R96, RZ ;  /* 0x000000608054723c */ /* 0x040fe800000418ff */
[----:B------:R-:W-:Y:S04]  /*4c60*/  MUFU.EX2 R40, R40 ;  /* 0x0000002800287308 */ /* 0x000fe80000000800 */
        /* <DEDUP_REMOVED lines=8> */
[----:B------:R-:W-:Y:S07]  /*4cf0*/  HMMA.16816.F32.BF16 R128, R128, R38, RZ ;  /* 0x000000268080723c */ /* 0x000fee00000418ff */
[--C-:B------:R-:W-:Y:S01]  /*4d00*/  FFMA.FTZ R38, R36, c[0x0][0x2d0], -R206.reuse ;  /* 0x0000b40024267a23 */ /* 0x100fe200000108ce */
[----:B------:R-:W-:Y:S01]  /*4d10*/  HMMA.16816.F32.BF16 R116, R4, R8, R116 ;  /* 0x000000080474723c */ /* 0x000fe20000041874 */
[----:B------:R-:W-:-:S02]  /*4d20*/  FFMA.FTZ R36, R32, c[0x0][0x2d0], -R206 ;  /* 0x0000b40020247a23 */ /* 0x000fc400000108ce */
[--C-:B------:R-:W-:Y:S01]  /*4d30*/  FFMA.FTZ R39, R29, c[0x0][0x2d0], -R206.reuse ;  /* 0x0000b4001d277a23 */ /* 0x100fe200000108ce */
[----:B-1----:R-:W-:Y:S01]  /*4d40*/  F2FP.BF16.PACK_AB R29, R204, R205 ;  /* 0x000000cdcc1d723e */ /* 0x002fe200000010ff */
[--C-:B------:R-:W-:Y:S01]  /*4d50*/  FFMA.FTZ R32, R229, c[0x0][0x2d0], -R201.reuse ;  /* 0x0000b400e5207a23 */ /* 0x100fe200000108c9 */
[----:B------:R-:W-:Y:S01]  /*4d60*/  MUFU.EX2 R38, R38 ;  /* 0x0000002600267308 */ /* 0x000fe20000000800 */
[----:B------:R-:W-:Y:S01]  /*4d70*/  FFMA.FTZ R206, R207, c[0x0][0x2d0], -R206 ;  /* 0x0000b400cfce7a23 */ /* 0x000fe200000108ce */
[C---:B------:R-:W-:Y:S06]  /*4d80*/  HMMA.16816.F32.BF16 R188, R4.reuse, R34, R188 ;  /* 0x0000002204bc723c */ /* 0x040fec00000418bc */
[----:B------:R-:W1:Y:S01]  /*4d90*/  MUFU.EX2 R39, R39 ;  /* 0x0000002700277308 */ /* 0x000e620000000800 */
[--C-:B------:R-:W-:Y:S01]  /*4da0*/  FFMA.FTZ R35, R33, c[0x0][0x2d0], -R201.reuse ;  /* 0x0000b40021237a23 */ /* 0x100fe200000108c9 */
[----:B------:R-:W-:Y:S01]  /*4db0*/  HMMA.16816.F32.BF16 R128, R4, R10, R128 ;  /* 0x0000000a0480723c */ /* 0x000fe20000041880 */
[----:B------:R-:W2:Y:S01]  /*4dc0*/  LDSM.16.MT88.4 R8, [R248+0x1100] ;  /* 0x00110000f808783b */ /* 0x000ea20000004200 */
[----:B------:R-:W-:-:S02]  /*4dd0*/  FFMA.FTZ R34, R231, c[0x0][0x2d0], -R201 ;  /* 0x0000b400e7227a23 */ /* 0x000fc400000108c9 */
[----:B------:R-:W-:Y:S02]  /*4de0*/  FFMA.FTZ R33, R230, c[0x0][0x2d0], -R201 ;  /* 0x0000b400e6217a23 */ /* 0x000fe400000108c9 */
[----:B------:R-:W3:Y:S02]  /*4df0*/  MUFU.EX2 R36, R36 ;  /* 0x0000002400247308 */ /* 0x000ee40000000800 */
[C---:B------:R-:W-:Y:S06]  /*4e00*/  HMMA.16816.F32.BF16 R192, R4.reuse, R42, R192 ;  /* 0x0000002a04c0723c */ /* 0x040fec00000418c0 */
[----:B------:R-:W4:Y:S01]  /*4e10*/  MUFU.EX2 R35, R35 ;  /* 0x0000002300237308 */ /* 0x000f220000000800 */
[--C-:B------:R-:W-:Y:S01]  /*4e20*/  FFMA.FTZ R43, R25, c[0x0][0x2d0], -R228.reuse ;  /* 0x0000b400192b7a23 */ /* 0x100fe200000108e4 */
[----:B------:R-:W-:Y:S01]  /*4e30*/  HMMA.16816.F32.BF16 R68, R4, R20, R68 ;  /* 0x000000140444723c */ /* 0x000fe20000041844 */
[----:B------:R-:W-:Y:S01]  /*4e40*/  FFMA.FTZ R42, R28, c[0x0][0x2d0], -R228 ;  /* 0x0000b4001c2a7a23 */ /* 0x000fe200000108e4 */
[----:B-1----:R-:W-:Y:S01]  /*4e50*/  F2FP.BF16.PACK_AB R24, R38, R39 ;  /* 0x000000272618723e */ /* 0x002fe200000010ff */
[----:B------:R-:W-:Y:S01]  /*4e60*/  FADD.FTZ R198, R39, R198 ;  /* 0x000000c627c67221 */ /* 0x000fe20000010000 */
[----:B------:R-:W-:-:S02]  /*4e70*/  F2FP.BF16.PACK_AB R28, R209, R210 ;  /* 0x000000d2d11c723e */ /* 0x000fc400000010ff */
[----:B------:R-:W1:Y:S01]  /*4e80*/  MUFU.EX2 R43, R43 ;  /* 0x0000002b002b7308 */ /* 0x000e620000000800 */
[----:B------:R-:W-:Y:S01]  /*4e90*/  FADD.FTZ R198, R38, R198 ;  /* 0x000000c626c67221 */ /* 0x000fe20000010000 */
[----:B------:R-:W-:Y:S03]  /*4ea0*/  HMMA.16816.F32.BF16 R84, R4, R16, R84 ;  /* 0x000000100454723c */ /* 0x000fe60000041854 */
[----:B------:R-:W-:-:S03]  /*4eb0*/  FADD.FTZ R198, R37, R198 ;  /* 0x000000c625c67221 */ /* 0x000fc60000010000 */
[----:B------:R-:W5:Y:S01]  /*4ec0*/  MUFU.EX2 R42, R42 ;  /* 0x0000002a002a7308 */ /* 0x000f620000000800 */
[----:B---3--:R-:W-:Y:S01]  /*4ed0*/  FADD.FTZ R198, R36, R198 ;  /* 0x000000c624c67221 */ /* 0x008fe20000010000 */
[----:B------:R-:W-:Y:S01]  /*4ee0*/  HMMA.16816.F32.BF16 R100, R4, R12, R100 ;  /* 0x0000000c0464723c */ /* 0x000fe20000041864 */
[----:B----4-:R-:W-:Y:S02]  /*4ef0*/  FADD.FTZ R197, R35, R197 ;  /* 0x000000c523c57221 */ /* 0x010fe40000010000 */
[----:B------:R-:W-:-:S03]  /*4f00*/  FADD.FTZ R198, R210, R198 ;  /* 0x000000c6d2c67221 */ /* 0x000fc60000010000 */
[----:B------:R-:W3:Y:S01]  /*4f10*/  MUFU.EX2 R34, R34 ;  /* 0x0000002200227308 */ /* 0x000ee20000000800 */
[----:B-1----:R-:W-:Y:S01]  /*4f20*/  FADD.FTZ R222, R43, R222 ;  /* 0x000000de2bde7221 */ /* 0x002fe20000010000 */
[----:B------:R-:W-:Y:S01]  /*4f30*/  HMMA.16816.F32.BF16 R184, R4, R30, R184 ;  /* 0x0000001e04b8723c */ /* 0x000fe200000418b8 */
[----:B------:R-:W-:-:S04]  /*4f40*/  FADD.FTZ R198, R209, R198 ;  /* 0x000000c6d1c67221 */ /* 0x000fc80000010000 */
[----:B------:R-:W-:Y:S01]  /*4f50*/  FADD.FTZ R198, R208, R198 ;  /* 0x000000c6d0c67221 */ /* 0x000fe20000010000 */
[----:B------:R-:W1:Y:S01]  /*4f60*/  MUFU.EX2 R33, R33 ;  /* 0x0000002100217308 */ /* 0x000e620000000800 */
[----:B-----5:R-:W-:Y:S01]  /*4f70*/  FADD.FTZ R222, R42, R222 ;  /* 0x000000de2ade7221 */ /* 0x020fe20000010000 */
[----:B------:R-:W-:Y:S03]  /*4f80*/  HMMA.16816.F32.BF16 R180, R4, R26, R180 ;  /* 0x0000001a04b4723c */ /* 0x000fe600000418b4 */
[----:B------:R-:W-:-:S03]  /*4f90*/  FADD.FTZ R222, R41, R222 ;  /* 0x000000de29de7221 */ /* 0x000fc60000010000 */
[----:B------:R-:W4:Y:S01]  /*4fa0*/  MUFU.EX2 R32, R32 ;  /* 0x0000002000207308 */ /* 0x000f220000000800 */
[----:B---3--:R-:W-:Y:S01]  /*4fb0*/  F2FP.BF16.PACK_AB R25, R34, R35 ;  /* 0x000000232219723e */ /* 0x008fe200000010ff */
[C---:B------:R-:W-:Y:S01]  /*4fc0*/  HMMA.16816.F32.BF16 R80, R4.reuse, R22, R80 ;  /* 0x000000160450723c */ /* 0x040fe20000041850 */
[----:B------:R-:W-:Y:S01]  /*4fd0*/  F2FP.BF16.PACK_AB R26, R36, R37 ;  /* 0x00000025241a723e */ /* 0x000fe200000010ff */
[----:B------:R-:W-:Y:S01]  /*4fe0*/  LDSM.16.MT88.4 R20, [R248+0x3100] ;  /* 0x00310000f814783b */ /* 0x000fe20000004200 */
[----:B------:R-:W-:Y:S02]  /*4ff0*/  FADD.FTZ R222, R40, R222 ;  /* 0x000000de28de7221 */ /* 0x000fe40000010000 */
[----:B------:R-:W-:Y:S01]  /*5000*/  FADD.FTZ R197, R34, R197 ;  /* 0x000000c522c57221 */ /* 0x000fe20000010000 */
[----:B------:R-:W3:Y:S01]  /*5010*/  MUFU.EX2 R206, R206 ;  /* 0x000000ce00ce7308 */ /* 0x000ee20000000800 */
[----:B------:R-:W-:Y:S01]  /*5020*/  FADD.FTZ R222, R212, R222 ;  /* 0x000000ded4de7221 */ /* 0x000fe20000010000 */
[----:B------:R-:W-:Y:S01]  /*5030*/  HMMA.16816.F32.BF16 R96, R4, R18, R96 ;  /* 0x000000120460723c */ /* 0x000fe20000041860 */
[----:B------:R-:W5:Y:S01]  /*5040*/  LDSM.16.MT88.4 R16, [R242+0x1100] ;  /* 0x00110000f210783b */ /* 0x000f620000004200 */
[----:B-1----:R-:W-:-:S02]  /*5050*/  FADD.FTZ R197, R33, R197 ;  /* 0x000000c521c57221 */ /* 0x002fc40000010000 */
[----:B------:R-:W-:Y:S01]  /*5060*/  FADD.FTZ R222, R216, R222 ;  /* 0x000000ded8de7221 */ /* 0x000fe20000010000 */
[C---:B----4-:R-:W-:Y:S01]  /*5070*/  F2FP.BF16.PACK_AB R27, R32.reuse, R33 ;  /* 0x00000021201b723e */ /* 0x050fe200000010ff */
[----:B------:R-:W-:Y:S02]  /*5080*/  FADD.FTZ R197, R32, R197 ;  /* 0x000000c520c57221 */ /* 0x000fe40000010000 */
[----:B------:R-:W-:Y:S01]  /*5090*/  HMMA.16816.F32.BF16 R112, R4, R14, R112 ;  /* 0x0000000e0470723c */ /* 0x000fe20000041870 */
[----:B------:R-:W1:Y:S01]  /*50a0*/  LDSM.16.MT88.4 R12, [R241+0x1100] ;  /* 0x00110000f10c783b */ /* 0x000e620000004200 */
[----:B------:R-:W-:Y:S02]  /*50b0*/  FADD.FTZ R222, R215, R222 ;  /* 0x000000ded7de7221 */ /* 0x000fe40000010000 */
[----:B------:R-:W-:Y:S01]  /*50c0*/  FADD.FTZ R197, R205, R197 ;  /* 0x000000c5cdc57221 */ /* 0x000fe20000010000 */
[----:B---3--:R-:W-:Y:S02]  /*50d0*/  F2FP.BF16.PACK_AB R30, R206, R208 ;  /* 0x000000d0ce1e723e */ /* 0x008fe400000010ff */
[----:B------:R-:W-:Y:S01]  /*50e0*/  F2FP.BF16.PACK_AB R4, R226, R227 ;  /* 0x000000e3e204723e */ /* 0x000fe200000010ff */
[----:B--2---:R-:W-:Y:S01]  /*50f0*/  HMMA.16816.F32.BF16 R160, R24, R8, R160 ;  /* 0x0000000818a0723c */ /* 0x004fe200000418a0 */
[----:B------:R-:W-:Y:S01]  /*5100*/  F2FP.BF16.PACK_AB R5, R42, R43 ;  /* 0x0000002b2a05723e */ /* 0x000fe200000010ff */
[----:B------:R-:W-:Y:S01]  /*5110*/  FADD.FTZ R197, R204, R197 ;  /* 0x000000c5ccc57221 */ /* 0x000fe20000010000 */
[----:B------:R-:W-:-:S02]  /*5120*/  F2FP.BF16.PACK_AB R6, R224, R225 ;  /* 0x000000e1e006723e */ /* 0x000fc400000010ff */
[----:B------:R-:W-:-:S03]  /*5130*/  F2FP.BF16.PACK_AB R7, R40, R41 ;  /* 0x000000292807723e */ /* 0x000fc600000010ff */
[----:B------:R-:W-:Y:S08]  /*5140*/  HMMA.16816.F32.BF16 R156, R24, R10, R156 ;  /* 0x0000000a189c723c */ /* 0x000ff0000004189c */
[C---:B------:R-:W-:Y:S08]  /*5150*/  HMMA.16816.F32.BF16 R176, R4.reuse, R8, R176 ;  /* 0x0000000804b0723c */ /* 0x040ff000000418b0 */
[C---:B------:R-:W-:Y:S01]  /*5160*/  HMMA.16816.F32.BF16 R192, R4.reuse, R10, R192 ;  /* 0x0000000a04c0723c */ /* 0x040fe200000418c0 */
[----:B------:R-:W2:Y:S07]  /*5170*/  LDSM.16.MT88.4 R8, [R240+0x1100] ;  /* 0x00110000f008783b */ /* 0x000eae0000004200 */
[-C--:B-----5:R-:W-:Y:S08]  /*5180*/  HMMA.16816.F32.BF16 R172, R4, R16.reuse, R172 ;  /* 0x0000001004ac723c */ /* 0x0a0ff000000418ac */
[C---:B------:R-:W-:Y:S08]  /*5190*/  HMMA.16816.F32.BF16 R152, R24.reuse, R16, R152 ;  /* 0x000000101898723c */ /* 0x040ff00000041898 */
[-C--:B------:R-:W-:Y:S08]  /*51a0*/  HMMA.16816.F32.BF16 R148, R24, R18.reuse, R148 ;  /* 0x000000121894723c */ /* 0x080ff00000041894 */
[C---:B------:R-:W-:Y:S01]  /*51b0*/  HMMA.16816.F32.BF16 R188, R4.reuse, R18, R188 ;  /* 0x0000001204bc723c */ /* 0x040fe200000418bc */
[----:B------:R-:W3:Y:S07]  /*51c0*/  LDSM.16.MT88.4 R16, [R242+0x3100] ;  /* 0x00310000f210783b */ /* 0x000eee0000004200 */
[-C--:B-1----:R-:W-:Y:S08]  /*51d0*/  HMMA.16816.F32.BF16 R168, R4, R12.reuse, R168 ;  /* 0x0000000c04a8723c */ /* 0x082ff000000418a8 */
[C---:B------:R-:W-:Y:S08]  /*51e0*/  HMMA.16816.F32.BF16 R144, R24.reuse, R12, R144 ;  /* 0x0000000c1890723c */ /* 0x040ff00000041890 */
[-C--:B------:R-:W-:Y:S08]  /*51f0*/  HMMA.16816.F32.BF16 R140, R24, R14.reuse, R140 ;  /* 0x0000000e188c723c */ /* 0x080ff0000004188c */
[C---:B------:R-:W-:Y:S01]  /*5200*/  HMMA.16816.F32.BF16 R184, R4.reuse, R14, R184 ;  /* 0x0000000e04b8723c */ /* 0x040fe200000418b8 */
[----:B------:R-:W1:Y:S07]  /*5210*/  LDSM.16.MT88.4 R12, [R241+0x3100] ;  /* 0x00310000f10c783b */ /* 0x000e6e0000004200 */
[-C--:B--2---:R-:W-:Y:S08]  /*5220*/  HMMA.16816.F32.BF16 R164, R4, R8.reuse, R164 ;  /* 0x0000000804a4723c */ /* 0x084ff000000418a4 */
[C---:B------:R-:W-:Y:S08]  /*5230*/  HMMA.16816.F32.BF16 R136, R24.reuse, R8, R136 ;  /* 0x000000081888723c */ /* 0x040ff00000041888 */
[-C--:B------:R-:W-:Y:S08]  /*5240*/  HMMA.16816.F32.BF16 R132, R24, R10.reuse, R132 ;  /* 0x0000000a1884723c */ /* 0x080ff00000041884 */
[----:B------:R-:W-:Y:S01]  /*5250*/  HMMA.16816.F32.BF16 R180, R4, R10, R180 ;  /* 0x0000000a04b4723c */ /* 0x000fe200000418b4 */
[----:B------:R-:W2:Y:S07]  /*5260*/  LDSM.16.MT88.4 R8, [R240+0x3100] ;  /* 0x00310000f008783b */ /* 0x000eae0000004200 */
[C---:B---3--:R-:W-:Y:S08]  /*5270*/  HMMA.16816.F32.BF16 R88, R24.reuse, R16, R88 ;  /* 0x000000101858723c */ /* 0x048ff00000041858 */
[C---:B-1----:R-:W-:Y:S08]  /*5280*/  HMMA.16816.F32.BF16 R104, R24.reuse, R12, R104 ;  /* 0x0000000c1868723c */ /* 0x042ff00000041868 */
[C---:B------:R-:W-:Y:S08]  /*5290*/  HMMA.16816.F32.BF16 R92, R24.reuse, R18, R92 ;  /* 0x00000012185c723c */ /* 0x040ff0000004185c */
[----:B------:R-:W-:Y:S08]  /*52a0*/  HMMA.16816.F32.BF16 R108, R24, R14, R108 ;  /* 0x0000000e186c723c */ /* 0x000ff0000004186c */
[----:B------:R-:W-:Y:S08]  /*52b0*/  HMMA.16816.F32.BF16 R84, R4, R16, R84 ;  /* 0x000000100454723c */ /* 0x000ff00000041854 */
[C---:B--2---:R-:W-:Y:S08]  /*52c0*/  HMMA.16816.F32.BF16 R120, R24.reuse, R8, R120 ;  /* 0x000000081878723c */ /* 0x044ff00000041878 */
[----:B------:R-:W-:Y:S08]  /*52d0*/  HMMA.16816.F32.BF16 R124, R24, R10, R124 ;  /* 0x0000000a187c723c */ /* 0x000ff0000004187c */
[C---:B------:R-:W-:Y:S01]  /*52e0*/  HMMA.16816.F32.BF16 R96, R4.reuse, R18, R96 ;  /* 0x000000120460723c */ /* 0x040fe20000041860 */
[----:B------:R-:W1:Y:S07]  /*52f0*/  LDSM.16.MT88.4 R16, [R248+0x1900] ;  /* 0x00190000f810783b */ /* 0x000e6e0000004200 */
[C---:B------:R-:W-:Y:S08]  /*5300*/  HMMA.16816.F32.BF16 R100, R4.reuse, R12, R100 ;  /* 0x0000000c0464723c */ /* 0x040ff00000041864 */
[C---:B------:R-:W-:Y:S01]  /*5310*/  HMMA.16816.F32.BF16 R112, R4.reuse, R14, R112 ;  /* 0x0000000e0470723c */ /* 0x040fe20000041870 */
[----:B------:R-:W2:Y:S07]  /*5320*/  LDSM.16.MT88.4 R12, [R242+0x1900] ;  /* 0x00190000f20c783b */ /* 0x000eae0000004200 */
[C---:B------:R-:W-:Y:S08]  /*5330*/  HMMA.16816.F32.BF16 R116, R4.reuse, R8, R116 ;  /* 0x000000080474723c */ /* 0x040ff00000041874 */
[C---:B------:R-:W-:Y:S01]  /*5340*/  HMMA.16816.F32.BF16 R128, R4.reuse, R10, R128 ;  /* 0x0000000a0480723c */ /* 0x040fe20000041880 */
[----:B------:R-:W3:Y:S07]  /*5350*/  LDSM.16.MT88.4 R8, [R241+0x1900] ;  /* 0x00190000f108783b */ /* 0x000eee0000004200 */
[C---:B------:R-:W-:Y:S08]  /*5360*/  HMMA.16816.F32.BF16 R68, R4.reuse, R20, R68 ;  /* 0x000000140444723c */ /* 0x040ff00000041844 */
[----:B------:R-:W-:Y:S07]  /*5370*/  HMMA.16816.F32.BF16 R80, R4, R22, R80 ;  /* 0x000000160450723c */ /* 0x000fee0000041850 */
[--C-:B------:R-:W-:Y:S01]  /*5380*/  FFMA.FTZ R4, R203, c[0x0][0x2d0], -R201.reuse ;  /* 0x0000b400cb047a23 */ /* 0x100fe200000108c9 */
[----:B------:R-:W-:Y:S01]  /*5390*/  F2FP.BF16.PACK_AB R5, R216, R212 ;  /* 0x000000d4d805723e */ /* 0x000fe200000010ff */
[----:B------:R-:W-:Y:S01]  /*53a0*/  FFMA.FTZ R203, R202, c[0x0][0x2d0], -R201 ;  /* 0x0000b400cacb7a23 */ /* 0x000fe200000108c9 */
[----:B------:R-:W-:Y:S01]  /*53b0*/  F2FP.BF16.PACK_AB R6, R218, R219 ;  /* 0x000000dbda06723e */ /* 0x000fe200000010ff */
[----:B------:R4:W5:Y:S01]  /*53c0*/  MUFU.EX2 R201, R4 ;  /* 0x0000000400c97308 */ /* 0x0009620000000800 */
[----:B------:R-:W-:Y:S01]  /*53d0*/  F2FP.BF16.PACK_AB R7, R214, R215 ;  /* 0x000000d7d607723e */ /* 0x000fe200000010ff */
[C---:B------:R-:W-:Y:S06]  /*53e0*/  HMMA.16816.F32.BF16 R72, R24.reuse, R20, R72 ;  /* 0x000000141848723c */ /* 0x040fec0000041848 */
[----:B------:R-:W2:Y:S02]  /*53f0*/  MUFU.EX2 R203, R203 ;  /* 0x000000cb00cb7308 */ /* 0x000ea40000000800 */
[----:B------:R-:W-:Y:S01]  /*5400*/  HMMA.16816.F32.BF16 R76, R24, R22, R76 ;  /* 0x00000016184c723c */ /* 0x000fe2000004184c */
[----:B------:R-:W3:Y:S04]  /*5410*/  LDSM.16.MT88.4 R24, [R240+0x1900] ;  /* 0x00190000f018783b */ /* 0x000ee80000004200 */
[----:B------:R-:W3:Y:S01]  /*5420*/  LDSM.16.MT88.4 R20, [R248+0x3900] ;  /* 0x00390000f814783b */ /* 0x000ee20000004200 */
[----:B----4-:R-:W-:Y:S01]  /*5430*/  F2FP.BF16.PACK_AB R4, R220, R217 ;  /* 0x000000d9dc04723e */ /* 0x010fe200000010ff */
[----:B-----5:R-:W-:-:S06]  /*5440*/  FADD.FTZ R197, R201, R197 ;  /* 0x000000c5c9c57221 */ /* 0x020fcc0000010000 */
[----:B-1----:R-:W-:Y:S01]  /*5450*/  HMMA.16816.F32.BF16 R176, R4, R16, R176 ;  /* 0x0000001004b0723c */ /* 0x002fe200000418b0 */
[C---:B--2---:R-:W-:Y:S01]  /*5460*/  F2FP.BF16.PACK_AB R31, R203.reuse, R201 ;  /* 0x000000c9cb1f723e */ /* 0x044fe200000010ff */
[----:B------:R-:W-:-:S06]  /*5470*/  FADD.FTZ R203, R203, R197 ;  /* 0x000000c5cbcb7221 */ /* 0x000fcc0000010000 */
[C---:B------:R-:W-:Y:S08]  /*5480*/  HMMA.16816.F32.BF16 R160, R28.reuse, R16, R160 ;  /* 0x000000101ca0723c */ /* 0x040ff000000418a0 */
[-C--:B------:R-:W-:Y:S08]  /*5490*/  HMMA.16816.F32.BF16 R156, R28, R18.reuse, R156 ;  /* 0x000000121c9c723c */ /* 0x080ff0000004189c */
[C---:B------:R-:W-:Y:S01]  /*54a0*/  HMMA.16816.F32.BF16 R192, R4.reuse, R18, R192 ;  /* 0x0000001204c0723c */ /* 0x040fe200000418c0 */
[----:B------:R-:W1:Y:S07]  /*54b0*/  LDSM.16.MT88.4 R16, [R242+0x3900] ;  /* 0x00390000f210783b */ /* 0x000e6e0000004200 */
[-C--:B------:R-:W-:Y:S08]  /*54c0*/  HMMA.16816.F32.BF16 R172, R4, R12.reuse, R172 ;  /* 0x0000000c04ac723c */ /* 0x080ff000000418ac */
[C---:B------:R-:W-:Y:S08]  /*54d0*/  HMMA.16816.F32.BF16 R152, R28.reuse, R12, R152 ;  /* 0x0000000c1c98723c */ /* 0x040ff00000041898 */
[-C--:B------:R-:W-:Y:S08]  /*54e0*/  HMMA.16816.F32.BF16 R148, R28, R14.reuse, R148 ;  /* 0x0000000e1c94723c */ /* 0x080ff00000041894 */
[C---:B------:R-:W-:Y:S01]  /*54f0*/  HMMA.16816.F32.BF16 R188, R4.reuse, R14, R188 ;  /* 0x0000000e04bc723c */ /* 0x040fe200000418bc */
[----:B------:R-:W2:Y:S07]  /*5500*/  LDSM.16.MT88.4 R12, [R241+0x3900] ;  /* 0x00390000f10c783b */ /* 0x000eae0000004200 */
[-C--:B---3--:R-:W-:Y:S08]  /*5510*/  HMMA.16816.F32.BF16 R168, R4, R8.reuse, R168 ;  /* 0x0000000804a8723c */ /* 0x088ff000000418a8 */
[C---:B------:R-:W-:Y:S08]  /*5520*/  HMMA.16816.F32.BF16 R144, R28.reuse, R8, R144 ;  /* 0x000000081c90723c */ /* 0x040ff00000041890 */
[-C--:B------:R-:W-:Y:S08]  /*5530*/  HMMA.16816.F32.BF16 R140, R28, R10.reuse, R140 ;  /* 0x0000000a1c8c723c */ /* 0x080ff0000004188c */
[C---:B------:R-:W-:Y:S01]  /*5540*/  HMMA.16816.F32.BF16 R184, R4.reuse, R10, R184 ;  /* 0x0000000a04b8723c */ /* 0x040fe200000418b8 */
[----:B------:R-:W3:Y:S07]  /*5550*/  LDSM.16.MT88.4 R8, [R240+0x3900] ;  /* 0x00390000f008783b */ /* 0x000eee0000004200 */
[C---:B------:R-:W-:Y:S08]  /*5560*/  HMMA.16816.F32.BF16 R164, R4.reuse, R24, R164 ;  /* 0x0000001804a4723c */ /* 0x040ff000000418a4 */
[C---:B------:R-:W-:Y:S08]  /*5570*/  HMMA.16816.F32.BF16 R180, R4.reuse, R26, R180 ;  /* 0x0000001a04b4723c */ /* 0x040ff000000418b4 */
[C---:B------:R-:W-:Y:S08]  /*5580*/  HMMA.16816.F32.BF16 R68, R4.reuse, R20, R68 ;  /* 0x000000140444723c */ /* 0x040ff00000041844 */
[C---:B------:R-:W-:Y:S08]  /*5590*/  HMMA.16816.F32.BF16 R80, R4.reuse, R22, R80 ;  /* 0x000000160450723c */ /* 0x040ff00000041850 */
[C---:B-1----:R-:W-:Y:S08]  /*55a0*/  HMMA.16816.F32.BF16 R84, R4.reuse, R16, R84 ;  /* 0x000000100454723c */ /* 0x042ff00000041854 */
[C---:B------:R-:W-:Y:S08]  /*55b0*/  HMMA.16816.F32.BF16 R96, R4.reuse, R18, R96 ;  /* 0x000000120460723c */ /* 0x040ff00000041860 */
[C---:B--2---:R-:W-:Y:S08]  /*55c0*/  HMMA.16816.F32.BF16 R100, R4.reuse, R12, R100 ;  /* 0x0000000c0464723c */ /* 0x044ff00000041864 */
[C---:B------:R-:W-:Y:S08]  /*55d0*/  HMMA.16816.F32.BF16 R112, R4.reuse, R14, R112 ;  /* 0x0000000e0470723c */ /* 0x040ff00000041870 */
[C---:B---3--:R-:W-:Y:S08]  /*55e0*/  HMMA.16816.F32.BF16 R116, R4.reuse, R8, R116 ;  /* 0x000000080474723c */ /* 0x048ff00000041874 */
[----:B------:R-:W-:Y:S07]  /*55f0*/  HMMA.16816.F32.BF16 R128, R4, R10, R128 ;  /* 0x0000000a0480723c */ /* 0x000fee0000041880 */
[----:B------:R-:W-:Y:S01]  /*5600*/  FADD.FTZ R6, R218, R211 ;  /* 0x000000d3da067221 */ /* 0x000fe20000010000 */
[----:B------:R-:W-:Y:S01]  /*5610*/  HMMA.16816.F32.BF16 R136, R28, R24, R136 ;  /* 0x000000181c88723c */ /* 0x000fe20000041888 */
[----:B------:R-:W-:-:S02]  /*5620*/  FADD.FTZ R5, R214, R222 ;  /* 0x000000ded6057221 */ /* 0x000fc40000010000 */
[----:B------:R-:W-:Y:S01]  /*5630*/  FADD.FTZ R4, R206, R198 ;  /* 0x000000c6ce047221 */ /* 0x000fe20000010000 */
[----:B------:R1:W-:Y:S04]  /*5640*/  STL [R1+0x40], R6 ;  /* 0x0000400601007387 */ /* 0x0003e80000100800 */
[----:B------:R1:W-:Y:S01]  /*5650*/  STL [R1+0x3c], R5 ;  /* 0x00003c0501007387 */ /* 0x0003e20000100800 */
[C---:B------:R-:W-:Y:S03]  /*5660*/  HMMA.16816.F32.BF16 R132, R28.reuse, R26, R132 ;  /* 0x0000001a1c84723c */ /* 0x040fe60000041884 */
[----:B------:R1:W-:Y:S05]  /*5670*/  STL [R1+0x38], R4 ;  /* 0x0000380401007387 */ /* 0x0003ea0000100800 */
        /* <DEDUP_REMOVED lines=8> */
[----:B------:R-:W-:Y:S07]  /*5700*/  @P0 BRA `(.L_x_708) ;  /* 0x00004a1000000947 */ /* 0x000fee0003800000 */
[----:B-1----:R-:W2:Y:S04]  /*5710*/  LDL R230, [R1+0x18] ;  /* 0x0000180001e67983 */ /* 0x002ea80000100800 */
[----:B------:R-:W3:Y:S01]  /*5720*/  LDL R231, [R1+0x1c] ;  /* 0x00001c0001e77983 */ /* 0x000ee20000100800 */
[----:B------:R-:W-:Y:S01]  /*5730*/  IMAD.MOV.U32 R200, RZ, RZ, R3 ;  /* 0x000000ffffc87224 */ /* 0x000fe200078e0003 */
[----:B------:R-:W-:Y:S01]  /*5740*/  MOV R197, R0 ;  /* 0x0000000000c57202 */ /* 0x000fe20000000f00 */
[----:B------:R-:W-:Y:S01]  /*5750*/  IMAD.MOV.U32 R198, RZ, RZ, R2 ;  /* 0x000000ffffc67224 */ /* 0x000fe200078e0002 */
[----:B------:R-:W-:Y:S01]  /*5760*/  UIADD3 UR7, UR7, -0x2, URZ ;  /* 0xfffffffe07077890 */ /* 0x000fe2000fffe03f */
[----:B------:R-:W-:Y:S01]  /*5770*/  IMAD.MOV.U32 R199, RZ, RZ, R196 ;  /* 0x000000ffffc77224 */ /* 0x000fe200078e00c4 */
[----:B--2---:R-:W-:-:S04]  /*5780*/  SHF.R.S32.HI R4, RZ, 0x1f, R230 ;  /* 0x0000001fff047819 */ /* 0x004fc800000114e6 */
[----:B------:R-:W-:Y:S01]  /*5790*/  LEA.HI R4, R4, R230, RZ, 0x3 ;  /* 0x000000e604047211 */ /* 0x000fe200078f18ff */
[----:B---3--:R-:W-:-:S03]  /*57a0*/  IMAD.WIDE R6, R231, 0x2, RZ ;  /* 0x00000002e7067825 */ /* 0x008fc600078e02ff */
[----:B------:R-:W-:Y:S02]  /*57b0*/  LOP3.LUT R4, R4, 0xfffffff8, RZ, 0xc0, !PT ;  /* 0xfffffff804047812 */ /* 0x000fe400078ec0ff */
[----:B------:R1:W-:Y:S02]  /*57c0*/  STL.64 [R1+0x30], R6 ;  /* 0x0000300601007387 */ /* 0x0003e40000100a00 */
[----:B------:R-:W-:Y:S02]  /*57d0*/  SHF.R.S32.HI R3, RZ, 0x1f, R4 ;  /* 0x0000001fff037819 */ /* 0x000fe40000011404 */
[C---:B------:R-:W-:Y:S02]  /*57e0*/  SHF.L.U32 R0, R4.reuse, 0x1, RZ ;  /* 0x0000000104007819 */ /* 0x040fe400000006ff */
[----:B------:R-:W-:-:S03]  /*57f0*/  SHF.L.U64.HI R2, R4, 0x1, R3 ;  /* 0x0000000104027819 */ /* 0x000fc60000010203 */
[----:B------:R1:W-:Y:S04]  /*5800*/  STL [R1+0x2c], R0 ;  /* 0x00002c0001007387 */ /* 0x0003e80000100800 */
[----:B------:R1:W-:Y:S02]  /*5810*/  STL [R1+0x28], R2 ;  /* 0x0000280201007387 */ /* 0x0003e40000100800 */
[----:B------:R-:W2:Y:S01]  /*5820*/  LDL R231, [R1+0xc] ;  /* 0x00000c0001e77983 */ /* 0x000ea20000100800 */
[----:B-1----:R-:W-:Y:S02]  /*5830*/  SEL R2, RZ, 0x10, P3 ;  /* 0x00000010ff027807 */ /* 0x002fe40001800000 */
[----:B------:R-:W-:Y:S02]  /*5840*/  SEL R0, RZ, 0x10, P4 ;  /* 0x00000010ff007807 */ /* 0x000fe40002000000 */
[----:B------:R-:W-:Y:S02]  /*5850*/  ISETP.NE.U32.AND P6, PT, R2, RZ, PT ;  /* 0x000000ff0200720c */ /* 0x000fe40003fc5070 */
[----:B------:R-:W-:-:S02]  /*5860*/  ISETP.NE.U32.AND P2, PT, R0, RZ, PT ;  /* 0x000000ff0000720c */ /* 0x000fc40003f45070 */
[----:B------:R-:W-:Y:S02]  /*5870*/  IADD3 R2, -R2, 0x10, RZ ;  /* 0x0000001002027810 */ /* 0x000fe40007ffe1ff */
[----:B------:R-:W-:Y:S02]  /*5880*/  IADD3 R0, -R0, 0x10, RZ ;  /* 0x0000001000007810 */ /* 0x000fe40007ffe1ff */
[----:B------:R-:W-:Y:S02]  /*5890*/  LOP3.LUT R2, R2, 0xf, RZ, 0xc0, !PT ;  /* 0x0000000f02027812 */ /* 0x000fe400078ec0ff */
[----:B------:R-:W-:Y:S01]  /*58a0*/  LOP3.LUT R0, R0, 0xf, RZ, 0xc0, !PT ;  /* 0x0000000f00007812 */ /* 0x000fe200078ec0ff */
[----:B--2---:R-:W-:-:S05]  /*58b0*/  IMAD.SHL.U32 R3, R231, 0x2, RZ ;  /* 0x00000002e7037824 */ /* 0x004fca00078e00ff */
[----:B------:R1:W-:Y:S01]  /*58c0*/  STL [R1+0x24], R3 ;  /* 0x0000240301007387 */ /* 0x0003e20000100800 */
[----:B------:R-:W-:Y:S05]  /*58d0*/  BRA `(.L_x_709) ;  /* 0x0000044000007947 */ /* 0x000fea0003800000 */
.L_x_711:
[----:B------:R-:W2:Y:S01]  /*58e0*/  LDL R3, [R1+0x14] ;  /* 0x0000140001037983 */ /* 0x000ea20000100800 */
[----:B------:R-:W-:Y:S01]  /*58f0*/  ULEA UR4, UR7, UR10, 0x6 ;  /* 0x0000000a07047291 */ /* 0x000fe2000f8e303f */
[----:B------:R-:W-:Y:S01]  /*5900*/  ISETP.NE.AND P1, PT, R252, 0x1, PT ;  /* 0x00000001fc00780c */ /* 0x000fe20003f25270 */
[----:B------:R-:W-:Y:S01]  /*5910*/  IMAD.MOV.U32 R11, RZ, RZ, RZ ;  /* 0x000000ffff0b7224 */ /* 0x000fe200078e00ff */
[----:B------:R-:W3:Y:S03]  /*5920*/  LDL.64 R58, [R1+0x30] ;  /* 0x00003000013a7983 */ /* 0x000ee60000100a00 */
[----:B------:R-:W-:Y:S01]  /*5930*/  IMAD.U32 R0, RZ, RZ, UR4 ;  /* 0x00000004ff007e24 */ /* 0x000fe2000f8e00ff */
[----:B------:R-:W4:Y:S04]  /*5940*/  LDL R210, [R1+0x2c] ;  /* 0x00002c0001d27983 */ /* 0x000f280000100800 */
[----:B------:R-:W5:Y:S04]  /*5950*/  LDL R54, [R1+0x24] ;  /* 0x0000240001367983 */ /* 0x000f680000100800 */
[----:B------:R-:W3:Y:S01]  /*5960*/  LDL R55, [R1+0x28] ;  /* 0x0000280001377983 */ /* 0x000ee20000100800 */
        /* <DEDUP_REMOVED lines=12> */
[----:B------:R1:W2:Y:S02]  /*5a30*/  @!P5 LDG.E R11, [R42.64] ;  /* 0x0000000c2a0bd981 */ /* 0x0002a4000c1e1900 */
[----:B------:R-:W-:Y:S04]  /*5a40*/  IMAD R0, R0, c[0x0][0x1e0], RZ ;  /* 0x0000780000007a24 */ /* 0x000fe800078e02ff */
[C---:B------:R-:W-:Y:S02]  /*5a50*/  IMAD R0, R44.reuse, c[0x0][0x1e4], R0 ;  /* 0x000079002c007a24 */ /* 0x040fe400078e0200 */
[----:B-1----:R-:W-:Y:S04]  /*5a60*/  IMAD.WIDE.U32 R42, R44, c[0x0][0x1e0], RZ ;  /* 0x000078002c2a7a25 */ /* 0x002fe800078e00ff */
[----:B------:R-:W-:Y:S01]  /*5a70*/  IMAD.IADD R43, R43, 0x1, R0 ;  /* 0x000000012b2b7824 */ /* 0x000fe200078e0200 */
[----:B--2---:R-:W-:Y:S01]  /*5a80*/  STL [R1], R11 ;  /* 0x0000000b01007387 */ /* 0x004fe20000100800 */
[----:B------:R-:W-:Y:S02]  /*5a90*/  SHF.R.S32.HI R0, RZ, 0x1f, R11 ;  /* 0x0000001fff007819 */ /* 0x000fe4000001140b */
[C---:B------:R-:W-:Y:S04]  /*5aa0*/  IMAD.WIDE.U32 R42, R11.reuse, c[0x0][0x1f0], R42 ;  /* 0x00007c000b2a7a25 */ /* 0x040fe800078e002a */
[----:B------:R-:W-:Y:S01]  /*5ab0*/  IMAD R0, R0, c[0x0][0x1f0], RZ ;  /* 0x00007c0000007a24 */ /* 0x000fe200078e02ff */
[----:B------:R-:W-:Y:S03]  /*5ac0*/  IADD3 R4, P0, R42, UR18, RZ ;  /* 0x000000122a047c10 */ /* 0x000fe6000ff1e0ff */
[----:B------:R-:W-:Y:S05]  /*5ad0*/  IMAD R0, R11, c[0x0][0x1f4], R0 ;  /* 0x00007d000b007a24 */ /* 0x000fea00078e0200 */
[----:B------:R-:W-:Y:S02]  /*5ae0*/  IADD3.X R0, R43, UR16, R0, P0, !PT ;  /* 0x000000102b007c10 */ /* 0x000fe400087fe400 */
[C---:B------:R-:W-:Y:S04]  /*5af0*/  LEA R3, P0, R4.reuse, c[0x0][0x1c8], 0x1 ;  /* 0x0000720004037a11 */ /* 0x040fe800078008ff */
[----:B------:R-:W-:Y:S01]  /*5b00*/  LEA.HI.X R0, R4, c[0x0][0x1cc], R0, 0x1, P0 ;  /* 0x0000730004007a11 */ /* 0x000fe200000f0c00 */
[----:B------:R-:W3:Y:S04]  /*5b10*/  SHFL.IDX PT, R44, R3, RZ, 0x181f ;  /* 0x00181fff032c7589 */ /* 0x000ee800000e0000 */
[----:B------:R-:W1:Y:S04]  /*5b20*/  SHFL.IDX PT, R43, R0, RZ, 0x181f ;  /* 0x00181fff002b7589 */ /* 0x000e6800000e0000 */
[----:B------:R-:W2:Y:S04]  /*5b30*/  SHFL.IDX PT, R11, R3, 0x1, 0x181f ;  /* 0x00381f00030b7f89 */ /* 0x000ea800000e0000 */
[----:B------:R-:W2:Y:S04]  /*5b40*/  SHFL.IDX PT, R42, R0, 0x1, 0x181f ;  /* 0x00381f00002a7f89 */ /* 0x000ea800000e0000 */
[----:B------:R-:W2:Y:S04]  /*5b50*/  SHFL.IDX PT, R4, R3, 0x2, 0x181f ;  /* 0x00581f0003047f89 */ /* 0x000ea800000e0000 */
[----:B------:R-:W2:Y:S04]  /*5b60*/  SHFL.IDX PT, R6, R0, 0x2, 0x181f ;  /* 0x00581f0000067f89 */ /* 0x000ea800000e0000 */
[----:B------:R-:W2:Y:S01]  /*5b70*/  SHFL.IDX PT, R3, R3, 0x3, 0x181f ;  /* 0x00781f0003037f89 */ /* 0x000ea200000e0000 */
[----:B---3--:R-:W-:Y:S03]  /*5b80*/  IADD3 R46, P0, R58, R44, RZ ;  /* 0x0000002c3a2e7210 */ /* 0x008fe60007f1e0ff */
[----:B------:R-:W3:Y:S02]  /*5b90*/  SHFL.IDX PT, R0, R0, 0x3, 0x181f ;  /* 0x00781f0000007f89 */ /* 0x000ee400000e0000 */
[----:B-1----:R-:W-:Y:S01]  /*5ba0*/  IMAD.X R47, R59, 0x1, R43, P0 ;  /* 0x000000013b2f7824 */ /* 0x002fe200000e062b */
[-C--:B----4-:R-:W-:Y:S04]  /*5bb0*/  IADD3 R44, P0, R44, R210.reuse, RZ ;  /* 0x000000d22c2c7210 */ /* 0x090fe80007f1e0ff */
[----:B-----5:R1:W-:Y:S01]  /*5bc0*/  LDGSTS.E.BYPASS.LTC128B.128 [R54+0x4100], [R46.64], !P3 ;  /* 0x041000002e367fae */ /* 0x0203e2000d901d4c */
[--C-:B------:R-:W-:Y:S01]  /*5bd0*/  IMAD.X R45, R43, 0x1, R55.reuse, P0 ;  /* 0x000000012b2d7824 */ /* 0x100fe200000e0637 */
[----:B--2---:R-:W-:Y:S04]  /*5be0*/  IADD3 R48, P0, R58, R11, RZ ;  /* 0x0000000b3a307210 */ /* 0x004fe80007f1e0ff */
[----:B------:R2:W-:Y:S01]  /*5bf0*/  LDGSTS.E.BYPASS.LTC128B.128 [R54+0x6100], [R44.64], !P4 ;  /* 0x061000002c367fae */ /* 0x0005e2000e101d4c */
[----:B------:R-:W-:Y:S01]  /*5c00*/  IMAD.X R49, R59, 0x1, R42, P0 ;  /* 0x000000013b317824 */ /* 0x000fe200000e062a */
[----:B------:R-:W-:Y:S04]  /*5c10*/  IADD3 R50, P0, R11, R210, RZ ;  /* 0x000000d20b327210 */ /* 0x000fe80007f1e0ff */
[----:B------:R4:W-:Y:S01]  /*5c20*/  LDGSTS.E.BYPASS.LTC128B.128 [R54+0x4900], [R48.64], !P3 ;  /* 0x0490000030367fae */ /* 0x0009e2000d901d4c */
[--C-:B------:R-:W-:Y:S01]  /*5c30*/  IMAD.X R51, R42, 0x1, R55.reuse, P0 ;  /* 0x000000012a337824 */ /* 0x100fe200000e0637 */
[----:B------:R-:W-:Y:S04]  /*5c40*/  IADD3 R42, P0, R58, R4, RZ ;  /* 0x000000043a2a7210 */ /* 0x000fe80007f1e0ff */
[----:B------:R4:W-:Y:S01]  /*5c50*/  LDGSTS.E.BYPASS.LTC128B.128 [R54+0x6900], [R50.64], !P4 ;  /* 0x0690000032367fae */ /* 0x0009e2000e101d4c */
[C---:B------:R-:W-:Y:S05]  /*5c60*/  IMAD.X R43, R59.reuse, 0x1, R6, P0 ;  /* 0x000000013b2b7824 */ /* 0x040fea00000e0606 */
[----:B------:R4:W-:Y:S01]  /*5c70*/  LDGSTS.E.BYPASS.LTC128B.128 [R54+0x5100], [R42.64], !P3 ;  /* 0x051000002a367fae */ /* 0x0009e2000d901d4c */
[-C--:B-1----:R-:W-:Y:S05]  /*5c80*/  IADD3 R46, P0, R4, R210.reuse, RZ ;  /* 0x000000d2042e7210 */ /* 0x082fea0007f1e0ff */
[--C-:B------:R-:W-:Y:S01]  /*5c90*/  IMAD.X R47, R6, 0x1, R55.reuse, P0 ;  /* 0x00000001062f7824 */ /* 0x100fe200000e0637 */
[----:B------:R-:W-:Y:S04]  /*5ca0*/  IADD3 R52, P0, R58, R3, RZ ;  /* 0x000000033a347210 */ /* 0x000fe80007f1e0ff */
[----:B------:R4:W-:Y:S01]  /*5cb0*/  LDGSTS.E.BYPASS.LTC128B.128 [R54+0x7100], [R46.64], !P4 ;  /* 0x071000002e367fae */ /* 0x0009e2000e101d4c */
[----:B---3--:R-:W-:Y:S01]  /*5cc0*/  IMAD.X R53, R59, 0x1, R0, P0 ;  /* 0x000000013b357824 */ /* 0x008fe200000e0600 */
[----:B--2---:R-:W-:Y:S04]  /*5cd0*/  IADD3 R44, P0, R3, R210, RZ ;  /* 0x000000d2032c7210 */ /* 0x004fe80007f1e0ff */
[----:B------:R4:W-:Y:S01]  /*5ce0*/  LDGSTS.E.BYPASS.LTC128B.128 [R54+0x5900], [R52.64], !P3 ;  /* 0x0590000034367fae */ /* 0x0009e2000d901d4c */
[----:B------:R-:W-:Y:S05]  /*5cf0*/  IMAD.X R45, R0, 0x1, R55, P0 ;  /* 0x00000001002d7824 */ /* 0x000fea00000e0637 */
[----:B------:R4:W-:Y:S01]  /*5d00*/  LDGSTS.E.BYPASS.LTC128B.128 [R54+0x7900], [R44.64], !P4 ;  /* 0x079000002c367fae */ /* 0x0009e2000e101d4c */
[----:B------:R-:W-:-:S05]  /*5d10*/  BRA `(.L_x_710) ;  /* 0x0000172000007947 */ /* 0x000fca0003800000 */
.L_x_709:
[----:B------:R-:W2:Y:S01]  /*5d20*/  LDL R2, [R1+0x4] ;  /* 0x0000040001027983 */ /* 0x000ea20000100800 */
[----:B------:R-:W-:Y:S04]  /*5d30*/  DEPBAR.LE SB0, 0x0 ;  /* 0x000080000000791a */ /* 0x000fe80000000000 */
[----:B-1----:R-:W3:Y:S01]  /*5d40*/  LDL R3, [R1] ;  /* 0x0000000001037983 */ /* 0x002ee20000100800 */
[----:B------:R-:W-:Y:S01]  /*5d50*/  SEL R7, RZ, 0x10, P3 ;  /* 0x00000010ff077807 */ /* 0x000fe20001800000 */
[----:B------:R-:W-:Y:S01]  /*5d60*/  UISETP.GE.AND UP0, UPT, UR7, 0x1, UPT ;  /* 0x000000010700788c */ /* 0x000fe2000bf06270 */
[----:B------:R-:W-:Y:S01]  /*5d70*/  SEL R6, RZ, 0x10, P4 ;  /* 0x00000010ff067807 */ /* 0x000fe20002000000 */
[----:B------:R-:W4:Y:S01]  /*5d80*/  LDL.64 R46, [R1+0x30] ;  /* 0x00003000012e7983 */ /* 0x000f220000100a00 */
[----:B------:R-:W-:Y:S02]  /*5d90*/  IADD3 R7, -R7, 0x10, RZ ;  /* 0x0000001007077810 */ /* 0x000fe40007ffe1ff */
[----:B------:R-:W-:Y:S02]  /*5da0*/  IADD3 R6, -R6, 0x10, RZ ;  /* 0x0000001006067810 */ /* 0x000fe40007ffe1ff */
[----:B------:R-:W-:Y:S01]  /*5db0*/  LOP3.LUT R7, R7, 0xf, RZ, 0xc0, !PT ;  /* 0x0000000f07077812 */ /* 0x000fe200078ec0ff */
[----:B------:R-:W5:Y:S01]  /*5dc0*/  LDL R41, [R1+0x2c] ;  /* 0x00002c0001297983 */ /* 0x000f620000100800 */
[----:B------:R-:W-:Y:S03]  /*5dd0*/  LOP3.LUT R6, R6, 0xf, RZ, 0xc0, !PT ;  /* 0x0000000f06067812 */ /* 0x000fe600078ec0ff */
[----:B------:R-:W4:Y:S04]  /*5de0*/  LDL R57, [R1+0x28] ;  /* 0x0000280001397983 */ /* 0x000f280000100800 */
[----:B------:R-:W4:Y:S04]  /*5df0*/  LDL R56, [R1+0x24] ;  /* 0x0000240001387983 */ /* 0x000f280000100800 */
[----:B------:R-:W-:Y:S08]  /*5e00*/  BAR.SYNC.DEFER_BLOCKING 0x0 ;  /* 0x0000000000007b1d */ /* 0x000ff00000010000 */
[----:B------:R-:W-:Y:S08]  /*5e10*/  LDSM.16.M88.4 R64, [R251+0x8100] ;  /* 0x00810000fb40783b */ /* 0x000ff00000000200 */
[----:B------:R-:W-:Y:S08]  /*5e20*/  LDSM.16.M88.4 R16, [R250+0x4100] ;  /* 0x00410000fa10783b */ /* 0x000ff00000000200 */
[----:B------:R-:W-:Y:S08]  /*5e30*/  LDSM.16.M88.4 R60, [R251+0xa100] ;  /* 0x00a10000fb3c783b */ /* 0x000ff00000000200 */
[----:B------:R-:W-:Y:S08]  /*5e40*/  LDSM.16.M88.4 R32, [R250+0x4900] ;  /* 0x00490000fa20783b */ /* 0x000ff00000000200 */
[----:B------:R-:W-:Y:S08]  /*5e50*/  LDSM.16.M88.4 R48, [R250+0x5100] ;  /* 0x00510000fa30783b */ /* 0x000ff00000000200 */
[----:B------:R-:W-:Y:S08]  /*5e60*/  LDSM.16.M88.4 R204, [R250+0x5900] ;  /* 0x00590000facc783b */ /* 0x000ff00000000200 */
[----:B------:R-:W-:Y:S08]  /*5e70*/  LDSM.16.M88.4 R208, [R247+0x8100] ;  /* 0x00810000f7d0783b */ /* 0x000ff00000000200 */
[----:B------:R-:W-:Y:S08]  /*5e80*/  LDSM.16.M88.4 R212, [R249] ;  /* 0x00000000f9d4783b */ /* 0x000ff00000000200 */
[----:B------:R-:W-:Y:S08]  /*5e90*/  LDSM.16.M88.4 R216, [R247+0xa100] ;  /* 0x00a10000f7d8783b */ /* 0x000ff00000000200 */
[----:B------:R-:W-:Y:S08]  /*5ea0*/  LDSM.16.M88.4 R220, [R239] ;  /* 0x00000000efdc783b */ /* 0x000ff00000000200 */
[----:B------:R-:W-:Y:S08]  /*5eb0*/  LDSM.16.M88.4 R224, [R238] ;  /* 0x00000000eee0783b */ /* 0x000ff00000000200 */
[----:B------:R-:W-:Y:S01]  /*5ec0*/  LDSM.16.M88.4 R228, [R237] ;  /* 0x00000000ede4783b */ /* 0x000fe20000000200 */
[----:B--2---:R-:W-:Y:S01]  /*5ed0*/  SHF.R.S32.HI R0, RZ, 0x1f, R2 ;  /* 0x0000001fff007819 */ /* 0x004fe20000011402 */
[----:B------:R-:W-:Y:S04]  /*5ee0*/  IMAD.WIDE.U32 R4, R2, c[0x0][0x208], RZ ;  /* 0x0000820002047a25 */ /* 0x000fe800078e00ff */
[----:B------:R-:W-:Y:S04]  /*5ef0*/  IMAD R0, R0, c[0x0][0x208], RZ ;  /* 0x0000820000007a24 */ /* 0x000fe800078e02ff */
[----:B------:R-:W-:Y:S01]  /*5f00*/  IMAD R0, R2, c[0x0][0x20c], R0 ;  /* 0x0000830002007a24 */ /* 0x000fe200078e0200 */
[----:B---3--:R-:W-:Y:S04]  /*5f10*/  SHF.R.S32.HI R2, RZ, 0x1f, R3 ;  /* 0x0000001fff027819 */ /* 0x008fe80000011403 */
[----:B------:R-:W-:Y:S01]  /*5f20*/  IADD3 R5, R5, R0, RZ ;  /* 0x0000000005057210 */ /* 0x000fe20007ffe0ff */
[----:B------:R-:W-:Y:S04]  /*5f30*/  IMAD R2, R2, c[0x0][0x218], RZ ;  /* 0x0000860002027a24 */ /* 0x000fe800078e02ff */
[C---:B------:R-:W-:Y:S04]  /*5f40*/  IMAD.WIDE.U32 R4, R3.reuse, c[0x0][0x218], R4 ;  /* 0x0000860003047a25 */ /* 0x040fe800078e0004 */
[----:B------:R-:W-:Y:S01]  /*5f50*/  IMAD R2, R3, c[0x0][0x21c], R2 ;  /* 0x0000870003027a24 */ /* 0x000fe200078e0202 */
[----:B------:R-:W-:Y:S04]  /*5f60*/  IADD3 R0, P0, R4, UR20, RZ ;  /* 0x0000001404007c10 */ /* 0x000fe8000ff1e0ff */
[----:B------:R-:W-:Y:S02]  /*5f70*/  IADD3.X R2, R5, UR5, R2, P0, !PT ;  /* 0x0000000505027c10 */ /* 0x000fe400087fe402 */
[C---:B------:R-:W-:Y:S04]  /*5f80*/  LEA R40, P0, R0.reuse, c[0x0][0x1f8], 0x1 ;  /* 0x00007e0000287a11 */ /* 0x040fe800078008ff */
[----:B------:R-:W-:Y:S01]  /*5f90*/  LEA.HI.X R0, R0, c[0x0][0x1fc], R2, 0x1, P0 ;  /* 0x00007f0000007a11 */ /* 0x000fe200000f0c02 */
[----:B------:R-:W-:Y:S08]  /*5fa0*/  SHFL.IDX PT, R38, R40, RZ, 0x181f ;  /* 0x00181fff28267589 */ /* 0x000ff000000e0000 */
[----:B------:R-:W4:Y:S08]  /*5fb0*/  SHFL.IDX PT, R2, R40, 0x3, 0x181f ;  /* 0x00781f0028027f89 */ /* 0x000f3000000e0000 */
[----:B------:R-:W1:Y:S08]  /*5fc0*/  SHFL.IDX PT, R3, R0, 0x3, 0x181f ;  /* 0x00781f0000037f89 */ /* 0x000e7000000e0000 */
[----:B------:R-:W2:Y:S01]  /*5fd0*/  SHFL.IDX PT, R39, R0, RZ, 0x181f ;  /* 0x00181fff00277589 */ /* 0x000ea200000e0000 */
[-C--:B----4-:R-:W-:Y:S07]  /*5fe0*/  IADD3 R52, P1, P0, R7, R2.reuse, R46 ;  /* 0x0000000207347210 */ /* 0x090fee000783e02e */
[----:B------:R-:W3:Y:S01]  /*5ff0*/  SHFL.IDX PT, R36, R40, 0x1, 0x181f ;  /* 0x00381f0028247f89 */ /* 0x000ee200000e0000 */
[-C--:B-1----:R-:W-:Y:S07]  /*6000*/  IADD3.X R53, RZ, R3.reuse, R47, P1, P0 ;  /* 0x00000003ff357210 */ /* 0x082fee0000fe042f */
[----:B------:R-:W1:Y:S01]  /*6010*/  SHFL.IDX PT, R37, R0, 0x1, 0x181f ;  /* 0x00381f0000257f89 */ /* 0x000e6200000e0000 */
[----:B-----5:R-:W-:Y:S02]  /*6020*/  IADD3 R2, P1, P0, R6, R2, R41 ;  /* 0x0000000206027210 */ /* 0x020fe4000783e029 */
[-C--:B------:R-:W-:Y:S03]  /*6030*/  HMMA.16816.F32.BF16 R4, R64, R16.reuse, RZ ;  /* 0x000000104004723c */ /* 0x080fe600000418ff */
[----:B------:R-:W-:Y:S02]  /*6040*/  IADD3.X R3, RZ, R3, R57, P1, P0 ;  /* 0x00000003ff037210 */ /* 0x000fe40000fe0439 */
[----:B------:R-:W-:Y:S01]  /*6050*/  IADD3 R44, P0, R46, R38, RZ ;  /* 0x000000262e2c7210 */ /* 0x000fe20007f1e0ff */
[----:B------:R-:W4:Y:S02]  /*6060*/  SHFL.IDX PT, R40, R40, 0x2, 0x181f ;  /* 0x00581f0028287f89 */ /* 0x000f2400000e0000 */
[C---:B------:R-:W-:Y:S04]  /*6070*/  HMMA.16816.F32.BF16 R8, R60.reuse, R16, RZ ;  /* 0x000000103c08723c */ /* 0x040fe800000418ff */
[----:B--2---:R-:W-:Y:S02]  /*6080*/  IADD3.X R45, R47, R39, RZ, P0, !PT ;  /* 0x000000272f2d7210 */ /* 0x004fe400007fe4ff */
[----:B------:R-:W-:Y:S01]  /*6090*/  IADD3 R38, P0, R38, R41, RZ ;  /* 0x0000002926267210 */ /* 0x000fe20007f1e0ff */
[----:B------:R-:W2:Y:S01]  /*60a0*/  SHFL.IDX PT, R0, R0, 0x2, 0x181f ;  /* 0x00581f0000007f89 */ /* 0x000ea200000e0000 */
[-C--:B------:R-:W-:Y:S04]  /*60b0*/  HMMA.16816.F32.BF16 R12, R60, R18.reuse, RZ ;  /* 0x000000123c0c723c */ /* 0x080fe800000418ff */
[----:B------:R-:W-:Y:S02]  /*60c0*/  IADD3.X R39, R39, R57, RZ, P0, !PT ;  /* 0x0000003927277210 */ /* 0x000fe400007fe4ff */
[----:B---3--:R-:W-:Y:S01]  /*60d0*/  IADD3 R42, P0, R46, R36, RZ ;  /* 0x000000242e2a7210 */ /* 0x008fe20007f1e0ff */
[----:B------:R4:W-:Y:S01]  /*60e0*/  LDGSTS.E.BYPASS.LTC128B.128 [R56+0x100], [R44.64], !P3 ;  /* 0x001000002c387fae */ /* 0x0009e2000d901d4c */
[C---:B------:R-:W-:Y:S04]  /*60f0*/  HMMA.16816.F32.BF16 R16, R64.reuse, R18, RZ ;  /* 0x000000124010723c */ /* 0x040fe800000418ff */
[----:B-1----:R-:W-:Y:S02]  /*6100*/  IADD3.X R43, R47, R37, RZ, P0, !PT ;  /* 0x000000252f2b7210 */ /* 0x002fe400007fe4ff */
[----:B------:R-:W-:Y:S01]  /*6110*/  IADD3 R54, P0, R36, R41, RZ ;  /* 0x0000002924367210 */ /* 0x000fe20007f1e0ff */
[----:B------:R1:W-:Y:S01]  /*6120*/  LDGSTS.E.BYPASS.LTC128B.128 [R56+0x2100], [R38.64], !P4 ;  /* 0x0210000026387fae */ /* 0x0003e2000e101d4c */
[-C--:B------:R-:W-:Y:S04]  /*6130*/  HMMA.16816.F32.BF16 R20, R64, R32.reuse, RZ ;  /* 0x000000204014723c */ /* 0x080fe800000418ff */
[----:B------:R-:W-:Y:S03]  /*6140*/  IADD3.X R55, R37, R57, RZ, P0, !PT ;  /* 0x0000003925377210 */ /* 0x000fe600007fe4ff */
[----:B------:R3:W-:Y:S01]  /*6150*/  LDGSTS.E.BYPASS.LTC128B.128 [R56+0x900], [R42.64], !P3 ;  /* 0x009000002a387fae */ /* 0x0007e2000d901d4c */
[C---:B------:R-:W-:Y:S07]  /*6160*/  HMMA.16816.F32.BF16 R24, R60.reuse, R32, RZ ;  /* 0x000000203c18723c */ /* 0x040fee00000418ff */
[----:B------:R5:W-:Y:S01]  /*6170*/  LDGSTS.E.BYPASS.LTC128B.128 [R56+0x2900], [R54.64], !P4 ;  /* 0x0290000036387fae */ /* 0x000be2000e101d4c */
[-C--:B------:R-:W-:Y:S01]  /*6180*/  HMMA.16816.F32.BF16 R28, R60, R34.reuse, RZ ;  /* 0x000000223c1c723c */ /* 0x080fe200000418ff */
[----:B----4-:R-:W-:Y:S07]  /*6190*/  IADD3 R44, P0, R46, R40, RZ ;  /* 0x000000282e2c7210 */ /* 0x010fee0007f1e0ff */
[C---:B------:R-:W-:Y:S04]  /*61a0*/  HMMA.16816.F32.BF16 R32, R64.reuse, R34, RZ ;  /* 0x000000224020723c */ /* 0x040fe800000418ff */
[----:B--2---:R-:W-:Y:S02]  /*61b0*/  IADD3.X R45, R47, R0, RZ, P0, !PT ;  /* 0x000000002f2d7210 */ /* 0x004fe400007fe4ff */
[----:B------:R-:W-:Y:S02]  /*61c0*/  IADD3 R46, P0, R40, R41, RZ ;  /* 0x00000029282e7210 */ /* 0x000fe40007f1e0ff */
[-C--:B-1----:R-:W-:Y:S01]  /*61d0*/  HMMA.16816.F32.BF16 R36, R64, R48.reuse, RZ ;  /* 0x000000304024723c */ /* 0x082fe200000418ff */
[----:B------:R1:W-:Y:S03]  /*61e0*/  LDGSTS.E.BYPASS.LTC128B.128 [R56+0x1100], [R44.64], !P3 ;  /* 0x011000002c387fae */ /* 0x0003e6000d901d4c */
[----:B------:R-:W-:Y:S02]  /*61f0*/  IADD3.X R47, R0, R57, RZ, P0, !PT ;  /* 0x00000039002f7210 */ /* 0x000fe400007fe4ff */
[----:B------:R-:W-:Y:S02]  /*6200*/  PLOP3.LUT P0, PT, PT, PT, UP0, 0x80, 0x0 ;  /* 0x000000000000781c */ /* 0x000fe40003f0f008 */
[C---:B---3--:R-:W-:Y:S01]  /*6210*/  HMMA.16816.F32.BF16 R40, R60.reuse, R48, RZ ;  /* 0x000000303c28723c */ /* 0x048fe200000418ff */
[----:B------:R1:W-:Y:S08]  /*6220*/  LDGSTS.E.BYPASS.LTC128B.128 [R56+0x3100], [R46.64], !P4 ;  /* 0x031000002e387fae */ /* 0x0003f0000e101d4c */
[----:B------:R5:W-:Y:S08]  /*6230*/  LDGSTS.E.BYPASS.LTC128B.128.ZFILL [R56+0x1900], [R52.64], P6 ;  /* 0x0190000034387fae */ /* 0x000bf0000b141d4c */
[----:B------:R2:W-:Y:S08]  /*6240*/  LDGSTS.E.BYPASS.LTC128B.128.ZFILL [R56+0x3900], [R2.64], P2 ;  /* 0x0390000002387fae */ /* 0x0005f00009141d4c */
[----:B------:R-:W0:Y:S01]  /*6250*/  LDGDEPBAR ;  /* 0x00000000000079af */ /* 0x000e220000000000 */
[-C--:B-1----:R-:W-:Y:S08]  /*6260*/  HMMA.16816.F32.BF16 R44, R60, R50.reuse, RZ ;  /* 0x000000323c2c723c */ /* 0x082ff000000418ff */
[C---:B------:R-:W-:Y:S08]  /*6270*/  HMMA.16816.F32.BF16 R48, R64.reuse, R50, RZ ;  /* 0x000000324030723c */ /* 0x040ff000000418ff */
[-C--:B-----5:R-:W-:Y:S08]  /*6280*/  HMMA.16816.F32.BF16 R52, R64, R204.reuse, RZ ;  /* 0x000000cc4034723c */ /* 0x0a0ff000000418ff */
[C---:B--2---:R-:W-:Y:S08]  /*6290*/  HMMA.16816.F32.BF16 R56, R60.reuse, R204, RZ ;  /* 0x000000cc3c38723c */ /* 0x044ff000000418ff */
[-C--:B------:R-:W-:Y:S08]  /*62a0*/  HMMA.16816.F32.BF16 R60, R60, R206.reuse, RZ ;  /* 0x000000ce3c3c723c */ /* 0x080ff000000418ff */
[----:B------:R-:W-:Y:S01]  /*62b0*/  HMMA.16816.F32.BF16 R64, R64, R206, RZ ;  /* 0x000000ce4040723c */ /* 0x000fe200000418ff */
[----:B------:R-:W-:Y:S07]  /*62c0*/  LDSM.16.M88.4 R204, [R246+0x8100] ;  /* 0x00810000f6cc783b */ /* 0x000fee0000000200 */
[-C--:B------:R-:W-:Y:S08]  /*62d0*/  HMMA.16816.F32.BF16 R4, R208, R212.reuse, R4 ;  /* 0x000000d4d004723c */ /* 0x080ff00000041804 */
[C---:B------:R-:W-:Y:S08]  /*62e0*/  HMMA.16816.F32.BF16 R8, R216.reuse, R212, R8 ;  /* 0x000000d4d808723c */ /* 0x040ff00000041808 */
[-C--:B------:R-:W-:Y:S08]  /*62f0*/  HMMA.16816.F32.BF16 R12, R216, R214.reuse, R12 ;  /* 0x000000d6d80c723c */ /* 0x080ff0000004180c */
[C---:B------:R-:W-:Y:S01]  /*6300*/  HMMA.16816.F32.BF16 R16, R208.reuse, R214, R16 ;  /* 0x000000d6d010723c */ /* 0x040fe20000041810 */
[----:B------:R-:W1:Y:S07]  /*6310*/  LDSM.16.M88.4 R212, [R245+0x4100] ;  /* 0x00410000f5d4783b */ /* 0x000e6e0000000200 */
[-C--:B------:R-:W-:Y:S08]  /*6320*/  HMMA.16816.F32.BF16 R20, R208, R220.reuse, R20 ;  /* 0x000000dcd014723c */ /* 0x080ff00000041814 */
[C---:B------:R-:W-:Y:S08]  /*6330*/  HMMA.16816.F32.BF16 R24, R216.reuse, R220, R24 ;  /* 0x000000dcd818723c */ /* 0x040ff00000041818 */
[-C--:B------:R-:W-:Y:S08]  /*6340*/  HMMA.16816.F32.BF16 R28, R216, R222.reuse, R28 ;  /* 0x000000ded81c723c */ /* 0x080ff0000004181c */
[C---:B------:R-:W-:Y:S01]  /*6350*/  HMMA.16816.F32.BF16 R32, R208.reuse, R222, R32 ;  /* 0x000000ded020723c */ /* 0x040fe20000041820 */
[----:B------:R-:W2:Y:S07]  /*6360*/  LDSM.16.M88.4 R220, [R246+0xa100] ;  /* 0x00a10000f6dc783b */ /* 0x000eae0000000200 */
[-C--:B------:R-:W-:Y:S08]  /*6370*/  HMMA.16816.F32.BF16 R36, R208, R224.reuse, R36 ;  /* 0x000000e0d024723c */ /* 0x080ff00000041824 */
[C---:B------:R-:W-:Y:S08]  /*6380*/  HMMA.16816.F32.BF16 R40, R216.reuse, R224, R40 ;  /* 0x000000e0d828723c */ /* 0x040ff00000041828 */
[-C--:B------:R-:W-:Y:S08]  /*6390*/  HMMA.16816.F32.BF16 R44, R216, R226.reuse, R44 ;  /* 0x000000e2d82c723c */ /* 0x080ff0000004182c */
[C---:B------:R-:W-:Y:S01]  /*63a0*/  HMMA.16816.F32.BF16 R48, R208.reuse, R226, R48 ;  /* 0x000000e2d030723c */ /* 0x040fe20000041830 */
[----:B------:R-:W-:Y:S07]  /*63b0*/  LDSM.16.M88.4 R224, [R245+0x5900] ;  /* 0x00590000f5e0783b */ /* 0x000fee0000000200 */
[-C--:B------:R-:W-:Y:S08]  /*63c0*/  HMMA.16816.F32.BF16 R52, R208, R228.reuse, R52 ;  /* 0x000000e4d034723c */ /* 0x080ff00000041834 */
[C---:B------:R-:W-:Y:S08]  /*63d0*/  HMMA.16816.F32.BF16 R56, R216.reuse, R228, R56 ;  /* 0x000000e4d838723c */ /* 0x040ff00000041838 */
[-C--:B------:R-:W-:Y:S01]  /*63e0*/  HMMA.16816.F32.BF16 R60, R216, R230.reuse, R60 ;  /* 0x000000e6d83c723c */ /* 0x080fe2000004183c */
[----:B------:R-:W-:Y:S07]  /*63f0*/  LDSM.16.M88.4 R216, [R245+0x5100] ;  /* 0x00510000f5d8783b */ /* 0x000fee0000000200 */
[----:B------:R-:W-:Y:S01]  /*6400*/  HMMA.16816.F32.BF16 R64, R208, R230, R64 ;  /* 0x000000e6d040723c */ /* 0x000fe20000041840 */
[----:B------:R-:W3:Y:S07]  /*6410*/  LDSM.16.M88.4 R208, [R245+0x4900] ;  /* 0x00490000f5d0783b */ /* 0x000eee0000000200 */
[-C--:B-1----:R-:W-:Y:S08]  /*6420*/  HMMA.16816.F32.BF16 R4, R204, R212.reuse, R4 ;  /* 0x000000d4cc04723c */ /* 0x082ff00000041804 */
[C---:B--2---:R-:W-:Y:S08]  /*6430*/  HMMA.16816.F32.BF16 R8, R220.reuse, R212, R8 ;  /* 0x000000d4dc08723c */ /* 0x044ff00000041808 */
[-C--:B------:R-:W-:Y:S08]  /*6440*/  HMMA.16816.F32.BF16 R12, R220, R214.reuse, R12 ;  /* 0x000000d6dc0c723c */ /* 0x080ff0000004180c */
[C---:B------:R-:W-:Y:S01]  /*6450*/  HMMA.16816.F32.BF16 R16, R204.reuse, R214, R16 ;  /* 0x000000d6cc10723c */ /* 0x040fe20000041810 */
[----:B------:R-:W-:Y:S07]  /*6460*/  LDSM.16.M88.4 R212, [R236] ;  /* 0x00000000ecd4783b */ /* 0x000fee0000000200 */
[-C--:B---3--:R-:W-:Y:S08]  /*6470*/  HMMA.16816.F32.BF16 R20, R204, R208.reuse, R20 ;  /* 0x000000d0cc14723c */ /* 0x088ff00000041814 */
        /* <DEDUP_REMOVED lines=11> */
[-C--:B------:R-:W-:Y:S01]  /*6530*/  HMMA.16816.F32.BF16 R60, R220, R226.reuse, R60 ;  /* 0x000000e2dc3c723c */ /* 0x080fe2000004183c */
[----:B------:R-:W-:Y:S07]  /*6540*/  LDSM.16.M88.4 R220, [R236+0x1000] ;  /* 0x00100000ecdc783b */ /* 0x000fee0000000200 */
[----:B------:R-:W-:Y:S01]  /*6550*/  HMMA.16816.F32.BF16 R64, R204, R226, R64 ;  /* 0x000000e2cc40723c */ /* 0x000fe20000041840 */
[----:B------:R-:W3:Y:S07]  /*6560*/  LDSM.16.M88.4 R204, [R236+0x800] ;  /* 0x00080000eccc783b */ /* 0x000eee0000000200 */
[-C--:B-1----:R-:W-:Y:S01]  /*6570*/  HMMA.16816.F32.BF16 R4, R208, R212.reuse, R4 ;  /* 0x000000d4d004723c */ /* 0x082fe20000041804 */
[----:B------:R-:W1:Y:S07]  /*6580*/  LDSM.16.M88.4 R224, [R236+0x1800] ;  /* 0x00180000ece0783b */ /* 0x000e6e0000000200 */
[C---:B--2---:R-:W-:Y:S08]  /*6590*/  HMMA.16816.F32.BF16 R8, R216.reuse, R212, R8 ;  /* 0x000000d4d808723c */ /* 0x044ff00000041808 */
[-C--:B------:R-:W-:Y:S08]  /*65a0*/  HMMA.16816.F32.BF16 R12, R216, R214.reuse, R12 ;  /* 0x000000d6d80c723c */ /* 0x080ff0000004180c */
[C---:B------:R-:W-:Y:S01]  /*65b0*/  HMMA.16816.F32.BF16 R16, R208.reuse, R214, R16 ;  /* 0x000000d6d010723c */ /* 0x040fe20000041810 */
[----:B------:R-:W-:Y:S07]  /*65c0*/  LDSM.16.M88.4 R212, [R250+0x6100] ;  /* 0x00610000fad4783b */ /* 0x000fee0000000200 */
[-C--:B---3--:R-:W-:Y:S08]  /*65d0*/  HMMA.16816.F32.BF16 R20, R208, R204.reuse, R20 ;  /* 0x000000ccd014723c */ /* 0x088ff00000041814 */
        /* <DEDUP_REMOVED lines=8> */
[----:B------:R-:W3:Y:S07]  /*6660*/  LDSM.16.M88.4 R220, [R251+0xe100] ;  /* 0x00e10000fbdc783b */ /* 0x000eee0000000200 */
[-C--:B-1----:R-:W-:Y:S08]  /*6670*/  HMMA.16816.F32.BF16 R52, R208, R224.reuse, R52 ;  /* 0x000000e0d034723c */ /* 0x082ff00000041834 */
[C---:B------:R-:W-:Y:S08]  /*6680*/  HMMA.16816.F32.BF16 R56, R216.reuse, R224, R56 ;  /* 0x000000e0d838723c */ /* 0x040ff00000041838 */
[-C--:B------:R-:W-:Y:S01]  /*6690*/  HMMA.16816.F32.BF16 R60, R216, R226.reuse, R60 ;  /* 0x000000e2d83c723c */ /* 0x080fe2000004183c */
[----:B------:R-:W-:Y:S07]  /*66a0*/  LDSM.16.M88.4 R216, [R250+0x7100] ;  /* 0x00710000fad8783b */ /* 0x000fee0000000200 */
[----:B------:R-:W-:Y:S01]  /*66b0*/  HMMA.16816.F32.BF16 R64, R208, R226, R64 ;  /* 0x000000e2d040723c */ /* 0x000fe20000041840 */
[----:B------:R-:W1:Y:S07]  /*66c0*/  LDSM.16.M88.4 R208, [R250+0x6900] ;  /* 0x00690000fad0783b */ /* 0x000e6e0000000200 */
[-C--:B--2---:R-:W-:Y:S01]  /*66d0*/  HMMA.16816.F32.BF16 R4, R204, R212.reuse, R4 ;  /* 0x000000d4cc04723c */ /* 0x084fe20000041804 */
[----:B------:R-:W2:Y:S07]  /*66e0*/  LDSM.16.M88.4 R224, [R250+0x7900] ;  /* 0x00790000fae0783b */ /* 0x000eae0000000200 */
[C---:B---3--:R-:W-:Y:S08]  /*66f0*/  HMMA.16816.F32.BF16 R8, R220.reuse, R212, R8 ;  /* 0x000000d4dc08723c */ /* 0x048ff00000041808 */
[-C--:B------:R-:W-:Y:S08]  /*6700*/  HMMA.16816.F32.BF16 R12, R220, R214.reuse, R12 ;  /* 0x000000d6dc0c723c */ /* 0x080ff0000004180c */
[C---:B------:R-:W-:Y:S01]  /*6710*/  HMMA.16816.F32.BF16 R16, R204.reuse, R214, R16 ;  /* 0x000000d6cc10723c */ /* 0x040fe20000041810 */
[----:B------:R-:W-:Y:S07]  /*6720*/  LDSM.16.M88.4 R212, [R235] ;  /* 0x00000000ebd4783b */ /* 0x000fee0000000200 */
[-C--:B-1----:R-:W-:Y:S08]  /*6730*/  HMMA.16816.F32.BF16 R20, R204, R208.reuse, R20 ;  /* 0x000000d0cc14723c */ /* 0x082ff00000041814 */
        /* <DEDUP_REMOVED lines=8> */
[----:B------:R-:W3:Y:S07]  /*67c0*/  LDSM.16.M88.4 R216, [R247+0xe100] ;  /* 0x00e10000f7d8783b */ /* 0x000eee0000000200 */
[-C--:B--2---:R-:W-:Y:S08]  /*67d0*/  HMMA.16816.F32.BF16 R52, R204, R224.reuse, R52 ;  /* 0x000000e0cc34723c */ /* 0x084ff00000041834 */
[C---:B------:R-:W-:Y:S08]  /*67e0*/  HMMA.16816.F32.BF16 R56, R220.reuse, R224, R56 ;  /* 0x000000e0dc38723c */ /* 0x040ff00000041838 */
[-C--:B------:R-:W-:Y:S01]  /*67f0*/  HMMA.16816.F32.BF16 R60, R220, R226.reuse, R60 ;  /* 0x000000e2dc3c723c */ /* 0x080fe2000004183c */
[----:B------:R-:W-:Y:S07]  /*6800*/  LDSM.16.M88.4 R220, [R233] ;  /* 0x00000000e9dc783b */ /* 0x000fee0000000200 */
[----:B------:R-:W-:Y:S01]  /*6810*/  HMMA.16816.F32.BF16 R64, R204, R226, R64 ;  /* 0x000000e2cc40723c */ /* 0x000fe20000041840 */
[----:B------:R-:W2:Y:S07]  /*6820*/  LDSM.16.M88.4 R204, [R234] ;  /* 0x00000000eacc783b */ /* 0x000eae0000000200 */
[-C--:B-1----:R-:W-:Y:S01]  /*6830*/  HMMA.16816.F32.BF16 R4, R208, R212.reuse, R4 ;  /* 0x000000d4d004723c */ /* 0x082fe20000041804 */
[----:B------:R-:W1:Y:S07]  /*6840*/  LDSM.16.M88.4 R224, [R232] ;  /* 0x00000000e8e0783b */ /* 0x000e6e0000000200 */
[C---:B---3--:R-:W-:Y:S08]  /*6850*/  HMMA.16816.F32.BF16 R8, R216.reuse, R212, R8 ;  /* 0x000000d4d808723c */ /* 0x048ff00000041808 */
[-C--:B------:R-:W-:Y:S08]  /*6860*/  HMMA.16816.F32.BF16 R12, R216, R214.reuse, R12 ;  /* 0x000000d6d80c723c */ /* 0x080ff0000004180c */
[C---:B------:R-:W-:Y:S01]  /*6870*/  HMMA.16816.F32.BF16 R16, R208.reuse, R214, R16 ;  /* 0x000000d6d010723c */ /* 0x040fe20000041810 */
[----:B------:R-:W-:Y:S07]  /*6880*/  LDSM.16.M88.4 R212, [R245+0x6100] ;  /* 0x00610000f5d4783b */ /* 0x000fee0000000200 */
[-C--:B--2---:R-:W-:Y:S08]  /*6890*/  HMMA.16816.F32.BF16 R20, R208, R204.reuse, R20 ;  /* 0x000000ccd014723c */ /* 0x084ff00000041814 */
        /* <DEDUP_REMOVED lines=12> */
[----:B------:R-:W1:Y:S07]  /*6960*/  LDSM.16.M88.4 R216, [R245+0x6900] ;  /* 0x00690000f5d8783b */ /* 0x000e6e0000000200 */
[----:B------:R-:W-:Y:S01]  /*6970*/  HMMA.16816.F32.BF16 R64, R208, R226, R64 ;  /* 0x000000e2d040723c */ /* 0x000fe20000041840 */
[----:B------:R-:W4:Y:S07]  /*6980*/  LDSM.16.M88.4 R208, [R245+0x7100] ;  /* 0x00710000f5d0783b */ /* 0x000f2e0000000200 */
[-C--:B--2---:R-:W-:Y:S01]  /*6990*/  HMMA.16816.F32.BF16 R4, R204, R212.reuse, R4 ;  /* 0x000000d4cc04723c */ /* 0x084fe20000041804 */
[----:B------:R-:W2:Y:S07]  /*69a0*/  LDSM.16.M88.4 R224, [R245+0x7900] ;  /* 0x00790000f5e0783b */ /* 0x000eae0000000200 */
[C---:B---3--:R-:W-:Y:S08]  /*69b0*/  HMMA.16816.F32.BF16 R8, R220.reuse, R212, R8 ;  /* 0x000000d4dc08723c */ /* 0x048ff00000041808 */
[-C--:B------:R-:W-:Y:S08]  /*69c0*/  HMMA.16816.F32.BF16 R12, R220, R214.reuse, R12 ;  /* 0x000000d6dc0c723c */ /* 0x080ff0000004180c */
[C---:B------:R-:W-:Y:S01]  /*69d0*/  HMMA.16816.F32.BF16 R16, R204.reuse, R214, R16 ;  /* 0x000000d6cc10723c */ /* 0x040fe20000041810 */
[----:B------:R-:W-:Y:S07]  /*69e0*/  LDSM.16.M88.4 R212, [R244+0xc100] ;  /* 0x00c10000f4d4783b */ /* 0x000fee0000000200 */
[-C--:B-1----:R-:W-:Y:S08]  /*69f0*/  HMMA.16816.F32.BF16 R20, R204, R216.reuse, R20 ;  /* 0x000000d8cc14723c */ /* 0x082ff00000041814 */
[C---:B------:R-:W-:Y:S08]  /*6a00*/  HMMA.16816.F32.BF16 R24, R220.reuse, R216, R24 ;  /* 0x000000d8dc18723c */ /* 0x040ff00000041818 */
[-C--:B------:R-:W-:Y:S08]  /*6a10*/  HMMA.16816.F32.BF16 R28, R220, R218.reuse, R28 ;  /* 0x000000dadc1c723c */ /* 0x080ff0000004181c */
[C---:B------:R-:W-:Y:S01]  /*6a20*/  HMMA.16816.F32.BF16 R32, R204.reuse, R218, R32 ;  /* 0x000000dacc20723c */ /* 0x040fe20000041820 */
[----:B------:R-:W1:Y:S07]  /*6a30*/  LDSM.16.M88.4 R216, [R236+0x2000] ;  /* 0x00200000ecd8783b */ /* 0x000e6e0000000200 */
[-C--:B----4-:R-:W-:Y:S08]  /*6a40*/  HMMA.16816.F32.BF16 R36, R204, R208.reuse, R36 ;  /* 0x000000d0cc24723c */ /* 0x090ff00000041824 */
[C---:B------:R-:W-:Y:S08]  /*6a50*/  HMMA.16816.F32.BF16 R40, R220.reuse, R208, R40 ;  /* 0x000000d0dc28723c */ /* 0x040ff00000041828 */
[-C--:B------:R-:W-:Y:S08]  /*6a60*/  HMMA.16816.F32.BF16 R44, R220, R210.reuse, R44 ;  /* 0x000000d2dc2c723c */ /* 0x080ff0000004182c */
[C---:B------:R-:W-:Y:S01]  /*6a70*/  HMMA.16816.F32.BF16 R48, R204.reuse, R210, R48 ;  /* 0x000000d2cc30723c */ /* 0x040fe20000041830 */
[----:B------:R-:W3:Y:S07]  /*6a80*/  LDSM.16.M88.4 R208, [R243+0xe100] ;  /* 0x00e10000f3d0783b */ /* 0x000eee0000000200 */
[-C--:B--2---:R-:W-:Y:S08]  /*6a90*/  HMMA.16816.F32.BF16 R52, R204, R224.reuse, R52 ;  /* 0x000000e0cc34723c */ /* 0x084ff00000041834 */
[C---:B------:R-:W-:Y:S08]  /*6aa0*/  HMMA.16816.F32.BF16 R56, R220.reuse, R224, R56 ;  /* 0x000000e0dc38723c */ /* 0x040ff00000041838 */
[-C--:B------:R-:W-:Y:S08]  /*6ab0*/  HMMA.16816.F32.BF16 R60, R220, R226.reuse, R60 ;  /* 0x000000e2dc3c723c */ /* 0x080ff0000004183c */
[----:B------:R-:W-:Y:S08]  /*6ac0*/  HMMA.16816.F32.BF16 R64, R204, R226, R64 ;  /* 0x000000e2cc40723c */ /* 0x000ff00000041840 */
[-C--:B-1----:R-:W-:Y:S08]  /*6ad0*/  HMMA.16816.F32.BF16 R4, R212, R216.reuse, R4 ;  /* 0x000000d8d404723c */ /* 0x082ff00000041804 */
[C---:B---3--:R-:W-:Y:S08]  /*6ae0*/  HMMA.16816.F32.BF16 R8, R208.reuse, R216, R8 ;  /* 0x000000d8d008723c */ /* 0x048ff00000041808 */
[-C--:B------:R-:W-:Y:S08]  /*6af0*/  HMMA.16816.F32.BF16 R12, R208, R218.reuse, R12 ;  /* 0x000000dad00c723c */ /* 0x080ff0000004180c */
        /* <DEDUP_REMOVED lines=14> */
[----:B------:R-:W-:Y:S02]  /*6be0*/  FMUL.FTZ R16, R16, c[0x0][0x320] ;  /* 0x0000c80010107a20 */ /* 0x000fe40000410000 */
[----:B------:R-:W-:Y:S02]  /*6bf0*/  FMUL.FTZ R17, R17, c[0x0][0x320] ;  /* 0x0000c80011117a20 */ /* 0x000fe40000410000 */
[----:B------:R-:W-:Y:S02]  /*6c00*/  FMUL.FTZ R18, R18, c[0x0][0x320] ;  /* 0x0000c80012127a20 */ /* 0x000fe40000410000 */
[----:B------:R-:W-:Y:S03]  /*6c10*/  FMUL.FTZ R19, R19, c[0x0][0x320] ;  /* 0x0000c80013137a20 */ /* 0x000fe60000410000 */
[----:B------:R-:W-:Y:S10]  /*6c20*/  MUFU.TANH R206, R8 ;  /* 0x0000000800ce7308 */ /* 0x000ff40000002400 */
[----:B------:R-:W-:Y:S01]  /*6c30*/  MUFU.TANH R217, R9 ;  /* 0x0000000900d97308 */ /* 0x000fe20000002400 */
[----:B-1----:R-:W1:Y:S09]  /*6c40*/  LDSM.16.M88.4 R4, [R236+0x2800] ;  /* 0x00280000ec04783b */ /* 0x002e720000000200 */
[----:B------:R-:W-:Y:S10]  /*6c50*/  MUFU.TANH R207, R10 ;  /* 0x0000000a00cf7308 */ /* 0x000ff40000002400 */
[----:B------:R2:W-:Y:S10]  /*6c60*/  MUFU.TANH R205, R11 ;  /* 0x0000000b00cd7308 */ /* 0x0005f40000002400 */
[----:B------:R3:W-:Y:S10]  /*6c70*/  MUFU.TANH R221, R12 ;  /* 0x0000000c00dd7308 */ /* 0x0007f40000002400 */
[----:B------:R4:W-:Y:S01]  /*6c80*/  MUFU.TANH R220, R13 ;  /* 0x0000000d00dc7308 */ /* 0x0009e20000002400 */
[----:B--2---:R-:W2:Y:S01]  /*6c90*/  LDSM.16.M88.4 R8, [R236+0x3000] ;  /* 0x00300000ec08783b */ /* 0x004ea20000000200 */
[-C--:B-1----:R-:W-:Y:S08]  /*6ca0*/  HMMA.16816.F32.BF16 R20, R212, R4.reuse, R20 ;  /* 0x00000004d414723c */ /* 0x082ff00000041814 */
[----:B------:R-:W-:Y:S01]  /*6cb0*/  MUFU.TANH R218, R16 ;  /* 0x0000001000da7308 */ /* 0x000fe20000002400 */
[C---:B------:R-:W-:Y:S04]  /*6cc0*/  HMMA.16816.F32.BF16 R24, R208.reuse, R4, R24 ;  /* 0x00000004d018723c */ /* 0x040fe80000041818 */
[----:B---3--:R-:W-:Y:S05]  /*6cd0*/  FMUL.FTZ R12, R14, c[0x0][0x320] ;  /* 0x0000c8000e0c7a20 */ /* 0x008fea0000410000 */
[----:B------:R1:W-:Y:S01]  /*6ce0*/  MUFU.TANH R219, R17 ;  /* 0x0000001100db7308 */ /* 0x0003e20000002400 */
[-C--:B------:R-:W-:Y:S03]  /*6cf0*/  HMMA.16816.F32.BF16 R28, R208, R6.reuse, R28 ;  /* 0x00000006d01c723c */ /* 0x080fe6000004181c */
[----:B----4-:R-:W-:Y:S05]  /*6d00*/  FMUL.FTZ R13, R15, c[0x0][0x320] ;  /* 0x0000c8000f0d7a20 */ /* 0x010fea0000410000 */
[C---:B------:R-:W-:Y:S01]  /*6d10*/  HMMA.16816.F32.BF16 R32, R212.reuse, R6, R32 ;  /* 0x00000006d420723c */ /* 0x040fe20000041820 */
[----:B------:R-:W-:Y:S01]  /*6d20*/  MUFU.TANH R230, R18 ;  /* 0x0000001200e67308 */ /* 0x000fe20000002400 */
[----:B------:R-:W3:Y:S01]  /*6d30*/  LDSM.16.M88.4 R4, [R236+0x3800] ;  /* 0x00380000ec04783b */ /* 0x000ee20000000200 */
[----:B------:R-:W-:Y:S04]  /*6d40*/  DEPBAR.LE SB0, 0x0 ;  /* 0x000080000000791a */ /* 0x000fe80000000000 */
[----:B------:R-:W-:Y:S02]  /*6d50*/  FMUL.FTZ R20, R20, c[0x0][0x320] ;  /* 0x0000c80014147a20 */ /* 0x000fe40000410000 */
[----:B------:R-:W-:Y:S02]  /*6d60*/  FMUL.FTZ R26, R26, c[0x0][0x320] ;  /* 0x0000c8001a1a7a20 */ /* 0x000fe40000410000 */
[----:B------:R4:W-:Y:S01]  /*6d70*/  MUFU.TANH R223, R19 ;  /* 0x0000001300df7308 */ /* 0x0009e20000002400 */
[----:B------:R-:W-:Y:S01]  /*6d80*/  BAR.SYNC.DEFER_BLOCKING 0x0 ;  /* 0x0000000000007b1d */ /* 0x000fe20000010000 */
[----:B------:R-:W-:Y:S01]  /*6d90*/  FMUL.FTZ R27, R27, c[0x0][0x320] ;  /* 0x0000c8001b1b7a20 */ /* 0x000fe20000410000 */
[-C--:B--2---:R-:W-:Y:S05]  /*6da0*/  HMMA.16816.F32.BF16 R36, R212, R8.reuse, R36 ;  /* 0x00000008d424723c */ /* 0x084fea0000041824 */
[----:B------:R-:W-:Y:S02]  /*6db0*/  FMUL.FTZ R29, R29, c[0x0][0x320] ;  /* 0x0000c8001d1d7a20 */ /* 0x000fe40000410000 */
[----:B------:R2:W-:Y:S01]  /*6dc0*/  MUFU.TANH R225, R26 ;  /* 0x0000001a00e17308 */ /* 0x0005e20000002400 */
[----:B------:R-:W-:Y:S01]  /*6dd0*/  FMUL.FTZ R30, R30, c[0x0][0x320] ;  /* 0x0000c8001e1e7a20 */ /* 0x000fe20000410000 */
[C---:B------:R-:W-:Y:S04]  /*6de0*/  HMMA.16816.F32.BF16 R40, R208.reuse, R8, R40 ;  /* 0x00000008d028723c */ /* 0x040fe80000041828 */
[----:B------:R-:W-:Y:S02]  /*6df0*/  FMUL.FTZ R31, R31, c[0x0][0x320] ;  /* 0x0000c8001f1f7a20 */ /* 0x000fe40000410000 */
[----:B-1----:R-:W-:Y:S02]  /*6e00*/  FMUL.FTZ R17, R22, c[0x0][0x320] ;  /* 0x0000c80016117a20 */ /* 0x002fe40000410000 */
[----:B------:R1:W-:Y:S01]  /*6e10*/  MUFU.TANH R224, R27 ;  /* 0x0000001b00e07308 */ /* 0x0003e20000002400 */
[-C--:B------:R-:W-:Y:S03]  /*6e20*/  HMMA.16816.F32.BF16 R44, R208, R10.reuse, R44 ;  /* 0x0000000ad02c723c */ /* 0x080fe6000004182c */
[----:B----4-:R-:W-:Y:S02]  /*6e30*/  FMUL.FTZ R19, R21, c[0x0][0x320] ;  /* 0x0000c80015137a20 */ /* 0x010fe40000410000 */
[----:B------:R-:W-:Y:S02]  /*6e40*/  FMUL.FTZ R16, R23, c[0x0][0x320] ;  /* 0x0000c80017107a20 */ /* 0x000fe40000410000 */
[----:B------:R-:W-:Y:S01]  /*6e50*/  FMUL.FTZ R14, R24, c[0x0][0x320] ;  /* 0x0000c800180e7a20 */ /* 0x000fe20000410000 */
[C---:B------:R-:W-:Y:S01]  /*6e60*/  HMMA.16816.F32.BF16 R48, R212.reuse, R10, R48 ;  /* 0x0000000ad430723c */ /* 0x040fe20000041830 */
[----:B------:R4:W-:Y:S03]  /*6e70*/  MUFU.TANH R228, R29 ;  /* 0x0000001d00e47308 */ /* 0x0009e60000002400 */
[----:B------:R-:W-:Y:S02]  /*6e80*/  FMUL.FTZ R15, R25, c[0x0][0x320] ;  /* 0x0000c800190f7a20 */ /* 0x000fe40000410000 */
[----:B------:R-:W-:Y:S02]  /*6e90*/  FMUL.FTZ R18, R28, c[0x0][0x320] ;  /* 0x0000c8001c127a20 */ /* 0x000fe40000410000 */
[----:B------:R-:W-:Y:S01]  /*6ea0*/  FMUL.FTZ R43, R43, c[0x0][0x320] ;  /* 0x0000c8002b2b7a20 */ /* 0x000fe20000410000 */
[-C--:B---3--:R-:W-:Y:S02]  /*6eb0*/  HMMA.16816.F32.BF16 R52, R212, R4.reuse, R52 ;  /* 0x00000004d434723c */ /* 0x088fe40000041834 */
[----:B------:R-:W-:Y:S01]  /*6ec0*/  MUFU.TANH R227, R30 ;  /* 0x0000001e00e37308 */ /* 0x000fe20000002400 */
[----:B--2---:R-:W-:Y:S02]  /*6ed0*/  FMUL.FTZ R26, R32, c[0x0][0x320] ;  /* 0x0000c800201a7a20 */ /* 0x004fe40000410000 */
[----:B------:R-:W-:Y:S02]  /*6ee0*/  FMUL.FTZ R22, R34, c[0x0][0x320] ;  /* 0x0000c80022167a20 */ /* 0x000fe40000410000 */
[----:B-1----:R-:W-:Y:S01]  /*6ef0*/  FMUL.FTZ R27, R33, c[0x0][0x320] ;  /* 0x0000c800211b7a20 */ /* 0x002fe20000410000 */
[C---:B------:R-:W-:Y:S04]  /*6f00*/  HMMA.16816.F32.BF16 R56, R208.reuse, R4, R56 ;  /* 0x00000004d038723c */ /* 0x040fe80000041838 */
[----:B------:R1:W-:Y:S01]  /*6f10*/  MUFU.TANH R226, R31 ;  /* 0x0000001f00e27308 */ /* 0x0003e20000002400 */
[----:B------:R-:W-:Y:S02]  /*6f20*/  FMUL.FTZ R21, R35, c[0x0][0x320] ;  /* 0x0000c80023157a20 */ /* 0x000fe40000410000 */
[----:B------:R-:W-:Y:S01]  /*6f30*/  FMUL.FTZ R28, R37, c[0x0][0x320] ;  /* 0x0000c800251c7a20 */ /* 0x000fe20000410000 */
[-C--:B------:R-:W-:Y:S04]  /*6f40*/  HMMA.16816.F32.BF16 R60, R208, R6.reuse, R60 ;  /* 0x00000006d03c723c */ /* 0x080fe8000004183c */
[----:B----4-:R-:W-:Y:S02]  /*6f50*/  FMUL.FTZ R29, R36, c[0x0][0x320] ;  /* 0x0000c800241d7a20 */ /* 0x010fe40000410000 */
[----:B------:R-:W2:Y:S01]  /*6f60*/  MUFU.TANH R0, R43 ;  /* 0x0000002b00007308 */ /* 0x000ea20000002400 */
[----:B------:R-:W-:Y:S01]  /*6f70*/  FMUL.FTZ R25, R38, c[0x0][0x320] ;  /* 0x0000c80026197a20 */ /* 0x000fe20000410000 */
[----:B------:R-:W-:Y:S04]  /*6f80*/  HMMA.16816.F32.BF16 R64, R212, R6, R64 ;  /* 0x00000006d440723c */ /* 0x000fe80000041840 */
[----:B------:R-:W-:Y:S02]  /*6f90*/  FMUL.FTZ R24, R39, c[0x0][0x320] ;  /* 0x0000c80027187a20 */ /* 0x000fe40000410000 */
[----:B------:R-:W-:Y:S02]  /*6fa0*/  FMUL.FTZ R8, R40, c[0x0][0x320] ;  /* 0x0000c80028087a20 */ /* 0x000fe40000410000 */
[----:B------:R-:W3:Y:S01]  /*6fb0*/  MUFU.TANH R2, R2 ;  /* 0x0000000200027308 */ /* 0x000ee20000002400 */
[----:B------:R-:W-:Y:S03]  /*6fc0*/  FMUL.FTZ R9, R41, c[0x0][0x320] ;  /* 0x0000c80029097a20 */ /* 0x000fe60000410000 */
[----:B------:R-:W-:Y:S02]  /*6fd0*/  FMUL.FTZ R23, R44, c[0x0][0x320] ;  /* 0x0000c8002c177a20 */ /* 0x000fe40000410000 */
[----:B------:R-:W-:Y:S02]  /*6fe0*/  FMUL.FTZ R10, R45, c[0x0][0x320] ;  /* 0x0000c8002d0a7a20 */ /* 0x000fe40000410000 */
[----:B------:R-:W-:Y:S02]  /*6ff0*/  FMUL.FTZ R37, R48, c[0x0][0x320] ;  /* 0x0000c80030257a20 */ /* 0x000fe40000410000 */
[----:B------:R-:W4:Y:S01]  /*7000*/  MUFU.TANH R12, R12 ;  /* 0x0000000c000c7308 */ /* 0x000f220000002400 */
[----:B------:R-:W-:Y:S02]  /*7010*/  FMUL.FTZ R36, R49, c[0x0][0x320] ;  /* 0x0000c80031247a20 */ /* 0x000fe40000410000 */
[----:B-1----:R-:W-:Y:S01]  /*7020*/  FMUL.FTZ R31, R50, c[0x0][0x320] ;  /* 0x0000c800321f7a20 */ /* 0x002fe20000410000 */
[----:B--2---:R1:W-:Y:S01]  /*7030*/  STL [R1+0x44], R0 ;  /* 0x0000440001007387 */ /* 0x0043e20000100800 */
[----:B------:R-:W-:Y:S02]  /*7040*/  FMUL.FTZ R30, R51, c[0x0][0x320] ;  /* 0x0000c800331e7a20 */ /* 0x000fe40000410000 */
[----:B------:R-:W-:Y:S02]  /*7050*/  FMUL.FTZ R38, R52, c[0x0][0x320] ;  /* 0x0000c80034267a20 */ /* 0x000fe40000410000 */
[----:B------:R-:W-:Y:S01]  /*7060*/  FMUL.FTZ R39, R53, c[0x0][0x320] ;  /* 0x0000c80035277a20 */ /* 0x000fe20000410000 */
[----:B------:R-:W2:Y:S01]  /*7070*/  MUFU.TANH R13, R13 ;  /* 0x0000000d000d7308 */ /* 0x000ea20000002400 */
        /* <DEDUP_REMOVED lines=53> */
[----:B------:R1:W1:Y:S10]  /*73d0*/  MUFU.TANH R202, R62 ;  /* 0x0000003e00ca7308 */ /* 0x0002740000002400 */
[----:B------:R1:W1:Y:S10]  /*73e0*/  MUFU.TANH R201, R63 ;  /* 0x0000003f00c97308 */ /* 0x0002740000002400 */
[----:B------:R1:W1:Y:S10]  /*73f0*/  MUFU.TANH R211, R64 ;  /* 0x0000004000d37308 */ /* 0x0002740000002400 */
[----:B------:R-:W1:Y:S10]  /*7400*/  MUFU.TANH R41, R41 ;  /* 0x0000002900297308 */ /* 0x000e740000002400 */
[----:B------:R1:W1:Y:S10]  /*7410*/  MUFU.TANH R209, R66 ;  /* 0x0000004200d17308 */ /* 0x0002740000002400 */
[----:B------:R-:W1:Y:S02]  /*7420*/  MUFU.TANH R40, R40 ;  /* 0x0000002800287308 */ /* 0x000e640000002400 */
[----:B-1234-:R-:W-:-:S05]  /*7430*/  @P0 BRA `(.L_x_711) ;  /* 0xffffe4a000000947 */ /* 0x01efca000383ffff */
.L_x_710:
[----:B----4-:R-:W2:Y:S01]  /*7440*/  LDL.LU R51, [R1+0x44] ;  /* 0x0000440001337983 */ /* 0x010ea20000300800 */
        /* <DEDUP_REMOVED lines=39> */
[----:B------:R-:W1:Y:S01]  /*76c0*/  SHFL.BFLY PT, R6, R42, 0x2, 0x1f ;  /* 0x0c401f002a067f89 */ /* 0x000e6200000e0000 */
        /* <DEDUP_REMOVED lines=12> */
[----:B------:R-:W3:Y:S01]  /*7790*/  SHFL.BFLY PT, R11, R4, 0x2, 0x1f ;  /* 0x0c401f00040b7f89 */ /* 0x000ee200000e0000 */
[----:B------:R-:W-:Y:S02]  /*77a0*/  FMNMX.FTZ R0, R33, R0, !PT ;  /* 0x0000000021007209 */ /* 0x000fe40007810000 */
[----:B------:R-:W-:Y:S02]  /*77b0*/  FMNMX.FTZ R3, R225, R3, !PT ;  /* 0x00000003e1037209 */ /* 0x000fe40007810000 */
[----:B------:R-:W-:Y:S02]  /*77c0*/  FMNMX.FTZ R0, R7, R0, !PT ;  /* 0x0000000007007209 */ /* 0x000fe40007810000 */
[----:B------:R-:W-:Y:S02]  /*77d0*/  FMNMX.FTZ R3, R224, R3, !PT ;  /* 0x00000003e0037209 */ /* 0x000fe40007810000 */
[----:B------:R-:W-:Y:S02]  /*77e0*/  MOV R54, R231 ;  /* 0x000000e700367202 */ /* 0x000fe40000000f00 */
[----:B------:R-:W-:Y:S02]  /*77f0*/  FMNMX.FTZ R3, R227, R3, !PT ;  /* 0x00000003e3037209 */ /* 0x000fe40007810000 */
[----:B------:R-:W-:Y:S02]  /*7800*/  MOV R63, R196 ;  /* 0x000000c4003f7202 */ /* 0x000fe40000000f00 */
[----:B------:R-:W-:Y:S02]  /*7810*/  FMNMX.FTZ R3, R226, R3, !PT ;  /* 0x00000003e2037209 */ /* 0x000fe40007810000 */
[----:B------:R-:W-:Y:S02]  /*7820*/  MOV R58, R229 ;  /* 0x000000e5003a7202 */ /* 0x000fe40000000f00 */
[----:B------:R-:W-:Y:S02]  /*7830*/  FMNMX.FTZ R3, R54, R3, !PT ;  /* 0x0000000336037209 */ /* 0x000fe40007810000 */
[----:B------:R-:W-:Y:S01]  /*7840*/  ISETP.LT.AND P0, PT, RZ, UR7, PT ;  /* 0x00000007ff007c0c */ /* 0x000fe2000bf01270 */
[----:B------:R-:W-:Y:S01]  /*7850*/  UIADD3 UR7, UR7, -0x1, URZ ;  /* 0xffffffff07077890 */ /* 0x000fe2000fffe03f */
[----:B--2---:R-:W-:Y:S02]  /*7860*/  FMNMX.FTZ R3, R51, R3, !PT ;  /* 0x0000000333037209 */ /* 0x004fe40007810000 */
[----:B-1----:R-:W-:Y:S02]  /*7870*/  FMNMX.FTZ R6, R42, R6, !PT ;  /* 0x000000062a067209 */ /* 0x002fe40007810000 */
[----:B------:R-:W1:Y:S01]  /*7880*/  SHFL.BFLY PT, R42, R0, 0x2, 0x1f ;  /* 0x0c401f00002a7f89 */ /* 0x000e6200000e0000 */
[----:B---3--:R-:W-:Y:S02]  /*7890*/  FMNMX.FTZ R11, R4, R11, !PT ;  /* 0x0000000b040b7209 */ /* 0x008fe40007810000 */
[----:B------:R-:W-:Y:S04]  /*78a0*/  FMNMX.FTZ R4, R63, R3, !PT ;  /* 0x000000033f047209 */ /* 0x000fe80007810000 */
[----:B------:R-:W-:Y:S01]  /*78b0*/  FMNMX.FTZ R4, R58, R4, !PT ;  /* 0x000000043a047209 */ /* 0x000fe20007810000 */
[----:B------:R-:W2:Y:S08]  /*78c0*/  SHFL.BFLY PT, R196, R6, 0x1, 0x1f ;  /* 0x0c201f0006c47f89 */ /* 0x000eb000000e0000 */
[----:B------:R-:W3:Y:S01]  /*78d0*/  SHFL.BFLY PT, R3, R11, 0x1, 0x1f ;  /* 0x0c201f000b037f89 */ /* 0x000ee200000e0000 */
[----:B-1----:R-:W-:Y:S02]  /*78e0*/  FMNMX.FTZ R42, R0, R42, !PT ;  /* 0x0000002a002a7209 */ /* 0x002fe40007810000 */
[----:B------:R-:W-:Y:S05]  /*78f0*/  FMNMX.FTZ R0, R57, R4, !PT ;  /* 0x0000000439007209 */ /* 0x000fea0007810000 */
[----:B------:R-:W-:Y:S01]  /*7900*/  SHFL.BFLY PT, R43, R42, 0x1, 0x1f ;  /* 0x0c201f002a2b7f89 */ /* 0x000fe200000e0000 */
[----:B------:R-:W-:Y:S02]  /*7910*/  FMNMX.FTZ R0, R56, R0, !PT ;  /* 0x0000000038007209 */ /* 0x000fe40007810000 */
[----:B--2---:R-:W-:Y:S02]  /*7920*/  FMNMX.FTZ R196, R6, R196, !PT ;  /* 0x000000c406c47209 */ /* 0x004fe40007810000 */
[----:B------:R-:W-:Y:S03]  /*7930*/  FMNMX.FTZ R0, R202, R0, !PT ;  /* 0x00000000ca007209 */ /* 0x000fe60007810000 */
[C---:B------:R-:W-:Y:S01]  /*7940*/  FMUL.FTZ R210, R196.reuse, c[0x0][0x2d0] ;  /* 0x0000b400c4d27a20 */ /* 0x040fe20000410000 */
[----:B------:R-:W-:Y:S01]  /*7950*/  FMNMX.FTZ R4, R201, R0, !PT ;  /* 0x00000000c9047209 */ /* 0x000fe20007810000 */
[----:B------:R-:W-:Y:S01]  /*7960*/  FADD.FTZ R6, -R196, R199 ;  /* 0x000000c7c4067221 */ /* 0x000fe20000010100 */
[----:B---3--:R-:W-:Y:S01]  /*7970*/  FMNMX.FTZ R3, R11, R3, !PT ;  /* 0x000000030b037209 */ /* 0x008fe20007810000 */
[--C-:B------:R-:W-:Y:S02]  /*7980*/  FFMA.FTZ R2, R2, c[0x0][0x2d0], -R210.reuse ;  /* 0x0000b40002027a23 */ /* 0x100fe400000108d2 */
[----:B------:R-:W1:Y:S01]  /*7990*/  SHFL.BFLY PT, R0, R4, 0x2, 0x1f ;  /* 0x0c401f0004007f89 */ /* 0x000e6200000e0000 */
[--C-:B------:R-:W-:Y:S01]  /*79a0*/  FFMA.FTZ R215, R38, c[0x0][0x2d0], -R210.reuse ;  /* 0x0000b40026d77a23 */ /* 0x100fe200000108d2 */
[----:B------:R2:W-:Y:S01]  /*79b0*/  MUFU.EX2 R11, R2 ;  /* 0x00000002000b7308 */ /* 0x0005e20000000800 */
[----:B------:R-:W-:Y:S02]  /*79c0*/  FMUL.FTZ R208, R3, c[0x0][0x2d0] ;  /* 0x0000b40003d07a20 */ /* 0x000fe40000410000 */
[----:B------:R-:W-:Y:S02]  /*79d0*/  FFMA.FTZ R229, R218, c[0x0][0x2d0], -R210 ;  /* 0x0000b400dae57a23 */ /* 0x000fe400000108d2 */
[--C-:B------:R-:W-:Y:S02]  /*79e0*/  FFMA.FTZ R204, R204, c[0x0][0x2d0], -R208.reuse ;  /* 0x0000b400cccc7a23 */ /* 0x100fe400000108d0 */
[--C-:B------:R-:W-:Y:S02]  /*79f0*/  FFMA.FTZ R213, R35, c[0x0][0x2d0], -R208.reuse ;  /* 0x0000b40023d57a23 */ /* 0x100fe400000108d0 */
[--C-:B------:R-:W-:Y:S01]  /*7a00*/  FFMA.FTZ R218, R230, c[0x0][0x2d0], -R208.reuse ;  /* 0x0000b400e6da7a23 */ /* 0x100fe200000108d0 */
[----:B------:R3:W-:Y:S01]  /*7a10*/  MUFU.EX2 R49, R204 ;  /* 0x000000cc00317308 */ /* 0x0007e20000000800 */
[--C-:B------:R-:W-:Y:S02]  /*7a20*/  FFMA.FTZ R216, R216, c[0x0][0x2d0], -R208.reuse ;  /* 0x0000b400d8d87a23 */ /* 0x100fe400000108d0 */
[--C-:B------:R-:W-:Y:S02]  /*7a30*/  FFMA.FTZ R61, R25, c[0x0][0x2d0], -R208.reuse ;  /* 0x0000b400193d7a23 */ /* 0x100fe400000108d0 */
[----:B------:R-:W-:Y:S02]  /*7a40*/  FFMA.FTZ R62, R24, c[0x0][0x2d0], -R208 ;  /* 0x0000b400183e7a23 */ /* 0x000fe400000108d0 */
[----:B------:R-:W-:Y:S02]  /*7a50*/  FADD.FTZ R199, -R3, R200 ;  /* 0x000000c803c77221 */ /* 0x000fe40000010100 */
[----:B------:R-:W-:Y:S01]  /*7a60*/  FMUL.FTZ R6, R6, c[0x0][0x2d0] ;  /* 0x0000b40006067a20 */ /* 0x000fe20000410000 */
[----:B------:R4:W-:Y:S01]  /*7a70*/  MUFU.EX2 R55, R216 ;  /* 0x000000d800377308 */ /* 0x0009e20000000800 */
[--C-:B------:R-:W-:Y:S01]  /*7a80*/  FFMA.FTZ R222, R222, c[0x0][0x2d0], -R210.reuse ;  /* 0x0000b400dede7a23 */ /* 0x100fe200000108d2 */
[----:B-1----:R-:W-:Y:S01]  /*7a90*/  FMNMX.FTZ R4, R4, R0, !PT ;  /* 0x0000000004047209 */ /* 0x002fe20007810000 */
[----:B------:R-:W-:Y:S01]  /*7aa0*/  FFMA.FTZ R219, R219, c[0x0][0x2d0], -R210 ;  /* 0x0000b400dbdb7a23 */ /* 0x000fe200000108d2 */
[----:B--2---:R-:W-:Y:S01]  /*7ab0*/  FMNMX.FTZ R2, R42, R43, !PT ;  /* 0x0000002b2a027209 */ /* 0x004fe20007810000 */
[----:B------:R-:W-:Y:S02]  /*7ac0*/  FFMA.FTZ R43, R31, c[0x0][0x2d0], -R208 ;  /* 0x0000b4001f2b7a23 */ /* 0x000fe400000108d0 */
[----:B------:R-:W1:Y:S01]  /*7ad0*/  SHFL.BFLY PT, R0, R4, 0x1, 0x1f ;  /* 0x0c201f0004007f89 */ /* 0x000e6200000e0000 */
[----:B------:R-:W-:Y:S02]  /*7ae0*/  FMUL.FTZ R199, R199, c[0x0][0x2d0] ;  /* 0x0000b400c7c77a20 */ /* 0x000fe40000410000 */
[----:B------:R-:W2:Y:S01]  /*7af0*/  MUFU.EX2 R52, R222 ;  /* 0x000000de00347308 */ /* 0x000ea20000000800 */
[----:B------:R-:W-:Y:S02]  /*7b00*/  FADD.FTZ R198, -R2, R198 ;  /* 0x000000c602c67221 */ /* 0x000fe40000010100 */
[----:B------:R-:W-:Y:S02]  /*7b10*/  FFMA.FTZ R42, R36, c[0x0][0x2d0], -R210 ;  /* 0x0000b400242a7a23 */ /* 0x000fe400000108d2 */
[----:B---3--:R-:W-:Y:S02]  /*7b20*/  FMUL.FTZ R204, R2, c[0x0][0x2d0] ;  /* 0x0000b40002cc7a20 */ /* 0x008fe40000410000 */
        /* <DEDUP_REMOVED lines=8> */
[----:B------:R3:W-:Y:S01]  /*7bb0*/  MUFU.EX2 R59, R206 ;  /* 0x000000ce003b7308 */ /* 0x0007e20000000800 */
[----:B-1----:R-:W-:Y:S01]  /*7bc0*/  FMNMX.FTZ R0, R4, R0, !PT ;  /* 0x0000000004007209 */ /* 0x002fe20007810000 */
[--C-:B------:R-:W-:Y:S02]  /*7bd0*/  FFMA.FTZ R228, R228, c[0x0][0x2d0], -R204.reuse ;  /* 0x0000b400e4e47a23 */ /* 0x100fe400000108cc */
[--C-:B------:R-:W-:Y:S02]  /*7be0*/  FFMA.FTZ R8, R8, c[0x0][0x2d0], -R204.reuse ;  /* 0x0000b40008087a23 */ /* 0x100fe400000108cc */
[----:B------:R-:W-:Y:S02]  /*7bf0*/  FMUL.FTZ R64, R0, c[0x0][0x2d0] ;  /* 0x0000b40000407a20 */ /* 0x000fe40000410000 */
[----:B------:R-:W-:Y:S02]  /*7c00*/  FFMA.FTZ R9, R9, c[0x0][0x2d0], -R204 ;  /* 0x0000b40009097a23 */ /* 0x000fe400000108cc */
[----:B------:R-:W-:Y:S01]  /*7c10*/  FFMA.FTZ R207, R207, c[0x0][0x2d0], -R64 ;  /* 0x0000b400cfcf7a23 */ /* 0x000fe20000010840 */
[----:B------:R1:W5:Y:S01]  /*7c20*/  MUFU.EX2 R48, R217 ;  /* 0x000000d900307308 */ /* 0x0003620000000800 */
[----:B------:R-:W-:Y:S02]  /*7c30*/  FFMA.FTZ R10, R10, c[0x0][0x2d0], -R204 ;  /* 0x0000b4000a0a7a23 */ /* 0x000fe400000108cc */
[----:B------:R-:W-:Y:S02]  /*7c40*/  FFMA.FTZ R231, R205, c[0x0][0x2d0], -R64 ;  /* 0x0000b400cde77a23 */ /* 0x000fe40000010840 */
[----:B------:R-:W-:Y:S02]  /*7c50*/  FFMA.FTZ R205, R33, c[0x0][0x2d0], -R204 ;  /* 0x0000b40021cd7a23 */ /* 0x000fe400000108cc */
[----:B------:R-:W-:Y:S02]  /*7c60*/  FFMA.FTZ R230, R12, c[0x0][0x2d0], -R64 ;  /* 0x0000b4000ce67a23 */ /* 0x000fe40000010840 */
[----:B------:R-:W-:Y:S01]  /*7c70*/  FFMA.FTZ R12, R23, c[0x0][0x2d0], -R204 ;  /* 0x0000b400170c7a23 */ /* 0x000fe200000108cc */
[----:B------:R5:W-:Y:S01]  /*7c80*/  MUFU.EX2 R66, R207 ;  /* 0x000000cf00427308 */ /* 0x000be20000000800 */
[----:B----4-:R-:W-:Y:S02]  /*7c90*/  FFMA.FTZ R216, R223, c[0x0][0x2d0], -R208 ;  /* 0x0000b400dfd87a23 */ /* 0x010fe400000108d0 */
[----:B---3--:R-:W-:Y:S02]  /*7ca0*/  FFMA.FTZ R206, R5, c[0x0][0x2d0], -R204 ;  /* 0x0000b40005ce7a23 */ /* 0x008fe400000108cc */
[----:B------:R-:W-:Y:S02]  /*7cb0*/  FFMA.FTZ R223, R26, c[0x0][0x2d0], -R210 ;  /* 0x0000b4001adf7a23 */ /* 0x000fe400000108d2 */
[----:B------:R-:W-:Y:S02]  /*7cc0*/  FADD.FTZ R197, -R0, R197 ;  /* 0x000000c500c57221 */ /* 0x000fe40000010100 */
[----:B------:R-:W-:Y:S01]  /*7cd0*/  FFMA.FTZ R200, R13, c[0x0][0x2d0], -R64 ;  /* 0x0000b4000dc87a23 */ /* 0x000fe20000010840 */
[----:B------:R3:W4:Y:S01]  /*7ce0*/  MUFU.EX2 R53, R221 ;  /* 0x000000dd00357308 */ /* 0x0007220000000800 */
[----:B------:R-:W-:Y:S02]  /*7cf0*/  FMUL.FTZ R197, R197, c[0x0][0x2d0] ;  /* 0x0000b400c5c57a20 */ /* 0x000fe40000410000 */
[----:B------:R-:W-:Y:S01]  /*7d00*/  FFMA.FTZ R67, R29, c[0x0][0x2d0], -R210 ;  /* 0x0000b4001d437a23 */ /* 0x000fe200000108d2 */
[----:B--2---:R-:W-:Y:S01]  /*7d10*/  MOV R29, R52 ;  /* 0x00000034001d7202 */ /* 0x004fe20000000f00 */
[----:B-1----:R-:W-:Y:S02]  /*7d20*/  FFMA.FTZ R217, R220, c[0x0][0x2d0], -R204 ;  /* 0x0000b400dcd97a23 */ /* 0x002fe400000108cc */
[--C-:B------:R-:W-:Y:S01]  /*7d30*/  FFMA.FTZ R60, R28, c[0x0][0x2d0], -R210.reuse ;  /* 0x0000b4001c3c7a23 */ /* 0x100fe200000108d2 */
[----:B------:R-:W-:Y:S01]  /*7d40*/  MOV R28, R49 ;  /* 0x00000031001c7202 */ /* 0x000fe20000000f00 */
[--C-:B------:R-:W-:Y:S01]  /*7d50*/  FFMA.FTZ R214, R39, c[0x0][0x2d0], -R210.reuse ;  /* 0x0000b40027d67a23 */ /* 0x100fe200000108d2 */
[----:B------:R-:W-:Y:S01]  /*7d60*/  MUFU.EX2 R199, R199 ;  /* 0x000000c700c77308 */ /* 0x000fe20000000800 */
[----:B------:R-:W-:Y:S01]  /*7d70*/  FFMA.FTZ R211, R211, c[0x0][0x2d0], -R210 ;  /* 0x0000b400d3d37a23 */ /* 0x000fe200000108d2 */
[----:B-----5:R-:W-:Y:S01]  /*7d80*/  MOV R39, R48 ;  /* 0x0000003000277202 */ /* 0x020fe20000000f00 */
[----:B------:R-:W-:Y:S02]  /*7d90*/  FFMA.FTZ R212, R34, c[0x0][0x2d0], -R208 ;  /* 0x0000b40022d47a23 */ /* 0x000fe400000108d0 */
[--C-:B------:R-:W-:Y:S02]  /*7da0*/  FFMA.FTZ R207, R32, c[0x0][0x2d0], -R204.reuse ;  /* 0x0000b40020cf7a23 */ /* 0x100fe400000108cc */
[----:B------:R-:W-:Y:S02]  /*7db0*/  FFMA.FTZ R204, R7, c[0x0][0x2d0], -R204 ;  /* 0x0000b40007cc7a23 */ /* 0x000fe400000108cc */
[----:B------:R-:W2:Y:S01]  /*7dc0*/  LDL.LU R7, [R1+0x40] ;  /* 0x0000400001077983 */ /* 0x000ea20000300800 */
[----:B------:R-:W-:Y:S01]  /*7dd0*/  MUFU.EX2 R229, R229 ;  /* 0x000000e500e57308 */ /* 0x000fe20000000800 */
[----:B------:R-:W-:Y:S02]  /*7de0*/  FFMA.FTZ R209, R209, c[0x0][0x2d0], -R208 ;  /* 0x0000b400d1d17a23 */ /* 0x000fe400000108d0 */
[--C-:B------:R-:W-:Y:S02]  /*7df0*/  FFMA.FTZ R44, R20, c[0x0][0x2d0], -R210.reuse ;  /* 0x0000b400142c7a23 */ /* 0x100fe400000108d2 */
[--C-:B---3--:R-:W-:Y:S02]  /*7e00*/  FFMA.FTZ R221, R27, c[0x0][0x2d0], -R210.reuse ;  /* 0x0000b4001bdd7a23 */ /* 0x108fe400000108d2 */
[----:B------:R-:W1:Y:S01]  /*7e10*/  LDSM.16.MT88.4 R24, [R248+0x100] ;  /* 0x00010000f818783b */ /* 0x000e620000004200 */
[--C-:B------:R-:W-:Y:S02]  /*7e20*/  FFMA.FTZ R45, R19, c[0x0][0x2d0], -R210.reuse ;  /* 0x0000b400132d7a23 */ /* 0x100fe400000108d2 */
[----:B------:R-:W-:Y:S01]  /*7e30*/  MUFU.EX2 R218, R218 ;  /* 0x000000da00da7308 */ /* 0x000fe20000000800 */
[--C-:B------:R-:W-:Y:S02]  /*7e40*/  FFMA.FTZ R50, R37, c[0x0][0x2d0], -R210.reuse ;  /* 0x0000b40025327a23 */ /* 0x100fe400000108d2 */
[----:B------:R-:W-:Y:S02]  /*7e50*/  FFMA.FTZ R210, R41, c[0x0][0x2d0], -R210 ;  /* 0x0000b40029d27a23 */ /* 0x000fe400000108d2 */
[--C-:B------:R-:W-:Y:S02]  /*7e60*/  FFMA.FTZ R46, R17, c[0x0][0x2d0], -R208.reuse ;  /* 0x0000b400112e7a23 */ /* 0x100fe400000108d0 */
[--C-:B------:R-:W-:Y:S02]  /*7e70*/  FFMA.FTZ R47, R16, c[0x0][0x2d0], -R208.reuse ;  /* 0x0000b400102f7a23 */ /* 0x100fe400000108d0 */
[--C-:B------:R-:W-:Y:S01]  /*7e80*/  FFMA.FTZ R222, R22, c[0x0][0x2d0], -R208.reuse ;  /* 0x0000b40016de7a23 */ /* 0x100fe200000108d0 */
[----:B------:R-:W-:Y:S01]  /*7e90*/  MUFU.EX2 R216, R216 ;  /* 0x000000d800d87308 */ /* 0x000fe20000000800 */
[--C-:B------:R-:W-:Y:S02]  /*7ea0*/  FFMA.FTZ R220, R21, c[0x0][0x2d0], -R208.reuse ;  /* 0x0000b40015dc7a23 */ /* 0x100fe400000108d0 */
[--C-:B------:R-:W-:Y:S02]  /*7eb0*/  FFMA.FTZ R30, R30, c[0x0][0x2d0], -R208.reuse ;  /* 0x0000b4001e1e7a23 */ /* 0x100fe400000108d0 */
[----:B------:R-:W-:Y:S02]  /*7ec0*/  FFMA.FTZ R208, R40, c[0x0][0x2d0], -R208 ;  /* 0x0000b40028d07a23 */ /* 0x000fe400000108d0 */
[C---:B------:R-:W-:Y:S01]  /*7ed0*/  FMUL.FTZ R64, R6.reuse, R180 ;  /* 0x000000b406407220 */ /* 0x040fe20000410000 */
[----:B------:R-:W-:Y:S01]  /*7ee0*/  MOV R180, R43 ;  /* 0x0000002b00b47202 */ /* 0x000fe20000000f00 */
[C---:B------:R-:W-:Y:S01]  /*7ef0*/  FMUL.FTZ R65, R6.reuse, R181 ;  /* 0x000000b506417220 */ /* 0x040fe20000410000 */
[----:B------:R-:W-:Y:S01]  /*7f00*/  MUFU.EX2 R219, R219 ;  /* 0x000000db00db7308 */ /* 0x000fe20000000800 */
[----:B------:R-:W-:Y:S01]  /*7f10*/  MOV R181, R42 ;  /* 0x0000002a00b57202 */ /* 0x000fe20000000f00 */
[C---:B------:R-:W-:Y:S01]  /*7f20*/  FMUL.FTZ R16, R6.reuse, R192 ;  /* 0x000000c006107220 */ /* 0x040fe20000410000 */
[----:B------:R-:W3:Y:S01]  /*7f30*/  LDSM.16.MT88.4 R40, [R242+0x100] ;  /* 0x00010000f228783b */ /* 0x000ee20000004200 */
[----:B----4-:R-:W-:Y:S01]  /*7f40*/  MOV R192, R53 ;  /* 0x0000003500c07202 */ /* 0x010fe20000000f00 */
[C---:B------:R-:W-:Y:S01]  /*7f50*/  FMUL.FTZ R17, R6.reuse, R193 ;  /* 0x000000c106117220 */ /* 0x040fe20000410000 */
[----:B------:R-:W-:Y:S01]  /*7f60*/  MOV R193, R10 ;  /* 0x0000000a00c17202 */ /* 0x000fe20000000f00 */
[C---:B------:R-:W-:Y:S01]  /*7f70*/  FMUL.FTZ R32, R6.reuse, R188 ;  /* 0x000000bc06207220 */ /* 0x040fe20000410000 */
[----:B------:R-:W-:Y:S01]  /*7f80*/  MOV R188, R12 ;  /* 0x0000000c00bc7202 */ /* 0x000fe20000000f00 */
[C---:B------:R-:W-:Y:S01]  /*7f90*/  FMUL.FTZ R33, R6.reuse, R189 ;  /* 0x000000bd06217220 */ /* 0x040fe20000410000 */
[----:B------:R-:W4:Y:S01]  /*7fa0*/  MUFU.EX2 R198, R198 ;  /* 0x000000c600c67308 */ /* 0x000f220000000800 */
[C---:B------:R-:W-:Y:S01]  /*7fb0*/  FMUL.FTZ R68, R6.reuse, R68 ;  /* 0x0000004406447220 */ /* 0x040fe20000410000 */
[----:B------:R-:W-:Y:S01]  /*7fc0*/  MOV R189, R9 ;  /* 0x0000000900bd7202 */ /* 0x000fe20000000f00 */
[C---:B------:R-:W-:Y:S02]  /*7fd0*/  FMUL.FTZ R69, R6.reuse, R69 ;  /* 0x0000004506457220 */ /* 0x040fe40000410000 */
[C---:B------:R-:W-:Y:S02]  /*7fe0*/  FMUL.FTZ R80, R6.reuse, R80 ;  /* 0x0000005006507220 */ /* 0x040fe40000410000 */
[C---:B------:R-:W-:Y:S02]  /*7ff0*/  FMUL.FTZ R81, R6.reuse, R81 ;  /* 0x0000005106517220 */ /* 0x040fe40000410000 */
[C---:B------:R-:W-:Y:S01]  /*8000*/  FMUL.FTZ R84, R6.reuse, R84 ;  /* 0x0000005406547220 */ /* 0x040fe20000410000 */
[----:B------:R-:W5:Y:S01]  /*8010*/  MUFU.EX2 R197, R197 ;  /* 0x000000c500c57308 */ /* 0x000f620000000800 */
[C---:B------:R-:W-:Y:S02]  /*8020*/  FMUL.FTZ R85, R6.reuse, R85 ;  /* 0x0000005506557220 */ /* 0x040fe40000410000 */
[C---:B------:R-:W-:Y:S02]  /*8030*/  FMUL.FTZ R96, R6.reuse, R96 ;  /* 0x0000006006607220 */ /* 0x040fe40000410000 */
        /* <DEDUP_REMOVED lines=9> */
[----:B------:R-:W1:Y:S01]  /*80d0*/  MUFU.EX2 R231, R231 ;  /* 0x000000e700e77308 */ /* 0x000e620000000800 */
[----:B------:R-:W-:Y:S01]  /*80e0*/  F2FP.BF16.PACK_AB R176, R29, R11 ;  /* 0x0000000b1db0723e */ /* 0x000fe200000010ff */
[----:B------:R-:W-:Y:S01]  /*80f0*/  FMUL.FTZ R5, R6, R177 ;  /* 0x000000b106057220 */ /* 0x000fe20000410000 */
[----:B------:R-:W-:Y:S01]  /*8100*/  F2FP.BF16.PACK_AB R177, R28, R55 ;  /* 0x000000371cb1723e */ /* 0x000fe200000010ff */
[C---:B------:R-:W-:Y:S02]  /*8110*/  FMUL.FTZ R20, R6.reuse, R172 ;  /* 0x000000ac06147220 */ /* 0x040fe40000410000 */
[C---:B------:R-:W-:Y:S01]  /*8120*/  FMUL.FTZ R21, R6.reuse, R173 ;  /* 0x000000ad06157220 */ /* 0x040fe20000410000 */
[----:B------:R-:W-:Y:S01]  /*8130*/  MOV R173, R62 ;  /* 0x0000003e00ad7202 */ /* 0x000fe20000000f00 */
[C---:B------:R-:W-:Y:S01]  /*8140*/  FMUL.FTZ R36, R6.reuse, R168 ;  /* 0x000000a806247220 */ /* 0x040fe20000410000 */
[----:B------:R-:W-:Y:S01]  /*8150*/  MOV R168, R35 ;  /* 0x0000002300a87202 */ /* 0x000fe20000000f00 */
[----:B------:R-:W-:Y:S01]  /*8160*/  MUFU.EX2 R230, R230 ;  /* 0x000000e600e67308 */ /* 0x000fe20000000800 */
[C---:B------:R-:W-:Y:S01]  /*8170*/  FMUL.FTZ R37, R6.reuse, R169 ;  /* 0x000000a906257220 */ /* 0x040fe20000410000 */
[----:B------:R-:W-:Y:S01]  /*8180*/  MOV R169, R46 ;  /* 0x0000002e00a97202 */ /* 0x000fe20000000f00 */
[C---:B------:R-:W-:Y:S01]  /*8190*/  FMUL.FTZ R48, R6.reuse, R184 ;  /* 0x000000b806307220 */ /* 0x040fe20000410000 */
[----:B------:R-:W-:Y:S01]  /*81a0*/  MOV R184, R8 ;  /* 0x0000000800b87202 */ /* 0x000fe20000000f00 */
[C---:B------:R-:W-:Y:S01]  /*81b0*/  FMUL.FTZ R49, R6.reuse, R185 ;  /* 0x000000b906317220 */ /* 0x040fe20000410000 */
[----:B------:R-:W-:Y:S01]  /*81c0*/  MOV R185, R30 ;  /* 0x0000001e00b97202 */ /* 0x000fe20000000f00 */
[C---:B------:R-:W-:Y:S01]  /*81d0*/  FMUL.FTZ R52, R6.reuse, R164 ;  /* 0x000000a406347220 */ /* 0x040fe20000410000 */
[----:B------:R-:W-:Y:S01]  /*81e0*/  MOV R164, R38 ;  /* 0x0000002600a47202 */ /* 0x000fe20000000f00 */
[C---:B------:R-:W-:Y:S01]  /*81f0*/  FMUL.FTZ R53, R6.reuse, R165 ;  /* 0x000000a506357220 */ /* 0x040fe20000410000 */
[----:B------:R-:W2:Y:S01]  /*8200*/  MUFU.EX2 R200, R200 ;  /* 0x000000c800c87308 */ /* 0x000ea20000000800 */
[C---:B------:R-:W-:Y:S01]  /*8210*/  FMUL.FTZ R128, R6.reuse, R128 ;  /* 0x0000008006807220 */ /* 0x040fe20000410000 */
[----:B------:R-:W-:Y:S01]  /*8220*/  MOV R165, R47 ;  /* 0x0000002f00a57202 */ /* 0x000fe20000000f00 */
[----:B------:R-:W-:Y:S02]  /*8230*/  FMUL.FTZ R129, R6, R129 ;  /* 0x0000008106817220 */ /* 0x000fe40000410000 */
[C---:B----4-:R-:W-:Y:S01]  /*8240*/  FMUL.FTZ R8, R198.reuse, R160 ;  /* 0x000000a0c6087220 */ /* 0x050fe20000410000 */
[----:B------:R-:W-:Y:S01]  /*8250*/  F2FP.BF16.PACK_AB R160, R39, R59 ;  /* 0x0000003b27a0723e */ /* 0x000fe200000010ff */
[----:B-----5:R-:W-:Y:S01]  /*8260*/  FMUL.FTZ R10, R197, R162 ;  /* 0x000000a2c50a7220 */ /* 0x020fe20000410000 */
[----:B-1----:R-:W-:Y:S01]  /*8270*/  F2FP.BF16.PACK_AB R162, R217, R192 ;  /* 0x000000c0d9a2723e */ /* 0x002fe200000010ff */
[C---:B------:R-:W-:Y:S01]  /*8280*/  FMUL.FTZ R9, R198.reuse, R161 ;  /* 0x000000a1c6097220 */ /* 0x040fe20000410000 */
[----:B------:R-:W-:Y:S01]  /*8290*/  F2FP.BF16.PACK_AB R161, R231, R66 ;  /* 0x00000042e7a1723e */ /* 0x000fe200000010ff */
[C---:B------:R-:W-:Y:S01]  /*82a0*/  FMUL.FTZ R12, R198.reuse, R156 ;  /* 0x0000009cc60c7220 */ /* 0x040fe20000410000 */
[----:B------:R-:W-:Y:S01]  /*82b0*/  MOV R156, R58 ;  /* 0x0000003a009c7202 */ /* 0x000fe20000000f00 */
[C---:B------:R-:W-:Y:S01]  /*82c0*/  FMUL.FTZ R14, R197.reuse, R158 ;  /* 0x0000009ec50e7220 */ /* 0x040fe20000410000 */
[----:B------:R-:W-:Y:S01]  /*82d0*/  MOV R158, R59 ;  /* 0x0000003b009e7202 */ /* 0x000fe20000000f00 */
[C---:B------:R-:W-:Y:S01]  /*82e0*/  FMUL.FTZ R13, R198.reuse, R157 ;  /* 0x0000009dc60d7220 */ /* 0x040fe20000410000 */
[----:B------:R-:W-:Y:S01]  /*82f0*/  MOV R157, R55 ;  /* 0x00000037009d7202 */ /* 0x000fe20000000f00 */
[----:B------:R-:W-:Y:S01]  /*8300*/  FMUL.FTZ R15, R197, R159 ;  /* 0x0000009fc50f7220 */ /* 0x000fe20000410000 */
        /* <DEDUP_REMOVED lines=9> */
[----:B------:R-:W-:Y:S01]  /*83a0*/  FMUL.FTZ R31, R197, R151 ;  /* 0x00000097c51f7220 */ /* 0x000fe20000410000 */
[----:B------:R-:W-:Y:S01]  /*83b0*/  MOV R151, R56 ;  /* 0x0000003800977202 */ /* 0x000fe20000000f00 */
[C---:B------:R-:W-:Y:S01]  /*83c0*/  FMUL.FTZ R22, R199.reuse, R174 ;  /* 0x000000aec7167220 */ /* 0x040fe20000410000 */
[----:B------:R-:W1:Y:S01]  /*83d0*/  LDSM.16.MT88.4 R56, [R241+0x100] ;  /* 0x00010000f138783b */ /* 0x000e620000004200 */
[C---:B------:R-:W-:Y:S01]  /*83e0*/  FMUL.FTZ R23, R199.reuse, R175 ;  /* 0x000000afc7177220 */ /* 0x040fe20000410000 */
[----:B------:R-:W-:Y:S01]  /*83f0*/  MOV R175, R39 ;  /* 0x0000002700af7202 */ /* 0x000fe20000000f00 */
[----:B------:R-:W-:Y:S01]  /*8400*/  FMUL.FTZ R35, R199, R191 ;  /* 0x000000bfc7237220 */ /* 0x000fe20000410000 */
[----:B------:R-:W-:Y:S01]  /*8410*/  MOV R191, R45 ;  /* 0x0000002d00bf7202 */ /* 0x000fe20000000f00 */
[C---:B------:R-:W-:Y:S01]  /*8420*/  FMUL.FTZ R45, R198.reuse, R141 ;  /* 0x0000008dc62d7220 */ /* 0x040fe20000410000 */
[----:B------:R-:W-:Y:S01]  /*8430*/  MOV R174, R67 ;  /* 0x0000004300ae7202 */ /* 0x000fe20000000f00 */
[C---:B------:R-:W-:Y:S01]  /*8440*/  FMUL.FTZ R46, R197.reuse, R142 ;  /* 0x0000008ec52e7220 */ /* 0x040fe20000410000 */
[----:B------:R-:W-:Y:S01]  /*8450*/  MUFU.EX2 R169, R169 ;  /* 0x000000a900a97308 */ /* 0x000fe20000000800 */
[----:B------:R-:W-:Y:S02]  /*8460*/  FMUL.FTZ R47, R197, R143 ;  /* 0x0000008fc52f7220 */ /* 0x000fe40000410000 */
[C---:B------:R-:W-:Y:S01]  /*8470*/  FMUL.FTZ R38, R199.reuse, R170 ;  /* 0x000000aac7267220 */ /* 0x040fe20000410000 */
[----:B------:R-:W-:Y:S01]  /*8480*/  MOV R170, R44 ;  /* 0x0000002c00aa7202 */ /* 0x000fe20000000f00 */
[C---:B------:R-:W-:Y:S02]  /*8490*/  FMUL.FTZ R44, R198.reuse, R140 ;  /* 0x0000008cc62c7220 */ /* 0x040fe40000410000 */
[----:B------:R-:W4:Y:S01]  /*84a0*/  LDSM.16.MT88.4 R140, [R240+0x100] ;  /* 0x00010000f08c783b */ /* 0x000f220000004200 */
[C---:B------:R-:W-:Y:S02]  /*84b0*/  FMUL.FTZ R39, R199.reuse, R171 ;  /* 0x000000abc7277220 */ /* 0x040fe40000410000 */
[----:B------:R-:W-:Y:S01]  /*84c0*/  FMUL.FTZ R50, R199, R186 ;  /* 0x000000bac7327220 */ /* 0x000fe20000410000 */
[----:B------:R-:W-:Y:S01]  /*84d0*/  MUFU.EX2 R171, R194 ;  /* 0x000000c200ab7308 */ /* 0x000fe20000000800 */
[C---:B------:R-:W-:Y:S02]  /*84e0*/  FMUL.FTZ R60, R198.reuse, R132 ;  /* 0x00000084c63c7220 */ /* 0x040fe40000410000 */
[C---:B------:R-:W-:Y:S02]  /*84f0*/  FMUL.FTZ R61, R198.reuse, R133 ;  /* 0x00000085c63d7220 */ /* 0x040fe40000410000 */
[----:B------:R-:W-:Y:S02]  /*8500*/  FMUL.FTZ R62, R197, R134 ;  /* 0x00000086c53e7220 */ /* 0x000fe40000410000 */
[C---:B------:R-:W-:Y:S02]  /*8510*/  FMUL.FTZ R55, R199.reuse, R167 ;  /* 0x000000a7c7377220 */ /* 0x040fe40000410000 */
[C---:B------:R-:W-:Y:S01]  /*8520*/  FMUL.FTZ R67, R199.reuse, R183 ;  /* 0x000000b7c7437220 */ /* 0x040fe20000410000 */
[----:B------:R-:W-:Y:S01]  /*8530*/  MUFU.EX2 R186, R206 ;  /* 0x000000ce00ba7308 */ /* 0x000fe20000000800 */
[C---:B------:R-:W-:Y:S02]  /*8540*/  FMUL.FTZ R70, R199.reuse, R70 ;  /* 0x00000046c7467220 */ /* 0x040fe40000410000 */
[----:B------:R-:W-:Y:S02]  /*8550*/  FMUL.FTZ R71, R199, R71 ;  /* 0x00000047c7477220 */ /* 0x000fe40000410000 */
[C---:B------:R-:W-:Y:S02]  /*8560*/  FMUL.FTZ R72, R198.reuse, R72 ;  /* 0x00000048c6487220 */ /* 0x040fe40000410000 */
[C---:B------:R-:W-:Y:S02]  /*8570*/  FMUL.FTZ R73, R198.reuse, R73 ;  /* 0x00000049c6497220 */ /* 0x040fe40000410000 */
[C---:B------:R-:W-:Y:S01]  /*8580*/  FMUL.FTZ R74, R197.reuse, R74 ;  /* 0x0000004ac54a7220 */ /* 0x040fe20000410000 */
[----:B------:R-:W-:Y:S01]  /*8590*/  MUFU.EX2 R183, R211 ;  /* 0x000000d300b77308 */ /* 0x000fe20000000800 */
[C---:B------:R-:W-:Y:S02]  /*85a0*/  FMUL.FTZ R75, R197.reuse, R75 ;  /* 0x0000004bc54b7220 */ /* 0x040fe40000410000 */
[C---:B------:R-:W-:Y:S02]  /*85b0*/  FMUL.FTZ R76, R198.reuse, R76 ;  /* 0x0000004cc64c7220 */ /* 0x040fe40000410000 */
[C---:B------:R-:W-:Y:S02]  /*85c0*/  FMUL.FTZ R77, R198.reuse, R77 ;  /* 0x0000004dc64d7220 */ /* 0x040fe40000410000 */
[C---:B------:R-:W-:Y:S02]  /*85d0*/  FMUL.FTZ R78, R197.reuse, R78 ;  /* 0x0000004ec54e7220 */ /* 0x040fe40000410000 */
[----:B------:R-:W-:Y:S01]  /*85e0*/  FMUL.FTZ R79, R197, R79 ;  /* 0x0000004fc54f7220 */ /* 0x000fe20000410000 */
[----:B------:R-:W-:Y:S01]  /*85f0*/  MUFU.EX2 R170, R170 ;  /* 0x000000aa00aa7308 */ /* 0x000fe20000000800 */
[C---:B------:R-:W-:Y:S02]  /*8600*/  FMUL.FTZ R82, R199.reuse, R82 ;  /* 0x00000052c7527220 */ /* 0x040fe40000410000 */
[C---:B------:R-:W-:Y:S02]  /*8610*/  FMUL.FTZ R83, R199.reuse, R83 ;  /* 0x00000053c7537220 */ /* 0x040fe40000410000 */
[C---:B------:R-:W-:Y:S02]  /*8620*/  FMUL.FTZ R86, R199.reuse, R86 ;  /* 0x00000056c7567220 */ /* 0x040fe40000410000 */
[----:B------:R-:W-:Y:S02]  /*8630*/  FMUL.FTZ R87, R199, R87 ;  /* 0x00000057c7577220 */ /* 0x000fe40000410000 */
[C---:B------:R-:W-:Y:S01]  /*8640*/  FMUL.FTZ R88, R198.reuse, R88 ;  /* 0x00000058c6587220 */ /* 0x040fe20000410000 */
[----:B------:R-:W-:Y:S01]  /*8650*/  MUFU.EX2 R165, R165 ;  /* 0x000000a500a57308 */ /* 0x000fe20000000800 */
        /* <DEDUP_REMOVED lines=11> */
[----:B------:R-:W5:Y:S01]  /*8710*/  MUFU.EX2 R164, R164 ;  /* 0x000000a400a47308 */ /* 0x000f620000000800 */
[----:B------:R-:W-:Y:S02]  /*8720*/  FMUL.FTZ R103, R199, R103 ;  /* 0x00000067c7677220 */ /* 0x000fe40000410000 */
[C---:B------:R-:W-:Y:S02]  /*8730*/  FMUL.FTZ R104, R198.reuse, R104 ;  /* 0x00000068c6687220 */ /* 0x040fe40000410000 */
        /* <DEDUP_REMOVED lines=19> */
[----:B------:R-:W-:Y:S02]  /*8870*/  FMUL.FTZ R131, R199, R131 ;  /* 0x00000083c7837220 */ /* 0x000fe40000410000 */
[C---:B------:R-:W-:Y:S01]  /*8880*/  FMUL.FTZ R124, R198.reuse, R124 ;  /* 0x0000007cc67c7220 */ /* 0x040fe20000410000 */
[----:B------:R-:W-:Y:S01]  /*8890*/  MUFU.EX2 R222, R222 ;  /* 0x000000de00de7308 */ /* 0x000fe20000000800 */
[----:B------:R-:W-:Y:S02]  /*88a0*/  FMUL.FTZ R125, R198, R125 ;  /* 0x0000007dc67d7220 */ /* 0x000fe40000410000 */
[C---:B------:R-:W-:Y:S02]  /*88b0*/  FMUL.FTZ R126, R197.reuse, R126 ;  /* 0x0000007ec57e7220 */ /* 0x040fe40000410000 */
[----:B------:R-:W-:Y:S05]  /*88c0*/  FMUL.FTZ R127, R197, R127 ;  /* 0x0000007fc57f7220 */ /* 0x000fea0000410000 */
[----:B------:R-:W-:Y:S10]  /*88d0*/  MUFU.EX2 R220, R220 ;  /* 0x000000dc00dc7308 */ /* 0x000ff40000000800 */
[----:B------:R-:W-:Y:S01]  /*88e0*/  MUFU.EX2 R173, R173 ;  /* 0x000000ad00ad7308 */ /* 0x000fe20000000800 */
[----:B--2---:R-:W-:Y:S02]  /*88f0*/  FFMA.FTZ R172, R6, R7, R11 ;  /* 0x0000000706ac7223 */ /* 0x004fe4000001000b */
[----:B------:R-:W-:Y:S01]  /*8900*/  FMUL.FTZ R6, R199, R178 ;  /* 0x000000b2c7067220 */ /* 0x000fe20000410000 */
[----:B------:R-:W-:Y:S01]  /*8910*/  F2FP.BF16.PACK_AB R178, R219, R229 ;  /* 0x000000e5dbb2723e */ /* 0x000fe200000010ff */
[----:B------:R-:W-:Y:S01]  /*8920*/  FMUL.FTZ R7, R199, R179 ;  /* 0x000000b3c7077220 */ /* 0x000fe20000410000 */
[----:B------:R-:W-:Y:S01]  /*8930*/  F2FP.BF16.PACK_AB R179, R216, R218 ;  /* 0x000000dad8b3723e */ /* 0x000fe200000010ff */
[C---:B------:R-:W-:Y:S01]  /*8940*/  FMUL.FTZ R11, R197.reuse, R163 ;  /* 0x000000a3c50b7220 */ /* 0x040fe20000410000 */
[----:B------:R-:W-:Y:S05]  /*8950*/  F2FP.BF16.PACK_AB R163, R200, R230 ;  /* 0x000000e6c8a3723e */ /* 0x000fea00000010ff */
[-C--:B------:R-:W-:Y:S08]  /*8960*/  HMMA.16816.F32.BF16 R4, R176, R24.reuse, R4 ;  /* 0x00000018b004723c */ /* 0x080ff00000041804 */
[C---:B------:R-:W-:Y:S07]  /*8970*/  HMMA.16816.F32.BF16 R8, R160.reuse, R24, R8 ;  /* 0x00000018a008723c */ /* 0x040fee0000041808 */
[C---:B------:R-:W-:Y:S01]  /*8980*/  FMUL.FTZ R24, R198.reuse, R152 ;  /* 0x00000098c6187220 */ /* 0x040fe20000410000 */
[-C--:B------:R-:W-:Y:S04]  /*8990*/  HMMA.16816.F32.BF16 R12, R160, R26.reuse, R12 ;  /* 0x0000001aa00c723c */ /* 0x080fe8000004180c */
[----:B------:R-:W-:Y:S01]  /*89a0*/  MOV R152, R63 ;  /* 0x0000003f00987202 */ /* 0x000fe20000000f00 */
[----:B------:R-:W-:Y:S02]  /*89b0*/  FMUL.FTZ R63, R197, R135 ;  /* 0x00000087c53f7220 */ /* 0x000fe40000410000 */
[----:B------:R-:W2:Y:S01]  /*89c0*/  LDSM.16.MT88.4 R132, [R248+0x2100] ;  /* 0x00210000f884783b */ /* 0x000ea20000004200 */
[C---:B------:R-:W-:Y:S04]  /*89d0*/  HMMA.16816.F32.BF16 R16, R176.reuse, R26, R16 ;  /* 0x0000001ab010723c */ /* 0x040fe80000041810 */
[C---:B------:R-:W-:Y:S01]  /*89e0*/  FMUL.FTZ R25, R198.reuse, R153 ;  /* 0x00000099c6197220 */ /* 0x040fe20000410000 */
[----:B------:R-:W-:Y:S01]  /*89f0*/  MOV R153, R51 ;  /* 0x0000003300997202 */ /* 0x000fe20000000f00 */
[----:B------:R-:W-:Y:S02]  /*8a00*/  FMUL.FTZ R51, R199, R187 ;  /* 0x000000bbc7337220 */ /* 0x000fe40000410000 */
[-C--:B---3--:R-:W-:Y:S01]  /*8a10*/  HMMA.16816.F32.BF16 R20, R176, R40.reuse, R20 ;  /* 0x00000028b014723c */ /* 0x088fe20000041814 */
[----:B------:R-:W-:Y:S03]  /*8a20*/  MUFU.EX2 R187, R184 ;  /* 0x000000b800bb7308 */ /* 0x000fe60000000800 */
[C---:B------:R-:W-:Y:S01]  /*8a30*/  FMUL.FTZ R27, R197.reuse, R155 ;  /* 0x0000009bc51b7220 */ /* 0x040fe20000410000 */
[----:B------:R-:W-:Y:S01]  /*8a40*/  MOV R155, R28 ;  /* 0x0000001c009b7202 */ /* 0x000fe20000000f00 */
[C---:B------:R-:W-:Y:S01]  /*8a50*/  FMUL.FTZ R26, R197.reuse, R154 ;  /* 0x0000009ac51a7220 */ /* 0x040fe20000410000 */
[----:B------:R-:W-:Y:S01]  /*8a60*/  MOV R154, R54 ;  /* 0x00000036009a7202 */ /* 0x000fe20000000f00 */
[C---:B------:R-:W-:Y:S01]  /*8a70*/  FMUL.FTZ R28, R198.reuse, R148 ;  /* 0x00000094c61c7220 */ /* 0x040fe20000410000 */
[----:B------:R-:W-:Y:S03]  /*8a80*/  MOV R148, R29 ;  /* 0x0000001d00947202 */ /* 0x000fe60000000f00 */
[----:B------:R-:W-:Y:S01]  /*8a90*/  FMUL.FTZ R29, R198, R149 ;  /* 0x00000095c61d7220 */ /* 0x000fe20000410000 */
[C---:B------:R-:W-:Y:S04]  /*8aa0*/  HMMA.16816.F32.BF16 R24, R160.reuse, R40, R24 ;  /* 0x00000028a018723c */ /* 0x040fe80000041818 */
[----:B------:R-:W-:Y:S01]  /*8ab0*/  MOV R149, R66 ;  /* 0x0000004200957202 */ /* 0x000fe20000000f00 */
[----:B------:R-:W-:Y:S02]  /*8ac0*/  FADD.FTZ R172, R148, R172 ;  /* 0x000000ac94ac7221 */ /* 0x000fe40000010000 */
[C---:B------:R-:W-:Y:S01]  /*8ad0*/  FMUL.FTZ R40, R198.reuse, R144 ;  /* 0x00000090c6287220 */ /* 0x040fe20000410000 */
[-C--:B------:R-:W-:Y:S04]  /*8ae0*/  HMMA.16816.F32.BF16 R28, R160, R42.reuse, R28 ;  /* 0x0000002aa01c723c */ /* 0x080fe8000004181c */
[C---:B------:R-:W-:Y:S02]  /*8af0*/  FMUL.FTZ R41, R198.reuse, R145 ;  /* 0x00000091c6297220 */ /* 0x040fe40000410000 */
[----:B------:R-:W-:Y:S02]  /*8b00*/  FFMA.FTZ R203, R197, R203, R149 ;  /* 0x000000cbc5cb7223 */ /* 0x000fe40000010095 */
[C---:B------:R-:W-:Y:S04]  /*8b10*/  HMMA.16816.F32.BF16 R32, R176.reuse, R42, R32 ;  /* 0x0000002ab020723c */ /* 0x040fe80000041820 */
[C---:B------:R-:W-:Y:S02]  /*8b20*/  FMUL.FTZ R54, R199.reuse, R166 ;  /* 0x000000a6c7367220 */ /* 0x040fe40000410000 */
[----:B------:R-:W-:Y:S01]  /*8b30*/  FMUL.FTZ R66, R199, R182 ;  /* 0x000000b6c7427220 */ /* 0x000fe20000410000 */
[----:B------:R3:W-:Y:S01]  /*8b40*/  MUFU.EX2 R166, R191 ;  /* 0x000000bf00a67308 */ /* 0x0007e20000000800 */
[-C--:B-1----:R-:W-:Y:S04]  /*8b50*/  HMMA.16816.F32.BF16 R36, R176, R56.reuse, R36 ;  /* 0x00000038b024723c */ /* 0x082fe80000041824 */
[C---:B------:R-:W-:Y:S02]  /*8b60*/  FMUL.FTZ R42, R197.reuse, R146 ;  /* 0x00000092c52a7220 */ /* 0x040fe40000410000 */
[----:B------:R-:W-:Y:S02]  /*8b70*/  FMUL.FTZ R43, R197, R147 ;  /* 0x00000093c52b7220 */ /* 0x000fe40000410000 */
[----:B------:R-:W-:Y:S01]  /*8b80*/  LDSM.16.MT88.4 R144, [R242+0x900] ;  /* 0x00090000f290783b */ /* 0x000fe20000004200 */
[----:B------:R-:W-:Y:S02]  /*8b90*/  FADD.FTZ R172, R229, R172 ;  /* 0x000000ace5ac7221 */ /* 0x000fe40000010000 */
[----:B------:R-:W-:Y:S02]  /*8ba0*/  MUFU.EX2 R229, R215 ;  /* 0x000000d700e57308 */ /* 0x000fe40000000800 */
[C---:B------:R-:W-:Y:S04]  /*8bb0*/  HMMA.16816.F32.BF16 R40, R160.reuse, R56, R40 ;  /* 0x00000038a028723c */ /* 0x040fe80000041828 */
[----:B------:R-:W-:Y:S03]  /*8bc0*/  FADD.FTZ R219, R219, R172 ;  /* 0x000000acdbdb7221 */ /* 0x000fe60000010000 */
[C---:B------:R-:W-:Y:S01]  /*8bd0*/  FMUL.FTZ R56, R198.reuse, R136 ;  /* 0x00000088c6387220 */ /* 0x040fe20000410000 */
[-C--:B------:R-:W-:Y:S04]  /*8be0*/  HMMA.16816.F32.BF16 R44, R160, R58.reuse, R44 ;  /* 0x0000003aa02c723c */ /* 0x080fe8000004182c */
[----:B------:R-:W-:Y:S01]  /*8bf0*/  FMUL.FTZ R57, R198, R137 ;  /* 0x00000089c6397220 */ /* 0x000fe20000410000 */
[----:B---3--:R-:W-:Y:S01]  /*8c00*/  MOV R191, R150 ;  /* 0x0000009600bf7202 */ /* 0x008fe20000000f00 */
[----:B------:R-:W-:Y:S02]  /*8c10*/  FMUL.FTZ R150, R0, c[0x0][0x2d0] ;  /* 0x0000b40000967a20 */ /* 0x000fe40000410000 */
[C---:B------:R-:W-:Y:S04]  /*8c20*/  HMMA.16816.F32.BF16 R48, R176.reuse, R58, R48 ;  /* 0x0000003ab030723c */ /* 0x040fe80000041830 */
[--C-:B------:R-:W-:Y:S02]  /*8c30*/  FFMA.FTZ R167, R225, c[0x0][0x2d0], -R150.reuse ;  /* 0x0000b400e1a77a23 */ /* 0x100fe40000010896 */
[--C-:B------:R-:W-:Y:S01]  /*8c40*/  FFMA.FTZ R224, R224, c[0x0][0x2d0], -R150.reuse ;  /* 0x0000b400e0e07a23 */ /* 0x100fe20000010896 */
[----:B------:R-:W1:Y:S01]  /*8c50*/  MUFU.EX2 R225, R191 ;  /* 0x000000bf00e17308 */ /* 0x000e620000000800 */
[-C--:B----4-:R-:W-:Y:S04]  /*8c60*/  HMMA.16816.F32.BF16 R52, R176, R140.reuse, R52 ;  /* 0x0000008cb034723c */ /* 0x090fe80000041834 */
[C---:B------:R-:W-:Y:S02]  /*8c70*/  FMUL.FTZ R58, R197.reuse, R138 ;  /* 0x0000008ac53a7220 */ /* 0x040fe40000410000 */
[----:B------:R-:W-:Y:S02]  /*8c80*/  FMUL.FTZ R59, R197, R139 ;  /* 0x0000008bc53b7220 */ /* 0x000fe40000410000 */
[----:B------:R-:W-:Y:S01]  /*8c90*/  LDSM.16.MT88.4 R136, [R248+0x900] ;  /* 0x00090000f888783b */ /* 0x000fe20000004200 */
[--C-:B------:R-:W-:Y:S01]  /*8ca0*/  FFMA.FTZ R227, R227, c[0x0][0x2d0], -R150.reuse ;  /* 0x0000b400e3e37a23 */ /* 0x100fe20000010896 */
[----:B------:R-:W-:Y:S02]  /*8cb0*/  MUFU.EX2 R167, R167 ;  /* 0x000000a700a77308 */ /* 0x000fe40000000800 */
[--C-:B------:R-:W-:Y:S01]  /*8cc0*/  FFMA.FTZ R226, R226, c[0x0][0x2d0], -R150.reuse ;  /* 0x0000b400e2e27a23 */ /* 0x100fe20000010896 */
[C---:B------:R-:W-:Y:S04]  /*8cd0*/  HMMA.16816.F32.BF16 R56, R160.reuse, R140, R56 ;  /* 0x0000008ca038723c */ /* 0x040fe80000041838 */
[--C-:B------:R-:W-:Y:S02]  /*8ce0*/  FFMA.FTZ R154, R154, c[0x0][0x2d0], -R150.reuse ;  /* 0x0000b4009a9a7a23 */ /* 0x100fe40000010896 */
[--C-:B------:R-:W-:Y:S01]  /*8cf0*/  FFMA.FTZ R153, R153, c[0x0][0x2d0], -R150.reuse ;  /* 0x0000b40099997a23 */ /* 0x100fe20000010896 */
[----:B-----5:R-:W-:Y:S01]  /*8d00*/  F2FP.BF16.PACK_AB R140, R164, R168 ;  /* 0x000000a8a48c723e */ /* 0x020fe200000010ff */
[-C--:B------:R-:W-:Y:S01]  /*8d10*/  HMMA.16816.F32.BF16 R60, R160, R142.reuse, R60 ;  /* 0x0000008ea03c723c */ /* 0x080fe2000004183c */
[----:B------:R-:W-:Y:S03]  /*8d20*/  MUFU.EX2 R184, R154 ;  /* 0x0000009a00b87308 */ /* 0x000fe60000000800 */
[--C-:B------:R-:W-:Y:S02]  /*8d30*/  FFMA.FTZ R152, R152, c[0x0][0x2d0], -R150.reuse ;  /* 0x0000b40098987a23 */ /* 0x100fe40000010896 */
[--C-:B------:R-:W-:Y:S02]  /*8d40*/  FFMA.FTZ R156, R156, c[0x0][0x2d0], -R150.reuse ;  /* 0x0000b4009c9c7a23 */ /* 0x100fe40000010896 */
[C---:B------:R-:W-:Y:S03]  /*8d50*/  HMMA.16816.F32.BF16 R64, R176.reuse, R142, R64 ;  /* 0x0000008eb040723c */ /* 0x040fe60000041840 */
[----:B------:R-:W-:Y:S01]  /*8d60*/  MUFU.EX2 R182, R153 ;  /* 0x0000009900b67308 */ /* 0x000fe20000000800 */
[--C-:B------:R-:W-:Y:S02]  /*8d70*/  FFMA.FTZ R202, R202, c[0x0][0x2d0], -R150.reuse ;  /* 0x0000b400caca7a23 */ /* 0x100fe40000010896 */
[--C-:B------:R-:W-:Y:S01]  /*8d80*/  FFMA.FTZ R201, R201, c[0x0][0x2d0], -R150.reuse ;  /* 0x0000b400c9c97a23 */ /* 0x100fe20000010896 */
[----:B-1----:R-:W-:Y:S01]  /*8d90*/  F2FP.BF16.PACK_AB R142, R228, R225 ;  /* 0x000000e1e48e723e */ /* 0x002fe200000010ff */
[-C--:B--2---:R-:W-:Y:S04]  /*8da0*/  HMMA.16816.F32.BF16 R68, R176, R132.reuse, R68 ;  /* 0x00000084b044723c */ /* 0x084fe80000041844 */
[----:B------:R-:W-:Y:S01]  /*8db0*/  FADD.FTZ R219, R170, R219 ;  /* 0x000000dbaadb7221 */ /* 0x000fe20000010000 */
[----:B------:R-:W1:Y:S03]  /*8dc0*/  MUFU.EX2 R224, R224 ;  /* 0x000000e000e07308 */ /* 0x000e660000000800 */
[C---:B------:R-:W-:Y:S07]  /*8dd0*/  HMMA.16816.F32.BF16 R72, R160.reuse, R132, R72 ;  /* 0x00000084a048723c */ /* 0x040fee0000041848 */
[----:B------:R-:W-:Y:S01]  /*8de0*/  MUFU.EX2 R227, R227 ;  /* 0x000000e300e37308 */ /* 0x000fe20000000800 */
[-C--:B------:R-:W-:Y:S08]  /*8df0*/  HMMA.16816.F32.BF16 R76, R160, R134.reuse, R76 ;  /* 0x00000086a04c723c */ /* 0x080ff0000004184c */
[C---:B------:R-:W-:Y:S01]  /*8e00*/  HMMA.16816.F32.BF16 R80, R176.reuse, R134, R80 ;  /* 0x00000086b050723c */ /* 0x040fe20000041850 */
[----:B------:R-:W2:Y:S01]  /*8e10*/  LDSM.16.MT88.4 R132, [R242+0x2100] ;  /* 0x00210000f284783b */ /* 0x000ea20000004200 */
[----:B------:R-:W3:Y:S02]  /*8e20*/  MUFU.EX2 R226, R226 ;  /* 0x000000e200e27308 */ /* 0x000ee40000000800 */
[----:B-1----:R-:W-:Y:S08]  /*8e30*/  F2FP.BF16.PACK_AB R141, R224, R167 ;  /* 0x000000a7e08d723e */ /* 0x002ff000000010ff */
[----:B------:R-:W-:Y:S10]  /*8e40*/  MUFU.EX2 R197, R159 ;  /* 0x0000009f00c57308 */ /* 0x000ff40000000800 */
[----:B------:R-:W-:Y:S01]  /*8e50*/  MUFU.EX2 R159, R193 ;  /* 0x000000c1009f7308 */ /* 0x000fe20000000800 */
[----:B---3--:R-:W-:Y:S09]  /*8e60*/  F2FP.BF16.PACK_AB R143, R226, R227 ;  /* 0x000000e3e28f723e */ /* 0x008ff200000010ff */
[----:B------:R-:W-:Y:S01]  /*8e70*/  MUFU.EX2 R172, R202 ;  /* 0x000000ca00ac7308 */ /* 0x000fe20000000800 */
[-C--:B--2---:R-:W-:Y:S08]  /*8e80*/  HMMA.16816.F32.BF16 R84, R176, R132.reuse, R84 ;  /* 0x00000084b054723c */ /* 0x084ff00000041854 */
[C---:B------:R-:W-:Y:S08]  /*8e90*/  HMMA.16816.F32.BF16 R88, R160.reuse, R132, R88 ;  /* 0x00000084a058723c */ /* 0x040ff00000041858 */
[-C--:B------:R-:W-:Y:S08]  /*8ea0*/  HMMA.16816.F32.BF16 R92, R160, R134.reuse, R92 ;  /* 0x00000086a05c723c */ /* 0x080ff0000004185c */
[C---:B------:R-:W-:Y:S01]  /*8eb0*/  HMMA.16816.F32.BF16 R96, R176.reuse, R134, R96 ;  /* 0x00000086b060723c */ /* 0x040fe20000041860 */
[----:B------:R-:W1:Y:S07]  /*8ec0*/  LDSM.16.MT88.4 R132, [R241+0x2100] ;  /* 0x00210000f184783b */ /* 0x000e6e0000004200 */
[-C--:B-1----:R-:W-:Y:S08]  /*8ed0*/  HMMA.16816.F32.BF16 R100, R176, R132.reuse, R100 ;  /* 0x00000084b064723c */ /* 0x082ff00000041864 */
[C---:B------:R-:W-:Y:S08]  /*8ee0*/  HMMA.16816.F32.BF16 R104, R160.reuse, R132, R104 ;  /* 0x00000084a068723c */ /* 0x040ff00000041868 */
[-C--:B------:R-:W-:Y:S08]  /*8ef0*/  HMMA.16816.F32.BF16 R108, R160, R134.reuse, R108 ;  /* 0x00000086a06c723c */ /* 0x080ff0000004186c */
[C---:B------:R-:W-:Y:S01]  /*8f00*/  HMMA.16816.F32.BF16 R112, R176.reuse, R134, R112 ;  /* 0x00000086b070723c */ /* 0x040fe20000041870 */
[----:B------:R-:W1:Y:S07]  /*8f10*/  LDSM.16.MT88.4 R132, [R240+0x2100] ;  /* 0x00210000f084783b */ /* 0x000e6e0000004200 */
[-C--:B-1----:R-:W-:Y:S08]  /*8f20*/  HMMA.16816.F32.BF16 R116, R176, R132.reuse, R116 ;  /* 0x00000084b074723c */ /* 0x082ff00000041874 */
[C---:B------:R-:W-:Y:S01]  /*8f30*/  HMMA.16816.F32.BF16 R120, R160.reuse, R132, R120 ;  /* 0x00000084a078723c */ /* 0x040fe20000041878 */
[----:B------:R-:W2:Y:S04]  /*8f40*/  LDL.LU R133, [R1+0x3c] ;  /* 0x00003c0001857983 */ /* 0x000ea80000300800 */
[----:B------:R-:W3:Y:S03]  /*8f50*/  LDL.LU R132, [R1+0x38] ;  /* 0x0000380001847983 */ /* 0x000ee60000300800 */
[-C--:B------:R-:W-:Y:S01]  /*8f60*/  HMMA.16816.F32.BF16 R124, R160, R134.reuse, R124 ;  /* 0x00000086a07c723c */ /* 0x080fe2000004187c */
[----:B------:R-:W-:Y:S06]  /*8f70*/  MUFU.EX2 R163, R185 ;  /* 0x000000b900a37308 */ /* 0x000fec0000000800 */
[--C-:B------:R-:W-:Y:S01]  /*8f80*/  FFMA.FTZ R161, R190, c[0x0][0x2d0], -R150.reuse ;  /* 0x0000b400bea17a23 */ /* 0x100fe20000010896 */
[----:B------:R-:W-:Y:S03]  /*8f90*/  HMMA.16816.F32.BF16 R128, R176, R134, R128 ;  /* 0x00000086b080723c */ /* 0x000fe60000041880 */
[----:B------:R-:W-:Y:S01]  /*8fa0*/  MUFU.EX2 R185, R212 ;  /* 0x000000d400b97308 */ /* 0x000fe20000000800 */
[----:B------:R-:W-:Y:S02]  /*8fb0*/  FFMA.FTZ R160, R151, c[0x0][0x2d0], -R150 ;  /* 0x0000b40097a07a23 */ /* 0x000fe40000010896 */
[----:B------:R-:W1:Y:S01]  /*8fc0*/  LDSM.16.MT88.4 R148, [R241+0x900] ;  /* 0x00090000f194783b */ /* 0x000e620000004200 */
[----:B------:R-:W-:Y:S01]  /*8fd0*/  F2FP.BF16.PACK_AB R134, R221, R223 ;  /* 0x000000dfdd86723e */ /* 0x000fe200000010ff */
[----:B------:R-:W-:Y:S01]  /*8fe0*/  FADD.FTZ R162, R231, R203 ;  /* 0x000000cbe7a27221 */ /* 0x000fe20000010000 */
[----:B------:R-:W-:Y:S03]  /*8ff0*/  F2FP.BF16.PACK_AB R135, R220, R222 ;  /* 0x000000dedc87723e */ /* 0x000fe600000010ff */
[----:B------:R-:W-:Y:S01]  /*9000*/  FADD.FTZ R162, R230, R162 ;  /* 0x000000a2e6a27221 */ /* 0x000fe20000010000 */
[----:B------:R-:W-:Y:S03]  /*9010*/  MUFU.EX2 R176, R210 ;  /* 0x000000d200b07308 */ /* 0x000fe60000000800 */
[----:B------:R-:W-:Y:S04]  /*9020*/  FADD.FTZ R162, R200, R162 ;  /* 0x000000a2c8a27221 */ /* 0x000fe80000010000 */
[----:B------:R-:W-:Y:S03]  /*9030*/  FADD.FTZ R167, R167, R162 ;  /* 0x000000a2a7a77221 */ /* 0x000fe60000010000 */
[----:B------:R-:W4:Y:S10]  /*9040*/  MUFU.EX2 R230, R214 ;  /* 0x000000d600e67308 */ /* 0x000f340000000800 */
[----:B------:R5:W-:Y:S10]  /*9050*/  MUFU.EX2 R231, R213 ;  /* 0x000000d500e77308 */ /* 0x000bf40000000800 */
[----:B------:R-:W-:Y:S01]  /*9060*/  MUFU.EX2 R177, R174 ;  /* 0x000000ae00b17308 */ /* 0x000fe20000000800 */
[----:B----4-:R-:W-:Y:S09]  /*9070*/  F2FP.BF16.PACK_AB R200, R230, R229 ;  /* 0x000000e5e6c8723e */ /* 0x010ff200000010ff */
[----:B------:R-:W-:Y:S01]  /*9080*/  MUFU.EX2 R174, R189 ;  /* 0x000000bd00ae7308 */ /* 0x000fe20000000800 */
[----:B-----5:R-:W-:Y:S09]  /*9090*/  LDSM.16.MT88.4 R212, [R242+0x3900] ;  /* 0x00390000f2d4783b */ /* 0x020ff20000004200 */
[----:B------:R-:W-:Y:S10]  /*90a0*/  MUFU.EX2 R179, R180 ;  /* 0x000000b400b37308 */ /* 0x000ff40000000800 */
[----:B------:R4:W-:Y:S10]  /*90b0*/  MUFU.EX2 R180, R188 ;  /* 0x000000bc00b47308 */ /* 0x0009f40000000800 */
[----:B------:R-:W-:Y:S10]  /*90c0*/  MUFU.EX2 R178, R204 ;  /* 0x000000cc00b27308 */ /* 0x000ff40000000800 */
[----:B------:R-:W5:Y:S01]  /*90d0*/  MUFU.EX2 R160, R160 ;  /* 0x000000a000a07308 */ /* 0x000f620000000800 */
[----:B----4-:R-:W-:Y:S01]  /*90e0*/  LDSM.16.MT88.4 R188, [R242+0x1900] ;  /* 0x00190000f2bc783b */ /* 0x010fe20000004200 */
[----:B--2---:R-:W-:Y:S01]  /*90f0*/  FFMA.FTZ R157, R199, R133, R157 ;  /* 0x00000085c79d7223 */ /* 0x004fe2000001009d */
[----:B------:R-:W-:Y:S07]  /*9100*/  F2FP.BF16.PACK_AB R133, R165, R169 ;  /* 0x000000a9a585723e */ /* 0x000fee00000010ff */
[----:B------:R2:W-:Y:S01]  /*9110*/  MUFU.EX2 R199, R195 ;  /* 0x000000c300c77308 */ /* 0x0005e20000000800 */
[----:B---3--:R-:W-:Y:S01]  /*9120*/  FFMA.FTZ R158, R198, R132, R158 ;  /* 0x00000084c69e7223 */ /* 0x008fe2000001009e */
[C---:B------:R-:W-:Y:S01]  /*9130*/  F2FP.BF16.PACK_AB R132, R166.reuse, R170 ;  /* 0x000000aaa684723e */ /* 0x040fe200000010ff */
[----:B------:R-:W-:Y:S01]  /*9140*/  FADD.FTZ R157, R155, R157 ;  /* 0x0000009d9b9d7221 */ /* 0x000fe20000010000 */
[----:B------:R-:W-:Y:S01]  /*9150*/  MOV R170, R187 ;  /* 0x000000bb00aa7202 */ /* 0x000fe20000000f00 */
[----:B------:R-:W-:Y:S02]  /*9160*/  FADD.FTZ R166, R166, R219 ;  /* 0x000000dba6a67221 */ /* 0x000fe40000010000 */
[----:B------:R-:W-:Y:S01]  /*9170*/  FADD.FTZ R157, R218, R157 ;  /* 0x0000009dda9d7221 */ /* 0x000fe20000010000 */
[----:B------:R-:W-:Y:S01]  /*9180*/  MOV R218, R159 ;  /* 0x0000009f00da7202 */ /* 0x000fe20000000f00 */
[-C--:B------:R-:W-:Y:S01]  /*9190*/  HMMA.16816.F32.BF16 R4, R132, R136.reuse, R4 ;  /* 0x000000888404723c */ /* 0x080fe20000041804 */
[----:B------:R-:W-:Y:S04]  /*91a0*/  MUFU.EX2 R198, R181 ;  /* 0x000000b500c67308 */ /* 0x000fe80000000800 */
[----:B------:R-:W-:Y:S02]  /*91b0*/  FADD.FTZ R216, R216, R157 ;  /* 0x0000009dd8d87221 */ /* 0x000fe40000010000 */
[----:B------:R-:W-:Y:S01]  /*91c0*/  FADD.FTZ R158, R175, R158 ;  /* 0x0000009eaf9e7221 */ /* 0x000fe20000010000 */
[C---:B------:R-:W-:Y:S03]  /*91d0*/  HMMA.16816.F32.BF16 R8, R140.reuse, R136, R8 ;  /* 0x000000888c08723c */ /* 0x040fe60000041808 */
[----:B------:R3:W-:Y:S01]  /*91e0*/  MUFU.EX2 R181, R152 ;  /* 0x0000009800b57308 */ /* 0x0007e20000000800 */
[----:B------:R-:W-:Y:S02]  /*91f0*/  FADD.FTZ R158, R192, R158 ;  /* 0x0000009ec09e7221 */ /* 0x000fe40000010000 */
[----:B--2---:R-:W-:Y:S01]  /*9200*/  LDSM.16.MT88.4 R192, [R248+0x1900] ;  /* 0x00190000f8c0783b */ /* 0x004fe20000004200 */
[----:B------:R-:W-:Y:S01]  /*9210*/  FADD.FTZ R216, R169, R216 ;  /* 0x000000d8a9d87221 */ /* 0x000fe20000010000 */
[-C--:B------:R-:W-:Y:S04]  /*9220*/  HMMA.16816.F32.BF16 R12, R140, R138.reuse, R12 ;  /* 0x0000008a8c0c723c */ /* 0x080fe8000004180c */
[----:B------:R-:W-:Y:S01]  /*9230*/  FADD.FTZ R217, R217, R158 ;  /* 0x0000009ed9d97221 */ /* 0x000fe20000010000 */
[----:B------:R-:W-:Y:S01]  /*9240*/  MUFU.EX2 R175, R209 ;  /* 0x000000d100af7308 */ /* 0x000fe20000000800 */
[----:B------:R-:W-:Y:S01]  /*9250*/  FADD.FTZ R165, R165, R216 ;  /* 0x000000d8a5a57221 */ /* 0x000fe20000010000 */
[----:B-----5:R-:W-:Y:S01]  /*9260*/  MOV R169, R160 ;  /* 0x000000a000a97202 */ /* 0x020fe20000000f00 */
[C---:B------:R-:W-:Y:S01]  /*9270*/  HMMA.16816.F32.BF16 R16, R132.reuse, R138, R16 ;  /* 0x0000008a8410723c */ /* 0x040fe20000041810 */
[----:B------:R-:W2:Y:S03]  /*9280*/  LDSM.16.MT88.4 R136, [R240+0x900] ;  /* 0x00090000f088783b */ /* 0x000ea60000004200 */
[----:B------:R-:W-:Y:S01]  /*9290*/  FADD.FTZ R217, R168, R217 ;  /* 0x000000d9a8d97221 */ /* 0x000fe20000010000 */
[----:B------:R-:W-:Y:S03]  /*92a0*/  MOV R168, R183 ;  /* 0x000000b700a87202 */ /* 0x000fe60000000f00 */
[-C--:B------:R-:W-:Y:S01]  /*92b0*/  HMMA.16816.F32.BF16 R20, R132, R144.reuse, R20 ;  /* 0x000000908414723c */ /* 0x080fe20000041814 */
[----:B---3--:R-:W-:Y:S07]  /*92c0*/  LDSM.16.MT88.4 R152, [R242+0x1100] ;  /* 0x00110000f298783b */ /* 0x008fee0000004200 */
        /* <DEDUP_REMOVED lines=25> */
[C---:B------:R-:W-:Y:S01]  /*9460*/  HMMA.16816.F32.BF16 R104, R140.reuse, R136, R104 ;  /* 0x000000888c68723c */ /* 0x040fe20000041868 */
[----:B------:R2:W4:Y:S06]  /*9470*/  MUFU.EX2 R136, R156 ;  /* 0x0000009c00887308 */ /* 0x00052c0000000800 */
[----:B------:R-:W-:Y:S01]  /*9480*/  F2FP.BF16.PACK_AB R137, R182, R184 ;  /* 0x000000b8b689723e */ /* 0x000fe200000010ff */
[-C--:B------:R-:W-:Y:S08]  /*9490*/  HMMA.16816.F32.BF16 R108, R140, R138.reuse, R108 ;  /* 0x0000008a8c6c723c */ /* 0x080ff0000004186c */
[C---:B------:R-:W-:Y:S07]  /*94a0*/  HMMA.16816.F32.BF16 R112, R132.reuse, R138, R112 ;  /* 0x0000008a8470723c */ /* 0x040fee0000041870 */
[----:B------:R-:W-:Y:S01]  /*94b0*/  F2FP.BF16.PACK_AB R138, R218, R180 ;  /* 0x000000b4da8a723e */ /* 0x000fe200000010ff */
[-C--:B---3--:R-:W-:Y:S01]  /*94c0*/  HMMA.16816.F32.BF16 R116, R132, R144.reuse, R116 ;  /* 0x000000908474723c */ /* 0x088fe20000041874 */
[----:B--2---:R-:W-:Y:S03]  /*94d0*/  LDSM.16.MT88.4 R156, [R242+0x3100] ;  /* 0x00310000f29c783b */ /* 0x004fe60000004200 */
[----:B----4-:R-:W-:Y:S02]  /*94e0*/  MOV R203, R136 ;  /* 0x0000008800cb7202 */ /* 0x010fe40000000f00 */
[----:B------:R-:W-:Y:S02]  /*94f0*/  F2FP.BF16.PACK_AB R136, R174, R187 ;  /* 0x000000bbae88723e */ /* 0x000fe400000010ff */
[C---:B------:R-:W-:Y:S04]  /*9500*/  HMMA.16816.F32.BF16 R120, R140.reuse, R144, R120 ;  /* 0x000000908c78723c */ /* 0x040fe80000041878 */
[----:B------:R-:W-:Y:S04]  /*9510*/  F2FP.BF16.PACK_AB R139, R203, R181 ;  /* 0x000000b5cb8b723e */ /* 0x000fe800000010ff */
[-C--:B------:R-:W-:Y:S01]  /*9520*/  HMMA.16816.F32.BF16 R124, R140, R146.reuse, R124 ;  /* 0x000000928c7c723c */ /* 0x080fe2000004187c */
[----:B------:R-:W2:Y:S07]  /*9530*/  LDSM.16.MT88.4 R140, [R241+0x1100] ;  /* 0x00110000f18c783b */ /* 0x000eae0000004200 */
[----:B------:R-:W-:Y:S01]  /*9540*/  HMMA.16816.F32.BF16 R128, R132, R146, R128 ;  /* 0x000000928480723c */ /* 0x000fe20000041880 */
[----:B------:R-:W3:Y:S06]  /*9550*/  LDSM.16.MT88.4 R144, [R240+0x1100] ;  /* 0x00110000f090783b */ /* 0x000eec0000004200 */
[----:B------:R-:W-:Y:S02]  /*9560*/  F2FP.BF16.PACK_AB R132, R199, R177 ;  /* 0x000000b1c784723e */ /* 0x000fe400000010ff */
[----:B------:R-:W-:Y:S03]  /*9570*/  F2FP.BF16.PACK_AB R133, R173, R171 ;  /* 0x000000abad85723e */ /* 0x000fe600000010ff */
[----:B------:R-:W-:Y:S02]  /*9580*/  F2FP.BF16.PACK_AB R134, R198, R197 ;  /* 0x000000c5c686723e */ /* 0x000fe400000010ff */
[----:B------:R-:W-:Y:S07]  /*9590*/  F2FP.BF16.PACK_AB R135, R163, R179 ;  /* 0x000000b3a387723e */ /* 0x000fee00000010ff */
[-C--:B-1----:R-:W-:Y:S08]  /*95a0*/  HMMA.16816.F32.BF16 R4, R132, R148.reuse, R4 ;  /* 0x000000948404723c */ /* 0x082ff00000041804 */
        /* <DEDUP_REMOVED lines=8> */
[----:B------:R-:W4:Y:S07]  /*9630*/  LDSM.16.MT88.4 R152, [R241+0x3100] ;  /* 0x00310000f198783b */ /* 0x000f2e0000004200 */
[-C--:B--2---:R-:W-:Y:S08]  /*9640*/  HMMA.16816.F32.BF16 R36, R132, R140.reuse, R36 ;  /* 0x0000008c8424723c */ /* 0x084ff00000041824 */
[C---:B------:R-:W-:Y:S08]  /*9650*/  HMMA.16816.F32.BF16 R40, R136.reuse, R140, R40 ;  /* 0x0000008c8828723c */ /* 0x040ff00000041828 */
[-C--:B------:R-:W-:Y:S08]  /*9660*/  HMMA.16816.F32.BF16 R44, R136, R142.reuse, R44 ;  /* 0x0000008e882c723c */ /* 0x080ff0000004182c */
[C---:B------:R-:W-:Y:S01]  /*9670*/  HMMA.16816.F32.BF16 R48, R132.reuse, R142, R48 ;  /* 0x0000008e8430723c */ /* 0x040fe20000041830 */
[----:B------:R-:W2:Y:S07]  /*9680*/  LDSM.16.MT88.4 R140, [R240+0x3100] ;  /* 0x00310000f08c783b */ /* 0x000eae0000004200 */
[-C--:B---3--:R-:W-:Y:S08]  /*9690*/  HMMA.16816.F32.BF16 R52, R132, R144.reuse, R52 ;  /* 0x000000908434723c */ /* 0x088ff00000041834 */
[C---:B------:R-:W-:Y:S01]  /*96a0*/  HMMA.16816.F32.BF16 R56, R136.reuse, R144, R56 ;  /* 0x000000908838723c */ /* 0x040fe20000041838 */
[----:B------:R-:W-:Y:S06]  /*96b0*/  MUFU.EX2 R144, R205 ;  /* 0x000000cd00907308 */ /* 0x000fec0000000800 */
[----:B------:R-:W-:Y:S01]  /*96c0*/  MOV R145, R177 ;  /* 0x000000b100917202 */ /* 0x000fe20000000f00 */
[-C--:B------:R-:W-:Y:S03]  /*96d0*/  HMMA.16816.F32.BF16 R60, R136, R146.reuse, R60 ;  /* 0x00000092883c723c */ /* 0x080fe6000004183c */
[----:B------:R3:W-:Y:S05]  /*96e0*/  MUFU.EX2 R177, R208 ;  /* 0x000000d000b17308 */ /* 0x0007ea0000000800 */
[C---:B------:R-:W-:Y:S05]  /*96f0*/  HMMA.16816.F32.BF16 R64, R132.reuse, R146, R64 ;  /* 0x000000928440723c */ /* 0x040fea0000041840 */
[----:B------:R-:W-:Y:S03]  /*9700*/  MUFU.EX2 R146, R207 ;  /* 0x000000cf00927308 */ /* 0x000fe60000000800 */
[-C--:B-1----:R-:W-:Y:S07]  /*9710*/  HMMA.16816.F32.BF16 R68, R132, R148.reuse, R68 ;  /* 0x000000948444723c */ /* 0x082fee0000041844 */
[----:B------:R-:W1:Y:S01]  /*9720*/  MUFU.EX2 R147, R161 ;  /* 0x000000a100937308 */ /* 0x000e620000000800 */
[C---:B------:R-:W-:Y:S01]  /*9730*/  HMMA.16816.F32.BF16 R72, R136.reuse, R148, R72 ;  /* 0x000000948848723c */ /* 0x040fe20000041848 */
[----:B---3--:R-:W-:Y:S06]  /*9740*/  LDSM.16.MT88.4 R208, [R248+0x3900] ;  /* 0x00390000f8d0783b */ /* 0x008fec0000004200 */
[----:B------:R-:W-:Y:S01]  /*9750*/  MOV R149, R182 ;  /* 0x000000b600957202 */ /* 0x000fe20000000f00 */
[-C--:B------:R-:W-:Y:S01]  /*9760*/  HMMA.16816.F32.BF16 R76, R136, R150.reuse, R76 ;  /* 0x00000096884c723c */ /* 0x080fe2000004184c */
[----:B------:R3:W5:Y:S07]  /*9770*/  MUFU.EX2 R148, R201 ;  /* 0x000000c900947308 */ /* 0x00076e0000000800 */
[C---:B------:R-:W-:Y:S07]  /*9780*/  HMMA.16816.F32.BF16 R80, R132.reuse, R150, R80 ;  /* 0x000000968450723c */ /* 0x040fee0000041850 */
[----:B------:R-:W-:Y:S01]  /*9790*/  MOV R151, R180 ;  /* 0x000000b400977202 */ /* 0x000fe20000000f00 */
[-C--:B------:R-:W-:Y:S04]  /*97a0*/  HMMA.16816.F32.BF16 R84, R132, R156.reuse, R84 ;  /* 0x0000009c8454723c */ /* 0x080fe80000041854 */
[----:B------:R-:W-:Y:S02]  /*97b0*/  MOV R150, R179 ;  /* 0x000000b300967202 */ /* 0x000fe40000000f00 */
[----:B-1----:R-:W-:Y:S02]  /*97c0*/  F2FP.BF16.PACK_AB R205, R169, R147 ;  /* 0x00000093a9cd723e */ /* 0x002fe400000010ff */
[C---:B------:R-:W-:Y:S08]  /*97d0*/  HMMA.16816.F32.BF16 R88, R136.reuse, R156, R88 ;  /* 0x0000009c8858723c */ /* 0x040ff00000041858 */
[-C--:B------:R-:W-:Y:S08]  /*97e0*/  HMMA.16816.F32.BF16 R92, R136, R158.reuse, R92 ;  /* 0x0000009e885c723c */ /* 0x080ff0000004185c */
[C---:B------:R-:W-:Y:S08]  /*97f0*/  HMMA.16816.F32.BF16 R96, R132.reuse, R158, R96 ;  /* 0x0000009e8460723c */ /* 0x040ff00000041860 */
[-C--:B----4-:R-:W-:Y:S08]  /*9800*/  HMMA.16816.F32.BF16 R100, R132, R152.reuse, R100 ;  /* 0x000000988464723c */ /* 0x090ff00000041864 */
[C---:B------:R-:W-:Y:S08]  /*9810*/  HMMA.16816.F32.BF16 R104, R136.reuse, R152, R104 ;  /* 0x000000988868723c */ /* 0x040ff00000041868 */
[-C--:B------:R-:W-:Y:S08]  /*9820*/  HMMA.16816.F32.BF16 R108, R136, R154.reuse, R108 ;  /* 0x0000009a886c723c */ /* 0x080ff0000004186c */
[C---:B------:R-:W-:Y:S08]  /*9830*/  HMMA.16816.F32.BF16 R112, R132.reuse, R154, R112 ;  /* 0x0000009a8470723c */ /* 0x040ff00000041870 */
[-C--:B--2---:R-:W-:Y:S08]  /*9840*/  HMMA.16816.F32.BF16 R116, R132, R140.reuse, R116 ;  /* 0x0000008c8474723c */ /* 0x084ff00000041874 */
[C---:B------:R-:W-:Y:S07]  /*9850*/  HMMA.16816.F32.BF16 R120, R136.reuse, R140, R120 ;  /* 0x0000008c8878723c */ /* 0x040fee0000041878 */
[----:B------:R-:W-:Y:S01]  /*9860*/  MOV R141, R218 ;  /* 0x000000da008d7202 */ /* 0x000fe20000000f00 */
[-C--:B------:R-:W-:Y:S04]  /*9870*/  HMMA.16816.F32.BF16 R124, R136, R142.reuse, R124 ;  /* 0x0000008e887c723c */ /* 0x080fe8000004187c */
[----:B------:R-:W-:Y:S03]  /*9880*/  MOV R140, R203 ;  /* 0x000000cb008c7202 */ /* 0x000fe60000000f00 */
[----:B------:R-:W-:Y:S01]  /*9890*/  MOV R139, R185 ;  /* 0x000000b9008b7202 */ /* 0x000fe20000000f00 */
[----:B------:R-:W-:Y:S04]  /*98a0*/  HMMA.16816.F32.BF16 R128, R132, R142, R128 ;  /* 0x0000008e8480723c */ /* 0x000fe80000041880 */
[----:B---3--:R-:W-:Y:S02]  /*98b0*/  F2FP.BF16.PACK_AB R201, R139, R231 ;  /* 0x000000e78bc9723e */ /* 0x008fe400000010ff */
[----:B------:R-:W-:Y:S02]  /*98c0*/  MOV R136, R186 ;  /* 0x000000ba00887202 */ /* 0x000fe40000000f00 */
[----:B------:R-:W-:Y:S04]  /*98d0*/  MOV R133, R177 ;  /* 0x000000b100857202 */ /* 0x000fe80000000f00 */
[----:B------:R-:W-:Y:S02]  /*98e0*/  MOV R134, R176 ;  /* 0x000000b000867202 */ /* 0x000fe40000000f00 */
[----:B------:R-:W-:Y:S02]  /*98f0*/  MOV R143, R175 ;  /* 0x000000af008f7202 */ /* 0x000fe40000000f00 */
[----:B------:R-:W-:Y:S02]  /*9900*/  F2FP.BF16.PACK_AB R202, R134, R168 ;  /* 0x000000a886ca723e */ /* 0x000fe400000010ff */
[----:B------:R-:W-:Y:S02]  /*9910*/  F2FP.BF16.PACK_AB R203, R133, R143 ;  /* 0x0000008f85cb723e */ /* 0x000fe400000010ff */
[----:B-----5:R-:W-:Y:S02]  /*9920*/  MOV R137, R148 ;  /* 0x0000009400897202 */ /* 0x020fe40000000f00 */
[----:B------:R-:W-:Y:S02]  /*9930*/  MOV R132, R178 ;  /* 0x000000b200847202 */ /* 0x000fe40000000f00 */
[----:B------:R-:W-:Y:S01]  /*9940*/  MOV R142, R144 ;  /* 0x00000090008e7202 */ /* 0x000fe20000000f00 */
[-C--:B------:R-:W-:Y:S01]  /*9950*/  HMMA.16816.F32.BF16 R176, R200, R192.reuse, R4 ;  /* 0x000000c0c8b0723c */ /* 0x080fe20000041804 */
[----:B------:R-:W-:Y:S04]  /*9960*/  LDSM.16.MT88.4 R4, [R240+0x3900] ;  /* 0x00390000f004783b */ /* 0x000fe80000004200 */
[----:B------:R-:W-:Y:S01]  /*9970*/  MOV R135, R172 ;  /* 0x000000ac00877202 */ /* 0x000fe20000000f00 */
[----:B------:R-:W-:Y:S01]  /*9980*/  FADD.FTZ R144, R164, R217 ;  /* 0x000000d9a4907221 */ /* 0x000fe20000010000 */
[----:B------:R-:W-:Y:S02]  /*9990*/  F2FP.BF16.PACK_AB R204, R136, R146 ;  /* 0x0000009288cc723e */ /* 0x000fe400000010ff */
[----:B------:R-:W-:Y:S01]  /*99a0*/  F2FP.BF16.PACK_AB R206, R132, R142 ;  /* 0x0000008e84ce723e */ /* 0x000fe200000010ff */
[----:B------:R-:W-:Y:S02]  /*99b0*/  LDSM.16.MT88.4 R216, [R241+0x3900] ;  /* 0x00390000f1d8783b */ /* 0x000fe40000004200 */
[----:B------:R-:W-:Y:S02]  /*99c0*/  F2FP.BF16.PACK_AB R207, R137, R135 ;  /* 0x0000008789cf723e */ /* 0x000fe400000010ff */
[----:B------:R-:W-:Y:S02]  /*99d0*/  MOV R164, R163 ;  /* 0x000000a300a47202 */ /* 0x000fe40000000f00 */
[----:B------:R-:W-:Y:S02]  /*99e0*/  MOV R138, R184 ;  /* 0x000000b8008a7202 */ /* 0x000fe40000000f00 */
[----:B------:R-:W1:Y:S01]  /*99f0*/  LDSM.16.MT88.4 R184, [R241+0x1900] ;  /* 0x00190000f1b8783b */ /* 0x000e620000004200 */
[C---:B------:R-:W-:Y:S04]  /*9a00*/  HMMA.16816.F32.BF16 R160, R204.reuse, R192, R8 ;  /* 0x000000c0cca0723c */ /* 0x040fe80000041808 */
[----:B------:R-:W-:Y:S03]  /*9a10*/  MOV R148, R181 ;  /* 0x000000b500947202 */ /* 0x000fe60000000f00 */
[----:B------:R-:W2:Y:S01]  /*9a20*/  LDSM.16.MT88.4 R180, [R240+0x1900] ;  /* 0x00190000f0b4783b */ /* 0x000ea20000004200 */
[-C--:B------:R-:W-:Y:S04]  /*9a30*/  HMMA.16816.F32.BF16 R156, R204, R194.reuse, R12 ;  /* 0x000000c2cc9c723c */ /* 0x080fe8000004180c */
[----:B------:R-:W-:Y:S02]  /*9a40*/  MOV R9, R133 ;  /* 0x0000008500097202 */ /* 0x000fe40000000f00 */
[----:B------:R-:W-:Y:S02]  /*9a50*/  MOV R8, R134 ;  /* 0x0000008600087202 */ /* 0x000fe40000000f00 */
[C---:B------:R-:W-:Y:S04]  /*9a60*/  HMMA.16816.F32.BF16 R192, R200.reuse, R194, R16 ;  /* 0x000000c2c8c0723c */ /* 0x040fe80000041810 */
[----:B------:R-:W-:Y:S02]  /*9a70*/  MOV R10, R174 ;  /* 0x000000ae000a7202 */ /* 0x000fe40000000f00 */
[----:B------:R-:W-:Y:S02]  /*9a80*/  MOV R11, R173 ;  /* 0x000000ad000b7202 */ /* 0x000fe40000000f00 */
[-C--:B------:R-:W-:Y:S04]  /*9a90*/  HMMA.16816.F32.BF16 R172, R200, R188.reuse, R20 ;  /* 0x000000bcc8ac723c */ /* 0x080fe80000041814 */
[----:B------:R-:W-:Y:S02]  /*9aa0*/  MOV R12, R168 ;  /* 0x000000a8000c7202 */ /* 0x000fe40000000f00 */
[----:B------:R-:W-:Y:S02]  /*9ab0*/  MOV R14, R142 ;  /* 0x0000008e000e7202 */ /* 0x000fe40000000f00 */
[C---:B------:R-:W-:Y:S04]  /*9ac0*/  HMMA.16816.F32.BF16 R152, R204.reuse, R188, R24 ;  /* 0x000000bccc98723c */ /* 0x040fe80000041818 */
[----:B------:R-:W-:Y:S02]  /*9ad0*/  MOV R19, R169 ;  /* 0x000000a900137202 */ /* 0x000fe40000000f00 */
[----:B------:R-:W-:Y:S02]  /*9ae0*/  MOV R23, R146 ;  /* 0x0000009200177202 */ /* 0x000fe40000000f00 */
[----:B------:R-:W-:Y:S04]  /*9af0*/  MOV R25, R150 ;  /* 0x0000009600197202 */ /* 0x000fe80000000f00 */
[----:B------:R-:W-:Y:S02]  /*9b00*/  MOV R26, R151 ;  /* 0x00000097001a7202 */ /* 0x000fe40000000f00 */
[----:B------:R-:W-:Y:S02]  /*9b10*/  MOV R27, R148 ;  /* 0x00000094001b7202 */ /* 0x000fe40000000f00 */
[----:B------:R-:W-:Y:S02]  /*9b20*/  MOV R24, R149 ;  /* 0x0000009500187202 */ /* 0x000fe40000000f00 */
[-C--:B------:R-:W-:Y:S03]  /*9b30*/  HMMA.16816.F32.BF16 R148, R204, R190.reuse, R28 ;  /* 0x000000becc94723c */ /* 0x080fe6000004181c */
[----:B------:R-:W-:Y:S02]  /*9b40*/  MOV R13, R143 ;  /* 0x0000008f000d7202 */ /* 0x000fe40000000f00 */
[----:B------:R-:W-:Y:S02]  /*9b50*/  MOV R18, R136 ;  /* 0x0000008800127202 */ /* 0x000fe40000000f00 */
[----:B------:R-:W-:Y:S01]  /*9b60*/  MOV R31, R10 ;  /* 0x0000000a001f7202 */ /* 0x000fe20000000f00 */
[C---:B------:R-:W-:Y:S04]  /*9b70*/  HMMA.16816.F32.BF16 R188, R200.reuse, R190, R32 ;  /* 0x000000bec8bc723c */ /* 0x040fe80000041820 */
[----:B------:R-:W-:Y:S02]  /*9b80*/  MOV R28, R170 ;  /* 0x000000aa001c7202 */ /* 0x000fe40000000f00 */
[----:B------:R-:W-:Y:S02]  /*9b90*/  MOV R16, R147 ;  /* 0x0000009300107202 */ /* 0x000fe40000000f00 */
[----:B------:R-:W-:Y:S02]  /*9ba0*/  MOV R35, R171 ;  /* 0x000000ab00237202 */ /* 0x000fe40000000f00 */
[-C--:B-1----:R-:W-:Y:S03]  /*9bb0*/  HMMA.16816.F32.BF16 R168, R200, R184.reuse, R36 ;  /* 0x000000b8c8a8723c */ /* 0x082fe60000041824 */
[----:B------:R-:W-:Y:S02]  /*9bc0*/  MOV R34, R145 ;  /* 0x0000009100227202 */ /* 0x000fe40000000f00 */
[----:B------:R-:W-:Y:S02]  /*9bd0*/  MOV R33, R144 ;  /* 0x0000009000217202 */ /* 0x000fe40000000f00 */
[----:B------:R-:W-:Y:S01]  /*9be0*/  MOV R10, R132 ;  /* 0x00000084000a7202 */ /* 0x000fe20000000f00 */
[C---:B------:R-:W-:Y:S04]  /*9bf0*/  HMMA.16816.F32.BF16 R144, R204.reuse, R184, R40 ;  /* 0x000000b8cc90723c */ /* 0x040fe80000041828 */
[----:B------:R-:W-:Y:S01]  /*9c00*/  MOV R21, R141 ;  /* 0x0000008d00157202 */ /* 0x000fe20000000f00 */
[----:B------:R-:W-:Y:S01]  /*9c10*/  FADD.FTZ R225, R225, R33 ;  /* 0x00000021e1e17221 */ /* 0x000fe20000010000 */
[----:B------:R-:W-:Y:S02]  /*9c20*/  MOV R22, R140 ;  /* 0x0000008c00167202 */ /* 0x000fe40000000f00 */
[-C--:B------:R-:W-:Y:S04]  /*9c30*/  HMMA.16816.F32.BF16 R140, R204, R186.reuse, R44 ;  /* 0x000000bacc8c723c */ /* 0x080fe8000004182c */
[----:B------:R-:W-:Y:S01]  /*9c40*/  MOV R17, R139 ;  /* 0x0000008b00117202 */ /* 0x000fe20000000f00 */
[----:B------:R-:W-:Y:S01]  /*9c50*/  FADD.FTZ R225, R228, R225 ;  /* 0x000000e1e4e17221 */ /* 0x000fe20000010000 */
[----:B------:R-:W-:Y:S02]  /*9c60*/  MOV R20, R164 ;  /* 0x000000a400147202 */ /* 0x000fe40000000f00 */
[C---:B------:R-:W-:Y:S04]  /*9c70*/  HMMA.16816.F32.BF16 R184, R200.reuse, R186, R48 ;  /* 0x000000bac8b8723c */ /* 0x040fe80000041830 */
[----:B------:R-:W-:Y:S01]  /*9c80*/  MOV R32, R165 ;  /* 0x000000a500207202 */ /* 0x000fe20000000f00 */
[----:B------:R-:W-:Y:S01]  /*9c90*/  FADD.FTZ R225, R28, R225 ;  /* 0x000000e11ce17221 */ /* 0x000fe20000010000 */
[----:B------:R-:W-:Y:S02]  /*9ca0*/  MOV R39, R166 ;  /* 0x000000a600277202 */ /* 0x000fe40000000f00 */
[----:B------:R-:W-:Y:S01]  /*9cb0*/  MOV R38, R167 ;  /* 0x000000a700267202 */ /* 0x000fe20000000f00 */
[----:B------:R-:W-:Y:S01]  /*9cc0*/  FADD.FTZ R225, R31, R225 ;  /* 0x000000e11fe17221 */ /* 0x000fe20000010000 */
[-C--:B--2---:R-:W-:Y:S03]  /*9cd0*/  HMMA.16816.F32.BF16 R164, R200, R180.reuse, R52 ;  /* 0x000000b4c8a4723c */ /* 0x084fe60000041834 */
[----:B------:R-:W-:Y:S01]  /*9ce0*/  MOV R30, R11 ;  /* 0x0000000b001e7202 */ /* 0x000fe20000000f00 */
[----:B------:R-:W-:Y:S01]  /*9cf0*/  FADD.FTZ R225, R26, R225 ;  /* 0x000000e11ae17221 */ /* 0x000fe20000010000 */
[----:B------:R-:W-:Y:S01]  /*9d00*/  MOV R11, R137 ;  /* 0x00000089000b7202 */ /* 0x000fe20000000f00 */
[----:B------:R-:W-:Y:S01]  /*9d10*/  FADD.FTZ R223, R223, R39 ;  /* 0x00000027dfdf7221 */ /* 0x000fe20000010000 */
[----:B------:R-:W-:Y:S01]  /*9d20*/  MOV R29, R138 ;  /* 0x0000008a001d7202 */ /* 0x000fe20000000f00 */
[----:B------:R-:W-:Y:S01]  /*9d30*/  FADD.FTZ R225, R21, R225 ;  /* 0x000000e115e17221 */ /* 0x000fe20000010000 */
[C---:B------:R-:W-:Y:S04]  /*9d40*/  HMMA.16816.F32.BF16 R136, R204.reuse, R180, R56 ;  /* 0x000000b4cc88723c */ /* 0x040fe80000041838 */
[----:B------:R-:W-:Y:S01]  /*9d50*/  MOV R15, R135 ;  /* 0x00000087000f7202 */ /* 0x000fe20000000f00 */
[----:B------:R-:W-:Y:S02]  /*9d60*/  FADD.FTZ R225, R23, R225 ;  /* 0x000000e117e17221 */ /* 0x000fe40000010000 */
[----:B------:R-:W-:Y:S01]  /*9d70*/  FADD.FTZ R223, R221, R223 ;  /* 0x000000dfdddf7221 */ /* 0x000fe20000010000 */
[-C--:B------:R-:W-:Y:S04]  /*9d80*/  HMMA.16816.F32.BF16 R132, R204, R182.reuse, R60 ;  /* 0x000000b6cc84723c */ /* 0x080fe8000004183c */
[----:B------:R-:W-:Y:S02]  /*9d90*/  FADD.FTZ R225, R18, R225 ;  /* 0x000000e112e17221 */ /* 0x000fe40000010000 */
[----:B------:R-:W-:Y:S02]  /*9da0*/  FADD.FTZ R223, R34, R223 ;  /* 0x000000df22df7221 */ /* 0x000fe40000010000 */
[C---:B------:R-:W-:Y:S04]  /*9db0*/  HMMA.16816.F32.BF16 R180, R200.reuse, R182, R64 ;  /* 0x000000b6c8b4723c */ /* 0x040fe80000041840 */
[----:B------:R-:W-:Y:S02]  /*9dc0*/  FADD.FTZ R225, R14, R225 ;  /* 0x000000e10ee17221 */ /* 0x000fe40000010000 */
[----:B------:R-:W-:Y:S01]  /*9dd0*/  FADD.FTZ R223, R199, R223 ;  /* 0x000000dfc7df7221 */ /* 0x000fe20000010000 */
[----:B------:R-:W-:Y:S01]  /*9de0*/  MOV R199, R196 ;  /* 0x000000c400c77202 */ /* 0x000fe20000000f00 */
[-C--:B------:R-:W-:Y:S04]  /*9df0*/  HMMA.16816.F32.BF16 R68, R200, R208.reuse, R68 ;  /* 0x000000d0c844723c */ /* 0x080fe80000041844 */
[----:B------:R-:W-:Y:S01]  /*9e00*/  FADD.FTZ R223, R197, R223 ;  /* 0x000000dfc5df7221 */ /* 0x000fe20000010000 */
[----:B------:R-:W-:Y:S01]  /*9e10*/  MOV R197, R0 ;  /* 0x0000000000c57202 */ /* 0x000fe20000000f00 */
[----:B------:R-:W-:Y:S02]  /*9e20*/  FADD.FTZ R222, R222, R32 ;  /* 0x00000020dede7221 */ /* 0x000fe40000010000 */
[C---:B------:R-:W-:Y:S04]  /*9e30*/  HMMA.16816.F32.BF16 R72, R204.reuse, R208, R72 ;  /* 0x000000d0cc48723c */ /* 0x040fe80000041848 */
[----:B------:R-:W-:Y:S01]  /*9e40*/  FADD.FTZ R223, R198, R223 ;  /* 0x000000dfc6df7221 */ /* 0x000fe20000010000 */
[----:B------:R-:W-:Y:S01]  /*9e50*/  MOV R198, R2 ;  /* 0x0000000200c67202 */ /* 0x000fe20000000f00 */
[----:B------:R-:W-:Y:S02]  /*9e60*/  FADD.FTZ R222, R220, R222 ;  /* 0x000000dedcde7221 */ /* 0x000fe40000010000 */
[-C--:B------:R-:W-:Y:S04]  /*9e70*/  HMMA.16816.F32.BF16 R76, R204, R210.reuse, R76 ;  /* 0x000000d2cc4c723c */ /* 0x080fe8000004184c */
[----:B------:R-:W-:Y:S02]  /*9e80*/  FADD.FTZ R223, R229, R223 ;  /* 0x000000dfe5df7221 */ /* 0x000fe40000010000 */
[----:B------:R-:W-:Y:S02]  /*9e90*/  FADD.FTZ R222, R35, R222 ;  /* 0x000000de23de7221 */ /* 0x000fe40000010000 */
[C---:B------:R-:W-:Y:S04]  /*9ea0*/  HMMA.16816.F32.BF16 R80, R200.reuse, R210, R80 ;  /* 0x000000d2c850723c */ /* 0x040fe80000041850 */
[----:B------:R-:W-:Y:S02]  /*9eb0*/  FADD.FTZ R223, R230, R223 ;  /* 0x000000dfe6df7221 */ /* 0x000fe40000010000 */
        /* <DEDUP_REMOVED lines=17> */
[----:B------:R-:W-:Y:S04]  /*9fd0*/  FADD.FTZ R224, R24, R224 ;  /* 0x000000e018e07221 */ /* 0x000fe80000010000 */
[-C--:B------:R-:W-:Y:S04]  /*9fe0*/  HMMA.16816.F32.BF16 R108, R204, R218.reuse, R108 ;  /* 0x000000dacc6c723c */ /* 0x080fe8000004186c */
[----:B------:R-:W-:Y:S04]  /*9ff0*/  FADD.FTZ R224, R27, R224 ;  /* 0x000000e01be07221 */ /* 0x000fe80000010000 */
[C---:B------:R-:W-:Y:S04]  /*a000*/  HMMA.16816.F32.BF16 R112, R200.reuse, R218, R112 ;  /* 0x000000dac870723c */ /* 0x040fe80000041870 */
[----:B------:R-:W-:Y:S04]  /*a010*/  FADD.FTZ R224, R22, R224 ;  /* 0x000000e016e07221 */ /* 0x000fe80000010000 */
[-C--:B------:R-:W-:Y:S04]  /*a020*/  HMMA.16816.F32.BF16 R116, R200, R4.reuse, R116 ;  /* 0x00000004c874723c */ /* 0x080fe80000041874 */
[----:B------:R-:W-:Y:S04]  /*a030*/  FADD.FTZ R224, R16, R224 ;  /* 0x000000e010e07221 */ /* 0x000fe80000010000 */
[C---:B------:R-:W-:Y:S04]  /*a040*/  HMMA.16816.F32.BF16 R120, R204.reuse, R4, R120 ;  /* 0x00000004cc78723c */ /* 0x040fe80000041878 */
[----:B------:R-:W-:Y:S03]  /*a050*/  FADD.FTZ R224, R19, R224 ;  /* 0x000000e013e07221 */ /* 0x000fe60000010000 */
[----:B------:R-:W-:Y:S01]  /*a060*/  FADD.FTZ R5, R9, R222 ;  /* 0x000000de09057221 */ /* 0x000fe20000010000 */
[-C--:B------:R-:W-:Y:S04]  /*a070*/  HMMA.16816.F32.BF16 R124, R204, R6.reuse, R124 ;  /* 0x00000006cc7c723c */ /* 0x080fe8000004187c */
[----:B------:R-:W-:Y:S02]  /*a080*/  FADD.FTZ R4, R10, R225 ;  /* 0x000000e10a047221 */ /* 0x000fe40000010000 */
[----:B------:R-:W-:Y:S02]  /*a090*/  FADD.FTZ R224, R15, R224 ;  /* 0x000000e00fe07221 */ /* 0x000fe40000010000 */
[----:B------:R-:W-:Y:S07]  /*a0a0*/  HMMA.16816.F32.BF16 R128, R200, R6, R128 ;  /* 0x00000006c880723c */ /* 0x000fee0000041880 */
[----:B------:R-:W-:Y:S01]  /*a0b0*/  FADD.FTZ R6, R8, R223 ;  /* 0x000000df08067221 */ /* 0x000fe20000010000 */
[----:B------:R-:W-:Y:S01]  /*a0c0*/  MOV R200, R3 ;  /* 0x0000000300c87202 */ /* 0x000fe20000000f00 */
[----:B------:R-:W-:Y:S03]  /*a0d0*/  FADD.FTZ R203, R11, R224 ;  /* 0x000000e00bcb7221 */ /* 0x000fe60000010000 */
[----:B------:R1:W-:Y:S04]  /*a0e0*/  STL [R1+0x40], R6 ;  /* 0x0000400601007387 */ /* 0x0003e80000100800 */
[----:B------:R1:W-:Y:S04]  /*a0f0*/  STL [R1+0x3c], R5 ;  /* 0x00003c0501007387 */ /* 0x0003e80000100800 */
[----:B------:R1:W-:Y:S02]  /*a100*/  STL [R1+0x38], R4 ;  /* 0x0000380401007387 */ /* 0x0003e40000100800 */
[----:B-1----:R-:W-:-:S05]  /*a110*/  @P0 BRA `(.L_x_709) ;  /* 0xffffbc0000000947 */ /* 0x002fca000383ffff */
.L_x_708:
[----:B-1----:R-:W2:Y:S04]  /*a120*/  LDL.LU R6, [R1+0x40] ;  /* 0x0000400001067983 */ /* 0x002ea80000300800 */
[----:B------:R-:W1:Y:S04]  /*a130*/  SHFL.BFLY PT, R9, R203, 0x2, 0x1f ;  /* 0x0c401f00cb097f89 */ /* 0x000e6800000e0000 */
[----:B------:R-:W3:Y:S01]  /*a140*/  S2R R11, SR_TID.X ;  /* 0x00000000000b7919 */ /* 0x000ee20000002100 */
[----:B------:R-:W4:Y:S01]  /*a150*/  S2UR UR7, SR_CTAID.Y ;  /* 0x00000000000779c3 */ /* 0x000f220000002600 */
[----:B------:R-:W-:-:S02]  /*a160*/  ULDC.64 UR4, c[0x0][0x490] ;  /* 0x0001240000047ab9 */ /* 0x000fc40000000a00 */
[----:B------:R-:W2:Y:S04]  /*a170*/  LDL.LU R7, [R1+0x3c] ;  /* 0x00003c0001077983 */ /* 0x000ea80000300800 */
[----:B------:R-:W2:Y:S04]  /*a180*/  LDL.LU R10, [R1+0x38] ;  /* 0x00003800010a7983 */ /* 0x000ea80000300800 */
[----:B------:R-:W2:Y:S01]  /*a190*/  LDL.LU R18, [R1+0x10] ;  /* 0x0000100001127983 */ /* 0x000ea20000300800 */
[----:B------:R-:W-:-:S03]  /*a1a0*/  MOV R14, RZ ;  /* 0x000000ff000e7202 */ /* 0x000fc60000000f00 */
[----:B------:R-:W2:Y:S01]  /*a1b0*/  LDL.LU R30, [R1+0x20] ;  /* 0x00002000011e7983 */ /* 0x000ea20000300800 */
[----:B-1----:R-:W-:Y:S01]  /*a1c0*/  FADD.FTZ R203, R9, R203 ;  /* 0x000000cb09cb7221 */ /* 0x002fe20000010000 */
[----:B------:R-:W-:Y:S02]  /*a1d0*/  MOV R9, c[0x0][0x4e8] ;  /* 0x00013a0000097a02 */ /* 0x000fe40000000f00 */
[----:B---3--:R-:W-:Y:S02]  /*a1e0*/  SHF.R.S32.HI R12, RZ, 0x1f, R11 ;  /* 0x0000001fff0c7819 */ /* 0x008fe4000001140b */
[----:B------:R-:W-:Y:S01]  /*a1f0*/  ISETP.NE.AND P0, PT, R9, 0x1, PT ;  /* 0x000000010900780c */ /* 0x000fe20003f05270 */
[----:B----4-:R-:W-:-:S04]  /*a200*/  USHF.R.S32.HI UR6, URZ, 0x1f, UR7 ;  /* 0x0000001f3f067899 */ /* 0x010fc80008011407 */
[----:B------:R-:W-:Y:S02]  /*a210*/  UIMAD UR8, UR6, UR4, URZ ;  /* 0x00000004060872a4 */ /* 0x000fe4000f8e023f */
[----:B------:R-:W-:Y:S02]  /*a220*/  UIMAD.WIDE.U32 UR10, UR7, UR4, URZ ;  /* 0x00000004070a72a5 */ /* 0x000fe4000f8e003f */
[----:B------:R-:W-:-:S03]  /*a230*/  UIMAD UR8, UR7, UR5, UR8 ;  /* 0x00000005070872a4 */ /* 0x000fc6000f8e0208 */
[----:B------:R-:W-:Y:S02]  /*a240*/  ULDC.64 UR4, c[0x0][0x3e8] ;  /* 0x0000fa0000047ab9 */ /* 0x000fe40000000a00 */
[----:B------:R-:W-:-:S06]  /*a250*/  UIMAD.WIDE.U32 UR14, UR7, UR4, URZ ;  /* 0x00000004070e72a5 */ /* 0x000fcc000f8e003f */
[----:B------:R-:W-:Y:S02]  /*a260*/  MOV R22, UR14 ;  /* 0x0000000e00167c02 */ /* 0x000fe40008000f00 */
[----:B------:R-:W-:Y:S02]  /*a270*/  MOV R23, UR15 ;  /* 0x0000000f00177c02 */ /* 0x000fe40008000f00 */
[----:B------:R-:W-:Y:S02]  /*a280*/  MOV R27, 0xff800000 ;  /* 0xff800000001b7802 */ /* 0x000fe40000000f00 */
[----:B------:R-:W-:Y:S02]  /*a290*/  MOV R29, 0xff800000 ;  /* 0xff800000001d7802 */ /* 0x000fe40000000f00 */
[----:B------:R-:W-:Y:S02]  /*a2a0*/  MOV R28, 0xff800000 ;  /* 0xff800000001c7802 */ /* 0x000fe40000000f00 */
[----:B------:R-:W-:Y:S01]  /*a2b0*/  MOV R26, 0xff800000 ;  /* 0xff800000001a7802 */ /* 0x000fe20000000f00 */
[----:B------:R-:W-:Y:S06]  /*a2c0*/  BAR.SYNC.DEFER_BLOCKING 0x1, 0x80 ;  /* 0x0042000000007b1d */ /* 0x000fec0000010000 */
[----:B--2---:R-:W1:Y:S04]  /*a2d0*/  SHFL.BFLY PT, R5, R6, 0x2, 0x1f ;  /* 0x0c401f0006057f89 */ /* 0x004e6800000e0000 */
[----:B------:R-:W2:Y:S01]  /*a2e0*/  SHFL.BFLY PT, R4, R7, 0x2, 0x1f ;  /* 0x0c401f0007047f89 */ /* 0x000ea200000e0000 */
[----:B------:R-:W-:-:S04]  /*a2f0*/  @P0 IMAD.HI.U32 R13, R18, c[0x0][0x4ec], RZ ;  /* 0x00013b00120d0a27 */ /* 0x000fc800078e00ff */
[----:B-1----:R-:W-:Y:S02]  /*a300*/  FADD.FTZ R5, R5, R6 ;  /* 0x0000000605057221 */ /* 0x002fe40000010000 */
[----:B------:R-:W1:Y:S04]  /*a310*/  SHFL.BFLY PT, R6, R10, 0x2, 0x1f ;  /* 0x0c401f000a067f89 */ /* 0x000e6800000e0000 */
[----:B------:R-:W3:Y:S01]  /*a320*/  SHFL.BFLY PT, R8, R5, 0x1, 0x1f ;  /* 0x0c201f0005087f89 */ /* 0x000ee200000e0000 */
[----:B--2---:R-:W-:-:S05]  /*a330*/  FADD.FTZ R4, R4, R7 ;  /* 0x0000000704047221 */ /* 0x004fca0000010000 */
[----:B------:R-:W2:Y:S01]  /*a340*/  SHFL.BFLY PT, R7, R4, 0x1, 0x1f ;  /* 0x0c201f0004077f89 */ /* 0x000ea200000e0000 */
[----:B-1----:R-:W-:Y:S01]  /*a350*/  FADD.FTZ R6, R6, R10 ;  /* 0x0000000a06067221 */ /* 0x002fe20000010000 */
[----:B------:R-:W-:Y:S02]  /*a360*/  MOV R10, R18 ;  /* 0x00000012000a7202 */ /* 0x000fe40000000f00 */
[----:B------:R-:W-:Y:S01]  /*a370*/  @P0 SHF.R.U32.HI R10, RZ, c[0x0][0x4f0], R13 ;  /* 0x00013c00ff0a0a19 */ /* 0x000fe2000001160d */
[----:B---3--:R-:W-:Y:S01]  /*a380*/  FADD.FTZ R8, R5, R8 ;  /* 0x0000000805087221 */ /* 0x008fe20000010000 */
[----:B------:R-:W1:Y:S01]  /*a390*/  SHFL.BFLY PT, R16, R6, 0x1, 0x1f ;  /* 0x0c201f0006107f89 */ /* 0x000e6200000e0000 */
[----:B------:R-:W-:-:S03]  /*a3a0*/  MOV R13, RZ ;  /* 0x000000ff000d7202 */ /* 0x000fc60000000f00 */
[----:B------:R-:W-:Y:S01]  /*a3b0*/  FSETP.NE.FTZ.AND P3, PT, R8, RZ, PT ;  /* 0x000000ff0800720b */ /* 0x000fe20003f75000 */
[----:B------:R-:W3:Y:S01]  /*a3c0*/  SHFL.BFLY PT, R5, R203, 0x1, 0x1f ;  /* 0x0c201f00cb057f89 */ /* 0x000ee200000e0000 */
[----:B--2---:R-:W-:Y:S01]  /*a3d0*/  FADD.FTZ R7, R4, R7 ;  /* 0x0000000704077221 */ /* 0x004fe20000010000 */
[CC--:B------:R-:W-:Y:S02]  /*a3e0*/  LEA.HI R4, R12.reuse, R11.reuse, RZ, 0x5 ;  /* 0x0000000b0c047211 */ /* 0x0c0fe400078f28ff */
[----:B------:R-:W-:Y:S02]  /*a3f0*/  LEA.HI R12, R12, R11, RZ, 0x2 ;  /* 0x0000000b0c0c7211 */ /* 0x000fe400078f10ff */
[----:B------:R-:W-:Y:S02]  /*a400*/  LOP3.LUT R15, R4, 0xffffffe0, RZ, 0xc0, !PT ;  /* 0xffffffe0040f7812 */ /* 0x000fe400078ec0ff */
[----:B------:R-:W-:-:S04]  /*a410*/  LOP3.LUT R17, R12, 0xfffffffc, RZ, 0xc0, !PT ;  /* 0xfffffffc0c117812 */ /* 0x000fc800078ec0ff */
[----:B------:R-:W-:Y:S01]  /*a420*/  @P3 MUFU.RCP R14, R8 ;  /* 0x00000008000e3308 */ /* 0x000fe20000001000 */
[-C--:B------:R-:W-:Y:S02]  /*a430*/  IADD3 R15, -R15, R11.reuse, RZ ;  /* 0x0000000b0f0f7210 */ /* 0x080fe40007ffe1ff */
[----:B------:R-:W-:Y:S02]  /*a440*/  FSETP.NE.FTZ.AND P2, PT, R7, RZ, PT ;  /* 0x000000ff0700720b */ /* 0x000fe40003f55000 */
[----:B------:R-:W-:Y:S01]  /*a450*/  LOP3.LUT P4, RZ, R15, 0x3, RZ, 0xc0, !PT ;  /* 0x000000030fff7812 */ /* 0x000fe2000788c0ff */
[----:B-1----:R-:W-:Y:S01]  /*a460*/  FADD.FTZ R6, R6, R16 ;  /* 0x0000001006067221 */ /* 0x002fe20000010000 */
[----:B------:R-:W-:Y:S02]  /*a470*/  IADD3 R16, -R10, RZ, RZ ;  /* 0x000000ff0a107210 */ /* 0x000fe40007ffe1ff */
[----:B------:R-:W-:Y:S02]  /*a480*/  IADD3 R11, -R17, R11, RZ ;  /* 0x0000000b110b7210 */ /* 0x000fe40007ffe1ff */
[----:B------:R-:W-:Y:S01]  /*a490*/  FSETP.NE.FTZ.AND P1, PT, R6, RZ, PT ;  /* 0x000000ff0600720b */ /* 0x000fe20003f35000 */
[----:B------:R-:W-:-:S02]  /*a4a0*/  IMAD R15, R16, c[0x0][0x4e8], R18 ;  /* 0x00013a00100f7a24 */ /* 0x000fc400078e0212 */
[----:B------:R-:W-:Y:S01]  /*a4b0*/  CS2R R16, SRZ ;  /* 0x0000000000107805 */ /* 0x000fe2000001ff00 */
[--C-:B------:R-:W-:Y:S01]  /*a4c0*/  SHF.R.S32.HI R18, RZ, 0x2, R12.reuse ;  /* 0x00000002ff127819 */ /* 0x100fe2000001140c */
[----:B---3--:R-:W-:Y:S01]  /*a4d0*/  FADD.FTZ R5, R203, R5 ;  /* 0x00000005cb057221 */ /* 0x008fe20000010000 */
[----:B------:R-:W-:Y:S01]  /*a4e0*/  SHF.R.S32.HI R12, RZ, 0x1f, R12 ;  /* 0x0000001fff0c7819 */ /* 0x000fe2000001140c */
[----:B------:R-:W-:Y:S03]  /*a4f0*/  @P2 MUFU.RCP R13, R7 ;  /* 0x00000007000d2308 */ /* 0x000fe60000001000 */
[----:B------:R-:W-:-:S05]  /*a500*/  LEA.HI R12, R12, R18, RZ, 0x3 ;  /* 0x000000120c0c7211 */ /* 0x000fca00078f18ff */
[----:B------:R-:W-:Y:S01]  /*a510*/  @P1 MUFU.RCP R16, R6 ;  /* 0x0000000600101308 */ /* 0x000fe20000001000 */
[----:B------:R-:W-:-:S07]  /*a520*/  LOP3.LUT R12, R12, 0xfffffff8, RZ, 0xc0, !PT ;  /* 0xfffffff80c0c7812 */ /* 0x000fce00078ec0ff */
[----:B------:R-:W1:Y:S01]  /*a530*/  @P1 MUFU.LG2 R6, R6 ;  /* 0x0000000600061308 */ /* 0x000e620000000c00 */
[----:B------:R-:W-:-:S07]  /*a540*/  IADD3 R12, R18, -R12, RZ ;  /* 0x8000000c120c7210 */ /* 0x000fce0007ffe0ff */
[----:B------:R-:W2:Y:S01]  /*a550*/  @P3 MUFU.LG2 R8, R8 ;  /* 0x0000000800083308 */ /* 0x000ea20000000c00 */
[----:B------:R-:W-:-:S07]  /*a560*/  MOV R18, R22 ;  /* 0x0000001600127202 */ /* 0x000fce0000000f00 */
[----:B------:R-:W3:Y:S01]  /*a570*/  @P2 MUFU.LG2 R7, R7 ;  /* 0x0000000700072308 */ /* 0x000ee20000000c00 */
[----:B------:R-:W-:Y:S01]  /*a580*/  @P1 MOV R22, 0x3f317218 ;  /* 0x3f31721800161802 */ /* 0x000fe20000000f00 */
[----:B-1----:R-:W-:Y:S01]  /*a590*/  @P1 FMUL.FTZ R6, R6, 0.69314718246459960938 ;  /* 0x3f31721806061820 */ /* 0x002fe20000410000 */
[----:B------:R-:W-:Y:S02]  /*a5a0*/  @P3 MOV R24, 0x3f317218 ;  /* 0x3f31721800183802 */ /* 0x000fe40000000f00 */
[----:B------:R-:W-:Y:S01]  /*a5b0*/  @P2 MOV R23, 0x3f317218 ;  /* 0x3f31721800172802 */ /* 0x000fe20000000f00 */
[----:B------:R-:W-:Y:S01]  /*a5c0*/  @P1 FMUL.FTZ R22, R22, c[0x0][0x2d0] ;  /* 0x0000b40016161a20 */ /* 0x000fe20000410000 */
[----:B------:R-:W-:Y:S01]  /*a5d0*/  SHF.R.S32.HI R4, RZ, 0x5, R4 ;  /* 0x00000005ff047819 */ /* 0x000fe20000011404 */
[----:B--2---:R-:W-:Y:S02]  /*a5e0*/  @P3 FMUL.FTZ R8, R8, 0.69314718246459960938 ;  /* 0x3f31721808083820 */ /* 0x004fe40000410000 */
[----:B------:R-:W-:-:S02]  /*a5f0*/  @P3 FMUL.FTZ R24, R24, c[0x0][0x2d0] ;  /* 0x0000b40018183a20 */ /* 0x000fc40000410000 */
[----:B------:R-:W-:Y:S01]  /*a600*/  @P1 FFMA.FTZ R27, R22, R2, R6 ;  /* 0x00000002161b1223 */ /* 0x000fe20000010006 */
[----:B------:R-:W-:Y:S01]  /*a610*/  SHF.R.S32.HI R2, RZ, 0x1f, R4 ;  /* 0x0000001fff027819 */ /* 0x000fe20000011404 */
[----:B------:R-:W-:Y:S02]  /*a620*/  @P2 FMUL.FTZ R23, R23, c[0x0][0x2d0] ;  /* 0x0000b40017172a20 */ /* 0x000fe40000410000 */
[----:B---3--:R-:W-:Y:S02]  /*a630*/  @P2 FMUL.FTZ R7, R7, 0.69314718246459960938 ;  /* 0x3f31721807072820 */ /* 0x008fe40000410000 */
[----:B------:R-:W-:Y:S01]  /*a640*/  @P3 FFMA.FTZ R29, R24, R196, R8 ;  /* 0x000000c4181d3223 */ /* 0x000fe20000010008 */
[----:B------:R-:W-:Y:S01]  /*a650*/  LEA.HI R8, R2, R4, RZ, 0x2 ;  /* 0x0000000402087211 */ /* 0x000fe200078f10ff */
[----:B------:R-:W-:Y:S01]  /*a660*/  @P2 FFMA.FTZ R28, R23, R3, R7 ;  /* 0x00000003171c2223 */ /* 0x000fe20000010007 */
[----:B------:R-:W-:Y:S02]  /*a670*/  LEA.HI R7, R11, R11, RZ, 0x1 ;  /* 0x0000000b0b077211 */ /* 0x000fe400078f08ff */
[----:B------:R-:W-:-:S02]  /*a680*/  FSETP.NE.FTZ.AND P0, PT, R5, RZ, PT ;  /* 0x000000ff0500720b */ /* 0x000fc40003f15000 */
[----:B------:R-:W-:Y:S02]  /*a690*/  LOP3.LUT R8, R8, 0xffffffc, RZ, 0xc0, !PT ;  /* 0x0ffffffc08087812 */ /* 0x000fe400078ec0ff */
[----:B------:R-:W-:Y:S02]  /*a6a0*/  LOP3.LUT R6, R7, 0x1ffffffe, RZ, 0xc0, !PT ;  /* 0x1ffffffe07067812 */ /* 0x000fe400078ec0ff */
[C---:B------:R-:W-:Y:S02]  /*a6b0*/  IADD3 R8, R4.reuse, -R8, RZ ;  /* 0x8000000804087210 */ /* 0x040fe40007ffe0ff */
[----:B------:R-:W-:Y:S02]  /*a6c0*/  LEA R4, R4, R11, 0x9 ;  /* 0x0000000b04047211 */ /* 0x000fe400078e48ff */
[----:B------:R-:W-:Y:S02]  /*a6d0*/  IADD3 R6, R11, -R6, RZ ;  /* 0x800000060b067210 */ /* 0x000fe40007ffe0ff */
[----:B------:R-:W-:-:S02]  /*a6e0*/  SHF.R.S32.HI R11, RZ, 0x2, R30 ;  /* 0x00000002ff0b7819 */ /* 0x000fc4000001141e */
[----:B------:R-:W2:Y:S01]  /*a6f0*/  LDL.LU R30, [R1+0xc] ;  /* 0x00000c00011e7983 */ /* 0x000ea20000300800 */
[----:B------:R-:W1:Y:S02]  /*a700*/  @P0 MUFU.RCP R17, R5 ;  /* 0x0000000500110308 */ /* 0x000e640000001000 */
[C---:B-1----:R-:W-:Y:S02]  /*a710*/  FMUL.FTZ R79, R17.reuse, R79 ;  /* 0x0000004f114f7220 */ /* 0x042fe40000410000 */
[----:B------:R-:W-:-:S05]  /*a720*/  FMUL.FTZ R78, R17, R78 ;  /* 0x0000004e114e7220 */ /* 0x000fca0000410000 */
[----:B------:R-:W-:Y:S02]  /*a730*/  F2FP.BF16.PACK_AB R78, R79, R78 ;  /* 0x0000004e4f4e723e */ /* 0x000fe400000010ff */
[----:B------:R-:W3:Y:S01]  /*a740*/  LDL R79, [R1+0x8] ;  /* 0x00000800014f7983 */ /* 0x000ee20000100800 */
[C---:B------:R-:W-:Y:S02]  /*a750*/  FMUL.FTZ R77, R16.reuse, R77 ;  /* 0x0000004d104d7220 */ /* 0x040fe40000410000 */
[----:B------:R-:W-:Y:S02]  /*a760*/  FMUL.FTZ R76, R16, R76 ;  /* 0x0000004c104c7220 */ /* 0x000fe40000410000 */
[C---:B------:R-:W-:Y:S02]  /*a770*/  FMUL.FTZ R75, R17.reuse, R75 ;  /* 0x0000004b114b7220 */ /* 0x040fe40000410000 */
[----:B------:R-:W-:Y:S01]  /*a780*/  FMUL.FTZ R74, R17, R74 ;  /* 0x0000004a114a7220 */ /* 0x000fe20000410000 */
[----:B------:R-:W-:-:S02]  /*a790*/  F2FP.BF16.PACK_AB R76, R77, R76 ;  /* 0x0000004c4d4c723e */ /* 0x000fc400000010ff */
[----:B------:R1:W5:Y:S02]  /*a7a0*/  LDL R77, [R1+0x1c] ;  /* 0x00001c00014d7983 */ /* 0x0003640000100800 */
[----:B------:R-:W-:Y:S02]  /*a7b0*/  F2FP.BF16.PACK_AB R74, R75, R74 ;  /* 0x0000004a4b4a723e */ /* 0x000fe400000010ff */
[----:B------:R1:W5:Y:S01]  /*a7c0*/  LDL R75, [R1+0x18] ;  /* 0x00001800014b7983 */ /* 0x0003620000100800 */
[----:B------:R4:W4:Y:S02]  /*a7d0*/  @P0 MUFU.LG2 R25, R5 ;  /* 0x0000000500190308 */ /* 0x0009240000000c00 */
[----:B----4-:R-:W-:Y:S01]  /*a7e0*/  @P0 MOV R5, 0x3f317218 ;  /* 0x3f31721800050802 */ /* 0x010fe20000000f00 */
[----:B------:R-:W-:-:S04]  /*a7f0*/  @P0 FMUL.FTZ R25, R25, 0.69314718246459960938 ;  /* 0x3f31721819190820 */ /* 0x000fc80000410000 */
[----:B------:R-:W-:-:S04]  /*a800*/  @P0 FMUL.FTZ R5, R5, c[0x0][0x2d0] ;  /* 0x0000b40005050a20 */ /* 0x000fc80000410000 */
[----:B------:R-:W-:Y:S02]  /*a810*/  @P0 FFMA.FTZ R26, R5, R0, R25 ;  /* 0x00000000051a0223 */ /* 0x000fe40000010019 */
[----:B------:R-:W4:Y:S01]  /*a820*/  S2R R0, SR_CTAID.Z ;  /* 0x0000000000007919 */ /* 0x000f220000002700 */
[----:B------:R-:W-:-:S04]  /*a830*/  UIMAD UR6, UR6, UR4, URZ ;  /* 0x00000004060672a4 */ /* 0x000fc8000f8e023f */
[----:B------:R-:W-:Y:S02]  /*a840*/  UIMAD UR5, UR7, UR5, UR6 ;  /* 0x00000005070572a4 */ /* 0x000fe4000f8e0206 */
[----:B------:R-:W-:Y:S02]  /*a850*/  UIADD3 UR8, UR11, UR8, URZ ;  /* 0x000000080b087290 */ /* 0x000fe4000fffe03f */
[----:B------:R-:W-:Y:S01]  /*a860*/  UIADD3 UR5, UR15, UR5, URZ ;  /* 0x000000050f057290 */ /* 0x000fe2000fffe03f */
[----:B------:R-:W-:Y:S02]  /*a870*/  MOV R21, UR11 ;  /* 0x0000000b00157c02 */ /* 0x000fe40008000f00 */
[----:B------:R-:W-:Y:S02]  /*a880*/  MOV R20, UR10 ;  /* 0x0000000a00147c02 */ /* 0x000fe40008000f00 */
[----:B------:R-:W-:Y:S02]  /*a890*/  MOV R21, UR8 ;  /* 0x0000000800157c02 */ /* 0x000fe40008000f00 */
[----:B------:R-:W-:-:S02]  /*a8a0*/  MOV R19, UR5 ;  /* 0x0000000500137c02 */ /* 0x000fc40008000f00 */
[----:B----4-:R-:W-:-:S05]  /*a8b0*/  SHF.R.S32.HI R3, RZ, 0x1f, R0 ;  /* 0x0000001fff037819 */ /* 0x010fca0000011400 */
[C---:B------:R-:W-:Y:S02]  /*a8c0*/  IMAD R5, R3.reuse, c[0x0][0x498], RZ ;  /* 0x0001260003057a24 */ /* 0x040fe400078e02ff */
[----:B------:R-:W-:Y:S02]  /*a8d0*/  IMAD R3, R3, c[0x0][0x3f0], RZ ;  /* 0x0000fc0003037a24 */ /* 0x000fe400078e02ff */
[C---:B------:R-:W-:Y:S02]  /*a8e0*/  IMAD R5, R0.reuse, c[0x0][0x49c], R5 ;  /* 0x0001270000057a24 */ /* 0x040fe400078e0205 */
[C---:B------:R-:W-:Y:S02]  /*a8f0*/  IMAD R3, R0.reuse, c[0x0][0x3f4], R3 ;  /* 0x0000fd0000037a24 */ /* 0x040fe400078e0203 */
[----:B------:R-:W-:-:S04]  /*a900*/  IMAD.WIDE.U32 R20, R0, c[0x0][0x498], R20 ;  /* 0x0001260000147a25 */ /* 0x000fc800078e0014 */
[----:B------:R-:W-:Y:S01]  /*a910*/  IMAD.WIDE.U32 R18, R0, c[0x0][0x3f0], R18 ;  /* 0x0000fc0000127a25 */ /* 0x000fe200078e0012 */
[C---:B------:R-:W-:Y:S01]  /*a920*/  SHF.L.U32 R0, R12.reuse, 0x6, RZ ;  /* 0x000000060c007819 */ /* 0x040fe200000006ff */
[----:B------:R-:W4:Y:S01]  /*a930*/  S2R R2, SR_CTAID.X ;  /* 0x0000000000027919 */ /* 0x000f220000002500 */
[----:B------:R-:W-:Y:S02]  /*a940*/  R2P PR, R12, 0x6 ;  /* 0x000000060c007804 */ /* 0x000fe40000000000 */
[----:B------:R-:W-:Y:S02]  /*a950*/  LOP3.LUT R0, R0, 0x1c0, RZ, 0xc0, !PT ;  /* 0x000001c000007812 */ /* 0x000fe400078ec0ff */
[----:B------:R-:W-:Y:S02]  /*a960*/  LOP3.LUT R12, R12, 0x1, RZ, 0xc0, !PT ;  /* 0x000000010c0c7812 */ /* 0x000fe400078ec0ff */
[----:B------:R-:W-:Y:S02]  /*a970*/  IADD3 R19, R19, R3, RZ ;  /* 0x0000000313137210 */ /* 0x000fe40007ffe0ff */
[----:B------:R-:W-:-:S02]  /*a980*/  LEA.HI R3, R0, R0, RZ, 0x1d ;  /* 0x0000000000037211 */ /* 0x000fc400078fe8ff */
[----:B------:R-:W-:Y:S02]  /*a990*/  ISETP.NE.U32.AND P0, PT, R12, 0x1, PT ;  /* 0x000000010c00780c */ /* 0x000fe40003f05070 */
[----:B------:R-:W-:Y:S02]  /*a9a0*/  LEA R3, R4, R3, 0x1 ;  /* 0x0000000304037211 */ /* 0x000fe400078e08ff */
[----:B------:R-:W-:Y:S02]  /*a9b0*/  SHF.R.S32.HI R0, RZ, 0x1f, R10 ;  /* 0x0000001fff007819 */ /* 0x000fe4000001140a */
[----:B------:R-:W-:Y:S02]  /*a9c0*/  SHF.L.U32 R7, R7, 0x5, RZ ;  /* 0x0000000507077819 */ /* 0x000fe400000006ff */
[----:B------:R-:W-:Y:S01]  /*a9d0*/  SHF.L.U32 R3, R3, 0x1, RZ ;  /* 0x0000000103037819 */ /* 0x000fe200000006ff */
[----:B------:R-:W-:Y:S01]  /*a9e0*/  IMAD R0, R0, c[0x0][0x3e0], RZ ;  /* 0x0000f80000007a24 */ /* 0x000fe200078e02ff */
[----:B------:R-:W-:-:S02]  /*a9f0*/  LEA R8, R8, R11, 0x4 ;  /* 0x0000000b08087211 */ /* 0x000fc400078e20ff */
[----:B------:R-:W-:Y:S02]  /*aa00*/  LOP3.LUT R7, R7, 0xffffffc0, RZ, 0xc0, !PT ;  /* 0xffffffc007077812 */ /* 0x000fe400078ec0ff */
[C---:B------:R-:W-:Y:S01]  /*aa10*/  IADD3 R11, R3.reuse, 0x80, RZ ;  /* 0x00000080030b7810 */ /* 0x040fe20007ffe0ff */
[C---:B------:R-:W-:Y:S02]  /*aa20*/  IMAD R0, R10.reuse, c[0x0][0x3e4], R0 ;  /* 0x0000f9000a007a24 */ /* 0x040fe400078e0200 */
[----:B------:R-:W-:Y:S01]  /*aa30*/  IMAD.WIDE.U32 R18, R10, c[0x0][0x3e0], R18 ;  /* 0x0000f8000a127a25 */ /* 0x000fe200078e0012 */
[----:B------:R-:W-:Y:S02]  /*aa40*/  IADD3 R10, R3, 0x70, RZ ;  /* 0x00000070030a7810 */ /* 0x000fe40007ffe0ff */
[----:B------:R-:W-:Y:S02]  /*aa50*/  LEA R6, R6, R7, 0x3 ;  /* 0x0000000706067211 */ /* 0x000fe400078e18ff */
[----:B------:R-:W-:-:S02]  /*aa60*/  @P0 IADD3 R10, R11, 0x10, RZ ;  /* 0x000000100b0a0810 */ /* 0x000fc40007ffe0ff */
[C---:B------:R-:W-:Y:S02]  /*aa70*/  ISETP.NE.AND P0, PT, R9.reuse, 0x1, PT ;  /* 0x000000010900780c */ /* 0x040fe40003f05270 */
[----:B------:R-:W-:Y:S02]  /*aa80*/  IADD3 R6, R8, R6, RZ ;  /* 0x0000000608067210 */ /* 0x000fe40007ffe0ff */
[C---:B----4-:R-:W-:Y:S01]  /*aa90*/  LEA R8, R2.reuse, R8, 0x7 ;  /* 0x0000000802087211 */ /* 0x050fe200078e38ff */
[----:B------:R-:W-:Y:S01]  /*aaa0*/  IMAD R4, R9, c[0x0][0x388], RZ ;  /* 0x0000e20009047a24 */ /* 0x000fe200078e02ff */
[----:B------:R-:W-:Y:S02]  /*aab0*/  LEA R6, R2, R6, 0x7 ;  /* 0x0000000602067211 */ /* 0x000fe400078e38ff */
[C---:B------:R-:W-:Y:S02]  /*aac0*/  IADD3 R2, R8.reuse, 0x40, RZ ;  /* 0x0000004008027810 */ /* 0x040fe40007ffe0ff */
[----:B------:R-:W-:-:S02]  /*aad0*/  IADD3 R7, R8, 0x8, RZ ;  /* 0x0000000808077810 */ /* 0x000fc40007ffe0ff */
[----:B------:R-:W-:Y:S01]  /*aae0*/  ISETP.GE.OR P3, PT, R2, R4, P4 ;  /* 0x000000040200720c */ /* 0x000fe20002766670 */
[----:B------:R-:W-:Y:S01]  /*aaf0*/  @P0 IMAD.HI.U32 R2, R6, c[0x0][0x4ec], RZ ;  /* 0x00013b0006020a27 */ /* 0x000fe200078e00ff */
[----:B------:R-:W-:Y:S02]  /*ab00*/  IADD3 R19, R19, R0, RZ ;  /* 0x0000000013137210 */ /* 0x000fe40007ffe0ff */
[CC--:B------:R-:W-:Y:S02]  /*ab10*/  ISETP.GE.OR P6, PT, R8.reuse, R4.reuse, P4 ;  /* 0x000000040800720c */ /* 0x0c0fe400027c6670 */
[----:B------:R-:W-:Y:S02]  /*ab20*/  ISETP.GE.OR P5, PT, R7, R4, P4 ;  /* 0x000000040700720c */ /* 0x000fe400027a6670 */
[----:B------:R-:W-:Y:S02]  /*ab30*/  SHF.R.S32.HI R0, RZ, 0x1f, R15 ;  /* 0x0000001fff007819 */ /* 0x000fe4000001140f */
[----:B------:R-:W-:-:S02]  /*ab40*/  IADD3 R8, R8, 0x48, RZ ;  /* 0x0000004808087810 */ /* 0x000fc40007ffe0ff */
[----:B------:R-:W-:Y:S02]  /*ab50*/  MOV R7, R6 ;  /* 0x0000000600077202 */ /* 0x000fe40000000f00 */
[----:B------:R-:W-:Y:S01]  /*ab60*/  @P0 SHF.R.U32.HI R7, RZ, c[0x0][0x4f0], R2 ;  /* 0x00013c00ff070a19 */ /* 0x000fe20000011602 */
[----:B------:R-:W-:Y:S01]  /*ab70*/  IMAD R2, R0, c[0x0][0x3d8], RZ ;  /* 0x0000f60000027a24 */ /* 0x000fe200078e02ff */
[----:B------:R-:W-:Y:S01]  /*ab80*/  ISETP.GE.OR P4, PT, R8, R4, P4 ;  /* 0x000000040800720c */ /* 0x000fe20002786670 */
[C---:B------:R-:W-:Y:S01]  /*ab90*/  FMUL.FTZ R177, R14.reuse, R177 ;  /* 0x000000b10eb17220 */ /* 0x040fe20000410000 */
[----:B------:R-:W-:Y:S01]  /*aba0*/  IADD3 R0, -R7, RZ, RZ ;  /* 0x000000ff07007210 */ /* 0x000fe20007ffe1ff */
[C---:B------:R-:W-:Y:S01]  /*abb0*/  FMUL.FTZ R176, R14.reuse, R176 ;  /* 0x000000b00eb07220 */ /* 0x040fe20000410000 */
[----:B------:R-:W-:Y:S01]  /*abc0*/  SHF.R.S32.HI R8, RZ, 0x1f, R7 ;  /* 0x0000001fff087819 */ /* 0x000fe20000011407 */
[----:B------:R-:W-:Y:S01]  /*abd0*/  FMUL.FTZ R179, R13, R179 ;  /* 0x000000b30db37220 */ /* 0x000fe20000410000 */
[----:B------:R-:W-:Y:S01]  /*abe0*/  IADD3 R20, P0, R7, R20, RZ ;  /* 0x0000001407147210 */ /* 0x000fe20007f1e0ff */
[----:B------:R-:W-:Y:S01]  /*abf0*/  FMUL.FTZ R178, R13, R178 ;  /* 0x000000b20db27220 */ /* 0x000fe20000410000 */
[----:B------:R-:W-:Y:S01]  /*ac00*/  MOV R7, 0x20 ;  /* 0x0000002000077802 */ /* 0x000fe20000000f00 */
[----:B------:R-:W-:-:S02]  /*ac10*/  FMUL.FTZ R193, R14, R193 ;  /* 0x000000c10ec17220 */ /* 0x000fc40000410000 */
[----:B------:R-:W-:Y:S02]  /*ac20*/  FMUL.FTZ R192, R14, R192 ;  /* 0x000000c00ec07220 */ /* 0x000fe40000410000 */
[C---:B------:R-:W-:Y:S02]  /*ac30*/  FMUL.FTZ R195, R13.reuse, R195 ;  /* 0x000000c30dc37220 */ /* 0x040fe40000410000 */
[----:B------:R-:W-:Y:S02]  /*ac40*/  FMUL.FTZ R194, R13, R194 ;  /* 0x000000c20dc27220 */ /* 0x000fe40000410000 */
[C---:B------:R-:W-:Y:S02]  /*ac50*/  FMUL.FTZ R161, R16.reuse, R161 ;  /* 0x000000a110a17220 */ /* 0x040fe40000410000 */
[----:B------:R-:W-:Y:S02]  /*ac60*/  FMUL.FTZ R160, R16, R160 ;  /* 0x000000a010a07220 */ /* 0x000fe40000410000 */
[----:B------:R-:W-:-:S02]  /*ac70*/  FMUL.FTZ R163, R17, R163 ;  /* 0x000000a311a37220 */ /* 0x000fc40000410000 */
[C---:B------:R-:W-:Y:S01]  /*ac80*/  FMUL.FTZ R162, R17.reuse, R162 ;  /* 0x000000a211a27220 */ /* 0x040fe20000410000 */
[----:B------:R-:W-:Y:S01]  /*ac90*/  IADD3.X R21, R8, R21, R5, P0, !PT ;  /* 0x0000001508157210 */ /* 0x000fe200007fe405 */
[C---:B------:R-:W-:Y:S02]  /*aca0*/  FMUL.FTZ R157, R16.reuse, R157 ;  /* 0x0000009d109d7220 */ /* 0x040fe40000410000 */
[----:B------:R-:W-:Y:S02]  /*acb0*/  FMUL.FTZ R156, R16, R156 ;  /* 0x0000009c109c7220 */ /* 0x000fe40000410000 */
[C---:B------:R-:W-:Y:S02]  /*acc0*/  FMUL.FTZ R159, R17.reuse, R159 ;  /* 0x0000009f119f7220 */ /* 0x040fe40000410000 */
[----:B------:R-:W-:Y:S01]  /*acd0*/  FMUL.FTZ R158, R17, R158 ;  /* 0x0000009e119e7220 */ /* 0x000fe20000410000 */
[----:B------:R-:W-:Y:S01]  /*ace0*/  F2FP.BF16.PACK_AB R176, R177, R176 ;  /* 0x000000b0b1b0723e */ /* 0x000fe200000010ff */
[C---:B------:R-:W-:Y:S01]  /*acf0*/  FMUL.FTZ R173, R14.reuse, R173 ;  /* 0x000000ad0ead7220 */ /* 0x040fe20000410000 */
[----:B------:R-:W-:Y:S01]  /*ad00*/  F2FP.BF16.PACK_AB R178, R179, R178 ;  /* 0x000000b2b3b2723e */ /* 0x000fe200000010ff */
[C---:B------:R-:W-:Y:S01]  /*ad10*/  FMUL.FTZ R172, R14.reuse, R172 ;  /* 0x000000ac0eac7220 */ /* 0x040fe20000410000 */
[----:B------:R-:W-:Y:S01]  /*ad20*/  SEL R7, R7, 0xffffffe0, !P1 ;  /* 0xffffffe007077807 */ /* 0x000fe20004800000 */
[C---:B------:R-:W-:Y:S01]  /*ad30*/  FMUL.FTZ R175, R13.reuse, R175 ;  /* 0x000000af0daf7220 */ /* 0x040fe20000410000 */
[----:B------:R-:W-:Y:S01]  /*ad40*/  MOV R8, 0x40 ;  /* 0x0000004000087802 */ /* 0x000fe20000000f00 */
[----:B------:R-:W-:Y:S01]  /*ad50*/  FMUL.FTZ R174, R13, R174 ;  /* 0x000000ae0dae7220 */ /* 0x000fe20000410000 */
[----:B------:R-:W-:Y:S01]  /*ad60*/  F2FP.BF16.PACK_AB R192, R193, R192 ;  /* 0x000000c0c1c0723e */ /* 0x000fe200000010ff */
[C---:B------:R-:W-:Y:S01]  /*ad70*/  FMUL.FTZ R189, R14.reuse, R189 ;  /* 0x000000bd0ebd7220 */ /* 0x040fe20000410000 */
[----:B------:R-:W-:Y:S01]  /*ad80*/  F2FP.BF16.PACK_AB R194, R195, R194 ;  /* 0x000000c2c3c2723e */ /* 0x000fe200000010ff */
[----:B------:R-:W-:-:S02]  /*ad90*/  FMUL.FTZ R188, R14, R188 ;  /* 0x000000bc0ebc7220 */ /* 0x000fc40000410000 */
[C---:B------:R-:W-:Y:S02]  /*ada0*/  FMUL.FTZ R191, R13.reuse, R191 ;  /* 0x000000bf0dbf7220 */ /* 0x040fe40000410000 */
[----:B------:R-:W-:Y:S01]  /*adb0*/  FMUL.FTZ R190, R13, R190 ;  /* 0x000000be0dbe7220 */ /* 0x000fe20000410000 */
[----:B------:R-:W-:Y:S01]  /*adc0*/  F2FP.BF16.PACK_AB R160, R161, R160 ;  /* 0x000000a0a1a0723e */ /* 0x000fe200000010ff */
[C---:B------:R-:W-:Y:S01]  /*add0*/  FMUL.FTZ R153, R16.reuse, R153 ;  /* 0x0000009910997220 */ /* 0x040fe20000410000 */
[----:B------:R-:W-:Y:S01]  /*ade0*/  F2FP.BF16.PACK_AB R162, R163, R162 ;  /* 0x000000a2a3a2723e */ /* 0x000fe200000010ff */
[C---:B------:R-:W-:Y:S02]  /*adf0*/  FMUL.FTZ R152, R16.reuse, R152 ;  /* 0x0000009810987220 */ /* 0x040fe40000410000 */
[C---:B------:R-:W-:Y:S02]  /*ae00*/  FMUL.FTZ R155, R17.reuse, R155 ;  /* 0x0000009b119b7220 */ /* 0x040fe40000410000 */
        /* <DEDUP_REMOVED lines=10> */
[----:B------:R-:W-:Y:S01]  /*aeb0*/  FMUL.FTZ R168, R14, R168 ;  /* 0x000000a80ea87220 */ /* 0x000fe20000410000 */
[----:B------:R-:W-:Y:S01]  /*aec0*/  SEL R8, R8, 0xffffffc0, !P2 ;  /* 0xffffffc008087807 */ /* 0x000fe20005000000 */
[C---:B------:R-:W-:Y:S02]  /*aed0*/  FMUL.FTZ R171, R13.reuse, R171 ;  /* 0x000000ab0dab7220 */ /* 0x040fe40000410000 */
[----:B------:R-:W-:-:S02]  /*aee0*/  FMUL.FTZ R170, R13, R170 ;  /* 0x000000aa0daa7220 */ /* 0x000fc40000410000 */
[----:B------:R-:W-:Y:S01]  /*aef0*/  IMAD R0, R0, c[0x0][0x4e8], R6 ;  /* 0x00013a0000007a24 */ /* 0x000fe200078e0206 */
[----:B------:R-:W-:Y:S01]  /*af00*/  IADD3 R6, R3, R7, RZ ;  /* 0x0000000703067210 */ /* 0x000fe20007ffe0ff */
[C---:B------:R-:W-:Y:S01]  /*af10*/  FMUL.FTZ R185, R14.reuse, R185 ;  /* 0x000000b90eb97220 */ /* 0x040fe20000410000 */
[----:B------:R-:W-:Y:S01]  /*af20*/  F2FP.BF16.PACK_AB R188, R189, R188 ;  /* 0x000000bcbdbc723e */ /* 0x000fe200000010ff */
[----:B------:R-:W-:Y:S01]  /*af30*/  FMUL.FTZ R184, R14, R184 ;  /* 0x000000b80eb87220 */ /* 0x000fe20000410000 */
[----:B------:R-:W-:Y:S01]  /*af40*/  F2FP.BF16.PACK_AB R190, R191, R190 ;  /* 0x000000bebfbe723e */ /* 0x000fe200000010ff */
[C---:B------:R-:W-:Y:S01]  /*af50*/  FMUL.FTZ R187, R13.reuse, R187 ;  /* 0x000000bb0dbb7220 */ /* 0x040fe20000410000 */
[----:B------:R-:W-:Y:S01]  /*af60*/  STS [R3+0x80], R176 ;  /* 0x000080b003007388 */ /* 0x000fe20000000800 */
[----:B------:R-:W-:Y:S01]  /*af70*/  FMUL.FTZ R186, R13, R186 ;  /* 0x000000ba0dba7220 */ /* 0x000fe20000410000 */
[----:B------:R-:W-:Y:S01]  /*af80*/  IADD3 R7, R7, R10, RZ ;  /* 0x0000000a07077210 */ /* 0x000fe20007ffe0ff */
[C---:B------:R-:W-:Y:S01]  /*af90*/  FMUL.FTZ R145, R16.reuse, R145 ;  /* 0x0000009110917220 */ /* 0x040fe20000410000 */
[----:B------:R-:W-:Y:S01]  /*afa0*/  STS [R3+0x480], R178 ;  /* 0x000480b203007388 */ /* 0x000fe20000000800 */
[C---:B------:R-:W-:Y:S01]  /*afb0*/  FMUL.FTZ R144, R16.reuse, R144 ;  /* 0x0000009010907220 */ /* 0x040fe20000410000 */
[----:B------:R-:W-:Y:S01]  /*afc0*/  F2FP.BF16.PACK_AB R152, R153, R152 ;  /* 0x000000989998723e */ /* 0x000fe200000010ff */
[----:B------:R-:W-:Y:S01]  /*afd0*/  FMUL.FTZ R147, R17, R147 ;  /* 0x0000009311937220 */ /* 0x000fe20000410000 */
[----:B------:R-:W-:Y:S01]  /*afe0*/  F2FP.BF16.PACK_AB R154, R155, R154 ;  /* 0x0000009a9b9a723e */ /* 0x000fe200000010ff */
[----:B------:R-:W-:Y:S01]  /*aff0*/  FMUL.FTZ R146, R17, R146 ;  /* 0x0000009211927220 */ /* 0x000fe20000410000 */
[----:B------:R-:W-:Y:S01]  /*b000*/  STS [R10], R192 ;  /* 0x000000c00a007388 */ /* 0x000fe20000000800 */
[C---:B------:R-:W-:Y:S01]  /*b010*/  FMUL.FTZ R141, R16.reuse, R141 ;  /* 0x0000008d108d7220 */ /* 0x040fe20000410000 */
[----:B------:R-:W-:Y:S01]  /*b020*/  F2FP.BF16.PACK_AB R148, R149, R148 ;  /* 0x000000949594723e */ /* 0x000fe200000010ff */
[----:B------:R-:W-:Y:S01]  /*b030*/  FMUL.FTZ R140, R16, R140 ;  /* 0x0000008c108c7220 */ /* 0x000fe20000410000 */
[----:B------:R-:W-:Y:S01]  /*b040*/  STS [R10+0x400], R194 ;  /* 0x000400c20a007388 */ /* 0x000fe20000000800 */
[----:B------:R-:W-:Y:S01]  /*b050*/  FMUL.FTZ R143, R17, R143 ;  /* 0x0000008f118f7220 */ /* 0x000fe20000410000 */
[----:B------:R-:W-:Y:S01]  /*b060*/  F2FP.BF16.PACK_AB R150, R151, R150 ;  /* 0x000000969796723e */ /* 0x000fe200000010ff */
[----:B------:R-:W-:Y:S01]  /*b070*/  FMUL.FTZ R142, R17, R142 ;  /* 0x0000008e118e7220 */ /* 0x000fe20000410000 */
[----:B------:R-:W-:Y:S01]  /*b080*/  STS [R3+0x2080], R160 ;  /* 0x002080a003007388 */ /* 0x000fe20000000800 */
[C---:B------:R-:W-:Y:S01]  /*b090*/  FMUL.FTZ R165, R14.reuse, R165 ;  /* 0x000000a50ea57220 */ /* 0x040fe20000410000 */
[----:B------:R-:W-:Y:S01]  /*b0a0*/  F2FP.BF16.PACK_AB R168, R169, R168 ;  /* 0x000000a8a9a8723e */ /* 0x000fe200000010ff */
[C---:B------:R-:W-:Y:S01]  /*b0b0*/  FMUL.FTZ R164, R14.reuse, R164 ;  /* 0x000000a40ea47220 */ /* 0x040fe20000410000 */
[----:B------:R-:W-:Y:S01]  /*b0c0*/  STS [R3+0x2480], R162 ;  /* 0x002480a203007388 */ /* 0x000fe20000000800 */
[----:B------:R-:W-:Y:S01]  /*b0d0*/  FMUL.FTZ R167, R13, R167 ;  /* 0x000000a70da77220 */ /* 0x000fe20000410000 */
[----:B------:R-:W-:Y:S01]  /*b0e0*/  F2FP.BF16.PACK_AB R170, R171, R170 ;  /* 0x000000aaabaa723e */ /* 0x000fe200000010ff */
[----:B------:R-:W-:Y:S01]  /*b0f0*/  FMUL.FTZ R166, R13, R166 ;  /* 0x000000a60da67220 */ /* 0x000fe20000410000 */
[----:B------:R-:W-:Y:S01]  /*b100*/  STS [R10+0x2000], R156 ;  /* 0x0020009c0a007388 */ /* 0x000fe20000000800 */
[C---:B------:R-:W-:Y:S01]  /*b110*/  FMUL.FTZ R181, R14.reuse, R181 ;  /* 0x000000b50eb57220 */ /* 0x040fe20000410000 */
[----:B------:R-:W-:Y:S01]  /*b120*/  IADD3 R9, R3, R8, RZ ;  /* 0x0000000803097210 */ /* 0x000fe20007ffe0ff */
[----:B------:R-:W-:Y:S01]  /*b130*/  FMUL.FTZ R180, R14, R180 ;  /* 0x000000b40eb47220 */ /* 0x000fe20000410000 */
[----:B------:R-:W-:Y:S01]  /*b140*/  STS [R10+0x2400], R158 ;  /* 0x0024009e0a007388 */ /* 0x000fe20000000800 */
[----:B------:R-:W-:Y:S01]  /*b150*/  FMUL.FTZ R183, R13, R183 ;  /* 0x000000b70db77220 */ /* 0x000fe20000410000 */
        /* <DEDUP_REMOVED lines=9> */
[----:B------:R-:W-:Y:S01]  /*b1f0*/  FMUL.FTZ R138, R17, R138 ;  /* 0x0000008a118a7220 */ /* 0x000fe20000410000 */
[----:B------:R-:W-:Y:S01]  /*b200*/  F2FP.BF16.PACK_AB R144, R145, R144 ;  /* 0x000000909190723e */ /* 0x000fe200000010ff */
[C---:B------:R-:W-:Y:S01]  /*b210*/  FMUL.FTZ R133, R16.reuse, R133 ;  /* 0x0000008510857220 */ /* 0x040fe20000410000 */
[----:B------:R-:W-:Y:S01]  /*b220*/  F2FP.BF16.PACK_AB R146, R147, R146 ;  /* 0x000000929392723e */ /* 0x000fe200000010ff */
[----:B------:R-:W-:Y:S01]  /*b230*/  FMUL.FTZ R132, R16, R132 ;  /* 0x0000008410847220 */ /* 0x000fe20000410000 */
[----:B------:R-:W-:Y:S01]  /*b240*/  STS [R7], R188 ;  /* 0x000000bc07007388 */ /* 0x000fe20000000800 */
        /* <DEDUP_REMOVED lines=13> */
[----:B------:R-:W-:Y:S01]  /*b320*/  F2FP.BF16.PACK_AB R166, R167, R166 ;  /* 0x000000a6a7a6723e */ /* 0x000fe200000010ff */
[----:B------:R-:W-:Y:S01]  /*b330*/  FMUL.FTZ R80, R14, R80 ;  /* 0x000000500e507220 */ /* 0x000fe20000410000 */
[----:B------:R-:W-:Y:S01]  /*b340*/  STS [R7+0x2000], R148 ;  /* 0x0020009407007388 */ /* 0x000fe20000000800 */
[C---:B------:R-:W-:Y:S01]  /*b350*/  FMUL.FTZ R83, R13.reuse, R83 ;  /* 0x000000530d537220 */ /* 0x040fe20000410000 */
[----:B------:R-:W-:Y:S01]  /*b360*/  IADD3 R12, R8, R6, RZ ;  /* 0x00000006080c7210 */ /* 0x000fe20007ffe0ff */
[----:B------:R-:W-:Y:S01]  /*b370*/  FMUL.FTZ R82, R13, R82 ;  /* 0x000000520d527220 */ /* 0x000fe20000410000 */
[----:B------:R-:W-:Y:S01]  /*b380*/  STS [R7+0x2400], R150 ;  /* 0x0024009607007388 */ /* 0x000fe20000000800 */
[C---:B------:R-:W-:Y:S01]  /*b390*/  FMUL.FTZ R73, R16.reuse, R73 ;  /* 0x0000004910497220 */ /* 0x040fe20000410000 */
[----:B------:R-:W-:Y:S01]  /*b3a0*/  F2FP.BF16.PACK_AB R180, R181, R180 ;  /* 0x000000b4b5b4723e */ /* 0x000fe200000010ff */
[----:B------:R-:W-:Y:S01]  /*b3b0*/  FMUL.FTZ R72, R16, R72 ;  /* 0x0000004810487220 */ /* 0x000fe20000410000 */
[----:B------:R-:W-:Y:S01]  /*b3c0*/  F2FP.BF16.PACK_AB R182, R183, R182 ;  /* 0x000000b6b7b6723e */ /* 0x000fe200000010ff */
[----:B------:R-:W-:Y:S01]  /*b3d0*/  STS [R9+0x80], R168 ;  /* 0x000080a809007388 */ /* 0x000fe20000000800 */
[----:B------:R-:W-:Y:S01]  /*b3e0*/  IADD3 R8, R7, R8, RZ ;  /* 0x0000000807087210 */ /* 0x000fe20007ffe0ff */
[C---:B------:R-:W-:Y:S01]  /*b3f0*/  FMUL.FTZ R85, R14.reuse, R85 ;  /* 0x000000550e557220 */ /* 0x040fe20000410000 */
[----:B------:R-:W-:Y:S01]  /*b400*/  F2FP.BF16.PACK_AB R136, R137, R136 ;  /* 0x000000888988723e */ /* 0x000fe200000010ff */
[----:B------:R-:W-:Y:S01]  /*b410*/  STS [R9+0x480], R170 ;  /* 0x000480aa09007388 */ /* 0x000fe20000000800 */
[----:B------:R-:W-:Y:S01]  /*b420*/  F2FP.BF16.PACK_AB R138, R139, R138 ;  /* 0x0000008a8b8a723e */ /* 0x000fe200000010ff */
[C---:B------:R-:W-:Y:S01]  /*b430*/  FMUL.FTZ R84, R14.reuse, R84 ;  /* 0x000000540e547220 */ /* 0x040fe20000410000 */
[----:B------:R-:W-:Y:S01]  /*b440*/  SHF.R.S32.HI R5, RZ, 0x1f, R0 ;  /* 0x0000001fff057819 */ /* 0x000fe20000011400 */
[----:B------:R-:W-:Y:S01]  /*b450*/  STS [R11], R184 ;  /* 0x000000b80b007388 */ /* 0x000fe20000000800 */
[----:B------:R-:W-:Y:S01]  /*b460*/  FMUL.FTZ R87, R13, R87 ;  /* 0x000000570d577220 */ /* 0x000fe20000410000 */
[----:B------:R-:W-:Y:S01]  /*b470*/  F2FP.BF16.PACK_AB R132, R133, R132 ;  /* 0x000000848584723e */ /* 0x000fe200000010ff */
[----:B------:R-:W-:Y:S01]  /*b480*/  FMUL.FTZ R86, R13, R86 ;  /* 0x000000560d567220 */ /* 0x000fe20000410000 */
[----:B------:R-:W-:Y:S01]  /*b490*/  STS [R11+0x400], R186 ;  /* 0x000400ba0b007388 */ /* 0x000fe20000000800 */
[----:B------:R-:W-:Y:S01]  /*b4a0*/  F2FP.BF16.PACK_AB R134, R135, R134 ;  /* 0x000000868786723e */ /* 0x000fe200000010ff */
[C---:B------:R-:W-:Y:S01]  /*b4b0*/  FMUL.FTZ R97, R14.reuse, R97 ;  /* 0x000000610e617220 */ /* 0x040fe20000410000 */
[----:B------:R-:W-:Y:S01]  /*b4c0*/  F2FP.BF16.PACK_AB R68, R69, R68 ;  /* 0x000000444544723e */ /* 0x000fe200000010ff */
[----:B------:R-:W-:Y:S01]  /*b4d0*/  STS [R9+0x2080], R144 ;  /* 0x0020809009007388 */ /* 0x000fe20000000800 */
[----:B------:R-:W-:Y:S01]  /*b4e0*/  FMUL.FTZ R96, R14, R96 ;  /* 0x000000600e607220 */ /* 0x000fe20000410000 */
[----:B------:R-:W-:Y:S01]  /*b4f0*/  F2FP.BF16.PACK_AB R70, R71, R70 ;  /* 0x000000464746723e */ /* 0x000fe200000010ff */
[C---:B------:R-:W-:Y:S01]  /*b500*/  FMUL.FTZ R99, R13.reuse, R99 ;  /* 0x000000630d637220 */ /* 0x040fe20000410000 */
[----:B------:R-:W-:Y:S01]  /*b510*/  STS [R9+0x2480], R146 ;  /* 0x0024809209007388 */ /* 0x000fe20000000800 */
[----:B------:R-:W-:Y:S01]  /*b520*/  FMUL.FTZ R98, R13, R98 ;  /* 0x000000620d627220 */ /* 0x000fe20000410000 */
[----:B------:R-:W-:Y:S01]  /*b530*/  F2FP.BF16.PACK_AB R80, R81, R80 ;  /* 0x000000505150723e */ /* 0x000fe200000010ff */
[C---:B------:R-:W-:Y:S01]  /*b540*/  FMUL.FTZ R89, R16.reuse, R89 ;  /* 0x0000005910597220 */ /* 0x040fe20000410000 */
[----:B------:R-:W-:Y:S01]  /*b550*/  STS [R11+0x2000], R140 ;  /* 0x0020008c0b007388 */ /* 0x000fe20000000800 */
[C---:B------:R-:W-:Y:S01]  /*b560*/  FMUL.FTZ R88, R16.reuse, R88 ;  /* 0x0000005810587220 */ /* 0x040fe20000410000 */
[----:B------:R-:W-:Y:S01]  /*b570*/  F2FP.BF16.PACK_AB R82, R83, R82 ;  /* 0x000000525352723e */ /* 0x000fe200000010ff */
[C---:B------:R-:W-:Y:S01]  /*b580*/  FMUL.FTZ R91, R17.reuse, R91 ;  /* 0x0000005b115b7220 */ /* 0x040fe20000410000 */
[----:B------:R-:W-:Y:S01]  /*b590*/  STS [R11+0x2400], R142 ;  /* 0x0024008e0b007388 */ /* 0x000fe20000000800 */
[----:B------:R-:W-:Y:S01]  /*b5a0*/  FMUL.FTZ R90, R17, R90 ;  /* 0x0000005a115a7220 */ /* 0x000fe20000410000 */
[----:B------:R-:W-:Y:S01]  /*b5b0*/  F2FP.BF16.PACK_AB R72, R73, R72 ;  /* 0x000000484948723e */ /* 0x000fe200000010ff */
[C---:B------:R-:W-:Y:S01]  /*b5c0*/  FMUL.FTZ R93, R16.reuse, R93 ;  /* 0x0000005d105d7220 */ /* 0x040fe20000410000 */
[----:B------:R-:W-:Y:S01]  /*b5d0*/  STS [R12+0x80], R164 ;  /* 0x000080a40c007388 */ /* 0x000fe20000000800 */
[----:B------:R-:W-:-:S02]  /*b5e0*/  FMUL.FTZ R92, R16, R92 ;  /* 0x0000005c105c7220 */ /* 0x000fc40000410000 */
[C---:B------:R-:W-:Y:S01]  /*b5f0*/  FMUL.FTZ R95, R17.reuse, R95 ;  /* 0x0000005f115f7220 */ /* 0x040fe20000410000 */
[----:B------:R-:W-:Y:S01]  /*b600*/  STS [R12+0x480], R166 ;  /* 0x000480a60c007388 */ /* 0x000fe20000000800 */
[----:B------:R-:W-:Y:S01]  /*b610*/  FMUL.FTZ R94, R17, R94 ;  /* 0x0000005e115e7220 */ /* 0x000fe20000410000 */
[----:B------:R-:W-:Y:S01]  /*b620*/  F2FP.BF16.PACK_AB R84, R85, R84 ;  /* 0x000000545554723e */ /* 0x000fe200000010ff */
[C---:B------:R-:W-:Y:S01]  /*b630*/  FMUL.FTZ R101, R14.reuse, R101 ;  /* 0x000000650e657220 */ /* 0x040fe20000410000 */
[----:B------:R-:W-:Y:S01]  /*b640*/  STS [R8], R180 ;  /* 0x000000b408007388 */ /* 0x000fe20000000800 */
[----:B------:R-:W-:Y:S01]  /*b650*/  FMUL.FTZ R100, R14, R100 ;  /* 0x000000640e647220 */ /* 0x000fe20000410000 */
[----:B------:R-:W-:Y:S01]  /*b660*/  F2FP.BF16.PACK_AB R86, R87, R86 ;  /* 0x000000565756723e */ /* 0x000fe200000010ff */
[C---:B------:R-:W-:Y:S01]  /*b670*/  FMUL.FTZ R103, R13.reuse, R103 ;  /* 0x000000670d677220 */ /* 0x040fe20000410000 */
[----:B------:R-:W-:Y:S01]  /*b680*/  STS [R8+0x400], R182 ;  /* 0x000400b608007388 */ /* 0x000fe20000000800 */
[----:B------:R-:W-:-:S02]  /*b690*/  FMUL.FTZ R102, R13, R102 ;  /* 0x000000660d667220 */ /* 0x000fc40000410000 */
[----:B------:R-:W-:Y:S01]  /*b6a0*/  IMAD R5, R5, c[0x0][0x488], RZ ;  /* 0x0001220005057a24 */ /* 0x000fe200078e02ff */
[----:B------:R-:W-:Y:S01]  /*b6b0*/  STS [R12+0x2080], R136 ;  /* 0x002080880c007388 */ /* 0x000fe20000000800 */
        /* <DEDUP_REMOVED lines=33> */
[----:B------:R-:W-:Y:S01]  /*b8d0*/  FMUL.FTZ R131, R13, R131 ;  /* 0x000000830d837220 */ /* 0x000fe20000410000 */
[----:B------:R-:W-:Y:S01]  /*b8e0*/  STS [R3+0x6480], R74 ;  /* 0x0064804a03007388 */ /* 0x000fe20000000800 */
[C---:B------:R-:W-:Y:S01]  /*b8f0*/  IMAD.WIDE.U32 R20, R0.reuse, c[0x0][0x488], R20 ;  /* 0x0001220000147a25 */ /* 0x040fe200078e0014 */
[----:B------:R-:W-:Y:S02]  /*b900*/  F2FP.BF16.PACK_AB R112, R113, R112 ;  /* 0x000000707170723e */ /* 0x000fe400000010ff */
[----:B------:R-:W-:Y:S01]  /*b910*/  STS [R10+0x6000], R76 ;  /* 0x0060004c0a007388 */ /* 0x000fe20000000800 */
[----:B------:R-:W-:Y:S01]  /*b920*/  IMAD R5, R0, c[0x0][0x48c], R5 ;  /* 0x0001230000057a24 */ /* 0x000fe200078e0205 */
[----:B------:R-:W-:Y:S01]  /*b930*/  F2FP.BF16.PACK_AB R114, R115, R114 ;  /* 0x000000727372723e */ /* 0x000fe200000010ff */
[----:B------:R-:W-:Y:S01]  /*b940*/  FMUL.FTZ R14, R14, R128 ;  /* 0x000000800e0e7220 */ /* 0x000fe20000410000 */
[----:B------:R-:W-:Y:S01]  /*b950*/  STS [R10+0x6400], R78 ;  /* 0x0064004e0a007388 */ /* 0x000fe20000000800 */
[----:B------:R-:W-:Y:S01]  /*b960*/  FMUL.FTZ R13, R13, R130 ;  /* 0x000000820d0d7220 */ /* 0x000fe20000410000 */
[----:B------:R-:W-:Y:S01]  /*b970*/  F2FP.BF16.PACK_AB R104, R105, R104 ;  /* 0x000000686968723e */ /* 0x000fe200000010ff */
[C---:B------:R-:W-:Y:S01]  /*b980*/  FMUL.FTZ R121, R16.reuse, R121 ;  /* 0x0000007910797220 */ /* 0x040fe20000410000 */
[----:B------:R-:W-:Y:S01]  /*b990*/  STS [R6+0x4080], R84 ;  /* 0x0040805406007388 */ /* 0x000fe20000000800 */
[C---:B------:R-:W-:Y:S01]  /*b9a0*/  FMUL.FTZ R120, R16.reuse, R120 ;  /* 0x0000007810787220 */ /* 0x040fe20000410000 */
[----:B------:R-:W-:Y:S01]  /*b9b0*/  F2FP.BF16.PACK_AB R106, R107, R106 ;  /* 0x0000006a6b6a723e */ /* 0x000fe200000010ff */
[----:B------:R-:W-:Y:S01]  /*b9c0*/  FMUL.FTZ R125, R16, R125 ;  /* 0x0000007d107d7220 */ /* 0x000fe20000410000 */
[----:B------:R-:W-:Y:S01]  /*b9d0*/  STS [R6+0x4480], R86 ;  /* 0x0044805606007388 */ /* 0x000fe20000000800 */
[----:B------:R-:W-:-:S02]  /*b9e0*/  FMUL.FTZ R123, R17, R123 ;  /* 0x0000007b117b7220 */ /* 0x000fc40000410000 */
[C---:B------:R-:W-:Y:S01]  /*b9f0*/  FMUL.FTZ R122, R17.reuse, R122 ;  /* 0x0000007a117a7220 */ /* 0x040fe20000410000 */
[----:B------:R-:W-:Y:S01]  /*ba00*/  STS [R7+0x4000], R96 ;  /* 0x0040006007007388 */ /* 0x000fe20000000800 */
[----:B------:R-:W-:Y:S01]  /*ba10*/  FMUL.FTZ R127, R17, R127 ;  /* 0x0000007f117f7220 */ /* 0x000fe20000410000 */
[----:B------:R-:W-:Y:S01]  /*ba20*/  F2FP.BF16.PACK_AB R108, R109, R108 ;  /* 0x0000006c6d6c723e */ /* 0x000fe200000010ff */
[----:B------:R-:W-:Y:S01]  /*ba30*/  FMUL.FTZ R16, R16, R124 ;  /* 0x0000007c10107220 */ /* 0x000fe20000410000 */
[----:B------:R-:W-:Y:S01]  /*ba40*/  STS [R7+0x4400], R98 ;  /* 0x0044006207007388 */ /* 0x000fe20000000800 */
[----:B------:R-:W-:Y:S01]  /*ba50*/  FMUL.FTZ R17, R17, R126 ;  /* 0x0000007e11117220 */ /* 0x000fe20000410000 */
[----:B------:R-:W-:Y:S02]  /*ba60*/  F2FP.BF16.PACK_AB R110, R111, R110 ;  /* 0x0000006e6f6e723e */ /* 0x000fe400000010ff */
[----:B------:R-:W-:Y:S01]  /*ba70*/  STS [R6+0x6080], R88 ;  /* 0x0060805806007388 */ /* 0x000fe20000000800 */
[----:B------:R-:W-:-:S02]  /*ba80*/  F2FP.BF16.PACK_AB R116, R117, R116 ;  /* 0x000000747574723e */ /* 0x000fc400000010ff */
[----:B------:R-:W-:Y:S01]  /*ba90*/  F2FP.BF16.PACK_AB R118, R119, R118 ;  /* 0x000000767776723e */ /* 0x000fe200000010ff */
[----:B------:R-:W-:Y:S01]  /*baa0*/  STS [R6+0x6480], R90 ;  /* 0x0064805a06007388 */ /* 0x000fe20000000800 */
[----:B------:R-:W-:Y:S02]  /*bab0*/  LEA R0, P0, R20, c[0x0][0x450], 0x2 ;  /* 0x0001140014007a11 */ /* 0x000fe400078010ff */
[----:B------:R-:W-:Y:S01]  /*bac0*/  IADD3 R5, R21, R5, RZ ;  /* 0x0000000515057210 */ /* 0x000fe20007ffe0ff */
[----:B------:R-:W-:Y:S01]  /*bad0*/  STS [R7+0x6000], R92 ;  /* 0x0060005c07007388 */ /* 0x000fe20000000800 */
[----:B------:R-:W-:Y:S02]  /*bae0*/  F2FP.BF16.PACK_AB R14, R129, R14 ;  /* 0x0000000e810e723e */ /* 0x000fe400000010ff */
[----:B------:R-:W-:Y:S01]  /*baf0*/  F2FP.BF16.PACK_AB R13, R131, R13 ;  /* 0x0000000d830d723e */ /* 0x000fe200000010ff */
[----:B------:R-:W-:Y:S01]  /*bb00*/  STS [R7+0x6400], R94 ;  /* 0x0064005e07007388 */ /* 0x000fe20000000800 */
[----:B------:R-:W-:-:S02]  /*bb10*/  F2FP.BF16.PACK_AB R120, R121, R120 ;  /* 0x000000787978723e */ /* 0x000fc400000010ff */
[----:B------:R-:W-:Y:S01]  /*bb20*/  F2FP.BF16.PACK_AB R122, R123, R122 ;  /* 0x0000007a7b7a723e */ /* 0x000fe200000010ff */
[----:B------:R-:W-:Y:S01]  /*bb30*/  STS [R9+0x4080], R100 ;  /* 0x0040806409007388 */ /* 0x000fe20000000800 */
[----:B------:R-:W-:-:S03]  /*bb40*/  F2FP.BF16.PACK_AB R16, R125, R16 ;  /* 0x000000107d10723e */ /* 0x000fc600000010ff */
[----:B------:R-:W-:Y:S01]  /*bb50*/  STS [R9+0x4480], R102 ;  /* 0x0044806609007388 */ /* 0x000fe20000000800 */
[----:B------:R-:W-:-:S03]  /*bb60*/  F2FP.BF16.PACK_AB R17, R127, R17 ;  /* 0x000000117f11723e */ /* 0x000fc600000010ff */
[----:B------:R-:W-:Y:S01]  /*bb70*/  STS [R11+0x4000], R112 ;  /* 0x004000700b007388 */ /* 0x000fe20000000800 */
[----:B------:R-:W-:-:S03]  /*bb80*/  LEA.HI.X R5, R20, c[0x0][0x454], R5, 0x2, P0 ;  /* 0x0001150014057a11 */ /* 0x000fc600000f1405 */
        /* <DEDUP_REMOVED lines=14> */
[----:B------:R-:W4:Y:S04]  /*bc70*/  SHFL.IDX PT, R21, R5, RZ, 0x1c1f ;  /* 0x001c1fff05157589 */ /* 0x000f2800000e0000 */
[----:B------:R-:W-:Y:S06]  /*bc80*/  BAR.SYNC.DEFER_BLOCKING 0x1, 0x80 ;  /* 0x0042000000007b1d */ /* 0x000fec0000010000 */
[----:B------:R-:W-:Y:S04]  /*bc90*/  SHFL.IDX PT, R24, R0, 0x1, 0x1c1f ;  /* 0x003c1f0000187f89 */ /* 0x000fe800000e0000 */
[----:B------:R-:W1:Y:S04]  /*bca0*/  SHFL.IDX PT, R25, R5, 0x1, 0x1c1f ;  /* 0x003c1f0005197f89 */ /* 0x000e6800000e0000 */
[----:B------:R-:W-:Y:S04]  /*bcb0*/  SHFL.IDX PT, R22, R0, 0x2, 0x1c1f ;  /* 0x005c1f0000167f89 */ /* 0x000fe800000e0000 */
[----:B------:R-:W3:Y:S04]  /*bcc0*/  SHFL.IDX PT, R23, R5, 0x2, 0x1c1f ;  /* 0x005c1f0005177f89 */ /* 0x000ee800000e0000 */
[----:B------:R-:W-:Y:S04]  /*bcd0*/  SHFL.IDX PT, R6, R0, 0x3, 0x1c1f ;  /* 0x007c1f0000067f89 */ /* 0x000fe800000e0000 */
[----:B------:R-:W3:Y:S01]  /*bce0*/  SHFL.IDX PT, R7, R5, 0x3, 0x1c1f ;  /* 0x007c1f0005077f89 */ /* 0x000ee200000e0000 */
[----:B--2---:R-:W-:-:S03]  /*bcf0*/  SHF.L.U32 R16, R30, 0x1, RZ ;  /* 0x000000011e107819 */ /* 0x004fc600000006ff */
[----:B----4-:R2:W-:Y:S01]  /*bd00*/  @!P6 ST.E [R20.64], R29 ;  /* 0x0000001d1400e985 */ /* 0x0105e2000c10190c */
[----:B------:R-:W-:-:S03]  /*bd10*/  IMAD R2, R15, c[0x0][0x3dc], R2 ;  /* 0x0000f7000f027a24 */ /* 0x000fc600078e0202 */
[----:B-1----:R2:W-:Y:S01]  /*bd20*/  @!P5 ST.E [R24.64], R28 ;  /* 0x0000001c1800d985 */ /* 0x0025e2000c10190c */
[----:B------:R-:W-:-:S03]  /*bd30*/  IMAD.WIDE.U32 R18, R15, c[0x0][0x3d8], R18 ;  /* 0x0000f6000f127a25 */ /* 0x000fc600078e0012 */
[----:B---3--:R2:W-:Y:S04]  /*bd40*/  @!P3 ST.E [R22.64], R27 ;  /* 0x0000001b1600b985 */ /* 0x0085e8000c10190c */
[----:B------:R2:W-:Y:S04]  /*bd50*/  @!P4 ST.E [R6.64], R26 ;  /* 0x0000001a0600c985 */ /* 0x0005e8000c10190c */
[----:B------:R2:W1:Y:S04]  /*bd60*/  LDS.128 R64, [R16+0x880] ;  /* 0x0008800010407984 */ /* 0x0004680000000c00 */
[----:B------:R2:W3:Y:S04]  /*bd70*/  LDS.128 R60, [R16+0x1080] ;  /* 0x00108000103c7984 */ /* 0x0004e80000000c00 */
[----:B------:R2:W4:Y:S04]  /*bd80*/  LDS.128 R56, [R16+0x1880] ;  /* 0x0018800010387984 */ /* 0x0005280000000c00 */
[----:B------:R2:W1:Y:S04]  /*bd90*/  LDS.128 R52, [R16+0x2080] ;  /* 0x0020800010347984 */ /* 0x0004680000000c00 */
        /* <DEDUP_REMOVED lines=9> */
[----:B------:R2:W1:Y:S01]  /*be30*/  LDS.128 R8, [R16+0x7880] ;  /* 0x0078800010087984 */ /* 0x0004620000000c00 */
[----:B------:R-:W-:-:S02]  /*be40*/  IADD3 R2, R19, R2, RZ ;  /* 0x0000000213027210 */ /* 0x000fc40007ffe0ff */
[----:B------:R-:W-:-:S04]  /*be50*/  LEA R0, P0, R18, c[0x0][0x380], 0x1 ;  /* 0x0000e00012007a11 */ /* 0x000fc800078008ff */
[----:B------:R-:W-:Y:S02]  /*be60*/  LEA.HI.X R2, R18, c[0x0][0x384], R2, 0x1, P0 ;  /* 0x0000e10012027a11 */ /* 0x000fe400000f0c02 */
[----:B------:R-:W-:Y:S01]  /*be70*/  ISETP.GE.AND P0, PT, R79, R4, PT ;  /* 0x000000044f00720c */ /* 0x000fe20003f06270 */
[----:B------:R2:W1:Y:S01]  /*be80*/  SHFL.IDX PT, R6, R0, RZ, 0x181f ;  /* 0x00181fff00067589 */ /* 0x00046200000e0000 */
[----:B------:R-:W-:Y:S03]  /*be90*/  BSSY B0, `(.L_x_712) ;  /* 0x000000e000007945 */ /* 0x000fe60003800000 */
[----:B------:R2:W1:Y:S08]  /*bea0*/  SHFL.IDX PT, R7, R2, RZ, 0x181f ;  /* 0x00181fff02077589 */ /* 0x00047000000e0000 */
[----:B------:R-:W-:Y:S05]  /*beb0*/  @P0 BRA `(.L_x_713) ;  /* 0x000000b000000947 */ /* 0x000fea0003800000 */
[----:B---34-:R-:W3:Y:S01]  /*bec0*/  LDS.128 R68, [R16+0x80] ;  /* 0x0000800010447984 */ /* 0x018ee20000000c00 */
[----:B-----5:R-:W-:-:S02]  /*bed0*/  ISETP.GE.AND P0, PT, R75, c[0x0][0x3c8], PT ;  /* 0x0000f2004b007a0c */ /* 0x020fc40003f06270 */
[----:B------:R-:W-:Y:S01]  /*bee0*/  ISETP.GE.AND P1, PT, R77, c[0x0][0x3c8], PT ;  /* 0x0000f2004d007a0c */ /* 0x000fe20003f26270 */
[----:B--2---:R-:W2:Y:S10]  /*bef0*/  LDS.128 R16, [R16+0x4080] ;  /* 0x0040800010107984 */ /* 0x004eb40000000c00 */
[----:B------:R-:W-:-:S02]  /*bf00*/  @!P0 SHF.R.S32.HI R3, RZ, 0x1f, R75 ;  /* 0x0000001fff038819 */ /* 0x000fc4000001144b */
[----:B-1----:R-:W-:Y:S02]  /*bf10*/  @!P1 IMAD.WIDE R72, R77, 0x2, R6 ;  /* 0x000000024d489825 */ /* 0x002fe400078e0206 */
[----:B------:R-:W-:-:S04]  /*bf20*/  @!P0 LEA.HI R3, R3, R75, RZ, 0x3 ;  /* 0x0000004b03038211 */ /* 0x000fc800078f18ff */
[----:B------:R-:W-:-:S05]  /*bf30*/  @!P0 LOP3.LUT R3, R3, 0xfffffff8, RZ, 0xc0, !PT ;  /* 0xfffffff803038812 */ /* 0x000fca00078ec0ff */
[----:B------:R-:W-:Y:S01]  /*bf40*/  @!P0 IMAD.WIDE R6, R3, 0x2, R6 ;  /* 0x0000000203068825 */ /* 0x000fe200078e0206 */
[----:B---3--:R1:W-:Y:S04]  /*bf50*/  @!P1 ST.E.128 [R72.64], R68 ;  /* 0x0000004448009985 */ /* 0x0083e8000c101d0c */
[----:B--2---:R1:W-:Y:S02]  /*bf60*/  @!P0 ST.E.128 [R6.64], R16 ;  /* 0x0000001006008985 */ /* 0x0043e4000c101d0c */
.L_x_713:
[----:B---34-:R-:W-:Y:S05]  /*bf70*/  BSYNC B0 ;  /* 0x0000000000007941 */ /* 0x018fea0003800000 */
.L_x_712:
[----:B------:R-:W-:Y:S01]  /*bf80*/  IADD3 R3, R79, 0x10, RZ ;  /* 0x000000104f037810 */ /* 0x000fe20007ffe0ff */
[----:B-12---:R1:W2:Y:S01]  /*bf90*/  SHFL.IDX PT, R7, R2, 0x1, 0x181f ;  /* 0x00381f0002077f89 */ /* 0x0062a200000e0000 */
        /* <DEDUP_REMOVED lines=13> */
.L_x_715:
[----:B------:R-:W-:Y:S05]  /*c070*/  BSYNC B0 ;  /* 0x0000000000007941 */ /* 0x000fea0003800000 */
.L_x_714:
[----:B------:R-:W-:Y:S01]  /*c080*/  IADD3 R3, R79, 0x20, RZ ;  /* 0x000000204f037810 */ /* 0x000fe20007ffe0ff */
[----:B--2---:R2:W4:Y:S01]  /*c090*/  SHFL.IDX PT, R7, R2, 0x2, 0x181f ;  /* 0x00581f0002077f89 */ /* 0x00452200000e0000 */
[----:B------:R-:W-:Y:S02]  /*c0a0*/  BSSY B0, `(.L_x_716) ;  /* 0x000000d000007945 */ /* 0x000fe40003800000 */
[----:B------:R-:W-:Y:S01]  /*c0b0*/  ISETP.GE.AND P0, PT, R3, R4, PT ;  /* 0x000000040300720c */ /* 0x000fe20003f06270 */
[----:B---3--:R2:W3:-:S12]  /*c0c0*/  SHFL.IDX PT, R6, R0, 0x2, 0x181f ;  /* 0x00581f0000067f89 */ /* 0x0084d800000e0000 */
[----:B------:R-:W-:Y:S05]  /*c0d0*/  @P0 BRA `(.L_x_717) ;  /* 0x0000009000000947 */ /* 0x000fea0003800000 */
[----:B-----5:R-:W-:Y:S02]  /*c0e0*/  ISETP.GE.AND P0, PT, R75, c[0x0][0x3c8], PT ;  /* 0x0000f2004b007a0c */ /* 0x020fe40003f06270 */
        /* <DEDUP_REMOVED lines=8> */
.L_x_717:
[----:B------:R-:W-:Y:S05]  /*c170*/  BSYNC B0 ;  /* 0x0000000000007941 */ /* 0x000fea0003800000 */
.L_x_716:
[----:B------:R-:W-:Y:S01]  /*c180*/  IADD3 R3, R79, 0x30, RZ ;  /* 0x000000304f037810 */ /* 0x000fe20007ffe0ff */
[----:B---34-:R3:W4:Y:S01]  /*c190*/  SHFL.IDX PT, R7, R2, 0x3, 0x181f ;  /* 0x00781f0002077f89 */ /* 0x01872200000e0000 */
[----:B------:R-:W-:Y:S02]  /*c1a0*/  BSSY B0, `(.L_x_718) ;  /* 0x000000d000007945 */ /* 0x000fe40003800000 */
[----:B------:R-:W-:Y:S01]  /*c1b0*/  ISETP.GE.AND P0, PT, R3, R4, PT ;  /* 0x000000040300720c */ /* 0x000fe20003f06270 */
[----:B------:R3:W1:-:S12]  /*c1c0*/  SHFL.IDX PT, R6, R0, 0x3, 0x181f ;  /* 0x00781f0000067f89 */ /* 0x00065800000e0000 */
[----:B------:R-:W-:Y:S05]  /*c1d0*/  @P0 BRA `(.L_x_719) ;  /* 0x0000009000000947 */ /* 0x000fea0003800000 */
[----:B-----5:R-:W-:Y:S02]  /*c1e0*/  ISETP.GE.AND P0, PT, R75, c[0x0][0x3c8], PT ;  /* 0x0000f2004b007a0c */ /* 0x020fe40003f06270 */
[----:B------:R-:W-:-:S11]  /*c1f0*/  ISETP.GE.AND P1, PT, R77, c[0x0][0x3c8], PT ;  /* 0x0000f2004d007a0c */ /* 0x000fd60003f26270 */
[----:B------:R-:W-:Y:S02]  /*c200*/  @!P0 SHF.R.S32.HI R3, RZ, 0x1f, R75 ;  /* 0x0000001fff038819 */ /* 0x000fe4000001144b */
[----:B-1--4-:R-:W-:Y:S02]  /*c210*/  @!P1 IMAD.WIDE R16, R77, 0x2, R6 ;  /* 0x000000024d109825 */ /* 0x012fe400078e0206 */
[----:B------:R-:W-:-:S03]  /*c220*/  @!P0 LEA.HI R3, R3, R75, RZ, 0x3 ;  /* 0x0000004b03038211 */ /* 0x000fc600078f18ff */
[----:B------:R1:W-:Y:S01]  /*c230*/  @!P1 ST.E.128 [R16.64], R56 ;  /* 0x0000003810009985 */ /* 0x0003e2000c101d0c */
[----:B------:R-:W-:-:S05]  /*c240*/  @!P0 LOP3.LUT R3, R3, 0xfffffff8, RZ, 0xc0, !PT ;  /* 0xfffffff803038812 */ /* 0x000fca00078ec0ff */
[----:B------:R-:W-:-:S05]  /*c250*/  @!P0 IMAD.WIDE R6, R3, 0x2, R6 ;  /* 0x0000000203068825 */ /* 0x000fca00078e0206 */
[----:B------:R1:W-:Y:S02]  /*c260*/  @!P0 ST.E.128 [R6.64], R28 ;  /* 0x0000001c06008985 */ /* 0x0003e4000c101d0c */
.L_x_719:
[----:B------:R-:W-:Y:S05]  /*c270*/  BSYNC B0 ;  /* 0x0000000000007941 */ /* 0x000fea0003800000 */
.L_x_718:
[----:B------:R-:W-:Y:S01]  /*c280*/  IADD3 R3, R79, 0x40, RZ ;  /* 0x000000404f037810 */ /* 0x000fe20007ffe0ff */
[----:B-1--4-:R1:W4:Y:S01]  /*c290*/  SHFL.IDX PT, R7, R2, 0x4, 0x181f ;  /* 0x00981f0002077f89 */ /* 0x01232200000e0000 */
[----:B------:R-:W-:Y:S02]  /*c2a0*/  BSSY B0, `(.L_x_720) ;  /* 0x000000d000007945 */ /* 0x000fe40003800000 */
[----:B------:R-:W-:Y:S01]  /*c2b0*/  ISETP.GE.AND P0, PT, R3, R4, PT ;  /* 0x000000040300720c */ /* 0x000fe20003f06270 */
[----:B------:R1:W2:-:S12]  /*c2c0*/  SHFL.IDX PT, R6, R0, 0x4, 0x181f ;  /* 0x00981f0000067f89 */ /* 0x00029800000e0000 */
[----:B------:R-:W-:Y:S05]  /*c2d0*/  @P0 BRA `(.L_x_721) ;  /* 0x0000009000000947 */ /* 0x000fea0003800000 */
[----:B-----5:R-:W-:Y:S02]  /*c2e0*/  ISETP.GE.AND P0, PT, R75, c[0x0][0x3c8], PT ;  /* 0x0000f2004b007a0c */ /* 0x020fe40003f06270 */
[----:B------:R-:W-:-:S11]  /*c2f0*/  ISETP.GE.AND P1, PT, R77, c[0x0][0x3c8], PT ;  /* 0x0000f2004d007a0c */ /* 0x000fd60003f26270 */
[----:B------:R-:W-:Y:S02]  /*c300*/  @!P0 SHF.R.S32.HI R3, RZ, 0x1f, R75 ;  /* 0x0000001fff038819 */ /* 0x000fe4000001144b */
[----:B--2-4-:R-:W-:Y:S02]  /*c310*/  @!P1 IMAD.WIDE R16, R77, 0x2, R6 ;  /* 0x000000024d109825 */ /* 0x014fe400078e0206 */
[----:B------:R-:W-:-:S03]  /*c320*/  @!P0 LEA.HI R3, R3, R75, RZ, 0x3 ;  /* 0x0000004b03038211 */ /* 0x000fc600078f18ff */
[----:B------:R2:W-:Y:S01]  /*c330*/  @!P1 ST.E.128 [R16.64], R52 ;  /* 0x0000003410009985 */ /* 0x0005e2000c101d0c */
[----:B------:R-:W-:-:S05]  /*c340*/  @!P0 LOP3.LUT R3, R3, 0xfffffff8, RZ, 0xc0, !PT ;  /* 0xfffffff803038812 */ /* 0x000fca00078ec0ff */
[----:B------:R-:W-:-:S05]  /*c350*/  @!P0 IMAD.WIDE R6, R3, 0x2, R6 ;  /* 0x0000000203068825 */ /* 0x000fca00078e0206 */
[----:B------:R2:W-:Y:S02]  /*c360*/  @!P0 ST.E.128 [R6.64], R24 ;  /* 0x0000001806008985 */ /* 0x0005e4000c101d0c */
.L_x_721:
[----:B------:R-:W-:Y:S05]  /*c370*/  BSYNC B0 ;  /* 0x0000000000007941 */ /* 0x000fea0003800000 */
.L_x_720:
[----:B------:R-:W-:Y:S01]  /*c380*/  IADD3 R3, R79, 0x50, RZ ;  /* 0x000000504f037810 */ /* 0x000fe20007ffe0ff */
[----:B--2-4-:R2:W4:Y:S01]  /*c390*/  SHFL.IDX PT, R7, R2, 0x5, 0x181f ;  /* 0x00b81f0002077f89 */ /* 0x01452200000e0000 */
        /* <DEDUP_REMOVED lines=13> */
.L_x_723:
[----:B------:R-:W-:Y:S05]  /*c470*/  BSYNC B0 ;  /* 0x0000000000007941 */ /* 0x000fea0003800000 */
.L_x_722:
        /* <DEDUP_REMOVED lines=15> */
.L_x_725:
[----:B------:R-:W-:Y:S05]  /*c570*/  BSYNC B0 ;  /* 0x0000000000007941 */ /* 0x000fea0003800000 */
.L_x_724:
[----:B------:R-:W1:Y:S04]  /*c580*/  SHFL.IDX PT, R3, R2, 0x7, 0x181f ;  /* 0x00f81f0002037f89 */ /* 0x000e6800000e0000 */
[----:B-123--:R1:W2:Y:S02]  /*c590*/  SHFL.IDX PT, R2, R0, 0x7, 0x181f ;  /* 0x00f81f0000027f89 */ /* 0x00e2a400000e0000 */
[----:B-1----:R-:W-:-:S04]  /*c5a0*/  IADD3 R0, R79, 0x70, RZ ;  /* 0x000000704f007810 */ /* 0x002fc80007ffe0ff */
[----:B------:R-:W-:-:S13]  /*c5b0*/  ISETP.GE.AND P0, PT, R0, R4, PT ;  /* 0x000000040000720c */ /* 0x000fda0003f06270 */
[----:B------:R-:W-:Y:S05]  /*c5c0*/  @P0 EXIT ;  /* 0x000000000000094d */ /* 0x000fea0003800000 */
[----:B--2--5:R-:W-:-:S13]  /*c5d0*/  ISETP.GE.AND P0, PT, R77, c[0x0][0x3c8], PT ;  /* 0x0000f2004d007a0c */ /* 0x024fda0003f06270 */
[----:B------:R-:W-:-:S05]  /*c5e0*/  @!P0 IMAD.WIDE R4, R77, 0x2, R2 ;  /* 0x000000024d048825 */ /* 0x000fca00078e0202 */
        /* <DEDUP_REMOVED lines=9> */
.L_x_726:
        /* <DEDUP_REMOVED lines=16> */
.L_x_2176:


//--------------------- .text._ZN7cutlass13device_kernelIN5flash19enable_sm80_to_sm89INS1_16FlashAttnFwdSm80INS1_25CollectiveMainloopFwdSm80ILi4ELi1ELb0EN4cute5tupleIJNS5_1CILi128EEENS7_ILi64EEES8_EEELi128ENS_10bfloat16_tEfNS_4arch4Sm80ELb0ELb0ELb1ELb1ELb1ELb0ELb1ELb0EEENS1_21CollectiveEpilogueFwdINS6_IJS8_S8_S9_EEENS6_IJNS7_ILi1EEESH_SH_EEESB_SD_Li128ELb1ELb1ELb0ELb0EEENS1_19SingleTileSchedulerILb1ELb0ELb1ELi128EEEEEEEEEvNT_6ParamsE --------------------------
	.section	.text._ZN7cutlass13device_kernelIN5flash19enable_sm80_to_sm89INS1_16FlashAttnFwdSm80INS1_25CollectiveMainloopFwdSm80ILi4ELi1ELb0EN4cute5tupleIJNS5_1CILi128EEENS7_ILi64EEES8_EEELi128ENS_10bfloat16_tEfNS_4arch4Sm80ELb0ELb0ELb1ELb1ELb1ELb0ELb1ELb0EEENS1_21CollectiveEpilogueFwdINS6_IJS8_S8_S9_EEENS6_IJNS7_ILi1EEESH_SH_EEESB_SD_Li128ELb1ELb1ELb0ELb0EEENS1_19SingleTileSchedulerILb1ELb0ELb1ELi128EEEEEEEEEvNT_6ParamsE,"ax",@progbits
	.sectioninfo	@"SHI_REGISTERS=255"
	.align	128
.text._ZN7cutlass13device_kernelIN5flash19enable_sm80_to_sm89INS1_16FlashAttnFwdSm80INS1_25CollectiveMainloopFwdSm80ILi4ELi1ELb0EN4cute5tupleIJNS5_1CILi128EEENS7_ILi64EEES8_EEELi128ENS_10bfloat16_tEfNS_4arch4Sm80ELb0ELb0ELb1ELb1ELb1ELb0ELb1ELb0EEENS1_21CollectiveEpilogueFwdINS6_IJS8_S8_S9_EEENS6_IJNS7_ILi1EEESH_SH_EEESB_SD_Li128ELb1ELb1ELb0ELb0EEENS1_19SingleTileSchedulerILb1ELb0ELb1ELi128EEEEEEEEEvNT_6ParamsE:
        .type           _ZN7cutlass13device_kernelIN5flash19enable_sm80_to_sm89INS1_16FlashAttnFwdSm80INS1_25CollectiveMainloopFwdSm80ILi4ELi1ELb0EN4cute5tupleIJNS5_1CILi128EEENS7_ILi64EEES8_EEELi128ENS_10bfloat16_tEfNS_4arch4Sm80ELb0ELb0ELb1ELb1ELb1ELb0ELb1ELb0EEENS1_21CollectiveEpilogueFwdINS6_IJS8_S8_S9_EEENS6_IJNS7_ILi1EEESH_SH_EEESB_SD_Li128ELb1ELb1ELb0ELb0EEENS1_19SingleTileSchedulerILb1ELb0ELb1ELi128EEEEEEEEEvNT_6ParamsE,@function
        .size           _ZN7cutlass13device_kernelIN5flash19enable_sm80_to_sm89INS1_16FlashAttnFwdSm80INS1_25CollectiveMainloopFwdSm80ILi4ELi1ELb0EN4cute5tupleIJNS5_1CILi128EEENS7_ILi64EEES8_EEELi128ENS_10bfloat16_tEfNS_4arch4Sm80ELb0ELb0ELb1ELb1ELb1ELb0ELb1ELb0EEENS1_21CollectiveEpilogueFwdINS6_IJS8_S8_S9_EEENS6_IJNS7_ILi1EEESH_SH_EEESB_SD_Li128ELb1ELb1ELb0ELb0EEENS1_19SingleTileSchedulerILb1ELb0ELb1ELi128EEEEEEEEEvNT_6ParamsE,(.L_x_2177 - _ZN7cutlass13device_kernelIN5flash19enable_sm80_to_sm89INS1_16FlashAttnFwdSm80INS1_25CollectiveMainloopFwdSm80ILi4ELi1ELb0EN4cute5tupleIJNS5_1CILi128EEENS7_ILi64EEES8_EEELi128ENS_10bfloat16_tEfNS_4arch4Sm80ELb0ELb0ELb1ELb1ELb1ELb0ELb1ELb0EEENS1_21CollectiveEpilogueFwdINS6_IJS8_S8_S9_EEENS6_IJNS7_ILi1EEESH_SH_EEESB_SD_Li128ELb1ELb1ELb0ELb0EEENS1_19SingleTileSchedulerILb1ELb0ELb1ELi128EEEEEEEEEvNT_6ParamsE)
        .other          _ZN7cutlass13device_kernelIN5flash19enable_sm80_to_sm89INS1_16FlashAttnFwdSm80INS1_25CollectiveMainloopFwdSm80ILi4ELi1ELb0EN4cute5tupleIJNS5_1CILi128EEENS7_ILi64EEES8_EEELi128ENS_10bfloat16_tEfNS_4arch4Sm80ELb0ELb0ELb1ELb1ELb1ELb0ELb1ELb0EEENS1_21CollectiveEpilogueFwdINS6_IJS8_S8_S9_EEENS6_IJNS7_ILi1EEESH_SH_EEESB_SD_Li128ELb1ELb1ELb0ELb0EEENS1_19SingleTileSchedulerILb1ELb0ELb1ELi128EEEEEEEEEvNT_6ParamsE,@"STO_CUDA_ENTRY STV_DEFAULT"
_ZN7cutlass13device_kernelIN5flash19enable_sm80_to_sm89INS1_16FlashAttnFwdSm80INS1_25CollectiveMainloopFwdSm80ILi4ELi1ELb0EN4cute5tupleIJNS5_1CILi128EEENS7_ILi64EEES8_EEELi128ENS_10bfloat16_tEfNS_4arch4Sm80ELb0ELb0ELb1ELb1ELb1ELb0ELb1ELb0EEENS1_21CollectiveEpilogueFwdINS6_IJS8_S8_S9_EEENS6_IJNS7_ILi1EEESH_SH_EEESB_SD_Li128ELb1ELb1ELb0ELb0EEENS1_19SingleTileSchedulerILb1ELb0ELb1ELi128EEEEEEEEEvNT_6ParamsE:
        /* <DEDUP_REMOVED lines=21> */
.L_x_728:
        /* <DEDUP_REMOVED lines=13> */
.L_x_730:
[----:B------:R-:W-:Y:S02]  /*0220*/  ULDC UR6, c[0x0][0x54c] ;  /* 0x0001530000067ab9 */ /* 0x000fe40000000800 */
.L_x_729:
[----:B------:R-:W-:Y:S02]  /*0230*/  ULDC UR4, c[0x0][0x548] ;  /* 0x0001520000047ab9 */ /* 0x000fe40000000800 */
[----:B------:R-:W-:-:S02]  /*0240*/  USHF.L.U32 UR5, UR5, 0x7, URZ ;  /* 0x0000000705057899 */ /* 0x000fc4000800063f */
[----:B------:R-:W-:-:S04]  /*0250*/  UIMAD UR4, UR6, UR4, URZ ;  /* 0x00000004060472a4 */ /* 0x000fc8000f8e023f */
[----:B------:R-:W-:-:S04]  /*0260*/  UISETP.GE.AND UP0, UPT, UR5, UR4, UPT ;  /* 0x000000040500728c */ /* 0x000fc8000bf06270 */
[----:B------:R-:W-:Y:S01]  /*0270*/  USEL UR10, UR10, 0xffffffff, !UP0 ;  /* 0xffffffff0a0a7887 */ /* 0x000fe2000c000000 */
[----:B------:R-:W-:Y:S05]  /*0280*/  BRA `(.L_x_731) ;  /* 0x000001b000007947 */ /* 0x000fea0003800000 */
.L_x_727:
        /* <DEDUP_REMOVED lines=8> */
.L_x_732:
        /* <DEDUP_REMOVED lines=13> */
.L_x_734:
[----:B------:R-:W-:Y:S02]  /*03e0*/  ULDC UR6, c[0x0][0x54c] ;  /* 0x0001530000067ab9 */ /* 0x000fe40000000800 */
.L_x_733:
[----:B------:R-:W-:Y:S02]  /*03f0*/  ULDC UR4, c[0x0][0x548] ;  /* 0x0001520000047ab9 */ /* 0x000fe40000000800 */
[----:B------:R-:W-:-:S02]  /*0400*/  USHF.L.U32 UR5, UR5, 0x7, URZ ;  /* 0x0000000705057899 */ /* 0x000fc4000800063f */
[----:B------:R-:W-:-:S04]  /*0410*/  UIMAD UR4, UR6, UR4, URZ ;  /* 0x00000004060472a4 */ /* 0x000fc8000f8e023f */
[----:B------:R-:W-:-:S04]  /*0420*/  UISETP.GE.AND UP0, UPT, UR5, UR4, UPT ;  /* 0x000000040500728c */ /* 0x000fc8000bf06270 */
[----:B------:R-:W-:-:S06]  /*0430*/  USEL UR10, UR10, 0xffffffff, !UP0 ;  /* 0xffffffff0a0a7887 */ /* 0x000fcc000c000000 */
.L_x_731:
        /* <DEDUP_REMOVED lines=19> */
[----:B------:R-:W2:Y:S01]  /*0570*/  @P2 LDG.E R2, [R2.64] ;  /* 0x0000000c02022981 */ /* 0x000ea2000c1e1900 */
[----:B------:R-:W-:-:S04]  /*0580*/  UISETP.NE.U32.AND UP0, UPT, URZ, UR4, UPT ;  /* 0x000000043f00728c */ /* 0x000fc8000bf05070 */
[----:B------:R-:W-:Y:S01]  /*0590*/  UISETP.NE.AND.EX UP0, UPT, URZ, UR5, UPT, UP0 ;  /* 0x000000053f00728c */ /* 0x000fe2000bf05300 */
[----:B------:R-:W3:Y:S02]  /*05a0*/  @P1 LDG.E R0, [R6.64] ;  /* 0x0000000c06001981 */ /* 0x000ee4000c1e1900 */
[----:B------:R-:W-:-:S03]  /*05b0*/  ULDC.64 UR4, c[0x0][0x360] ;  /* 0x0000d80000047ab9 */ /* 0x000fc60000000a00 */
[----:B------:R-:W-:-:S05]  /*05c0*/  PLOP3.LUT P0, PT, PT, PT, UP0, 0x80, 0x0 ;  /* 0x000000000000781c */ /* 0x000fca0003f0f008 */
[----:B------:R-:W-:Y:S01]  /*05d0*/  @UP0 UIMAD.WIDE UR4, UR10, UR15, UR4 ;  /* 0x0000000f0a0402a5 */ /* 0x000fe2000f8e0204 */
[----:B------:R-:W-:-:S05]  /*05e0*/  MOV R9, c[0x0][0x168] ;  /* 0x00005a0000097a02 */ /* 0x000fca0000000f00 */
[----:B------:R-:W-:Y:S01]  /*05f0*/  IMAD.U32 R4, RZ, RZ, UR4 ;  /* 0x00000004ff047e24 */ /* 0x000fe2000f8e00ff */
[----:B------:R-:W-:-:S05]  /*0600*/  MOV R5, UR5 ;  /* 0x0000000500057c02 */ /* 0x000fca0008000f00 */
[----:B------:R1:W5:Y:S01]  /*0610*/  @P0 LDG.E R9, [R4.64] ;  /* 0x0000000c04090981 */ /* 0x000362000c1e1900 */
[----:B------:R-:W4:Y:S01]  /*0620*/  S2UR UR8, SR_CTAID.Y ;  /* 0x00000000000879c3 */ /* 0x000f220000002600 */
[----:B------:R-:W-:Y:S02]  /*0630*/  UMOV UR9, URZ ;  /* 0x0000003f00097c82 */ /* 0x000fe40008000000 */
[----:B------:R-:W-:Y:S02]  /*0640*/  UMOV UR14, URZ ;  /* 0x0000003f000e7c82 */ /* 0x000fe40008000000 */
[----:B------:R-:W-:Y:S02]  /*0650*/  ULDC UR5, c[0x0][0x2ac] ;  /* 0x0000ab0000057ab9 */ /* 0x000fe40000000800 */
[----:B------:R-:W-:Y:S02]  /*0660*/  ULDC UR4, c[0x0][0x1d0] ;  /* 0x0000740000047ab9 */ /* 0x000fe40000000800 */
[----:B------:R-:W-:-:S02]  /*0670*/  UIMAD UR4, UR5, UR4, URZ ;  /* 0x00000004050472a4 */ /* 0x000fc4000f8e023f */
[----:B----4-:R-:W-:Y:S01]  /*0680*/  USHF.R.S32.HI UR7, URZ, 0x1f, UR8 ;  /* 0x0000001f3f077899 */ /* 0x010fe20008011408 */
[----:B--2---:R1:W2:Y:S08]  /*0690*/  @P2 R2UR UR9, R2 ;  /* 0x00000000020923c2 */ /* 0x0042b000000e0000 */
[----:B---3--:R1:W3:Y:S02]  /*06a0*/  @P1 R2UR UR14, R0 ;  /* 0x00000000000e13c2 */ /* 0x0082e400000e0000 */
[----:B-1-3--:R-:W-:Y:S05]  /*06b0*/  @P0 BRA `(.L_x_735) ;  /* 0x0000004000000947 */ /* 0x00afea0003800000 */
[----:B------:R-:W-:Y:S05]  /*06c0*/  @!P1 BRA `(.L_x_735) ;  /* 0x0000003000009947 */ /* 0x000fea0003800000 */
[----:B------:R-:W3:Y:S04]  /*06d0*/  LDG.E R0, [R6.64] ;  /* 0x0000000c06007981 */ /* 0x000ee8000c1e1900 */
[----:B------:R-:W3:Y:S02]  /*06e0*/  LDG.E R2, [R6.64+0x4] ;  /* 0x0000040c06027981 */ /* 0x000ee4000c1e1900 */
[----:B---3-5:R-:W-:-:S02]  /*06f0*/  IADD3 R9, -R0, R2, RZ ;  /* 0x0000000200097210 */ /* 0x028fc40007ffe1ff */
.L_x_735:
[----:B------:R-:W-:-:S04]  /*0700*/  ISETP.NE.U32.AND P0, PT, RZ, c[0x0][0x368], PT ;  /* 0x0000da00ff007a0c */ /* 0x000fc80003f05070 */
[----:B------:R-:W-:-:S13]  /*0710*/  ISETP.NE.AND.EX P0, PT, RZ, c[0x0][0x36c], PT, P0 ;  /* 0x0000db00ff007a0c */ /* 0x000fda0003f05300 */
[----:B------:R-:W-:Y:S05]  /*0720*/  @!P0 BRA `(.L_x_736) ;  /* 0x0000007000008947 */ /* 0x000fea0003800000 */
[----:B------:R-:W-:Y:S02]  /*0730*/  ULDC.64 UR4, c[0x0][0x368] ;  /* 0x0000da0000047ab9 */ /* 0x000fe40000000a00 */
[----:B------:R-:W-:-:S06]  /*0740*/  UIMAD.WIDE UR4, UR10, UR15, UR4 ;  /* 0x0000000f0a0472a5 */ /* 0x000fcc000f8e0204 */
[----:B------:R-:W-:Y:S02]  /*0750*/  MOV R2, UR4 ;  /* 0x0000000400027c02 */ /* 0x000fe40008000f00 */
[----:B------:R-:W-:-:S05]  /*0760*/  MOV R3, UR5 ;  /* 0x0000000500037c02 */ /* 0x000fca0008000f00 */
[----:B------:R-:W3:Y:S02]  /*0770*/  LDG.E R0, [R2.64] ;  /* 0x0000000c02007981 */ /* 0x000ee4000c1e1900 */
[----:B---3--:R1:W3:Y:S02]  /*0780*/  R2UR UR4, R0 ;  /* 0x00000000000473c2 */ /* 0x0082e400000e0000 */
[----:B-1-3--:R-:W-:Y:S05]  /*0790*/  BRA `(.L_x_737) ;  /* 0x000000c000007947 */ /* 0x00afea0003800000 */
.L_x_736:
[----:B------:R-:W-:-:S04]  /*07a0*/  ISETP.NE.U32.AND P0, PT, RZ, c[0x0][0x350], PT ;  /* 0x0000d400ff007a0c */ /* 0x000fc80003f05070 */
[----:B------:R-:W-:-:S13]  /*07b0*/  ISETP.NE.AND.EX P0, PT, RZ, c[0x0][0x354], PT, P0 ;  /* 0x0000d500ff007a0c */ /* 0x000fda0003f05300 */
[----:B------:R-:W-:Y:S05]  /*07c0*/  @!P0 BRA `(.L_x_737) ;  /* 0x0000009000008947 */ /* 0x000fea0003800000 */
[----:B------:R-:W-:Y:S02]  /*07d0*/  ULDC.64 UR4, c[0x0][0x350] ;  /* 0x0000d40000047ab9 */ /* 0x000fe40000000a00 */
[----:B------:R-:W-:-:S06]  /*07e0*/  UIMAD.WIDE UR4, UR10, UR15, UR4 ;  /* 0x0000000f0a0472a5 */ /* 0x000fcc000f8e0204 */
[----:B------:R-:W-:Y:S02]  /*07f0*/  MOV R2, UR4 ;  /* 0x0000000400027c02 */ /* 0x000fe40008000f00 */
[----:B------:R-:W-:-:S05]  /*0800*/  MOV R3, UR5 ;  /* 0x0000000500037c02 */ /* 0x000fca0008000f00 */
[----:B------:R-:W3:Y:S04]  /*0810*/  LDG.E R4, [R2.64] ;  /* 0x0000000c02047981 */ /* 0x000ee8000c1e1900 */
[----:B------:R-:W4:Y:S01]  /*0820*/  LDG.E R0, [R2.64+0x4] ;  /* 0x0000040c02007981 */ /* 0x000f22000c1e1900 */
[----:B---3--:R-:W1:Y:S08]  /*0830*/  R2UR UR5, R4 ;  /* 0x00000000040573c2 */ /* 0x008e7000000e0000 */
[----:B----4-:R-:W1:Y:S02]  /*0840*/  R2UR UR4, R0 ;  /* 0x00000000000473c2 */ /* 0x010e6400000e0000 */
[----:B-1----:R-:W-:-:S06]  /*0850*/  UIADD3 UR4, -UR5, UR4, URZ ;  /* 0x0000000405047290 */ /* 0x002fcc000fffe13f */
.L_x_737:
[----:B--2---:R-:W-:Y:S01]  /*0860*/  UIADD3 UR6, -UR9, UR4, URZ ;  /* 0x0000000409067290 */ /* 0x004fe2000fffe13f */
[----:B------:R-:W-:Y:S01]  /*0870*/  PLOP3.LUT P4, PT, PT, PT, PT, 0x80, 0x0 ;  /* 0x000000000000781c */ /* 0x000fe20003f8f070 */
[----:B------:R-:W-:Y:S01]  /*0880*/  CS2R R14, SRZ ;  /* 0x00000000000e7805 */ /* 0x000fe2000001ff00 */
[----:B------:R-:W-:Y:S01]  /*0890*/  IMAD.MOV.U32 R126, RZ, RZ, RZ ;  /* 0x000000ffff7e7224 */ /* 0x000fe200078e00ff */
[----:B------:R-:W-:Y:S01]  /*08a0*/  UISETP.GE.AND UP0, UPT, UR6, 0x1, UPT ;  /* 0x000000010600788c */ /* 0x000fe2000bf06270 */
[----:B------:R-:W-:Y:S01]  /*08b0*/  IMAD.MOV.U32 R124, RZ, RZ, RZ ;  /* 0x000000ffff7c7224 */ /* 0x000fe200078e00ff */
[----:B------:R-:W-:Y:S01]  /*08c0*/  UIADD3 UR4, UR6, 0x3f, URZ ;  /* 0x0000003f06047890 */ /* 0x000fe2000fffe03f */
[----:B------:R-:W-:Y:S01]  /*08d0*/  CS2R R130, SRZ ;  /* 0x0000000000827805 */ /* 0x000fe2000001ff00 */
[----:B------:R-:W-:Y:S01]  /*08e0*/  CS2R R128, SRZ ;  /* 0x0000000000807805 */ /* 0x000fe2000001ff00 */
[----:B------:R-:W-:Y:S01]  /*08f0*/  CS2R R16, SRZ ;  /* 0x0000000000107805 */ /* 0x000fe2000001ff00 */
[----:B------:R-:W-:Y:S01]  /*0900*/  PLOP3.LUT P0, PT, PT, PT, UP0, 0x80, 0x0 ;  /* 0x000000000000781c */ /* 0x000fe20003f0f008 */
[----:B------:R-:W-:Y:S01]  /*0910*/  USHF.R.S32.HI UR11, URZ, 0x1f, UR4 ;  /* 0x0000001f3f0b7899 */ /* 0x000fe20008011404 */
[----:B------:R-:W-:Y:S01]  /*0920*/  MOV R122, RZ ;  /* 0x000000ff007a7202 */ /* 0x000fe20000000f00 */
[----:B------:R-:W-:Y:S01]  /*0930*/  CS2R R120, SRZ ;  /* 0x0000000000787805 */ /* 0x000fe2000001ff00 */
[----:B------:R-:W-:Y:S01]  /*0940*/  CS2R R12, SRZ ;  /* 0x00000000000c7805 */ /* 0x000fe2000001ff00 */
[----:B------:R-:W-:Y:S01]  /*0950*/  ULEA.HI UR11, UR11, UR4, URZ, 0x6 ;  /* 0x000000040b0b7291 */ /* 0x000fe2000f8f303f */
[----:B------:R-:W-:Y:S01]  /*0960*/  IMAD.MOV.U32 R118, RZ, RZ, RZ ;  /* 0x000000ffff767224 */ /* 0x000fe200078e00ff */
[----:B------:R-:W-:Y:S01]  /*0970*/  MOV R116, RZ ;  /* 0x000000ff00747202 */ /* 0x000fe20000000f00 */
[----:B------:R-:W-:Y:S01]  /*0980*/  IMAD.MOV.U32 R110, RZ, RZ, RZ ;  /* 0x000000ffff6e7224 */ /* 0x000fe200078e00ff */
[----:B------:R-:W-:Y:S01]  /*0990*/  CS2R R18, SRZ ;  /* 0x0000000000127805 */ /* 0x000fe2000001ff00 */
        /* <DEDUP_REMOVED lines=20> */
[----:B------:R-:W-:Y:S01]  /*0ae0*/  MOV R33, RZ ;  /* 0x000000ff00217202 */ /* 0x000fe20000000f00 */
[----:B------:R-:W-:Y:S01]  /*0af0*/  IMAD.MOV.U32 R84, RZ, RZ, RZ ;  /* 0x000000ffff547224 */ /* 0x000fe200078e00ff */
[----:B------:R-:W-:Y:S01]  /*0b00*/  CS2R R78, SRZ ;  /* 0x00000000004e7805 */ /* 0x000fe2000001ff00 */
        /* <DEDUP_REMOVED lines=33> */
[----:B------:R-:W-:Y:S01]  /*0d20*/  CS2R R54, SRZ ;  /* 0x0000000000367805 */ /* 0x000fe2000001ff00 */
[----:B------:R-:W-:Y:S01]  /*0d30*/  IMAD.MOV.U32 R168, RZ, RZ, RZ ;  /* 0x000000ffffa87224 */ /* 0x000fe200078e00ff */
        /* <DEDUP_REMOVED lines=10> */
[----:B------:R-:W-:Y:S01]  /*0de0*/  MOV R158, RZ ;  /* 0x000000ff009e7202 */ /* 0x000fe20000000f00 */
[----:B------:R-:W-:Y:S01]  /*0df0*/  CS2R R156, SRZ ;  /* 0x00000000009c7805 */ /* 0x000fe2000001ff00 */
[----:B------:R-:W-:Y:S01]  /*0e00*/  CS2R R146, SRZ ;  /* 0x0000000000927805 */ /* 0x000fe2000001ff00 */
[----:B------:R-:W-:Y:S01]  /*0e10*/  CS2R R58, SRZ ;  /* 0x00000000003a7805 */ /* 0x000fe2000001ff00 */
[----:B------:R-:W-:Y:S01]  /*0e20*/  IMAD.MOV.U32 R144, RZ, RZ, RZ ;  /* 0x000000ffff907224 */ /* 0x000fe200078e00ff */
[----:B------:R-:W-:Y:S01]  /*0e30*/  MOV R150, RZ ;  /* 0x000000ff00967202 */ /* 0x000fe20000000f00 */
[----:B------:R-:W-:Y:S01]  /*0e40*/  IMAD.MOV.U32 R148, RZ, RZ, RZ ;  /* 0x000000ffff947224 */ /* 0x000fe200078e00ff */
        /* <DEDUP_REMOVED lines=11> */
[----:B------:R-:W1:Y:S01]  /*0f00*/  S2R R13, SR_CTAID.X ;  /* 0x00000000000d7919 */ /* 0x000e620000002500 */
[----:B------:R-:W-:Y:S01]  /*0f10*/  SHF.R.S32.HI R23, RZ, 0x1f, R159 ;  /* 0x0000001fff177819 */ /* 0x000fe2000001149f */
[----:B------:R-:W-:Y:S02]  /*0f20*/  USHF.R.S32.HI UR15, URZ, 0x1f, UR14 ;  /* 0x0000001f3f0f7899 */ /* 0x000fe4000801140e */
[----:B------:R2:W3:Y:S01]  /*0f30*/  @P0 LDG.E R7, [R2.64] ;  /* 0x0000000c02070981 */ /* 0x0004e2000c1e1900 */
[----:B------:R-:W-:Y:S01]  /*0f40*/  ULDC.64 UR4, c[0x0][0x178] ;  /* 0x00005e0000047ab9 */ /* 0x000fe20000000a00 */
[----:B------:R-:W-:Y:S01]  /*0f50*/  LEA.HI R14, R23, R159, RZ, 0x4 ;  /* 0x0000009f170e7211 */ /* 0x000fe200078f20ff */
[----:B------:R-:W-:Y:S01]  /*0f60*/  UIMAD UR15, UR15, UR4, URZ ;  /* 0x000000040f0f72a4 */ /* 0x000fe2000f8e023f */
[----:B-----5:R-:W-:Y:S01]  /*0f70*/  IMAD R9, R9, c[0x0][0x2c4], RZ ;  /* 0x0000b10009097a24 */ /* 0x020fe200078e02ff */
[----:B------:R-:W-:Y:S01]  /*0f80*/  UIMAD.WIDE.U32 UR16, UR14, UR4, URZ ;  /* 0x000000040e1072a5 */ /* 0x000fe2000f8e003f */
[----:B------:R-:W-:Y:S01]  /*0f90*/  BSSY B0, `(.L_x_739) ;  /* 0x0000055000007945 */ /* 0x000fe20003800000 */
[----:B------:R-:W-:-:S02]  /*0fa0*/  UIMAD UR15, UR14, UR5, UR15 ;  /* 0x000000050e0f72a4 */ /* 0x000fc4000f8e020f */
[----:B------:R-:W-:Y:S02]  /*0fb0*/  USHF.R.S32.HI UR11, URZ, 0x6, UR11 ;  /* 0x000000063f0b7899 */ /* 0x000fe4000801140b */
[----:B------:R-:W-:Y:S02]  /*0fc0*/  ULDC.64 UR4, c[0x0][0x1b8] ;  /* 0x00006e0000047ab9 */ /* 0x000fe40000000a00 */
[----:B------:R-:W-:Y:S02]  /*0fd0*/  UIADD3 UR17, UR17, UR15, URZ ;  /* 0x0000000f11117290 */ /* 0x000fe4000fffe03f */
[----:B------:R-:W-:Y:S02]  /*0fe0*/  USHF.R.S32.HI UR15, URZ, 0x1f, UR10 ;  /* 0x0000001f3f0f7899 */ /* 0x000fe4000801140a */
[----:B------:R-:W-:Y:S02]  /*0ff0*/  UIMAD UR14, UR7, UR4, URZ ;  /* 0x00000004070e72a4 */ /* 0x000fe4000f8e023f */
[----:B------:R-:W-:-:S02]  /*1000*/  USEL UR15, UR15, URZ, !UP1 ;  /* 0x0000003f0f0f7287 */ /* 0x000fc4000c800000 */
[----:B------:R-:W-:Y:S02]  /*1010*/  UIMAD UR14, UR8, UR5, UR14 ;  /* 0x00000005080e72a4 */ /* 0x000fe4000f8e020e */
[----:B------:R-:W-:Y:S01]  /*1020*/  UIMAD.WIDE.U32 UR18, UR8, UR4, UR16 ;  /* 0x00000004081272a5 */ /* 0x000fe2000f8e0010 */
[----:B--2---:R-:W-:Y:S01]  /*1030*/  LEA.HI R2, R23, R159, RZ, 0x3 ;  /* 0x0000009f17027211 */ /* 0x004fe200078f18ff */
[----:B------:R-:W-:Y:S01]  /*1040*/  IMAD.MOV.U32 R3, RZ, RZ, c[0x0][0x2c4] ;  /* 0x0000b100ff037624 */ /* 0x000fe200078e00ff */
[----:B------:R-:W-:Y:S02]  /*1050*/  ULDC.64 UR4, c[0x0][0x1c0] ;  /* 0x0000700000047ab9 */ /* 0x000fe40000000a00 */
[----:B------:R-:W-:Y:S01]  /*1060*/  LOP3.LUT R0, R2, 0xfffffff8, RZ, 0xc0, !PT ;  /* 0xfffffff802007812 */ /* 0x000fe200078ec0ff */
[----:B------:R-:W-:Y:S01]  /*1070*/  USEL UR16, UR10, URZ, !UP1 ;  /* 0x0000003f0a107287 */ /* 0x000fe2000c800000 */
[----:B------:R-:W-:Y:S01]  /*1080*/  SHF.R.S32.HI R17, RZ, 0x3, R2 ;  /* 0x00000003ff117819 */ /* 0x000fe20000011402 */
[----:B------:R-:W-:Y:S01]  /*1090*/  UIMAD UR15, UR15, UR4, URZ ;  /* 0x000000040f0f72a4 */ /* 0x000fe2000f8e023f */
[----:B------:R-:W-:Y:S01]  /*10a0*/  ISETP.NE.AND P1, PT, R3, 0x1, PT ;  /* 0x000000010300780c */ /* 0x000fe20003f25270 */
[----:B------:R-:W-:Y:S01]  /*10b0*/  IMAD.IADD R34, R159, 0x1, -R0 ;  /* 0x000000019f227824 */ /* 0x000fe200078e0a00 */
[----:B------:R-:W-:-:S02]  /*10c0*/  UIADD3 UR19, UR19, UR14, URZ ;  /* 0x0000000e13137290 */ /* 0x000fc4000fffe03f */
[----:B------:R-:W-:Y:S01]  /*10d0*/  UIMAD UR5, UR16, UR5, UR15 ;  /* 0x00000005100572a4 */ /* 0x000fe2000f8e020f */
[C---:B------:R-:W-:Y:S01]  /*10e0*/  IMAD R158, R34.reuse, 0x10, R17 ;  /* 0x00000010229e7824 */ /* 0x040fe200078e0211 */
[----:B------:R-:W-:Y:S01]  /*10f0*/  UIMAD.WIDE.U32 UR16, UR16, UR4, UR18 ;  /* 0x00000004101072a5 */ /* 0x000fe2000f8e0012 */
[----:B------:R-:W-:Y:S02]  /*1100*/  IMAD.SHL.U32 R132, R34, 0x8, RZ ;  /* 0x0000000822847824 */ /* 0x000fe400078e00ff */
[----:B-1----:R-:W-:Y:S01]  /*1110*/  IMAD R4, R13, 0x80, R158 ;  /* 0x000000800d047824 */ /* 0x002fe200078e029e */
[----:B------:R-:W-:Y:S01]  /*1120*/  UIADD3 UR5, UR17, UR5, URZ ;  /* 0x0000000511057290 */ /* 0x000fe2000fffe03f */
[----:B------:R1:W-:Y:S01]  /*1130*/  STL [R1+0x44], R158 ;  /* 0x0000449e01007387 */ /* 0x0003e20000100800 */
[----:B------:R-:W-:Y:S01]  /*1140*/  IMAD.U32 R3, RZ, RZ, UR17 ;  /* 0x00000011ff037e24 */ /* 0x000fe2000f8e00ff */
[----:B------:R-:W-:Y:S01]  /*1150*/  IADD3 R22, R132, 0x40, RZ ;  /* 0x0000004084167810 */ /* 0x000fe20007ffe0ff */
[----:B------:R-:W-:Y:S01]  /*1160*/  @P1 IMAD.HI.U32 R2, R4, c[0x0][0x2c8], RZ ;  /* 0x0000b20004021a27 */ /* 0x000fe200078e00ff */
[----:B------:R-:W-:-:S02]  /*1170*/  ISETP.GE.AND P3, PT, R132, c[0x0][0x198], PT ;  /* 0x0000660084007a0c */ /* 0x000fc40003f66270 */
[----:B------:R-:W-:Y:S01]  /*1180*/  MOV R3, UR5 ;  /* 0x0000000500037c02 */ /* 0x000fe20008000f00 */
[----:B------:R-:W-:Y:S01]  /*1190*/  IMAD.MOV.U32 R0, RZ, RZ, R4 ;  /* 0x000000ffff007224 */ /* 0x000fe200078e0004 */
[----:B------:R-:W-:Y:S01]  /*11a0*/  @P1 SHF.R.U32.HI R0, RZ, c[0x0][0x2cc], R2 ;  /* 0x0000b300ff001a19 */ /* 0x000fe20000011602 */
[----:B------:R-:W-:Y:S02]  /*11b0*/  IMAD.U32 R2, RZ, RZ, UR16 ;  /* 0x00000010ff027e24 */ /* 0x000fe4000f8e00ff */
[----:B------:R-:W-:Y:S01]  /*11c0*/  IMAD R13, R13, 0x80, R17 ;  /* 0x000000800d0d7824 */ /* 0x000fe200078e0211 */
[--C-:B------:R-:W-:Y:S01]  /*11d0*/  SHF.R.S32.HI R6, RZ, 0x1f, R0.reuse ;  /* 0x0000001fff067819 */ /* 0x100fe20000011400 */
[----:B------:R-:W-:Y:S02]  /*11e0*/  IMAD.MOV R5, RZ, RZ, -R0 ;  /* 0x000000ffff057224 */ /* 0x000fe400078e0a00 */
[----:B------:R-:W-:Y:S01]  /*11f0*/  IMAD.WIDE.U32 R2, R0, c[0x0][0x1b0], R2 ;  /* 0x00006c0000027a25 */ /* 0x000fe200078e0002 */
[----:B------:R-:W-:-:S03]  /*1200*/  ISETP.GE.AND P4, PT, R13, R9, PT ;  /* 0x000000090d00720c */ /* 0x000fc60003f86270 */
[----:B------:R-:W-:Y:S02]  /*1210*/  IMAD R6, R6, c[0x0][0x1b0], RZ ;  /* 0x00006c0006067a24 */ /* 0x000fe400078e02ff */
[----:B------:R-:W-:Y:S02]  /*1220*/  IMAD R4, R5, c[0x0][0x2c4], R4 ;  /* 0x0000b10005047a24 */ /* 0x000fe400078e0204 */
[----:B------:R-:W-:-:S03]  /*1230*/  IMAD R5, R0, c[0x0][0x1b4], R6 ;  /* 0x00006d0000057a24 */ /* 0x000fc600078e0206 */
[----:B------:R-:W-:Y:S01]  /*1240*/  SHF.R.S32.HI R0, RZ, 0x1f, R4 ;  /* 0x0000001fff007819 */ /* 0x000fe20000011404 */
[----:B------:R-:W-:-:S04]  /*1250*/  IMAD.IADD R3, R3, 0x1, R5 ;  /* 0x0000000103037824 */ /* 0x000fc800078e0205 */
[----:B------:R-:W-:Y:S02]  /*1260*/  IMAD R0, R0, c[0x0][0x1a8], RZ ;  /* 0x00006a0000007a24 */ /* 0x000fe400078e02ff */
[----:B------:R-:W-:-:S04]  /*1270*/  IMAD.WIDE.U32 R2, R4, c[0x0][0x1a8], R2 ;  /* 0x00006a0004027a25 */ /* 0x000fc800078e0002 */
[----:B------:R-:W-:Y:S01]  /*1280*/  IMAD R5, R4, c[0x0][0x1ac], R0 ;  /* 0x00006b0004057a24 */ /* 0x000fe200078e0200 */
[----:B------:R-:W-:Y:S02]  /*1290*/  LOP3.LUT R0, R14, 0xfffffff0, RZ, 0xc0, !PT ;  /* 0xfffffff00e007812 */ /* 0x000fe400078ec0ff */
[C---:B------:R-:W-:Y:S01]  /*12a0*/  LEA R12, P1, R2.reuse, c[0x0][0x160], 0x1 ;  /* 0x00005800020c7a11 */ /* 0x040fe200078208ff */
[----:B------:R-:W-:Y:S02]  /*12b0*/  IMAD.IADD R4, R3, 0x1, R5 ;  /* 0x0000000103047824 */ /* 0x000fe400078e0205 */
[----:B------:R-:W-:Y:S02]  /*12c0*/  IMAD.IADD R3, R159, 0x1, -R0 ;  /* 0x000000019f037824 */ /* 0x000fe400078e0a00 */
[----:B------:R-:W-:Y:S01]  /*12d0*/  IMAD.SHL.U32 R0, R17, 0x40, RZ ;  /* 0x0000004011007824 */ /* 0x000fe200078e00ff */
[----:B------:R-:W-:Y:S02]  /*12e0*/  LEA.HI.X R11, R2, c[0x0][0x164], R4, 0x1, P1 ;  /* 0x00005900020b7a11 */ /* 0x000fe400008f0c04 */
[----:B------:R-:W-:Y:S01]  /*12f0*/  SHF.R.S32.HI R2, RZ, 0x1f, R3 ;  /* 0x0000001fff027819 */ /* 0x000fe20000011403 */
[----:B------:R1:W2:Y:S01]  /*1300*/  SHFL.IDX PT, R4, R12, RZ, 0x181f ;  /* 0x00181fff0c047589 */ /* 0x0002a200000e0000 */
[----:B------:R-:W-:-:S02]  /*1310*/  LOP3.LUT R0, R0, 0x1c0, RZ, 0xc0, !PT ;  /* 0x000001c000007812 */ /* 0x000fc400078ec0ff */
[----:B------:R-:W-:Y:S01]  /*1320*/  LEA.HI R19, R2, R3, RZ, 0x3 ;  /* 0x0000000302137211 */ /* 0x000fe200078f18ff */
[----:B------:R1:W4:Y:S01]  /*1330*/  SHFL.IDX PT, R5, R11, RZ, 0x181f ;  /* 0x00181fff0b057589 */ /* 0x00032200000e0000 */
[----:B------:R-:W-:Y:S02]  /*1340*/  SHF.R.U32.HI R2, RZ, 0x3, R0 ;  /* 0x00000003ff027819 */ /* 0x000fe40000011600 */
[----:B------:R-:W-:Y:S02]  /*1350*/  LOP3.LUT R0, R0, 0x38, R132, 0xf8, !PT ;  /* 0x0000003800007812 */ /* 0x000fe400078ef884 */
[----:B------:R-:W-:Y:S02]  /*1360*/  LOP3.LUT R6, R19, 0xfffffff8, RZ, 0xc0, !PT ;  /* 0xfffffff813067812 */ /* 0x000fe400078ec0ff */
[----:B------:R-:W-:Y:S02]  /*1370*/  LOP3.LUT R2, R0, R2, RZ, 0x3c, !PT ;  /* 0x0000000200027212 */ /* 0x000fe400078e3cff */
[----:B------:R-:W-:-:S02]  /*1380*/  LEA.HI R0, R23, R159, RZ, 0x6 ;  /* 0x0000009f17007211 */ /* 0x000fc400078f30ff */
[----:B------:R-:W-:Y:S01]  /*1390*/  IADD3 R18, R3, -R6, RZ ;  /* 0x8000000603127210 */ /* 0x000fe20007ffe0ff */
[----:B------:R-:W-:Y:S02]  /*13a0*/  IMAD.MOV.U32 R3, RZ, RZ, 0x10 ;  /* 0x00000010ff037424 */ /* 0x000fe400078e00ff */
[----:B------:R-:W-:Y:S02]  /*13b0*/  IMAD.SHL.U32 R0, R0, 0x8, RZ ;  /* 0x0000000800007824 */ /* 0x000fe400078e00ff */
[----:B------:R-:W-:-:S03]  /*13c0*/  IMAD.MOV.U32 R6, RZ, RZ, 0x20 ;  /* 0x00000020ff067424 */ /* 0x000fc600078e00ff */
[----:B------:R-:W-:Y:S01]  /*13d0*/  LOP3.LUT R10, R2, 0xfffffe00, R0, 0xf8, !PT ;  /* 0xfffffe00020a7812 */ /* 0x000fe200078ef800 */
[----:B---3--:R1:W3:Y:S01]  /*13e0*/  @P0 R2UR UR14, R7 ;  /* 0x00000000070e03c2 */ /* 0x0082e200000e0000 */
[----:B------:R-:W-:Y:S01]  /*13f0*/  ISETP.GE.AND P0, PT, R22, c[0x0][0x198], PT ;  /* 0x0000660016007a0c */ /* 0x000fe20003f06270 */
[----:B---3--:R-:W-:-:S03]  /*1400*/  @!UP0 UMOV UR14, UR10 ;  /* 0x0000000a000e8c82 */ /* 0x008fc60008000000 */
[----:B------:R-:W-:-:S05]  /*1410*/  R2P PR, R18, 0x6 ;  /* 0x0000000612007804 */ /* 0x000fca0000000000 */
[----:B------:R-:W-:Y:S02]  /*1420*/  SEL R3, R3, 0xfffffff0, !P1 ;  /* 0xfffffff003037807 */ /* 0x000fe40004800000 */
[----:B------:R-:W-:Y:S01]  /*1430*/  SEL R0, R6, 0xffffffe0, !P2 ;  /* 0xffffffe006007807 */ /* 0x000fe20005000000 */
[----:B------:R-:W-:Y:S05]  /*1440*/  @P4 BRA `(.L_x_740) ;  /* 0x0000009000004947 */ /* 0x000fea0003800000 */
[----:B--2-4-:R-:W-:Y:S01]  /*1450*/  SHF.R.S32.HI R2, RZ, 0x1f, R22 ;  /* 0x0000001fff027819 */ /* 0x014fe20000011416 */
[----:B-1----:R-:W-:-:S03]  /*1460*/  IMAD.WIDE R6, R132, 0x2, R4 ;  /* 0x0000000284067825 */ /* 0x002fc600078e0204 */
[----:B------:R-:W-:-:S04]  /*1470*/  LEA.HI R2, R2, R22, RZ, 0x3 ;  /* 0x0000001602027211 */ /* 0x000fc800078f18ff */
[----:B------:R-:W-:Y:S02]  /*1480*/  LOP3.LUT R8, R2, 0xfffffff8, RZ, 0xc0, !PT ;  /* 0xfffffff802087812 */ /* 0x000fe400078ec0ff */
[----:B------:R-:W-:-:S03]  /*1490*/  SHF.L.U32 R2, R10, 0x1, RZ ;  /* 0x000000010a027819 */ /* 0x000fc600000006ff */
[----:B------:R-:W-:Y:S02]  /*14a0*/  IMAD.WIDE R4, R8, 0x2, R4 ;  /* 0x0000000208047825 */ /* 0x000fe400078e0204 */
[----:B------:R-:W-:Y:S01]  /*14b0*/  @!PT LDS RZ, [RZ] ;  /* 0x00000000fffff984 */ /* 0x000fe20000000800 */
[----:B------:R1:W-:Y:S04]  /*14c0*/  LDGSTS.E.BYPASS.LTC128B.128 [R2+0x8100], [R6.64], !P3 ;  /* 0x0810000006027fae */ /* 0x0003e8000d901d4c */
[----:B------:R1:W-:Y:S02]  /*14d0*/  LDGSTS.E.BYPASS.LTC128B.128 [R2+0xc100], [R4.64], !P0 ;  /* 0x0c10000004027fae */ /* 0x0003e4000c101d4c */
.L_x_740:
[----:B--2-4-:R-:W-:Y:S05]  /*14e0*/  BSYNC B0 ;  /* 0x0000000000007941 */ /* 0x014fea0003800000 */
.L_x_739:
[----:B-1----:R-:W-:Y:S01]  /*14f0*/  IADD3 R2, R13, 0x10, RZ ;  /* 0x000000100d027810 */ /* 0x002fe20007ffe0ff */
[----:B------:R1:W2:Y:S01]  /*1500*/  SHFL.IDX PT, R5, R11, 0x1, 0x181f ;  /* 0x00381f000b057f89 */ /* 0x0002a200000e0000 */
[----:B------:R-:W-:Y:S02]  /*1510*/  BSSY B0, `(.L_x_741) ;  /* 0x000000d000007945 */ /* 0x000fe40003800000 */
[----:B------:R-:W-:Y:S01]  /*1520*/  ISETP.GE.AND P1, PT, R2, R9, PT ;  /* 0x000000090200720c */ /* 0x000fe20003f26270 */
[----:B------:R1:W3:-:S12]  /*1530*/  SHFL.IDX PT, R4, R12, 0x1, 0x181f ;  /* 0x00381f000c047f89 */ /* 0x0002d800000e0000 */
[----:B------:R-:W-:Y:S05]  /*1540*/  @P1 BRA `(.L_x_742) ;  /* 0x0000009000001947 */ /* 0x000fea0003800000 */
[----:B------:R-:W-:Y:S01]  /*1550*/  SHF.R.S32.HI R2, RZ, 0x1f, R22 ;  /* 0x0000001fff027819 */ /* 0x000fe20000011416 */
[----:B--23--:R-:W-:-:S03]  /*1560*/  IMAD.WIDE R6, R132, 0x2, R4 ;  /* 0x0000000284067825 */ /* 0x00cfc600078e0204 */
[----:B------:R-:W-:-:S04]  /*1570*/  LEA.HI R2, R2, R22, RZ, 0x3 ;  /* 0x0000001602027211 */ /* 0x000fc800078f18ff */
[----:B------:R-:W-:Y:S02]  /*1580*/  LOP3.LUT R8, R2, 0xfffffff8, RZ, 0xc0, !PT ;  /* 0xfffffff802087812 */ /* 0x000fe400078ec0ff */
[----:B------:R-:W-:-:S03]  /*1590*/  SHF.L.U32 R2, R10, 0x1, RZ ;  /* 0x000000010a027819 */ /* 0x000fc600000006ff */
[----:B------:R-:W-:Y:S02]  /*15a0*/  IMAD.WIDE R4, R8, 0x2, R4 ;  /* 0x0000000208047825 */ /* 0x000fe400078e0204 */
[----:B------:R-:W-:Y:S01]  /*15b0*/  @!PT LDS RZ, [RZ] ;  /* 0x00000000fffff984 */ /* 0x000fe20000000800 */
[----:B------:R2:W-:Y:S04]  /*15c0*/  LDGSTS.E.BYPASS.LTC128B.128 [R2+0x8900], [R6.64], !P3 ;  /* 0x0890000006027fae */ /* 0x0005e8000d901d4c */
[----:B------:R2:W-:Y:S02]  /*15d0*/  LDGSTS.E.BYPASS.LTC128B.128 [R2+0xc900], [R4.64], !P0 ;  /* 0x0c90000004027fae */ /* 0x0005e4000c101d4c */
.L_x_742:
[----:B------:R-:W-:Y:S05]  /*15e0*/  BSYNC B0 ;  /* 0x0000000000007941 */ /* 0x000fea0003800000 */
.L_x_741:
[----:B--2---:R-:W-:Y:S01]  /*15f0*/  IADD3 R2, R13, 0x20, RZ ;  /* 0x000000200d027810 */ /* 0x004fe20007ffe0ff */
[----:B------:R2:W4:Y:S01]  /*1600*/  SHFL.IDX PT, R5, R11, 0x2, 0x181f ;  /* 0x00581f000b057f89 */ /* 0x00052200000e0000 */
[----:B------:R-:W-:Y:S02]  /*1610*/  BSSY B0, `(.L_x_743) ;  /* 0x000000d000007945 */ /* 0x000fe40003800000 */
[----:B------:R-:W-:Y:S01]  /*1620*/  ISETP.GE.AND P1, PT, R2, R9, PT ;  /* 0x000000090200720c */ /* 0x000fe20003f26270 */
[----:B---3--:R2:W3:-:S12]  /*1630*/  SHFL.IDX PT, R4, R12, 0x2, 0x181f ;  /* 0x00581f000c047f89 */ /* 0x0084d800000e0000 */
[----:B------:R-:W-:Y:S05]  /*1640*/  @P1 BRA `(.L_x_744) ;  /* 0x0000009000001947 */ /* 0x000fea0003800000 */
[----:B------:R-:W-:Y:S01]  /*1650*/  SHF.R.S32.HI R2, RZ, 0x1f, R22 ;  /* 0x0000001fff027819 */ /* 0x000fe20000011416 */
[----:B---34-:R-:W-:-:S03]  /*1660*/  IMAD.WIDE R6, R132, 0x2, R4 ;  /* 0x0000000284067825 */ /* 0x018fc600078e0204 */
[----:B------:R-:W-:-:S04]  /*1670*/  LEA.HI R2, R2, R22, RZ, 0x3 ;  /* 0x0000001602027211 */ /* 0x000fc800078f18ff */
[----:B------:R-:W-:Y:S02]  /*1680*/  LOP3.LUT R8, R2, 0xfffffff8, RZ, 0xc0, !PT ;  /* 0xfffffff802087812 */ /* 0x000fe400078ec0ff */
[----:B------:R-:W-:-:S03]  /*1690*/  SHF.L.U32 R2, R10, 0x1, RZ ;  /* 0x000000010a027819 */ /* 0x000fc600000006ff */
[----:B------:R-:W-:Y:S02]  /*16a0*/  IMAD.WIDE R4, R8, 0x2, R4 ;  /* 0x0000000208047825 */ /* 0x000fe400078e0204 */
[----:B------:R-:W-:Y:S01]  /*16b0*/  @!PT LDS RZ, [RZ] ;  /* 0x00000000fffff984 */ /* 0x000fe20000000800 */
[----:B------:R3:W-:Y:S04]  /*16c0*/  LDGSTS.E.BYPASS.LTC128B.128 [R2+0x9100], [R6.64], !P3 ;  /* 0x0910000006027fae */ /* 0x0007e8000d901d4c */
[----:B------:R3:W-:Y:S02]  /*16d0*/  LDGSTS.E.BYPASS.LTC128B.128 [R2+0xd100], [R4.64], !P0 ;  /* 0x0d10000004027fae */ /* 0x0007e4000c101d4c */
.L_x_744:
[----:B------:R-:W-:Y:S05]  /*16e0*/  BSYNC B0 ;  /* 0x0000000000007941 */ /* 0x000fea0003800000 */
.L_x_743:
[----:B---3--:R-:W-:Y:S01]  /*16f0*/  IADD3 R2, R13, 0x30, RZ ;  /* 0x000000300d027810 */ /* 0x008fe20007ffe0ff */
[----:B----4-:R3:W4:Y:S01]  /*1700*/  SHFL.IDX PT, R5, R11, 0x3, 0x181f ;  /* 0x00781f000b057f89 */ /* 0x01072200000e0000 */
[----:B------:R-:W-:Y:S02]  /*1710*/  BSSY B0, `(.L_x_745) ;  /* 0x000000d000007945 */ /* 0x000fe40003800000 */
[----:B------:R-:W-:Y:S01]  /*1720*/  ISETP.GE.AND P1, PT, R2, R9, PT ;  /* 0x000000090200720c */ /* 0x000fe20003f26270 */
[----:B------:R3:W1:-:S12]  /*1730*/  SHFL.IDX PT, R4, R12, 0x3, 0x181f ;  /* 0x00781f000c047f89 */ /* 0x00065800000e0000 */
[----:B------:R-:W-:Y:S05]  /*1740*/  @P1 BRA `(.L_x_746) ;  /* 0x0000009000001947 */ /* 0x000fea0003800000 */
[----:B------:R-:W-:Y:S01]  /*1750*/  SHF.R.S32.HI R2, RZ, 0x1f, R22 ;  /* 0x0000001fff027819 */ /* 0x000fe20000011416 */
[----:B-1--4-:R-:W-:-:S03]  /*1760*/  IMAD.WIDE R6, R132, 0x2, R4 ;  /* 0x0000000284067825 */ /* 0x012fc600078e0204 */
[----:B------:R-:W-:-:S04]  /*1770*/  LEA.HI R2, R2, R22, RZ, 0x3 ;  /* 0x0000001602027211 */ /* 0x000fc800078f18ff */
[----:B------:R-:W-:Y:S02]  /*1780*/  LOP3.LUT R8, R2, 0xfffffff8, RZ, 0xc0, !PT ;  /* 0xfffffff802087812 */ /* 0x000fe400078ec0ff */
[----:B------:R-:W-:-:S03]  /*1790*/  SHF.L.U32 R2, R10, 0x1, RZ ;  /* 0x000000010a027819 */ /* 0x000fc600000006ff */
[----:B------:R-:W-:Y:S02]  /*17a0*/  IMAD.WIDE R4, R8, 0x2, R4 ;  /* 0x0000000208047825 */ /* 0x000fe400078e0204 */
[----:B------:R-:W-:Y:S01]  /*17b0*/  @!PT LDS RZ, [RZ] ;  /* 0x00000000fffff984 */ /* 0x000fe20000000800 */
[----:B------:R1:W-:Y:S04]  /*17c0*/  LDGSTS.E.BYPASS.LTC128B.128 [R2+0x9900], [R6.64], !P3 ;  /* 0x0990000006027fae */ /* 0x0003e8000d901d4c */
[----:B------:R1:W-:Y:S02]  /*17d0*/  LDGSTS.E.BYPASS.LTC128B.128 [R2+0xd900], [R4.64], !P0 ;  /* 0x0d90000004027fae */ /* 0x0003e4000c101d4c */
.L_x_746:
[----:B------:R-:W-:Y:S05]  /*17e0*/  BSYNC B0 ;  /* 0x0000000000007941 */ /* 0x000fea0003800000 */
.L_x_745:
[----:B-1----:R-:W-:Y:S01]  /*17f0*/  IADD3 R2, R13, 0x40, RZ ;  /* 0x000000400d027810 */ /* 0x002fe20007ffe0ff */
[----:B----4-:R1:W4:Y:S01]  /*1800*/  SHFL.IDX PT, R5, R11, 0x4, 0x181f ;  /* 0x00981f000b057f89 */ /* 0x01032200000e0000 */
[----:B------:R-:W-:Y:S02]  /*1810*/  BSSY B0, `(.L_x_747) ;  /* 0x000000d000007945 */ /* 0x000fe40003800000 */
[----:B------:R-:W-:Y:S01]  /*1820*/  ISETP.GE.AND P1, PT, R2, R9, PT ;  /* 0x000000090200720c */ /* 0x000fe20003f26270 */
[----:B------:R1:W2:-:S12]  /*1830*/  SHFL.IDX PT, R4, R12, 0x4, 0x181f ;  /* 0x00981f000c047f89 */ /* 0x00029800000e0000 */
[----:B------:R-:W-:Y:S05]  /*1840*/  @P1 BRA `(.L_x_748) ;  /* 0x0000009000001947 */ /* 0x000fea0003800000 */
[----:B------:R-:W-:Y:S01]  /*1850*/  SHF.R.S32.HI R2, RZ, 0x1f, R22 ;  /* 0x0000001fff027819 */ /* 0x000fe20000011416 */
[----:B--2-4-:R-:W-:-:S03]  /*1860*/  IMAD.WIDE R6, R132, 0x2, R4 ;  /* 0x0000000284067825 */ /* 0x014fc600078e0204 */
[----:B------:R-:W-:-:S04]  /*1870*/  LEA.HI R2, R2, R22, RZ, 0x3 ;  /* 0x0000001602027211 */ /* 0x000fc800078f18ff */
[----:B------:R-:W-:Y:S02]  /*1880*/  LOP3.LUT R8, R2, 0xfffffff8, RZ, 0xc0, !PT ;  /* 0xfffffff802087812 */ /* 0x000fe400078ec0ff */
[----:B------:R-:W-:-:S03]  /*1890*/  SHF.L.U32 R2, R10, 0x1, RZ ;  /* 0x000000010a027819 */ /* 0x000fc600000006ff */
[----:B------:R-:W-:Y:S02]  /*18a0*/  IMAD.WIDE R4, R8, 0x2, R4 ;  /* 0x0000000208047825 */ /* 0x000fe400078e0204 */
[----:B------:R-:W-:Y:S01]  /*18b0*/  @!PT LDS RZ, [RZ] ;  /* 0x00000000fffff984 */ /* 0x000fe20000000800 */
[----:B------:R2:W-:Y:S04]  /*18c0*/  LDGSTS.E.BYPASS.LTC128B.128 [R2+0xa100], [R6.64], !P3 ;  /* 0x0a10000006027fae */ /* 0x0005e8000d901d4c */
[----:B------:R2:W-:Y:S02]  /*18d0*/  LDGSTS.E.BYPASS.LTC128B.128 [R2+0xe100], [R4.64], !P0 ;  /* 0x0e10000004027fae */ /* 0x0005e4000c101d4c */
.L_x_748:
[----:B------:R-:W-:Y:S05]  /*18e0*/  BSYNC B0 ;  /* 0x0000000000007941 */ /* 0x000fea0003800000 */
.L_x_747:
[----:B--2---:R-:W-:Y:S01]  /*18f0*/  IADD3 R2, R13, 0x50, RZ ;  /* 0x000000500d027810 */ /* 0x004fe20007ffe0ff */
        /* <DEDUP_REMOVED lines=14> */
.L_x_750:
[----:B------:R-:W-:Y:S05]  /*19e0*/  BSYNC B0 ;  /* 0x0000000000007941 */ /* 0x000fea0003800000 */
.L_x_749:
        /* <DEDUP_REMOVED lines=15> */
.L_x_752:
[----:B------:R-:W-:Y:S05]  /*1ae0*/  BSYNC B0 ;  /* 0x0000000000007941 */ /* 0x000fea0003800000 */
.L_x_751:
[----:B--2-4-:R-:W-:Y:S01]  /*1af0*/  IMAD.MOV.U32 R5, RZ, RZ, c[0x0][0x2b8] ;  /* 0x0000ae00ff057624 */ /* 0x014fe200078e00ff */
[----:B------:R-:W-:Y:S01]  /*1b00*/  MOV R2, UR11 ;  /* 0x0000000b00027c02 */ /* 0x000fe20008000f00 */
[----:B------:R-:W-:Y:S01]  /*1b10*/  SHFL.IDX PT, R4, R12, 0x7, 0x181f ;  /* 0x00f81f000c047f89 */ /* 0x000fe200000e0000 */
[----:B------:R-:W-:Y:S01]  /*1b20*/  IADD3 R6, R13, 0x70, RZ ;  /* 0x000000700d067810 */ /* 0x000fe20007ffe0ff */
[----:B------:R-:W-:Y:S01]  /*1b30*/  USHF.R.S32.HI UR15, URZ, 0x1f, UR14 ;  /* 0x0000001f3f0f7899 */ /* 0x000fe2000801140e */
[----:B------:R-:W-:Y:S01]  /*1b40*/  LEA R2, R2, R158, 0x6 ;  /* 0x0000009e02027211 */ /* 0x000fe200078e30ff */
[----:B------:R-:W-:Y:S01]  /*1b50*/  ULDC.64 UR4, c[0x0][0x2b0] ;  /* 0x0000ac0000047ab9 */ /* 0x000fe20000000a00 */
[----:B------:R-:W-:Y:S01]  /*1b60*/  ISETP.NE.AND P1, PT, R5, 0x1, PT ;  /* 0x000000010500780c */ /* 0x000fe20003f25270 */
[----:B------:R-:W-:Y:S01]  /*1b70*/  UIMAD UR15, UR15, UR4, URZ ;  /* 0x000000040f0f72a4 */ /* 0x000fe2000f8e023f */
[----:B------:R-:W2:Y:S01]  /*1b80*/  SHFL.IDX PT, R5, R11, 0x7, 0x181f ;  /* 0x00f81f000b057f89 */ /* 0x000ea200000e0000 */
[----:B------:R-:W-:Y:S01]  /*1b90*/  IADD3 R2, R2, -0x40, RZ ;  /* 0xffffffc002027810 */ /* 0x000fe20007ffe0ff */
[----:B------:R-:W-:Y:S01]  /*1ba0*/  UIMAD.WIDE.U32 UR16, UR14, UR4, URZ ;  /* 0x000000040e1072a5 */ /* 0x000fe2000f8e003f */
[----:B------:R-:W-:Y:S01]  /*1bb0*/  ISETP.GE.AND P4, PT, R6, R9, PT ;  /* 0x000000090600720c */ /* 0x000fe20003f86270 */
[----:B------:R-:W-:Y:S01]  /*1bc0*/  UIMAD UR14, UR14, UR5, UR15 ;  /* 0x000000050e0e72a4 */ /* 0x000fe2000f8e020f */
[C---:B------:R-:W-:Y:S01]  /*1bd0*/  IADD3 R8, R2.reuse, UR9, RZ ;  /* 0x0000000902087c10 */ /* 0x040fe2000fffe0ff */
[----:B------:R-:W-:Y:S01]  /*1be0*/  IMAD.MOV.U32 R24, RZ, RZ, RZ ;  /* 0x000000ffff187224 */ /* 0x000fe200078e00ff */
[----:B------:R-:W-:Y:S01]  /*1bf0*/  SHF.R.S32.HI R7, RZ, 0x1f, R22 ;  /* 0x0000001fff077819 */ /* 0x000fe20000011416 */
[----:B------:R-:W-:Y:S01]  /*1c00*/  UIADD3 UR14, UR17, UR14, URZ ;  /* 0x0000000e110e7290 */ /* 0x000fe2000fffe03f */
[----:B------:R-:W-:Y:S01]  /*1c10*/  ISETP.GE.AND P5, PT, R2, UR6, PT ;  /* 0x0000000602007c0c */ /* 0x000fe2000bfa6270 */
[----:B------:R-:W-:Y:S01]  /*1c20*/  IMAD.MOV.U32 R2, RZ, RZ, R8 ;  /* 0x000000ffff027224 */ /* 0x000fe200078e0008 */
[----:B------:R-:W-:Y:S01]  /*1c30*/  SHF.L.U32 R156, R10, 0x1, RZ ;  /* 0x000000010a9c7819 */ /* 0x000fe200000006ff */
[----:B------:R-:W-:Y:S01]  /*1c40*/  @P1 IMAD.HI.U32 R6, R8, c[0x0][0x2bc], RZ ;  /* 0x0000af0008061a27 */ /* 0x000fe200078e00ff */
[----:B------:R-:W-:Y:S01]  /*1c50*/  ISETP.GT.OR P5, PT, R158, 0x3f, P5 ;  /* 0x0000003f9e00780c */ /* 0x000fe20002fa4670 */
[----:B------:R-:W-:Y:S01]  /*1c60*/  ULDC.64 UR4, c[0x0][0x1e8] ;  /* 0x00007a0000047ab9 */ /* 0x000fe20000000a00 */
[----:B------:R-:W-:Y:S01]  /*1c70*/  SHF.R.S32.HI R16, RZ, 0x4, R14 ;  /* 0x00000004ff107819 */ /* 0x000fe2000001140e */
[----:B------:R-:W-:Y:S01]  /*1c80*/  STL [R1+0x4], R156 ;  /* 0x0000049c01007387 */ /* 0x000fe20000100800 */
[----:B------:R-:W-:-:S02]  /*1c90*/  @P1 SHF.R.U32.HI R2, RZ, c[0x0][0x2c0], R6 ;  /* 0x0000b000ff021a19 */ /* 0x000fc40000011606 */
[----:B------:R-:W-:-:S04]  /*1ca0*/  LEA.HI R6, R7, R22, RZ, 0x3 ;  /* 0x0000001607067211 */ /* 0x000fc800078f18ff */
[----:B------:R-:W-:Y:S01]  /*1cb0*/  LOP3.LUT R134, R6, 0xfffffff8, RZ, 0xc0, !PT ;  /* 0xfffffff806867812 */ /* 0x000fe200078ec0ff */
[--C-:B-123--:R-:W-:Y:S02]  /*1cc0*/  @!P4 IMAD.WIDE R10, R132, 0x2, R4.reuse ;  /* 0x00000002840ac825 */ /* 0x10efe400078e0204 */
[----:B------:R-:W-:Y:S02]  /*1cd0*/  @!P5 IADD3 R7, P2, R2, UR16, RZ ;  /* 0x000000100207dc10 */ /* 0x000fe4000ff5e0ff */
[----:B------:R-:W-:Y:S01]  /*1ce0*/  @!P4 IMAD.WIDE R4, R134, 0x2, R4 ;  /* 0x000000028604c825 */ /* 0x000fe200078e0204 */
[----:B------:R-:W-:Y:S01]  /*1cf0*/  @!PT LDS RZ, [RZ] ;  /* 0x00000000fffff984 */ /* 0x000fe20000000800 */
[----:B------:R1:W-:Y:S01]  /*1d00*/  @!P4 LDGSTS.E.BYPASS.LTC128B.128 [R156+0xb900], [R10.64], !P3 ;  /* 0x0b9000000a9ccfae */ /* 0x0003e2000d901d4c */
[C---:B------:R-:W-:Y:S02]  /*1d10*/  @!P5 LEA.HI.X.SX32 R9, R2.reuse, UR14, 0x1, P2 ;  /* 0x0000000e0209dc11 */ /* 0x040fe400090f0eff */
[C---:B------:R-:W-:Y:S01]  /*1d20*/  @!P5 LEA R6, P2, R7.reuse, c[0x0][0x2a0], 0x2 ;  /* 0x0000a8000706da11 */ /* 0x040fe200078410ff */
[----:B------:R2:W-:Y:S03]  /*1d30*/  @!P4 LDGSTS.E.BYPASS.LTC128B.128 [R156+0xf900], [R4.64], !P0 ;  /* 0x0f900000049ccfae */ /* 0x0005e6000c101d4c */
[----:B------:R-:W-:Y:S01]  /*1d40*/  @!P5 LEA.HI.X R7, R7, c[0x0][0x2a4], R9, 0x2, P2 ;  /* 0x0000a9000707da11 */ /* 0x000fe200010f1409 */
[----:B------:R-:W0:Y:S04]  /*1d50*/  LDGDEPBAR ;  /* 0x00000000000079af */ /* 0x000e280000000000 */
[----:B------:R-:W-:Y:S06]  /*1d60*/  BAR.SYNC.DEFER_BLOCKING 0x0 ;  /* 0x0000000000007b1d */ /* 0x000fec0000010000 */
[----:B------:R-:W3:Y:S01]  /*1d70*/  @!P5 LDG.E R24, [R6.64] ;  /* 0x0000000c0618d981 */ /* 0x000ee2000c1e1900 */
[----:B------:R-:W-:Y:S01]  /*1d80*/  IADD3 R2, -R2, RZ, RZ ;  /* 0x000000ff02027210 */ /* 0x000fe20007ffe1ff */
[----:B------:R-:W-:Y:S01]  /*1d90*/  UIMAD UR15, UR7, UR4, URZ ;  /* 0x00000004070f72a4 */ /* 0x000fe2000f8e023f */
[----:B------:R-:W-:Y:S01]  /*1da0*/  ISETP.GE.AND P4, PT, R132, c[0x0][0x1d4], PT ;  /* 0x0000750084007a0c */ /* 0x000fe20003f86270 */
[----:B------:R-:W-:Y:S01]  /*1db0*/  UIMAD.WIDE.U32 UR20, UR8, UR4, URZ ;  /* 0x00000004081472a5 */ /* 0x000fe2000f8e003f */
[----:B------:R-:W-:Y:S01]  /*1dc0*/  ISETP.GE.AND P3, PT, R22, c[0x0][0x1d4], PT ;  /* 0x0000750016007a0c */ /* 0x000fe20003f66270 */
[----:B------:R-:W-:Y:S01]  /*1dd0*/  IMAD R25, R2, c[0x0][0x2b8], R8 ;  /* 0x0000ae0002197a24 */ /* 0x000fe200078e0208 */
[----:B------:R-:W-:Y:S01]  /*1de0*/  UIMAD UR5, UR8, UR5, UR15 ;  /* 0x00000005080572a4 */ /* 0x000fe2000f8e020f */
[----:B------:R-:W-:Y:S01]  /*1df0*/  LEA.HI R155, R23, R159, RZ, 0x5 ;  /* 0x0000009f179b7211 */ /* 0x000fe200078f28ff */
[----:B------:R-:W-:Y:S01]  /*1e00*/  ULEA UR15, UR11, 0xffffffc0, 0x6 ;  /* 0xffffffc00b0f7891 */ /* 0x000fe2000f8e303f */
[----:B--2---:R-:W-:Y:S01]  /*1e10*/  IMAD.WIDE.U32 R4, R25, c[0x0][0x1e0], RZ ;  /* 0x0000780019047a25 */ /* 0x004fe200078e00ff */
[----:B------:R-:W-:Y:S01]  /*1e20*/  SHF.R.S32.HI R20, RZ, 0x1f, R25 ;  /* 0x0000001fff147819 */ /* 0x000fe20000011419 */
[----:B------:R-:W-:Y:S01]  /*1e30*/  UIADD3 UR18, UR21, UR5, URZ ;  /* 0x0000000515127290 */ /* 0x000fe2000fffe03f */
[----:B------:R-:W-:Y:S01]  /*1e40*/  STL [R1+0x30], R25 ;  /* 0x0000301901007387 */ /* 0x000fe20000100800 */
[----:B------:R-:W-:Y:S01]  /*1e50*/  UIADD3 UR15, UR6, -UR15, URZ ;  /* 0x8000000f060f7290 */ /* 0x000fe2000fffe03f */
[----:B------:R-:W-:Y:S01]  /*1e60*/  SHF.R.S32.HI R157, RZ, 0x1f, R132 ;  /* 0x0000001fff9d7819 */ /* 0x000fe20000011484 */
[----:B------:R-:W-:Y:S01]  /*1e70*/  IMAD R2, R20, c[0x0][0x1e0], RZ ;  /* 0x0000780014027a24 */ /* 0x000fe200078e02ff */
[----:B------:R-:W-:-:S02]  /*1e80*/  ULDC.64 UR4, c[0x0][0x210] ;  /* 0x0000840000047ab9 */ /* 0x000fc40000000a00 */
[----:B------:R-:W-:Y:S01]  /*1e90*/  UIMAD UR7, UR7, UR4, URZ ;  /* 0x00000004070772a4 */ /* 0x000fe2000f8e023f */
[----:B------:R-:W-:Y:S01]  /*1ea0*/  IMAD R2, R25, c[0x0][0x1e4], R2 ;  /* 0x0000790019027a24 */ /* 0x000fe200078e0202 */
[----:B------:R-:W-:Y:S01]  /*1eb0*/  IADD3 R33, -R17, UR15, RZ ;  /* 0x0000000f11217c10 */ /* 0x000fe2000fffe1ff */
[----:B------:R-:W-:Y:S02]  /*1ec0*/  UIMAD.WIDE.U32 UR22, UR8, UR4, URZ ;  /* 0x00000004081672a5 */ /* 0x000fe4000f8e003f */
[----:B------:R-:W-:Y:S01]  /*1ed0*/  IMAD.IADD R5, R5, 0x1, R2 ;  /* 0x0000000105057824 */ /* 0x000fe200078e0202 */
[C---:B------:R-:W-:Y:S01]  /*1ee0*/  ISETP.GE.AND P6, PT, R33.reuse, 0x1, PT ;  /* 0x000000012100780c */ /* 0x040fe20003fc6270 */
[----:B------:R-:W-:Y:S01]  /*1ef0*/  UIMAD UR5, UR8, UR5, UR7 ;  /* 0x00000005080572a4 */ /* 0x000fe2000f8e0207 */
[C---:B------:R-:W-:Y:S01]  /*1f00*/  ISETP.GE.AND P5, PT, R33.reuse, 0x11, PT ;  /* 0x000000112100780c */ /* 0x040fe20003fa6270 */
[----:B------:R-:W-:Y:S01]  /*1f10*/  UISETP.GE.AND UP0, UPT, UR6, 0x41, UPT ;  /* 0x000000410600788c */ /* 0x000fe2000bf06270 */
[----:B------:R-:W-:Y:S01]  /*1f20*/  ISETP.GE.AND P2, PT, R33, 0x21, PT ;  /* 0x000000212100780c */ /* 0x000fe20003f46270 */
[----:B------:R-:W-:Y:S01]  /*1f30*/  UIADD3 UR5, UR23, UR5, URZ ;  /* 0x0000000517057290 */ /* 0x000fe2000fffe03f */
[----:B---3--:R-:W-:Y:S01]  /*1f40*/  SHF.R.S32.HI R21, RZ, 0x1f, R24 ;  /* 0x0000001fff157819 */ /* 0x008fe20000011418 */
[----:B------:R-:W-:Y:S01]  /*1f50*/  IMAD.WIDE.U32 R4, R24, c[0x0][0x1f0], R4 ;  /* 0x00007c0018047a25 */ /* 0x000fe200078e0004 */
[----:B------:R-:W-:Y:S03]  /*1f60*/  STL [R1+0x28], R24 ;  /* 0x0000281801007387 */ /* 0x000fe60000100800 */
[----:B------:R-:W-:Y:S01]  /*1f70*/  IMAD R6, R21, c[0x0][0x1f0], RZ ;  /* 0x00007c0015067a24 */ /* 0x000fe200078e02ff */
[----:B------:R-:W-:-:S03]  /*1f80*/  IADD3 R2, P0, R4, UR20, RZ ;  /* 0x0000001404027c10 */ /* 0x000fc6000ff1e0ff */
[----:B------:R-:W-:-:S05]  /*1f90*/  IMAD R6, R24, c[0x0][0x1f4], R6 ;  /* 0x00007d0018067a24 */ /* 0x000fca00078e0206 */
[----:B------:R-:W-:Y:S02]  /*1fa0*/  IADD3.X R4, R5, UR18, R6, P0, !PT ;  /* 0x0000001205047c10 */ /* 0x000fe400087fe406 */
[----:B------:R-:W-:-:S04]  /*1fb0*/  LEA R6, P0, R2, c[0x0][0x1c8], 0x1 ;  /* 0x0000720002067a11 */ /* 0x000fc800078008ff */
[----:B------:R-:W-:Y:S01]  /*1fc0*/  LEA.HI.X R2, R2, c[0x0][0x1cc], R4, 0x1, P0 ;  /* 0x0000730002027a11 */ /* 0x000fe200000f0c04 */
[----:B-1----:R-:W-:Y:S01]  /*1fd0*/  SHFL.IDX PT, R10, R6, RZ, 0x181f ;  /* 0x00181fff060a7589 */ /* 0x002fe200000e0000 */
[----:B------:R-:W-:-:S03]  /*1fe0*/  ISETP.GT.AND P0, PT, R33, 0x30, PT ;  /* 0x000000302100780c */ /* 0x000fc60003f04270 */
[----:B------:R-:W1:Y:S04]  /*1ff0*/  SHFL.IDX PT, R11, R2, RZ, 0x181f ;  /* 0x00181fff020b7589 */ /* 0x000e6800000e0000 */
[----:B------:R-:W-:Y:S04]  /*2000*/  SHFL.IDX PT, R4, R6, 0x1, 0x181f ;  /* 0x00381f0006047f89 */ /* 0x000fe800000e0000 */
[----:B------:R-:W2:Y:S04]  /*2010*/  SHFL.IDX PT, R5, R2, 0x1, 0x181f ;  /* 0x00381f0002057f89 */ /* 0x000ea800000e0000 */
[----:B------:R-:W-:Y:S04]  /*2020*/  SHFL.IDX PT, R8, R6, 0x2, 0x181f ;  /* 0x00581f0006087f89 */ /* 0x000fe800000e0000 */
[----:B------:R-:W3:Y:S04]  /*2030*/  SHFL.IDX PT, R9, R2, 0x2, 0x181f ;  /* 0x00581f0002097f89 */ /* 0x000ee800000e0000 */
[----:B------:R-:W-:Y:S04]  /*2040*/  SHFL.IDX PT, R6, R6, 0x3, 0x181f ;  /* 0x00781f0006067f89 */ /* 0x000fe800000e0000 */
[----:B------:R4:W5:Y:S01]  /*2050*/  SHFL.IDX PT, R7, R2, 0x3, 0x181f ;  /* 0x00781f0002077f89 */ /* 0x00096200000e0000 */
[----:B-1----:R-:W-:Y:S01]  /*2060*/  @P6 IMAD.WIDE R12, R134, 0x2, R10 ;  /* 0x00000002860c6825 */ /* 0x002fe200078e020a */
[----:B----4-:R-:W-:-:S03]  /*2070*/  LEA.HI R2, R14, R16, RZ, 0x1 ;  /* 0x000000100e027211 */ /* 0x010fc600078f08ff */
[----:B------:R-:W-:Y:S01]  /*2080*/  @P6 IMAD.WIDE R14, R132, 0x2, R10 ;  /* 0x00000002840e6825 */ /* 0x000fe200078e020a */
[----:B------:R-:W-:-:S03]  /*2090*/  LOP3.LUT R2, R2, 0xfffffffe, RZ, 0xc0, !PT ;  /* 0xfffffffe02027812 */ /* 0x000fc600078ec0ff */
[----:B--2---:R-:W-:Y:S01]  /*20a0*/  @P5 IMAD.WIDE R10, R132, 0x2, R4 ;  /* 0x00000002840a5825 */ /* 0x004fe200078e0204 */
[----:B------:R1:W-:Y:S01]  /*20b0*/  @P6 LDGSTS.E.BYPASS.LTC128B.128 [R156+0x4100], [R14.64], !P4 ;  /* 0x041000000e9c6fae */ /* 0x0003e2000e101d4c */
[----:B------:R-:W-:-:S03]  /*20c0*/  IADD3 R16, R16, -R2, RZ ;  /* 0x8000000210107210 */ /* 0x000fc60007ffe0ff */
[----:B------:R2:W-:Y:S01]  /*20d0*/  @P6 LDGSTS.E.BYPASS.LTC128B.128 [R156+0x6100], [R12.64], !P3 ;  /* 0x061000000c9c6fae */ /* 0x0005e2000d901d4c */
[----:B------:R-:W-:-:S03]  /*20e0*/  SHF.L.U32 R2, R34, 0x6, RZ ;  /* 0x0000000622027819 */ /* 0x000fc600000006ff */
[----:B------:R3:W-:Y:S01]  /*20f0*/  @P5 LDGSTS.E.BYPASS.LTC128B.128 [R156+0x4900], [R10.64], !P4 ;  /* 0x049000000a9c5fae */ /* 0x0007e2000e101d4c */
[----:B------:R-:W-:Y:S01]  /*2100*/  LOP3.LUT R2, R2, 0x1c0, RZ, 0xc0, !PT ;  /* 0x000001c002027812 */ /* 0x000fe200078ec0ff */
[----:B--2---:R-:W-:-:S04]  /*2110*/  @P5 IMAD.WIDE R12, R134, 0x2, R4 ;  /* 0x00000002860c5825 */ /* 0x004fc800078e0204 */
[--C-:B---3--:R-:W-:Y:S01]  /*2120*/  @P2 IMAD.WIDE R10, R132, 0x2, R8.reuse ;  /* 0x00000002840a2825 */ /* 0x108fe200078e0208 */
[----:B------:R2:W-:Y:S01]  /*2130*/  @P5 LDGSTS.E.BYPASS.LTC128B.128 [R156+0x6900], [R12.64], !P3 ;  /* 0x069000000c9c5fae */ /* 0x0005e2000d901d4c */
[----:B------:R-:W-:Y:S02]  /*2140*/  ISETP.GE.AND P5, PT, R22, c[0x0][0x1d4], PT ;  /* 0x0000750016007a0c */ /* 0x000fe40003fa6270 */
[----:B------:R-:W-:Y:S01]  /*2150*/  @P2 IMAD.WIDE R8, R134, 0x2, R8 ;  /* 0x0000000286082825 */ /* 0x000fe200078e0208 */
[----:B------:R3:W-:Y:S03]  /*2160*/  @P2 LDGSTS.E.BYPASS.LTC128B.128 [R156+0x5100], [R10.64], !P4 ;  /* 0x051000000a9c2fae */ /* 0x0007e6000e101d4c */
[--C-:B-----5:R-:W-:Y:S01]  /*2170*/  @P0 IMAD.WIDE R4, R132, 0x2, R6.reuse ;  /* 0x0000000284040825 */ /* 0x120fe200078e0206 */
[----:B------:R4:W-:Y:S03]  /*2180*/  @P2 LDGSTS.E.BYPASS.LTC128B.128 [R156+0x7100], [R8.64], !P3 ;  /* 0x07100000089c2fae */ /* 0x0009e6000d901d4c */
[----:B------:R-:W-:Y:S01]  /*2190*/  @P0 IMAD.WIDE R6, R134, 0x2, R6 ;  /* 0x0000000286060825 */ /* 0x000fe200078e0206 */
[----:B------:R5:W-:Y:S04]  /*21a0*/  @P0 LDGSTS.E.BYPASS.LTC128B.128 [R156+0x5900], [R4.64], !P4 ;  /* 0x05900000049c0fae */ /* 0x000be8000e101d4c */
[----:B------:R1:W-:Y:S04]  /*21b0*/  @P0 LDGSTS.E.BYPASS.LTC128B.128 [R156+0x7900], [R6.64], !P3 ;  /* 0x07900000069c0fae */ /* 0x0003e8000d901d4c */
[----:B------:R-:W0:Y:S01]  /*21c0*/  LDGDEPBAR ;  /* 0x00000000000079af */ /* 0x000e220000000000 */
[----:B--2---:R-:W-:-:S04]  /*21d0*/  IMAD.WIDE.U32 R12, R25, c[0x0][0x208], RZ ;  /* 0x00008200190c7a25 */ /* 0x004fc800078e00ff */
[----:B----4-:R-:W-:Y:S02]  /*21e0*/  IMAD.SHL.U32 R8, R17, 0x8, RZ ;  /* 0x0000000811087824 */ /* 0x010fe400078e00ff */
[----:B-----5:R-:W-:Y:S01]  /*21f0*/  IMAD.SHL.U32 R4, R18, 0x40, RZ ;  /* 0x0000004012047824 */ /* 0x020fe200078e00ff */
[----:B------:R-:W-:Y:S02]  /*2200*/  SHF.L.U32 R5, R16, 0x3, RZ ;  /* 0x0000000310057819 */ /* 0x000fe400000006ff */
[----:B------:R-:W-:Y:S01]  /*2210*/  LOP3.LUT R8, R2, 0x8, R8, 0xf8, !PT ;  /* 0x0000000802087812 */ /* 0x000fe200078ef808 */
[----:B------:R-:W-:-:S04]  /*2220*/  DEPBAR.LE SB0, 0x1 ;  /* 0x000080400000791a */ /* 0x000fc80000000000 */
[----:B------:R-:W-:-:S04]  /*2230*/  DEPBAR.LE SB0, 0x0 ;  /* 0x000080000000791a */ /* 0x000fc80000000000 */
[----:B------:R-:W-:Y:S02]  /*2240*/  LOP3.LUT R4, R4, 0x1c0, RZ, 0xc0, !PT ;  /* 0x000001c004047812 */ /* 0x000fe400078ec0ff */
[----:B-1----:R-:W-:Y:S02]  /*2250*/  SHF.R.U32.HI R6, RZ, 0x3, R2 ;  /* 0x00000003ff067819 */ /* 0x002fe40000011602 */
[----:B------:R-:W-:Y:S01]  /*2260*/  LOP3.LUT R7, R4, 0x8, R5, 0xf8, !PT ;  /* 0x0000000804077812 */ /* 0x000fe200078ef805 */
[----:B------:R-:W-:Y:S01]  /*2270*/  IMAD.SHL.U32 R5, R19, 0x40, RZ ;  /* 0x0000004013057824 */ /* 0x000fe200078e00ff */
[----:B------:R-:W-:Y:S02]  /*2280*/  SHF.R.U32.HI R4, RZ, 0x3, R4 ;  /* 0x00000003ff047819 */ /* 0x000fe40000011604 */
[----:B------:R-:W-:Y:S02]  /*2290*/  SHF.L.U32 R2, R155, 0x5, RZ ;  /* 0x000000059b027819 */ /* 0x000fe400000006ff */
[----:B------:R-:W-:-:S02]  /*22a0*/  LOP3.LUT R6, R8, R6, RZ, 0x3c, !PT ;  /* 0x0000000608067212 */ /* 0x000fc400078e3cff */
[----:B------:R-:W-:Y:S02]  /*22b0*/  LOP3.LUT R154, R7, R4, RZ, 0x3c, !PT ;  /* 0x00000004079a7212 */ /* 0x000fe400078e3cff */
[----:B------:R-:W-:Y:S02]  /*22c0*/  LOP3.LUT R153, R5, 0xfffffe00, RZ, 0xc0, !PT ;  /* 0xfffffe0005997812 */ /* 0x000fe400078ec0ff */
[----:B------:R-:W-:Y:S01]  /*22d0*/  LOP3.LUT R4, R2, 0x7ffffc00, RZ, 0xc0, !PT ;  /* 0x7ffffc0002047812 */ /* 0x000fe200078ec0ff */
[----:B------:R-:W-:-:S03]  /*22e0*/  IMAD R2, R16, 0x200, R6 ;  /* 0x0000020010027824 */ /* 0x000fc600078e0206 */
[----:B------:R-:W-:Y:S02]  /*22f0*/  IADD3 R4, R154, R153, R4 ;  /* 0x000000999a047210 */ /* 0x000fe40007ffe004 */
[----:B------:R-:W-:Y:S01]  /*2300*/  SHF.L.U32 R232, R2, 0x1, RZ ;  /* 0x0000000102e87819 */ /* 0x000fe200000006ff */
[----:B------:R-:W-:Y:S01]  /*2310*/  BAR.SYNC.DEFER_BLOCKING 0x0 ;  /* 0x0000000000007b1d */ /* 0x000fe20000010000 */
[----:B------:R-:W-:Y:S02]  /*2320*/  IMAD R2, R20, c[0x0][0x208], RZ ;  /* 0x0000820014027a24 */ /* 0x000fe400078e02ff */
[----:B------:R-:W-:Y:S01]  /*2330*/  IMAD.SHL.U32 R239, R4, 0x2, RZ ;  /* 0x0000000204ef7824 */ /* 0x000fe200078e00ff */
[----:B------:R-:W-:Y:S01]  /*2340*/  IADD3 R243, R232, 0x4120, RZ ;  /* 0x00004120e8f37810 */ /* 0x000fe20007ffe0ff */
[----:B------:R-:W-:Y:S02]  /*2350*/  IMAD R2, R25, c[0x0][0x20c], R2 ;  /* 0x0000830019027a24 */ /* 0x000fe400078e0202 */
[----:B------:R-:W-:Y:S01]  /*2360*/  IMAD R241, R3, 0x2, R239 ;  /* 0x0000000203f17824 */ /* 0x000fe200078e02ef */
[----:B------:R-:W-:-:S02]  /*2370*/  LEA R240, R0, R239, 0x1 ;  /* 0x000000ef00f07211 */ /* 0x000fc400078e08ff */
[----:B------:R-:W-:Y:S01]  /*2380*/  IADD3 R13, R13, R2, RZ ;  /* 0x000000020d0d7210 */ /* 0x000fe20007ffe0ff */
[----:B------:R-:W-:Y:S01]  /*2390*/  IMAD R2, R21, c[0x0][0x218], RZ ;  /* 0x0000860015027a24 */ /* 0x000fe200078e02ff */
[----:B------:R-:W-:Y:S02]  /*23a0*/  LEA R242, R0, R241, 0x1 ;  /* 0x000000f100f27211 */ /* 0x000fe400078e08ff */
[----:B------:R-:W-:Y:S01]  /*23b0*/  LEA R244, R3, R240, 0x1 ;  /* 0x000000f003f47211 */ /* 0x000fe200078e08ff */
[----:B------:R-:W-:-:S04]  /*23c0*/  IMAD.WIDE.U32 R12, R24, c[0x0][0x218], R12 ;  /* 0x00008600180c7a25 */ /* 0x000fc800078e000c */
[----:B------:R-:W-:Y:S01]  /*23d0*/  IMAD R2, R24, c[0x0][0x21c], R2 ;  /* 0x0000870018027a24 */ /* 0x000fe200078e0202 */
[----:B------:R-:W-:Y:S01]  /*23e0*/  IADD3 R14, P2, R12, UR22, RZ ;  /* 0x000000160c0e7c10 */ /* 0x000fe2000ff5e0ff */
[----:B------:R-:W-:Y:S01]  /*23f0*/  IMAD.WIDE R24, R132, 0x2, RZ ;  /* 0x0000000284187825 */ /* 0x000fe200078e02ff */
[----:B------:R-:W-:Y:S02]  /*2400*/  LDSM.16.M88.4 R4, [R239+0xa100] ;  /* 0x00a10000ef04783b */ /* 0x000fe40000000200 */
[C---:B------:R-:W-:Y:S02]  /*2410*/  LEA R12, P0, R14.reuse, c[0x0][0x1f8], 0x1 ;  /* 0x00007e000e0c7a11 */ /* 0x040fe400078008ff */
[----:B------:R-:W-:Y:S01]  /*2420*/  IADD3.X R2, R13, UR5, R2, P2, !PT ;  /* 0x000000050d027c10 */ /* 0x000fe200097fe402 */
[----:B------:R-:W1:Y:S03]  /*2430*/  LDSM.16.M88.4 R16, [R232+0x4100] ;  /* 0x00410000e810783b */ /* 0x000e660000000200 */
[----:B------:R-:W-:Y:S01]  /*2440*/  LEA.HI.X R2, R14, c[0x0][0x1fc], R2, 0x1, P0 ;  /* 0x00007f000e027a11 */ /* 0x000fe200000f0c02 */
[----:B------:R-:W-:Y:S01]  /*2450*/  LDSM.16.M88.4 R36, [R232+0x4900] ;  /* 0x00490000e824783b */ /* 0x000fe20000000200 */
[----:B------:R-:W-:-:S03]  /*2460*/  LOP3.LUT P0, RZ, R34, 0x2, RZ, 0xc0, !PT ;  /* 0x0000000222ff7812 */ /* 0x000fc6000780c0ff */
[----:B------:R-:W-:Y:S04]  /*2470*/  LDSM.16.M88.4 R40, [R232+0x5100] ;  /* 0x00510000e828783b */ /* 0x000fe80000000200 */
[----:B------:R-:W-:Y:S04]  /*2480*/  LDSM.16.M88.4 R48, [R232+0x5900] ;  /* 0x00590000e830783b */ /* 0x000fe80000000200 */
[----:B------:R-:W-:Y:S04]  /*2490*/  SHFL.IDX PT, R20, R12, RZ, 0x181f ;  /* 0x00181fff0c147589 */ /* 0x000fe800000e0000 */
[----:B------:R-:W2:Y:S04]  /*24a0*/  SHFL.IDX PT, R13, R12, 0x2, 0x181f ;  /* 0x00581f000c0d7f89 */ /* 0x000ea800000e0000 */
[----:B------:R-:W-:Y:S04]  /*24b0*/  SHFL.IDX PT, R21, R2, RZ, 0x181f ;  /* 0x00181fff02157589 */ /* 0x000fe800000e0000 */
[----:B------:R-:W-:Y:S04]  /*24c0*/  SHFL.IDX PT, R30, R12, 0x3, 0x181f ;  /* 0x00781f000c1e7f89 */ /* 0x000fe800000e0000 */
[----:B------:R-:W4:Y:S04]  /*24d0*/  SHFL.IDX PT, R31, R2, 0x2, 0x181f ;  /* 0x00581f00021f7f89 */ /* 0x000f2800000e0000 */
[----:B------:R-:W-:Y:S01]  /*24e0*/  SHFL.IDX PT, R32, R2, 0x1, 0x181f ;  /* 0x00381f0002207f89 */ /* 0x000fe200000e0000 */
[----:B-1----:R-:W-:Y:S03]  /*24f0*/  HMMA.16816.F32.BF16 R64, R4, R16, RZ ;  /* 0x000000100440723c */ /* 0x002fe600000418ff */
[----:B---3--:R-:W1:Y:S01]  /*2500*/  LDSM.16.M88.4 R8, [R239+0x8100] ;  /* 0x00810000ef08783b */ /* 0x008e620000000200 */
[----:B--2---:R-:W-:-:S04]  /*2510*/  IADD3 R14, P2, R24, R13, RZ ;  /* 0x0000000d180e7210 */ /* 0x004fc80007f5e0ff */
[C---:B------:R-:W-:Y:S08]  /*2520*/  HMMA.16816.F32.BF16 R68, R4.reuse, R36, RZ ;  /* 0x000000240444723c */ /* 0x040ff000000418ff */
[----:B------:R-:W-:Y:S01]  /*2530*/  HMMA.16816.F32.BF16 R72, R4, R40, RZ ;  /* 0x000000280448723c */ /* 0x000fe200000418ff */
[----:B----4-:R-:W-:-:S07]  /*2540*/  IMAD.X R15, R25, 0x1, R31, P2 ;  /* 0x00000001190f7824 */ /* 0x010fce00010e061f */
[C---:B------:R-:W-:Y:S08]  /*2550*/  HMMA.16816.F32.BF16 R76, R4.reuse, R48, RZ ;  /* 0x00000030044c723c */ /* 0x040ff000000418ff */
[C---:B------:R-:W-:Y:S08]  /*2560*/  HMMA.16816.F32.BF16 R84, R4.reuse, R18, RZ ;  /* 0x000000120454723c */ /* 0x040ff000000418ff */
[C---:B------:R-:W-:Y:S08]  /*2570*/  HMMA.16816.F32.BF16 R92, R4.reuse, R38, RZ ;  /* 0x00000026045c723c */ /* 0x040ff000000418ff */
[C---:B------:R-:W-:Y:S08]  /*2580*/  HMMA.16816.F32.BF16 R100, R4.reuse, R42, RZ ;  /* 0x0000002a0464723c */ /* 0x040ff000000418ff */
[----:B------:R-:W-:Y:S01]  /*2590*/  HMMA.16816.F32.BF16 R96, R4, R50, RZ ;  /* 0x000000320460723c */ /* 0x000fe200000418ff */
[----:B------:R-:W2:Y:S04]  /*25a0*/  SHFL.IDX PT, R6, R12, 0x1, 0x181f ;  /* 0x00381f000c067f89 */ /* 0x000ea800000e0000 */
[----:B------:R3:W4:Y:S02]  /*25b0*/  SHFL.IDX PT, R7, R2, 0x3, 0x181f ;  /* 0x00781f0002077f89 */ /* 0x00072400000e0000 */
[----:B------:R-:W-:Y:S01]  /*25c0*/  IMAD.WIDE R4, R134, 0x2, RZ ;  /* 0x0000000286047825 */ /* 0x000fe200078e02ff */
[C---:B-1----:R-:W-:Y:S08]  /*25d0*/  HMMA.16816.F32.BF16 R108, R8.reuse, R16, RZ ;  /* 0x00000010086c723c */ /* 0x042ff000000418ff */
[C---:B------:R-:W-:Y:S01]  /*25e0*/  HMMA.16816.F32.BF16 R140, R8.reuse, R18, RZ ;  /* 0x00000012088c723c */ /* 0x040fe200000418ff */
[----:B------:R-:W-:Y:S07]  /*25f0*/  LDSM.16.M88.4 R16, [R241+0xa100] ;  /* 0x00a10000f110783b */ /* 0x000fee0000000200 */
[----:B------:R-:W-:Y:S01]  /*2600*/  HMMA.16816.F32.BF16 R104, R8, R36, RZ ;  /* 0x000000240868723c */ /* 0x000fe200000418ff */
[----:B--2---:R-:W-:-:S02]  /*2610*/  IADD3 R22, P6, R24, R6, RZ ;  /* 0x0000000618167210 */ /* 0x004fc40007fde0ff */
[----:B---3--:R-:W-:Y:S02]  /*2620*/  IADD3 R2, R232, 0x4100, RZ ;  /* 0x00004100e8027810 */ /* 0x008fe40007ffe0ff */
[----:B------:R-:W-:Y:S02]  /*2630*/  IADD3.X R23, R25, R32, RZ, P6, !PT ;  /* 0x0000002019177210 */ /* 0x000fe400037fe4ff */
[----:B------:R-:W-:Y:S01]  /*2640*/  @P0 IADD3 R243, R2, -0x20, RZ ;  /* 0xffffffe002f30810 */ /* 0x000fe20007ffe0ff */
[----:B------:R-:W-:Y:S01]  /*2650*/  HMMA.16816.F32.BF16 R112, R8, R38, RZ ;  /* 0x000000260870723c */ /* 0x000fe200000418ff */
[----:B------:R-:W-:Y:S01]  /*2660*/  IADD3 R26, P0, R20, R24, RZ ;  /* 0x00000018141a7210 */ /* 0x000fe20007f1e0ff */
[----:B------:R-:W-:Y:S01]  /*2670*/  IMAD.MOV.U32 R2, RZ, RZ, 0x40 ;  /* 0x00000040ff027424 */ /* 0x000fe200078e00ff */
[----:B------:R-:W-:Y:S01]  /*2680*/  ISETP.GE.AND P6, PT, R132, c[0x0][0x1d4], PT ;  /* 0x0000750084007a0c */ /* 0x000fe20003fc6270 */
[----:B------:R-:W1:Y:S01]  /*2690*/  LDSM.16.M88.4 R56, [R243] ;  /* 0x00000000f338783b */ /* 0x000e620000000200 */
[----:B------:R-:W-:-:S02]  /*26a0*/  IADD3.X R27, R21, R25, RZ, P0, !PT ;  /* 0x00000019151b7210 */ /* 0x000fc400007fe4ff */
[----:B------:R-:W-:Y:S01]  /*26b0*/  IADD3 R28, P0, R24, R30, RZ ;  /* 0x0000001e181c7210 */ /* 0x000fe20007f1e0ff */
[----:B------:R-:W2:Y:S01]  /*26c0*/  LDSM.16.M88.4 R52, [R243+0x800] ;  /* 0x00080000f334783b */ /* 0x000ea20000000200 */
[----:B------:R-:W-:Y:S01]  /*26d0*/  IADD3 R24, P2, R20, R4, RZ ;  /* 0x0000000414187210 */ /* 0x000fe20007f5e0ff */
[C---:B------:R-:W-:Y:S01]  /*26e0*/  HMMA.16816.F32.BF16 R60, R8.reuse, R48, RZ ;  /* 0x00000030083c723c */ /* 0x040fe200000418ff */
[----:B----4-:R-:W-:Y:S01]  /*26f0*/  IADD3.X R29, R25, R7, RZ, P0, !PT ;  /* 0x00000007191d7210 */ /* 0x010fe200007fe4ff */
[----:B------:R-:W-:Y:S01]  /*2700*/  LDSM.16.M88.4 R44, [R243+0x1000] ;  /* 0x00100000f32c783b */ /* 0x000fe20000000200 */
[----:B------:R-:W-:Y:S02]  /*2710*/  IADD3.X R25, R21, R5, RZ, P2, !PT ;  /* 0x0000000515197210 */ /* 0x000fe400017fe4ff */
[C---:B------:R-:W-:Y:S01]  /*2720*/  IADD3 R12, P2, R4.reuse, R13, RZ ;  /* 0x0000000d040c7210 */ /* 0x040fe20007f5e0ff */
[----:B------:R-:W3:Y:S01]  /*2730*/  LDSM.16.M88.4 R36, [R243+0x1800] ;  /* 0x00180000f324783b */ /* 0x000ee20000000200 */
[----:B------:R-:W-:Y:S01]  /*2740*/  IADD3 R20, P0, R4, R6, RZ ;  /* 0x0000000604147210 */ /* 0x000fe20007f1e0ff */
[----:B------:R-:W-:Y:S01]  /*2750*/  HMMA.16816.F32.BF16 R88, R8, R40, RZ ;  /* 0x000000280858723c */ /* 0x000fe200000418ff */
[----:B------:R-:W-:-:S02]  /*2760*/  IADD3.X R13, R5, R31, RZ, P2, !PT ;  /* 0x0000001f050d7210 */ /* 0x000fc400017fe4ff */
[----:B------:R-:W-:Y:S01]  /*2770*/  ISETP.LT.OR P2, PT, R33, 0x1, P6 ;  /* 0x000000012100780c */ /* 0x000fe20003741670 */
[----:B------:R-:W-:Y:S01]  /*2780*/  IMAD.X R21, R5, 0x1, R32, P0 ;  /* 0x0000000105157824 */ /* 0x000fe200000e0620 */
[----:B------:R-:W-:Y:S02]  /*2790*/  IADD3 R30, P0, R4, R30, RZ ;  /* 0x0000001e041e7210 */ /* 0x000fe40007f1e0ff */
[----:B------:R-:W-:Y:S01]  /*27a0*/  IADD3 R251, R243, 0x800, RZ ;  /* 0x00000800f3fb7810 */ /* 0x000fe20007ffe0ff */
[----:B------:R-:W-:Y:S01]  /*27b0*/  HMMA.16816.F32.BF16 R80, R8, R42, RZ ;  /* 0x0000002a0850723c */ /* 0x000fe200000418ff */
[----:B------:R-:W-:Y:S02]  /*27c0*/  IADD3.X R31, R5, R7, RZ, P0, !PT ;  /* 0x00000007051f7210 */ /* 0x000fe400007fe4ff */
[----:B------:R-:W-:Y:S01]  /*27d0*/  ISETP.LT.OR P0, PT, R33, 0x1, P5 ;  /* 0x000000012100780c */ /* 0x000fe20002f01670 */
[----:B------:R-:W4:Y:S01]  /*27e0*/  LDSM.16.M88.4 R4, [R241+0x8100] ;  /* 0x00810000f104783b */ /* 0x000f220000000200 */
[----:B------:R-:W-:-:S02]  /*27f0*/  IADD3 R250, R243, 0x1000, RZ ;  /* 0x00001000f3fa7810 */ /* 0x000fc40007ffe0ff */
[----:B------:R-:W-:Y:S01]  /*2800*/  IADD3 R249, R243, 0x1800, RZ ;  /* 0x00001800f3f97810 */ /* 0x000fe20007ffe0ff */
[----:B------:R-:W-:Y:S01]  /*2810*/  @!PT LDS RZ, [RZ] ;  /* 0x00000000fffff984 */ /* 0x000fe20000000800 */
[----:B------:R-:W-:Y:S01]  /*2820*/  @!PT LDS RZ, [RZ] ;  /* 0x00000000fffff984 */ /* 0x000fe20000000800 */
[----:B------:R-:W-:Y:S01]  /*2830*/  @!PT LDS RZ, [RZ] ;  /* 0x00000000fffff984 */ /* 0x000fe20000000800 */
[----:B------:R5:W-:Y:S01]  /*2840*/  LDGSTS.E.BYPASS.LTC128B.128 [R156+0x100], [R26.64], !P2 ;  /* 0x001000001a9c7fae */ /* 0x000be2000d101d4c */
[----:B------:R-:W-:Y:S01]  /*2850*/  ISETP.LT.OR P2, PT, R33, 0x11, P6 ;  /* 0x000000112100780c */ /* 0x000fe20003741670 */
[----:B------:R-:W-:Y:S01]  /*2860*/  HMMA.16816.F32.BF16 R48, R8, R50, RZ ;  /* 0x000000320830723c */ /* 0x000fe200000418ff */
[C---:B------:R-:W-:Y:S02]  /*2870*/  IADD3 R248, R243.reuse, 0x2000, RZ ;  /* 0x00002000f3f87810 */ /* 0x040fe40007ffe0ff */
[C---:B------:R-:W-:Y:S02]  /*2880*/  IADD3 R247, R243.reuse, 0x2800, RZ ;  /* 0x00002800f3f77810 */ /* 0x040fe40007ffe0ff */
[----:B------:R-:W-:Y:S01]  /*2890*/  IADD3 R246, R243, 0x3000, RZ ;  /* 0x00003000f3f67810 */ /* 0x000fe20007ffe0ff */
[----:B------:R5:W-:Y:S01]  /*28a0*/  LDGSTS.E.BYPASS.LTC128B.128 [R156+0x2100], [R24.64], !P0 ;  /* 0x02100000189c7fae */ /* 0x000be2000c101d4c */
[----:B------:R-:W-:Y:S01]  /*28b0*/  ISETP.LT.OR P0, PT, R33, 0x11, P5 ;  /* 0x000000112100780c */ /* 0x000fe20002f01670 */
[----:B-1----:R-:W-:Y:S01]  /*28c0*/  HMMA.16816.F32.BF16 R40, R16, R56, R64 ;  /* 0x000000381028723c */ /* 0x002fe20000041840 */
[----:B------:R-:W-:-:S03]  /*28d0*/  IADD3 R245, R243, 0x3800, RZ ;  /* 0x00003800f3f57810 */ /* 0x000fc60007ffe0ff */
[----:B------:R1:W-:Y:S01]  /*28e0*/  LDGSTS.E.BYPASS.LTC128B.128 [R156+0x900], [R22.64], !P2 ;  /* 0x00900000169c7fae */ /* 0x0003e2000d101d4c */
[C---:B------:R-:W-:Y:S02]  /*28f0*/  ISETP.LT.OR P2, PT, R33.reuse, 0x21, P6 ;  /* 0x000000212100780c */ /* 0x040fe40003741670 */
[C---:B------:R-:W-:Y:S01]  /*2900*/  ISETP.LT.OR P6, PT, R33.reuse, 0x31, P6 ;  /* 0x000000312100780c */ /* 0x040fe200037c1670 */
[C---:B--2---:R-:W-:Y:S04]  /*2910*/  HMMA.16816.F32.BF16 R128, R16.reuse, R52, R68 ;  /* 0x000000341080723c */ /* 0x044fe80000041844 */
[----:B------:R1:W-:Y:S01]  /*2920*/  LDGSTS.E.BYPASS.LTC128B.128 [R156+0x2900], [R20.64], !P0 ;  /* 0x02900000149c7fae */ /* 0x0003e2000c101d4c */
[C---:B------:R-:W-:Y:S02]  /*2930*/  ISETP.LT.OR P0, PT, R33.reuse, 0x21, P5 ;  /* 0x000000212100780c */ /* 0x040fe40002f01670 */
[----:B------:R-:W-:Y:S01]  /*2940*/  ISETP.LT.OR P5, PT, R33, 0x31, P5 ;  /* 0x000000312100780c */ /* 0x000fe20002fa1670 */
[----:B---3--:R-:W-:Y:S02]  /*2950*/  HMMA.16816.F32.BF16 R68, R16, R36, R76 ;  /* 0x000000241044723c */ /* 0x008fe4000004184c */
[----:B------:R2:W-:Y:S01]  /*2960*/  LDGSTS.E.BYPASS.LTC128B.128 [R156+0x1100], [R14.64], !P2 ;  /* 0x011000000e9c7fae */ /* 0x0005e2000d101d4c */
[----:B------:R-:W-:-:S04]  /*2970*/  LOP3.LUT P2, RZ, R34, 0x4, RZ, 0xc0, !PT ;  /* 0x0000000422ff7812 */ /* 0x000fc8000784c0ff */
[----:B------:R-:W-:Y:S01]  /*2980*/  SEL R2, R2, 0xffffffc0, !P2 ;  /* 0xffffffc002027807 */ /* 0x000fe20005000000 */
[----:B------:R-:W-:Y:S01]  /*2990*/  HMMA.16816.F32.BF16 R72, R16, R44, R72 ;  /* 0x0000002c1048723c */ /* 0x000fe20000041848 */
[----:B------:R-:W-:Y:S01]  /*29a0*/  PLOP3.LUT P2, PT, PT, PT, UP0, 0x40, 0x0 ;  /* 0x000000000000781c */ /* 0x000fe20003f4e808 */
[----:B------:R2:W-:Y:S01]  /*29b0*/  LDGSTS.E.BYPASS.LTC128B.128 [R156+0x3100], [R12.64], !P0 ;  /* 0x031000000c9c7fae */ /* 0x0005e2000c101d4c */
[----:B------:R-:W-:Y:S01]  /*29c0*/  IADD3 R238, R232, R2, RZ ;  /* 0x00000002e8ee7210 */ /* 0x000fe20007ffe0ff */
[----:B------:R-:W-:Y:S01]  /*29d0*/  IMAD.IADD R237, R2, 0x1, R243 ;  /* 0x0000000102ed7824 */ /* 0x000fe200078e02f3 */
[----:B------:R-:W-:Y:S01]  /*29e0*/  ISETP.GT.AND P0, PT, R158, 0x3f, PT ;  /* 0x0000003f9e00780c */ /* 0x000fe20003f04270 */
[----:B------:R3:W-:Y:S02]  /*29f0*/  LDGSTS.E.BYPASS.LTC128B.128 [R156+0x1900], [R28.64], !P6 ;  /* 0x019000001c9c7fae */ /* 0x0007e4000f101d4c */
[----:B----4-:R-:W-:Y:S02]  /*2a00*/  HMMA.16816.F32.BF16 R32, R4, R56, R108 ;  /* 0x000000380420723c */ /* 0x010fe4000004186c */
[----:B------:R3:W-:Y:S04]  /*2a10*/  LDGSTS.E.BYPASS.LTC128B.128 [R156+0x3900], [R30.64], !P5 ;  /* 0x039000001e9c7fae */ /* 0x0007e8000e901d4c */
[----:B------:R-:W-:Y:S02]  /*2a20*/  LDSM.16.M88.4 R8, [R240+0xa100] ;  /* 0x00a10000f008783b */ /* 0x000fe40000000200 */
[C---:B------:R-:W-:Y:S02]  /*2a30*/  HMMA.16816.F32.BF16 R64, R16.reuse, R58, R84 ;  /* 0x0000003a1040723c */ /* 0x040fe40000041854 */
[----:B-1----:R-:W-:Y:S04]  /*2a40*/  LDSM.16.M88.4 R20, [R238+0x5100] ;  /* 0x00510000ee14783b */ /* 0x002fe80000000200 */
[----:B-----5:R-:W-:Y:S02]  /*2a50*/  LDSM.16.M88.4 R24, [R238+0x4900] ;  /* 0x00490000ee18783b */ /* 0x020fe40000000200 */
[C---:B------:R-:W-:Y:S02]  /*2a60*/  HMMA.16816.F32.BF16 R76, R16.reuse, R54, R92 ;  /* 0x00000036104c723c */ /* 0x040fe4000004185c */
[----:B------:R-:W-:Y:S04]  /*2a70*/  LDSM.16.M88.4 R84, [R237+0x1000] ;  /* 0x00100000ed54783b */ /* 0x000fe80000000200 */
[----:B--2---:R-:W-:Y:S02]  /*2a80*/  LDSM.16.M88.4 R12, [R240+0x8100] ;  /* 0x00810000f00c783b */ /* 0x004fe40000000200 */
[C---:B------:R-:W-:Y:S02]  /*2a90*/  HMMA.16816.F32.BF16 R144, R16.reuse, R46, R100 ;  /* 0x0000002e1090723c */ /* 0x040fe40000041864 */
[----:B------:R-:W-:Y:S04]  /*2aa0*/  LDSM.16.M88.4 R100, [R237+0x1800] ;  /* 0x00180000ed64783b */ /* 0x000fe80000000200 */
[----:B---3--:R-:W1:Y:S02]  /*2ab0*/  LDSM.16.M88.4 R28, [R238+0x4100] ;  /* 0x00410000ee1c783b */ /* 0x008e640000000200 */
[----:B------:R-:W-:Y:S02]  /*2ac0*/  HMMA.16816.F32.BF16 R136, R16, R38, R96 ;  /* 0x000000261088723c */ /* 0x000fe40000041860 */
[----:B------:R-:W2:Y:S04]  /*2ad0*/  LDSM.16.M88.4 R16, [R238+0x5900] ;  /* 0x00590000ee10783b */ /* 0x000ea80000000200 */
[----:B------:R-:W0:Y:S02]  /*2ae0*/  LDGDEPBAR ;  /* 0x00000000000079af */ /* 0x000e240000000000 */
[C---:B------:R-:W-:Y:S08]  /*2af0*/  HMMA.16816.F32.BF16 R92, R4.reuse, R58, R140 ;  /* 0x0000003a045c723c */ /* 0x040ff0000004188c */
[C---:B------:R-:W-:Y:S01]  /*2b00*/  HMMA.16816.F32.BF16 R116, R4.reuse, R36, R60 ;  /* 0x000000240474723c */ /* 0x040fe2000004183c */
[----:B------:R-:W-:Y:S07]  /*2b10*/  LDSM.16.M88.4 R60, [R232+0x6100] ;  /* 0x00610000e83c783b */ /* 0x000fee0000000200 */
[C---:B------:R-:W-:Y:S01]  /*2b20*/  HMMA.16816.F32.BF16 R48, R4.reuse, R38, R48 ;  /* 0x000000260430723c */ /* 0x040fe20000041830 */
[----:B------:R-:W-:Y:S07]  /*2b30*/  LDSM.16.M88.4 R36, [R242+0x8100] ;  /* 0x00810000f224783b */ /* 0x000fee0000000200 */
[----:B------:R-:W-:Y:S08]  /*2b40*/  HMMA.16816.F32.BF16 R120, R4, R52, R104 ;  /* 0x000000340478723c */ /* 0x000ff00000041868 */
[----:B-1----:R-:W-:Y:S01]  /*2b50*/  HMMA.16816.F32.BF16 R56, R8, R28, R40 ;  /* 0x0000001c0838723c */ /* 0x002fe20000041828 */
[----:B------:R-:W1:Y:S07]  /*2b60*/  LDSM.16.M88.4 R40, [R237] ;  /* 0x00000000ed28783b */ /* 0x000e6e0000000200 */
[C---:B------:R-:W-:Y:S08]  /*2b70*/  HMMA.16816.F32.BF16 R124, R4.reuse, R44, R88 ;  /* 0x0000002c047c723c */ /* 0x040ff00000041858 */
[C---:B------:R-:W-:Y:S01]  /*2b80*/  HMMA.16816.F32.BF16 R112, R4.reuse, R54, R112 ;  /* 0x000000360470723c */ /* 0x040fe20000041870 */
[----:B------:R-:W-:Y:S07]  /*2b90*/  LDSM.16.M88.4 R52, [R237+0x800] ;  /* 0x00080000ed34783b */ /* 0x000fee0000000200 */
[----:B------:R-:W-:Y:S01]  /*2ba0*/  HMMA.16816.F32.BF16 R108, R4, R46, R80 ;  /* 0x0000002e046c723c */ /* 0x000fe20000041850 */
[----:B------:R-:W3:Y:S07]  /*2bb0*/  LDSM.16.M88.4 R4, [R242+0xa100] ;  /* 0x00a10000f204783b */ /* 0x000eee0000000200 */
[----:B------:R-:W-:Y:S01]  /*2bc0*/  HMMA.16816.F32.BF16 R44, R12, R28, R32 ;  /* 0x0000001c0c2c723c */ /* 0x000fe20000041820 */
[----:B------:R-:W4:Y:S07]  /*2bd0*/  LDSM.16.M88.4 R32, [R239+0xc100] ;  /* 0x00c10000ef20783b */ /* 0x000f2e0000000200 */
[C---:B------:R-:W-:Y:S08]  /*2be0*/  HMMA.16816.F32.BF16 R96, R8.reuse, R20, R72 ;  /* 0x000000140860723c */ /* 0x040ff00000041848 */
[C---:B--2---:R-:W-:Y:S08]  /*2bf0*/  HMMA.16816.F32.BF16 R88, R8.reuse, R16, R68 ;  /* 0x000000100858723c */ /* 0x044ff00000041844 */
[C---:B------:R-:W-:Y:S08]  /*2c00*/  HMMA.16816.F32.BF16 R104, R8.reuse, R24, R128 ;  /* 0x000000180868723c */ /* 0x040ff00000041880 */
[C---:B------:R-:W-:Y:S08]  /*2c10*/  HMMA.16816.F32.BF16 R80, R8.reuse, R30, R64 ;  /* 0x0000001e0850723c */ /* 0x040ff00000041840 */
[C---:B------:R-:W-:Y:S08]  /*2c20*/  HMMA.16816.F32.BF16 R76, R8.reuse, R26, R76 ;  /* 0x0000001a084c723c */ /* 0x040ff0000004184c */
[C---:B------:R-:W-:Y:S08]  /*2c30*/  HMMA.16816.F32.BF16 R72, R8.reuse, R22, R144 ;  /* 0x000000160848723c */ /* 0x040ff00000041890 */
[----:B------:R-:W-:Y:S08]  /*2c40*/  HMMA.16816.F32.BF16 R68, R8, R18, R136 ;  /* 0x000000120844723c */ /* 0x000ff00000041888 */
[----:B-1----:R-:W-:Y:S08]  /*2c50*/  HMMA.16816.F32.BF16 R8, R36, R40, R44 ;  /* 0x000000282408723c */ /* 0x002ff0000004182c */
[C---:B------:R-:W-:Y:S01]  /*2c60*/  HMMA.16816.F32.BF16 R64, R12.reuse, R30, R92 ;  /* 0x0000001e0c40723c */ /* 0x040fe2000004185c */
[----:B------:R-:W1:Y:S07]  /*2c70*/  LDSM.16.M88.4 R28, [R239+0xe100] ;  /* 0x00e10000ef1c783b */ /* 0x000e6e0000000200 */
[C---:B------:R-:W-:Y:S08]  /*2c80*/  HMMA.16816.F32.BF16 R92, R12.reuse, R24, R120 ;  /* 0x000000180c5c723c */ /* 0x040ff00000041878 */
[C---:B------:R-:W-:Y:S08]  /*2c90*/  HMMA.16816.F32.BF16 R120, R12.reuse, R16, R116 ;  /* 0x000000100c78723c */ /* 0x040ff00000041874 */
[C---:B------:R-:W-:Y:S01]  /*2ca0*/  HMMA.16816.F32.BF16 R112, R12.reuse, R26, R112 ;  /* 0x0000001a0c70723c */ /* 0x040fe20000041870 */
[----:B------:R-:W-:Y:S07]  /*2cb0*/  LDSM.16.M88.4 R24, [R241+0xc100] ;  /* 0x00c10000f118783b */ /* 0x000fee0000000200 */
[C---:B------:R-:W-:Y:S08]  /*2cc0*/  HMMA.16816.F32.BF16 R124, R12.reuse, R20, R124 ;  /* 0x000000140c7c723c */ /* 0x040ff0000004187c */
[C---:B------:R-:W-:Y:S01]  /*2cd0*/  HMMA.16816.F32.BF16 R108, R12.reuse, R22, R108 ;  /* 0x000000160c6c723c */ /* 0x040fe2000004186c */
[----:B------:R-:W-:Y:S07]  /*2ce0*/  LDSM.16.M88.4 R20, [R241+0xe100] ;  /* 0x00e10000f114783b */ /* 0x000fee0000000200 */
[----:B------:R-:W-:Y:S01]  /*2cf0*/  HMMA.16816.F32.BF16 R116, R12, R18, R48 ;  /* 0x000000120c74723c */ /* 0x000fe20000041830 */
[----:B------:R-:W-:Y:S04]  /*2d00*/  LDSM.16.M88.4 R48, [R238+0x6100] ;  /* 0x00610000ee30783b */ /* 0x000fe80000000200 */
[----:B------:R-:W-:Y:S03]  /*2d10*/  LDSM.16.M88.4 R16, [R240+0xc100] ;  /* 0x00c10000f010783b */ /* 0x000fe60000000200 */
[----:B---3--:R-:W-:Y:S01]  /*2d20*/  HMMA.16816.F32.BF16 R12, R4, R40, R56 ;  /* 0x00000028040c723c */ /* 0x008fe20000041838 */
[----:B------:R-:W2:Y:S07]  /*2d30*/  LDSM.16.M88.4 R56, [R243+0x2000] ;  /* 0x00200000f338783b */ /* 0x000eae0000000200 */
[----:B----4-:R-:W-:Y:S08]  /*2d40*/  HMMA.16816.F32.BF16 R8, R32, R60, R8 ;  /* 0x0000003c2008723c */ /* 0x010ff00000041808 */
[C---:B------:R-:W-:Y:S08]  /*2d50*/  HMMA.16816.F32.BF16 R80, R4.reuse, R42, R80 ;  /* 0x0000002a0450723c */ /* 0x040ff00000041850 */
[C---:B------:R-:W-:Y:S08]  /*2d60*/  HMMA.16816.F32.BF16 R104, R4.reuse, R52, R104 ;  /* 0x000000340468723c */ /* 0x040ff00000041868 */
[C---:B------:R-:W-:Y:S08]  /*2d70*/  HMMA.16816.F32.BF16 R128, R4.reuse, R54, R76 ;  /* 0x000000360480723c */ /* 0x040ff0000004184c */
[C---:B------:R-:W-:Y:S08]  /*2d80*/  HMMA.16816.F32.BF16 R96, R4.reuse, R84, R96 ;  /* 0x000000540460723c */ /* 0x040ff00000041860 */
[C---:B------:R-:W-:Y:S08]  /*2d90*/  HMMA.16816.F32.BF16 R136, R4.reuse, R86, R72 ;  /* 0x000000560488723c */ /* 0x040ff00000041848 */
[C---:B------:R-:W-:Y:S08]  /*2da0*/  HMMA.16816.F32.BF16 R140, R4.reuse, R100, R88 ;  /* 0x00000064048c723c */ /* 0x040ff00000041858 */
[----:B------:R-:W-:Y:S08]  /*2db0*/  HMMA.16816.F32.BF16 R144, R4, R102, R68 ;  /* 0x000000660490723c */ /* 0x000ff00000041844 */
[----:B-1----:R-:W-:Y:S01]  /*2dc0*/  HMMA.16816.F32.BF16 R4, R28, R60, R12 ;  /* 0x0000003c1c04723c */ /* 0x002fe2000004180c */
[----:B------:R-:W1:Y:S07]  /*2dd0*/  LDSM.16.M88.4 R12, [R240+0xe100] ;  /* 0x00e10000f00c783b */ /* 0x000e6e0000000200 */
[----:B--2---:R-:W-:Y:S01]  /*2de0*/  HMMA.16816.F32.BF16 R44, R24, R56, R8 ;  /* 0x00000038182c723c */ /* 0x004fe20000041808 */
[----:B------:R-:W-:Y:S07]  /*2df0*/  LDSM.16.M88.4 R8, [R242+0xc100] ;  /* 0x00c10000f208783b */ /* 0x000fee0000000200 */
[C---:B------:R-:W-:Y:S01]  /*2e00*/  HMMA.16816.F32.BF16 R64, R36.reuse, R42, R64 ;  /* 0x0000002a2440723c */ /* 0x040fe20000041840 */
[----:B------:R-:W2:Y:S07]  /*2e10*/  LDSM.16.M88.4 R40, [R237+0x2000] ;  /* 0x00200000ed28783b */ /* 0x000eae0000000200 */
[C---:B------:R-:W-:Y:S08]  /*2e20*/  HMMA.16816.F32.BF16 R92, R36.reuse, R52, R92 ;  /* 0x00000034245c723c */ /* 0x040ff0000004185c */
[----:B------:R-:W-:Y:S08]  /*2e30*/  HMMA.16816.F32.BF16 R112, R36, R54, R112 ;  /* 0x000000362470723c */ /* 0x000ff00000041870 */
[----:B------:R-:W-:Y:S01]  /*2e40*/  HMMA.16816.F32.BF16 R52, R20, R56, R4 ;  /* 0x000000381434723c */ /* 0x000fe20000041804 */
[----:B------:R-:W-:Y:S07]  /*2e50*/  LDSM.16.M88.4 R4, [R244+0xe100] ;  /* 0x00e10000f404783b */ /* 0x000fee0000000200 */
[----:B------:R-:W-:Y:S01]  /*2e60*/  HMMA.16816.F32.BF16 R68, R16, R48, R44 ;  /* 0x000000301044723c */ /* 0x000fe2000004182c */
[----:B------:R-:W3:Y:S07]  /*2e70*/  LDSM.16.M88.4 R44, [R232+0x6900] ;  /* 0x00690000e82c783b */ /* 0x000eee0000000200 */
[-C--:B------:R-:W-:Y:S08]  /*2e80*/  HMMA.16816.F32.BF16 R64, R32, R62.reuse, R64 ;  /* 0x0000003e2040723c */ /* 0x080ff00000041840 */
[----:B------:R-:W-:Y:S08]  /*2e90*/  HMMA.16816.F32.BF16 R72, R28, R62, R80 ;  /* 0x0000003e1c48723c */ /* 0x000ff00000041850 */
[----:B-1----:R-:W-:Y:S01]  /*2ea0*/  HMMA.16816.F32.BF16 R60, R12, R48, R52 ;  /* 0x000000300c3c723c */ /* 0x002fe20000041834 */
[----:B------:R-:W1:Y:S07]  /*2eb0*/  LDSM.16.M88.4 R52, [R243+0x2800] ;  /* 0x00280000f334783b */ /* 0x000e6e0000000200 */
[----:B------:R-:W-:Y:S08]  /*2ec0*/  HMMA.16816.F32.BF16 R64, R24, R58, R64 ;  /* 0x0000003a1840723c */ /* 0x000ff00000041840 */
[----:B--2---:R-:W-:Y:S08]  /*2ed0*/  HMMA.16816.F32.BF16 R76, R8, R40, R68 ;  /* 0x00000028084c723c */ /* 0x004ff00000041844 */
[----:B------:R-:W-:Y:S08]  /*2ee0*/  HMMA.16816.F32.BF16 R72, R20, R58, R72 ;  /* 0x0000003a1448723c */ /* 0x000ff00000041848 */
[----:B---3--:R-:W-:Y:S08]  /*2ef0*/  HMMA.16816.F32.BF16 R68, R32, R44, R92 ;  /* 0x0000002c2044723c */ /* 0x008ff0000004185c */
[----:B------:R-:W-:Y:S01]  /*2f00*/  HMMA.16816.F32.BF16 R124, R36, R84, R124 ;  /* 0x00000054247c723c */ /* 0x000fe2000004187c */
[----:B------:R-:W-:-:S04]  /*2f10*/  FMUL.FTZ R2, R76, c[0x0][0x320] ;  /* 0x0000c8004c027a20 */ /* 0x000fc80000410000 */
[----:B------:R2:W3:Y:S03]  /*2f20*/  MUFU.TANH R152, R2 ;  /* 0x0000000200987308 */ /* 0x0004e60000002400 */
[C---:B------:R-:W-:Y:S08]  /*2f30*/  HMMA.16816.F32.BF16 R108, R36.reuse, R86, R108 ;  /* 0x00000056246c723c */ /* 0x040ff0000004186c */
[----:B------:R-:W-:Y:S01]  /*2f40*/  HMMA.16816.F32.BF16 R120, R36, R100, R120 ;  /* 0x000000642478723c */ /* 0x000fe20000041878 */
[----:B--2---:R-:W-:-:S07]  /*2f50*/  FMUL.FTZ R2, R77, c[0x0][0x320] ;  /* 0x0000c8004d027a20 */ /* 0x004fce0000410000 */
[----:B------:R-:W-:Y:S01]  /*2f60*/  HMMA.16816.F32.BF16 R116, R36, R102, R116 ;  /* 0x000000662474723c */ /* 0x000fe20000041874 */
[----:B------:R-:W2:Y:S01]  /*2f70*/  LDSM.16.M88.4 R36, [R238+0x6900] ;  /* 0x00690000ee24783b */ /* 0x000ea20000000200 */
[----:B------:R4:W1:Y:S06]  /*2f80*/  MUFU.TANH R151, R2 ;  /* 0x0000000200977308 */ /* 0x00086c0000002400 */
[----:B------:R-:W-:Y:S08]  /*2f90*/  HMMA.16816.F32.BF16 R80, R4, R40, R60 ;  /* 0x000000280450723c */ /* 0x000ff0000004183c */
[----:B------:R-:W-:Y:S01]  /*2fa0*/  HMMA.16816.F32.BF16 R60, R16, R50, R64 ;  /* 0x00000032103c723c */ /* 0x000fe20000041840 */
[----:B----4-:R-:W-:-:S04]  /*2fb0*/  FMUL.FTZ R2, R78, c[0x0][0x320] ;  /* 0x0000c8004e027a20 */ /* 0x010fc80000410000 */
[----:B------:R4:W1:Y:S03]  /*2fc0*/  MUFU.TANH R150, R2 ;  /* 0x0000000200967308 */ /* 0x0008660000002400 */
[----:B------:R-:W-:Y:S08]  /*2fd0*/  HMMA.16816.F32.BF16 R56, R28, R44, R104 ;  /* 0x0000002c1c38723c */ /* 0x000ff00000041868 */
[----:B------:R-:W-:Y:S01]  /*2fe0*/  HMMA.16816.F32.BF16 R64, R12, R50, R72 ;  /* 0x000000320c40723c */ /* 0x000fe20000041848 */
[----:B------:R-:W5:Y:S01]  /*2ff0*/  LDSM.16.M88.4 R48, [R237+0x2800] ;  /* 0x00280000ed30783b */ /* 0x000f620000000200 */
[----:B----4-:R-:W-:-:S06]  /*3000*/  FMUL.FTZ R2, R79, c[0x0][0x320] ;  /* 0x0000c8004f027a20 */ /* 0x010fcc0000410000 */
[----:B-1----:R-:W-:Y:S01]  /*3010*/  HMMA.16816.F32.BF16 R68, R24, R52, R68 ;  /* 0x000000341844723c */ /* 0x002fe20000041844 */
[----:B------:R1:W4:Y:S07]  /*3020*/  MUFU.TANH R149, R2 ;  /* 0x0000000200957308 */ /* 0x00032e0000002400 */
[----:B------:R-:W-:Y:S08]  /*3030*/  HMMA.16816.F32.BF16 R72, R8, R42, R60 ;  /* 0x0000002a0848723c */ /* 0x000ff0000004183c */
[----:B------:R-:W-:Y:S01]  /*3040*/  HMMA.16816.F32.BF16 R60, R20, R52, R56 ;  /* 0x00000034143c723c */ /* 0x000fe20000041838 */
[----:B------:R-:W3:Y:S01]  /*3050*/  LDSM.16.M88.4 R56, [R232+0x7100] ;  /* 0x00710000e838783b */ /* 0x000ee20000000200 */
[----:B-1----:R-:W-:-:S04]  /*3060*/  FMUL.FTZ R2, R80, c[0x0][0x320] ;  /* 0x0000c80050027a20 */ /* 0x002fc80000410000 */
[----:B------:R1:W1:Y:S02]  /*3070*/  MUFU.TANH R148, R2 ;  /* 0x0000000200947308 */ /* 0x0002640000002400 */
[----:B------:R-:W-:Y:S08]  /*3080*/  HMMA.16816.F32.BF16 R84, R4, R42, R64 ;  /* 0x0000002a0454723c */ /* 0x000ff00000041840 */
[----:B------:R-:W-:Y:S01]  /*3090*/  HMMA.16816.F32.BF16 R40, R32, R46, R112 ;  /* 0x0000002e2028723c */ /* 0x000fe20000041870 */
[----:B-1----:R-:W-:-:S07]  /*30a0*/  FMUL.FTZ R2, R81, c[0x0][0x320] ;  /* 0x0000c80051027a20 */ /* 0x002fce0000410000 */
[----:B--2---:R-:W-:Y:S01]  /*30b0*/  HMMA.16816.F32.BF16 R64, R16, R36, R68 ;  /* 0x000000241040723c */ /* 0x004fe20000041844 */
[----:B------:R1:W2:Y:S07]  /*30c0*/  MUFU.TANH R135, R2 ;  /* 0x0000000200877308 */ /* 0x0002ae0000002400 */
[----:B------:R-:W-:Y:S08]  /*30d0*/  HMMA.16816.F32.BF16 R68, R28, R46, R128 ;  /* 0x0000002e1c44723c */ /* 0x000ff00000041880 */
[----:B------:R-:W-:Y:S01]  /*30e0*/  HMMA.16816.F32.BF16 R44, R12, R36, R60 ;  /* 0x000000240c2c723c */ /* 0x000fe2000004183c */
[----:B-1----:R-:W-:-:S04]  /*30f0*/  FMUL.FTZ R2, R82, c[0x0][0x320] ;  /* 0x0000c80052027a20 */ /* 0x002fc80000410000 */
[----:B------:R1:W1:Y:S03]  /*3100*/  MUFU.TANH R133, R2 ;  /* 0x0000000200857308 */ /* 0x0002660000002400 */
[----:B------:R-:W-:Y:S01]  /*3110*/  HMMA.16816.F32.BF16 R60, R24, R54, R40 ;  /* 0x00000036183c723c */ /* 0x000fe20000041828 */
[----:B------:R-:W2:Y:S01]  /*3120*/  LDSM.16.M88.4 R40, [R243+0x3000] ;  /* 0x00300000f328783b */ /* 0x000ea20000000200 */
[----:B-1----:R-:W-:Y:S11]  /*3130*/  FMUL.FTZ R2, R83, c[0x0][0x320] ;  /* 0x0000c80053027a20 */ /* 0x002ff60000410000 */
[----:B------:R-:W-:Y:S03]  /*3140*/  @!UPT UIADD3 URZ, URZ, URZ, URZ ;  /* 0x0000003f3f3ff290 */ /* 0x000fe6000fffe03f */
[----:B-----5:R-:W-:Y:S01]  /*3150*/  HMMA.16816.F32.BF16 R76, R4, R48, R44 ;  /* 0x00000030044c723c */ /* 0x020fe2000004182c */
[----:B------:R1:W1:Y:S07]  /*3160*/  MUFU.TANH R114, R2 ;  /* 0x0000000200727308 */ /* 0x00026e0000002400 */
[----:B------:R-:W-:Y:S08]  /*3170*/  HMMA.16816.F32.BF16 R60, R16, R38, R60 ;  /* 0x00000026103c723c */ /* 0x000ff0000004183c */
[----:B---3--:R-:W-:Y:S01]  /*3180*/  HMMA.16816.F32.BF16 R44, R28, R56, R96 ;  /* 0x000000381c2c723c */ /* 0x008fe20000041860 */
[----:B-1----:R-:W-:-:S04]  /*3190*/  FMUL.FTZ R2, R72, c[0x0][0x320] ;  /* 0x0000c80048027a20 */ /* 0x002fc80000410000 */
[----:B------:R1:W3:Y:S02]  /*31a0*/  MUFU.TANH R115, R2 ;  /* 0x0000000200737308 */ /* 0x0002e40000002400 */
[----:B-1----:R-:W-:-:S06]  /*31b0*/  FMUL.FTZ R2, R73, c[0x0][0x320] ;  /* 0x0000c80049027a20 */ /* 0x002fcc0000410000 */
[----:B------:R1:W1:Y:S02]  /*31c0*/  MUFU.TANH R113, R2 ;  /* 0x0000000200717308 */ /* 0x0002640000002400 */
        /* <DEDUP_REMOVED lines=8> */
[----:B-1----:R-:W-:-:S04]  /*3250*/  FMUL.FTZ R2, R84, c[0x0][0x320] ;  /* 0x0000c80054027a20 */ /* 0x002fc80000410000 */
[----:B------:R1:W1:Y:S11]  /*3260*/  MUFU.TANH R106, R2 ;  /* 0x00000002006a7308 */ /* 0x0002760000002400 */
[----:B------:R-:W-:Y:S01]  /*3270*/  HMMA.16816.F32.BF16 R64, R12, R38, R64 ;  /* 0x000000260c40723c */ /* 0x000fe20000041840 */
[----:B------:R-:W3:Y:S01]  /*3280*/  LDSM.16.M88.4 R36, [R237+0x3000] ;  /* 0x00300000ed24783b */ /* 0x000ee20000000200 */
[----:B-1----:R-:W-:-:S06]  /*3290*/  FMUL.FTZ R2, R85, c[0x0][0x320] ;  /* 0x0000c80055027a20 */ /* 0x002fcc0000410000 */
[----:B--2---:R-:W-:Y:S01]  /*32a0*/  HMMA.16816.F32.BF16 R68, R24, R40, R68 ;  /* 0x000000281844723c */ /* 0x004fe20000041844 */
[----:B------:R1:W2:Y:S11]  /*32b0*/  MUFU.TANH R105, R2 ;  /* 0x0000000200697308 */ /* 0x0002b60000002400 */
[----:B------:R-:W-:Y:S04]  /*32c0*/  @!UPT UIADD3 URZ, URZ, URZ, URZ ;  /* 0x0000003f3f3ff290 */ /* 0x000fe8000fffe03f */
[----:B------:R-:W-:Y:S01]  /*32d0*/  HMMA.16816.F32.BF16 R80, R4, R50, R64 ;  /* 0x000000320450723c */ /* 0x000fe20000041840 */
[----:B-1----:R-:W-:-:S04]  /*32e0*/  FMUL.FTZ R2, R86, c[0x0][0x320] ;  /* 0x0000c80056027a20 */ /* 0x002fc80000410000 */
[----:B------:R1:W1:Y:S03]  /*32f0*/  MUFU.TANH R104, R2 ;  /* 0x0000000200687308 */ /* 0x0002660000002400 */
[----:B-----5:R-:W-:Y:S08]  /*3300*/  HMMA.16816.F32.BF16 R64, R16, R52, R68 ;  /* 0x000000341040723c */ /* 0x020ff00000041844 */
[----:B------:R-:W-:Y:S01]  /*3310*/  HMMA.16816.F32.BF16 R68, R28, R58, R136 ;  /* 0x0000003a1c44723c */ /* 0x000fe20000041888 */
[----:B-1----:R-:W-:-:S04]  /*3320*/  FMUL.FTZ R2, R87, c[0x0][0x320] ;  /* 0x0000c80057027a20 */ /* 0x002fc80000410000 */
[----:B------:R1:W1:Y:S11]  /*3330*/  MUFU.TANH R102, R2 ;  /* 0x0000000200667308 */ /* 0x0002760000002400 */
[----:B------:R-:W-:Y:S08]  /*3340*/  @!UPT UIADD3 URZ, URZ, URZ, URZ ;  /* 0x0000003f3f3ff290 */ /* 0x000ff0000fffe03f */
[----:B------:R-:W-:Y:S01]  /*3350*/  HMMA.16816.F32.BF16 R68, R20, R42, R68 ;  /* 0x0000002a1444723c */ /* 0x000fe20000041844 */
[----:B-1----:R-:W-:-:S04]  /*3360*/  FMUL.FTZ R2, R72, c[0x0][0x320] ;  /* 0x0000c80048027a20 */ /* 0x002fc80000410000 */
[----:B------:R1:W1:Y:S02]  /*3370*/  MUFU.TANH R103, R2 ;  /* 0x0000000200677308 */ /* 0x0002640000002400 */
[----:B-1----:R-:W-:Y:S11]  /*3380*/  FMUL.FTZ R2, R73, c[0x0][0x320] ;  /* 0x0000c80049027a20 */ /* 0x002ff60000410000 */
[----:B------:R-:W-:Y:S06]  /*3390*/  @!UPT UIADD3 URZ, URZ, URZ, URZ ;  /* 0x0000003f3f3ff290 */ /* 0x000fec000fffe03f */
[----:B------:R-:W-:Y:S01]  /*33a0*/  HMMA.16816.F32.BF16 R68, R12, R54, R68 ;  /* 0x000000360c44723c */ /* 0x000fe20000041844 */
[----:B------:R1:W1:Y:S02]  /*33b0*/  MUFU.TANH R101, R2 ;  /* 0x0000000200657308 */ /* 0x0002640000002400 */
[----:B-1----:R-:W-:-:S06]  /*33c0*/  FMUL.FTZ R2, R74, c[0x0][0x320] ;  /* 0x0000c8004a027a20 */ /* 0x002fcc0000410000 */
[----:B------:R1:W1:Y:S11]  /*33d0*/  MUFU.TANH R100, R2 ;  /* 0x0000000200647308 */ /* 0x0002760000002400 */
[----:B------:R-:W-:Y:S04]  /*33e0*/  @!UPT UIADD3 URZ, URZ, URZ, URZ ;  /* 0x0000003f3f3ff290 */ /* 0x000fe8000fffe03f */
[----:B---3--:R-:W-:Y:S01]  /*33f0*/  HMMA.16816.F32.BF16 R68, R4, R38, R68 ;  /* 0x000000260444723c */ /* 0x008fe20000041844 */
[----:B-1----:R-:W-:-:S07]  /*3400*/  FMUL.FTZ R2, R75, c[0x0][0x320] ;  /* 0x0000c8004b027a20 */ /* 0x002fce0000410000 */
[----:B------:R-:W-:Y:S01]  /*3410*/  HMMA.16816.F32.BF16 R72, R8, R50, R60 ;  /* 0x000000320848723c */ /* 0x000fe2000004183c */
[----:B------:R1:W3:Y:S07]  /*3420*/  MUFU.TANH R95, R2 ;  /* 0x00000002005f7308 */ /* 0x0002ee0000002400 */
[----:B------:R-:W-:Y:S01]  /*3430*/  HMMA.16816.F32.BF16 R60, R20, R40, R44 ;  /* 0x00000028143c723c */ /* 0x000fe2000004182c */
[----:B------:R-:W5:Y:S07]  /*3440*/  LDSM.16.M88.4 R44, [R232+0x7900] ;  /* 0x00790000e82c783b */ /* 0x000f6e0000000200 */
[----:B------:R-:W-:-:S02]  /*3450*/  FMUL.FTZ R68, R68, c[0x0][0x320] ;  /* 0x0000c80044447a20 */ /* 0x000fc40000410000 */
[----:B------:R-:W-:Y:S02]  /*3460*/  FMUL.FTZ R69, R69, c[0x0][0x320] ;  /* 0x0000c80045457a20 */ /* 0x000fe40000410000 */
[----:B------:R-:W-:Y:S01]  /*3470*/  FMUL.FTZ R70, R70, c[0x0][0x320] ;  /* 0x0000c80046467a20 */ /* 0x000fe20000410000 */
[----:B------:R-:W-:Y:S01]  /*3480*/  HMMA.16816.F32.BF16 R48, R32, R58, R108 ;  /* 0x0000003a2030723c */ /* 0x000fe2000004186c */
[----:B------:R-:W2:Y:S01]  /*3490*/  MUFU.TANH R68, R68 ;  /* 0x0000004400447308 */ /* 0x000ea20000002400 */
[----:B-1----:R-:W-:-:S07]  /*34a0*/  FMUL.FTZ R2, R76, c[0x0][0x320] ;  /* 0x0000c8004c027a20 */ /* 0x002fce0000410000 */
[----:B------:R1:W1:Y:S02]  /*34b0*/  MUFU.TANH R94, R2 ;  /* 0x00000002005e7308 */ /* 0x0002640000002400 */
[----:B------:R-:W-:Y:S06]  /*34c0*/  HMMA.16816.F32.BF16 R56, R12, R52, R60 ;  /* 0x000000340c38723c */ /* 0x000fec000004183c */
[----:B------:R-:W2:Y:S07]  /*34d0*/  MUFU.TANH R69, R69 ;  /* 0x0000004500457308 */ /* 0x000eae0000002400 */
[----:B------:R-:W-:Y:S01]  /*34e0*/  HMMA.16816.F32.BF16 R60, R24, R42, R48 ;  /* 0x0000002a183c723c */ /* 0x000fe20000041830 */
[----:B-1----:R-:W-:Y:S01]  /*34f0*/  FMUL.FTZ R2, R77, c[0x0][0x320] ;  /* 0x0000c8004d027a20 */ /* 0x002fe20000410000 */
[----:B------:R-:W1:Y:S01]  /*3500*/  LDSM.16.M88.4 R48, [R243+0x3800] ;  /* 0x00380000f330783b */ /* 0x000e620000000200 */
[----:B------:R-:W1:Y:S03]  /*3510*/  MUFU.TANH R70, R70 ;  /* 0x0000004600467308 */ /* 0x000e660000002400 */
[----:B------:R-:W1:Y:S05]  /*3520*/  LDSM.16.M88.4 R40, [R238+0x7900] ;  /* 0x00790000ee28783b */ /* 0x000e6a0000000200 */
[----:B------:R2:W1:Y:S02]  /*3530*/  MUFU.TANH R93, R2 ;  /* 0x00000002005d7308 */ /* 0x0004640000002400 */
[----:B--2---:R-:W-:-:S06]  /*3540*/  FMUL.FTZ R2, R78, c[0x0][0x320] ;  /* 0x0000c8004e027a20 */ /* 0x004fcc0000410000 */
[----:B------:R2:W1:Y:S02]  /*3550*/  MUFU.TANH R92, R2 ;  /* 0x00000002005c7308 */ /* 0x0004640000002400 */
[----:B--2---:R-:W-:Y:S02]  /*3560*/  FMUL.FTZ R2, R79, c[0x0][0x320] ;  /* 0x0000c8004f027a20 */ /* 0x004fe40000410000 */
[----:B------:R-:W-:Y:S04]  /*3570*/  HMMA.16816.F32.BF16 R76, R4, R36, R56 ;  /* 0x00000024044c723c */ /* 0x000fe80000041838 */
[----:B------:R2:W1:Y:S04]  /*3580*/  MUFU.TANH R89, R2 ;  /* 0x0000000200597308 */ /* 0x0004680000002400 */
[----:B------:R-:W-:Y:S08]  /*3590*/  HMMA.16816.F32.BF16 R56, R16, R54, R60 ;  /* 0x000000361038723c */ /* 0x000ff0000004183c */
[----:B-----5:R-:W-:Y:S01]  /*35a0*/  HMMA.16816.F32.BF16 R60, R28, R44, R140 ;  /* 0x0000002c1c3c723c */ /* 0x020fe2000004188c */
[----:B--2---:R-:W-:-:S04]  /*35b0*/  FMUL.FTZ R2, R72, c[0x0][0x320] ;  /* 0x0000c80048027a20 */ /* 0x004fc80000410000 */
[----:B------:R2:W1:Y:S03]  /*35c0*/  MUFU.TANH R91, R2 ;  /* 0x00000002005b7308 */ /* 0x0004660000002400 */
[----:B------:R-:W-:Y:S01]  /*35d0*/  HMMA.16816.F32.BF16 R28, R28, R46, R144 ;  /* 0x0000002e1c1c723c */ /* 0x000fe20000041890 */
[----:B--2---:R-:W-:Y:S11]  /*35e0*/  FMUL.FTZ R2, R73, c[0x0][0x320] ;  /* 0x0000c80049027a20 */ /* 0x004ff60000410000 */
[----:B------:R-:W-:Y:S04]  /*35f0*/  @!UPT UIADD3 URZ, URZ, URZ, URZ ;  /* 0x0000003f3f3ff290 */ /* 0x000fe8000fffe03f */
[----:B-1----:R-:W-:Y:S01]  /*3600*/  HMMA.16816.F32.BF16 R60, R20, R48, R60 ;  /* 0x00000030143c723c */ /* 0x002fe2000004183c */
[----:B------:R1:W2:Y:S02]  /*3610*/  MUFU.TANH R90, R2 ;  /* 0x00000002005a7308 */ /* 0x0002a40000002400 */
        /* <DEDUP_REMOVED lines=8> */
[----:B------:R-:W-:Y:S08]  /*36a0*/  @!UPT UIADD3 URZ, URZ, URZ, URZ ;  /* 0x0000003f3f3ff290 */ /* 0x000ff0000fffe03f */
[----:B------:R-:W-:Y:S01]  /*36b0*/  HMMA.16816.F32.BF16 R52, R24, R48, R64 ;  /* 0x000000301834723c */ /* 0x000fe20000041840 */
[----:B-1----:R-:W-:-:S07]  /*36c0*/  FMUL.FTZ R2, R81, c[0x0][0x320] ;  /* 0x0000c80051027a20 */ /* 0x002fce0000410000 */
[----:B------:R-:W-:Y:S01]  /*36d0*/  HMMA.16816.F32.BF16 R64, R8, R38, R56 ;  /* 0x000000260840723c */ /* 0x000fe20000041838 */
[----:B------:R1:W1:Y:S07]  /*36e0*/  MUFU.TANH R85, R2 ;  /* 0x0000000200557308 */ /* 0x00026e0000002400 */
[----:B------:R-:W-:Y:S01]  /*36f0*/  HMMA.16816.F32.BF16 R56, R32, R46, R116 ;  /* 0x0000002e2038723c */ /* 0x000fe20000041874 */
[----:B------:R-:W5:Y:S01]  /*3700*/  LDSM.16.M88.4 R32, [R237+0x3800] ;  /* 0x00380000ed20783b */ /* 0x000f620000000200 */
[----:B------:R-:W-:-:S06]  /*3710*/  DEPBAR.LE SB0, 0x0 ;  /* 0x000080000000791a */ /* 0x000fcc0000000000 */
[----:B------:R-:W-:Y:S01]  /*3720*/  HMMA.16816.F32.BF16 R52, R16, R40, R52 ;  /* 0x000000281034723c */ /* 0x000fe20000041834 */
[----:B-1----:R-:W-:-:S04]  /*3730*/  FMUL.FTZ R2, R82, c[0x0][0x320] ;  /* 0x0000c80052027a20 */ /* 0x002fc80000410000 */
[----:B------:R1:W1:Y:S03]  /*3740*/  MUFU.TANH R82, R2 ;  /* 0x0000000200527308 */ /* 0x0002660000002400 */
[----:B------:R-:W-:Y:S01]  /*3750*/  HMMA.16816.F32.BF16 R36, R12, R40, R60 ;  /* 0x000000280c24723c */ /* 0x000fe2000004183c */
[----:B------:R-:W-:Y:S02]  /*3760*/  FMUL.FTZ R65, R65, c[0x0][0x320] ;  /* 0x0000c80041417a20 */ /* 0x000fe40000410000 */
[----:B------:R-:W-:Y:S02]  /*3770*/  FMUL.FTZ R66, R66, c[0x0][0x320] ;  /* 0x0000c80042427a20 */ /* 0x000fe40000410000 */
[----:B------:R-:W-:Y:S02]  /*3780*/  FMUL.FTZ R67, R67, c[0x0][0x320] ;  /* 0x0000c80043437a20 */ /* 0x000fe40000410000 */
[----:B------:R-:W2:Y:S01]  /*3790*/  MUFU.TANH R65, R65 ;  /* 0x0000004100417308 */ /* 0x000ea20000002400 */
[----:B------:R-:W-:Y:S01]  /*37a0*/  HMMA.16816.F32.BF16 R24, R24, R50, R56 ;  /* 0x000000321818723c */ /* 0x000fe20000041838 */
[----:B-1----:R-:W-:-:S06]  /*37b0*/  FMUL.FTZ R2, R83, c[0x0][0x320] ;  /* 0x0000c80053027a20 */ /* 0x002fcc0000410000 */
[----:B------:R-:W1:Y:S01]  /*37c0*/  MUFU.TANH R66, R66 ;  /* 0x0000004200427308 */ /* 0x000e620000002400 */
[----:B------:R-:W-:Y:S07]  /*37d0*/  HMMA.16816.F32.BF16 R48, R20, R50, R28 ;  /* 0x000000321430723c */ /* 0x000fee000004181c */
[----:B------:R1:W1:Y:S01]  /*37e0*/  MUFU.TANH R81, R2 ;  /* 0x0000000200517308 */ /* 0x0002620000002400 */
[----:B-----5:R-:W-:Y:S07]  /*37f0*/  HMMA.16816.F32.BF16 R52, R8, R32, R52 ;  /* 0x000000200834723c */ /* 0x020fee0000041834 */
[----:B------:R-:W2:Y:S01]  /*3800*/  MUFU.TANH R67, R67 ;  /* 0x0000004300437308 */ /* 0x000ea20000002400 */
[----:B------:R-:W-:Y:S01]  /*3810*/  HMMA.16816.F32.BF16 R16, R16, R42, R24 ;  /* 0x0000002a1010723c */ /* 0x000fe20000041818 */
[----:B-1----:R-:W-:-:S07]  /*3820*/  FMUL.FTZ R2, R72, c[0x0][0x320] ;  /* 0x0000c80048027a20 */ /* 0x002fce0000410000 */
[----:B------:R-:W-:Y:S01]  /*3830*/  HMMA.16816.F32.BF16 R12, R12, R42, R48 ;  /* 0x0000002a0c0c723c */ /* 0x000fe20000041830 */
[----:B------:R1:W1:Y:S07]  /*3840*/  MUFU.TANH R83, R2 ;  /* 0x0000000200537308 */ /* 0x00026e0000002400 */
[----:B------:R-:W-:Y:S01]  /*3850*/  HMMA.16816.F32.BF16 R20, R4, R32, R36 ;  /* 0x000000200414723c */ /* 0x000fe20000041824 */
[----:B------:R-:W-:Y:S02]  /*3860*/  FMUL.FTZ R52, R52, c[0x0][0x320] ;  /* 0x0000c80034347a20 */ /* 0x000fe40000410000 */
[----:B------:R-:W-:-:S02]  /*3870*/  FMUL.FTZ R53, R53, c[0x0][0x320] ;  /* 0x0000c80035357a20 */ /* 0x000fc40000410000 */
[----:B------:R-:W-:Y:S02]  /*3880*/  FMUL.FTZ R54, R54, c[0x0][0x320] ;  /* 0x0000c80036367a20 */ /* 0x000fe40000410000 */
[----:B------:R-:W2:Y:S01]  /*3890*/  MUFU.TANH R52, R52 ;  /* 0x0000003400347308 */ /* 0x000ea20000002400 */
[----:B------:R-:W-:Y:S01]  /*38a0*/  HMMA.16816.F32.BF16 R8, R8, R34, R16 ;  /* 0x000000220808723c */ /* 0x000fe20000041810 */
[----:B-1----:R-:W-:-:S06]  /*38b0*/  FMUL.FTZ R2, R73, c[0x0][0x320] ;  /* 0x0000c80049027a20 */ /* 0x002fcc0000410000 */
[----:B------:R1:W1:Y:S01]  /*38c0*/  MUFU.TANH R84, R2 ;  /* 0x0000000200547308 */ /* 0x0002620000002400 */
[----:B------:R-:W-:Y:S07]  /*38d0*/  HMMA.16816.F32.BF16 R4, R4, R34, R12 ;  /* 0x000000220404723c */ /* 0x000fee000004180c */
[----:B------:R-:W2:Y:S01]  /*38e0*/  MUFU.TANH R53, R53 ;  /* 0x0000003500357308 */ /* 0x000ea20000002400 */
[----:B------:R-:W-:Y:S01]  /*38f0*/  FMUL.FTZ R20, R20, c[0x0][0x320] ;  /* 0x0000c80014147a20 */ /* 0x000fe20000410000 */
[----:B------:R-:W-:Y:S01]  /*3900*/  SHF.R.S32.HI R15, RZ, 0x1f, R134 ;  /* 0x0000001fff0f7819 */ /* 0x000fe20000011486 */
[----:B------:R-:W-:-:S02]  /*3910*/  FMUL.FTZ R21, R21, c[0x0][0x320] ;  /* 0x0000c80015157a20 */ /* 0x000fc40000410000 */
[----:B------:R-:W-:Y:S02]  /*3920*/  FMUL.FTZ R22, R22, c[0x0][0x320] ;  /* 0x0000c80016167a20 */ /* 0x000fe40000410000 */
[----:B------:R-:W-:Y:S01]  /*3930*/  FMUL.FTZ R23, R23, c[0x0][0x320] ;  /* 0x0000c80017177a20 */ /* 0x000fe20000410000 */
[----:B------:R-:W2:Y:S01]  /*3940*/  MUFU.TANH R54, R54 ;  /* 0x0000003600367308 */ /* 0x000ea20000002400 */
[----:B-1----:R-:W-:Y:S02]  /*3950*/  FMUL.FTZ R2, R74, c[0x0][0x320] ;  /* 0x0000c8004a027a20 */ /* 0x002fe40000410000 */
[----:B------:R-:W-:Y:S02]  /*3960*/  FMUL.FTZ R8, R8, c[0x0][0x320] ;  /* 0x0000c80008087a20 */ /* 0x000fe40000410000 */
[----:B------:R-:W-:Y:S02]  /*3970*/  FMUL.FTZ R9, R9, c[0x0][0x320] ;  /* 0x0000c80009097a20 */ /* 0x000fe40000410000 */
[----:B------:R-:W-:Y:S01]  /*3980*/  FMUL.FTZ R10, R10, c[0x0][0x320] ;  /* 0x0000c8000a0a7a20 */ /* 0x000fe20000410000 */
[----:B------:R1:W1:Y:S01]  /*3990*/  MUFU.TANH R80, R2 ;  /* 0x0000000200507308 */ /* 0x0002620000002400 */
[----:B------:R-:W-:-:S02]  /*39a0*/  FMUL.FTZ R11, R11, c[0x0][0x320] ;  /* 0x0000c8000b0b7a20 */ /* 0x000fc40000410000 */
[----:B------:R-:W-:Y:S02]  /*39b0*/  FMUL.FTZ R5, R5, c[0x0][0x320] ;  /* 0x0000c80005057a20 */ /* 0x000fe40000410000 */
[----:B------:R-:W-:Y:S02]  /*39c0*/  FMUL.FTZ R6, R6, c[0x0][0x320] ;  /* 0x0000c80006067a20 */ /* 0x000fe40000410000 */
[----:B------:R-:W-:Y:S01]  /*39d0*/  FMUL.FTZ R7, R7, c[0x0][0x320] ;  /* 0x0000c80007077a20 */ /* 0x000fe20000410000 */
[----:B------:R-:W2:Y:S01]  /*39e0*/  MUFU.TANH R33, R20 ;  /* 0x0000001400217308 */ /* 0x000ea20000002400 */
[----:B------:R-:W-:Y:S02]  /*39f0*/  FMUL.FTZ R4, R4, c[0x0][0x320] ;  /* 0x0000c80004047a20 */ /* 0x000fe40000410000 */
[----:B-1----:R-:W-:-:S05]  /*3a00*/  FMUL.FTZ R2, R75, c[0x0][0x320] ;  /* 0x0000c8004b027a20 */ /* 0x002fca0000410000 */
[----:B------:R-:W1:Y:S08]  /*3a10*/  MUFU.TANH R32, R21 ;  /* 0x0000001500207308 */ /* 0x000e700000002400 */
[----:B------:R5:W1:Y:S08]  /*3a20*/  MUFU.TANH R75, R2 ;  /* 0x00000002004b7308 */ /* 0x000a700000002400 */
[----:B------:R-:W1:Y:S01]  /*3a30*/  MUFU.TANH R31, R22 ;  /* 0x00000016001f7308 */ /* 0x000e620000002400 */
[----:B-----5:R-:W-:-:S07]  /*3a40*/  FMUL.FTZ R2, R76, c[0x0][0x320] ;  /* 0x0000c8004c027a20 */ /* 0x020fce0000410000 */
        /* <DEDUP_REMOVED lines=16> */
[----:B------:R5:W1:Y:S08]  /*3b50*/  MUFU.TANH R28, R4 ;  /* 0x00000004001c7308 */ /* 0x000a700000002400 */
[----:B------:R1:W1:Y:S01]  /*3b60*/  MUFU.TANH R44, R2 ;  /* 0x00000002002c7308 */ /* 0x0002620000002400 */
[----:B-----5:R-:W-:Y:S01]  /*3b70*/  LOP3.LUT R4, R154, R153, RZ, 0xfc, !PT ;  /* 0x000000999a047212 */ /* 0x020fe200078efcff */
[----:B-1----:R-:W-:-:S06]  /*3b80*/  FMUL.FTZ R2, R71, c[0x0][0x320] ;  /* 0x0000c80047027a20 */ /* 0x002fcc0000410000 */
[----:B------:R1:W1:Y:S02]  /*3b90*/  MUFU.TANH R40, R2 ;  /* 0x0000000200287308 */ /* 0x0002640000002400 */
[----:B-1----:R-:W-:-:S06]  /*3ba0*/  FMUL.FTZ R2, R55, c[0x0][0x320] ;  /* 0x0000c80037027a20 */ /* 0x002fcc0000410000 */
[----:B------:R1:W1:Y:S02]  /*3bb0*/  MUFU.TANH R190, R2 ;  /* 0x0000000200be7308 */ /* 0x0002640000002400 */
[----:B-1----:R-:W-:-:S05]  /*3bc0*/  IADD3 R2, R156, 0x100, RZ ;  /* 0x000001009c027810 */ /* 0x002fca0007ffe0ff */
[----:B------:R1:W-:Y:S04]  /*3bd0*/  STL [R1+0x2c], R2 ;  /* 0x00002c0201007387 */ /* 0x0003e80000100800 */
[----:B------:R-:W-:Y:S06]  /*3be0*/  BAR.SYNC.DEFER_BLOCKING 0x0 ;  /* 0x0000000000007b1d */ /* 0x000fec0000010000 */
[----:B------:R-:W-:Y:S05]  /*3bf0*/  @P2 BRA `(.L_x_753) ;  /* 0x0000049000002947 */ /* 0x000fea0003800000 */
[----:B--234-:R-:W-:Y:S01]  /*3c00*/  ULEA UR4, UR11, UR9, 0x6 ;  /* 0x000000090b047291 */ /* 0x01cfe2000f8e303f */
[----:B------:R-:W-:-:S05]  /*3c10*/  IMAD.MOV.U32 R9, RZ, RZ, RZ ;  /* 0x000000ffff097224 */ /* 0x000fca00078e00ff */
[----:B------:R-:W-:-:S05]  /*3c20*/  IMAD.U32 R5, RZ, RZ, UR4 ;  /* 0x00000004ff057e24 */ /* 0x000fca000f8e00ff */
[----:B------:R-:W-:-:S05]  /*3c30*/  IADD3 R5, R5, -0x80, R158 ;  /* 0xffffff8005057810 */ /* 0x000fca0007ffe09e */
[----:B------:R-:W-:-:S04]  /*3c40*/  @P1 IMAD.HI.U32 R6, R5, c[0x0][0x2bc], RZ ;  /* 0x0000af0005061a27 */ /* 0x000fc800078e00ff */
[----:B-1----:R-:W-:Y:S01]  /*3c50*/  IMAD.MOV.U32 R2, RZ, RZ, R5 ;  /* 0x000000ffff027224 */ /* 0x002fe200078e0005 */
        /* <DEDUP_REMOVED lines=9> */
[----:B------:R-:W-:Y:S01]  /*3cf0*/  SEL R25, RZ, 0x10, P3 ;  /* 0x00000010ff197807 */ /* 0x000fe20001800000 */
[----:B------:R-:W-:Y:S01]  /*3d00*/  IMAD R10, R2, c[0x0][0x2b8], R5 ;  /* 0x0000ae00020a7a24 */ /* 0x000fe200078e0205 */
[----:B------:R-:W-:Y:S02]  /*3d10*/  IADD3 R22, -R26, 0x10, RZ ;  /* 0x000000101a167810 */ /* 0x000fe40007ffe1ff */
[----:B------:R-:W-:Y:S02]  /*3d20*/  IADD3 R11, -R25, 0x10, RZ ;  /* 0x00000010190b7810 */ /* 0x000fe40007ffe1ff */
[----:B------:R-:W-:Y:S01]  /*3d30*/  SHF.R.S32.HI R2, RZ, 0x1f, R10 ;  /* 0x0000001fff027819 */ /* 0x000fe2000001140a */
[----:B------:R-:W-:Y:S01]  /*3d40*/  STL [R1+0x30], R10 ;  /* 0x0000300a01007387 */ /* 0x000fe20000100800 */
[----:B------:R-:W-:-:S02]  /*3d50*/  LOP3.LUT R22, R22, 0xf, RZ, 0xc0, !PT ;  /* 0x0000000f16167812 */ /* 0x000fc400078ec0ff */
[----:B------:R-:W-:Y:S01]  /*3d60*/  LOP3.LUT R11, R11, 0xf, RZ, 0xc0, !PT ;  /* 0x0000000f0b0b7812 */ /* 0x000fe200078ec0ff */
[----:B------:R-:W-:-:S04]  /*3d70*/  IMAD R2, R2, c[0x0][0x1e0], RZ ;  /* 0x0000780002027a24 */ /* 0x000fc800078e02ff */
[C---:B------:R-:W-:Y:S02]  /*3d80*/  IMAD R2, R10.reuse, c[0x0][0x1e4], R2 ;  /* 0x000079000a027a24 */ /* 0x040fe400078e0202 */
[----:B-1----:R-:W-:-:S04]  /*3d90*/  IMAD.WIDE.U32 R6, R10, c[0x0][0x1e0], RZ ;  /* 0x000078000a067a25 */ /* 0x002fc800078e00ff */
[----:B------:R-:W-:Y:S01]  /*3da0*/  IMAD.IADD R7, R7, 0x1, R2 ;  /* 0x0000000107077824 */ /* 0x000fe200078e0202 */
[----:B--2---:R-:W-:-:S03]  /*3db0*/  SHF.R.S32.HI R2, RZ, 0x1f, R9 ;  /* 0x0000001fff027819 */ /* 0x004fc60000011409 */
[----:B------:R-:W-:Y:S01]  /*3dc0*/  IMAD.WIDE.U32 R6, R9, c[0x0][0x1f0], R6 ;  /* 0x00007c0009067a25 */ /* 0x000fe200078e0006 */
[----:B------:R-:W-:Y:S03]  /*3dd0*/  STL [R1+0x28], R9 ;  /* 0x0000280901007387 */ /* 0x000fe60000100800 */
[----:B------:R-:W-:-:S04]  /*3de0*/  IMAD R2, R2, c[0x0][0x1f0], RZ ;  /* 0x00007c0002027a24 */ /* 0x000fc800078e02ff */
[----:B------:R-:W-:Y:S01]  /*3df0*/  IMAD R5, R9, c[0x0][0x1f4], R2 ;  /* 0x00007d0009057a24 */ /* 0x000fe200078e0202 */
[----:B------:R-:W-:-:S04]  /*3e00*/  IADD3 R2, P2, R6, UR20, RZ ;  /* 0x0000001406027c10 */ /* 0x000fc8000ff5e0ff */
[----:B------:R-:W-:Y:S02]  /*3e10*/  IADD3.X R6, R7, UR18, R5, P2, !PT ;  /* 0x0000001207067c10 */ /* 0x000fe400097fe405 */
[----:B------:R-:W-:-:S04]  /*3e20*/  LEA R5, P2, R2, c[0x0][0x1c8], 0x1 ;  /* 0x0000720002057a11 */ /* 0x000fc800078408ff */
[----:B------:R-:W-:Y:S01]  /*3e30*/  LEA.HI.X R2, R2, c[0x0][0x1cc], R6, 0x1, P2 ;  /* 0x0000730002027a11 */ /* 0x000fe200010f0c06 */
[----:B------:R-:W1:Y:S01]  /*3e40*/  SHFL.IDX PT, R10, R5, 0x3, 0x181f ;  /* 0x00781f00050a7f89 */ /* 0x000e6200000e0000 */
[----:B------:R-:W-:-:S03]  /*3e50*/  SHF.L.U64.HI R6, R132, 0x1, R157 ;  /* 0x0000000184067819 */ /* 0x000fc6000001029d */
[----:B------:R-:W2:Y:S04]  /*3e60*/  SHFL.IDX PT, R7, R2, 0x3, 0x181f ;  /* 0x00781f0002077f89 */ /* 0x000ea800000e0000 */
[----:B------:R-:W3:Y:S04]  /*3e70*/  SHFL.IDX PT, R18, R5, RZ, 0x181f ;  /* 0x00181fff05127589 */ /* 0x000ee800000e0000 */
[----:B------:R-:W-:Y:S04]  /*3e80*/  SHFL.IDX PT, R14, R5, 0x1, 0x181f ;  /* 0x00381f00050e7f89 */ /* 0x000fe800000e0000 */
[----:B------:R-:W4:Y:S04]  /*3e90*/  SHFL.IDX PT, R8, R2, RZ, 0x181f ;  /* 0x00181fff02087589 */ /* 0x000f2800000e0000 */
[----:B------:R5:W5:Y:S04]  /*3ea0*/  SHFL.IDX PT, R9, R5, 0x2, 0x181f ;  /* 0x00581f0005097f89 */ /* 0x000b6800000e0000 */
[----:B------:R-:W5:Y:S01]  /*3eb0*/  SHFL.IDX PT, R13, R2, 0x1, 0x181f ;  /* 0x00381f00020d7f89 */ /* 0x000f6200000e0000 */
[----:B-1----:R-:W-:-:S03]  /*3ec0*/  IADD3 R22, P5, P2, R22, R10, R12 ;  /* 0x0000000a16167210 */ /* 0x002fc60007abe00c */
[----:B------:R1:W1:Y:S01]  /*3ed0*/  SHFL.IDX PT, R24, R2, 0x2, 0x181f ;  /* 0x00581f0002187f89 */ /* 0x00026200000e0000 */
[----:B--2---:R-:W-:Y:S02]  /*3ee0*/  IADD3.X R23, RZ, R7, R6, P5, P2 ;  /* 0x00000007ff177210 */ /* 0x004fe40002fe4406 */
[----:B---3--:R-:W-:-:S05]  /*3ef0*/  IADD3 R20, P6, R18, R12, RZ ;  /* 0x0000000c12147210 */ /* 0x008fca0007fde0ff */
[----:B----4-:R-:W-:Y:S01]  /*3f00*/  IMAD.X R21, R8, 0x1, R6, P6 ;  /* 0x0000000108157824 */ /* 0x010fe200030e0606 */
[----:B-----5:R-:W-:-:S04]  /*3f10*/  SHF.L.U64.HI R5, R134, 0x1, R15 ;  /* 0x0000000186057819 */ /* 0x020fc8000001020f */
[----:B------:R2:W-:Y:S01]  /*3f20*/  LDGSTS.E.BYPASS.LTC128B.128 [R156+0x4100], [R20.64], !P4 ;  /* 0x04100000149c7fae */ /* 0x0005e2000e101d4c */
[----:B-1----:R-:W-:-:S05]  /*3f30*/  IMAD.SHL.U32 R2, R134, 0x2, RZ ;  /* 0x0000000286027824 */ /* 0x002fca00078e00ff */
[----:B------:R-:W-:-:S04]  /*3f40*/  IADD3 R10, P5, P2, R11, R10, R2 ;  /* 0x0000000a0b0a7210 */ /* 0x000fc80007abe002 */
[--C-:B------:R-:W-:Y:S02]  /*3f50*/  IADD3.X R11, RZ, R7, R5.reuse, P5, P2 ;  /* 0x00000007ff0b7210 */ /* 0x100fe40002fe4405 */
[----:B------:R-:W-:Y:S02]  /*3f60*/  IADD3 R18, P5, R18, R2, RZ ;  /* 0x0000000212127210 */ /* 0x000fe40007fbe0ff */
[C---:B------:R-:W-:Y:S02]  /*3f70*/  IADD3 R16, P2, R14.reuse, R12, RZ ;  /* 0x0000000c0e107210 */ /* 0x040fe40007f5e0ff */
[----:B------:R-:W-:Y:S01]  /*3f80*/  IADD3 R14, P6, R14, R2, RZ ;  /* 0x000000020e0e7210 */ /* 0x000fe20007fde0ff */
[--C-:B------:R-:W-:Y:S01]  /*3f90*/  IMAD.X R19, R8, 0x1, R5.reuse, P5 ;  /* 0x0000000108137824 */ /* 0x100fe200028e0605 */
[----:B------:R-:W-:Y:S01]  /*3fa0*/  IADD3 R12, P5, R9, R12, RZ ;  /* 0x0000000c090c7210 */ /* 0x000fe20007fbe0ff */
[--C-:B------:R-:W-:Y:S01]  /*3fb0*/  IMAD.X R17, R13, 0x1, R6.reuse, P2 ;  /* 0x000000010d117824 */ /* 0x100fe200010e0606 */
        /* <DEDUP_REMOVED lines=13> */
.L_x_753:
[----:B-1234-:R-:W-:Y:S01]  /*4090*/  LOP3.LUT R2, R155, 0xffffffe0, RZ, 0xc0, !PT ;  /* 0xffffffe09b027812 */ /* 0x01efe200078ec0ff */
[----:B------:R-:W-:Y:S01]  /*40a0*/  IMAD.U32 R5, RZ, RZ, UR15 ;  /* 0x0000000fff057e24 */ /* 0x000fe2000f8e00ff */
[----:B------:R-:W-:Y:S01]  /*40b0*/  STL [R1+0x8c], R251 ;  /* 0x00008cfb01007387 */ /* 0x000fe20000100800 */
[----:B------:R-:W-:-:S02]  /*40c0*/  IMAD.SHL.U32 R233, R4, 0x2, RZ ;  /* 0x0000000204e97824 */ /* 0x000fc400078e00ff */
[----:B------:R-:W-:Y:S01]  /*40d0*/  IMAD.IADD R2, R159, 0x1, -R2 ;  /* 0x000000019f027824 */ /* 0x000fe200078e0a02 */
[----:B------:R-:W-:Y:S01]  /*40e0*/  STL [R1+0x88], R250 ;  /* 0x000088fa01007387 */ /* 0x000fe20000100800 */
[----:B------:R-:W-:Y:S01]  /*40f0*/  IMAD R234, R3, 0x2, R233 ;  /* 0x0000000203ea7824 */ /* 0x000fe200078e02e9 */
[C---:B------:R-:W-:Y:S02]  /*4100*/  LEA R236, R0.reuse, R233, 0x1 ;  /* 0x000000e900ec7211 */ /* 0x040fe400078e08ff */
[----:B------:R-:W-:Y:S01]  /*4110*/  SHF.R.S32.HI R8, RZ, 0x1f, R2 ;  /* 0x0000001fff087819 */ /* 0x000fe20000011402 */
[----:B------:R-:W-:Y:S01]  /*4120*/  STL [R1+0x84], R249 ;  /* 0x000084f901007387 */ /* 0x000fe20000100800 */
[----:B------:R-:W-:Y:S02]  /*4130*/  IMAD R235, R0, 0x2, R234 ;  /* 0x0000000200eb7824 */ /* 0x000fe400078e02ea */
[----:B------:R-:W-:Y:S01]  /*4140*/  LEA.HI R8, R8, R2, RZ, 0x2 ;  /* 0x0000000208087211 */ /* 0x000fe200078f10ff */
[----:B------:R-:W-:Y:S03]  /*4150*/  STL [R1+0x80], R248 ;  /* 0x000080f801007387 */ /* 0x000fe60000100800 */
[----:B------:R-:W-:Y:S01]  /*4160*/  LOP3.LUT R8, R8, 0x7ffffffc, RZ, 0xc0, !PT ;  /* 0x7ffffffc08087812 */ /* 0x000fe200078ec0ff */
[----:B------:R-:W-:Y:S03]  /*4170*/  STL [R1+0x7c], R247 ;  /* 0x00007cf701007387 */ /* 0x000fe60000100800 */
[----:B------:R-:W-:Y:S01]  /*4180*/  IADD3 R8, R2, -R8, RZ ;  /* 0x8000000802087210 */ /* 0x000fe20007ffe0ff */
[----:B------:R-:W-:Y:S04]  /*4190*/  STL [R1+0x78], R246 ;  /* 0x000078f601007387 */ /* 0x000fe80000100800 */
[----:B------:R-:W-:Y:S01]  /*41a0*/  IMAD R8, R8, -0x2, R5 ;  /* 0xfffffffe08087824 */ /* 0x000fe200078e0205 */
[----:B------:R-:W-:Y:S04]  /*41b0*/  STL [R1+0x74], R245 ;  /* 0x000074f501007387 */ /* 0x000fe80000100800 */
[C---:B------:R-:W-:Y:S01]  /*41c0*/  ISETP.GT.AND P2, PT, R8.reuse, RZ, PT ;  /* 0x000000ff0800720c */ /* 0x040fe20003f44270 */
[----:B------:R-:W-:Y:S01]  /*41d0*/  STL [R1+0x70], R244 ;  /* 0x000070f401007387 */ /* 0x000fe20000100800 */
[----:B------:R-:W-:-:S02]  /*41e0*/  ISETP.GT.AND P6, PT, R8, 0x1, PT ;  /* 0x000000010800780c */ /* 0x000fc40003fc4270 */
[----:B------:R-:W-:Y:S01]  /*41f0*/  ISETP.GT.AND P5, PT, R8, 0x8, PT ;  /* 0x000000080800780c */ /* 0x000fe20003fa4270 */
[----:B------:R-:W-:Y:S01]  /*4200*/  STL [R1+0x6c], R243 ;  /* 0x00006cf301007387 */ /* 0x000fe20000100800 */
[----:B------:R-:W-:Y:S02]  /*4210*/  FSEL R6, R148, -INF , P2 ;  /* 0xff80000094067808 */ /* 0x000fe40001000000 */
[----:B------:R-:W-:Y:S01]  /*4220*/  FSEL R7, R135, -INF , P6 ;  /* 0xff80000087077808 */ /* 0x000fe20003000000 */
[----:B------:R-:W-:Y:S01]  /*4230*/  STL [R1+0x68], R242 ;  /* 0x000068f201007387 */ /* 0x000fe20000100800 */
[----:B------:R-:W-:Y:S02]  /*4240*/  FSEL R11, R133, -INF , P2 ;  /* 0xff800000850b7808 */ /* 0x000fe40001000000 */
[----:B------:R-:W-:Y:S01]  /*4250*/  FSEL R120, R150, -INF , P2 ;  /* 0xff80000096787808 */ /* 0x000fe20001000000 */
[----:B------:R-:W-:Y:S01]  /*4260*/  STL [R1+0x64], R241 ;  /* 0x000064f101007387 */ /* 0x000fe20000100800 */
[----:B------:R-:W-:-:S02]  /*4270*/  FSEL R96, R152, -INF , P2 ;  /* 0xff80000098607808 */ /* 0x000fc40001000000 */
[----:B------:R-:W-:Y:S01]  /*4280*/  ISETP.GT.AND P2, PT, R8, 0x9, PT ;  /* 0x000000090800780c */ /* 0x000fe20003f44270 */
[----:B------:R-:W-:Y:S01]  /*4290*/  STL [R1+0x60], R240 ;  /* 0x000060f001007387 */ /* 0x000fe20000100800 */
[----:B------:R-:W-:Y:S02]  /*42a0*/  FSEL R9, R106, -INF , P5 ;  /* 0xff8000006a097808 */ /* 0x000fe40002800000 */
[----:B------:R-:W-:Y:S01]  /*42b0*/  FMNMX.FTZ R2, R6, R7, !PT ;  /* 0x0000000706027209 */ /* 0x000fe20007810000 */
        /* <DEDUP_REMOVED lines=15> */
[----:B------:R1:W-:Y:S01]  /*43b0*/  STL [R1+0x48], R132 ;  /* 0x0000488401007387 */ /* 0x0003e20000100800 */
[----:B------:R-:W-:Y:S02]  /*43c0*/  FSEL R17, R94, -INF , P6 ;  /* 0xff8000005e117808 */ /* 0x000fe40003000000 */
[----:B------:R-:W-:Y:S01]  /*43d0*/  FMNMX.FTZ R2, R10, R2, !PT ;  /* 0x000000020a027209 */ /* 0x000fe20007810000 */
[----:B------:R-:W-:Y:S01]  /*43e0*/  LDSM.16.MT88.4 R60, [R235+0x900] ;  /* 0x00090000eb3c783b */ /* 0x000fe20000004200 */
[----:B------:R-:W-:Y:S02]  /*43f0*/  FSEL R16, R102, -INF , P2 ;  /* 0xff80000066107808 */ /* 0x000fe40001000000 */
[----:B------:R-:W-:Y:S01]  /*4400*/  FSEL R123, R107, -INF , P2 ;  /* 0xff8000006b7b7808 */ /* 0x000fe20001000000 */
[----:B------:R-:W-:Y:S01]  /*4410*/  LDSM.16.MT88.4 R56, [R233+0x900] ;  /* 0x00090000e938783b */ /* 0x000fe20000004200 */
[----:B------:R-:W-:-:S02]  /*4420*/  FSEL R99, R113, -INF , P2 ;  /* 0xff80000071637808 */ /* 0x000fc40001000000 */
[----:B------:R-:W-:Y:S01]  /*4430*/  ISETP.GT.AND P2, PT, R8, 0x18, PT ;  /* 0x000000180800780c */ /* 0x000fe20003f44270 */
[----:B------:R-:W-:Y:S01]  /*4440*/  LDSM.16.MT88.4 R104, [R236+0x2100] ;  /* 0x00210000ec68783b */ /* 0x000fe20000004200 */
        /* <DEDUP_REMOVED lines=11> */
[----:B------:R-:W0:Y:S01]  /*4500*/  LDGDEPBAR ;  /* 0x00000000000079af */ /* 0x000e220000000000 */
[----:B------:R-:W-:Y:S02]  /*4510*/  FSEL R22, R89, -INF , P5 ;  /* 0xff80000059167808 */ /* 0x000fe40002800000 */
[----:B------:R-:W-:Y:S02]  /*4520*/  FSEL R125, R95, -INF , P5 ;  /* 0xff8000005f7d7808 */ /* 0x000fe40002800000 */
[----:B------:R-:W-:Y:S01]  /*4530*/  FSEL R113, R101, -INF , P5 ;  /* 0xff80000065717808 */ /* 0x000fe20002800000 */
[----:B------:R-:W-:Y:S01]  /*4540*/  LDSM.16.MT88.4 R92, [R233+0x2100] ;  /* 0x00210000e95c783b */ /* 0x000fe20000004200 */
[----:B------:R-:W-:-:S02]  /*4550*/  ISETP.GT.AND P5, PT, R8, 0x20, PT ;  /* 0x000000200800780c */ /* 0x000fc40003fa4270 */
[----:B------:R-:W-:Y:S01]  /*4560*/  FSEL R20, R85, -INF , P6 ;  /* 0xff80000055147808 */ /* 0x000fe20003000000 */
[----:B------:R-:W-:Y:S01]  /*4570*/  LDSM.16.MT88.4 R100, [R234+0x2100] ;  /* 0x00210000ea64783b */ /* 0x000fe20000004200 */
[----:B------:R-:W-:Y:S02]  /*4580*/  FMNMX.FTZ R2, R19, R2, !PT ;  /* 0x0000000213027209 */ /* 0x000fe40007810000 */
[----:B------:R-:W-:Y:S02]  /*4590*/  FSEL R23, R82, -INF , P2 ;  /* 0xff80000052177808 */ /* 0x000fe40001000000 */
[----:B------:R-:W-:Y:S02]  /*45a0*/  FSEL R126, R88, -INF , P2 ;  /* 0xff800000587e7808 */ /* 0x000fe40001000000 */
[----:B------:R-:W-:Y:S02]  /*45b0*/  FSEL R115, R91, -INF , P2 ;  /* 0xff8000005b737808 */ /* 0x000fe40001000000 */
[----:B------:R-:W-:-:S02]  /*45c0*/  ISETP.GT.AND P2, PT, R8, 0x21, PT ;  /* 0x000000210800780c */ /* 0x000fc40003f44270 */
[----:B------:R-:W-:Y:S02]  /*45d0*/  FSEL R180, R74, -INF , P5 ;  /* 0xff8000004ab47808 */ /* 0x000fe40002800000 */
        /* <DEDUP_REMOVED lines=16> */
[----:B------:R-:W-:Y:S01]  /*46e0*/  FSEL R168, R84, -INF , P2 ;  /* 0xff80000054a87808 */ /* 0x000fe20001000000 */
[----:B------:R-:W-:Y:S01]  /*46f0*/  LDSM.16.MT88.4 R72, [R236+0x900] ;  /* 0x00090000ec48783b */ /* 0x000fe20000004200 */
[----:B------:R-:W-:Y:S02]  /*4700*/  ISETP.GT.AND P2, PT, R8, 0x30, PT ;  /* 0x000000300800780c */ /* 0x000fe40003f44270 */
[----:B------:R-:W-:Y:S01]  /*4710*/  FSEL R173, R69, -INF , P5 ;  /* 0xff80000045ad7808 */ /* 0x000fe20002800000 */
[----:B------:R-:W-:Y:S01]  /*4720*/  LDSM.16.MT88.4 R84, [R236+0x100] ;  /* 0x00010000ec54783b */ /* 0x000fe20000004200 */
[----:B------:R-:W-:-:S02]  /*4730*/  FMNMX.FTZ R2, R174, R2, !PT ;  /* 0x00000002ae027209 */ /* 0x000fc40007810000 */
[----:B------:R-:W-:Y:S02]  /*4740*/  FSEL R181, R40, -INF , P5 ;  /* 0xff80000028b57808 */ /* 0x000fe40002800000 */
[----:B------:R-:W-:Y:S01]  /*4750*/  FSEL R136, R67, -INF , P5 ;  /* 0xff80000043887808 */ /* 0x000fe20002800000 */
[----:B------:R-:W-:Y:S01]  /*4760*/  LDSM.16.MT88.4 R40, [R233+0x100] ;  /* 0x00010000e928783b */ /* 0x000fe20000004200 */
[----:B------:R-:W-:Y:S02]  /*4770*/  FSEL R133, R65, -INF , P5 ;  /* 0xff80000041857808 */ /* 0x000fe40002800000 */
[----:B------:R-:W-:Y:S02]  /*4780*/  FSEL R205, R33, -INF , P2 ;  /* 0xff80000021cd7808 */ /* 0x000fe40001000000 */
[----:B------:R-:W-:Y:S02]  /*4790*/  ISETP.GT.AND P5, PT, R8, 0x31, PT ;  /* 0x000000310800780c */ /* 0x000fe40003fa4270 */
[----:B------:R-:W-:-:S02]  /*47a0*/  FMNMX.FTZ R2, R173, R2, !PT ;  /* 0x00000002ad027209 */ /* 0x000fc40007810000 */
[----:B------:R-:W-:Y:S02]  /*47b0*/  FSEL R182, R70, -INF , P6 ;  /* 0xff80000046b67808 */ /* 0x000fe40003000000 */
[----:B------:R-:W-:Y:S01]  /*47c0*/  FSEL R170, R66, -INF , P6 ;  /* 0xff80000042aa7808 */ /* 0x000fe20003000000 */
[----:B------:R-:W-:Y:S01]  /*47d0*/  LDSM.16.MT88.4 R68, [R233+0x2900] ;  /* 0x00290000e944783b */ /* 0x000fe20000004200 */
[----:B------:R-:W-:Y:S02]  /*47e0*/  FSEL R135, R44, -INF , P6 ;  /* 0xff8000002c877808 */ /* 0x000fe40003000000 */
[----:B------:R-:W-:Y:S01]  /*47f0*/  ISETP.GT.AND P6, PT, R8, 0x38, PT ;  /* 0x000000380800780c */ /* 0x000fe20003fc4270 */
[----:B------:R-:W-:Y:S01]  /*4800*/  LDSM.16.MT88.4 R64, [R234+0x2900] ;  /* 0x00290000ea40783b */ /* 0x000fe20000004200 */
[----:B-1----:R-:W-:Y:S02]  /*4810*/  FSEL R132, R32, -INF , P5 ;  /* 0xff80000020847808 */ /* 0x002fe40002800000 */
[----:B------:R-:W-:-:S02]  /*4820*/  FMNMX.FTZ R2, R205, R2, !PT ;  /* 0x00000002cd027209 */ /* 0x000fc40007810000 */
[----:B------:R-:W-:Y:S02]  /*4830*/  ISETP.GT.AND P5, PT, R8, 0x39, PT ;  /* 0x000000390800780c */ /* 0x000fe40003fa4270 */
[----:B------:R-:W-:Y:S02]  /*4840*/  FSEL R241, R28, -INF , P6 ;  /* 0xff8000001cf17808 */ /* 0x000fe40003000000 */
[----:B------:R-:W-:Y:S02]  /*4850*/  FMNMX.FTZ R2, R132, R2, !PT ;  /* 0x0000000284027209 */ /* 0x000fe40007810000 */
[----:B------:R-:W-:Y:S02]  /*4860*/  FSEL R237, R27, -INF , P5 ;  /* 0xff8000001bed7808 */ /* 0x000fe40002800000 */
[----:B------:R-:W-:Y:S02]  /*4870*/  FMNMX.FTZ R2, R241, R2, !PT ;  /* 0x00000002f1027209 */ /* 0x000fe40007810000 */
[----:B------:R-:W-:-:S02]  /*4880*/  FSEL R240, R31, -INF , P2 ;  /* 0xff8000001ff07808 */ /* 0x000fc40001000000 */
[----:B------:R-:W-:Y:S02]  /*4890*/  FMNMX.FTZ R2, R237, R2, !PT ;  /* 0x00000002ed027209 */ /* 0x000fe40007810000 */
[----:B------:R-:W-:Y:S02]  /*48a0*/  FSEL R229, R54, -INF , P2 ;  /* 0xff80000036e57808 */ /* 0x000fe40001000000 */
[----:B------:R-:W-:Y:S01]  /*48b0*/  FSEL R228, R52, -INF , P2 ;  /* 0xff80000034e47808 */ /* 0x000fe20001000000 */
[----:B------:R-:W1:Y:S01]  /*48c0*/  SHFL.BFLY PT, R5, R2, 0x2, 0x1f ;  /* 0x0c401f0002057f89 */ /* 0x000e6200000e0000 */
[----:B------:R-:W-:Y:S02]  /*48d0*/  FSEL R232, R30, -INF , P6 ;  /* 0xff8000001ee87808 */ /* 0x000fe40003000000 */
[----:B------:R-:W-:Y:S02]  /*48e0*/  FSEL R212, R29, -INF , P5 ;  /* 0xff8000001dd47808 */ /* 0x000fe40002800000 */
[----:B------:R-:W-:-:S02]  /*48f0*/  FMNMX.FTZ R0, R96, R97, !PT ;  /* 0x0000006160007209 */ /* 0x000fc40007810000 */
[----:B------:R-:W-:Y:S02]  /*4900*/  FSEL R191, R35, -INF , P6 ;  /* 0xff80000023bf7808 */ /* 0x000fe40003000000 */
[----:B------:R-:W-:Y:S02]  /*4910*/  FMNMX.FTZ R0, R98, R0, !PT ;  /* 0x0000000062007209 */ /* 0x000fe40007810000 */
[----:B------:R-:W-:Y:S02]  /*4920*/  FSEL R195, R34, -INF , P5 ;  /* 0xff80000022c37808 */ /* 0x000fe40002800000 */
[----:B------:R-:W-:Y:S02]  /*4930*/  FMNMX.FTZ R0, R99, R0, !PT ;  /* 0x0000000063007209 */ /* 0x000fe40007810000 */
[----:B------:R-:W-:Y:S02]  /*4940*/  FSEL R189, R189, -INF , P6 ;  /* 0xff800000bdbd7808 */ /* 0x000fe40003000000 */
[----:B------:R-:W-:-:S02]  /*4950*/  FMNMX.FTZ R0, R112, R0, !PT ;  /* 0x0000000070007209 */ /* 0x000fc40007810000 */
[----:B------:R-:W-:Y:S02]  /*4960*/  FSEL R188, R188, -INF , P5 ;  /* 0xff800000bcbc7808 */ /* 0x000fe40002800000 */
[----:B------:R-:W-:Y:S02]  /*4970*/  FMNMX.FTZ R0, R113, R0, !PT ;  /* 0x0000000071007209 */ /* 0x000fe40007810000 */
[----:B-1----:R-:W-:Y:S02]  /*4980*/  FMNMX.FTZ R2, R2, R5, !PT ;  /* 0x0000000502027209 */ /* 0x002fe40007810000 */
[----:B------:R-:W-:-:S03]  /*4990*/  FMNMX.FTZ R0, R115, R0, !PT ;  /* 0x0000000073007209 */ /* 0x000fc60007810000 */
[----:B------:R-:W1:Y:S01]  /*49a0*/  SHFL.BFLY PT, R137, R2, 0x1, 0x1f ;  /* 0x0c201f0002897f89 */ /* 0x000e6200000e0000 */
        /* <DEDUP_REMOVED lines=8> */
[C---:B------:R-:W-:Y:S01]  /*4a30*/  FSETP.NEU.FTZ.AND P2, PT, R137.reuse, -INF , PT ;  /* 0xff8000008900780b */ /* 0x040fe20003f5d000 */
[----:B------:R-:W-:Y:S01]  /*4a40*/  FMUL.FTZ R13, R137, c[0x0][0x2d0] ;  /* 0x0000b400890d7a20 */ /* 0x000fe20000410000 */
[----:B------:R-:W-:-:S04]  /*4a50*/  FMNMX.FTZ R2, R15, R2, !PT ;  /* 0x000000020f027209 */ /* 0x000fc80007810000 */
[----:B------:R-:W-:Y:S02]  /*4a60*/  FMNMX.FTZ R2, R16, R2, !PT ;  /* 0x0000000210027209 */ /* 0x000fe40007810000 */
[----:B------:R-:W-:Y:S02]  /*4a70*/  FSEL R13, R13, RZ, P2 ;  /* 0x000000ff0d0d7208 */ /* 0x000fe40001000000 */
[----:B------:R-:W-:Y:S02]  /*4a80*/  FMNMX.FTZ R2, R21, R2, !PT ;  /* 0x0000000215027209 */ /* 0x000fe40007810000 */
[----:B------:R-:W-:Y:S02]  /*4a90*/  ISETP.GT.AND P2, PT, R8, 0x31, PT ;  /* 0x000000310800780c */ /* 0x000fe40003f44270 */
[----:B------:R-:W-:Y:S02]  /*4aa0*/  FMNMX.FTZ R2, R22, R2, !PT ;  /* 0x0000000216027209 */ /* 0x000fe40007810000 */
[----:B------:R-:W-:-:S02]  /*4ab0*/  FSEL R239, R36, -INF , P2 ;  /* 0xff80000024ef7808 */ /* 0x000fc40001000000 */
        /* <DEDUP_REMOVED lines=11> */
[----:B-1----:R-:W-:-:S05]  /*4b70*/  FMNMX.FTZ R2, R2, R5, !PT ;  /* 0x0000000502027209 */ /* 0x002fca0007810000 */
[----:B------:R-:W1:Y:S02]  /*4b80*/  SHFL.BFLY PT, R5, R2, 0x1, 0x1f ;  /* 0x0c201f0002057f89 */ /* 0x000e6400000e0000 */
[----:B-1----:R-:W-:Y:S01]  /*4b90*/  FMNMX.FTZ R2, R5, R2, !PT ;  /* 0x0000000205027209 */ /* 0x002fe20007810000 */
[----:B------:R-:W-:-:S03]  /*4ba0*/  FFMA.FTZ R5, R6, c[0x0][0x2d0], -R13 ;  /* 0x0000b40006057a23 */ /* 0x000fc6000001080d */
[C---:B------:R-:W-:Y:S01]  /*4bb0*/  FSETP.NEU.FTZ.AND P2, PT, R2.reuse, -INF , PT ;  /* 0xff8000000200780b */ /* 0x040fe20003f5d000 */
[----:B------:R-:W-:Y:S01]  /*4bc0*/  FMUL.FTZ R12, R2, c[0x0][0x2d0] ;  /* 0x0000b400020c7a20 */ /* 0x000fe20000410000 */
[----:B------:R1:W-:Y:S04]  /*4bd0*/  MUFU.EX2 R134, R5 ;  /* 0x0000000500867308 */ /* 0x0003e80000000800 */
[----:B------:R-:W-:Y:S02]  /*4be0*/  FSEL R12, R12, RZ, P2 ;  /* 0x000000ff0c0c7208 */ /* 0x000fe40001000000 */
[----:B------:R-:W-:Y:S02]  /*4bf0*/  ISETP.GT.AND P2, PT, R8, 0x31, PT ;  /* 0x000000310800780c */ /* 0x000fe40003f44270 */
[----:B------:R-:W-:Y:S01]  /*4c00*/  FMNMX.FTZ R8, R120, R121, !PT ;  /* 0x0000007978087209 */ /* 0x000fe20007810000 */
[--C-:B------:R-:W-:Y:S01]  /*4c10*/  FFMA.FTZ R3, R15, c[0x0][0x2d0], -R12.reuse ;  /* 0x0000b4000f037a23 */ /* 0x100fe2000001080c */
[----:B------:R-:W-:Y:S01]  /*4c20*/  FSEL R194, R53, -INF , P2 ;  /* 0xff80000035c27808 */ /* 0x000fe20001000000 */
[----:B------:R-:W-:Y:S01]  /*4c30*/  FFMA.FTZ R4, R14, c[0x0][0x2d0], -R12 ;  /* 0x0000b4000e047a23 */ /* 0x000fe2000001080c */
[----:B------:R-:W-:Y:S01]  /*4c40*/  FMNMX.FTZ R8, R122, R8, !PT ;  /* 0x000000087a087209 */ /* 0x000fe20007810000 */
[----:B------:R2:W-:Y:S01]  /*4c50*/  MUFU.EX2 R246, R3 ;  /* 0x0000000300f67308 */ /* 0x0005e20000000800 */
[----:B------:R-:W-:Y:S01]  /*4c60*/  FMNMX.FTZ R0, R194, R0, !PT ;  /* 0x00000000c2007209 */ /* 0x000fe20007810000 */
[----:B------:R-:W-:Y:S01]  /*4c70*/  LDSM.16.MT88.4 R52, [R234+0x900] ;  /* 0x00090000ea34783b */ /* 0x000fe20000004200 */
[----:B-1----:R-:W-:Y:S01]  /*4c80*/  FFMA.FTZ R5, R7, c[0x0][0x2d0], -R13 ;  /* 0x0000b40007057a23 */ /* 0x002fe2000001080d */
[----:B------:R-:W-:-:S02]  /*4c90*/  FSEL R190, R190, -INF , P2 ;  /* 0xff800000bebe7808 */ /* 0x000fc40001000000 */
[----:B------:R-:W-:Y:S02]  /*4ca0*/  FMNMX.FTZ R0, R191, R0, !PT ;  /* 0x00000000bf007209 */ /* 0x000fe40007810000 */
[----:B------:R1:W3:Y:S02]  /*4cb0*/  MUFU.EX2 R214, R5 ;  /* 0x0000000500d67308 */ /* 0x0002e40000000800 */
[----:B------:R-:W-:Y:S01]  /*4cc0*/  FMNMX.FTZ R0, R195, R0, !PT ;  /* 0x00000000c3007209 */ /* 0x000fe20007810000 */
[----:B--2---:R-:W-:-:S05]  /*4cd0*/  FFMA.FTZ R3, R16, c[0x0][0x2d0], -R12 ;  /* 0x0000b40010037a23 */ /* 0x004fca000001080c */
[----:B------:R3:W-:Y:S01]  /*4ce0*/  MUFU.EX2 R230, R4 ;  /* 0x0000000400e67308 */ /* 0x0007e20000000800 */
[----:B-1----:R-:W-:-:S07]  /*4cf0*/  FFMA.FTZ R5, R9, c[0x0][0x2d0], -R13 ;  /* 0x0000b40009057a23 */ /* 0x002fce000001080d */
[----:B------:R1:W2:Y:S01]  /*4d00*/  MUFU.EX2 R213, R3 ;  /* 0x0000000300d57308 */ /* 0x0002a20000000800 */
[----:B------:R-:W4:Y:S07]  /*4d10*/  SHFL.BFLY PT, R9, R0, 0x2, 0x1f ;  /* 0x0c401f0000097f89 */ /* 0x000f2e00000e0000 */
[----:B------:R4:W-:Y:S01]  /*4d20*/  MUFU.EX2 R206, R5 ;  /* 0x0000000500ce7308 */ /* 0x0009e20000000800 */
[----:B---3--:R-:W-:Y:S01]  /*4d30*/  F2FP.BF16.PACK_AB R4, R214, R134 ;  /* 0x00000086d604723e */ /* 0x008fe200000010ff */
[----:B-1----:R-:W-:Y:S01]  /*4d40*/  FFMA.FTZ R3, R17, c[0x0][0x2d0], -R13 ;  /* 0x0000b40011037a23 */ /* 0x002fe2000001080d */
[----:B--2---:R-:W-:-:S05]  /*4d50*/  F2FP.BF16.PACK_AB R7, R213, R246 ;  /* 0x000000f6d507723e */ /* 0x004fca00000010ff */
[----:B------:R1:W-:Y:S01]  /*4d60*/  MUFU.EX2 R238, R3 ;  /* 0x0000000300ee7308 */ /* 0x0003e20000000800 */
[----:B----4-:R-:W-:Y:S01]  /*4d70*/  FFMA.FTZ R5, R10, c[0x0][0x2d0], -R13 ;  /* 0x0000b4000a057a23 */ /* 0x010fe2000001080d */
[----:B------:R-:W-:-:S06]  /*4d80*/  FMNMX.FTZ R0, R0, R9, !PT ;  /* 0x0000000900007209 */ /* 0x000fcc0007810000 */
[----:B------:R2:W3:Y:S01]  /*4d90*/  MUFU.EX2 R243, R5 ;  /* 0x0000000500f37308 */ /* 0x0004e20000000800 */
[----:B------:R-:W4:Y:S01]  /*4da0*/  SHFL.BFLY PT, R16, R0, 0x1, 0x1f ;  /* 0x0c201f0000107f89 */ /* 0x000f2200000e0000 */
[----:B-1----:R-:W-:-:S06]  /*4db0*/  FFMA.FTZ R3, R18, c[0x0][0x2d0], -R13 ;  /* 0x0000b40012037a23 */ /* 0x002fcc000001080d */
[----:B------:R1:W-:Y:S01]  /*4dc0*/  MUFU.EX2 R250, R3 ;  /* 0x0000000300fa7308 */ /* 0x0003e20000000800 */
[----:B--2---:R-:W-:Y:S01]  /*4dd0*/  FFMA.FTZ R5, R11, c[0x0][0x2d0], -R12 ;  /* 0x0000b4000b057a23 */ /* 0x004fe2000001080c */
[----:B---3--:R-:W-:-:S06]  /*4de0*/  F2FP.BF16.PACK_AB R6, R243, R206 ;  /* 0x000000cef306723e */ /* 0x008fcc00000010ff */
[----:B------:R-:W2:Y:S01]  /*4df0*/  MUFU.EX2 R242, R5 ;  /* 0x0000000500f27308 */ /* 0x000ea20000000800 */
[----:B----4-:R-:W-:Y:S02]  /*4e00*/  FMNMX.FTZ R139, R0, R16, !PT ;  /* 0x00000010008b7209 */ /* 0x010fe40007810000 */
[----:B-1----:R-:W-:Y:S01]  /*4e10*/  FMNMX.FTZ R3, R123, R8, !PT ;  /* 0x000000087b037209 */ /* 0x002fe20007810000 */
[----:B------:R-:W-:Y:S01]  /*4e20*/  FFMA.FTZ R8, R19, c[0x0][0x2d0], -R13 ;  /* 0x0000b40013087a23 */ /* 0x000fe2000001080d */
[----:B------:R-:W-:Y:S02]  /*4e30*/  FSETP.NEU.FTZ.AND P2, PT, R139, -INF , PT ;  /* 0xff8000008b00780b */ /* 0x000fe40003f5d000 */
[----:B------:R-:W-:Y:S01]  /*4e40*/  FMNMX.FTZ R3, R124, R3, !PT ;  /* 0x000000037c037209 */ /* 0x000fe20007810000 */
[----:B------:R1:W-:Y:S03]  /*4e50*/  MUFU.EX2 R207, R8 ;  /* 0x0000000800cf7308 */ /* 0x0003e60000000800 */
[----:B------:R-:W-:-:S02]  /*4e60*/  FMNMX.FTZ R3, R125, R3, !PT ;  /* 0x000000037d037209 */ /* 0x000fc40007810000 */
[----:B--2---:R-:W-:Y:S02]  /*4e70*/  F2FP.BF16.PACK_AB R5, R230, R242 ;  /* 0x000000f2e605723e */ /* 0x004fe400000010ff */
[----:B------:R-:W-:-:S04]  /*4e80*/  FMNMX.FTZ R3, R126, R3, !PT ;  /* 0x000000037e037209 */ /* 0x000fc80007810000 */
[----:B------:R-:W-:Y:S01]  /*4e90*/  FMNMX.FTZ R3, R127, R3, !PT ;  /* 0x000000037f037209 */ /* 0x000fe20007810000 */
[----:B------:R-:W-:Y:S03]  /*4ea0*/  HMMA.16816.F32.BF16 R152, R4, R92, RZ ;  /* 0x0000005c0498723c */ /* 0x000fe600000418ff */
[----:B------:R-:W-:Y:S01]  /*4eb0*/  FMNMX.FTZ R3, R172, R3, !PT ;  /* 0x00000003ac037209 */ /* 0x000fe20007810000 */
[----:B-1----:R-:W-:-:S04]  /*4ec0*/  FFMA.FTZ R8, R20, c[0x0][0x2d0], -R13 ;  /* 0x0000b40014087a23 */ /* 0x002fc8000001080d */
[----:B------:R1:W2:Y:S01]  /*4ed0*/  MUFU.EX2 R185, R8 ;  /* 0x0000000800b97308 */ /* 0x0002a20000000800 */
[C---:B------:R-:W-:Y:S08]  /*4ee0*/  HMMA.16816.F32.BF16 R160, R4.reuse, R88, RZ ;  /* 0x0000005804a0723c */ /* 0x040ff000000418ff */
[----:B------:R-:W-:Y:S01]  /*4ef0*/  HMMA.16816.F32.BF16 R148, R4, R100, RZ ;  /* 0x000000640494723c */ /* 0x000fe200000418ff */
[----:B-1----:R-:W-:Y:S01]  /*4f00*/  FFMA.FTZ R8, R21, c[0x0][0x2d0], -R12 ;  /* 0x0000b40015087a23 */ /* 0x002fe2000001080c */
[----:B--2---:R-:W-:-:S06]  /*4f10*/  F2FP.BF16.PACK_AB R10, R185, R207 ;  /* 0x000000cfb90a723e */ /* 0x004fcc00000010ff */
[C---:B------:R-:W-:Y:S01]  /*4f20*/  HMMA.16816.F32.BF16 R44, R4.reuse, R40, RZ ;  /* 0x00000028042c723c */ /* 0x040fe200000418ff */
[----:B------:R1:W-:Y:S07]  /*4f30*/  MUFU.EX2 R251, R8 ;  /* 0x0000000800fb7308 */ /* 0x0003ee0000000800 */
[C---:B------:R-:W-:Y:S08]  /*4f40*/  HMMA.16816.F32.BF16 R164, R4.reuse, R84, RZ ;  /* 0x0000005404a4723c */ /* 0x040ff000000418ff */
[----:B------:R-:W-:Y:S01]  /*4f50*/  HMMA.16816.F32.BF16 R144, R4, R104, RZ ;  /* 0x000000680490723c */ /* 0x000fe200000418ff */
[----:B-1----:R-:W-:Y:S01]  /*4f60*/  FMNMX.FTZ R8, R171, R3, !PT ;  /* 0x00000003ab087209 */ /* 0x002fe20007810000 */
[----:B------:R-:W-:-:S03]  /*4f70*/  FFMA.FTZ R3, R22, c[0x0][0x2d0], -R12 ;  /* 0x0000b40016037a23 */ /* 0x000fc6000001080c */
[----:B------:R-:W-:Y:S01]  /*4f80*/  FMNMX.FTZ R8, R170, R8, !PT ;  /* 0x00000008aa087209 */ /* 0x000fe20007810000 */
[----:B------:R1:W2:Y:S02]  /*4f90*/  MUFU.EX2 R249, R3 ;  /* 0x0000000300f97308 */ /* 0x0002a40000000800 */
[C---:B------:R-:W-:Y:S08]  /*4fa0*/  HMMA.16816.F32.BF16 R156, R4.reuse, R76, RZ ;  /* 0x0000004c049c723c */ /* 0x040ff000000418ff */
[----:B------:R-:W-:Y:S01]  /*4fb0*/  HMMA.16816.F32.BF16 R140, R4, R108, RZ ;  /* 0x0000006c048c723c */ /* 0x000fe200000418ff */
[----:B-1----:R-:W-:Y:S01]  /*4fc0*/  FMNMX.FTZ R3, R136, R8, !PT ;  /* 0x0000000888037209 */ /* 0x002fe20007810000 */
[----:B------:R-:W-:Y:S01]  /*4fd0*/  FFMA.FTZ R8, R23, c[0x0][0x2d0], -R12 ;  /* 0x0000b40017087a23 */ /* 0x000fe2000001080c */
[----:B--2---:R-:W-:-:S05]  /*4fe0*/  F2FP.BF16.PACK_AB R9, R249, R251 ;  /* 0x000000fbf909723e */ /* 0x004fca00000010ff */
[----:B------:R-:W-:Y:S01]  /*4ff0*/  HMMA.16816.F32.BF16 R128, R4, R42, RZ ;  /* 0x0000002a0480723c */ /* 0x000fe200000418ff */
[----:B------:R-:W-:Y:S01]  /*5000*/  FMNMX.FTZ R3, R229, R3, !PT ;  /* 0x00000003e5037209 */ /* 0x000fe20007810000 */
[----:B------:R1:W-:Y:S03]  /*5010*/  MUFU.EX2 R187, R8 ;  /* 0x0000000800bb7308 */ /* 0x0003e60000000800 */
[----:B------:R-:W-:-:S03]  /*5020*/  FMNMX.FTZ R3, R190, R3, !PT ;  /* 0x00000003be037209 */ /* 0x000fc60007810000 */
[----:B------:R-:W-:Y:S01]  /*5030*/  HMMA.16816.F32.BF16 R116, R4, R78, RZ ;  /* 0x0000004e0474723c */ /* 0x000fe200000418ff */
[----:B------:R-:W-:-:S04]  /*5040*/  FMNMX.FTZ R3, R189, R3, !PT ;  /* 0x00000003bd037209 */ /* 0x000fc80007810000 */
[----:B------:R-:W-:Y:S01]  /*5050*/  FMNMX.FTZ R14, R188, R3, !PT ;  /* 0x00000003bc0e7209 */ /* 0x000fe20007810000 */
[----:B------:R-:W-:Y:S02]  /*5060*/  FMUL.FTZ R3, R139, c[0x0][0x2d0] ;  /* 0x0000b4008b037a20 */ /* 0x000fe40000410000 */
[C---:B------:R-:W-:Y:S01]  /*5070*/  HMMA.16816.F32.BF16 R80, R4.reuse, R86, RZ ;  /* 0x000000560450723c */ /* 0x040fe200000418ff */
[----:B-1----:R-:W-:Y:S01]  /*5080*/  FFMA.FTZ R8, R24, c[0x0][0x2d0], -R12 ;  /* 0x0000b40018087a23 */ /* 0x002fe2000001080c */
[----:B------:R-:W1:Y:S01]  /*5090*/  SHFL.BFLY PT, R15, R14, 0x2, 0x1f ;  /* 0x0c401f000e0f7f89 */ /* 0x000e6200000e0000 */
[----:B------:R-:W-:Y:S02]  /*50a0*/  FSEL R3, R3, RZ, P2 ;  /* 0x000000ff03037208 */ /* 0x000fe40001000000 */
[----:B------:R2:W3:Y:S03]  /*50b0*/  MUFU.EX2 R247, R8 ;  /* 0x0000000800f77308 */ /* 0x0004e60000000800 */
[C---:B------:R-:W-:Y:S08]  /*50c0*/  HMMA.16816.F32.BF16 R36, R4.reuse, R90, RZ ;  /* 0x0000005a0424723c */ /* 0x040ff000000418ff */
[----:B------:R-:W-:Y:S01]  /*50d0*/  HMMA.16816.F32.BF16 R32, R4, R94, RZ ;  /* 0x0000005e0420723c */ /* 0x000fe200000418ff */
[----:B--2---:R-:W-:-:S02]  /*50e0*/  F2FP.BF16.PACK_AB R8, R250, R238 ;  /* 0x000000eefa08723e */ /* 0x004fc400000010ff */
[----:B---3--:R-:W-:-:S05]  /*50f0*/  F2FP.BF16.PACK_AB R11, R247, R187 ;  /* 0x000000bbf70b723e */ /* 0x008fca00000010ff */
[----:B------:R-:W-:Y:S01]  /*5100*/  HMMA.16816.F32.BF16 R28, R4, R102, RZ ;  /* 0x00000066041c723c */ /* 0x000fe200000418ff */
[----:B-1----:R-:W-:-:S07]  /*5110*/  FMNMX.FTZ R0, R14, R15, !PT ;  /* 0x0000000f0e007209 */ /* 0x002fce0007810000 */
[C---:B------:R-:W-:Y:S07]  /*5120*/  HMMA.16816.F32.BF16 R16, R8.reuse, R68, R152 ;  /* 0x000000440810723c */ /* 0x040fee0000041898 */
[----:B------:R-:W-:Y:S01]  /*5130*/  IMAD.MOV.U32 R155, RZ, RZ, R214 ;  /* 0x000000ffff9b7224 */ /* 0x000fe200078e00d6 */
[C---:B------:R-:W-:Y:S08]  /*5140*/  HMMA.16816.F32.BF16 R176, R8.reuse, R60, R160 ;  /* 0x0000003c08b0723c */ /* 0x040ff000000418a0 */
[----:B------:R-:W-:Y:S01]  /*5150*/  HMMA.16816.F32.BF16 R208, R8, R56, R44 ;  /* 0x0000003808d0723c */ /* 0x000fe2000004182c */
[----:B------:R-:W-:Y:S07]  /*5160*/  LDSM.16.MT88.4 R44, [R235+0x2900] ;  /* 0x00290000eb2c783b */ /* 0x000fee0000004200 */
[----:B------:R-:W-:Y:S01]  /*5170*/  MOV R204, R17 ;  /* 0x0000001100cc7202 */ /* 0x000fe20000000f00 */
[----:B------:R-:W-:Y:S01]  /*5180*/  IMAD.MOV.U32 R154, RZ, RZ, R19 ;  /* 0x000000ffff9a7224 */ /* 0x000fe200078e0013 */
[----:B------:R-:W-:Y:S01]  /*5190*/  MOV R152, R16 ;  /* 0x0000001000987202 */ /* 0x000fe20000000f00 */
[----:B------:R-:W-:Y:S01]  /*51a0*/  IMAD.MOV.U32 R153, RZ, RZ, R18 ;  /* 0x000000ffff997224 */ /* 0x000fe200078e0012 */
[----:B------:R-:W-:Y:S08]  /*51b0*/  HMMA.16816.F32.BF16 R24, R4, R106, RZ ;  /* 0x0000006a0418723c */ /* 0x000ff000000418ff */
[----:B------:R-:W-:Y:S08]  /*51c0*/  HMMA.16816.F32.BF16 R16, R8, R64, R148 ;  /* 0x000000400810723c */ /* 0x000ff00000041894 */
[----:B------:R-:W-:Y:S01]  /*51d0*/  HMMA.16816.F32.BF16 R20, R4, R110, RZ ;  /* 0x0000006e0414723c */ /* 0x000fe200000418ff */
[----:B------:R-:W1:Y:S06]  /*51e0*/  SHFL.BFLY PT, R5, R0, 0x1, 0x1f ;  /* 0x0c201f0000057f89 */ /* 0x000e6c00000e0000 */
[----:B------:R-:W-:Y:S01]  /*51f0*/  FFMA.FTZ R4, R96, c[0x0][0x2d0], -R3 ;  /* 0x0000b40060047a23 */ /* 0x000fe20000010803 */
[C---:B------:R-:W-:Y:S03]  /*5200*/  HMMA.16816.F32.BF16 R224, R8.reuse, R72, R164 ;  /* 0x0000004808e0723c */ /* 0x040fe600000418a4 */
[----:B------:R2:W-:Y:S04]  /*5210*/  MUFU.EX2 R193, R4 ;  /* 0x0000000400c17308 */ /* 0x0005e80000000800 */
[----:B------:R-:W-:Y:S01]  /*5220*/  IMAD.MOV.U32 R167, RZ, RZ, R176 ;  /* 0x000000ffffa77224 */ /* 0x000fe200078e00b0 */
[----:B------:R-:W-:Y:S01]  /*5230*/  MOV R166, R177 ;  /* 0x000000b100a67202 */ /* 0x000fe20000000f00 */
[----:B------:R-:W-:Y:S01]  /*5240*/  IMAD.MOV.U32 R165, RZ, RZ, R178 ;  /* 0x000000ffffa57224 */ /* 0x000fe200078e00b2 */
[----:B------:R-:W-:Y:S01]  /*5250*/  MOV R177, R19 ;  /* 0x0000001300b17202 */ /* 0x000fe20000000f00 */
[----:B------:R-:W-:Y:S01]  /*5260*/  IMAD.MOV.U32 R164, RZ, RZ, R179 ;  /* 0x000000ffffa47224 */ /* 0x000fe200078e00b3 */
[----:B------:R-:W-:Y:S01]  /*5270*/  HMMA.16816.F32.BF16 R220, R8, R52, R156 ;  /* 0x0000003408dc723c */ /* 0x000fe2000004189c */
[----:B------:R-:W-:-:S02]  /*5280*/  IMAD.MOV.U32 R179, RZ, RZ, R17 ;  /* 0x000000ffffb37224 */ /* 0x000fc400078e0011 */
[----:B------:R-:W-:Y:S02]  /*5290*/  IMAD.MOV.U32 R178, RZ, RZ, R18 ;  /* 0x000000ffffb27224 */ /* 0x000fe400078e0012 */
[----:B------:R-:W-:Y:S01]  /*52a0*/  IMAD.MOV.U32 R176, RZ, RZ, R16 ;  /* 0x000000ffffb07224 */ /* 0x000fe200078e0010 */
[----:B-1----:R-:W-:Y:S01]  /*52b0*/  FMNMX.FTZ R138, R0, R5, !PT ;  /* 0x00000005008a7209 */ /* 0x002fe20007810000 */
[--C-:B--2---:R-:W-:Y:S01]  /*52c0*/  FFMA.FTZ R4, R97, c[0x0][0x2d0], -R3.reuse ;  /* 0x0000b40061047a23 */ /* 0x104fe20000010803 */
[C---:B------:R-:W-:Y:S01]  /*52d0*/  HMMA.16816.F32.BF16 R16, R8.reuse, R48, R144 ;  /* 0x000000300810723c */ /* 0x040fe20000041890 */
[--C-:B------:R-:W-:Y:S01]  /*52e0*/  FFMA.FTZ R0, R113, c[0x0][0x2d0], -R3.reuse ;  /* 0x0000b40071007a23 */ /* 0x100fe20000010803 */
[----:B------:R-:W-:Y:S01]  /*52f0*/  FSETP.NEU.FTZ.AND P2, PT, R138, -INF , PT ;  /* 0xff8000008a00780b */ /* 0x000fe20003f5d000 */
[----:B------:R1:W-:Y:S05]  /*5300*/  MUFU.EX2 R192, R4 ;  /* 0x0000000400c07308 */ /* 0x0003ea0000000800 */
[C---:B------:R-:W-:Y:S03]  /*5310*/  HMMA.16816.F32.BF16 R128, R8.reuse, R58, R128 ;  /* 0x0000003a0880723c */ /* 0x040fe60000041880 */
[----:B------:R2:W-:Y:S05]  /*5320*/  MUFU.EX2 R147, R0 ;  /* 0x0000000000937308 */ /* 0x0005ea0000000800 */
[----:B------:R-:W-:Y:S01]  /*5330*/  HMMA.16816.F32.BF16 R156, R8, R54, R116 ;  /* 0x00000036089c723c */ /* 0x000fe20000041874 */
[----:B-1----:R-:W-:-:S04]  /*5340*/  FFMA.FTZ R4, R98, c[0x0][0x2d0], -R3 ;  /* 0x0000b40062047a23 */ /* 0x002fc80000010803 */
[----:B------:R1:W-:Y:S03]  /*5350*/  MUFU.EX2 R245, R4 ;  /* 0x0000000400f57308 */ /* 0x0003e60000000800 */
[----:B------:R-:W-:Y:S01]  /*5360*/  IMAD.MOV.U32 R146, RZ, RZ, R17 ;  /* 0x000000ffff927224 */ /* 0x000fe200078e0011 */
[----:B------:R-:W-:Y:S01]  /*5370*/  MOV R145, R19 ;  /* 0x0000001300917202 */ /* 0x000fe20000000f00 */
[----:B------:R-:W-:Y:S01]  /*5380*/  IMAD.MOV.U32 R144, RZ, RZ, R18 ;  /* 0x000000ffff907224 */ /* 0x000fe200078e0012 */
[----:B------:R-:W-:Y:S01]  /*5390*/  HMMA.16816.F32.BF16 R196, R8, R74, R80 ;  /* 0x0000004a08c4723c */ /* 0x000fe20000041850 */
[----:B--2---:R-:W-:-:S05]  /*53a0*/  FMUL.FTZ R0, R138, c[0x0][0x2d0] ;  /* 0x0000b4008a007a20 */ /* 0x004fca0000410000 */
[----:B------:R-:W-:Y:S02]  /*53b0*/  FSEL R0, R0, RZ, P2 ;  /* 0x000000ff00007208 */ /* 0x000fe40001000000 */
[----:B------:R-:W-:Y:S01]  /*53c0*/  HMMA.16816.F32.BF16 R200, R8, R62, R36 ;  /* 0x0000003e08c8723c */ /* 0x000fe20000041824 */
[----:B-1----:R-:W-:-:S04]  /*53d0*/  FFMA.FTZ R4, R99, c[0x0][0x2d0], -R3 ;  /* 0x0000b40063047a23 */ /* 0x002fc80000010803 */
[----:B------:R1:W-:Y:S03]  /*53e0*/  MUFU.EX2 R244, R4 ;  /* 0x0000000400f47308 */ /* 0x0003e60000000800 */
[C---:B------:R-:W-:Y:S01]  /*53f0*/  HMMA.16816.F32.BF16 R216, R8.reuse, R66, R28 ;  /* 0x0000004208d8723c */ /* 0x040fe2000004181c */
[--C-:B-1----:R-:W-:Y:S02]  /*5400*/  FFMA.FTZ R4, R112, c[0x0][0x2d0], -R3.reuse ;  /* 0x0000b40070047a23 */ /* 0x102fe40000010803 */
[----:B------:R-:W-:Y:S02]  /*5410*/  IMAD.MOV.U32 R112, RZ, RZ, R16 ;  /* 0x000000ffff707224 */ /* 0x000fe400078e0010 */
[----:B------:R1:W-:Y:S03]  /*5420*/  MUFU.EX2 R15, R4 ;  /* 0x00000004000f7308 */ /* 0x0003e60000000800 */
[----:B------:R-:W-:Y:S01]  /*5430*/  HMMA.16816.F32.BF16 R16, R8, R44, R140 ;  /* 0x0000002c0810723c */ /* 0x000fe2000004188c */
[----:B-1----:R-:W-:Y:S01]  /*5440*/  FFMA.FTZ R4, R115, c[0x0][0x2d0], -R3 ;  /* 0x0000b40073047a23 */ /* 0x002fe20000010803 */
[----:B------:R-:W-:-:S03]  /*5450*/  MOV R115, R213 ;  /* 0x000000d500737202 */ /* 0x000fc60000000f00 */
[----:B------:R1:W-:Y:S11]  /*5460*/  MUFU.EX2 R248, R4 ;  /* 0x0000000400f87308 */ /* 0x0003f60000000800 */
[----:B------:R-:W-:Y:S08]  /*5470*/  @!UPT UIADD3 URZ, URZ, URZ, URZ ;  /* 0x0000003f3f3ff290 */ /* 0x000ff0000fffe03f */
[----:B------:R-:W-:Y:S01]  /*5480*/  MOV R141, R18 ;  /* 0x00000012008d7202 */ /* 0x000fe20000000f00 */
[----:B------:R-:W-:Y:S01]  /*5490*/  IMAD.MOV.U32 R140, RZ, RZ, R19 ;  /* 0x000000ffff8c7224 */ /* 0x000fe200078e0013 */
[----:B------:R-:W-:Y:S01]  /*54a0*/  MOV R98, R16 ;  /* 0x0000001000627202 */ /* 0x000fe20000000f00 */
[----:B------:R-:W-:Y:S02]  /*54b0*/  IMAD.MOV.U32 R113, RZ, RZ, R17 ;  /* 0x000000ffff717224 */ /* 0x000fe400078e0011 */
[C---:B------:R-:W-:Y:S01]  /*54c0*/  HMMA.16816.F32.BF16 R16, R8.reuse, R70, R32 ;  /* 0x000000460810723c */ /* 0x040fe20000041820 */
[----:B-1----:R-:W-:Y:S02]  /*54d0*/  FFMA.FTZ R4, R114, c[0x0][0x2d0], -R3 ;  /* 0x0000b40072047a23 */ /* 0x002fe40000010803 */
[----:B------:R-:W-:Y:S02]  /*54e0*/  IMAD.MOV.U32 R114, RZ, RZ, R212 ;  /* 0x000000ffff727224 */ /* 0x000fe400078e00d4 */
[----:B------:R1:W2:Y:S03]  /*54f0*/  MUFU.EX2 R186, R4 ;  /* 0x0000000400ba7308 */ /* 0x0002a60000000800 */
[----:B------:R-:W-:Y:S11]  /*5500*/  HMMA.16816.F32.BF16 R212, R8, R46, R20 ;  /* 0x0000002e08d4723c */ /* 0x000ff60000041814 */
[----:B------:R-:W-:Y:S05]  /*5510*/  @!UPT UIADD3 URZ, URZ, URZ, URZ ;  /* 0x0000003f3f3ff290 */ /* 0x000fea000fffe03f */
[----:B------:R-:W-:Y:S01]  /*5520*/  IMAD.MOV.U32 R83, RZ, RZ, R17 ;  /* 0x000000ffff537224 */ /* 0x000fe200078e0011 */
[----:B------:R-:W-:Y:S01]  /*5530*/  MOV R81, R19 ;  /* 0x0000001300517202 */ /* 0x000fe20000000f00 */
[----:B-1----:R-:W-:Y:S01]  /*5540*/  FFMA.FTZ R4, R120, c[0x0][0x2d0], -R0 ;  /* 0x0000b40078047a23 */ /* 0x002fe20000010800 */
[----:B--2---:R-:W-:Y:S01]  /*5550*/  F2FP.BF16.PACK_AB R6, R186, R248 ;  /* 0x000000f8ba06723e */ /* 0x004fe200000010ff */
[----:B------:R-:W-:Y:S02]  /*5560*/  IMAD.MOV.U32 R82, RZ, RZ, R18 ;  /* 0x000000ffff527224 */ /* 0x000fe400078e0012 */
[----:B------:R1:W-:Y:S01]  /*5570*/  MUFU.EX2 R97, R4 ;  /* 0x0000000400617308 */ /* 0x0003e20000000800 */
[----:B------:R-:W-:Y:S02]  /*5580*/  IMAD.MOV.U32 R80, RZ, RZ, R16 ;  /* 0x000000ffff507224 */ /* 0x000fe400078e0010 */
[----:B-1----:R-:W-:-:S05]  /*5590*/  FFMA.FTZ R4, R121, c[0x0][0x2d0], -R0 ;  /* 0x0000b40079047a23 */ /* 0x002fca0000010800 */
[----:B------:R1:W2:Y:S02]  /*55a0*/  MUFU.EX2 R96, R4 ;  /* 0x0000000400607308 */ /* 0x0002a40000000800 */
[----:B-1----:R-:W-:-:S06]  /*55b0*/  FFMA.FTZ R4, R122, c[0x0][0x2d0], -R0 ;  /* 0x0000b4007a047a23 */ /* 0x002fcc0000010800 */
[----:B------:R1:W-:Y:S02]  /*55c0*/  MUFU.EX2 R99, R4 ;  /* 0x0000000400637308 */ /* 0x0003e40000000800 */
[----:B-1----:R-:W-:Y:S02]  /*55d0*/  FFMA.FTZ R4, R123, c[0x0][0x2d0], -R0 ;  /* 0x0000b4007b047a23 */ /* 0x002fe40000010800 */
[----:B------:R-:W-:Y:S04]  /*55e0*/  HMMA.16816.F32.BF16 R120, R8, R50, R24 ;  /* 0x000000320878723c */ /* 0x000fe80000041818 */
[----:B------:R1:W3:Y:S03]  /*55f0*/  MUFU.EX2 R14, R4 ;  /* 0x00000004000e7308 */ /* 0x0002e60000000800 */
[----:B------:R-:W-:-:S02]  /*5600*/  F2FP.BF16.PACK_AB R8, R192, R193 ;  /* 0x000000c1c008723e */ /* 0x000fc400000010ff */
[----:B------:R-:W-:Y:S02]  /*5610*/  F2FP.BF16.PACK_AB R10, R244, R245 ;  /* 0x000000f5f40a723e */ /* 0x000fe400000010ff */
[----:B--2---:R-:W-:Y:S01]  /*5620*/  F2FP.BF16.PACK_AB R9, R96, R97 ;  /* 0x000000616009723e */ /* 0x004fe200000010ff */
[----:B-1----:R-:W-:Y:S01]  /*5630*/  FFMA.FTZ R4, R124, c[0x0][0x2d0], -R0 ;  /* 0x0000b4007c047a23 */ /* 0x002fe20000010800 */
[----:B---3--:R-:W-:-:S03]  /*5640*/  F2FP.BF16.PACK_AB R11, R14, R99 ;  /* 0x000000630e0b723e */ /* 0x008fc600000010ff */
[----:B------:R1:W-:Y:S04]  /*5650*/  MUFU.EX2 R252, R4 ;  /* 0x0000000400fc7308 */ /* 0x0003e80000000800 */
[C---:B------:R-:W-:Y:S08]  /*5660*/  HMMA.16816.F32.BF16 R20, R8.reuse, R40, RZ ;  /* 0x000000280814723c */ /* 0x040ff000000418ff */
[----:B------:R-:W-:Y:S01]  /*5670*/  HMMA.16816.F32.BF16 R16, R8, R76, RZ ;  /* 0x0000004c0810723c */ /* 0x000fe200000418ff */
[----:B-1----:R-:W-:-:S06]  /*5680*/  FFMA.FTZ R4, R125, c[0x0][0x2d0], -R0 ;  /* 0x0000b4007d047a23 */ /* 0x002fcc0000010800 */
[----:B------:R-:W-:Y:S01]  /*5690*/  IMAD.MOV.U32 R77, RZ, RZ, R83 ;  /* 0x000000ffff4d7224 */ /* 0x000fe200078e0053 */
[----:B------:R1:W2:Y:S01]  /*56a0*/  MUFU.EX2 R142, R4 ;  /* 0x00000004008e7308 */ /* 0x0002a20000000800 */
[----:B------:R-:W-:Y:S01]  /*56b0*/  HMMA.16816.F32.BF16 R36, R8, R84, RZ ;  /* 0x000000540824723c */ /* 0x000fe200000418ff */
[----:B------:R-:W-:-:S06]  /*56c0*/  IMAD.MOV.U32 R76, RZ, RZ, R80 ;  /* 0x000000ffff4c7224 */ /* 0x000fcc00078e0050 */
[----:B------:R-:W-:Y:S01]  /*56d0*/  MOV R85, R147 ;  /* 0x0000009300557202 */ /* 0x000fe20000000f00 */
[----:B------:R-:W-:Y:S01]  /*56e0*/  HMMA.16816.F32.BF16 R32, R8, R88, RZ ;  /* 0x000000580820723c */ /* 0x000fe200000418ff */
[----:B------:R-:W-:Y:S02]  /*56f0*/  IMAD.MOV.U32 R84, RZ, RZ, R82 ;  /* 0x000000ffff547224 */ /* 0x000fe400078e0052 */
[----:B-1----:R-:W-:Y:S01]  /*5700*/  FFMA.FTZ R4, R126, c[0x0][0x2d0], -R0 ;  /* 0x0000b4007e047a23 */ /* 0x002fe20000010800 */
[----:B--2---:R-:W-:-:S04]  /*5710*/  F2FP.BF16.PACK_AB R5, R142, R252 ;  /* 0x000000fc8e05723e */ /* 0x004fc800000010ff */
[C---:B------:R-:W-:Y:S01]  /*5720*/  HMMA.16816.F32.BF16 R28, R8.reuse, R92, RZ ;  /* 0x0000005c081c723c */ /* 0x040fe200000418ff */
[----:B------:R-:W-:Y:S01]  /*5730*/  MOV R88, R98 ;  /* 0x0000006200587202 */ /* 0x000fe20000000f00 */
[----:B------:R1:W-:Y:S01]  /*5740*/  MUFU.EX2 R231, R4 ;  /* 0x0000000400e77308 */ /* 0x0003e20000000800 */
[----:B------:R-:W-:Y:S02]  /*5750*/  IMAD.MOV.U32 R98, RZ, RZ, R206 ;  /* 0x000000ffff627224 */ /* 0x000fe400078e00ce */
[----:B------:R-:W-:Y:S02]  /*5760*/  IMAD.MOV.U32 R89, RZ, RZ, R205 ;  /* 0x000000ffff597224 */ /* 0x000fe400078e00cd */
[----:B------:R-:W-:Y:S01]  /*5770*/  IMAD.MOV.U32 R92, RZ, RZ, R140 ;  /* 0x000000ffff5c7224 */ /* 0x000fe200078e008c */
[----:B------:R-:W-:Y:S01]  /*5780*/  HMMA.16816.F32.BF16 R24, R8, R100, RZ ;  /* 0x000000640818723c */ /* 0x000fe200000418ff */
[----:B------:R-:W-:Y:S01]  /*5790*/  IMAD.MOV.U32 R93, RZ, RZ, R113 ;  /* 0x000000ffff5d7224 */ /* 0x000fe200078e0071 */
[----:B------:R-:W-:-:S05]  /*57a0*/  MOV R140, R112 ;  /* 0x00000070008c7202 */ /* 0x000fca0000000f00 */
[----:B------:R-:W-:Y:S01]  /*57b0*/  IMAD.MOV.U32 R100, RZ, RZ, R141 ;  /* 0x000000ffff647224 */ /* 0x000fe200078e008d */
[----:B------:R-:W-:Y:S01]  /*57c0*/  MOV R101, R155 ;  /* 0x0000009b00657202 */ /* 0x000fe20000000f00 */
[----:B------:R-:W-:Y:S01]  /*57d0*/  IMAD.MOV.U32 R155, RZ, RZ, R207 ;  /* 0x000000ffff9b7224 */ /* 0x000fe200078e00cf */
[----:B------:R-:W-:Y:S01]  /*57e0*/  HMMA.16816.F32.BF16 R40, R8, R42, RZ ;  /* 0x0000002a0828723c */ /* 0x000fe200000418ff */
[----:B-1----:R-:W-:Y:S02]  /*57f0*/  FFMA.FTZ R4, R127, c[0x0][0x2d0], -R0 ;  /* 0x0000b4007f047a23 */ /* 0x002fe40000010800 */
[----:B------:R-:W-:Y:S02]  /*5800*/  IMAD.MOV.U32 R141, RZ, RZ, R179 ;  /* 0x000000ffff8d7224 */ /* 0x000fe400078e00b3 */
[----:B------:R1:W2:Y:S02]  /*5810*/  MUFU.EX2 R143, R4 ;  /* 0x00000004008f7308 */ /* 0x0002a40000000800 */
[----:B-1----:R-:W-:Y:S01]  /*5820*/  F2FP.BF16.PACK_AB R4, R147, R15 ;  /* 0x0000000f9304723e */ /* 0x002fe200000010ff */
[----:B------:R-:W-:Y:S01]  /*5830*/  IMAD.MOV.U32 R147, RZ, RZ, R204 ;  /* 0x000000ffff937224 */ /* 0x000fe200078e00cc */
[----:B--2---:R-:W-:-:S07]  /*5840*/  F2FP.BF16.PACK_AB R7, R143, R231 ;  /* 0x000000e78f07723e */ /* 0x004fce00000010ff */
[C---:B------:R-:W-:Y:S07]  /*5850*/  HMMA.16816.F32.BF16 R148, R4.reuse, R56, R20 ;  /* 0x000000380494723c */ /* 0x040fee0000041814 */
[----:B------:R-:W-:Y:S01]  /*5860*/  MOV R56, R145 ;  /* 0x0000009100387202 */ /* 0x000fe20000000f00 */
[----:B------:R-:W-:Y:S01]  /*5870*/  HMMA.16816.F32.BF16 R160, R4, R52, R16 ;  /* 0x0000003404a0723c */ /* 0x000fe20000041810 */
[----:B------:R-:W-:Y:S01]  /*5880*/  IMAD.MOV.U32 R57, RZ, RZ, R144 ;  /* 0x000000ffff397224 */ /* 0x000fe200078e0090 */
[----:B------:R-:W-:Y:S01]  /*5890*/  MOV R145, R177 ;  /* 0x000000b100917202 */ /* 0x000fe20000000f00 */
[----:B------:R-:W-:-:S04]  /*58a0*/  IMAD.MOV.U32 R144, RZ, RZ, R178 ;  /* 0x000000ffff907224 */ /* 0x000fc800078e00b2 */
[----:B------:R-:W-:Y:S01]  /*58b0*/  IMAD.MOV.U32 R53, RZ, RZ, R146 ;  /* 0x000000ffff357224 */ /* 0x000fe200078e0092 */
[----:B------:R-:W-:Y:S01]  /*58c0*/  HMMA.16816.F32.BF16 R20, R8, R104, RZ ;  /* 0x000000680814723c */ /* 0x000fe200000418ff */
[----:B------:R-:W-:Y:S01]  /*58d0*/  MOV R52, R81 ;  /* 0x0000005100347202 */ /* 0x000fe20000000f00 */
[----:B------:R-:W-:-:S05]  /*58e0*/  IMAD.MOV.U32 R146, RZ, RZ, R176 ;  /* 0x000000ffff927224 */ /* 0x000fca00078e00b0 */
[----:B------:R-:W-:Y:S01]  /*58f0*/  MOV R104, R140 ;  /* 0x0000008c00687202 */ /* 0x000fe20000000f00 */
[----:B------:R-:W-:Y:S01]  /*5900*/  HMMA.16816.F32.BF16 R16, R8, R108, RZ ;  /* 0x0000006c0810723c */ /* 0x000fe200000418ff */
[----:B------:R-:W-:-:S06]  /*5910*/  MOV R105, R53 ;  /* 0x0000003500697202 */ /* 0x000fcc0000000f00 */
[----:B------:R-:W-:Y:S01]  /*5920*/  IMAD.MOV.U32 R109, RZ, RZ, R114 ;  /* 0x000000ffff6d7224 */ /* 0x000fe200078e0072 */
[----:B------:R-:W-:Y:S01]  /*5930*/  MOV R108, R115 ;  /* 0x00000073006c7202 */ /* 0x000fe20000000f00 */
[C---:B------:R-:W-:Y:S07]  /*5940*/  HMMA.16816.F32.BF16 R176, R4.reuse, R72, R36 ;  /* 0x0000004804b0723c */ /* 0x040fee0000041824 */
[----:B------:R-:W-:Y:S01]  /*5950*/  IMAD.MOV.U32 R73, RZ, RZ, R147 ;  /* 0x000000ffff497224 */ /* 0x000fe200078e0093 */
[----:B------:R-:W-:Y:S01]  /*5960*/  HMMA.16816.F32.BF16 R80, R4, R60, R32 ;  /* 0x0000003c0450723c */ /* 0x000fe20000041820 */
[----:B------:R-:W-:-:S07]  /*5970*/  IMAD.MOV.U32 R72, RZ, RZ, R152 ;  /* 0x000000ffff487224 */ /* 0x000fce00078e0098 */
[C---:B------:R-:W-:Y:S08]  /*5980*/  HMMA.16816.F32.BF16 R124, R4.reuse, R68, R28 ;  /* 0x00000044047c723c */ /* 0x040ff0000004181c */
[C---:B------:R-:W-:Y:S08]  /*5990*/  HMMA.16816.F32.BF16 R116, R4.reuse, R64, R24 ;  /* 0x000000400474723c */ /* 0x040ff00000041818 */
[C---:B------:R-:W-:Y:S08]  /*59a0*/  HMMA.16816.F32.BF16 R112, R4.reuse, R48, R20 ;  /* 0x000000300470723c */ /* 0x040ff00000041814 */
[----:B------:R-:W-:Y:S08]  /*59b0*/  HMMA.16816.F32.BF16 R204, R4, R44, R16 ;  /* 0x0000002c04cc723c */ /* 0x000ff00000041810 */
[C---:B------:R-:W-:Y:S07]  /*59c0*/  HMMA.16816.F32.BF16 R36, R8.reuse, R78, RZ ;  /* 0x0000004e0824723c */ /* 0x040fee00000418ff */
[----:B------:R-:W-:Y:S01]  /*59d0*/  IMAD.MOV.U32 R79, RZ, RZ, R52 ;  /* 0x000000ffff4f7224 */ /* 0x000fe200078e0034 */
[----:B------:R-:W-:Y:S01]  /*59e0*/  HMMA.16816.F32.BF16 R32, R8, R86, RZ ;  /* 0x000000560820723c */ /* 0x000fe200000418ff */
[----:B------:R-:W-:Y:S01]  /*59f0*/  IMAD.MOV.U32 R78, RZ, RZ, R84 ;  /* 0x000000ffff4e7224 */ /* 0x000fe200078e0054 */
[----:B------:R-:W-:-:S05]  /*5a00*/  MOV R84, R185 ;  /* 0x000000b900547202 */ /* 0x000fca0000000f00 */
[----:B------:R-:W-:Y:S01]  /*5a10*/  IMAD.MOV.U32 R86, RZ, RZ, R100 ;  /* 0x000000ffff567224 */ /* 0x000fe200078e0064 */
[----:B------:R-:W-:Y:S01]  /*5a20*/  HMMA.16816.F32.BF16 R28, R8, R90, RZ ;  /* 0x0000005a081c723c */ /* 0x000fe200000418ff */
[----:B------:R-:W-:Y:S02]  /*5a30*/  MOV R100, R155 ;  /* 0x0000009b00647202 */ /* 0x000fe40000000f00 */
[----:B------:R-:W-:Y:S01]  /*5a40*/  MOV R87, R92 ;  /* 0x0000005c00577202 */ /* 0x000fe20000000f00 */
[----:B------:R-:W-:-:S03]  /*5a50*/  IMAD.MOV.U32 R92, RZ, RZ, R187 ;  /* 0x000000ffff5c7224 */ /* 0x000fc600078e00bb */
[----:B------:R-:W-:Y:S01]  /*5a60*/  IMAD.MOV.U32 R90, RZ, RZ, R144 ;  /* 0x000000ffff5a7224 */ /* 0x000fe200078e0090 */
[----:B------:R-:W-:Y:S01]  /*5a70*/  HMMA.16816.F32.BF16 R24, R8, R94, RZ ;  /* 0x0000005e0818723c */ /* 0x000fe200000418ff */
[----:B------:R-:W-:-:S06]  /*5a80*/  MOV R91, R145 ;  /* 0x00000091005b7202 */ /* 0x000fcc0000000f00 */
[----:B------:R-:W-:Y:S01]  /*5a90*/  IMAD.MOV.U32 R94, RZ, RZ, R88 ;  /* 0x000000ffff5e7224 */ /* 0x000fe200078e0058 */
[C---:B------:R-:W-:Y:S01]  /*5aa0*/  HMMA.16816.F32.BF16 R20, R8.reuse, R102, RZ ;  /* 0x000000660814723c */ /* 0x040fe200000418ff */
[----:B------:R-:W-:Y:S02]  /*5ab0*/  IMAD.MOV.U32 R88, RZ, RZ, R146 ;  /* 0x000000ffff587224 */ /* 0x000fe400078e0092 */
[----:B------:R-:W-:Y:S02]  /*5ac0*/  IMAD.MOV.U32 R95, RZ, RZ, R93 ;  /* 0x000000ffff5f7224 */ /* 0x000fe400078e005d */
[----:B------:R-:W-:Y:S02]  /*5ad0*/  IMAD.MOV.U32 R93, RZ, RZ, R186 ;  /* 0x000000ffff5d7224 */ /* 0x000fe400078e00ba */
[----:B------:R-:W-:Y:S01]  /*5ae0*/  MOV R103, R89 ;  /* 0x0000005900677202 */ /* 0x000fe20000000f00 */
[----:B------:R-:W-:Y:S01]  /*5af0*/  HMMA.16816.F32.BF16 R16, R8, R106, RZ ;  /* 0x0000006a0810723c */ /* 0x000fe200000418ff */
[----:B------:R-:W-:-:S02]  /*5b00*/  IMAD.MOV.U32 R89, RZ, RZ, R141 ;  /* 0x000000ffff597224 */ /* 0x000fc400078e008d */
[----:B------:R-:W-:-:S04]  /*5b10*/  IMAD.MOV.U32 R102, RZ, RZ, R56 ;  /* 0x000000ffff667224 */ /* 0x000fc800078e0038 */
[----:B------:R-:W-:Y:S01]  /*5b20*/  IMAD.MOV.U32 R107, RZ, RZ, R57 ;  /* 0x000000ffff6b7224 */ /* 0x000fe200078e0039 */
[----:B------:R-:W-:Y:S01]  /*5b30*/  HMMA.16816.F32.BF16 R8, R8, R110, RZ ;  /* 0x0000006e0808723c */ /* 0x000fe200000418ff */
[----:B------:R-:W-:-:S06]  /*5b40*/  MOV R106, R154 ;  /* 0x0000009a006a7202 */ /* 0x000fcc0000000f00 */
[----:B------:R-:W-:Y:S01]  /*5b50*/  IMAD.MOV.U32 R111, RZ, RZ, R153 ;  /* 0x000000ffff6f7224 */ /* 0x000fe200078e0099 */
[----:B------:R-:W-:Y:S01]  /*5b60*/  HMMA.16816.F32.BF16 R40, R4, R58, R40 ;  /* 0x0000003a0428723c */ /* 0x000fe20000041828 */
[----:B------:R-:W-:Y:S02]  /*5b70*/  IMAD.MOV.U32 R110, RZ, RZ, R94 ;  /* 0x000000ffff6e7224 */ /* 0x000fe400078e005e */
[----:B------:R-:W-:-:S05]  /*5b80*/  IMAD.MOV.U32 R94, RZ, RZ, R108 ;  /* 0x000000ffff5e7224 */ /* 0x000fca00078e006c */
[C---:B------:R-:W-:Y:S08]  /*5b90*/  HMMA.16816.F32.BF16 R36, R4.reuse, R54, R36 ;  /* 0x000000360424723c */ /* 0x040ff00000041824 */
[C---:B------:R-:W-:Y:S08]  /*5ba0*/  HMMA.16816.F32.BF16 R32, R4.reuse, R74, R32 ;  /* 0x0000004a0420723c */ /* 0x040ff00000041820 */
[----:B------:R-:W-:Y:S01]  /*5bb0*/  HMMA.16816.F32.BF16 R28, R4, R62, R28 ;  /* 0x0000003e041c723c */ /* 0x000fe2000004181c */
[----:B------:R-:W-:Y:S01]  /*5bc0*/  MOV R75, R106 ;  /* 0x0000006a004b7202 */ /* 0x000fe20000000f00 */
[----:B------:R-:W-:-:S02]  /*5bd0*/  IMAD.MOV.U32 R106, RZ, RZ, R107 ;  /* 0x000000ffff6a7224 */ /* 0x000fc400078e006b */
[----:B------:R-:W-:Y:S02]  /*5be0*/  IMAD.MOV.U32 R74, RZ, RZ, R111 ;  /* 0x000000ffff4a7224 */ /* 0x000fe400078e006f */
[----:B------:R-:W-:Y:S01]  /*5bf0*/  IMAD.MOV.U32 R107, RZ, RZ, R102 ;  /* 0x000000ffff6b7224 */ /* 0x000fe200078e0066 */
[----:B------:R-:W-:Y:S01]  /*5c00*/  MOV R102, R86 ;  /* 0x0000005600667202 */ /* 0x000fe20000000f00 */
[----:B------:R-:W-:Y:S01]  /*5c10*/  HMMA.16816.F32.BF16 R68, R4, R70, R24 ;  /* 0x000000460444723c */ /* 0x000fe20000041818 */
[----:B------:R-:W-:Y:S01]  /*5c20*/  LDSM.16.MT88.4 R24, [R234+0x1100] ;  /* 0x00110000ea18783b */ /* 0x000fe20000004200 */
[----:B------:R-:W-:Y:S01]  /*5c30*/  IMAD.MOV.U32 R111, RZ, RZ, R95 ;  /* 0x000000ffff6f7224 */ /* 0x000fe200078e005f */
[----:B------:R-:W-:Y:S01]  /*5c40*/  MOV R95, R109 ;  /* 0x0000006d005f7202 */ /* 0x000fe20000000f00 */
[----:B------:R-:W-:-:S04]  /*5c50*/  IMAD.MOV.U32 R86, RZ, RZ, R251 ;  /* 0x000000ffff567224 */ /* 0x000fc800078e00fb */
[C---:B------:R-:W-:Y:S01]  /*5c60*/  HMMA.16816.F32.BF16 R64, R4.reuse, R66, R20 ;  /* 0x000000420440723c */ /* 0x040fe20000041814 */
[----:B------:R-:W-:Y:S07]  /*5c70*/  LDSM.16.MT88.4 R20, [R236+0x1100] ;  /* 0x00110000ec14783b */ /* 0x000fee0000004200 */
[C---:B------:R-:W-:Y:S01]  /*5c80*/  HMMA.16816.F32.BF16 R48, R4.reuse, R50, R16 ;  /* 0x000000320430723c */ /* 0x040fe20000041810 */
[----:B------:R-:W1:Y:S07]  /*5c90*/  LDSM.16.MT88.4 R16, [R233+0x1100] ;  /* 0x00110000e910783b */ /* 0x000e6e0000004200 */
[----:B------:R-:W-:Y:S01]  /*5ca0*/  HMMA.16816.F32.BF16 R44, R4, R46, R8 ;  /* 0x0000002e042c723c */ /* 0x000fe20000041808 */
[----:B------:R-:W-:Y:S01]  /*5cb0*/  MOV R108, R249 ;  /* 0x000000f9006c7202 */ /* 0x000fe20000000f00 */
[----:B------:R-:W-:Y:S01]  /*5cc0*/  IMAD.MOV.U32 R109, RZ, RZ, R248 ;  /* 0x000000ffff6d7224 */ /* 0x000fe200078e00f8 */
[----:B------:R2:W5:Y:S04]  /*5cd0*/  LDL.LU R251, [R1+0x8c] ;  /* 0x00008c0001fb7983 */ /* 0x0005680000300800 */
[----:B------:R-:W-:-:S02]  /*5ce0*/  FFMA.FTZ R4, R169, c[0x0][0x2d0], -R3 ;  /* 0x0000b400a9047a23 */ /* 0x000fc40000010803 */
[----:B------:R-:W-:Y:S01]  /*5cf0*/  FFMA.FTZ R5, R174, c[0x0][0x2d0], -R13 ;  /* 0x0000b400ae057a23 */ /* 0x000fe2000001080d */
[----:B------:R-:W-:Y:S01]  /*5d00*/  MOV R174, R165 ;  /* 0x000000a500ae7202 */ /* 0x000fe20000000f00 */
[----:B------:R3:W-:Y:S08]  /*5d10*/  MUFU.EX2 R61, R4 ;  /* 0x00000004003d7308 */ /* 0x0007f00000000800 */
[----:B------:R-:W-:Y:S01]  /*5d20*/  MUFU.EX2 R59, R5 ;  /* 0x00000005003b7308 */ /* 0x000fe20000000800 */
[----:B---3--:R-:W-:-:S07]  /*5d30*/  FFMA.FTZ R4, R168, c[0x0][0x2d0], -R3 ;  /* 0x0000b400a8047a23 */ /* 0x008fce0000010803 */
[----:B------:R3:W4:Y:S02]  /*5d40*/  MUFU.EX2 R140, R4 ;  /* 0x00000004008c7308 */ /* 0x0007240000000800 */
[----:B---3--:R-:W-:Y:S01]  /*5d50*/  FFMA.FTZ R4, R135, c[0x0][0x2d0], -R3 ;  /* 0x0000b40087047a23 */ /* 0x008fe20000010803 */
[----:B----4-:R-:W-:-:S05]  /*5d60*/  F2FP.BF16.PACK_AB R8, R140, R61 ;  /* 0x0000003d8c08723e */ /* 0x010fca00000010ff */
[----:B------:R3:W-:Y:S02]  /*5d70*/  MUFU.EX2 R135, R4 ;  /* 0x0000000400877308 */ /* 0x0007e40000000800 */
[----:B---3--:R-:W-:-:S06]  /*5d80*/  FFMA.FTZ R4, R133, c[0x0][0x2d0], -R3 ;  /* 0x0000b40085047a23 */ /* 0x008fcc0000010803 */
[----:B------:R3:W4:Y:S02]  /*5d90*/  MUFU.EX2 R141, R4 ;  /* 0x00000004008d7308 */ /* 0x0007240000000800 */
[----:B---3--:R-:W-:Y:S01]  /*5da0*/  FFMA.FTZ R4, R172, c[0x0][0x2d0], -R0 ;  /* 0x0000b400ac047a23 */ /* 0x008fe20000010800 */
[----:B----4-:R-:W-:Y:S01]  /*5db0*/  F2FP.BF16.PACK_AB R10, R141, R135 ;  /* 0x000000878d0a723e */ /* 0x010fe200000010ff */
[----:B------:R-:W-:-:S04]  /*5dc0*/  IMAD.MOV.U32 R172, RZ, RZ, R167 ;  /* 0x000000ffffac7224 */ /* 0x000fc800078e00a7 */
[----:B------:R3:W-:Y:S02]  /*5dd0*/  MUFU.EX2 R57, R4 ;  /* 0x0000000400397308 */ /* 0x0007e40000000800 */
[----:B---3--:R-:W-:-:S06]  /*5de0*/  FFMA.FTZ R4, R171, c[0x0][0x2d0], -R0 ;  /* 0x0000b400ab047a23 */ /* 0x008fcc0000010800 */
[----:B------:R3:W4:Y:S02]  /*5df0*/  MUFU.EX2 R60, R4 ;  /* 0x00000004003c7308 */ /* 0x0007240000000800 */
[----:B---3--:R-:W-:Y:S01]  /*5e00*/  FFMA.FTZ R4, R170, c[0x0][0x2d0], -R0 ;  /* 0x0000b400aa047a23 */ /* 0x008fe20000010800 */
[----:B----4-:R-:W-:-:S05]  /*5e10*/  F2FP.BF16.PACK_AB R9, R60, R57 ;  /* 0x000000393c09723e */ /* 0x010fca00000010ff */
[----:B------:R3:W-:Y:S02]  /*5e20*/  MUFU.EX2 R63, R4 ;  /* 0x00000004003f7308 */ /* 0x0007e40000000800 */
[----:B---3--:R-:W-:-:S06]  /*5e30*/  FFMA.FTZ R4, R136, c[0x0][0x2d0], -R0 ;  /* 0x0000b40088047a23 */ /* 0x008fcc0000010800 */
[----:B------:R3:W4:Y:S02]  /*5e40*/  MUFU.EX2 R133, R4 ;  /* 0x0000000400857308 */ /* 0x0007240000000800 */
[----:B---3--:R-:W-:Y:S01]  /*5e50*/  FFMA.FTZ R4, R180, c[0x0][0x2d0], -R13 ;  /* 0x0000b400b4047a23 */ /* 0x008fe2000001080d */
[----:B----4-:R-:W-:-:S05]  /*5e60*/  F2FP.BF16.PACK_AB R11, R133, R63 ;  /* 0x0000003f850b723e */ /* 0x010fca00000010ff */
[----:B------:R3:W-:Y:S02]  /*5e70*/  MUFU.EX2 R54, R4 ;  /* 0x0000000400367308 */ /* 0x0007e40000000800 */
[C---:B-1----:R-:W-:Y:S08]  /*5e80*/  HMMA.16816.F32.BF16 R148, R8.reuse, R16, R148 ;  /* 0x000000100894723c */ /* 0x042ff00000041894 */
[----:B------:R-:W-:Y:S01]  /*5e90*/  HMMA.16816.F32.BF16 R40, R8, R18, R40 ;  /* 0x000000120828723c */ /* 0x000fe20000041828 */
[----:B---3--:R-:W-:-:S02]  /*5ea0*/  FFMA.FTZ R4, R175, c[0x0][0x2d0], -R13 ;  /* 0x0000b400af047a23 */ /* 0x008fc4000001080d */
[----:B------:R-:W-:Y:S02]  /*5eb0*/  IMAD.MOV.U32 R175, RZ, RZ, R164 ;  /* 0x000000ffffaf7224 */ /* 0x000fe400078e00a4 */
[----:B------:R1:W-:Y:S03]  /*5ec0*/  MUFU.EX2 R56, R4 ;  /* 0x0000000400387308 */ /* 0x0003e60000000800 */
[C---:B------:R-:W-:Y:S08]  /*5ed0*/  HMMA.16816.F32.BF16 R176, R8.reuse, R20, R176 ;  /* 0x0000001408b0723c */ /* 0x040ff000000418b0 */
[----:B------:R-:W-:Y:S01]  /*5ee0*/  HMMA.16816.F32.BF16 R32, R8, R22, R32 ;  /* 0x000000160820723c */ /* 0x000fe20000041820 */
[----:B-1----:R-:W-:-:S07]  /*5ef0*/  FFMA.FTZ R4, R173, c[0x0][0x2d0], -R13 ;  /* 0x0000b400ad047a23 */ /* 0x002fce000001080d */
[C---:B------:R-:W-:Y:S01]  /*5f00*/  HMMA.16816.F32.BF16 R160, R8.reuse, R24, R160 ;  /* 0x0000001808a0723c */ /* 0x040fe200000418a0 */
[----:B------:R-:W-:Y:S01]  /*5f10*/  IMAD.MOV.U32 R173, RZ, RZ, R166 ;  /* 0x000000ffffad7224 */ /* 0x000fe200078e00a6 */
[----:B------:R1:W3:Y:S06]  /*5f20*/  MUFU.EX2 R62, R4 ;  /* 0x00000004003e7308 */ /* 0x0002ec0000000800 */
[----:B------:R-:W-:Y:S01]  /*5f30*/  HMMA.16816.F32.BF16 R36, R8, R26, R36 ;  /* 0x0000001a0824723c */ /* 0x000fe20000041824 */
[----:B-1----:R-:W-:Y:S01]  /*5f40*/  FFMA.FTZ R4, R184, c[0x0][0x2d0], -R12 ;  /* 0x0000b400b8047a23 */ /* 0x002fe2000001080c */
[----:B---3--:R-:W-:-:S03]  /*5f50*/  F2FP.BF16.PACK_AB R6, R62, R59 ;  /* 0x0000003b3e06723e */ /* 0x008fc600000010ff */
[----:B------:R1:W-:Y:S02]  /*5f60*/  MUFU.EX2 R52, R4 ;  /* 0x0000000400347308 */ /* 0x0003e40000000800 */
[----:B-1----:R-:W-:-:S06]  /*5f70*/  FFMA.FTZ R4, R183, c[0x0][0x2d0], -R12 ;  /* 0x0000b400b7047a23 */ /* 0x002fcc000001080c */
[----:B------:R1:W3:Y:S02]  /*5f80*/  MUFU.EX2 R53, R4 ;  /* 0x0000000400357308 */ /* 0x0002e40000000800 */
[----:B-1----:R-:W-:Y:S01]  /*5f90*/  FFMA.FTZ R4, R182, c[0x0][0x2d0], -R12 ;  /* 0x0000b400b6047a23 */ /* 0x002fe2000001080c */
[----:B---3--:R-:W-:-:S05]  /*5fa0*/  F2FP.BF16.PACK_AB R5, R53, R52 ;  /* 0x000000343505723e */ /* 0x008fca00000010ff */
[----:B------:R1:W-:Y:S02]  /*5fb0*/  MUFU.EX2 R55, R4 ;  /* 0x0000000400377308 */ /* 0x0003e40000000800 */
[----:B-1----:R-:W-:-:S06]  /*5fc0*/  FFMA.FTZ R4, R181, c[0x0][0x2d0], -R12 ;  /* 0x0000b400b5047a23 */ /* 0x002fcc000001080c */
[----:B------:R1:W3:Y:S02]  /*5fd0*/  MUFU.EX2 R58, R4 ;  /* 0x00000004003a7308 */ /* 0x0002e40000000800 */
[----:B-1----:R-:W-:Y:S02]  /*5fe0*/  F2FP.BF16.PACK_AB R4, R56, R54 ;  /* 0x000000363804723e */ /* 0x002fe400000010ff */
[----:B---3--:R-:W-:-:S07]  /*5ff0*/  F2FP.BF16.PACK_AB R7, R58, R55 ;  /* 0x000000373a07723e */ /* 0x008fce00000010ff */
[C---:B------:R-:W-:Y:S08]  /*6000*/  HMMA.16816.F32.BF16 R144, R4.reuse, R16, R208 ;  /* 0x000000100490723c */ /* 0x040ff000000418d0 */
[C---:B------:R-:W-:Y:S01]  /*6010*/  HMMA.16816.F32.BF16 R152, R4.reuse, R18, R128 ;  /* 0x000000120498723c */ /* 0x040fe20000041880 */
[----:B------:R-:W1:Y:S07]  /*6020*/  LDSM.16.MT88.4 R16, [R235+0x1100] ;  /* 0x00110000eb10783b */ /* 0x000e6e0000004200 */
[C---:B------:R-:W-:Y:S08]  /*6030*/  HMMA.16816.F32.BF16 R180, R4.reuse, R20, R224 ;  /* 0x0000001404b4723c */ /* 0x040ff000000418e0 */
[C---:B------:R-:W-:Y:S01]  /*6040*/  HMMA.16816.F32.BF16 R184, R4.reuse, R22, R196 ;  /* 0x0000001604b8723c */ /* 0x040fe200000418c4 */
[----:B------:R-:W-:Y:S07]  /*6050*/  LDSM.16.MT88.4 R20, [R234+0x3100] ;  /* 0x00310000ea14783b */ /* 0x000fee0000004200 */
[----:B------:R-:W-:Y:S01]  /*6060*/  HMMA.16816.F32.BF16 R164, R4, R24, R220 ;  /* 0x0000001804a4723c */ /* 0x000fe200000418dc */
[----:B------:R-:W-:-:S07]  /*6070*/  IMAD.MOV.U32 R136, RZ, RZ, R102 ;  /* 0x000000ffff887224 */ /* 0x000fce00078e0066 */
[----:B------:R-:W-:Y:S01]  /*6080*/  HMMA.16816.F32.BF16 R168, R4, R26, R156 ;  /* 0x0000001a04a8723c */ /* 0x000fe2000004189c */
[----:B------:R-:W3:Y:S07]  /*6090*/  LDSM.16.MT88.4 R24, [R233+0x3100] ;  /* 0x00310000e918783b */ /* 0x000eee0000004200 */
[-C--:B-1----:R-:W-:Y:S08]  /*60a0*/  HMMA.16816.F32.BF16 R224, R8, R16.reuse, R80 ;  /* 0x0000001008e0723c */ /* 0x082ff00000041850 */
[C---:B------:R-:W-:Y:S07]  /*60b0*/  HMMA.16816.F32.BF16 R196, R4.reuse, R16, R172 ;  /* 0x0000001004c4723c */ /* 0x040fee00000418ac */
[----:B------:R-:W-:Y:S01]  /*60c0*/  MOV R172, R103 ;  /* 0x0000006700ac7202 */ /* 0x000fe20000000f00 */
[----:B------:R-:W-:Y:S01]  /*60d0*/  HMMA.16816.F32.BF16 R200, R4, R18, R200 ;  /* 0x0000001204c8723c */ /* 0x000fe200000418c8 */
[----:B------:R-:W-:-:S07]  /*60e0*/  IMAD.MOV.U32 R103, RZ, RZ, R87 ;  /* 0x000000ffff677224 */ /* 0x000fce00078e0057 */
[----:B------:R-:W-:Y:S01]  /*60f0*/  HMMA.16816.F32.BF16 R220, R8, R18, R28 ;  /* 0x0000001208dc723c */ /* 0x000fe2000004181c */
[----:B------:R-:W1:Y:S04]  /*6100*/  LDSM.16.MT88.4 R16, [R236+0x3100] ;  /* 0x00310000ec10783b */ /* 0x000e680000004200 */
[----:B------:R-:W4:Y:S01]  /*6110*/  LDSM.16.MT88.4 R28, [R235+0x3100] ;  /* 0x00310000eb1c783b */ /* 0x000f220000004200 */
[----:B------:R-:W-:Y:S01]  /*6120*/  IMAD.MOV.U32 R87, RZ, RZ, R250 ;  /* 0x000000ffff577224 */ /* 0x000fe200078e00fa */
[----:B------:R-:W-:Y:S01]  /*6130*/  MOV R174, R110 ;  /* 0x0000006e00ae7202 */ /* 0x000fe20000000f00 */
[----:B------:R-:W-:Y:S01]  /*6140*/  IMAD.MOV.U32 R173, RZ, RZ, R172 ;  /* 0x000000ffffad7224 */ /* 0x000fe200078e00ac */
[----:B------:R-:W-:Y:S01]  /*6150*/  MOV R172, R103 ;  /* 0x0000006700ac7202 */ /* 0x000fe20000000f00 */
[----:B------:R-:W-:Y:S01]  /*6160*/  IMAD.MOV.U32 R175, RZ, RZ, R111 ;  /* 0x000000ffffaf7224 */ /* 0x000fe200078e006f */
[----:B------:R-:W-:Y:S01]  /*6170*/  MOV R102, R86 ;  /* 0x0000005600667202 */ /* 0x000fe20000000f00 */
[----:B------:R-:W-:Y:S01]  /*6180*/  IMAD.MOV.U32 R110, RZ, RZ, R94 ;  /* 0x000000ffff6e7224 */ /* 0x000fe200078e005e */
[----:B---3--:R-:W-:Y:S01]  /*6190*/  HMMA.16816.F32.BF16 R72, R4, R24, R72 ;  /* 0x000000180448723c */ /* 0x008fe20000041848 */
[----:B------:R-:W-:Y:S01]  /*61a0*/  IMAD.MOV.U32 R111, RZ, RZ, R95 ;  /* 0x000000ffff6f7224 */ /* 0x000fe200078e005f */
[----:B------:R-:W-:Y:S01]  /*61b0*/  MOV R95, R109 ;  /* 0x0000006d005f7202 */ /* 0x000fe20000000f00 */
[----:B------:R-:W-:Y:S01]  /*61c0*/  IMAD.MOV.U32 R103, RZ, RZ, R87 ;  /* 0x000000ffff677224 */ /* 0x000fe200078e0057 */
[----:B------:R2:W5:Y:S01]  /*61d0*/  LDL.LU R250, [R1+0x88] ;  /* 0x0000880001fa7983 */ /* 0x0005620000300800 */
[----:B------:R-:W-:Y:S01]  /*61e0*/  IMAD.MOV.U32 R94, RZ, RZ, R108 ;  /* 0x000000ffff5e7224 */ /* 0x000fe200078e006c */
[----:B------:R-:W-:Y:S01]  /*61f0*/  MOV R108, R93 ;  /* 0x0000005d006c7202 */ /* 0x000fe20000000f00 */
        /* <DEDUP_REMOVED lines=8> */
[----:B------:R-:W-:-:S02]  /*6280*/  IMAD.MOV.U32 R84, RZ, RZ, R244 ;  /* 0x000000ffff547224 */ /* 0x000fc400078e00f4 */
[----:B------:R-:W-:Y:S01]  /*6290*/  IMAD.MOV.U32 R210, RZ, RZ, R174 ;  /* 0x000000ffffd27224 */ /* 0x000fe200078e00ae */
[----:B------:R-:W-:Y:S01]  /*62a0*/  MOV R111, R94 ;  /* 0x0000005e006f7202 */ /* 0x000fe20000000f00 */
[----:B------:R-:W-:Y:S01]  /*62b0*/  IMAD.MOV.U32 R211, RZ, RZ, R175 ;  /* 0x000000ffffd37224 */ /* 0x000fe200078e00af */
[C---:B------:R-:W-:Y:S01]  /*62c0*/  HMMA.16816.F32.BF16 R88, R4.reuse, R20, R88 ;  /* 0x000000140458723c */ /* 0x040fe20000041858 */
[----:B------:R-:W-:Y:S01]  /*62d0*/  IMAD.MOV.U32 R174, RZ, RZ, R172 ;  /* 0x000000ffffae7224 */ /* 0x000fe200078e00ac */
[----:B------:R-:W-:Y:S01]  /*62e0*/  MOV R94, R87 ;  /* 0x00000057005e7202 */ /* 0x000fe20000000f00 */
[----:B------:R-:W-:Y:S01]  /*62f0*/  IMAD.MOV.U32 R93, RZ, RZ, R245 ;  /* 0x000000ffff5d7224 */ /* 0x000fe200078e00f5 */
[----:B------:R2:W5:Y:S01]  /*6300*/  LDL.LU R249, [R1+0x84] ;  /* 0x0000840001f97983 */ /* 0x0005620000300800 */
[----:B------:R-:W-:Y:S02]  /*6310*/  IMAD.MOV.U32 R175, RZ, RZ, R110 ;  /* 0x000000ffffaf7224 */ /* 0x000fe400078e006e */
[----:B------:R-:W-:Y:S01]  /*6320*/  IMAD.MOV.U32 R172, RZ, RZ, R102 ;  /* 0x000000ffffac7224 */ /* 0x000fe200078e0066 */
[----:B------:R-:W-:Y:S01]  /*6330*/  MOV R87, R100 ;  /* 0x0000006400577202 */ /* 0x000fe20000000f00 */
[----:B------:R-:W-:Y:S01]  /*6340*/  IMAD.MOV.U32 R110, RZ, RZ, R103 ;  /* 0x000000ffff6e7224 */ /* 0x000fe200078e0067 */
[----:B------:R-:W-:Y:S01]  /*6350*/  MOV R130, R210 ;  /* 0x000000d200827202 */ /* 0x000fe20000000f00 */
[----:B------:R-:W-:Y:S01]  /*6360*/  IMAD.MOV.U32 R102, RZ, RZ, R95 ;  /* 0x000000ffff667224 */ /* 0x000fe200078e005f */
[----:B------:R-:W-:Y:S01]  /*6370*/  MOV R100, R84 ;  /* 0x0000005400647202 */ /* 0x000fe20000000f00 */
[----:B------:R-:W-:Y:S01]  /*6380*/  IMAD.MOV.U32 R103, RZ, RZ, R86 ;  /* 0x000000ffff677224 */ /* 0x000fe200078e0056 */
[----:B-1----:R-:W-:Y:S01]  /*6390*/  HMMA.16816.F32.BF16 R104, R4, R16, R104 ;  /* 0x000000100468723c */ /* 0x002fe20000041868 */
[----:B------:R-:W-:Y:S01]  /*63a0*/  IMAD.MOV.U32 R95, RZ, RZ, R108 ;  /* 0x000000ffff5f7224 */ /* 0x000fe200078e006c */
[----:B------:R-:W-:Y:S01]  /*63b0*/  MOV R84, R242 ;  /* 0x000000f200547202 */ /* 0x000fe20000000f00 */
[----:B------:R-:W-:Y:S01]  /*63c0*/  IMAD.MOV.U32 R86, RZ, RZ, R109 ;  /* 0x000000ffff567224 */ /* 0x000fe200078e006d */
[----:B------:R2:W5:Y:S01]  /*63d0*/  LDL.LU R248, [R1+0x80] ;  /* 0x0000800001f87983 */ /* 0x0005620000300800 */
[----:B------:R-:W-:-:S02]  /*63e0*/  IMAD.MOV.U32 R108, RZ, RZ, R92 ;  /* 0x000000ffff6c7224 */ /* 0x000fc400078e005c */
[----:B------:R-:W-:Y:S02]  /*63f0*/  IMAD.MOV.U32 R109, RZ, RZ, R93 ;  /* 0x000000ffff6d7224 */ /* 0x000fe400078e005d */
[----:B------:R-:W-:Y:S02]  /*6400*/  IMAD.MOV.U32 R129, RZ, RZ, R209 ;  /* 0x000000ffff817224 */ /* 0x000fe400078e00d1 */
[----:B------:R-:W-:Y:S02]  /*6410*/  IMAD.MOV.U32 R131, RZ, RZ, R211 ;  /* 0x000000ffff837224 */ /* 0x000fe400078e00d3 */
        /* <DEDUP_REMOVED lines=12> */
[----:B------:R-:W-:Y:S01]  /*64e0*/  HMMA.16816.F32.BF16 R76, R4, R26, R76 ;  /* 0x0000001a044c723c */ /* 0x000fe2000004184c */
[----:B------:R-:W-:Y:S01]  /*64f0*/  IMAD.MOV.U32 R136, RZ, RZ, R103 ;  /* 0x000000ffff887224 */ /* 0x000fe200078e0067 */
[----:B------:R2:W5:Y:S01]  /*6500*/  LDL.LU R247, [R1+0x7c] ;  /* 0x00007c0001f77983 */ /* 0x0005620000300800 */
[----:B------:R-:W-:-:S02]  /*6510*/  IMAD.MOV.U32 R172, RZ, RZ, R110 ;  /* 0x000000ffffac7224 */ /* 0x000fc400078e006e */
[----:B------:R-:W-:Y:S01]  /*6520*/  IMAD.MOV.U32 R102, RZ, RZ, R86 ;  /* 0x000000ffff667224 */ /* 0x000fe200078e0056 */
[----:B------:R-:W-:Y:S01]  /*6530*/  MOV R128, R209 ;  /* 0x000000d100807202 */ /* 0x000fe20000000f00 */
[----:B------:R-:W-:Y:S01]  /*6540*/  IMAD.MOV.U32 R103, RZ, RZ, R87 ;  /* 0x000000ffff677224 */ /* 0x000fe200078e0057 */
[----:B------:R-:W-:Y:S01]  /*6550*/  MOV R87, R92 ;  /* 0x0000005c00577202 */ /* 0x000fe20000000f00 */
[----:B------:R-:W-:Y:S01]  /*6560*/  IMAD.MOV.U32 R95, RZ, RZ, R109 ;  /* 0x000000ffff5f7224 */ /* 0x000fe200078e006d */
[----:B------:R-:W-:Y:S01]  /*6570*/  HMMA.16816.F32.BF16 R64, R8, R22, R64 ;  /* 0x000000160840723c */ /* 0x000fe20000041840 */
[----:B------:R-:W-:Y:S01]  /*6580*/  IMAD.MOV.U32 R110, RZ, RZ, R94 ;  /* 0x000000ffff6e7224 */ /* 0x000fe200078e005e */
[----:B------:R-:W-:Y:S01]  /*6590*/  MOV R94, R108 ;  /* 0x0000006c005e7202 */ /* 0x000fe20000000f00 */
[----:B------:R-:W-:Y:S01]  /*65a0*/  IMAD.MOV.U32 R86, RZ, RZ, R100 ;  /* 0x000000ffff567224 */ /* 0x000fe200078e0064 */
[----:B------:R-:W-:Y:S01]  /*65b0*/  MOV R100, R14 ;  /* 0x0000000e00647202 */ /* 0x000fe20000000f00 */
[----:B------:R-:W-:Y:S01]  /*65c0*/  IMAD.MOV.U32 R109, RZ, RZ, R84 ;  /* 0x000000ffff6d7224 */ /* 0x000fe200078e0054 */
[----:B------:R2:W5:Y:S01]  /*65d0*/  LDL.LU R246, [R1+0x78] ;  /* 0x0000780001f67983 */ /* 0x0005620000300800 */
[----:B------:R-:W-:-:S02]  /*65e0*/  IMAD.MOV.U32 R84, RZ, RZ, R237 ;  /* 0x000000ffff547224 */ /* 0x000fc400078e00ed */
[----:B------:R-:W-:Y:S02]  /*65f0*/  IMAD.MOV.U32 R108, RZ, RZ, R93 ;  /* 0x000000ffff6c7224 */ /* 0x000fe400078e005d */
[----:B------:R-:W-:Y:S01]  /*6600*/  IMAD.MOV.U32 R158, RZ, RZ, R131 ;  /* 0x000000ffff9e7224 */ /* 0x000fe200078e0083 */
[----:B------:R-:W-:Y:S01]  /*6610*/  MOV R131, R173 ;  /* 0x000000ad00837202 */ /* 0x000fe20000000f00 */
[----:B------:R-:W-:Y:S01]  /*6620*/  IMAD.MOV.U32 R130, RZ, RZ, R210 ;  /* 0x000000ffff827224 */ /* 0x000fe200078e00d2 */
[----:B------:R-:W-:Y:S01]  /*6630*/  MOV R209, R111 ;  /* 0x0000006f00d17202 */ /* 0x000fe20000000f00 */
[----:B------:R-:W-:Y:S02]  /*6640*/  IMAD.MOV.U32 R93, RZ, RZ, R239 ;  /* 0x000000ffff5d7224 */ /* 0x000fe400078e00ef */
[----:B------:R-:W-:Y:S02]  /*6650*/  IMAD.MOV.U32 R159, RZ, RZ, R208 ;  /* 0x000000ffff9f7224 */ /* 0x000fe400078e00d0 */
[----:B------:R-:W-:-:S02]  /*6660*/  IMAD.MOV.U32 R92, RZ, RZ, R240 ;  /* 0x000000ffff5c7224 */ /* 0x000fc400078e00f0 */
        /* <DEDUP_REMOVED lines=14> */
[C---:B------:R-:W-:Y:S01]  /*6750*/  HMMA.16816.F32.BF16 R48, R8.reuse, R18, R48 ;  /* 0x000000120830723c */ /* 0x040fe20000041830 */
[----:B------:R-:W-:Y:S01]  /*6760*/  IMAD.MOV.U32 R103, RZ, RZ, R108 ;  /* 0x000000ffff677224 */ /* 0x000fe200078e006c */
[----:B------:R-:W-:Y:S01]  /*6770*/  MOV R14, R238 ;  /* 0x000000ee000e7202 */ /* 0x000fe20000000f00 */
[----:B------:R-:W-:Y:S01]  /*6780*/  IMAD.MOV.U32 R86, RZ, RZ, R109 ;  /* 0x000000ffff567224 */ /* 0x000fe200078e006d */
[----:B------:R2:W5:Y:S01]  /*6790*/  LDL.LU R245, [R1+0x74] ;  /* 0x0000740001f57983 */ /* 0x0005620000300800 */
[----:B------:R-:W-:Y:S02]  /*67a0*/  IMAD.MOV.U32 R109, RZ, RZ, R93 ;  /* 0x000000ffff6d7224 */ /* 0x000fe400078e005d */
[----:B------:R-:W-:Y:S02]  /*67b0*/  IMAD.MOV.U32 R84, RZ, RZ, R232 ;  /* 0x000000ffff547224 */ /* 0x000fe400078e00e8 */
[----:B------:R-:W-:Y:S01]  /*67c0*/  IMAD.MOV.U32 R82, RZ, RZ, R159 ;  /* 0x000000ffff527224 */ /* 0x000fe200078e009f */
[----:B------:R-:W-:Y:S01]  /*67d0*/  MOV R159, R209 ;  /* 0x000000d1009f7202 */ /* 0x000fe20000000f00 */
[----:B------:R-:W-:Y:S01]  /*67e0*/  IMAD.MOV.U32 R110, RZ, RZ, R95 ;  /* 0x000000ffff6e7224 */ /* 0x000fe200078e005f */
[----:B------:R-:W-:Y:S01]  /*67f0*/  MOV R157, R211 ;  /* 0x000000d3009d7202 */ /* 0x000fe20000000f00 */
[----:B------:R-:W-:Y:S01]  /*6800*/  IMAD.MOV.U32 R108, RZ, RZ, R92 ;  /* 0x000000ffff6c7224 */ /* 0x000fe200078e005c */
[----:B----4-:R-:W-:Y:S01]  /*6810*/  HMMA.16816.F32.BF16 R44, R8, R30, R44 ;  /* 0x0000001e082c723c */ /* 0x010fe2000004182c */
[----:B------:R-:W-:Y:S01]  /*6820*/  IMAD.MOV.U32 R209, RZ, RZ, R102 ;  /* 0x000000ffffd17224 */ /* 0x000fe200078e0066 */
[----:B------:R-:W-:Y:S01]  /*6830*/  MOV R102, R87 ;  /* 0x0000005700667202 */ /* 0x000fe20000000f00 */
[----:B------:R-:W-:Y:S01]  /*6840*/  IMAD.MOV.U32 R128, RZ, RZ, R208 ;  /* 0x000000ffff807224 */ /* 0x000fe200078e00d0 */
[----:B------:R-:W-:Y:S01]  /*6850*/  MOV R208, R111 ;  /* 0x0000006f00d07202 */ /* 0x000fe20000000f00 */
[----:B------:R-:W-:Y:S01]  /*6860*/  IMAD.MOV.U32 R158, RZ, RZ, R210 ;  /* 0x000000ffff9e7224 */ /* 0x000fe200078e00d2 */
[----:B------:R-:W-:Y:S01]  /*6870*/  MOV R210, R103 ;  /* 0x0000006700d27202 */ /* 0x000fe20000000f00 */
[----:B------:R-:W-:Y:S01]  /*6880*/  IMAD.MOV.U32 R211, RZ, RZ, R86 ;  /* 0x000000ffffd37224 */ /* 0x000fe200078e0056 */
[C---:B------:R-:W-:Y:S01]  /*6890*/  HMMA.16816.F32.BF16 R92, R4.reuse, R22, R216 ;  /* 0x00000016045c723c */ /* 0x040fe200000418d8 */
[----:B------:R-:W-:Y:S01]  /*68a0*/  IMAD.MOV.U32 R87, RZ, RZ, R100 ;  /* 0x000000ffff577224 */ /* 0x000fe200078e0064 */
[----:B------:R-:W-:Y:S01]  /*68b0*/  MOV R86, R109 ;  /* 0x0000006d00567202 */ /* 0x000fe20000000f00 */
[----:B------:R-:W-:Y:S01]  /*68c0*/  IMAD.MOV.U32 R103, RZ, RZ, R108 ;  /* 0x000000ffff677224 */ /* 0x000fe200078e006c */
[----:B------:R-:W-:Y:S01]  /*68d0*/  MOV R100, R84 ;  /* 0x0000005400647202 */ /* 0x000fe20000000f00 */
[----:B------:R-:W-:Y:S01]  /*68e0*/  IMAD.MOV.U32 R84, RZ, RZ, R85 ;  /* 0x000000ffff547224 */ /* 0x000fe200078e0055 */
[----:B------:R2:W5:Y:S01]  /*68f0*/  LDL.LU R244, [R1+0x70] ;  /* 0x0000700001f47983 */ /* 0x0005620000300800 */
[----:B------:R-:W-:Y:S01]  /*6900*/  MOV R219, R156 ;  /* 0x0000009c00db7202 */ /* 0x000fe20000000f00 */
[----:B------:R-:W-:Y:S01]  /*6910*/  IMAD.MOV.U32 R156, RZ, RZ, R110 ;  /* 0x000000ffff9c7224 */ /* 0x000fe200078e006e */
[----:B------:R-:W-:Y:S01]  /*6920*/  MOV R85, R134 ;  /* 0x0000008600557202 */ /* 0x000fe20000000f00 */
[C---:B------:R-:W-:Y:S01]  /*6930*/  HMMA.16816.F32.BF16 R108, R4.reuse, R18, R120 ;  /* 0x00000012046c723c */ /* 0x040fe20000041878 */
[----:B------:R-:W-:Y:S01]  /*6940*/  IMAD.MOV.U32 R218, RZ, RZ, R132 ;  /* 0x000000ffffda7224 */ /* 0x000fe200078e0084 */
[----:B------:R2:W5:Y:S04]  /*6950*/  LDL.LU R243, [R1+0x6c] ;  /* 0x00006c0001f37983 */ /* 0x0005680000300800 */
[----:B------:R2:W5:Y:S02]  /*6960*/  LDL.LU R242, [R1+0x68] ;  /* 0x0000680001f27983 */ /* 0x0005640000300800 */
[C---:B------:R-:W-:Y:S02]  /*6970*/  HMMA.16816.F32.BF16 R120, R4.reuse, R28, R80 ;  /* 0x0000001c0478723c */ /* 0x040fe40000041850 */
[----:B------:R2:W5:Y:S04]  /*6980*/  LDL.LU R241, [R1+0x64] ;  /* 0x0000640001f17983 */ /* 0x0005680000300800 */
[----:B------:R2:W5:Y:S01]  /*6990*/  LDL.LU R240, [R1+0x60] ;  /* 0x0000600001f07983 */ /* 0x0005620000300800 */
        /* <DEDUP_REMOVED lines=11> */
[----:B------:R2:W5:Y:S01]  /*6a50*/  LDL.LU R239, [R1+0x5c] ;  /* 0x00005c0001ef7983 */ /* 0x0005620000300800 */
[----:B------:R-:W-:Y:S03]  /*6a60*/  HMMA.16816.F32.BF16 R84, R4, R30, R212 ;  /* 0x0000001e0454723c */ /* 0x000fe600000418d4 */
[----:B------:R2:W5:Y:S04]  /*6a70*/  LDL.LU R238, [R1+0x58] ;  /* 0x0000580001ee7983 */ /* 0x0005680000300800 */
[--C-:B------:R-:W-:Y:S01]  /*6a80*/  FFMA.FTZ R4, R228, c[0x0][0x2d0], -R3.reuse ;  /* 0x0000b400e4047a23 */ /* 0x100fe20000010803 */
[----:B------:R-:W-:Y:S01]  /*6a90*/  MOV R7, R219 ;  /* 0x000000db00077202 */ /* 0x000fe20000000f00 */
[----:B------:R-:W-:Y:S01]  /*6aa0*/  IMAD.MOV.U32 R6, RZ, RZ, R218 ;  /* 0x000000ffff067224 */ /* 0x000fe200078e00da */
[C---:B------:R-:W-:Y:S01]  /*6ab0*/  HMMA.16816.F32.BF16 R212, R8.reuse, R26, R68 ;  /* 0x0000001a08d4723c */ /* 0x040fe20000041844 */
[----:B------:R1:W-:Y:S01]  /*6ac0*/  MUFU.EX2 R22, R4 ;  /* 0x0000000400167308 */ /* 0x0003e20000000800 */
[----:B------:R-:W-:Y:S01]  /*6ad0*/  MOV R5, R103 ;  /* 0x0000006700057202 */ /* 0x000fe20000000f00 */
[----:B------:R2:W5:Y:S05]  /*6ae0*/  LDL.LU R237, [R1+0x54] ;  /* 0x0000540001ed7983 */ /* 0x00056a0000300800 */
[----:B------:R-:W-:Y:S01]  /*6af0*/  HMMA.16816.F32.BF16 R216, R8, R24, R124 ;  /* 0x0000001808d8723c */ /* 0x000fe2000004187c */
[----:B------:R-:W-:Y:S01]  /*6b00*/  MOV R70, R7 ;  /* 0x0000000700467202 */ /* 0x000fe20000000f00 */
[----:B------:R-:W-:Y:S01]  /*6b10*/  IMAD.MOV.U32 R71, RZ, RZ, R208 ;  /* 0x000000ffff477224 */ /* 0x000fe200078e00d0 */
[----:B------:R2:W5:Y:S01]  /*6b20*/  LDL.LU R232, [R1+0x50] ;  /* 0x0000500001e87983 */ /* 0x0005620000300800 */
[----:B-1----:R-:W-:-:S03]  /*6b30*/  FFMA.FTZ R4, R194, c[0x0][0x2d0], -R3 ;  /* 0x0000b400c2047a23 */ /* 0x002fc60000010803 */
[----:B------:R-:W-:Y:S01]  /*6b40*/  MOV R124, R209 ;  /* 0x000000d1007c7202 */ /* 0x000fe20000000f00 */
[----:B------:R-:W-:Y:S01]  /*6b50*/  IMAD.MOV.U32 R125, RZ, RZ, R210 ;  /* 0x000000ffff7d7224 */ /* 0x000fe200078e00d2 */
[----:B------:R-:W-:Y:S01]  /*6b60*/  MOV R126, R211 ;  /* 0x000000d3007e7202 */ /* 0x000fe20000000f00 */
[----:B------:R1:W3:Y:S01]  /*6b70*/  MUFU.EX2 R24, R4 ;  /* 0x0000000400187308 */ /* 0x0002e20000000800 */
[----:B------:R-:W-:Y:S02]  /*6b80*/  IMAD.MOV.U32 R127, RZ, RZ, R102 ;  /* 0x000000ffff7f7224 */ /* 0x000fe400078e0066 */
[----:B------:R-:W-:Y:S01]  /*6b90*/  IMAD.MOV.U32 R69, RZ, RZ, R6 ;  /* 0x000000ffff457224 */ /* 0x000fe200078e0006 */
[----:B------:R-:W-:Y:S01]  /*6ba0*/  MOV R7, R101 ;  /* 0x0000006500077202 */ /* 0x000fe20000000f00 */
[----:B------:R2:W5:Y:S01]  /*6bb0*/  LDL.LU R134, [R1+0x4c] ;  /* 0x00004c0001867983 */ /* 0x0005620000300800 */
[--C-:B-1----:R-:W-:Y:S01]  /*6bc0*/  FFMA.FTZ R4, R191, c[0x0][0x2d0], -R3.reuse ;  /* 0x0000b400bf047a23 */ /* 0x102fe20000010803 */
[----:B------:R-:W-:Y:S01]  /*6bd0*/  HMMA.16816.F32.BF16 R208, R8, R20, R116 ;  /* 0x0000001408d0723c */ /* 0x000fe20000041874 */
[----:B------:R-:W-:Y:S01]  /*6be0*/  FFMA.FTZ R3, R195, c[0x0][0x2d0], -R3 ;  /* 0x0000b400c3037a23 */ /* 0x000fe20000010803 */
[----:B------:R2:W5:Y:S03]  /*6bf0*/  LDL.LU R132, [R1+0x48] ;  /* 0x0000480001847983 */ /* 0x0005660000300800 */
[----:B------:R1:W-:Y:S02]  /*6c00*/  MUFU.EX2 R23, R3 ;  /* 0x0000000300177308 */ /* 0x0003e40000000800 */
[----:B-1----:R-:W-:-:S06]  /*6c10*/  FFMA.FTZ R3, R229, c[0x0][0x2d0], -R0 ;  /* 0x0000b400e5037a23 */ /* 0x002fcc0000010800 */
[----:B------:R1:W-:Y:S01]  /*6c20*/  MUFU.EX2 R18, R3 ;  /* 0x0000000300127308 */ /* 0x0003e20000000800 */
[----:B------:R-:W-:Y:S02]  /*6c30*/  IMAD.MOV.U32 R6, RZ, RZ, R100 ;  /* 0x000000ffff067224 */ /* 0x000fe400078e0064 */
[----:B-1----:R-:W-:-:S05]  /*6c40*/  FFMA.FTZ R3, R190, c[0x0][0x2d0], -R0 ;  /* 0x0000b400be037a23 */ /* 0x002fca0000010800 */
[----:B------:R1:W4:Y:S02]  /*6c50*/  MUFU.EX2 R19, R3 ;  /* 0x0000000300137308 */ /* 0x0003240000000800 */
[--C-:B-1----:R-:W-:Y:S02]  /*6c60*/  FFMA.FTZ R3, R189, c[0x0][0x2d0], -R0.reuse ;  /* 0x0000b400bd037a23 */ /* 0x102fe40000010800 */
[----:B------:R-:W-:Y:S01]  /*6c70*/  FFMA.FTZ R0, R188, c[0x0][0x2d0], -R0 ;  /* 0x0000b400bc007a23 */ /* 0x000fe20000010800 */
[----:B------:R-:W-:Y:S03]  /*6c80*/  HMMA.16816.F32.BF16 R100, R8, R16, R112 ;  /* 0x000000100864723c */ /* 0x000fe60000041870 */
[----:B------:R-:W-:Y:S01]  /*6c90*/  MUFU.EX2 R21, R3 ;  /* 0x0000000300157308 */ /* 0x000fe20000000800 */
[----:B------:R-:W-:Y:S07]  /*6ca0*/  LDSM.16.MT88.4 R188, [R236+0x1900] ;  /* 0x00190000ecbc783b */ /* 0x000fee0000004200 */
[----:B------:R1:W-:Y:S02]  /*6cb0*/  MUFU.EX2 R20, R0 ;  /* 0x0000000000147308 */ /* 0x0003e40000000800 */
[----:B-1----:R-:W-:-:S02]  /*6cc0*/  FFMA.FTZ R0, R70, c[0x0][0x2d0], -R13 ;  /* 0x0000b40046007a23 */ /* 0x002fc4000001080d */
        /* <DEDUP_REMOVED lines=19> */
[----:B------:R-:W-:-:S02]  /*6e00*/  MOV R130, R15 ;  /* 0x0000000f00827202 */ /* 0x000fc40000000f00 */
[----:B------:R1:W-:Y:S01]  /*6e10*/  MUFU.EX2 R15, R0 ;  /* 0x00000000000f7308 */ /* 0x0003e20000000800 */
[----:B------:R-:W-:Y:S01]  /*6e20*/  IMAD.MOV.U32 R27, RZ, RZ, R71 ;  /* 0x000000ffff1b7224 */ /* 0x000fe200078e0047 */
[----:B------:R-:W-:Y:S01]  /*6e30*/  MOV R68, R124 ;  /* 0x0000007c00447202 */ /* 0x000fe20000000f00 */
[----:B------:R-:W-:Y:S01]  /*6e40*/  IMAD.MOV.U32 R71, RZ, RZ, R6 ;  /* 0x000000ffff477224 */ /* 0x000fe200078e0006 */
[----:B------:R-:W-:Y:S01]  /*6e50*/  MOV R124, R7 ;  /* 0x00000007007c7202 */ /* 0x000fe20000000f00 */
[----:B------:R-:W-:Y:S02]  /*6e60*/  IMAD.MOV.U32 R6, RZ, RZ, R128 ;  /* 0x000000ffff067224 */ /* 0x000fe400078e0080 */
[----:B-1----:R-:W-:-:S04]  /*6e70*/  FFMA.FTZ R0, R69, c[0x0][0x2d0], -R13 ;  /* 0x0000b40045007a23 */ /* 0x002fc8000001080d */
[----:B------:R1:W-:Y:S01]  /*6e80*/  MUFU.EX2 R16, R0 ;  /* 0x0000000000107308 */ /* 0x0003e20000000800 */
[----:B------:R-:W-:Y:S01]  /*6e90*/  IMAD.MOV.U32 R69, RZ, RZ, R126 ;  /* 0x000000ffff457224 */ /* 0x000fe200078e007e */
[----:B------:R-:W-:Y:S01]  /*6ea0*/  MOV R128, R129 ;  /* 0x0000008100807202 */ /* 0x000fe20000000f00 */
[----:B------:R-:W-:Y:S02]  /*6eb0*/  IMAD.MOV.U32 R126, RZ, RZ, R158 ;  /* 0x000000ffff7e7224 */ /* 0x000fe400078e009e */
[----:B------:R-:W-:Y:S01]  /*6ec0*/  IMAD.MOV.U32 R129, RZ, RZ, R130 ;  /* 0x000000ffff817224 */ /* 0x000fe200078e0082 */
[----:B------:R-:W-:Y:S01]  /*6ed0*/  MOV R130, R14 ;  /* 0x0000000e00827202 */ /* 0x000fe20000000f00 */
[----:B------:R-:W-:Y:S02]  /*6ee0*/  IMAD.MOV.U32 R7, RZ, RZ, R80 ;  /* 0x000000ffff077224 */ /* 0x000fe400078e0050 */
[----:B-1----:R-:W-:-:S04]  /*6ef0*/  FFMA.FTZ R0, R70, c[0x0][0x2d0], -R13 ;  /* 0x0000b40046007a23 */ /* 0x002fc8000001080d */
[----:B------:R1:W-:Y:S01]  /*6f00*/  MUFU.EX2 R17, R0 ;  /* 0x0000000000117308 */ /* 0x0003e20000000800 */
[----:B------:R-:W-:Y:S01]  /*6f10*/  MOV R80, R81 ;  /* 0x0000005100507202 */ /* 0x000fe20000000f00 */
[----:B------:R-:W-:Y:S01]  /*6f20*/  IMAD.MOV.U32 R81, RZ, RZ, R82 ;  /* 0x000000ffff517224 */ /* 0x000fe200078e0052 */
[----:B------:R-:W-:Y:S01]  /*6f30*/  MOV R70, R5 ;  /* 0x0000000500467202 */ /* 0x000fe20000000f00 */
[----:B------:R-:W-:Y:S01]  /*6f40*/  FFMA.FTZ R3, R69, c[0x0][0x2d0], -R12 ;  /* 0x0000b40045037a23 */ /* 0x000fe2000001080c */
[----:B------:R-:W-:Y:S01]  /*6f50*/  MOV R82, R83 ;  /* 0x0000005300527202 */ /* 0x000fe20000000f00 */
[----:B------:R-:W-:Y:S01]  /*6f60*/  IMAD.MOV.U32 R114, RZ, RZ, R124 ;  /* 0x000000ffff727224 */ /* 0x000fe200078e007c */
[----:B------:R-:W-:Y:S01]  /*6f70*/  MOV R5, R159 ;  /* 0x0000009f00057202 */ /* 0x000fe20000000f00 */
[----:B------:R-:W-:Y:S01]  /*6f80*/  IMAD.MOV.U32 R115, RZ, RZ, R126 ;  /* 0x000000ffff737224 */ /* 0x000fe200078e007e */
[----:B------:R-:W-:Y:S01]  /*6f90*/  MOV R124, R174 ;  /* 0x000000ae007c7202 */ /* 0x000fe20000000f00 */
[----:B-1----:R-:W-:Y:S01]  /*6fa0*/  FFMA.FTZ R0, R125, c[0x0][0x2d0], -R13 ;  /* 0x0000b4007d007a23 */ /* 0x002fe2000001080d */
[----:B------:R-:W-:-:S03]  /*6fb0*/  MOV R125, R157 ;  /* 0x0000009d007d7202 */ /* 0x000fc60000000f00 */
[----:B------:R1:W-:Y:S01]  /*6fc0*/  MUFU.EX2 R14, R0 ;  /* 0x00000000000e7308 */ /* 0x0003e20000000800 */
[----:B------:R-:W-:Y:S01]  /*6fd0*/  IMAD.MOV.U32 R83, RZ, RZ, R156 ;  /* 0x000000ffff537224 */ /* 0x000fe200078e009c */
[----:B------:R-:W-:Y:S01]  /*6fe0*/  MOV R126, R172 ;  /* 0x000000ac007e7202 */ /* 0x000fe20000000f00 */
[----:B------:R-:W-:Y:S01]  /*6ff0*/  IMAD.MOV.U32 R69, RZ, RZ, R173 ;  /* 0x000000ffff457224 */ /* 0x000fe200078e00ad */
[----:B------:R-:W2:Y:S01]  /*7000*/  LDSM.16.MT88.4 R156, [R233+0x1900] ;  /* 0x00190000e99c783b */ /* 0x000ea20000004200 */
[----:B------:R-:W-:Y:S01]  /*7010*/  HMMA.16816.F32.BF16 R116, R8, R28, R204 ;  /* 0x0000001c0874723c */ /* 0x000fe200000418cc */
[----:B-1----:R-:W-:Y:S01]  /*7020*/  FFMA.FTZ R0, R27, c[0x0][0x2d0], -R12 ;  /* 0x0000b4001b007a23 */ /* 0x002fe2000001080c */
[----:B------:R-:W-:Y:S01]  /*7030*/  MOV R27, R125 ;  /* 0x0000007d001b7202 */ /* 0x000fe20000000f00 */
[----:B------:R-:W-:Y:S01]  /*7040*/  IMAD.MOV.U32 R125, RZ, RZ, R175 ;  /* 0x000000ffff7d7224 */ /* 0x000fe200078e00af */
[----:B------:R-:W1:Y:S01]  /*7050*/  MUFU.EX2 R25, R4 ;  /* 0x0000000400197308 */ /* 0x000e620000000800 */
[----:B------:R-:W1:Y:S01]  /*7060*/  LDSM.16.MT88.4 R172, [R234+0x1900] ;  /* 0x00190000eaac783b */ /* 0x000e620000004200 */
[----:B------:R-:W-:Y:S01]  /*7070*/  IMAD.MOV.U32 R113, RZ, RZ, R70 ;  /* 0x000000ffff717224 */ /* 0x000fe200078e0046 */
[----:B------:R-:W-:Y:S01]  /*7080*/  MOV R112, R71 ;  /* 0x0000004700707202 */ /* 0x000fe20000000f00 */
[----:B------:R-:W-:Y:S01]  /*7090*/  FADD.FTZ R10, R114, R230 ;  /* 0x000000e6720a7221 */ /* 0x000fe20000010000 */
[----:B------:R-:W-:-:S02]  /*70a0*/  MOV R28, R124 ;  /* 0x0000007c001c7202 */ /* 0x000fc40000000f00 */
[----:B------:R-:W-:Y:S01]  /*70b0*/  MOV R30, R126 ;  /* 0x0000007e001e7202 */ /* 0x000fe20000000f00 */
[----:B------:R3:W-:Y:S01]  /*70c0*/  MUFU.EX2 R11, R0 ;  /* 0x00000000000b7308 */ /* 0x0007e20000000800 */
[----:B------:R-:W-:Y:S01]  /*70d0*/  FADD.FTZ R9, R97, R96 ;  /* 0x0000006061097221 */ /* 0x000fe20000010000 */
[----:B------:R-:W-:Y:S01]  /*70e0*/  LDSM.16.MT88.4 R204, [R235+0x1900] ;  /* 0x00190000ebcc783b */ /* 0x000fe20000004200 */
[----:B---3--:R-:W-:-:S05]  /*70f0*/  FFMA.FTZ R0, R68, c[0x0][0x2d0], -R12 ;  /* 0x0000b40044007a23 */ /* 0x008fca000001080c */
[----:B------:R3:W1:Y:S02]  /*7100*/  MUFU.EX2 R26, R0 ;  /* 0x00000000001a7308 */ /* 0x0006640000000800 */
[----:B---3--:R-:W-:-:S06]  /*7110*/  FFMA.FTZ R0, R6, c[0x0][0x2d0], -R12 ;  /* 0x0000b40006007a23 */ /* 0x008fcc000001080c */
[----:B------:R-:W-:Y:S08]  /*7120*/  MUFU.EX2 R12, R3 ;  /* 0x00000003000c7308 */ /* 0x000ff00000000800 */
[----:B------:R-:W3:Y:S01]  /*7130*/  MUFU.EX2 R13, R0 ;  /* 0x00000000000d7308 */ /* 0x000ee20000000800 */
[----:B------:R-:W-:Y:S01]  /*7140*/  MOV R68, R5 ;  /* 0x0000000500447202 */ /* 0x000fe20000000f00 */
[----:B------:R-:W-:Y:S01]  /*7150*/  IMAD.MOV.U32 R6, RZ, RZ, R128 ;  /* 0x000000ffff067224 */ /* 0x000fe200078e0080 */
[----:B------:R-:W-:Y:S01]  /*7160*/  MOV R5, R129 ;  /* 0x0000008100057202 */ /* 0x000fe20000000f00 */
[----:B------:R-:W-:Y:S01]  /*7170*/  IMAD.MOV.U32 R71, RZ, RZ, R130 ;  /* 0x000000ffff477224 */ /* 0x000fe200078e0082 */
[----:B------:R-:W-:Y:S01]  /*7180*/  MOV R70, R131 ;  /* 0x0000008300467202 */ /* 0x000fe20000000f00 */
[----:B------:R-:W-:Y:S01]  /*7190*/  IMAD.MOV.U32 R31, RZ, RZ, R125 ;  /* 0x000000ffff1f7224 */ /* 0x000fe200078e007d */
[----:B------:R-:W-:Y:S01]  /*71a0*/  F2FP.BF16.PACK_AB R128, R24, R22 ;  /* 0x000000161880723e */ /* 0x000fe200000010ff */
[----:B------:R-:W-:Y:S01]  /*71b0*/  IMAD.MOV.U32 R230, RZ, RZ, R127 ;  /* 0x000000ffffe67224 */ /* 0x000fe200078e007f */
[----:B----4-:R-:W-:-:S02]  /*71c0*/  F2FP.BF16.PACK_AB R129, R19, R18 ;  /* 0x000000121381723e */ /* 0x010fc400000010ff */
[----:B-1----:R-:W-:Y:S02]  /*71d0*/  F2FP.BF16.PACK_AB R130, R23, R25 ;  /* 0x000000191782723e */ /* 0x002fe400000010ff */
[----:B------:R-:W-:Y:S02]  /*71e0*/  F2FP.BF16.PACK_AB R131, R20, R21 ;  /* 0x000000151483723e */ /* 0x000fe400000010ff */
[----:B------:R-:W-:Y:S02]  /*71f0*/  F2FP.BF16.PACK_AB R124, R16, R15 ;  /* 0x0000000f107c723e */ /* 0x000fe400000010ff */
[----:B------:R-:W-:Y:S02]  /*7200*/  F2FP.BF16.PACK_AB R125, R26, R11 ;  /* 0x0000000b1a7d723e */ /* 0x000fe400000010ff */
[----:B------:R-:W-:Y:S02]  /*7210*/  F2FP.BF16.PACK_AB R126, R14, R17 ;  /* 0x000000110e7e723e */ /* 0x000fe400000010ff */
[----:B---3--:R-:W-:Y:S01]  /*7220*/  F2FP.BF16.PACK_AB R127, R13, R12 ;  /* 0x0000000c0d7f723e */ /* 0x008fe200000010ff */
[-C--:B--2---:R-:W-:Y:S08]  /*7230*/  HMMA.16816.F32.BF16 R148, R128, R156.reuse, R148 ;  /* 0x0000009c8094723c */ /* 0x084ff00000041894 */
[C---:B------:R-:W-:Y:S08]  /*7240*/  HMMA.16816.F32.BF16 R144, R124.reuse, R156, R144 ;  /* 0x0000009c7c90723c */ /* 0x040ff00000041890 */
[----:B------:R-:W-:Y:S08]  /*7250*/  HMMA.16816.F32.BF16 R152, R124, R158, R152 ;  /* 0x0000009e7c98723c */ /* 0x000ff00000041898 */
[-C--:B------:R-:W-:Y:S08]  /*7260*/  HMMA.16816.F32.BF16 R160, R128, R172.reuse, R160 ;  /* 0x000000ac80a0723c */ /* 0x080ff000000418a0 */
[C---:B------:R-:W-:Y:S08]  /*7270*/  HMMA.16816.F32.BF16 R164, R124.reuse, R172, R164 ;  /* 0x000000ac7ca4723c */ /* 0x040ff000000418a4 */
[----:B------:R-:W-:Y:S08]  /*7280*/  HMMA.16816.F32.BF16 R168, R124, R174, R168 ;  /* 0x000000ae7ca8723c */ /* 0x000ff000000418a8 */
[C---:B------:R-:W-:Y:S07]  /*7290*/  HMMA.16816.F32.BF16 R156, R128.reuse, R158, R40 ;  /* 0x0000009e809c723c */ /* 0x040fee0000041828 */
[----:B------:R-:W-:Y:S01]  /*72a0*/  MOV R41, R5 ;  /* 0x0000000500297202 */ /* 0x000fe20000000f00 */
[----:B------:R-:W-:Y:S01]  /*72b0*/  HMMA.16816.F32.BF16 R172, R128, R174, R36 ;  /* 0x000000ae80ac723c */ /* 0x000fe20000041824 */
[----:B------:R-:W-:-:S06]  /*72c0*/  IMAD.MOV.U32 R40, RZ, RZ, R6 ;  /* 0x000000ffff287224 */ /* 0x000fcc00078e0006 */
[----:B------:R-:W-:Y:S02]  /*72d0*/  MOV R39, R7 ;  /* 0x0000000700277202 */ /* 0x000fe40000000f00 */
[----:B------:R-:W1:Y:S01]  /*72e0*/  LDSM.16.MT88.4 R4, [R235+0x3900] ;  /* 0x00390000eb04783b */ /* 0x000e620000004200 */
[----:B------:R-:W-:Y:S01]  /*72f0*/  FADD.FTZ R3, R193, R192 ;  /* 0x000000c0c1037221 */ /* 0x000fe20000010000 */
[----:B------:R-:W-:Y:S01]  /*7300*/  HMMA.16816.F32.BF16 R176, R128, R188, R176 ;  /* 0x000000bc80b0723c */ /* 0x000fe200000418b0 */
[----:B------:R-:W-:Y:S01]  /*7310*/  IMAD.MOV.U32 R0, RZ, RZ, R82 ;  /* 0x000000ffff007224 */ /* 0x000fe200078e0052 */
[----:B------:R-:W-:Y:S02]  /*7320*/  MOV R36, R83 ;  /* 0x0000005300247202 */ /* 0x000fe40000000f00 */
[----:B------:R-:W-:Y:S01]  /*7330*/  MOV R37, R81 ;  /* 0x0000005100257202 */ /* 0x000fe20000000f00 */
[----:B------:R-:W-:-:S03]  /*7340*/  FADD.FTZ R0, R0, R3 ;  /* 0x0000000300007221 */ /* 0x000fc60000010000 */
[----:B------:R-:W-:Y:S01]  /*7350*/  HMMA.16816.F32.BF16 R180, R124, R188, R180 ;  /* 0x000000bc7cb4723c */ /* 0x000fe200000418b4 */
[----:B------:R-:W-:-:S07]  /*7360*/  FADD.FTZ R8, R113, R112 ;  /* 0x0000007071087221 */ /* 0x000fce0000010000 */
[----:B------:R-:W-:Y:S01]  /*7370*/  HMMA.16816.F32.BF16 R184, R124, R190, R184 ;  /* 0x000000be7cb8723c */ /* 0x000fe200000418b8 */
[----:B------:R-:W-:-:S07]  /*7380*/  FADD.FTZ R10, R36, R10 ;  /* 0x0000000a240a7221 */ /* 0x000fce0000010000 */
[----:B------:R-:W-:Y:S01]  /*7390*/  HMMA.16816.F32.BF16 R188, R128, R190, R32 ;  /* 0x000000be80bc723c */ /* 0x000fe20000041820 */
[----:B------:R-:W-:Y:S01]  /*73a0*/  IMAD.MOV.U32 R38, RZ, RZ, R80 ;  /* 0x000000ffff267224 */ /* 0x000fe200078e0050 */
[----:B------:R-:W-:Y:S01]  /*73b0*/  MOV R43, R70 ;  /* 0x00000046002b7202 */ /* 0x000fe20000000f00 */
[----:B------:R-:W-:Y:S01]  /*73c0*/  IMAD.MOV.U32 R228, RZ, RZ, R115 ;  /* 0x000000ffffe47224 */ /* 0x000fe200078e0073 */
[----:B------:R-:W2:Y:S03]  /*73d0*/  LDSM.16.MT88.4 R80, [R233+0x3900] ;  /* 0x00390000e950783b */ /* 0x000ea60000004200 */
[----:B------:R-:W-:Y:S01]  /*73e0*/  IMAD.MOV.U32 R34, RZ, RZ, R99 ;  /* 0x000000ffff227224 */ /* 0x000fe200078e0063 */
[----:B------:R-:W-:Y:S01]  /*73f0*/  MOV R35, R98 ;  /* 0x0000006200237202 */ /* 0x000fe20000000f00 */
[----:B------:R-:W-:Y:S01]  /*7400*/  IMAD.MOV.U32 R42, RZ, RZ, R71 ;  /* 0x000000ffff2a7224 */ /* 0x000fe200078e0047 */
[----:B------:R-:W3:Y:S01]  /*7410*/  LDSM.16.MT88.4 R96, [R234+0x3900] ;  /* 0x00390000ea60783b */ /* 0x000ee20000004200 */
[----:B------:R-:W-:-:S02]  /*7420*/  FADD.FTZ R3, R34, R9 ;  /* 0x0000000922037221 */ /* 0x000fc40000010000 */
[----:B------:R-:W-:Y:S01]  /*7430*/  FADD.FTZ R9, R37, R0 ;  /* 0x0000000025097221 */ /* 0x000fe20000010000 */
[----:B-1----:R-:W-:Y:S01]  /*7440*/  HMMA.16816.F32.BF16 R120, R124, R4, R120 ;  /* 0x000000047c78723c */ /* 0x002fe20000041878 */
[----:B------:R-:W-:Y:S01]  /*7450*/  FADD.FTZ R8, R35, R8 ;  /* 0x0000000823087221 */ /* 0x000fe20000010000 */
[----:B------:R-:W1:Y:S01]  /*7460*/  LDSM.16.MT88.4 R112, [R236+0x3900] ;  /* 0x00390000ec70783b */ /* 0x000e620000004200 */
[----:B------:R-:W-:Y:S02]  /*7470*/  FADD.FTZ R0, R40, R10 ;  /* 0x0000000a28007221 */ /* 0x000fe40000010000 */
[----:B------:R-:W-:-:S03]  /*7480*/  FADD.FTZ R9, R41, R9 ;  /* 0x0000000929097221 */ /* 0x000fc60000010000 */
[----:B------:R-:W-:Y:S07]  /*7490*/  HMMA.16816.F32.BF16 R116, R128, R4, R116 ;  /* 0x000000048074723c */ /* 0x000fee0000041874 */
[----:B------:R-:W-:Y:S02]  /*74a0*/  FADD.FTZ R4, R38, R3 ;  /* 0x0000000326047221 */ /* 0x000fe40000010000 */
[----:B------:R-:W-:Y:S02]  /*74b0*/  FADD.FTZ R3, R39, R8 ;  /* 0x0000000827037221 */ /* 0x000fe40000010000 */
[----:B------:R-:W-:-:S02]  /*74c0*/  FADD.FTZ R5, R43, R0 ;  /* 0x000000002b057221 */ /* 0x000fc40000010000 */
[----:B------:R-:W-:Y:S02]  /*74d0*/  FADD.FTZ R0, R230, R9 ;  /* 0x00000009e6007221 */ /* 0x000fe40000010000 */
[----:B------:R-:W-:Y:S02]  /*74e0*/  FADD.FTZ R8, R252, R4 ;  /* 0x00000004fc087221 */ /* 0x000fe40000010000 */
[----:B------:R-:W-:Y:S01]  /*74f0*/  FADD.FTZ R4, R42, R3 ;  /* 0x000000032a047221 */ /* 0x000fe20000010000 */
[----:B------:R-:W-:Y:S01]  /*7500*/  MOV R229, R68 ;  /* 0x0000004400e57202 */ /* 0x000fe20000000f00 */
[----:B------:R-:W-:Y:S02]  /*7510*/  FADD.FTZ R0, R28, R0 ;  /* 0x000000001c007221 */ /* 0x000fe40000010000 */
[----:B------:R-:W-:Y:S02]  /*7520*/  FADD.FTZ R3, R142, R8 ;  /* 0x000000088e037221 */ /* 0x000fe40000010000 */
[----:B------:R-:W-:-:S02]  /*7530*/  FADD.FTZ R5, R31, R5 ;  /* 0x000000051f057221 */ /* 0x000fc40000010000 */
[----:B------:R-:W-:Y:S02]  /*7540*/  IMAD.MOV.U32 R29, RZ, RZ, R69 ;  /* 0x000000ffff1d7224 */ /* 0x000fe400078e0045 */
        /* <DEDUP_REMOVED lines=31> */
[----:B------:R-:W-:Y:S01]  /*7740*/  FADD.FTZ R5, R26, R5 ;  /* 0x000000051a057221 */ /* 0x000fe20000010000 */
[----:B------:R-:W-:Y:S01]  /*7750*/  HMMA.16816.F32.BF16 R196, R124, R204, R196 ;  /* 0x000000cc7cc4723c */ /* 0x000fe200000418c4 */
[----:B------:R-:W-:Y:S02]  /*7760*/  FADD.FTZ R4, R16, R4 ;  /* 0x0000000410047221 */ /* 0x000fe40000010000 */
[----:B------:R-:W-:Y:S02]  /*7770*/  FADD.FTZ R0, R23, R0 ;  /* 0x0000000017007221 */ /* 0x000fe40000010000 */
[----:B------:R-:W-:-:S03]  /*7780*/  FADD.FTZ R3, R21, R3 ;  /* 0x0000000315037221 */ /* 0x000fc60000010000 */
[----:B------:R-:W-:Y:S01]  /*7790*/  HMMA.16816.F32.BF16 R200, R124, R206, R200 ;  /* 0x000000ce7cc8723c */ /* 0x000fe200000418c8 */
[----:B------:R-:W-:Y:S02]  /*77a0*/  FADD.FTZ R5, R12, R5 ;  /* 0x000000050c057221 */ /* 0x000fe40000010000 */
[----:B------:R-:W-:-:S05]  /*77b0*/  FADD.FTZ R4, R17, R4 ;  /* 0x0000000411047221 */ /* 0x000fca0000010000 */
[C---:B--2---:R-:W-:Y:S01]  /*77c0*/  HMMA.16816.F32.BF16 R72, R124.reuse, R80, R72 ;  /* 0x000000507c48723c */ /* 0x044fe20000041848 */
[----:B------:R2:W-:Y:S07]  /*77d0*/  STL [R1+0x38], R0 ;  /* 0x0000380001007387 */ /* 0x0005ee0000100800 */
[C---:B------:R-:W-:Y:S08]  /*77e0*/  HMMA.16816.F32.BF16 R76, R124.reuse, R82, R76 ;  /* 0x000000527c4c723c */ /* 0x040ff0000004184c */
[C---:B---3--:R-:W-:Y:S08]  /*77f0*/  HMMA.16816.F32.BF16 R88, R124.reuse, R96, R88 ;  /* 0x000000607c58723c */ /* 0x048ff00000041858 */
[----:B------:R-:W-:Y:S01]  /*7800*/  HMMA.16816.F32.BF16 R92, R124, R98, R92 ;  /* 0x000000627c5c723c */ /* 0x000fe2000004185c */
[----:B--2---:R-:W-:-:S07]  /*7810*/  FADD.FTZ R0, R13, R5 ;  /* 0x000000050d007221 */ /* 0x004fce0000010000 */
[C---:B-1----:R-:W-:Y:S08]  /*7820*/  HMMA.16816.F32.BF16 R104, R124.reuse, R112, R104 ;  /* 0x000000707c68723c */ /* 0x042ff00000041868 */
[C---:B------:R-:W-:Y:S08]  /*7830*/  HMMA.16816.F32.BF16 R108, R124.reuse, R114, R108 ;  /* 0x000000727c6c723c */ /* 0x040ff0000004186c */
[----:B------:R-:W-:Y:S08]  /*7840*/  HMMA.16816.F32.BF16 R124, R124, R6, R84 ;  /* 0x000000067c7c723c */ /* 0x000ff00000041854 */
        /* <DEDUP_REMOVED lines=8> */
[----:B------:R-:W-:Y:S07]  /*78d0*/  HMMA.16816.F32.BF16 R128, R128, R6, R44 ;  /* 0x000000068080723c */ /* 0x000fee000004182c */
[----:B------:R-:W-:-:S02]  /*78e0*/  FADD.FTZ R6, R20, R3 ;  /* 0x0000000314067221 */ /* 0x000fc40000010000 */
[----:B------:R-:W-:-:S03]  /*78f0*/  FADD.FTZ R3, R14, R4 ;  /* 0x000000040e037221 */ /* 0x000fc60000010000 */
[----:B------:R1:W-:Y:S04]  /*7900*/  STL [R1+0x34], R6 ;  /* 0x0000340601007387 */ /* 0x0003e80000100800 */
[----:B------:R1:W-:Y:S04]  /*7910*/  STL [R1+0x3c], R0 ;  /* 0x00003c0001007387 */ /* 0x0003e80000100800 */
[----:B------:R1:W-:Y:S01]  /*7920*/  STL [R1+0x40], R3 ;  /* 0x0000400301007387 */ /* 0x0003e20000100800 */
[----:B------:R-:W-:Y:S11]  /*7930*/  PLOP3.LUT P2, PT, PT, PT, UP0, 0x40, 0x0 ;  /* 0x000000000000781c */ /* 0x000ff60003f4e808 */
[----:B------:R-:W-:Y:S02]  /*7940*/  @!UPT UIADD3 URZ, URZ, URZ, URZ ;  /* 0x0000003f3f3ff290 */ /* 0x000fe4000fffe03f */
[----:B------:R-:W-:Y:S05]  /*7950*/  @P2 BRA `(.L_x_754) ;  /* 0x0000529000002947 */ /* 0x000fea0003800000 */
[----:B-----5:R-:W-:Y:S01]  /*7960*/  SHF.R.S32.HI R27, RZ, 0x1f, R132 ;  /* 0x0000001fff1b7819 */ /* 0x020fe20000011484 */
[C---:B------:R-:W-:Y:S01]  /*7970*/  IMAD.SHL.U32 R4, R132.reuse, 0x2, RZ ;  /* 0x0000000284047824 */ /* 0x040fe200078e00ff */
[----:B------:R-:W-:Y:S01]  /*7980*/  SHF.R.S32.HI R136, RZ, 0x1f, R134 ;  /* 0x0000001fff887819 */ /* 0x000fe20000011486 */
[----:B------:R-:W-:Y:S01]  /*7990*/  IMAD.MOV.U32 R141, RZ, RZ, R2 ;  /* 0x000000ffff8d7224 */ /* 0x000fe200078e0002 */
[----:B-1----:R-:W-:Y:S01]  /*79a0*/  SHF.L.U64.HI R0, R132, 0x1, R27 ;  /* 0x0000000184007819 */ /* 0x002fe2000001021b */
[----:B------:R-:W-:Y:S01]  /*79b0*/  IMAD.MOV.U32 R132, RZ, RZ, R138 ;  /* 0x000000ffff847224 */ /* 0x000fe200078e008a */
[C---:B------:R-:W-:Y:S01]  /*79c0*/  SHF.L.U64.HI R3, R134.reuse, 0x1, R136 ;  /* 0x0000000186037819 */ /* 0x040fe20000010288 */
[----:B------:R-:W-:Y:S01]  /*79d0*/  UIADD3 UR11, UR11, -0x2, URZ ;  /* 0xfffffffe0b0b7890 */ /* 0x000fe2000fffe03f */
[----:B------:R-:W-:Y:S01]  /*79e0*/  MOV R140, R137 ;  /* 0x00000089008c7202 */ /* 0x000fe20000000f00 */
[----:B------:R1:W-:Y:S04]  /*79f0*/  STL [R1+0x14], R0 ;  /* 0x0000140001007387 */ /* 0x0003e80000100800 */
[----:B------:R-:W-:Y:S04]  /*7a00*/  STL [R1+0x10], R4 ;  /* 0x0000100401007387 */ /* 0x000fe80000100800 */
[----:B------:R2:W-:Y:S01]  /*7a10*/  STL [R1+0xc], R3 ;  /* 0x00000c0301007387 */ /* 0x0005e20000100800 */
[----:B-1----:R-:W-:-:S05]  /*7a20*/  IMAD.SHL.U32 R0, R134, 0x2, RZ ;  /* 0x0000000286007824 */ /* 0x002fca00078e00ff */
[----:B------:R1:W-:Y:S01]  /*7a30*/  STL [R1+0x8], R0 ;  /* 0x0000080001007387 */ /* 0x0003e20000100800 */
[----:B--2---:R-:W-:Y:S01]  /*7a40*/  MOV R3, R139 ;  /* 0x0000008b00037202 */ /* 0x004fe20000000f00 */
[----:B------:R-:W-:Y:S05]  /*7a50*/  BRA `(.L_x_755) ;  /* 0x0000044000007947 */ /* 0x000fea0003800000 */
.L_x_757:
[----:B------:R-:W2:Y:S01]  /*7a60*/  LDL R12, [R1+0x44] ;  /* 0x00004400010c7983 */ /* 0x000ea20000100800 */
[----:B------:R-:W-:Y:S01]  /*7a70*/  ULEA UR4, UR11, UR9, 0x6 ;  /* 0x000000090b047291 */ /* 0x000fe2000f8e303f */
[----:B------:R-:W-:Y:S02]  /*7a80*/  IMAD.MOV.U32 R7, RZ, RZ, RZ ;  /* 0x000000ffff077224 */ /* 0x000fe400078e00ff */
[----:B------:R-:W3:Y:S03]  /*7a90*/  LDL R39, [R1+0x10] ;  /* 0x0000100001277983 */ /* 0x000ee60000100800 */
[----:B------:R-:W-:Y:S01]  /*7aa0*/  IMAD.U32 R2, RZ, RZ, UR4 ;  /* 0x00000004ff027e24 */ /* 0x000fe2000f8e00ff */
[----:B------:R-:W4:Y:S04]  /*7ab0*/  LDL R38, [R1+0x8] ;  /* 0x0000080001267983 */ /* 0x000f280000100800 */
[----:B------:R-:W5:Y:S04]  /*7ac0*/  LDL R37, [R1+0x14] ;  /* 0x0000140001257983 */ /* 0x000f680000100800 */
[----:B------:R-:W3:Y:S04]  /*7ad0*/  LDL R36, [R1+0xc] ;  /* 0x00000c0001247983 */ /* 0x000ee80000100800 */
        /* <DEDUP_REMOVED lines=18> */
[----:B--2---:R-:W-:Y:S01]  /*7c00*/  STL [R1+0x28], R7 ;  /* 0x0000280701007387 */ /* 0x004fe20000100800 */
        /* <DEDUP_REMOVED lines=9> */
[----:B------:R-:W5:Y:S04]  /*7ca0*/  SHFL.IDX PT, R5, R0, RZ, 0x181f ;  /* 0x00181fff00057589 */ /* 0x000f6800000e0000 */
[----:B------:R-:W1:Y:S04]  /*7cb0*/  SHFL.IDX PT, R12, R2, 0x1, 0x181f ;  /* 0x00381f00020c7f89 */ /* 0x000e6800000e0000 */
[----:B------:R-:W2:Y:S04]  /*7cc0*/  SHFL.IDX PT, R13, R0, 0x1, 0x181f ;  /* 0x00381f00000d7f89 */ /* 0x000ea800000e0000 */
[----:B------:R-:W2:Y:S04]  /*7cd0*/  SHFL.IDX PT, R11, R2, 0x2, 0x181f ;  /* 0x00581f00020b7f89 */ /* 0x000ea800000e0000 */
[----:B------:R-:W2:Y:S04]  /*7ce0*/  SHFL.IDX PT, R14, R0, 0x2, 0x181f ;  /* 0x00581f00000e7f89 */ /* 0x000ea800000e0000 */
[----:B------:R-:W2:Y:S01]  /*7cf0*/  SHFL.IDX PT, R2, R2, 0x3, 0x181f ;  /* 0x00781f0002027f89 */ /* 0x000ea200000e0000 */
[CC--:B---3--:R-:W-:Y:S02]  /*7d00*/  IADD3 R8, P6, R6.reuse, R39.reuse, RZ ;  /* 0x0000002706087210 */ /* 0x0c8fe40007fde0ff */
[----:B----4-:R-:W-:Y:S01]  /*7d10*/  IADD3 R6, P5, R6, R38, RZ ;  /* 0x0000002606067210 */ /* 0x010fe20007fbe0ff */
[----:B------:R-:W3:Y:S02]  /*7d20*/  SHFL.IDX PT, R0, R0, 0x3, 0x181f ;  /* 0x00781f0000007f89 */ /* 0x000ee400000e0000 */
[C-C-:B-----5:R-:W-:Y:S01]  /*7d30*/  IMAD.X R9, R5.reuse, 0x1, R37.reuse, P6 ;  /* 0x0000000105097824 */ /* 0x160fe200030e0625 */
[----:B------:R-:W-:Y:S02]  /*7d40*/  IADD3.X R7, R5, R36, RZ, P5, !PT ;  /* 0x0000002405077210 */ /* 0x000fe40002ffe4ff */
[CC--:B-1----:R-:W-:Y:S02]  /*7d50*/  IADD3 R4, P2, R12.reuse, R39.reuse, RZ ;  /* 0x000000270c047210 */ /* 0x0c2fe40007f5e0ff */
[----:B------:R1:W-:Y:S01]  /*7d60*/  LDGSTS.E.BYPASS.LTC128B.128 [R35+0x4100], [R8.64], !P4 ;  /* 0x0410000008237fae */ /* 0x0003e2000e101d4c */
[-C--:B------:R-:W-:Y:S02]  /*7d70*/  IADD3 R12, P5, R12, R38.reuse, RZ ;  /* 0x000000260c0c7210 */ /* 0x080fe40007fbe0ff */
[--C-:B--2---:R-:W-:Y:S01]  /*7d80*/  IMAD.X R5, R13, 0x1, R37.reuse, P2 ;  /* 0x000000010d057824 */ /* 0x104fe200010e0625 */
[----:B------:R2:W-:Y:S01]  /*7d90*/  LDGSTS.E.BYPASS.LTC128B.128 [R35+0x6100], [R6.64], !P3 ;  /* 0x0610000006237fae */ /* 0x0005e2000d901d4c */
[-C--:B------:R-:W-:Y:S01]  /*7da0*/  IADD3 R10, P2, R11, R39.reuse, RZ ;  /* 0x000000270b0a7210 */ /* 0x080fe20007f5e0ff */
[--C-:B------:R-:W-:Y:S02]  /*7db0*/  IMAD.X R13, R13, 0x1, R36.reuse, P5 ;  /* 0x000000010d0d7824 */ /* 0x100fe400028e0624 */
[----:B------:R4:W-:Y:S04]  /*7dc0*/  LDGSTS.E.BYPASS.LTC128B.128 [R35+0x4900], [R4.64], !P4 ;  /* 0x0490000004237fae */ /* 0x0009e8000e101d4c */
[----:B------:R3:W-:Y:S01]  /*7dd0*/  LDGSTS.E.BYPASS.LTC128B.128 [R35+0x6900], [R12.64], !P3 ;  /* 0x069000000c237fae */ /* 0x0007e2000d901d4c */
[----:B-1----:R-:W-:Y:S01]  /*7de0*/  IADD3 R8, P6, R11, R38, RZ ;  /* 0x000000260b087210 */ /* 0x002fe20007fde0ff */
[--C-:B------:R-:W-:Y:S01]  /*7df0*/  IMAD.X R11, R14, 0x1, R37.reuse, P2 ;  /* 0x000000010e0b7824 */ /* 0x100fe200010e0625 */
[----:B--2---:R-:W-:Y:S04]  /*7e00*/  IADD3 R6, P5, R2, R39, RZ ;  /* 0x0000002702067210 */ /* 0x004fe80007fbe0ff */
[----:B------:R1:W-:Y:S01]  /*7e10*/  LDGSTS.E.BYPASS.LTC128B.128 [R35+0x5100], [R10.64], !P4 ;  /* 0x051000000a237fae */ /* 0x0003e2000e101d4c */
[----:B------:R-:W-:Y:S02]  /*7e20*/  IADD3.X R9, R14, R36, RZ, P6, !PT ;  /* 0x000000240e097210 */ /* 0x000fe400037fe4ff */
[----:B----4-:R-:W-:Y:S01]  /*7e30*/  IADD3 R4, P2, R2, R38, RZ ;  /* 0x0000002602047210 */ /* 0x010fe20007f5e0ff */
[C---:B---3--:R-:W-:Y:S02]  /*7e40*/  IMAD.X R7, R0.reuse, 0x1, R37, P5 ;  /* 0x0000000100077824 */ /* 0x048fe400028e0625 */
[----:B------:R1:W-:Y:S02]  /*7e50*/  LDGSTS.E.BYPASS.LTC128B.128 [R35+0x7100], [R8.64], !P3 ;  /* 0x0710000008237fae */ /* 0x0003e4000d901d4c */
[----:B------:R-:W-:Y:S02]  /*7e60*/  IMAD.X R5, R0, 0x1, R36, P2 ;  /* 0x0000000100057824 */ /* 0x000fe400010e0624 */
[----:B------:R1:W-:Y:S04]  /*7e70*/  LDGSTS.E.BYPASS.LTC128B.128 [R35+0x5900], [R6.64], !P4 ;  /* 0x0590000006237fae */ /* 0x0003e8000e101d4c */
[----:B------:R1:W-:Y:S01]  /*7e80*/  LDGSTS.E.BYPASS.LTC128B.128 [R35+0x7900], [R4.64], !P3 ;  /* 0x0790000004237fae */ /* 0x0003e2000d901d4c */
[----:B------:R-:W-:-:S05]  /*7e90*/  BRA `(.L_x_756) ;  /* 0x0000171000007947 */ /* 0x000fca0003800000 */
.L_x_755:
[----:B------:R-:W2:Y:S01]  /*7ea0*/  LDL R4, [R1+0x30] ;  /* 0x0000300001047983 */ /* 0x000ea20000100800 */
[----:B------:R-:W-:Y:S04]  /*7eb0*/  DEPBAR.LE SB0, 0x0 ;  /* 0x000080000000791a */ /* 0x000fe80000000000 */
[----:B------:R-:W3:Y:S01]  /*7ec0*/  LDL R2, [R1+0x28] ;  /* 0x0000280001027983 */ /* 0x000ee20000100800 */
[----:B------:R-:W-:Y:S03]  /*7ed0*/  UISETP.GE.AND UP0, UPT, UR11, 0x1, UPT ;  /* 0x000000010b00788c */ /* 0x000fe6000bf06270 */
[----:B------:R-:W4:Y:S04]  /*7ee0*/  LDL R58, [R1+0x10] ;  /* 0x00001000013a7983 */ /* 0x000f280000100800 */
[----:B------:R-:W5:Y:S04]  /*7ef0*/  LDL R57, [R1+0x14] ;  /* 0x0000140001397983 */ /* 0x000f680000100800 */
[----:B------:R-:W4:Y:S04]  /*7f00*/  LDL R56, [R1+0x8] ;  /* 0x0000080001387983 */ /* 0x000f280000100800 */
[----:B------:R-:W4:Y:S04]  /*7f10*/  LDL R54, [R1+0x2c] ;  /* 0x00002c0001367983 */ /* 0x000f280000100800 */
[----:B------:R-:W4:Y:S04]  /*7f20*/  LDL R55, [R1+0xc] ;  /* 0x00000c0001377983 */ /* 0x000f280000100800 */
[----:B------:R-:W-:Y:S08]  /*7f30*/  BAR.SYNC.DEFER_BLOCKING 0x0 ;  /* 0x0000000000007b1d */ /* 0x000ff00000010000 */
[----:B------:R-:W-:Y:S08]  /*7f40*/  LDSM.16.M88.4 R64, [R239+0x8100] ;  /* 0x00810000ef40783b */ /* 0x000ff00000000200 */
[----:B------:R-:W1:Y:S08]  /*7f50*/  LDSM.16.M88.4 R16, [R232+0x4100] ;  /* 0x00410000e810783b */ /* 0x000e700000000200 */
[----:B------:R-:W1:Y:S08]  /*7f60*/  LDSM.16.M88.4 R60, [R239+0xa100] ;  /* 0x00a10000ef3c783b */ /* 0x000e700000000200 */
[----:B------:R-:W1:Y:S08]  /*7f70*/  LDSM.16.M88.4 R32, [R232+0x4900] ;  /* 0x00490000e820783b */ /* 0x000e700000000200 */
        /* <DEDUP_REMOVED lines=8> */
[----:B-12---:R-:W-:Y:S01]  /*8000*/  SHF.R.S32.HI R0, RZ, 0x1f, R4 ;  /* 0x0000001fff007819 */ /* 0x006fe20000011404 */
[----:B------:R-:W-:Y:S04]  /*8010*/  IMAD.WIDE.U32 R8, R4, c[0x0][0x208], RZ ;  /* 0x0000820004087a25 */ /* 0x000fe800078e00ff */
[----:B------:R-:W-:Y:S04]  /*8020*/  IMAD R0, R0, c[0x0][0x208], RZ ;  /* 0x0000820000007a24 */ /* 0x000fe800078e02ff */
[----:B------:R-:W-:Y:S02]  /*8030*/  IMAD R0, R4, c[0x0][0x20c], R0 ;  /* 0x0000830004007a24 */ /* 0x000fe400078e0200 */
[-C--:B------:R-:W-:Y:S03]  /*8040*/  HMMA.16816.F32.BF16 R4, R64, R16.reuse, RZ ;  /* 0x000000104004723c */ /* 0x080fe600000418ff */
[----:B------:R-:W-:Y:S02]  /*8050*/  IADD3 R9, R9, R0, RZ ;  /* 0x0000000009097210 */ /* 0x000fe40007ffe0ff */
[----:B---3--:R-:W-:Y:S03]  /*8060*/  SHF.R.S32.HI R0, RZ, 0x1f, R2 ;  /* 0x0000001fff007819 */ /* 0x008fe60000011402 */
[----:B------:R-:W-:Y:S02]  /*8070*/  IMAD.WIDE.U32 R12, R2, c[0x0][0x218], R8 ;  /* 0x00008600020c7a25 */ /* 0x000fe400078e0008 */
[C---:B------:R-:W-:Y:S02]  /*8080*/  HMMA.16816.F32.BF16 R8, R60.reuse, R16, RZ ;  /* 0x000000103c08723c */ /* 0x040fe400000418ff */
[----:B------:R-:W-:Y:S04]  /*8090*/  IMAD R0, R0, c[0x0][0x218], RZ ;  /* 0x0000860000007a24 */ /* 0x000fe800078e02ff */
[----:B------:R-:W-:Y:S01]  /*80a0*/  IMAD R2, R2, c[0x0][0x21c], R0 ;  /* 0x0000870002027a24 */ /* 0x000fe200078e0200 */
[----:B------:R-:W-:Y:S05]  /*80b0*/  IADD3 R0, P2, R12, UR22, RZ ;  /* 0x000000160c007c10 */ /* 0x000fea000ff5e0ff */
[----:B------:R-:W-:Y:S02]  /*80c0*/  IADD3.X R16, R13, UR5, R2, P2, !PT ;  /* 0x000000050d107c10 */ /* 0x000fe400097fe402 */
[-C--:B------:R-:W-:Y:S01]  /*80d0*/  HMMA.16816.F32.BF16 R12, R60, R18.reuse, RZ ;  /* 0x000000123c0c723c */ /* 0x080fe200000418ff */
[C---:B------:R-:W-:Y:S04]  /*80e0*/  LEA R2, P2, R0.reuse, c[0x0][0x1f8], 0x1 ;  /* 0x00007e0000027a11 */ /* 0x040fe800078408ff */
[----:B------:R-:W-:Y:S01]  /*80f0*/  LEA.HI.X R0, R0, c[0x0][0x1fc], R16, 0x1, P2 ;  /* 0x00007f0000007a11 */ /* 0x000fe200010f0c10 */
[----:B------:R-:W4:Y:S02]  /*8100*/  SHFL.IDX PT, R38, R2, RZ, 0x181f ;  /* 0x00181fff02267589 */ /* 0x000f2400000e0000 */
[C---:B------:R-:W-:Y:S06]  /*8110*/  HMMA.16816.F32.BF16 R16, R64.reuse, R18, RZ ;  /* 0x000000124010723c */ /* 0x040fec00000418ff */
[----:B------:R-:W5:Y:S02]  /*8120*/  SHFL.IDX PT, R39, R0, RZ, 0x181f ;  /* 0x00181fff00277589 */ /* 0x000f6400000e0000 */
[-C--:B------:R-:W-:Y:S06]  /*8130*/  HMMA.16816.F32.BF16 R20, R64, R32.reuse, RZ ;  /* 0x000000204014723c */ /* 0x080fec00000418ff */
[----:B------:R-:W1:Y:S02]  /*8140*/  SHFL.IDX PT, R46, R2, 0x1, 0x181f ;  /* 0x00381f00022e7f89 */ /* 0x000e6400000e0000 */
[C---:B------:R-:W-:Y:S06]  /*8150*/  HMMA.16816.F32.BF16 R24, R60.reuse, R32, RZ ;  /* 0x000000203c18723c */ /* 0x040fec00000418ff */
[----:B------:R-:W2:Y:S01]  /*8160*/  SHFL.IDX PT, R43, R0, 0x1, 0x181f ;  /* 0x00381f00002b7f89 */ /* 0x000ea200000e0000 */
[C---:B----4-:R-:W-:Y:S01]  /*8170*/  IADD3 R36, P5, R38.reuse, R58, RZ ;  /* 0x0000003a26247210 */ /* 0x050fe20007fbe0ff */
[-C--:B------:R-:W-:Y:S01]  /*8180*/  HMMA.16816.F32.BF16 R28, R60, R34.reuse, RZ ;  /* 0x000000223c1c723c */ /* 0x080fe200000418ff */
[----:B------:R-:W-:Y:S03]  /*8190*/  IADD3 R38, P2, R38, R56, RZ ;  /* 0x0000003826267210 */ /* 0x000fe60007f5e0ff */
[C---:B-----5:R-:W-:Y:S02]  /*81a0*/  IADD3.X R37, R39.reuse, R57, RZ, P5, !PT ;  /* 0x0000003927257210 */ /* 0x060fe40002ffe4ff */
[----:B------:R-:W3:Y:S02]  /*81b0*/  SHFL.IDX PT, R52, R2, 0x2, 0x181f ;  /* 0x00581f0002347f89 */ /* 0x000ee400000e0000 */
[C---:B------:R-:W-:Y:S04]  /*81c0*/  HMMA.16816.F32.BF16 R32, R64.reuse, R34, RZ ;  /* 0x000000224020723c */ /* 0x040fe800000418ff */
[----:B------:R-:W-:Y:S02]  /*81d0*/  IADD3.X R39, R39, R55, RZ, P2, !PT ;  /* 0x0000003727277210 */ /* 0x000fe400017fe4ff */
[C---:B-1----:R-:W-:Y:S01]  /*81e0*/  IADD3 R40, P2, R46.reuse, R58, RZ ;  /* 0x0000003a2e287210 */ /* 0x042fe20007f5e0ff */
[----:B------:R1:W-:Y:S01]  /*81f0*/  LDGSTS.E.BYPASS.LTC128B.128 [R54], [R36.64], !P4 ;  /* 0x0000000024367fae */ /* 0x0003e2000e101d4c */
[----:B------:R-:W-:Y:S04]  /*8200*/  IADD3 R46, P6, R46, R56, RZ ;  /* 0x000000382e2e7210 */ /* 0x000fe80007fde0ff */
[C---:B--2---:R-:W-:Y:S03]  /*8210*/  IADD3.X R41, R43.reuse, R57, RZ, P2, !PT ;  /* 0x000000392b297210 */ /* 0x044fe600017fe4ff */
[----:B------:R-:W2:Y:S01]  /*8220*/  SHFL.IDX PT, R42, R0, 0x2, 0x181f ;  /* 0x00581f00002a7f89 */ /* 0x000ea200000e0000 */
[----:B------:R-:W-:Y:S07]  /*8230*/  IADD3.X R47, R43, R55, RZ, P6, !PT ;  /* 0x000000372b2f7210 */ /* 0x000fee00037fe4ff */
[----:B------:R1:W-:Y:S01]  /*8240*/  LDGSTS.E.BYPASS.LTC128B.128 [R54+0x2000], [R38.64], !P3 ;  /* 0x0200000026367fae */ /* 0x0003e2000d901d4c */
[C---:B---3--:R-:W-:Y:S02]  /*8250*/  IADD3 R44, P5, R52.reuse, R58, RZ ;  /* 0x0000003a342c7210 */ /* 0x048fe40007fbe0ff */
[----:B------:R-:W-:Y:S05]  /*8260*/  IADD3 R52, P2, R52, R56, RZ ;  /* 0x0000003834347210 */ /* 0x000fea0007f5e0ff */
[----:B------:R3:W-:Y:S08]  /*8270*/  LDGSTS.E.BYPASS.LTC128B.128 [R54+0x800], [R40.64], !P4 ;  /* 0x0080000028367fae */ /* 0x0007f0000e101d4c */
[----:B------:R4:W-:Y:S01]  /*8280*/  LDGSTS.E.BYPASS.LTC128B.128 [R54+0x2800], [R46.64], !P3 ;  /* 0x028000002e367fae */ /* 0x0009e2000d901d4c */
[C---:B--2---:R-:W-:Y:S02]  /*8290*/  IADD3.X R45, R42.reuse, R57, RZ, P5, !PT ;  /* 0x000000392a2d7210 */ /* 0x044fe40002ffe4ff */
[----:B------:R-:W-:Y:S05]  /*82a0*/  IADD3.X R53, R42, R55, RZ, P2, !PT ;  /* 0x000000372a357210 */ /* 0x000fea00017fe4ff */
[----:B------:R4:W-:Y:S01]  /*82b0*/  LDGSTS.E.BYPASS.LTC128B.128 [R54+0x1000], [R44.64], !P4 ;  /* 0x010000002c367fae */ /* 0x0009e2000e101d4c */
[-C--:B-1----:R-:W-:Y:S07]  /*82c0*/  HMMA.16816.F32.BF16 R36, R64, R48.reuse, RZ ;  /* 0x000000304024723c */ /* 0x082fee00000418ff */
[----:B------:R-:W1:Y:S01]  /*82d0*/  SHFL.IDX PT, R2, R2, 0x3, 0x181f ;  /* 0x00781f0002027f89 */ /* 0x000e6200000e0000 */
[C---:B---3--:R-:W-:Y:S07]  /*82e0*/  HMMA.16816.F32.BF16 R40, R60.reuse, R48, RZ ;  /* 0x000000303c28723c */ /* 0x048fee00000418ff */
[----:B------:R-:W2:Y:S08]  /*82f0*/  SHFL.IDX PT, R0, R0, 0x3, 0x181f ;  /* 0x00781f0000007f89 */ /* 0x000eb000000e0000 */
[----:B------:R3:W-:Y:S01]  /*8300*/  LDGSTS.E.BYPASS.LTC128B.128 [R54+0x3000], [R52.64], !P3 ;  /* 0x0300000034367fae */ /* 0x0007e2000d901d4c */
[-C--:B----4-:R-:W-:Y:S01]  /*8310*/  HMMA.16816.F32.BF16 R44, R60, R50.reuse, RZ ;  /* 0x000000323c2c723c */ /* 0x090fe200000418ff */
[----:B-1----:R-:W-:Y:S04]  /*8320*/  IADD3 R48, P2, R2, R58, RZ ;  /* 0x0000003a02307210 */ /* 0x002fe80007f5e0ff */
[----:B--2---:R-:W-:Y:S05]  /*8330*/  IADD3.X R49, R0, R57, RZ, P2, !PT ;  /* 0x0000003900317210 */ /* 0x004fea00017fe4ff */
[----:B------:R1:W-:Y:S02]  /*8340*/  LDGSTS.E.BYPASS.LTC128B.128 [R54+0x1800], [R48.64], !P4 ;  /* 0x0180000030367fae */ /* 0x0003e4000e101d4c */
[----:B---3--:R-:W-:Y:S04]  /*8350*/  IADD3 R52, P2, R2, R56, RZ ;  /* 0x0000003802347210 */ /* 0x008fe80007f5e0ff */
[----:B------:R-:W-:Y:S02]  /*8360*/  IADD3.X R53, R0, R55, RZ, P2, !PT ;  /* 0x0000003700357210 */ /* 0x000fe400017fe4ff */
[----:B------:R-:W-:Y:S03]  /*8370*/  PLOP3.LUT P2, PT, PT, PT, UP0, 0x80, 0x0 ;  /* 0x000000000000781c */ /* 0x000fe60003f4f008 */
[----:B------:R2:W-:Y:S08]  /*8380*/  LDGSTS.E.BYPASS.LTC128B.128 [R54+0x3800], [R52.64], !P3 ;  /* 0x0380000034367fae */ /* 0x0005f0000d901d4c */
[----:B------:R-:W0:Y:S01]  /*8390*/  LDGDEPBAR ;  /* 0x00000000000079af */ /* 0x000e220000000000 */
[C---:B-1----:R-:W-:Y:S08]  /*83a0*/  HMMA.16816.F32.BF16 R48, R64.reuse, R50, RZ ;  /* 0x000000324030723c */ /* 0x042ff000000418ff */
[-C--:B--2---:R-:W-:Y:S08]  /*83b0*/  HMMA.16816.F32.BF16 R52, R64, R136.reuse, RZ ;  /* 0x000000884034723c */ /* 0x084ff000000418ff */
[C---:B------:R-:W-:Y:S08]  /*83c0*/  HMMA.16816.F32.BF16 R56, R60.reuse, R136, RZ ;  /* 0x000000883c38723c */ /* 0x040ff000000418ff */
        /* <DEDUP_REMOVED lines=150> */
[----:B------:R-:W-:Y:S05]  /*8d30*/  FMUL.FTZ R14, R14, c[0x0][0x320] ;  /* 0x0000c8000e0e7a20 */ /* 0x000fea0000410000 */
[----:B------:R1:W-:Y:S10]  /*8d40*/  MUFU.TANH R223, R7 ;  /* 0x0000000700df7308 */ /* 0x0003f40000002400 */
        /* <DEDUP_REMOVED lines=11> */
[----:B---3--:R-:W-:Y:S02]  /*8e00*/  FMUL.FTZ R15, R17, c[0x0][0x320] ;  /* 0x0000c800110f7a20 */ /* 0x008fe40000410000 */
[----:B------:R-:W-:Y:S03]  /*8e10*/  FMUL.FTZ R17, R19, c[0x0][0x320] ;  /* 0x0000c80013117a20 */ /* 0x000fe60000410000 */
[----:B------:R-:W-:Y:S01]  /*8e20*/  MUFU.TANH R217, R13 ;  /* 0x0000000d00d97308 */ /* 0x000fe20000002400 */
[-C--:B------:R-:W-:Y:S03]  /*8e30*/  HMMA.16816.F32.BF16 R28, R208, R6.reuse, R28 ;  /* 0x00000006d01c723c */ /* 0x080fe6000004181c */
[----:B----4-:R-:W-:Y:S05]  /*8e40*/  FMUL.FTZ R16, R18, c[0x0][0x320] ;  /* 0x0000c80012107a20 */ /* 0x010fea0000410000 */
[C---:B------:R-:W-:Y:S01]  /*8e50*/  HMMA.16816.F32.BF16 R32, R212.reuse, R6, R32 ;  /* 0x00000006d420723c */ /* 0x040fe20000041820 */
[----:B------:R-:W-:Y:S01]  /*8e60*/  MUFU.TANH R224, R14 ;  /* 0x0000000e00e07308 */ /* 0x000fe20000002400 */
[----:B------:R-:W1:Y:S01]  /*8e70*/  LDSM.16.M88.4 R4, [R237+0x3800] ;  /* 0x00380000ed04783b */ /* 0x000e620000000200 */
[----:B------:R-:W-:Y:S04]  /*8e80*/  DEPBAR.LE SB0, 0x0 ;  /* 0x000080000000791a */ /* 0x000fe80000000000 */
[----:B------:R-:W-:Y:S02]  /*8e90*/  FMUL.FTZ R20, R20, c[0x0][0x320] ;  /* 0x0000c80014147a20 */ /* 0x000fe40000410000 */
[----:B------:R-:W-:Y:S02]  /*8ea0*/  FMUL.FTZ R21, R21, c[0x0][0x320] ;  /* 0x0000c80015157a20 */ /* 0x000fe40000410000 */
[----:B------:R-:W3:Y:S01]  /*8eb0*/  MUFU.TANH R0, R20 ;  /* 0x0000001400007308 */ /* 0x000ee20000002400 */
[----:B------:R-:W-:Y:S01]  /*8ec0*/  BAR.SYNC.DEFER_BLOCKING 0x0 ;  /* 0x0000000000007b1d */ /* 0x000fe20000010000 */
[----:B------:R-:W-:Y:S02]  /*8ed0*/  FMUL.FTZ R22, R22, c[0x0][0x320] ;  /* 0x0000c80016167a20 */ /* 0x000fe40000410000 */
[----:B------:R-:W-:Y:S01]  /*8ee0*/  FMUL.FTZ R24, R24, c[0x0][0x320] ;  /* 0x0000c80018187a20 */ /* 0x000fe20000410000 */
[-C--:B--2---:R-:W-:Y:S05]  /*8ef0*/  HMMA.16816.F32.BF16 R36, R212, R8.reuse, R36 ;  /* 0x00000008d424723c */ /* 0x084fea0000041824 */
[----:B------:R-:W2:Y:S01]  /*8f00*/  MUFU.TANH R2, R21 ;  /* 0x0000001500027308 */ /* 0x000ea20000002400 */
[----:B------:R-:W-:Y:S02]  /*8f10*/  FMUL.FTZ R23, R23, c[0x0][0x320] ;  /* 0x0000c80017177a20 */ /* 0x000fe40000410000 */
[----:B------:R-:W-:Y:S01]  /*8f20*/  FMUL.FTZ R32, R32, c[0x0][0x320] ;  /* 0x0000c80020207a20 */ /* 0x000fe20000410000 */
[C---:B------:R-:W-:Y:S04]  /*8f30*/  HMMA.16816.F32.BF16 R40, R208.reuse, R8, R40 ;  /* 0x00000008d028723c */ /* 0x040fe80000041828 */
[----:B------:R-:W-:Y:S02]  /*8f40*/  FMUL.FTZ R25, R25, c[0x0][0x320] ;  /* 0x0000c80019197a20 */ /* 0x000fe40000410000 */
[----:B------:R-:W-:Y:S01]  /*8f50*/  MUFU.TANH R15, R15 ;  /* 0x0000000f000f7308 */ /* 0x000fe20000002400 */
[----:B------:R-:W-:Y:S01]  /*8f60*/  FMUL.FTZ R26, R26, c[0x0][0x320] ;  /* 0x0000c8001a1a7a20 */ /* 0x000fe20000410000 */
[-C--:B------:R-:W-:Y:S01]  /*8f70*/  HMMA.16816.F32.BF16 R44, R208, R10.reuse, R44 ;  /* 0x0000000ad02c723c */ /* 0x080fe2000004182c */
[----:B---3--:R3:W-:Y:S03]  /*8f80*/  STL [R1+0x20], R0 ;  /* 0x0000200001007387 */ /* 0x0087e60000100800 */
[----:B------:R-:W-:Y:S02]  /*8f90*/  FMUL.FTZ R27, R27, c[0x0][0x320] ;  /* 0x0000c8001b1b7a20 */ /* 0x000fe40000410000 */
[----:B------:R-:W-:Y:S02]  /*8fa0*/  FMUL.FTZ R28, R28, c[0x0][0x320] ;  /* 0x0000c8001c1c7a20 */ /* 0x000fe40000410000 */
[----:B------:R-:W-:Y:S01]  /*8fb0*/  MUFU.TANH R16, R16 ;  /* 0x0000001000107308 */ /* 0x000fe20000002400 */
[C---:B------:R-:W-:Y:S01]  /*8fc0*/  HMMA.16816.F32.BF16 R48, R212.reuse, R10, R48 ;  /* 0x0000000ad430723c */ /* 0x040fe20000041830 */
[----:B--2---:R-:W-:Y:S03]  /*8fd0*/  STL [R1+0x1c], R2 ;  /* 0x00001c0201007387 */ /* 0x004fe60000100800 */
[----:B------:R-:W-:Y:S02]  /*8fe0*/  FMUL.FTZ R29, R29, c[0x0][0x320] ;  /* 0x0000c8001d1d7a20 */ /* 0x000fe40000410000 */
[----:B------:R-:W-:Y:S02]  /*8ff0*/  FMUL.FTZ R30, R30, c[0x0][0x320] ;  /* 0x0000c8001e1e7a20 */ /* 0x000fe40000410000 */
[-C--:B-1----:R-:W-:Y:S01]  /*9000*/  HMMA.16816.F32.BF16 R52, R212, R4.reuse, R52 ;  /* 0x00000004d434723c */ /* 0x082fe20000041834 */
[----:B------:R-:W-:Y:S03]  /*9010*/  MUFU.TANH R17, R17 ;  /* 0x0000001100117308 */ /* 0x000fe60000002400 */
[----:B------:R-:W-:Y:S02]  /*9020*/  FMUL.FTZ R31, R31, c[0x0][0x320] ;  /* 0x0000c8001f1f7a20 */ /* 0x000fe40000410000 */
[----:B------:R-:W-:Y:S02]  /*9030*/  FMUL.FTZ R33, R33, c[0x0][0x320] ;  /* 0x0000c80021217a20 */ /* 0x000fe40000410000 */
[C---:B------:R-:W-:Y:S03]  /*9040*/  HMMA.16816.F32.BF16 R56, R208.reuse, R4, R56 ;  /* 0x00000004d038723c */ /* 0x040fe60000041838 */
[----:B---3--:R-:W1:Y:S01]  /*9050*/  MUFU.TANH R0, R22 ;  /* 0x0000001600007308 */ /* 0x008e620000002400 */
[----:B------:R-:W-:Y:S02]  /*9060*/  FMUL.FTZ R34, R34, c[0x0][0x320] ;  /* 0x0000c80022227a20 */ /* 0x000fe40000410000 */
[----:B------:R-:W-:Y:S02]  /*9070*/  FMUL.FTZ R42, R42, c[0x0][0x320] ;  /* 0x0000c8002a2a7a20 */ /* 0x000fe40000410000 */
[-C--:B------:R-:W-:Y:S04]  /*9080*/  HMMA.16816.F32.BF16 R60, R208, R6.reuse, R60 ;  /* 0x00000006d03c723c */ /* 0x080fe8000004183c */
[----:B------:R-:W-:Y:S01]  /*9090*/  FMUL.FTZ R44, R44, c[0x0][0x320] ;  /* 0x0000c8002c2c7a20 */ /* 0x000fe20000410000 */
[----:B------:R-:W-:Y:S01]  /*90a0*/  MUFU.TANH R22, R23 ;  /* 0x0000001700167308 */ /* 0x000fe20000002400 */
[----:B------:R-:W-:Y:S02]  /*90b0*/  FMUL.FTZ R45, R45, c[0x0][0x320] ;  /* 0x0000c8002d2d7a20 */ /* 0x000fe40000410000 */
[----:B------:R-:W-:Y:S04]  /*90c0*/  HMMA.16816.F32.BF16 R64, R212, R6, R64 ;  /* 0x00000006d440723c */ /* 0x000fe80000041840 */
[----:B------:R-:W-:Y:S02]  /*90d0*/  FMUL.FTZ R46, R46, c[0x0][0x320] ;  /* 0x0000c8002e2e7a20 */ /* 0x000fe40000410000 */
[----:B------:R-:W-:Y:S01]  /*90e0*/  FMUL.FTZ R47, R47, c[0x0][0x320] ;  /* 0x0000c8002f2f7a20 */ /* 0x000fe20000410000 */
[----:B------:R-:W-:Y:S01]  /*90f0*/  MUFU.TANH R21, R25 ;  /* 0x0000001900157308 */ /* 0x000fe20000002400 */
[----:B------:R-:W-:Y:S01]  /*9100*/  FMUL.FTZ R48, R48, c[0x0][0x320] ;  /* 0x0000c80030307a20 */ /* 0x000fe20000410000 */
[----:B-1----:R1:W-:Y:S03]  /*9110*/  STL [R1+0x18], R0 ;  /* 0x0000180001007387 */ /* 0x0023e60000100800 */
        /* <DEDUP_REMOVED lines=15> */
[----:B-1----:R-:W1:Y:S01]  /*9210*/  MUFU.TANH R0, R24 ;  /* 0x0000001800007308 */ /* 0x002e620000002400 */
        /* <DEDUP_REMOVED lines=14> */
[----:B-1----:R1:W-:Y:S01]  /*9300*/  STL [R1+0x24], R0 ;  /* 0x0000240001007387 */ /* 0x0023e20000100800 */
[----:B------:R-:W-:Y:S05]  /*9310*/  FMUL.FTZ R67, R67, c[0x0][0x320] ;  /* 0x0000c80043437a20 */ /* 0x000fea0000410000 */
[----:B------:R-:W-:Y:S10]  /*9320*/  MUFU.TANH R18, R30 ;  /* 0x0000001e00127308 */ /* 0x000ff40000002400 */
[----:B------:R-:W-:Y:S10]  /*9330*/  MUFU.TANH R26, R31 ;  /* 0x0000001f001a7308 */ /* 0x000ff40000002400 */
[----:B-1----:R-:W1:Y:S10]  /*9340*/  MUFU.TANH R0, R32 ;  /* 0x0000002000007308 */ /* 0x002e740000002400 */
[----:B------:R-:W2:Y:S10]  /*9350*/  MUFU.TANH R33, R33 ;  /* 0x0000002100217308 */ /* 0x000eb40000002400 */
[----:B------:R3:W4:Y:S01]  /*9360*/  MUFU.TANH R32, R34 ;  /* 0x0000002200207308 */ /* 0x0007220000002400 */
[----:B-1----:R1:W-:Y:S09]  /*9370*/  STL [R1], R0 ;  /* 0x0000000001007387 */ /* 0x0023f20000100800 */
[----:B------:R3:W2:Y:S10]  /*9380*/  MUFU.TANH R34, R35 ;  /* 0x0000002300227308 */ /* 0x0006b40000002400 */
        /* <DEDUP_REMOVED lines=34> */
.L_x_756:
[----:B------:R-:W2:Y:S01]  /*95b0*/  LDL.LU R40, [R1+0x20] ;  /* 0x0000200001287983 */ /* 0x000ea20000300800 */
[----:B------:R-:W-:Y:S01]  /*95c0*/  FMNMX.FTZ R0, R143, R3, !PT ;  /* 0x000000038f007209 */ /* 0x000fe20007810000 */
[----:B-1----:R-:W-:Y:S01]  /*95d0*/  IMAD.MOV.U32 R35, RZ, RZ, R138 ;  /* 0x000000ffff237224 */ /* 0x002fe200078e008a */
[----:B------:R-:W-:Y:S01]  /*95e0*/  FMNMX.FTZ R2, R222, R140, !PT ;  /* 0x0000008cde027209 */ /* 0x000fe20007810000 */
[----:B------:R-:W3:Y:S01]  /*95f0*/  LDL.LU R41, [R1+0x1c] ;  /* 0x00001c0001297983 */ /* 0x000ee20000300800 */
[----:B------:R-:W-:Y:S02]  /*9600*/  FMNMX.FTZ R0, R221, R0, !PT ;  /* 0x00000000dd007209 */ /* 0x000fe40007810000 */
[----:B------:R-:W-:Y:S01]  /*9610*/  MOV R49, R33 ;  /* 0x0000002100317202 */ /* 0x000fe20000000f00 */
[----:B------:R-:W4:Y:S01]  /*9620*/  LDL.LU R43, [R1] ;  /* 0x00000000012b7983 */ /* 0x000f220000300800 */
[----:B------:R-:W-:Y:S02]  /*9630*/  FMNMX.FTZ R0, R142, R0, !PT ;  /* 0x000000008e007209 */ /* 0x000fe40007810000 */
[----:B------:R-:W-:Y:S01]  /*9640*/  FMNMX.FTZ R2, R225, R2, !PT ;  /* 0x00000002e1027209 */ /* 0x000fe20007810000 */
[----:B------:R-:W-:Y:S01]  /*9650*/  STL [R1+0x78], R248 ;  /* 0x000078f801007387 */ /* 0x000fe20000100800 */
[----:B------:R-:W-:Y:S02]  /*9660*/  FMNMX.FTZ R0, R15, R0, !PT ;  /* 0x000000000f007209 */ /* 0x000fe40007810000 */
[----:B------:R-:W-:Y:S01]  /*9670*/  FMNMX.FTZ R2, R218, R2, !PT ;  /* 0x00000002da027209 */ /* 0x000fe20007810000 */
[----:B------:R-:W-:Y:S01]  /*9680*/  STL [R1+0x74], R247 ;  /* 0x000074f701007387 */ /* 0x000fe20000100800 */
[----:B------:R-:W-:Y:S02]  /*9690*/  MOV R53, R20 ;  /* 0x0000001400357202 */ /* 0x000fe40000000f00 */
[----:B------:R-:W-:Y:S01]  /*96a0*/  FMNMX.FTZ R2, R217, R2, !PT ;  /* 0x00000002d9027209 */ /* 0x000fe20007810000 */
[----:B------:R-:W-:Y:S01]  /*96b0*/  STL [R1+0x70], R246 ;  /* 0x000070f601007387 */ /* 0x000fe20000100800 */
[----:B------:R-:W-:Y:S02]  /*96c0*/  FMNMX.FTZ R4, R216, R132, !PT ;  /* 0x00000084d8047209 */ /* 0x000fe40007810000 */
        /* <DEDUP_REMOVED lines=9> */
[----:B------:R-:W-:Y:S01]  /*9760*/  MOV R52, R32 ;  /* 0x0000002000347202 */ /* 0x000fe20000000f00 */
[----:B------:R1:W-:Y:S01]  /*9770*/  STL [R1+0x60], R242 ;  /* 0x000060f201007387 */ /* 0x0003e20000100800 */
[----:B------:R-:W-:Y:S02]  /*9780*/  MOV R54, R134 ;  /* 0x0000008600367202 */ /* 0x000fe40000000f00 */
[----:B------:R-:W-:Y:S01]  /*9790*/  FMNMX.FTZ R5, R219, R5, !PT ;  /* 0x00000005db057209 */ /* 0x000fe20007810000 */
[----:B------:R-:W-:Y:S01]  /*97a0*/  LDSM.16.MT88.4 R36, [R234+0x100] ;  /* 0x00010000ea24783b */ /* 0x000fe20000004200 */
[----:B------:R-:W-:Y:S02]  /*97b0*/  MOV R33, R133 ;  /* 0x0000008500217202 */ /* 0x000fe40000000f00 */
[----:B------:R-:W-:Y:S02]  /*97c0*/  FMNMX.FTZ R5, R54, R5, !PT ;  /* 0x0000000536057209 */ /* 0x000fe40007810000 */
[----:B------:R-:W-:Y:S01]  /*97d0*/  ISETP.LT.AND P2, PT, RZ, UR11, PT ;  /* 0x0000000bff007c0c */ /* 0x000fe2000bf41270 */
[----:B------:R-:W-:Y:S01]  /*97e0*/  UIADD3 UR11, UR11, -0x1, URZ ;  /* 0xffffffff0b0b7890 */ /* 0x000fe2000fffe03f */
[----:B------:R-:W-:Y:S01]  /*97f0*/  FMNMX.FTZ R5, R33, R5, !PT ;  /* 0x0000000521057209 */ /* 0x000fe20007810000 */
[----:B------:R-:W0:Y:S03]  /*9800*/  LDGDEPBAR ;  /* 0x00000000000079af */ /* 0x000e260000000000 */
[----:B------:R-:W-:Y:S04]  /*9810*/  FMNMX.FTZ R5, R18, R5, !PT ;  /* 0x0000000512057209 */ /* 0x000fe80007810000 */
[----:B------:R-:W-:Y:S04]  /*9820*/  FMNMX.FTZ R5, R26, R5, !PT ;  /* 0x000000051a057209 */ /* 0x000fe80007810000 */
[----:B------:R-:W-:Y:S01]  /*9830*/  FMNMX.FTZ R5, R27, R5, !PT ;  /* 0x000000051b057209 */ /* 0x000fe20007810000 */
[----:B-1----:R-:W2:Y:S04]  /*9840*/  LDL.LU R242, [R1+0x18] ;  /* 0x0000180001f27983 */ /* 0x002ea80000300800 */
[----:B------:R1:W-:Y:S04]  /*9850*/  STL [R1+0x5c], R241 ;  /* 0x00005cf101007387 */ /* 0x0003e80000100800 */
[----:B-1----:R-:W2:Y:S04]  /*9860*/  LDL.LU R241, [R1+0x24] ;  /* 0x0000240001f17983 */ /* 0x002ea80000300800 */
[----:B------:R1:W-:Y:S04]  /*9870*/  STL [R1+0x58], R240 ;  /* 0x000058f001007387 */ /* 0x0003e80000100800 */
[----:B------:R1:W-:Y:S04]  /*9880*/  STL [R1+0x54], R239 ;  /* 0x000054ef01007387 */ /* 0x0003e80000100800 */
[----:B------:R1:W-:Y:S04]  /*9890*/  STL [R1+0x50], R238 ;  /* 0x000050ee01007387 */ /* 0x0003e80000100800 */
[----:B------:R1:W-:Y:S04]  /*98a0*/  STL [R1+0x4c], R237 ;  /* 0x00004ced01007387 */ /* 0x0003e80000100800 */
[----:B------:R1:W-:Y:S02]  /*98b0*/  STL [R1+0x48], R232 ;  /* 0x000048e801007387 */ /* 0x0003e40000100800 */
[----:B-1----:R-:W-:Y:S02]  /*98c0*/  MOV R240, R23 ;  /* 0x0000001700f07202 */ /* 0x002fe40000000f00 */
[----:B------:R-:W-:Y:S02]  /*98d0*/  MOV R239, R139 ;  /* 0x0000008b00ef7202 */ /* 0x000fe40000000f00 */
[----:B------:R-:W-:Y:S02]  /*98e0*/  MOV R238, R22 ;  /* 0x0000001600ee7202 */ /* 0x000fe40000000f00 */
[----:B------:R-:W-:Y:S02]  /*98f0*/  MOV R237, R21 ;  /* 0x0000001500ed7202 */ /* 0x000fe40000000f00 */
[----:B------:R-:W-:Y:S01]  /*9900*/  LDSM.16.MT88.4 R20, [R233+0x100] ;  /* 0x00010000e914783b */ /* 0x000fe20000004200 */
[----:B------:R-:W-:Y:S02]  /*9910*/  MOV R232, R137 ;  /* 0x0000008900e87202 */ /* 0x000fe40000000f00 */
[----:B--2---:R-:W-:Y:S02]  /*9920*/  FMNMX.FTZ R2, R241, R2, !PT ;  /* 0x00000002f1027209 */ /* 0x004fe40007810000 */
[----:B------:R-:W-:Y:S02]  /*9930*/  FMNMX.FTZ R0, R40, R0, !PT ;  /* 0x0000000028007209 */ /* 0x000fe40007810000 */
[----:B------:R-:W-:Y:S02]  /*9940*/  FMNMX.FTZ R2, R237, R2, !PT ;  /* 0x00000002ed027209 */ /* 0x000fe40007810000 */
[----:B---3--:R-:W-:Y:S02]  /*9950*/  FMNMX.FTZ R0, R41, R0, !PT ;  /* 0x0000000029007209 */ /* 0x008fe40007810000 */
[----:B------:R-:W-:Y:S02]  /*9960*/  FMNMX.FTZ R2, R53, R2, !PT ;  /* 0x0000000235027209 */ /* 0x000fe40007810000 */
        /* <DEDUP_REMOVED lines=21> */
[----:B------:R-:W1:Y:S03]  /*9ac0*/  SHFL.BFLY PT, R7, R0, 0x2, 0x1f ;  /* 0x0c401f0000077f89 */ /* 0x000e6600000e0000 */
[----:B------:R-:W-:Y:S04]  /*9ad0*/  FMNMX.FTZ R4, R52, R4, !PT ;  /* 0x0000000434047209 */ /* 0x000fe80007810000 */
[----:B------:R-:W-:Y:S01]  /*9ae0*/  FMNMX.FTZ R4, R34, R4, !PT ;  /* 0x0000000422047209 */ /* 0x000fe20007810000 */
[----:B------:R-:W2:Y:S03]  /*9af0*/  SHFL.BFLY PT, R137, R2, 0x2, 0x1f ;  /* 0x0c401f0002897f89 */ /* 0x000ea600000e0000 */
[----:B------:R-:W-:Y:S04]  /*9b00*/  FMNMX.FTZ R4, R29, R4, !PT ;  /* 0x000000041d047209 */ /* 0x000fe80007810000 */
[----:B------:R-:W-:Y:S04]  /*9b10*/  FMNMX.FTZ R4, R24, R4, !PT ;  /* 0x0000000418047209 */ /* 0x000fe80007810000 */
[----:B------:R-:W-:Y:S04]  /*9b20*/  FMNMX.FTZ R4, R48, R4, !PT ;  /* 0x0000000430047209 */ /* 0x000fe80007810000 */
[----:B------:R-:W-:Y:S02]  /*9b30*/  FMNMX.FTZ R4, R47, R4, !PT ;  /* 0x000000042f047209 */ /* 0x000fe40007810000 */
[----:B-1----:R-:W-:Y:S02]  /*9b40*/  FMNMX.FTZ R0, R0, R7, !PT ;  /* 0x0000000700007209 */ /* 0x002fe40007810000 */
[----:B------:R-:W-:Y:S03]  /*9b50*/  FMNMX.FTZ R4, R252, R4, !PT ;  /* 0x00000004fc047209 */ /* 0x000fe60007810000 */
[----:B------:R-:W1:Y:S01]  /*9b60*/  SHFL.BFLY PT, R139, R0, 0x1, 0x1f ;  /* 0x0c201f00008b7f89 */ /* 0x000e6200000e0000 */
[----:B------:R-:W-:Y:S02]  /*9b70*/  FMNMX.FTZ R4, R231, R4, !PT ;  /* 0x00000004e7047209 */ /* 0x000fe40007810000 */
[----:B--2---:R-:W-:Y:S02]  /*9b80*/  FMNMX.FTZ R137, R2, R137, !PT ;  /* 0x0000008902897209 */ /* 0x004fe40007810000 */
[----:B------:R-:W-:Y:S02]  /*9b90*/  FMNMX.FTZ R2, R28, R5, !PT ;  /* 0x000000051c027209 */ /* 0x000fe40007810000 */
[----:B------:R-:W-:Y:S01]  /*9ba0*/  FMNMX.FTZ R4, R214, R4, !PT ;  /* 0x00000004d6047209 */ /* 0x000fe20007810000 */
[----:B------:R-:W2:Y:S01]  /*9bb0*/  SHFL.BFLY PT, R5, R137, 0x1, 0x1f ;  /* 0x0c201f0089057f89 */ /* 0x000ea200000e0000 */
[----:B------:R-:W-:Y:S02]  /*9bc0*/  FMNMX.FTZ R2, R239, R2, !PT ;  /* 0x00000002ef027209 */ /* 0x000fe40007810000 */
[----:B------:R-:W-:Y:S02]  /*9bd0*/  FMNMX.FTZ R4, R213, R4, !PT ;  /* 0x00000004d5047209 */ /* 0x000fe40007810000 */
[----:B------:R-:W-:Y:S03]  /*9be0*/  FMNMX.FTZ R2, R45, R2, !PT ;  /* 0x000000022d027209 */ /* 0x000fe60007810000 */
[----:B------:R-:W3:Y:S01]  /*9bf0*/  SHFL.BFLY PT, R6, R4, 0x2, 0x1f ;  /* 0x0c401f0004067f89 */ /* 0x000ee200000e0000 */
[----:B-1----:R-:W-:Y:S05]  /*9c00*/  FMNMX.FTZ R139, R0, R139, !PT ;  /* 0x0000008b008b7209 */ /* 0x002fea0007810000 */
[C---:B------:R-:W-:Y:S01]  /*9c10*/  FADD.FTZ R0, -R139.reuse, R3 ;  /* 0x000000038b007221 */ /* 0x040fe20000010100 */
[----:B------:R-:W-:Y:S01]  /*9c20*/  FMNMX.FTZ R3, R46, R2, !PT ;  /* 0x000000022e037209 */ /* 0x000fe20007810000 */
[----:B------:R-:W-:Y:S01]  /*9c30*/  FMUL.FTZ R208, R139, c[0x0][0x2d0] ;  /* 0x0000b4008bd07a20 */ /* 0x000fe20000410000 */
[----:B--2---:R-:W-:Y:S01]  /*9c40*/  FMNMX.FTZ R137, R137, R5, !PT ;  /* 0x0000000589897209 */ /* 0x004fe20007810000 */
[----:B------:R-:W-:Y:S01]  /*9c50*/  FMUL.FTZ R2, R0, c[0x0][0x2d0] ;  /* 0x0000b40000027a20 */ /* 0x000fe20000410000 */
[----:B------:R-:W-:Y:S01]  /*9c60*/  FMNMX.FTZ R0, R240, R3, !PT ;  /* 0x00000003f0007209 */ /* 0x000fe20007810000 */
[--C-:B------:R-:W-:Y:S02]  /*9c70*/  FFMA.FTZ R212, R212, c[0x0][0x2d0], -R208.reuse ;  /* 0x0000b400d4d47a23 */ /* 0x100fe400000108d0 */
[----:B------:R-:W1:Y:S01]  /*9c80*/  MUFU.EX2 R134, R2 ;  /* 0x0000000200867308 */ /* 0x000e620000000800 */
[----:B------:R-:W-:Y:S01]  /*9c90*/  FMNMX.FTZ R0, R136, R0, !PT ;  /* 0x0000000088007209 */ /* 0x000fe20007810000 */
[----:B------:R-:W-:Y:S01]  /*9ca0*/  FMUL.FTZ R210, R137, c[0x0][0x2d0] ;  /* 0x0000b40089d27a20 */ /* 0x000fe20000410000 */
[----:B---3--:R-:W-:Y:S01]  /*9cb0*/  FMNMX.FTZ R4, R4, R6, !PT ;  /* 0x0000000604047209 */ /* 0x008fe20007810000 */
[--C-:B------:R-:W-:Y:S01]  /*9cc0*/  FFMA.FTZ R227, R227, c[0x0][0x2d0], -R208.reuse ;  /* 0x0000b400e3e37a23 */ /* 0x100fe200000108d0 */
[----:B------:R-:W-:Y:S03]  /*9cd0*/  FMNMX.FTZ R0, R135, R0, !PT ;  /* 0x0000000087007209 */ /* 0x000fe60007810000 */
[----:B------:R-:W2:Y:S08]  /*9ce0*/  SHFL.BFLY PT, R138, R4, 0x1, 0x1f ;  /* 0x0c201f00048a7f89 */ /* 0x000eb000000e0000 */
[----:B------:R-:W3:Y:S01]  /*9cf0*/  SHFL.BFLY PT, R3, R0, 0x2, 0x1f ;  /* 0x0c401f0000037f89 */ /* 0x000ee200000e0000 */
[C---:B-1----:R-:W-:Y:S02]  /*9d00*/  FMUL.FTZ R5, R134.reuse, R149 ;  /* 0x0000009586057220 */ /* 0x042fe40000410000 */
[C---:B------:R-:W-:Y:S01]  /*9d10*/  FMUL.FTZ R32, R134.reuse, R172 ;  /* 0x000000ac86207220 */ /* 0x040fe20000410000 */
[----:B------:R-:W-:Y:S01]  /*9d20*/  MOV R172, R33 ;  /* 0x0000002100ac7202 */ /* 0x000fe20000000f00 */
[C---:B------:R-:W-:Y:S01]  /*9d30*/  FMUL.FTZ R33, R134.reuse, R173 ;  /* 0x000000ad86217220 */ /* 0x040fe20000410000 */
[----:B------:R-:W-:Y:S01]  /*9d40*/  MOV R173, R34 ;  /* 0x0000002200ad7202 */ /* 0x000fe20000000f00 */
[----:B------:R-:W-:Y:S01]  /*9d50*/  FMUL.FTZ R64, R134, R204 ;  /* 0x000000cc86407220 */ /* 0x000fe20000410000 */
[----:B--2---:R-:W-:Y:S01]  /*9d60*/  FMNMX.FTZ R138, R4, R138, !PT ;  /* 0x0000008a048a7209 */ /* 0x004fe20007810000 */
[----:B------:R-:W-:Y:S02]  /*9d70*/  FFMA.FTZ R4, R143, c[0x0][0x2d0], -R208 ;  /* 0x0000b4008f047a23 */ /* 0x000fe400000108d0 */
[----:B------:R-:W-:Y:S02]  /*9d80*/  FMUL.FTZ R65, R134, R205 ;  /* 0x000000cd86417220 */ /* 0x000fe40000410000 */
[C---:B------:R-:W-:Y:S01]  /*9d90*/  FMUL.FTZ R209, R138.reuse, c[0x0][0x2d0] ;  /* 0x0000b4008ad17a20 */ /* 0x040fe20000410000 */
[----:B------:R-:W-:Y:S01]  /*9da0*/  MUFU.EX2 R8, R4 ;  /* 0x0000000400087308 */ /* 0x000fe20000000800 */
[----:B------:R-:W-:Y:S01]  /*9db0*/  FADD.FTZ R2, -R138, R132 ;  /* 0x000000848a027221 */ /* 0x000fe20000010100 */
[----:B---3--:R-:W-:Y:S01]  /*9dc0*/  FMNMX.FTZ R0, R0, R3, !PT ;  /* 0x0000000300007209 */ /* 0x008fe20007810000 */
[----:B------:R-:W-:Y:S02]  /*9dd0*/  FFMA.FTZ R3, R15, c[0x0][0x2d0], -R208 ;  /* 0x0000b4000f037a23 */ /* 0x000fe400000108d0 */
[----:B------:R-:W-:Y:S02]  /*9de0*/  FMUL.FTZ R2, R2, c[0x0][0x2d0] ;  /* 0x0000b40002027a20 */ /* 0x000fe40000410000 */
[C---:B------:R-:W-:Y:S02]  /*9df0*/  FMUL.FTZ R68, R134.reuse, R68 ;  /* 0x0000004486447220 */ /* 0x040fe40000410000 */
[C---:B------:R-:W-:Y:S01]  /*9e00*/  FMUL.FTZ R69, R134.reuse, R69 ;  /* 0x0000004586457220 */ /* 0x040fe20000410000 */
[----:B------:R1:W-:Y:S01]  /*9e10*/  MUFU.EX2 R245, R3 ;  /* 0x0000000300f57308 */ /* 0x0003e20000000800 */
[C---:B------:R-:W-:Y:S02]  /*9e20*/  FMUL.FTZ R80, R134.reuse, R80 ;  /* 0x0000005086507220 */ /* 0x040fe40000410000 */
[C---:B------:R-:W-:Y:S02]  /*9e30*/  FMUL.FTZ R81, R134.reuse, R81 ;  /* 0x0000005186517220 */ /* 0x040fe40000410000 */
[C---:B------:R-:W-:Y:S02]  /*9e40*/  FMUL.FTZ R84, R134.reuse, R84 ;  /* 0x0000005486547220 */ /* 0x040fe40000410000 */
[C---:B------:R-:W-:Y:S02]  /*9e50*/  FMUL.FTZ R85, R134.reuse, R85 ;  /* 0x0000005586557220 */ /* 0x040fe40000410000 */
[C---:B------:R-:W-:Y:S01]  /*9e60*/  FMUL.FTZ R96, R134.reuse, R96 ;  /* 0x0000006086607220 */ /* 0x040fe20000410000 */
[----:B------:R2:W3:Y:S01]  /*9e70*/  MUFU.EX2 R133, R2 ;  /* 0x0000000200857308 */ /* 0x0004e20000000800 */
[C---:B------:R-:W-:Y:S02]  /*9e80*/  FMUL.FTZ R97, R134.reuse, R97 ;  /* 0x0000006186617220 */ /* 0x040fe40000410000 */
[C---:B------:R-:W-:Y:S02]  /*9e90*/  FMUL.FTZ R100, R134.reuse, R100 ;  /* 0x0000006486647220 */ /* 0x040fe40000410000 */
[----:B------:R-:W-:Y:S02]  /*9ea0*/  FMUL.FTZ R101, R134, R101 ;  /* 0x0000006586657220 */ /* 0x000fe40000410000 */
[--C-:B------:R-:W-:Y:S02]  /*9eb0*/  FFMA.FTZ R214, R214, c[0x0][0x2d0], -R209.reuse ;  /* 0x0000b400d6d67a23 */ /* 0x100fe400000108d1 */
[C---:B------:R-:W-:Y:S02]  /*9ec0*/  FMUL.FTZ R112, R134.reuse, R112 ;  /* 0x0000007086707220 */ /* 0x040fe40000410000 */
[C---:B------:R-:W-:Y:S02]  /*9ed0*/  FMUL.FTZ R113, R134.reuse, R113 ;  /* 0x0000007186717220 */ /* 0x040fe40000410000 */
[----:B------:R-:W-:Y:S02]  /*9ee0*/  FMUL.FTZ R116, R134, R116 ;  /* 0x0000007486747220 */ /* 0x000fe40000410000 */
[--C-:B-1----:R-:W-:Y:S02]  /*9ef0*/  FFMA.FTZ R3, R216, c[0x0][0x2d0], -R209.reuse ;  /* 0x0000b400d8037a23 */ /* 0x102fe400000108d1 */
[C---:B------:R-:W-:Y:S02]  /*9f00*/  FMUL.FTZ R117, R134.reuse, R117 ;  /* 0x0000007586757220 */ /* 0x040fe40000410000 */
[----:B------:R1:W-:Y:S01]  /*9f10*/  MUFU.EX2 R9, R3 ;  /* 0x0000000300097308 */ /* 0x0003e20000000800 */
[C---:B------:R-:W-:Y:S02]  /*9f20*/  FMUL.FTZ R128, R134.reuse, R128 ;  /* 0x0000008086807220 */ /* 0x040fe40000410000 */
[----:B------:R-:W-:Y:S02]  /*9f30*/  FMUL.FTZ R129, R134, R129 ;  /* 0x0000008186817220 */ /* 0x000fe40000410000 */
[----:B--2---:R-:W-:Y:S02]  /*9f40*/  FADD.FTZ R2, -R137, R140 ;  /* 0x0000008c89027221 */ /* 0x004fe40000010100 */
[C---:B---3--:R-:W-:Y:S02]  /*9f50*/  FMUL.FTZ R6, R133.reuse, R150 ;  /* 0x0000009685067220 */ /* 0x048fe40000410000 */
[----:B------:R-:W-:Y:S02]  /*9f60*/  FMUL.FTZ R2, R2, c[0x0][0x2d0] ;  /* 0x0000b40002027a20 */ /* 0x000fe40000410000 */
[C---:B------:R-:W-:Y:S02]  /*9f70*/  FMUL.FTZ R7, R133.reuse, R151 ;  /* 0x0000009785077220 */ /* 0x040fe40000410000 */
[----:B------:R2:W3:Y:S01]  /*9f80*/  MUFU.EX2 R132, R2 ;  /* 0x0000000200847308 */ /* 0x0004e20000000800 */
[C---:B------:R-:W-:Y:S01]  /*9f90*/  FMUL.FTZ R34, R133.reuse, R174 ;  /* 0x000000ae85227220 */ /* 0x040fe20000410000 */
[----:B------:R-:W-:Y:S01]  /*9fa0*/  MOV R174, R54 ;  /* 0x0000003600ae7202 */ /* 0x000fe20000000f00 */
[C---:B------:R-:W-:Y:S02]  /*9fb0*/  FMUL.FTZ R66, R133.reuse, R206 ;  /* 0x000000ce85427220 */ /* 0x040fe40000410000 */
[C---:B------:R-:W-:Y:S02]  /*9fc0*/  FMUL.FTZ R67, R133.reuse, R207 ;  /* 0x000000cf85437220 */ /* 0x040fe40000410000 */
[C---:B------:R-:W-:Y:S02]  /*9fd0*/  FMUL.FTZ R70, R133.reuse, R70 ;  /* 0x0000004685467220 */ /* 0x040fe40000410000 */
[----:B------:R-:W-:Y:S02]  /*9fe0*/  FMUL.FTZ R71, R133, R71 ;  /* 0x0000004785477220 */ /* 0x000fe40000410000 */
[--C-:B-1----:R-:W-:Y:S02]  /*9ff0*/  FFMA.FTZ R3, R223, c[0x0][0x2d0], -R209.reuse ;  /* 0x0000b400df037a23 */ /* 0x102fe400000108d1 */
[C---:B------:R-:W-:Y:S02]  /*a000*/  FMUL.FTZ R82, R133.reuse, R82 ;  /* 0x0000005285527220 */ /* 0x040fe40000410000 */
[----:B------:R1:W-:Y:S01]  /*a010*/  MUFU.EX2 R223, R3 ;  /* 0x0000000300df7308 */ /* 0x0003e20000000800 */
[C---:B------:R-:W-:Y:S02]  /*a020*/  FMUL.FTZ R83, R133.reuse, R83 ;  /* 0x0000005385537220 */ /* 0x040fe40000410000 */
[C---:B------:R-:W-:Y:S02]  /*a030*/  FMUL.FTZ R86, R133.reuse, R86 ;  /* 0x0000005685567220 */ /* 0x040fe40000410000 */
[C---:B------:R-:W-:Y:S02]  /*a040*/  FMUL.FTZ R87, R133.reuse, R87 ;  /* 0x0000005785577220 */ /* 0x040fe40000410000 */
[----:B------:R-:W-:Y:S02]  /*a050*/  FMUL.FTZ R98, R133, R98 ;  /* 0x0000006285627220 */ /* 0x000fe40000410000 */
[--C-:B--2---:R-:W-:Y:S02]  /*a060*/  FFMA.FTZ R2, R221, c[0x0][0x2d0], -R208.reuse ;  /* 0x0000b400dd027a23 */ /* 0x104fe400000108d0 */
[C---:B---3--:R-:W-:Y:S01]  /*a070*/  FMUL.FTZ R13, R132.reuse, R153 ;  /* 0x00000099840d7220 */ /* 0x048fe20000410000 */
[----:B------:R-:W-:Y:S01]  /*a080*/  MOV R153, R27 ;  /* 0x0000001b00997202 */ /* 0x000fe20000000f00 */
[----:B------:R2:W-:Y:S01]  /*a090*/  MUFU.EX2 R10, R2 ;  /* 0x00000002000a7308 */ /* 0x0005e20000000800 */
[C---:B------:R-:W-:Y:S01]  /*a0a0*/  FMUL.FTZ R12, R132.reuse, R152 ;  /* 0x00000098840c7220 */ /* 0x040fe20000410000 */
[----:B------:R-:W-:Y:S01]  /*a0b0*/  MOV R152, R40 ;  /* 0x0000002800987202 */ /* 0x000fe20000000f00 */
[C---:B------:R-:W-:Y:S02]  /*a0c0*/  FMUL.FTZ R40, R132.reuse, R180 ;  /* 0x000000b484287220 */ /* 0x040fe40000410000 */
[C---:B------:R-:W-:Y:S02]  /*a0d0*/  FMUL.FTZ R56, R132.reuse, R196 ;  /* 0x000000c484387220 */ /* 0x040fe40000410000 */
[----:B------:R-:W-:Y:S02]  /*a0e0*/  FMUL.FTZ R57, R132, R197 ;  /* 0x000000c584397220 */ /* 0x000fe40000410000 */
[--C-:B------:R-:W-:Y:S02]  /*a0f0*/  FFMA.FTZ R152, R152, c[0x0][0x2d0], -R208.reuse ;  /* 0x0000b40098987a23 */ /* 0x100fe400000108d0 */
[----:B-1----:R-:W-:Y:S02]  /*a100*/  FFMA.FTZ R3, R16, c[0x0][0x2d0], -R209 ;  /* 0x0000b40010037a23 */ /* 0x002fe400000108d1 */
[----:B------:R-:W-:Y:S01]  /*a110*/  FMUL.FTZ R16, R134, R156 ;  /* 0x0000009c86107220 */ /* 0x000fe20000410000 */
[----:B------:R-:W-:Y:S01]  /*a120*/  MUFU.EX2 R197, R152 ;  /* 0x0000009800c57308 */ /* 0x000fe20000000800 */
[----:B------:R-:W-:Y:S02]  /*a130*/  IMAD.MOV.U32 R156, RZ, RZ, R35 ;  /* 0x000000ffff9c7224 */ /* 0x000fe400078e0023 */
[C---:B------:R-:W-:Y:S01]  /*a140*/  FMUL.FTZ R35, R133.reuse, R175 ;  /* 0x000000af85237220 */ /* 0x040fe20000410000 */
[----:B------:R-:W-:Y:S01]  /*a150*/  MOV R175, R52 ;  /* 0x0000003400af7202 */ /* 0x000fe20000000f00 */
[C---:B------:R-:W-:Y:S02]  /*a160*/  FMUL.FTZ R60, R132.reuse, R200 ;  /* 0x000000c8843c7220 */ /* 0x040fe40000410000 */
[C---:B------:R-:W-:Y:S02]  /*a170*/  FMUL.FTZ R61, R132.reuse, R201 ;  /* 0x000000c9843d7220 */ /* 0x040fe40000410000 */
[----:B------:R-:W-:Y:S01]  /*a180*/  FMUL.FTZ R72, R132, R72 ;  /* 0x0000004884487220 */ /* 0x000fe20000410000 */
[----:B------:R1:W-:Y:S01]  /*a190*/  MUFU.EX2 R247, R3 ;  /* 0x0000000300f77308 */ /* 0x0003e20000000800 */
[----:B--2---:R-:W-:Y:S02]  /*a1a0*/  FFMA.FTZ R2, R142, c[0x0][0x2d0], -R208 ;  /* 0x0000b4008e027a23 */ /* 0x004fe400000108d0 */
[C---:B------:R-:W-:Y:S02]  /*a1b0*/  FMUL.FTZ R73, R132.reuse, R73 ;  /* 0x0000004984497220 */ /* 0x040fe40000410000 */
[C---:B------:R-:W-:Y:S02]  /*a1c0*/  FMUL.FTZ R76, R132.reuse, R76 ;  /* 0x0000004c844c7220 */ /* 0x040fe40000410000 */
[C---:B------:R-:W-:Y:S02]  /*a1d0*/  FMUL.FTZ R77, R132.reuse, R77 ;  /* 0x0000004d844d7220 */ /* 0x040fe40000410000 */
[C---:B------:R-:W-:Y:S01]  /*a1e0*/  FMUL.FTZ R88, R132.reuse, R88 ;  /* 0x0000005884587220 */ /* 0x040fe20000410000 */
[----:B------:R2:W3:Y:S01]  /*a1f0*/  MUFU.EX2 R248, R2 ;  /* 0x0000000200f87308 */ /* 0x0004e20000000800 */
[C---:B------:R-:W-:Y:S02]  /*a200*/  FMUL.FTZ R89, R132.reuse, R89 ;  /* 0x0000005984597220 */ /* 0x040fe40000410000 */
[C---:B------:R-:W-:Y:S02]  /*a210*/  FMUL.FTZ R92, R132.reuse, R92 ;  /* 0x0000005c845c7220 */ /* 0x040fe40000410000 */
[C---:B------:R-:W-:Y:S02]  /*a220*/  FMUL.FTZ R93, R132.reuse, R93 ;  /* 0x0000005d845d7220 */ /* 0x040fe40000410000 */
[C---:B------:R-:W-:Y:S02]  /*a230*/  FMUL.FTZ R99, R133.reuse, R99 ;  /* 0x0000006385637220 */ /* 0x040fe40000410000 */
[C---:B------:R-:W-:Y:S02]  /*a240*/  FMUL.FTZ R102, R133.reuse, R102 ;  /* 0x0000006685667220 */ /* 0x040fe40000410000 */
[----:B------:R-:W-:Y:S02]  /*a250*/  FMUL.FTZ R103, R133, R103 ;  /* 0x0000006785677220 */ /* 0x000fe40000410000 */
[----:B------:R-:W-:Y:S02]  /*a260*/  FMUL.FTZ R104, R132, R104 ;  /* 0x0000006884687220 */ /* 0x000fe40000410000 */
[--C-:B-1----:R-:W-:Y:S02]  /*a270*/  FFMA.FTZ R3, R222, c[0x0][0x2d0], -R210.reuse ;  /* 0x0000b400de037a23 */ /* 0x102fe400000108d2 */
[C---:B------:R-:W-:Y:S02]  /*a280*/  FMUL.FTZ R105, R132.reuse, R105 ;  /* 0x0000006984697220 */ /* 0x040fe40000410000 */
[----:B------:R1:W-:Y:S01]  /*a290*/  MUFU.EX2 R221, R3 ;  /* 0x0000000300dd7308 */ /* 0x0003e20000000800 */
[C---:B------:R-:W-:Y:S02]  /*a2a0*/  FMUL.FTZ R108, R132.reuse, R108 ;  /* 0x0000006c846c7220 */ /* 0x040fe40000410000 */
[----:B------:R-:W-:Y:S01]  /*a2b0*/  FMUL.FTZ R109, R132, R109 ;  /* 0x0000006d846d7220 */ /* 0x000fe20000410000 */
[----:B--2---:R-:W2:Y:S01]  /*a2c0*/  SHFL.BFLY PT, R2, R0, 0x1, 0x1f ;  /* 0x0c201f0000027f89 */ /* 0x004ea200000e0000 */
[----:B---3--:R-:W-:Y:S01]  /*a2d0*/  F2FP.BF16.PACK_AB R142, R245, R248 ;  /* 0x000000f8f58e723e */ /* 0x008fe200000010ff */
[--C-:B------:R-:W-:Y:S02]  /*a2e0*/  FFMA.FTZ R156, R156, c[0x0][0x2d0], -R210.reuse ;  /* 0x0000b4009c9c7a23 */ /* 0x100fe400000108d2 */
[C---:B------:R-:W-:Y:S02]  /*a2f0*/  FMUL.FTZ R114, R133.reuse, R114 ;  /* 0x0000007285727220 */ /* 0x040fe40000410000 */
[C---:B------:R-:W-:Y:S02]  /*a300*/  FMUL.FTZ R115, R133.reuse, R115 ;  /* 0x0000007385737220 */ /* 0x040fe40000410000 */
[C---:B------:R-:W-:Y:S02]  /*a310*/  FMUL.FTZ R118, R133.reuse, R118 ;  /* 0x0000007685767220 */ /* 0x040fe40000410000 */
[----:B------:R-:W-:Y:S02]  /*a320*/  FMUL.FTZ R119, R133, R119 ;  /* 0x0000007785777220 */ /* 0x000fe40000410000 */
[C---:B------:R-:W-:Y:S02]  /*a330*/  FMUL.FTZ R120, R132.reuse, R120 ;  /* 0x0000007884787220 */ /* 0x040fe40000410000 */
[C---:B------:R-:W-:Y:S02]  /*a340*/  FMUL.FTZ R121, R132.reuse, R121 ;  /* 0x0000007984797220 */ /* 0x040fe40000410000 */
[C---:B------:R-:W-:Y:S02]  /*a350*/  FMUL.FTZ R124, R132.reuse, R124 ;  /* 0x0000007c847c7220 */ /* 0x040fe40000410000 */
[----:B------:R-:W-:Y:S02]  /*a360*/  FMUL.FTZ R125, R132, R125 ;  /* 0x0000007d847d7220 */ /* 0x000fe40000410000 */
[--C-:B-1----:R-:W-:Y:S01]  /*a370*/  FFMA.FTZ R3, R225, c[0x0][0x2d0], -R210.reuse ;  /* 0x0000b400e1037a23 */ /* 0x102fe200000108d2 */
[----:B------:R-:W-:Y:S01]  /*a380*/  MOV R225, R10 ;  /* 0x0000000a00e17202 */ /* 0x000fe20000000f00 */
[----:B------:R-:W-:Y:S02]  /*a390*/  FMUL.FTZ R130, R133, R130 ;  /* 0x0000008285827220 */ /* 0x000fe40000410000 */
[----:B------:R1:W-:Y:S01]  /*a3a0*/  MUFU.EX2 R222, R3 ;  /* 0x0000000300de7308 */ /* 0x0003e20000000800 */
[----:B--2---:R-:W-:Y:S01]  /*a3b0*/  FMNMX.FTZ R2, R2, R0, !PT ;  /* 0x0000000002027209 */ /* 0x004fe20007810000 */
[--C-:B------:R-:W-:Y:S02]  /*a3c0*/  FFMA.FTZ R0, R17, c[0x0][0x2d0], -R209.reuse ;  /* 0x0000b40011007a23 */ /* 0x100fe400000108d1 */
[----:B------:R-:W-:Y:S01]  /*a3d0*/  FMUL.FTZ R17, R134, R157 ;  /* 0x0000009d86117220 */ /* 0x000fe20000410000 */
[----:B------:R-:W-:Y:S01]  /*a3e0*/  MOV R157, R18 ;  /* 0x00000012009d7202 */ /* 0x000fe20000000f00 */
[C---:B------:R-:W-:Y:S01]  /*a3f0*/  FMUL.FTZ R18, R133.reuse, R158 ;  /* 0x0000009e85127220 */ /* 0x040fe20000410000 */
[----:B------:R-:W-:Y:S01]  /*a400*/  MOV R158, R19 ;  /* 0x00000013009e7202 */ /* 0x000fe20000000f00 */
[C---:B------:R-:W-:Y:S01]  /*a410*/  FMUL.FTZ R19, R133.reuse, R159 ;  /* 0x0000009f85137220 */ /* 0x040fe20000410000 */
[----:B------:R-:W-:Y:S01]  /*a420*/  MOV R159, R42 ;  /* 0x0000002a009f7202 */ /* 0x000fe20000000f00 */
[----:B------:R2:W3:Y:S01]  /*a430*/  MUFU.EX2 R244, R0 ;  /* 0x0000000000f47308 */ /* 0x0004e20000000800 */
[----:B------:R-:W-:Y:S02]  /*a440*/  FMUL.FTZ R131, R133, R131 ;  /* 0x0000008385837220 */ /* 0x000fe40000410000 */
[----:B------:R-:W-:Y:S02]  /*a450*/  FFMA.FTZ R231, R231, c[0x0][0x2d0], -R209 ;  /* 0x0000b400e7e77a23 */ /* 0x000fe400000108d1 */
[--C-:B-1----:R-:W-:Y:S05]  /*a460*/  FFMA.FTZ R3, R218, c[0x0][0x2d0], -R210.reuse ;  /* 0x0000b400da037a23 */ /* 0x102fea00000108d2 */
[----:B------:R1:W-:Y:S01]  /*a470*/  MUFU.EX2 R246, R3 ;  /* 0x0000000300f67308 */ /* 0x0003e20000000800 */
[----:B--2---:R-:W-:Y:S01]  /*a480*/  FADD.FTZ R0, -R2, R141 ;  /* 0x0000008d02007221 */ /* 0x004fe20000010100 */
[----:B---3--:R-:W-:Y:S03]  /*a490*/  F2FP.BF16.PACK_AB R143, R244, R247 ;  /* 0x000000f7f48f723e */ /* 0x008fe600000010ff */
[----:B------:R-:W-:Y:S06]  /*a4a0*/  FMUL.FTZ R0, R0, c[0x0][0x2d0] ;  /* 0x0000b40000007a20 */ /* 0x000fec0000410000 */
[----:B------:R-:W2:Y:S01]  /*a4b0*/  MUFU.EX2 R0, R0 ;  /* 0x0000000000007308 */ /* 0x000ea20000000800 */
[----:B-1----:R-:W-:Y:S09]  /*a4c0*/  FFMA.FTZ R3, R217, c[0x0][0x2d0], -R210 ;  /* 0x0000b400d9037a23 */ /* 0x002ff200000108d2 */
[----:B------:R1:W3:Y:S01]  /*a4d0*/  MUFU.EX2 R243, R3 ;  /* 0x0000000300f37308 */ /* 0x0002e20000000800 */
[C---:B--2---:R-:W-:Y:S02]  /*a4e0*/  FMUL.FTZ R10, R0.reuse, R146 ;  /* 0x00000092000a7220 */ /* 0x044fe40000410000 */
[C---:B------:R-:W-:Y:S02]  /*a4f0*/  FMUL.FTZ R11, R0.reuse, R147 ;  /* 0x00000093000b7220 */ /* 0x040fe40000410000 */
[C---:B------:R-:W-:Y:S02]  /*a500*/  FMUL.FTZ R14, R0.reuse, R154 ;  /* 0x0000009a000e7220 */ /* 0x040fe40000410000 */
[----:B------:R-:W-:Y:S01]  /*a510*/  FMUL.FTZ R15, R0, R155 ;  /* 0x0000009b000f7220 */ /* 0x000fe20000410000 */
[----:B------:R-:W-:Y:S01]  /*a520*/  MOV R155, R26 ;  /* 0x0000001a009b7202 */ /* 0x000fe20000000f00 */
[----:B------:R-:W-:Y:S02]  /*a530*/  IMAD.MOV.U32 R154, RZ, RZ, R28 ;  /* 0x000000ffff9a7224 */ /* 0x000fe400078e001c */
[----:B------:R-:W-:Y:S02]  /*a540*/  FMUL.FTZ R28, R132, R168 ;  /* 0x000000a8841c7220 */ /* 0x000fe40000410000 */
[----:B-1----:R-:W-:Y:S01]  /*a550*/  FMUL.FTZ R3, R2, c[0x0][0x2d0] ;  /* 0x0000b40002037a20 */ /* 0x002fe20000410000 */
[----:B---3--:R-:W-:Y:S01]  /*a560*/  F2FP.BF16.PACK_AB R146, R243, R246 ;  /* 0x000000f6f392723e */ /* 0x008fe200000010ff */
[----:B------:R-:W-:Y:S02]  /*a570*/  IMAD.MOV.U32 R168, RZ, RZ, R29 ;  /* 0x000000ffffa87224 */ /* 0x000fe400078e001d */
[--C-:B------:R-:W-:Y:S02]  /*a580*/  FFMA.FTZ R4, R220, c[0x0][0x2d0], -R3.reuse ;  /* 0x0000b400dc047a23 */ /* 0x100fe40000010803 */
[----:B------:R-:W-:Y:S01]  /*a590*/  FMUL.FTZ R29, R132, R169 ;  /* 0x000000a9841d7220 */ /* 0x000fe20000410000 */
[----:B------:R-:W-:Y:S01]  /*a5a0*/  MOV R169, R30 ;  /* 0x0000001e00a97202 */ /* 0x000fe20000000f00 */
[----:B------:R1:W-:Y:S01]  /*a5b0*/  MUFU.EX2 R216, R4 ;  /* 0x0000000400d87308 */ /* 0x0003e20000000800 */
[C---:B------:R-:W-:Y:S01]  /*a5c0*/  FMUL.FTZ R30, R0.reuse, R170 ;  /* 0x000000aa001e7220 */ /* 0x040fe20000410000 */
[----:B------:R-:W-:Y:S01]  /*a5d0*/  MOV R170, R31 ;  /* 0x0000001f00aa7202 */ /* 0x000fe20000000f00 */
[C---:B------:R-:W-:Y:S01]  /*a5e0*/  FMUL.FTZ R31, R0.reuse, R171 ;  /* 0x000000ab001f7220 */ /* 0x040fe20000410000 */
[----:B------:R-:W-:Y:S01]  /*a5f0*/  MOV R171, R53 ;  /* 0x0000003500ab7202 */ /* 0x000fe20000000f00 */
[C---:B------:R-:W-:Y:S01]  /*a600*/  FMUL.FTZ R26, R0.reuse, R166 ;  /* 0x000000a6001a7220 */ /* 0x040fe20000410000 */
[----:B------:R-:W2:Y:S01]  /*a610*/  LDSM.16.MT88.4 R52, [R236+0x100] ;  /* 0x00010000ec34783b */ /* 0x000ea20000004200 */
[C---:B------:R-:W-:Y:S01]  /*a620*/  FMUL.FTZ R27, R0.reuse, R167 ;  /* 0x000000a7001b7220 */ /* 0x040fe20000410000 */
[----:B------:R-:W-:Y:S01]  /*a630*/  MOV R166, R47 ;  /* 0x0000002f00a67202 */ /* 0x000fe20000000f00 */
[C---:B------:R-:W-:Y:S01]  /*a640*/  FMUL.FTZ R42, R0.reuse, R182 ;  /* 0x000000b6002a7220 */ /* 0x040fe20000410000 */
[----:B------:R-:W-:Y:S01]  /*a650*/  MOV R167, R48 ;  /* 0x0000003000a77202 */ /* 0x000fe20000000f00 */
[C---:B------:R-:W-:Y:S02]  /*a660*/  FMUL.FTZ R47, R0.reuse, R187 ;  /* 0x000000bb002f7220 */ /* 0x040fe40000410000 */
[----:B------:R-:W-:Y:S02]  /*a670*/  IMAD.MOV.U32 R220, RZ, RZ, R46 ;  /* 0x000000ffffdc7224 */ /* 0x000fe400078e002e */
[----:B------:R-:W-:Y:S02]  /*a680*/  FMUL.FTZ R46, R0, R186 ;  /* 0x000000ba002e7220 */ /* 0x000fe40000410000 */
[----:B------:R-:W-:Y:S02]  /*a690*/  FMUL.FTZ R48, R134, R188 ;  /* 0x000000bc86307220 */ /* 0x000fe40000410000 */
[C---:B------:R-:W-:Y:S02]  /*a6a0*/  FMUL.FTZ R58, R0.reuse, R198 ;  /* 0x000000c6003a7220 */ /* 0x040fe40000410000 */
[C---:B------:R-:W-:Y:S01]  /*a6b0*/  FMUL.FTZ R59, R0.reuse, R199 ;  /* 0x000000c7003b7220 */ /* 0x040fe20000410000 */
[----:B------:R-:W-:Y:S01]  /*a6c0*/  MUFU.EX2 R198, R212 ;  /* 0x000000d400c67308 */ /* 0x000fe20000000800 */
[----:B------:R-:W-:Y:S02]  /*a6d0*/  FMUL.FTZ R62, R0, R202 ;  /* 0x000000ca003e7220 */ /* 0x000fe40000410000 */
[--C-:B-1----:R-:W-:Y:S01]  /*a6e0*/  FFMA.FTZ R4, R226, c[0x0][0x2d0], -R3.reuse ;  /* 0x0000b400e2047a23 */ /* 0x102fe20000010803 */
[----:B------:R-:W-:Y:S01]  /*a6f0*/  MOV R226, R9 ;  /* 0x0000000900e27202 */ /* 0x000fe20000000f00 */
[----:B------:R-:W-:Y:S02]  /*a700*/  FMUL.FTZ R9, R132, R145 ;  /* 0x0000009184097220 */ /* 0x000fe40000410000 */
[C---:B------:R-:W-:Y:S01]  /*a710*/  FMUL.FTZ R63, R0.reuse, R203 ;  /* 0x000000cb003f7220 */ /* 0x040fe20000410000 */
[----:B------:R-:W-:Y:S01]  /*a720*/  F2FP.BF16.PACK_AB R141, R223, R226 ;  /* 0x000000e2df8d723e */ /* 0x000fe200000010ff */
[C---:B------:R-:W-:Y:S01]  /*a730*/  FMUL.FTZ R74, R0.reuse, R74 ;  /* 0x0000004a004a7220 */ /* 0x040fe20000410000 */
[----:B------:R-:W1:Y:S01]  /*a740*/  MUFU.EX2 R217, R4 ;  /* 0x0000000400d97308 */ /* 0x000e620000000800 */
[C---:B------:R-:W-:Y:S02]  /*a750*/  FMUL.FTZ R75, R0.reuse, R75 ;  /* 0x0000004b004b7220 */ /* 0x040fe40000410000 */
        /* <DEDUP_REMOVED lines=10> */
[----:B------:R-:W-:Y:S01]  /*a800*/  FMUL.FTZ R122, R0, R122 ;  /* 0x0000007a007a7220 */ /* 0x000fe20000410000 */
[----:B-1----:R-:W-:Y:S01]  /*a810*/  F2FP.BF16.PACK_AB R145, R217, R216 ;  /* 0x000000d8d991723e */ /* 0x002fe200000010ff */
[--C-:B------:R-:W-:Y:S01]  /*a820*/  FFMA.FTZ R4, R224, c[0x0][0x2d0], -R3.reuse ;  /* 0x0000b400e0047a23 */ /* 0x100fe20000010803 */
[----:B------:R-:W-:Y:S01]  /*a830*/  MOV R224, R8 ;  /* 0x0000000800e07202 */ /* 0x000fe20000000f00 */
[----:B------:R-:W-:Y:S01]  /*a840*/  FMUL.FTZ R8, R132, R144 ;  /* 0x0000009084087220 */ /* 0x000fe20000410000 */
[----:B------:R-:W-:Y:S01]  /*a850*/  F2FP.BF16.PACK_AB R144, R222, R221 ;  /* 0x000000ddde90723e */ /* 0x000fe200000010ff */
[----:B------:R1:W-:Y:S01]  /*a860*/  MUFU.EX2 R218, R4 ;  /* 0x0000000400da7308 */ /* 0x0003e20000000800 */
[----:B------:R-:W-:Y:S01]  /*a870*/  F2FP.BF16.PACK_AB R140, R225, R224 ;  /* 0x000000e0e18c723e */ /* 0x000fe200000010ff */
[C---:B------:R-:W-:Y:S02]  /*a880*/  FMUL.FTZ R123, R0.reuse, R123 ;  /* 0x0000007b007b7220 */ /* 0x040fe40000410000 */
[C---:B------:R-:W-:Y:S02]  /*a890*/  FMUL.FTZ R126, R0.reuse, R126 ;  /* 0x0000007e007e7220 */ /* 0x040fe40000410000 */
[----:B------:R-:W-:Y:S02]  /*a8a0*/  FMUL.FTZ R127, R0, R127 ;  /* 0x0000007f007f7220 */ /* 0x000fe40000410000 */
[--C-:B-1----:R-:W-:Y:S04]  /*a8b0*/  FFMA.FTZ R4, R219, c[0x0][0x2d0], -R3.reuse ;  /* 0x0000b400db047a23 */ /* 0x102fe80000010803 */
[----:B------:R1:W3:Y:S02]  /*a8c0*/  MUFU.EX2 R219, R4 ;  /* 0x0000000400db7308 */ /* 0x0002e40000000800 */
[C---:B-1----:R-:W-:Y:S01]  /*a8d0*/  FMUL.FTZ R4, R134.reuse, R148 ;  /* 0x0000009486047220 */ /* 0x042fe20000410000 */
[----:B---3--:R-:W-:Y:S01]  /*a8e0*/  F2FP.BF16.PACK_AB R147, R219, R218 ;  /* 0x000000dadb93723e */ /* 0x008fe200000010ff */
[----:B------:R-:W1:Y:S05]  /*a8f0*/  LDSM.16.MT88.4 R148, [R235+0x100] ;  /* 0x00010000eb94783b */ /* 0x000e6a0000004200 */
[-C--:B------:R-:W-:Y:S08]  /*a900*/  HMMA.16816.F32.BF16 R4, R140, R20.reuse, R4 ;  /* 0x000000148c04723c */ /* 0x080ff00000041804 */
[C---:B------:R-:W-:Y:S07]  /*a910*/  HMMA.16816.F32.BF16 R8, R144.reuse, R20, R8 ;  /* 0x000000149008723c */ /* 0x040fee0000041808 */
[C---:B------:R-:W-:Y:S01]  /*a920*/  FMUL.FTZ R20, R134.reuse, R160 ;  /* 0x000000a086147220 */ /* 0x040fe20000410000 */
[-C--:B------:R-:W-:Y:S01]  /*a930*/  HMMA.16816.F32.BF16 R12, R144, R22.reuse, R12 ;  /* 0x00000016900c723c */ /* 0x080fe2000004180c */
[----:B------:R-:W-:Y:S03]  /*a940*/  FMUL.FTZ R21, R134, R161 ;  /* 0x000000a186157220 */ /* 0x000fe60000410000 */
[----:B------:R-:W-:Y:S01]  /*a950*/  MOV R160, R51 ;  /* 0x0000003300a07202 */ /* 0x000fe20000000f00 */
[C---:B------:R-:W-:Y:S01]  /*a960*/  FMUL.FTZ R51, R133.reuse, R191 ;  /* 0x000000bf85337220 */ /* 0x040fe20000410000 */
[----:B------:R-:W-:Y:S01]  /*a970*/  MOV R161, R50 ;  /* 0x0000003200a17202 */ /* 0x000fe20000000f00 */
[----:B------:R-:W3:Y:S01]  /*a980*/  LDL.LU R191, [R1+0x38] ;  /* 0x0000380001bf7983 */ /* 0x000ee20000300800 */
[C---:B------:R-:W-:Y:S01]  /*a990*/  HMMA.16816.F32.BF16 R16, R140.reuse, R22, R16 ;  /* 0x000000168c10723c */ /* 0x040fe20000041810 */
[C---:B------:R-:W-:Y:S02]  /*a9a0*/  FMUL.FTZ R50, R133.reuse, R190 ;  /* 0x000000be85327220 */ /* 0x040fe40000410000 */
[----:B------:R-:W4:Y:S01]  /*a9b0*/  LDL.LU R190, [R1+0x34] ;  /* 0x0000340001be7983 */ /* 0x000f220000300800 */
[----:B------:R-:W-:Y:S02]  /*a9c0*/  MOV R180, R160 ;  /* 0x000000a000b47202 */ /* 0x000fe40000000f00 */
[----:B------:R-:W-:Y:S01]  /*a9d0*/  MOV R160, R154 ;  /* 0x0000009a00a07202 */ /* 0x000fe20000000f00 */
[C---:B------:R-:W-:Y:S01]  /*a9e0*/  FMUL.FTZ R22, R133.reuse, R162 ;  /* 0x000000a285167220 */ /* 0x040fe20000410000 */
[----:B------:R-:W-:Y:S01]  /*a9f0*/  MOV R162, R25 ;  /* 0x0000001900a27202 */ /* 0x000fe20000000f00 */
[C---:B------:R-:W-:Y:S03]  /*aa00*/  FMUL.FTZ R23, R133.reuse, R163 ;  /* 0x000000a385177220 */ /* 0x040fe60000410000 */
[--C-:B------:R-:W-:Y:S01]  /*aa10*/  FFMA.FTZ R160, R160, c[0x0][0x2d0], -R3.reuse ;  /* 0x0000b400a0a07a23 */ /* 0x100fe20000010803 */
[----:B------:R-:W-:Y:S01]  /*aa20*/  MOV R163, R24 ;  /* 0x0000001800a37202 */ /* 0x000fe20000000f00 */
[--C-:B------:R-:W-:Y:S02]  /*aa30*/  FFMA.FTZ R162, R162, c[0x0][0x2d0], -R210.reuse ;  /* 0x0000b400a2a27a23 */ /* 0x100fe400000108d2 */
[-C--:B------:R-:W-:Y:S01]  /*aa40*/  HMMA.16816.F32.BF16 R20, R140, R36.reuse, R20 ;  /* 0x000000248c14723c */ /* 0x080fe20000041814 */
[C---:B------:R-:W-:Y:S01]  /*aa50*/  FMUL.FTZ R24, R132.reuse, R164 ;  /* 0x000000a484187220 */ /* 0x040fe20000410000 */
[----:B------:R-:W-:Y:S01]  /*aa60*/  MOV R164, R44 ;  /* 0x0000002c00a47202 */ /* 0x000fe20000000f00 */
[C---:B------:R-:W-:Y:S01]  /*aa70*/  FMUL.FTZ R25, R132.reuse, R165 ;  /* 0x000000a584197220 */ /* 0x040fe20000410000 */
[----:B------:R-:W-:Y:S01]  /*aa80*/  MOV R165, R45 ;  /* 0x0000002d00a57202 */ /* 0x000fe20000000f00 */
[C---:B------:R-:W-:Y:S02]  /*aa90*/  FMUL.FTZ R44, R132.reuse, R184 ;  /* 0x000000b8842c7220 */ /* 0x040fe40000410000 */
[----:B------:R-:W-:Y:S02]  /*aaa0*/  FMUL.FTZ R45, R132, R185 ;  /* 0x000000b9842d7220 */ /* 0x000fe40000410000 */
[----:B------:R-:W-:Y:S01]  /*aab0*/  MUFU.EX2 R185, R156 ;  /* 0x0000009c00b97308 */ /* 0x000fe20000000800 */
[C---:B------:R-:W-:Y:S02]  /*aac0*/  HMMA.16816.F32.BF16 R24, R144.reuse, R36, R24 ;  /* 0x000000249018723c */ /* 0x040fe40000041818 */
[--C-:B------:R-:W-:Y:S02]  /*aad0*/  FFMA.FTZ R164, R164, c[0x0][0x2d0], -R210.reuse ;  /* 0x0000b400a4a47a23 */ /* 0x100fe400000108d2 */
[--C-:B------:R-:W-:Y:S03]  /*aae0*/  FFMA.FTZ R180, R180, c[0x0][0x2d0], -R210.reuse ;  /* 0x0000b400b4b47a23 */ /* 0x100fe600000108d2 */
[C---:B------:R-:W-:Y:S01]  /*aaf0*/  FMUL.FTZ R36, R134.reuse, R176 ;  /* 0x000000b086247220 */ /* 0x040fe20000410000 */
[-C--:B------:R-:W-:Y:S01]  /*ab00*/  HMMA.16816.F32.BF16 R28, R144, R38.reuse, R28 ;  /* 0x00000026901c723c */ /* 0x080fe2000004181c */
[----:B------:R-:W-:Y:S03]  /*ab10*/  MUFU.EX2 R207, R164 ;  /* 0x000000a400cf7308 */ /* 0x000fe60000000800 */
[C---:B------:R-:W-:Y:S01]  /*ab20*/  FMUL.FTZ R37, R134.reuse, R177 ;  /* 0x000000b186257220 */ /* 0x040fe20000410000 */
[----:B------:R-:W-:Y:S01]  /*ab30*/  MOV R176, R49 ;  /* 0x0000003100b07202 */ /* 0x000fe20000000f00 */
[----:B------:R-:W-:Y:S01]  /*ab40*/  FMUL.FTZ R49, R134, R189 ;  /* 0x000000bd86317220 */ /* 0x000fe20000410000 */
[----:B------:R-:W-:Y:S01]  /*ab50*/  MOV R177, R43 ;  /* 0x0000002b00b17202 */ /* 0x000fe20000000f00 */
[C---:B------:R-:W-:Y:S01]  /*ab60*/  HMMA.16816.F32.BF16 R32, R140.reuse, R38, R32 ;  /* 0x000000268c20723c */ /* 0x040fe20000041820 */
[----:B------:R-:W-:Y:S01]  /*ab70*/  FMUL.FTZ R43, R0, R183 ;  /* 0x000000b7002b7220 */ /* 0x000fe20000410000 */
[----:B------:R-:W4:Y:S02]  /*ab80*/  LDL.LU R189, [R1+0x40] ;  /* 0x0000400001bd7983 */ /* 0x000f240000300800 */
[--C-:B------:R-:W-:Y:S02]  /*ab90*/  FFMA.FTZ R183, R136, c[0x0][0x2d0], -R3.reuse ;  /* 0x0000b40088b77a23 */ /* 0x100fe40000010803 */
[----:B------:R-:W4:Y:S01]  /*aba0*/  LDL.LU R188, [R1+0x3c] ;  /* 0x00003c0001bc7983 */ /* 0x000f220000300800 */
[C---:B------:R-:W-:Y:S01]  /*abb0*/  FMUL.FTZ R39, R133.reuse, R179 ;  /* 0x000000b385277220 */ /* 0x040fe20000410000 */
[----:B------:R-:W-:Y:S01]  /*abc0*/  MOV R179, R159 ;  /* 0x0000009f00b37202 */ /* 0x000fe20000000f00 */
[----:B------:R-:W-:Y:S03]  /*abd0*/  FMUL.FTZ R38, R133, R178 ;  /* 0x000000b285267220 */ /* 0x000fe60000410000 */
[----:B------:R-:W-:Y:S01]  /*abe0*/  MOV R178, R41 ;  /* 0x0000002900b27202 */ /* 0x000fe20000000f00 */
[----:B------:R-:W-:Y:S02]  /*abf0*/  FFMA.FTZ R182, R179, c[0x0][0x2d0], -R210 ;  /* 0x0000b400b3b67a23 */ /* 0x000fe400000108d2 */
[--C-:B------:R-:W-:Y:S01]  /*ac00*/  FFMA.FTZ R179, R220, c[0x0][0x2d0], -R3.reuse ;  /* 0x0000b400dcb37a23 */ /* 0x100fe20000010803 */
[-C--:B--2---:R-:W-:Y:S01]  /*ac10*/  HMMA.16816.F32.BF16 R36, R140, R52.reuse, R36 ;  /* 0x000000348c24723c */ /* 0x084fe20000041824 */
[----:B------:R-:W-:Y:S02]  /*ac20*/  FMUL.FTZ R41, R132, R181 ;  /* 0x000000b584297220 */ /* 0x000fe40000410000 */
[----:B------:R-:W-:Y:S02]  /*ac30*/  FFMA.FTZ R152, R178, c[0x0][0x2d0], -R208 ;  /* 0x0000b400b2987a23 */ /* 0x000fe400000108d0 */
[----:B------:R-:W-:Y:S02]  /*ac40*/  FFMA.FTZ R181, R240, c[0x0][0x2d0], -R3 ;  /* 0x0000b400f0b57a23 */ /* 0x000fe40000010803 */
[----:B------:R-:W-:Y:S01]  /*ac50*/  IMAD.MOV.U32 R178, RZ, RZ, R177 ;  /* 0x000000ffffb27224 */ /* 0x000fe200078e00b1 */
[C---:B------:R-:W-:Y:S01]  /*ac60*/  HMMA.16816.F32.BF16 R40, R144.reuse, R52, R40 ;  /* 0x000000349028723c */ /* 0x040fe20000041828 */
[----:B------:R-:W-:Y:S03]  /*ac70*/  MOV R177, R176 ;  /* 0x000000b000b17202 */ /* 0x000fe60000000f00 */
[----:B------:R-:W-:Y:S02]  /*ac80*/  MOV R176, R175 ;  /* 0x000000af00b07202 */ /* 0x000fe40000000f00 */
[----:B------:R-:W-:Y:S01]  /*ac90*/  MOV R175, R173 ;  /* 0x000000ad00af7202 */ /* 0x000fe20000000f00 */
[C---:B------:R-:W-:Y:S01]  /*aca0*/  FMUL.FTZ R52, R134.reuse, R192 ;  /* 0x000000c086347220 */ /* 0x040fe20000410000 */
[-C--:B------:R-:W-:Y:S01]  /*acb0*/  HMMA.16816.F32.BF16 R44, R144, R54.reuse, R44 ;  /* 0x00000036902c723c */ /* 0x080fe2000004182c */
[----:B------:R-:W-:Y:S03]  /*acc0*/  FMUL.FTZ R53, R134, R193 ;  /* 0x000000c186357220 */ /* 0x000fe60000410000 */
[----:B------:R-:W-:Y:S02]  /*acd0*/  MOV R173, R172 ;  /* 0x000000ac00ad7202 */ /* 0x000fe40000000f00 */
[----:B------:R-:W-:Y:S02]  /*ace0*/  MOV R172, R170 ;  /* 0x000000aa00ac7202 */ /* 0x000fe40000000f00 */
[C---:B------:R-:W-:Y:S01]  /*acf0*/  HMMA.16816.F32.BF16 R48, R140.reuse, R54, R48 ;  /* 0x000000368c30723c */ /* 0x040fe20000041830 */
[----:B------:R-:W-:Y:S03]  /*ad00*/  MOV R170, R169 ;  /* 0x000000a900aa7202 */ /* 0x000fe60000000f00 */
[----:B------:R-:W-:Y:S01]  /*ad10*/  IMAD.MOV.U32 R169, RZ, RZ, R168 ;  /* 0x000000ffffa97224 */ /* 0x000fe200078e00a8 */
[----:B------:R-:W-:Y:S02]  /*ad20*/  MOV R168, R163 ;  /* 0x000000a300a87202 */ /* 0x000fe40000000f00 */
[C---:B------:R-:W-:Y:S01]  /*ad30*/  FMUL.FTZ R54, R133.reuse, R194 ;  /* 0x000000c285367220 */ /* 0x040fe20000410000 */
[----:B------:R-:W-:Y:S01]  /*ad40*/  MOV R163, R158 ;  /* 0x0000009e00a37202 */ /* 0x000fe20000000f00 */
[----:B------:R-:W-:Y:S02]  /*ad50*/  FMUL.FTZ R55, R133, R195 ;  /* 0x000000c385377220 */ /* 0x000fe40000410000 */
[----:B------:R-:W-:Y:S01]  /*ad60*/  MUFU.EX2 R195, R227 ;  /* 0x000000e300c37308 */ /* 0x000fe20000000800 */
[----:B------:R-:W-:Y:S01]  /*ad70*/  MOV R158, R157 ;  /* 0x0000009d009e7202 */ /* 0x000fe20000000f00 */
[----:B------:R-:W-:Y:S01]  /*ad80*/  FFMA.FTZ R163, R163, c[0x0][0x2d0], -R210 ;  /* 0x0000b400a3a37a23 */ /* 0x000fe200000108d2 */
[----:B------:R-:W-:Y:S02]  /*ad90*/  MOV R157, R155 ;  /* 0x0000009b009d7202 */ /* 0x000fe40000000f00 */
[-C--:B-1----:R-:W-:Y:S01]  /*ada0*/  HMMA.16816.F32.BF16 R52, R140, R148.reuse, R52 ;  /* 0x000000948c34723c */ /* 0x082fe20000041834 */
[----:B------:R-:W-:Y:S04]  /*adb0*/  MOV R155, R239 ;  /* 0x000000ef009b7202 */ /* 0x000fe80000000f00 */
[----:B------:R1:W-:Y:S03]  /*adc0*/  MUFU.EX2 R239, R152 ;  /* 0x0000009800ef7308 */ /* 0x0003e60000000800 */
[C---:B------:R-:W-:Y:S07]  /*add0*/  HMMA.16816.F32.BF16 R56, R144.reuse, R148, R56 ;  /* 0x000000949038723c */ /* 0x040fee0000041838 */
[----:B------:R-:W-:Y:S01]  /*ade0*/  MUFU.EX2 R203, R163 ;  /* 0x000000a300cb7308 */ /* 0x000fe20000000800 */
[-C--:B------:R-:W-:Y:S08]  /*adf0*/  HMMA.16816.F32.BF16 R60, R144, R150.reuse, R60 ;  /* 0x00000096903c723c */ /* 0x080ff0000004183c */
[C---:B------:R-:W-:Y:S01]  /*ae00*/  HMMA.16816.F32.BF16 R64, R140.reuse, R150, R64 ;  /* 0x000000968c40723c */ /* 0x040fe20000041840 */
[----:B------:R-:W2:Y:S01]  /*ae10*/  LDSM.16.MT88.4 R148, [R233+0x2100] ;  /* 0x00210000e994783b */ /* 0x000ea20000004200 */
[----:B------:R-:W-:Y:S02]  /*ae20*/  MUFU.EX2 R227, R181 ;  /* 0x000000b500e37308 */ /* 0x000fe40000000800 */
[--C-:B-1----:R-:W-:Y:S08]  /*ae30*/  FFMA.FTZ R152, R242, c[0x0][0x2d0], -R209.reuse ;  /* 0x0000b400f2987a23 */ /* 0x102ff000000108d1 */
[----:B------:R1:W-:Y:S02]  /*ae40*/  MUFU.EX2 R242, R152 ;  /* 0x0000009800f27308 */ /* 0x0003e40000000800 */
[----:B-1----:R-:W-:Y:S08]  /*ae50*/  FFMA.FTZ R152, R238, c[0x0][0x2d0], -R209 ;  /* 0x0000b400ee987a23 */ /* 0x002ff000000108d1 */
[----:B------:R1:W-:Y:S01]  /*ae60*/  MUFU.EX2 R238, R152 ;  /* 0x0000009800ee7308 */ /* 0x0003e20000000800 */
[-C--:B--2---:R-:W-:Y:S08]  /*ae70*/  HMMA.16816.F32.BF16 R68, R140, R148.reuse, R68 ;  /* 0x000000948c44723c */ /* 0x084ff00000041844 */
[C---:B------:R-:W-:Y:S08]  /*ae80*/  HMMA.16816.F32.BF16 R72, R144.reuse, R148, R72 ;  /* 0x000000949048723c */ /* 0x040ff00000041848 */
[-C--:B------:R-:W-:Y:S01]  /*ae90*/  HMMA.16816.F32.BF16 R76, R144, R150.reuse, R76 ;  /* 0x00000096904c723c */ /* 0x080fe2000004184c */
[----:B-1----:R-:W-:Y:S07]  /*aea0*/  FFMA.FTZ R152, R178, c[0x0][0x2d0], -R208 ;  /* 0x0000b400b2987a23 */ /* 0x002fee00000108d0 */
[C---:B------:R-:W-:Y:S01]  /*aeb0*/  HMMA.16816.F32.BF16 R80, R140.reuse, R150, R80 ;  /* 0x000000968c50723c */ /* 0x040fe20000041850 */
[----:B------:R-:W1:Y:S01]  /*aec0*/  LDSM.16.MT88.4 R148, [R234+0x2100] ;  /* 0x00210000ea94783b */ /* 0x000e620000004200 */
[----:B------:R2:W-:Y:S02]  /*aed0*/  MUFU.EX2 R200, R152 ;  /* 0x0000009800c87308 */ /* 0x0005e40000000800 */
[----:B------:R-:W-:Y:S02]  /*aee0*/  MOV R178, R161 ;  /* 0x000000a100b27202 */ /* 0x000fe40000000f00 */
[----:B------:R-:W-:Y:S03]  /*aef0*/  MOV R161, R153 ;  /* 0x0000009900a17202 */ /* 0x000fe60000000f00 */
[----:B------:R-:W-:Y:S03]  /*af00*/  FFMA.FTZ R178, R178, c[0x0][0x2d0], -R210 ;  /* 0x0000b400b2b27a23 */ /* 0x000fe600000108d2 */
[----:B------:R-:W-:Y:S02]  /*af10*/  FFMA.FTZ R161, R161, c[0x0][0x2d0], -R3 ;  /* 0x0000b400a1a17a23 */ /* 0x000fe40000010803 */
[----:B--2---:R-:W-:Y:S02]  /*af20*/  FFMA.FTZ R152, R177, c[0x0][0x2d0], -R208 ;  /* 0x0000b400b1987a23 */ /* 0x004fe400000108d0 */
[--C-:B------:R-:W-:Y:S02]  /*af30*/  FFMA.FTZ R177, R252, c[0x0][0x2d0], -R209.reuse ;  /* 0x0000b400fcb17a23 */ /* 0x100fe400000108d1 */
[----:B------:R-:W-:Y:S01]  /*af40*/  MUFU.EX2 R252, R214 ;  /* 0x000000d600fc7308 */ /* 0x000fe20000000800 */
[-C--:B-1----:R-:W-:Y:S09]  /*af50*/  HMMA.16816.F32.BF16 R84, R140, R148.reuse, R84 ;  /* 0x000000948c54723c */ /* 0x082ff20000041854 */
[----:B------:R1:W-:Y:S01]  /*af60*/  MUFU.EX2 R187, R152 ;  /* 0x0000009800bb7308 */ /* 0x0003e20000000800 */
[C---:B------:R-:W-:Y:S08]  /*af70*/  HMMA.16816.F32.BF16 R88, R144.reuse, R148, R88 ;  /* 0x000000949058723c */ /* 0x040ff00000041858 */
[-C--:B------:R-:W-:Y:S08]  /*af80*/  HMMA.16816.F32.BF16 R92, R144, R150.reuse, R92 ;  /* 0x00000096905c723c */ /* 0x080ff0000004185c */
[C---:B------:R-:W-:Y:S01]  /*af90*/  HMMA.16816.F32.BF16 R96, R140.reuse, R150, R96 ;  /* 0x000000968c60723c */ /* 0x040fe20000041860 */
[----:B------:R-:W2:Y:S03]  /*afa0*/  LDSM.16.MT88.4 R148, [R236+0x2100] ;  /* 0x00210000ec94783b */ /* 0x000ea60000004200 */
[--C-:B-1----:R-:W-:Y:S04]  /*afb0*/  FFMA.FTZ R152, R241, c[0x0][0x2d0], -R210.reuse ;  /* 0x0000b400f1987a23 */ /* 0x102fe800000108d2 */
[----:B------:R1:W-:Y:S04]  /*afc0*/  MUFU.EX2 R241, R152 ;  /* 0x0000009800f17308 */ /* 0x0003e80000000800 */
[----:B-1----:R-:W-:Y:S06]  /*afd0*/  FFMA.FTZ R152, R237, c[0x0][0x2d0], -R210 ;  /* 0x0000b400ed987a23 */ /* 0x002fec00000108d2 */
[----:B------:R1:W-:Y:S01]  /*afe0*/  MUFU.EX2 R237, R152 ;  /* 0x0000009800ed7308 */ /* 0x0003e20000000800 */
[-C--:B--2---:R-:W-:Y:S01]  /*aff0*/  HMMA.16816.F32.BF16 R100, R140, R148.reuse, R100 ;  /* 0x000000948c64723c */ /* 0x084fe20000041864 */
[----:B---3--:R-:W-:Y:S07]  /*b000*/  FFMA.FTZ R134, R134, R191, R224 ;  /* 0x000000bf86867223 */ /* 0x008fee00000100e0 */
[C---:B------:R-:W-:Y:S01]  /*b010*/  HMMA.16816.F32.BF16 R104, R144.reuse, R148, R104 ;  /* 0x000000949068723c */ /* 0x040fe20000041868 */
[----:B------:R-:W-:Y:S06]  /*b020*/  MUFU.EX2 R224, R183 ;  /* 0x000000b700e07308 */ /* 0x000fec0000000800 */
[----:B------:R-:W-:Y:S01]  /*b030*/  FFMA.FTZ R148, R176, c[0x0][0x2d0], -R209 ;  /* 0x0000b400b0947a23 */ /* 0x000fe200000108d1 */
[-C--:B------:R-:W-:Y:S01]  /*b040*/  HMMA.16816.F32.BF16 R108, R144, R150.reuse, R108 ;  /* 0x00000096906c723c */ /* 0x080fe2000004186c */
[--C-:B------:R-:W-:Y:S02]  /*b050*/  FFMA.FTZ R176, R228, c[0x0][0x2d0], -R208.reuse ;  /* 0x0000b400e4b07a23 */ /* 0x100fe400000108d0 */
[----:B------:R2:W-:Y:S01]  /*b060*/  MUFU.EX2 R206, R148 ;  /* 0x0000009400ce7308 */ /* 0x0005e20000000800 */
[----:B-1----:R-:W-:Y:S02]  /*b070*/  FFMA.FTZ R152, R174, c[0x0][0x2d0], -R3 ;  /* 0x0000b400ae987a23 */ /* 0x002fe40000010803 */
[----:B------:R-:W-:Y:S01]  /*b080*/  FFMA.FTZ R174, R170, c[0x0][0x2d0], -R208 ;  /* 0x0000b400aaae7a23 */ /* 0x000fe200000108d0 */
[----:B------:R-:W-:Y:S01]  /*b090*/  MOV R170, R169 ;  /* 0x000000a900aa7202 */ /* 0x000fe20000000f00 */
[C---:B------:R-:W-:Y:S01]  /*b0a0*/  HMMA.16816.F32.BF16 R112, R140.reuse, R150, R112 ;  /* 0x000000968c70723c */ /* 0x040fe20000041870 */
[----:B------:R-:W-:Y:S03]  /*b0b0*/  MOV R169, R168 ;  /* 0x000000a800a97202 */ /* 0x000fe60000000f00 */
[----:B------:R-:W-:Y:S01]  /*b0c0*/  IMAD.MOV.U32 R168, RZ, RZ, R167 ;  /* 0x000000ffffa87224 */ /* 0x000fe200078e00a7 */
[----:B------:R1:W-:Y:S01]  /*b0d0*/  MUFU.EX2 R196, R152 ;  /* 0x0000009800c47308 */ /* 0x0003e20000000800 */
[----:B------:R-:W-:Y:S02]  /*b0e0*/  MOV R167, R166 ;  /* 0x000000a600a77202 */ /* 0x000fe40000000f00 */
[----:B------:R-:W-:Y:S04]  /*b0f0*/  MOV R166, R165 ;  /* 0x000000a500a67202 */ /* 0x000fe80000000f00 */
[----:B------:R-:W-:Y:S03]  /*b100*/  MOV R165, R232 ;  /* 0x000000e800a57202 */ /* 0x000fe60000000f00 */
[----:B------:R-:W-:Y:S02]  /*b110*/  MUFU.EX2 R174, R174 ;  /* 0x000000ae00ae7308 */ /* 0x000fe40000000800 */
[----:B------:R-:W-:Y:S02]  /*b120*/  FFMA.FTZ R165, R165, c[0x0][0x2d0], -R210 ;  /* 0x0000b400a5a57a23 */ /* 0x000fe400000108d2 */
[----:B--2---:R-:W-:Y:S02]  /*b130*/  FFMA.FTZ R148, R175, c[0x0][0x2d0], -R209 ;  /* 0x0000b400af947a23 */ /* 0x004fe400000108d1 */
[--C-:B------:R-:W-:Y:S02]  /*b140*/  FFMA.FTZ R175, R172, c[0x0][0x2d0], -R208.reuse ;  /* 0x0000b400acaf7a23 */ /* 0x100fe400000108d0 */
[--C-:B------:R-:W-:Y:S02]  /*b150*/  FFMA.FTZ R172, R229, c[0x0][0x2d0], -R208.reuse ;  /* 0x0000b400e5ac7a23 */ /* 0x100fe400000108d0 */
[----:B------:R2:W-:Y:S01]  /*b160*/  MUFU.EX2 R186, R148 ;  /* 0x0000009400ba7308 */ /* 0x0005e20000000800 */
[----:B----4-:R-:W-:Y:S02]  /*b170*/  FFMA.FTZ R136, R132, R189, R221 ;  /* 0x000000bd84887223 */ /* 0x010fe400000100dd */
[----:B-1----:R-:W-:Y:S02]  /*b180*/  FFMA.FTZ R152, R173, c[0x0][0x2d0], -R3 ;  /* 0x0000b400ad987a23 */ /* 0x002fe40000010803 */
[--C-:B------:R-:W-:Y:S02]  /*b190*/  FFMA.FTZ R173, R230, c[0x0][0x2d0], -R208.reuse ;  /* 0x0000b400e6ad7a23 */ /* 0x100fe400000108d0 */
[----:B------:R-:W-:Y:S03]  /*b1a0*/  FFMA.FTZ R208, R211, c[0x0][0x2d0], -R208 ;  /* 0x0000b400d3d07a23 */ /* 0x000fe600000108d0 */
[----:B------:R1:W-:Y:S01]  /*b1b0*/  MUFU.EX2 R232, R152 ;  /* 0x0000009800e87308 */ /* 0x0003e20000000800 */
[----:B------:R-:W-:Y:S02]  /*b1c0*/  FFMA.FTZ R0, R0, R188, R216 ;  /* 0x000000bc00007223 */ /* 0x000fe400000100d8 */
[----:B------:R-:W-:Y:S02]  /*b1d0*/  FADD.FTZ R136, R222, R136 ;  /* 0x00000088de887221 */ /* 0x000fe40000010000 */
[----:B------:R-:W-:Y:S02]  /*b1e0*/  FADD.FTZ R0, R217, R0 ;  /* 0x00000000d9007221 */ /* 0x000fe40000010000 */
[----:B------:R-:W-:Y:S02]  /*b1f0*/  FADD.FTZ R136, R246, R136 ;  /* 0x00000088f6887221 */ /* 0x000fe40000010000 */
[----:B------:R-:W-:Y:S01]  /*b200*/  FADD.FTZ R0, R218, R0 ;  /* 0x00000000da007221 */ /* 0x000fe20000010000 */
[----:B------:R-:W-:Y:S01]  /*b210*/  MUFU.EX2 R199, R175 ;  /* 0x000000af00c77308 */ /* 0x000fe20000000800 */
[----:B--2---:R-:W2:Y:S09]  /*b220*/  LDSM.16.MT88.4 R148, [R235+0x2100] ;  /* 0x00210000eb94783b */ /* 0x004eb20000004200 */
[----:B------:R-:W-:Y:S01]  /*b230*/  MUFU.EX2 R204, R173 ;  /* 0x000000ad00cc7308 */ /* 0x000fe20000000800 */
[--C-:B-1----:R-:W-:Y:S02]  /*b240*/  FFMA.FTZ R152, R171, c[0x0][0x2d0], -R210.reuse ;  /* 0x0000b400ab987a23 */ /* 0x102fe400000108d2 */
[----:B------:R-:W-:Y:S02]  /*b250*/  FFMA.FTZ R210, R215, c[0x0][0x2d0], -R210 ;  /* 0x0000b400d7d27a23 */ /* 0x000fe400000108d2 */
[--C-:B------:R-:W-:Y:S05]  /*b260*/  FFMA.FTZ R171, R170, c[0x0][0x2d0], -R209.reuse ;  /* 0x0000b400aaab7a23 */ /* 0x100fea00000108d1 */
[----:B------:R1:W-:Y:S01]  /*b270*/  MUFU.EX2 R184, R152 ;  /* 0x0000009800b87308 */ /* 0x0003e20000000800 */
[--C-:B------:R-:W-:Y:S02]  /*b280*/  FFMA.FTZ R170, R169, c[0x0][0x2d0], -R209.reuse ;  /* 0x0000b400a9aa7a23 */ /* 0x100fe400000108d1 */
[--C-:B------:R-:W-:Y:S02]  /*b290*/  FFMA.FTZ R169, R168, c[0x0][0x2d0], -R209.reuse ;  /* 0x0000b400a8a97a23 */ /* 0x100fe400000108d1 */
[----:B------:R-:W-:Y:S01]  /*b2a0*/  FFMA.FTZ R168, R167, c[0x0][0x2d0], -R209 ;  /* 0x0000b400a7a87a23 */ /* 0x000fe200000108d1 */
[----:B------:R-:W-:Y:S01]  /*b2b0*/  MOV R167, R166 ;  /* 0x000000a600a77202 */ /* 0x000fe20000000f00 */
[----:B------:R-:W-:Y:S02]  /*b2c0*/  IMAD.MOV.U32 R166, RZ, RZ, R155 ;  /* 0x000000ffffa67224 */ /* 0x000fe400078e009b */
[----:B------:R-:W-:Y:S01]  /*b2d0*/  FFMA.FTZ R209, R213, c[0x0][0x2d0], -R209 ;  /* 0x0000b400d5d17a23 */ /* 0x000fe200000108d1 */
[----:B------:R-:W-:Y:S01]  /*b2e0*/  MUFU.EX2 R205, R169 ;  /* 0x000000a900cd7308 */ /* 0x000fe20000000800 */
[--C-:B------:R-:W-:Y:S02]  /*b2f0*/  FFMA.FTZ R166, R166, c[0x0][0x2d0], -R3.reuse ;  /* 0x0000b400a6a67a23 */ /* 0x100fe40000010803 */
[--C-:B------:R-:W-:Y:S07]  /*b300*/  FFMA.FTZ R167, R167, c[0x0][0x2d0], -R3.reuse ;  /* 0x0000b400a7a77a23 */ /* 0x100fee0000010803 */
[----:B------:R-:W3:Y:S01]  /*b310*/  MUFU.EX2 R213, R172 ;  /* 0x000000ac00d57308 */ /* 0x000ee20000000800 */
[-C--:B--2---:R-:W-:Y:S01]  /*b320*/  HMMA.16816.F32.BF16 R116, R140, R148.reuse, R116 ;  /* 0x000000948c74723c */ /* 0x084fe20000041874 */
[----:B-1----:R-:W1:Y:S08]  /*b330*/  LDSM.16.MT88.4 R152, [R233+0x900] ;  /* 0x00090000e998783b */ /* 0x002e700000004200 */
[----:B------:R-:W-:Y:S01]  /*b340*/  MUFU.EX2 R215, R168 ;  /* 0x000000a800d77308 */ /* 0x000fe20000000800 */
[C---:B------:R-:W-:Y:S07]  /*b350*/  HMMA.16816.F32.BF16 R120, R144.reuse, R148, R120 ;  /* 0x000000949078723c */ /* 0x040fee0000041878 */
[----:B------:R-:W-:Y:S01]  /*b360*/  FFMA.FTZ R148, R158, c[0x0][0x2d0], -R3 ;  /* 0x0000b4009e947a23 */ /* 0x000fe20000010803 */
[-C--:B------:R-:W-:Y:S01]  /*b370*/  HMMA.16816.F32.BF16 R124, R144, R150.reuse, R124 ;  /* 0x00000096907c723c */ /* 0x080fe2000004187c */
[----:B------:R-:W-:Y:S03]  /*b380*/  MUFU.EX2 R211, R166 ;  /* 0x000000a600d37308 */ /* 0x000fe60000000800 */
[----:B---3--:R-:W-:Y:S03]  /*b390*/  IMAD.MOV.U32 R181, RZ, RZ, R213 ;  /* 0x000000ffffb57224 */ /* 0x008fe600078e00d5 */
[--C-:B------:R-:W-:Y:S01]  /*b3a0*/  FFMA.FTZ R144, R157, c[0x0][0x2d0], -R3.reuse ;  /* 0x0000b4009d907a23 */ /* 0x100fe20000010803 */
[----:B------:R-:W-:Y:S01]  /*b3b0*/  HMMA.16816.F32.BF16 R128, R140, R150, R128 ;  /* 0x000000968c80723c */ /* 0x000fe20000041880 */
[----:B------:R-:W2:Y:S02]  /*b3c0*/  LDSM.16.MT88.4 R156, [R234+0x900] ;  /* 0x00090000ea9c783b */ /* 0x000ea40000004200 */
[----:B------:R3:W-:Y:S01]  /*b3d0*/  MUFU.EX2 R192, R148 ;  /* 0x0000009400c07308 */ /* 0x0007e20000000800 */
[----:B------:R-:W-:Y:S01]  /*b3e0*/  F2FP.BF16.PACK_AB R145, R232, R196 ;  /* 0x000000c4e891723e */ /* 0x000fe200000010ff */
[----:B------:R-:W-:Y:S01]  /*b3f0*/  FFMA.FTZ R3, R135, c[0x0][0x2d0], -R3 ;  /* 0x0000b40087037a23 */ /* 0x000fe20000010803 */
[----:B------:R-:W-:Y:S02]  /*b400*/  F2FP.BF16.PACK_AB R146, R185, R184 ;  /* 0x000000b8b992723e */ /* 0x000fe400000010ff */
[----:B------:R-:W-:Y:S04]  /*b410*/  F2FP.BF16.PACK_AB R140, R239, R197 ;  /* 0x000000c5ef8c723e */ /* 0x000fe800000010ff */
[----:B------:R-:W-:Y:S01]  /*b420*/  F2FP.BF16.PACK_AB R141, R238, R242 ;  /* 0x000000f2ee8d723e */ /* 0x000fe200000010ff */
[----:B------:R4:W4:Y:S01]  /*b430*/  MUFU.EX2 R193, R144 ;  /* 0x0000009000c17308 */ /* 0x0009220000000800 */
[----:B------:R-:W-:Y:S02]  /*b440*/  F2FP.BF16.PACK_AB R143, R186, R206 ;  /* 0x000000ceba8f723e */ /* 0x000fe400000010ff */
[----:B------:R-:W-:Y:S07]  /*b450*/  F2FP.BF16.PACK_AB R142, R187, R200 ;  /* 0x000000c8bb8e723e */ /* 0x000fee00000010ff */
[-C--:B-1----:R-:W-:Y:S01]  /*b460*/  HMMA.16816.F32.BF16 R4, R140, R152.reuse, R4 ;  /* 0x000000988c04723c */ /* 0x082fe20000041804 */
[----:B------:R-:W1:Y:S01]  /*b470*/  MUFU.EX2 R135, R160 ;  /* 0x000000a000877308 */ /* 0x000e620000000800 */
[----:B---3--:R-:W3:Y:S09]  /*b480*/  LDSM.16.MT88.4 R148, [R236+0x900] ;  /* 0x00090000ec94783b */ /* 0x008ef20000004200 */
[----:B------:R-:W-:Y:S01]  /*b490*/  MUFU.EX2 R168, R162 ;  /* 0x000000a200a87308 */ /* 0x000fe20000000800 */
[----:B----4-:R-:W-:Y:S02]  /*b4a0*/  F2FP.BF16.PACK_AB R144, R237, R241 ;  /* 0x000000f1ed90723e */ /* 0x010fe400000010ff */
[----:B------:R-:W-:Y:S07]  /*b4b0*/  F2FP.BF16.PACK_AB R147, R193, R192 ;  /* 0x000000c0c193723e */ /* 0x000fee00000010ff */
[----:B------:R4:W-:Y:S01]  /*b4c0*/  MUFU.EX2 R240, R167 ;  /* 0x000000a700f07308 */ /* 0x0009e20000000800 */
[C---:B------:R-:W-:Y:S01]  /*b4d0*/  HMMA.16816.F32.BF16 R8, R144.reuse, R152, R8 ;  /* 0x000000989008723c */ /* 0x040fe20000041808 */
[----:B-1----:R-:W-:Y:S02]  /*b4e0*/  MOV R166, R135 ;  /* 0x0000008700a67202 */ /* 0x002fe40000000f00 */
[----:B------:R-:W-:Y:S05]  /*b4f0*/  F2FP.BF16.PACK_AB R135, R215, R205 ;  /* 0x000000cdd787723e */ /* 0x000fea00000010ff */
[-C--:B------:R-:W-:Y:S01]  /*b500*/  HMMA.16816.F32.BF16 R12, R144, R154.reuse, R12 ;  /* 0x0000009a900c723c */ /* 0x080fe2000004180c */
[----:B------:R1:W-:Y:S07]  /*b510*/  MUFU.EX2 R216, R177 ;  /* 0x000000b100d87308 */ /* 0x0003ee0000000800 */
[C---:B------:R-:W-:Y:S01]  /*b520*/  HMMA.16816.F32.BF16 R16, R140.reuse, R154, R16 ;  /* 0x0000009a8c10723c */ /* 0x040fe20000041810 */
[----:B------:R-:W3:Y:S02]  /*b530*/  LDSM.16.MT88.4 R152, [R235+0x900] ;  /* 0x00090000eb98783b */ /* 0x000ee40000004200 */
[----:B------:R-:W-:Y:S01]  /*b540*/  MUFU.EX2 R202, R208 ;  /* 0x000000d000ca7308 */ /* 0x000fe20000000800 */
[----:B----4-:R-:W-:Y:S04]  /*b550*/  MOV R167, R206 ;  /* 0x000000ce00a77202 */ /* 0x010fe80000000f00 */
[-C--:B--2---:R-:W-:Y:S05]  /*b560*/  HMMA.16816.F32.BF16 R20, R140, R156.reuse, R20 ;  /* 0x0000009c8c14723c */ /* 0x084fea0000041814 */
[----:B------:R2:W4:Y:S03]  /*b570*/  MUFU.EX2 R194, R170 ;  /* 0x000000aa00c27308 */ /* 0x0005260000000800 */
[C---:B------:R-:W-:Y:S01]  /*b580*/  HMMA.16816.F32.BF16 R24, R144.reuse, R156, R24 ;  /* 0x0000009c9018723c */ /* 0x040fe20000041818 */
[----:B-1----:R-:W-:Y:S06]  /*b590*/  MOV R177, R204 ;  /* 0x000000cc00b17202 */ /* 0x002fec0000000f00 */
[----:B------:R-:W-:Y:S01]  /*b5a0*/  FFMA.FTZ R156, R133, R190, R226 ;  /* 0x000000be859c7223 */ /* 0x000fe200000100e2 */
[-C--:B------:R-:W-:Y:S01]  /*b5b0*/  HMMA.16816.F32.BF16 R28, R144, R158.reuse, R28 ;  /* 0x0000009e901c723c */ /* 0x080fe2000004181c */
[----:B------:R-:W-:Y:S01]  /*b5c0*/  LDSM.16.MT88.4 R188, [R236+0x1900] ;  /* 0x00190000ecbc783b */ /* 0x000fe20000004200 */
[----:B------:R-:W1:Y:S02]  /*b5d0*/  MUFU.EX2 R201, R171 ;  /* 0x000000ab00c97308 */ /* 0x000e640000000800 */
[----:B------:R-:W-:Y:S04]  /*b5e0*/  FADD.FTZ R164, R223, R156 ;  /* 0x0000009cdfa47221 */ /* 0x000fe80000010000 */
[C---:B------:R-:W-:Y:S01]  /*b5f0*/  HMMA.16816.F32.BF16 R32, R140.reuse, R158, R32 ;  /* 0x0000009e8c20723c */ /* 0x040fe20000041820 */
[----:B------:R-:W-:Y:S03]  /*b600*/  LDSM.16.MT88.4 R156, [R233+0x3100] ;  /* 0x00310000e99c783b */ /* 0x000fe60000004200 */
[----:B------:R1:W-:Y:S01]  /*b610*/  MUFU.EX2 R171, R161 ;  /* 0x000000a100ab7308 */ /* 0x0003e20000000800 */
[----:B--2---:R-:W-:Y:S02]  /*b620*/  MOV R170, R174 ;  /* 0x000000ae00aa7202 */ /* 0x004fe40000000f00 */
[----:B----4-:R-:W-:Y:S01]  /*b630*/  MOV R169, R194 ;  /* 0x000000c200a97202 */ /* 0x010fe20000000f00 */
[-C--:B---3--:R-:W-:Y:S01]  /*b640*/  HMMA.16816.F32.BF16 R36, R140, R148.reuse, R36 ;  /* 0x000000948c24723c */ /* 0x088fe20000041824 */
[----:B------:R-:W-:Y:S03]  /*b650*/  LDSM.16.MT88.4 R172, [R234+0x1900] ;  /* 0x00190000eaac783b */ /* 0x000fe60000004200 */
[----:B------:R-:W-:Y:S02]  /*b660*/  F2FP.BF16.PACK_AB R132, R170, R199 ;  /* 0x000000c7aa84723e */ /* 0x000fe400000010ff */
[----:B------:R2:W3:Y:S02]  /*b670*/  MUFU.EX2 R220, R165 ;  /* 0x000000a500dc7308 */ /* 0x0004e40000000800 */
[C---:B------:R-:W-:Y:S01]  /*b680*/  HMMA.16816.F32.BF16 R40, R144.reuse, R148, R40 ;  /* 0x000000949028723c */ /* 0x040fe20000041828 */
[----:B-1----:R-:W-:Y:S07]  /*b690*/  F2FP.BF16.PACK_AB R133, R169, R201 ;  /* 0x000000c9a985723e */ /* 0x002fee00000010ff */
[-C--:B------:R-:W-:Y:S01]  /*b6a0*/  HMMA.16816.F32.BF16 R44, R144, R150.reuse, R44 ;  /* 0x00000096902c723c */ /* 0x080fe2000004182c */
[----:B------:R-:W-:Y:S01]  /*b6b0*/  MUFU.EX2 R194, R231 ;  /* 0x000000e700c27308 */ /* 0x000fe20000000800 */
[----:B------:R-:W-:Y:S06]  /*b6c0*/  LDSM.16.MT88.4 R160, [R236+0x3100] ;  /* 0x00310000eca0783b */ /* 0x000fec0000004200 */
[C---:B------:R-:W-:Y:S03]  /*b6d0*/  HMMA.16816.F32.BF16 R48, R140.reuse, R150, R48 ;  /* 0x000000968c30723c */ /* 0x040fe60000041830 */
[----:B------:R-:W-:Y:S01]  /*b6e0*/  MUFU.EX2 R231, R209 ;  /* 0x000000d100e77308 */ /* 0x000fe20000000800 */
[----:B------:R-:W1:Y:S01]  /*b6f0*/  LDSM.16.MT88.4 R148, [R233+0x2900] ;  /* 0x00290000e994783b */ /* 0x000e620000004200 */
[----:B--2---:R-:W-:Y:S01]  /*b700*/  FADD.FTZ R165, R225, R134 ;  /* 0x00000086e1a57221 */ /* 0x004fe20000010000 */
[----:B------:R-:W-:Y:S02]  /*b710*/  F2FP.BF16.PACK_AB R134, R213, R204 ;  /* 0x000000ccd586723e */ /* 0x000fe400000010ff */
[-C--:B------:R-:W-:Y:S05]  /*b720*/  HMMA.16816.F32.BF16 R52, R140, R152.reuse, R52 ;  /* 0x000000988c34723c */ /* 0x080fea0000041834 */
[----:B------:R-:W-:Y:S03]  /*b730*/  MUFU.EX2 R225, R210 ;  /* 0x000000d200e17308 */ /* 0x000fe60000000800 */
[C---:B------:R-:W-:Y:S07]  /*b740*/  HMMA.16816.F32.BF16 R56, R144.reuse, R152, R56 ;  /* 0x000000989038723c */ /* 0x040fee0000041838 */
[----:B------:R2:W-:Y:S01]  /*b750*/  MUFU.EX2 R230, R178 ;  /* 0x000000b200e67308 */ /* 0x0005e20000000800 */
[-C--:B------:R-:W-:Y:S08]  /*b760*/  HMMA.16816.F32.BF16 R60, R144, R154.reuse, R60 ;  /* 0x0000009a903c723c */ /* 0x080ff0000004183c */
[C---:B------:R-:W-:Y:S01]  /*b770*/  HMMA.16816.F32.BF16 R64, R140.reuse, R154, R64 ;  /* 0x0000009a8c40723c */ /* 0x040fe20000041840 */
[----:B------:R-:W4:Y:S01]  /*b780*/  LDSM.16.MT88.4 R152, [R234+0x2900] ;  /* 0x00290000ea98783b */ /* 0x000f220000004200 */
[----:B------:R3:W3:Y:S06]  /*b790*/  MUFU.EX2 R229, R180 ;  /* 0x000000b400e57308 */ /* 0x0006ec0000000800 */
[-C--:B-1----:R-:W-:Y:S04]  /*b7a0*/  HMMA.16816.F32.BF16 R68, R140, R148.reuse, R68 ;  /* 0x000000948c44723c */ /* 0x082fe80000041844 */
[----:B------:R1:W1:Y:S01]  /*b7b0*/  MUFU.EX2 R228, R179 ;  /* 0x000000b300e47308 */ /* 0x0002620000000800 */
[----:B--2---:R-:W-:Y:S03]  /*b7c0*/  MOV R178, R205 ;  /* 0x000000cd00b27202 */ /* 0x004fe60000000f00 */
[C---:B------:R-:W-:Y:S06]  /*b7d0*/  HMMA.16816.F32.BF16 R72, R144.reuse, R148, R72 ;  /* 0x000000949048723c */ /* 0x040fec0000041848 */
[----:B------:R2:W2:Y:S01]  /*b7e0*/  MUFU.EX2 R226, R182 ;  /* 0x000000b600e27308 */ /* 0x0004a20000000800 */
[----:B---3--:R-:W-:Y:S01]  /*b7f0*/  MOV R180, R207 ;  /* 0x000000cf00b47202 */ /* 0x008fe20000000f00 */
[-C--:B------:R-:W-:Y:S08]  /*b800*/  HMMA.16816.F32.BF16 R76, R144, R150.reuse, R76 ;  /* 0x00000096904c723c */ /* 0x080ff0000004184c */
[----:B------:R3:W3:Y:S01]  /*b810*/  MUFU.EX2 R223, R3 ;  /* 0x0000000300df7308 */ /* 0x0006e20000000800 */
[C---:B------:R-:W-:Y:S01]  /*b820*/  HMMA.16816.F32.BF16 R80, R140.reuse, R150, R80 ;  /* 0x000000968c50723c */ /* 0x040fe20000041850 */
[----:B------:R-:W3:Y:S02]  /*b830*/  LDSM.16.MT88.4 R148, [R236+0x2900] ;  /* 0x00290000ec94783b */ /* 0x000ee40000004200 */
[----:B-1----:R-:W-:Y:S06]  /*b840*/  MOV R179, R211 ;  /* 0x000000d300b37202 */ /* 0x002fec0000000f00 */
[----:B------:R-:W1:Y:S01]  /*b850*/  MUFU.EX2 R176, R176 ;  /* 0x000000b000b07308 */ /* 0x000e620000000800 */
[-C--:B----4-:R-:W-:Y:S02]  /*b860*/  HMMA.16816.F32.BF16 R84, R140, R152.reuse, R84 ;  /* 0x000000988c54723c */ /* 0x090fe40000041854 */
[----:B--2---:R-:W-:Y:S02]  /*b870*/  MOV R182, R215 ;  /* 0x000000d700b67202 */ /* 0x004fe40000000f00 */
[----:B------:R-:W-:Y:S04]  /*b880*/  LDSM.16.MT88.4 R212, [R234+0x3900] ;  /* 0x00390000ead4783b */ /* 0x000fe80000004200 */
[C---:B------:R-:W-:Y:S01]  /*b890*/  HMMA.16816.F32.BF16 R88, R144.reuse, R152, R88 ;  /* 0x000000989058723c */ /* 0x040fe20000041858 */
[----:B---3--:R-:W-:Y:S07]  /*b8a0*/  FADD.FTZ R3, R247, R164 ;  /* 0x000000a4f7037221 */ /* 0x008fee0000010000 */
[-C--:B------:R-:W-:Y:S01]  /*b8b0*/  HMMA.16816.F32.BF16 R92, R144, R154.reuse, R92 ;  /* 0x0000009a905c723c */ /* 0x080fe2000004185c */
[----:B------:R-:W-:Y:S03]  /*b8c0*/  FADD.FTZ R221, R244, R3 ;  /* 0x00000003f4dd7221 */ /* 0x000fe60000010000 */
[----:B------:R-:W-:Y:S04]  /*b8d0*/  MOV R3, R197 ;  /* 0x000000c500037202 */ /* 0x000fe80000000f00 */
[C---:B------:R-:W-:Y:S01]  /*b8e0*/  HMMA.16816.F32.BF16 R96, R140.reuse, R154, R96 ;  /* 0x0000009a8c60723c */ /* 0x040fe20000041860 */
[----:B------:R-:W2:Y:S07]  /*b8f0*/  LDSM.16.MT88.4 R152, [R235+0x2900] ;  /* 0x00290000eb98783b */ /* 0x000eae0000004200 */
[-C--:B------:R-:W-:Y:S08]  /*b900*/  HMMA.16816.F32.BF16 R100, R140, R148.reuse, R100 ;  /* 0x000000948c64723c */ /* 0x080ff00000041864 */
[C---:B------:R-:W-:Y:S08]  /*b910*/  HMMA.16816.F32.BF16 R104, R144.reuse, R148, R104 ;  /* 0x000000949068723c */ /* 0x040ff00000041868 */
[-C--:B------:R-:W-:Y:S08]  /*b920*/  HMMA.16816.F32.BF16 R108, R144, R150.reuse, R108 ;  /* 0x00000096906c723c */ /* 0x080ff0000004186c */
[C---:B------:R-:W-:Y:S01]  /*b930*/  HMMA.16816.F32.BF16 R112, R140.reuse, R150, R112 ;  /* 0x000000968c70723c */ /* 0x040fe20000041870 */
[----:B------:R-:W3:Y:S07]  /*b940*/  LDSM.16.MT88.4 R148, [R233+0x1100] ;  /* 0x00110000e994783b */ /* 0x000eee0000004200 */
[-C--:B--2---:R-:W-:Y:S08]  /*b950*/  HMMA.16816.F32.BF16 R116, R140, R152.reuse, R116 ;  /* 0x000000988c74723c */ /* 0x084ff00000041874 */
[C---:B------:R-:W-:Y:S08]  /*b960*/  HMMA.16816.F32.BF16 R120, R144.reuse, R152, R120 ;  /* 0x000000989078723c */ /* 0x040ff00000041878 */
[-C--:B------:R-:W-:Y:S01]  /*b970*/  HMMA.16816.F32.BF16 R124, R144, R154.reuse, R124 ;  /* 0x0000009a907c723c */ /* 0x080fe2000004187c */
[----:B------:R-:W2:Y:S07]  /*b980*/  LDSM.16.MT88.4 R144, [R234+0x1100] ;  /* 0x00110000ea90783b */ /* 0x000eae0000004200 */
[----:B------:R-:W-:Y:S01]  /*b990*/  HMMA.16816.F32.BF16 R128, R140, R154, R128 ;  /* 0x0000009a8c80723c */ /* 0x000fe20000041880 */
[----:B------:R-:W4:Y:S06]  /*b9a0*/  LDSM.16.MT88.4 R152, [R236+0x1100] ;  /* 0x00110000ec98783b */ /* 0x000f2c0000004200 */
[----:B------:R-:W-:Y:S01]  /*b9b0*/  F2FP.BF16.PACK_AB R142, R220, R207 ;  /* 0x000000cfdc8e723e */ /* 0x000fe200000010ff */
[-C--:B---3--:R-:W-:Y:S01]  /*b9c0*/  HMMA.16816.F32.BF16 R4, R132, R148.reuse, R4 ;  /* 0x000000948404723c */ /* 0x088fe20000041804 */
[----:B------:R-:W-:Y:S03]  /*b9d0*/  LDSM.16.MT88.4 R204, [R235+0x1900] ;  /* 0x00190000ebcc783b */ /* 0x000fe60000004200 */
[----:B------:R-:W-:Y:S02]  /*b9e0*/  F2FP.BF16.PACK_AB R143, R240, R211 ;  /* 0x000000d3f08f723e */ /* 0x000fe400000010ff */
[----:B------:R-:W-:Y:S02]  /*b9f0*/  F2FP.BF16.PACK_AB R140, R168, R203 ;  /* 0x000000cba88c723e */ /* 0x000fe400000010ff */
[----:B------:R-:W-:Y:S01]  /*ba00*/  F2FP.BF16.PACK_AB R141, R166, R171 ;  /* 0x000000aba68d723e */ /* 0x000fe200000010ff */
[----:B------:R-:W-:Y:S06]  /*ba10*/  LDSM.16.MT88.4 R208, [R233+0x3900] ;  /* 0x00390000e9d0783b */ /* 0x000fec0000004200 */
[C---:B------:R-:W-:Y:S08]  /*ba20*/  HMMA.16816.F32.BF16 R8, R140.reuse, R148, R8 ;  /* 0x000000948c08723c */ /* 0x040ff00000041808 */
[-C--:B------:R-:W-:Y:S08]  /*ba30*/  HMMA.16816.F32.BF16 R12, R140, R150.reuse, R12 ;  /* 0x000000968c0c723c */ /* 0x080ff0000004180c */
[C---:B------:R-:W-:Y:S01]  /*ba40*/  HMMA.16816.F32.BF16 R16, R132.reuse, R150, R16 ;  /* 0x000000968410723c */ /* 0x040fe20000041810 */
[----:B------:R-:W3:Y:S07]  /*ba50*/  LDSM.16.MT88.4 R148, [R235+0x1100] ;  /* 0x00110000eb94783b */ /* 0x000eee0000004200 */
[-C--:B--2---:R-:W-:Y:S08]  /*ba60*/  HMMA.16816.F32.BF16 R20, R132, R144.reuse, R20 ;  /* 0x000000908414723c */ /* 0x084ff00000041814 */
[C---:B------:R-:W-:Y:S08]  /*ba70*/  HMMA.16816.F32.BF16 R24, R140.reuse, R144, R24 ;  /* 0x000000908c18723c */ /* 0x040ff00000041818 */
[-C--:B------:R-:W-:Y:S08]  /*ba80*/  HMMA.16816.F32.BF16 R28, R140, R146.reuse, R28 ;  /* 0x000000928c1c723c */ /* 0x080ff0000004181c */
[C---:B------:R-:W-:Y:S01]  /*ba90*/  HMMA.16816.F32.BF16 R32, R132.reuse, R146, R32 ;  /* 0x000000928420723c */ /* 0x040fe20000041820 */
[----:B------:R-:W2:Y:S07]  /*baa0*/  LDSM.16.MT88.4 R144, [R234+0x3100] ;  /* 0x00310000ea90783b */ /* 0x000eae0000004200 */
[-C--:B----4-:R-:W-:Y:S08]  /*bab0*/  HMMA.16816.F32.BF16 R36, R132, R152.reuse, R36 ;  /* 0x000000988424723c */ /* 0x090ff00000041824 */
[C---:B------:R-:W-:Y:S08]  /*bac0*/  HMMA.16816.F32.BF16 R40, R140.reuse, R152, R40 ;  /* 0x000000988c28723c */ /* 0x040ff00000041828 */
[-C--:B------:R-:W-:Y:S08]  /*bad0*/  HMMA.16816.F32.BF16 R44, R140, R154.reuse, R44 ;  /* 0x0000009a8c2c723c */ /* 0x080ff0000004182c */
[C---:B------:R-:W-:Y:S01]  /*bae0*/  HMMA.16816.F32.BF16 R48, R132.reuse, R154, R48 ;  /* 0x0000009a8430723c */ /* 0x040fe20000041830 */
[----:B------:R-:W4:Y:S07]  /*baf0*/  LDSM.16.MT88.4 R152, [R235+0x3100] ;  /* 0x00310000eb98783b */ /* 0x000f2e0000004200 */
[-C--:B---3--:R-:W-:Y:S08]  /*bb00*/  HMMA.16816.F32.BF16 R52, R132, R148.reuse, R52 ;  /* 0x000000948434723c */ /* 0x088ff00000041834 */
[C---:B------:R-:W-:Y:S08]  /*bb10*/  HMMA.16816.F32.BF16 R56, R140.reuse, R148, R56 ;  /* 0x000000948c38723c */ /* 0x040ff00000041838 */
[-C--:B------:R-:W-:Y:S08]  /*bb20*/  HMMA.16816.F32.BF16 R60, R140, R150.reuse, R60 ;  /* 0x000000968c3c723c */ /* 0x080ff0000004183c */
[C---:B------:R-:W-:Y:S08]  /*bb30*/  HMMA.16816.F32.BF16 R64, R132.reuse, R150, R64 ;  /* 0x000000968440723c */ /* 0x040ff00000041840 */
[-C--:B------:R-:W-:Y:S08]  /*bb40*/  HMMA.16816.F32.BF16 R68, R132, R156.reuse, R68 ;  /* 0x0000009c8444723c */ /* 0x080ff00000041844 */
[C---:B------:R-:W-:Y:S08]  /*bb50*/  HMMA.16816.F32.BF16 R72, R140.reuse, R156, R72 ;  /* 0x0000009c8c48723c */ /* 0x040ff00000041848 */
[-C--:B------:R-:W-:Y:S08]  /*bb60*/  HMMA.16816.F32.BF16 R76, R140, R158.reuse, R76 ;  /* 0x0000009e8c4c723c */ /* 0x080ff0000004184c */
[C---:B------:R-:W-:Y:S01]  /*bb70*/  HMMA.16816.F32.BF16 R80, R132.reuse, R158, R80 ;  /* 0x0000009e8450723c */ /* 0x040fe20000041850 */
[----:B------:R-:W3:Y:S07]  /*bb80*/  LDSM.16.MT88.4 R156, [R233+0x1900] ;  /* 0x00190000e99c783b */ /* 0x000eee0000004200 */
[-C--:B--2---:R-:W-:Y:S08]  /*bb90*/  HMMA.16816.F32.BF16 R84, R132, R144.reuse, R84 ;  /* 0x000000908454723c */ /* 0x084ff00000041854 */
[C---:B------:R-:W-:Y:S07]  /*bba0*/  HMMA.16816.F32.BF16 R88, R140.reuse, R144, R88 ;  /* 0x000000908c58723c */ /* 0x040fee0000041858 */
[----:B------:R-:W-:Y:S01]  /*bbb0*/  FADD.FTZ R144, R248, R165 ;  /* 0x000000a5f8907221 */ /* 0x000fe20000010000 */
[-C--:B------:R-:W-:Y:S01]  /*bbc0*/  HMMA.16816.F32.BF16 R92, R140, R146.reuse, R92 ;  /* 0x000000928c5c723c */ /* 0x080fe2000004185c */
[----:B------:R2:W5:Y:S03]  /*bbd0*/  LDL.LU R248, [R1+0x78] ;  /* 0x0000780001f87983 */ /* 0x0005660000300800 */
[----:B------:R-:W-:Y:S01]  /*bbe0*/  FADD.FTZ R222, R245, R144 ;  /* 0x00000090f5de7221 */ /* 0x000fe20000010000 */
[----:B------:R2:W5:Y:S03]  /*bbf0*/  LDL.LU R247, [R1+0x74] ;  /* 0x0000740001f77983 */ /* 0x0005660000300800 */
[C---:B------:R-:W-:Y:S01]  /*bc00*/  HMMA.16816.F32.BF16 R96, R132.reuse, R146, R96 ;  /* 0x000000928460723c */ /* 0x040fe20000041860 */
[----:B------:R2:W5:Y:S03]  /*bc10*/  LDL.LU R246, [R1+0x70] ;  /* 0x0000700001f67983 */ /* 0x0005660000300800 */
[----:B------:R-:W-:Y:S01]  /*bc20*/  FADD.FTZ R3, R3, R222 ;  /* 0x000000de03037221 */ /* 0x000fe20000010000 */
[----:B------:R2:W5:Y:S03]  /*bc30*/  LDL.LU R245, [R1+0x6c] ;  /* 0x00006c0001f57983 */ /* 0x0005660000300800 */
[-C--:B------:R-:W-:Y:S01]  /*bc40*/  HMMA.16816.F32.BF16 R100, R132, R160.reuse, R100 ;  /* 0x000000a08464723c */ /* 0x080fe20000041864 */
[----:B------:R2:W5:Y:S03]  /*bc50*/  LDL.LU R244, [R1+0x68] ;  /* 0x0000680001f47983 */ /* 0x0005660000300800 */
[----:B------:R-:W-:Y:S04]  /*bc60*/  FADD.FTZ R3, R239, R3 ;  /* 0x00000003ef037221 */ /* 0x000fe80000010000 */
[C---:B------:R-:W-:Y:S07]  /*bc70*/  HMMA.16816.F32.BF16 R104, R140.reuse, R160, R104 ;  /* 0x000000a08c68723c */ /* 0x040fee0000041868 */
[----:B------:R-:W-:Y:S01]  /*bc80*/  MOV R161, R220 ;  /* 0x000000dc00a17202 */ /* 0x000fe20000000f00 */
[-C--:B------:R-:W-:Y:S01]  /*bc90*/  HMMA.16816.F32.BF16 R108, R140, R162.reuse, R108 ;  /* 0x000000a28c6c723c */ /* 0x080fe2000004186c */
[----:B------:R-:W-:Y:S02]  /*bca0*/  FADD.FTZ R220, R243, R136 ;  /* 0x00000088f3dc7221 */ /* 0x000fe40000010000 */
[----:B------:R2:W5:Y:S01]  /*bcb0*/  LDL.LU R243, [R1+0x64] ;  /* 0x0000640001f37983 */ /* 0x0005620000300800 */
[----:B------:R-:W-:Y:S01]  /*bcc0*/  FADD.FTZ R136, R219, R0 ;  /* 0x00000000db887221 */ /* 0x000fe20000010000 */
[----:B------:R-:W-:Y:S03]  /*bcd0*/  MOV R0, R216 ;  /* 0x000000d800007202 */ /* 0x000fe60000000f00 */
[C---:B------:R-:W-:Y:S08]  /*bce0*/  HMMA.16816.F32.BF16 R112, R132.reuse, R162, R112 ;  /* 0x000000a28470723c */ /* 0x040ff00000041870 */
[-C--:B----4-:R-:W-:Y:S08]  /*bcf0*/  HMMA.16816.F32.BF16 R116, R132, R152.reuse, R116 ;  /* 0x000000988474723c */ /* 0x090ff00000041874 */
[C---:B------:R-:W-:Y:S08]  /*bd00*/  HMMA.16816.F32.BF16 R120, R140.reuse, R152, R120 ;  /* 0x000000988c78723c */ /* 0x040ff00000041878 */
[-C--:B------:R-:W-:Y:S07]  /*bd10*/  HMMA.16816.F32.BF16 R124, R140, R154.reuse, R124 ;  /* 0x0000009a8c7c723c */ /* 0x080fee000004187c */
[----:B------:R-:W-:Y:S01]  /*bd20*/  F2FP.BF16.PACK_AB R140, R229, R230 ;  /* 0x000000e6e58c723e */ /* 0x000fe200000010ff */
[----:B------:R-:W-:Y:S01]  /*bd30*/  HMMA.16816.F32.BF16 R128, R132, R154, R128 ;  /* 0x0000009a8480723c */ /* 0x000fe20000041880 */
[----:B------:R-:W-:Y:S03]  /*bd40*/  F2FP.BF16.PACK_AB R141, R227, R228 ;  /* 0x000000e4e38d723e */ /* 0x000fe600000010ff */
[----:B------:R-:W-:Y:S02]  /*bd50*/  F2FP.BF16.PACK_AB R142, R225, R226 ;  /* 0x000000e2e18e723e */ /* 0x000fe400000010ff */
[----:B------:R-:W-:Y:S02]  /*bd60*/  F2FP.BF16.PACK_AB R143, R223, R224 ;  /* 0x000000e0df8f723e */ /* 0x000fe400000010ff */
[----:B------:R-:W-:Y:S02]  /*bd70*/  F2FP.BF16.PACK_AB R133, R194, R216 ;  /* 0x000000d8c285723e */ /* 0x000fe400000010ff */
[----:B------:R-:W4:Y:S02]  /*bd80*/  LDSM.16.MT88.4 R216, [R236+0x3900] ;  /* 0x00390000ecd8783b */ /* 0x000f240000004200 */
[----:B-1----:R-:W-:Y:S02]  /*bd90*/  F2FP.BF16.PACK_AB R132, R195, R176 ;  /* 0x000000b0c384723e */ /* 0x002fe400000010ff */
[----:B------:R-:W-:Y:S02]  /*bda0*/  F2FP.BF16.PACK_AB R134, R202, R198 ;  /* 0x000000c6ca86723e */ /* 0x000fe400000010ff */
[----:B------:R-:W-:Y:S07]  /*bdb0*/  F2FP.BF16.PACK_AB R135, R231, R252 ;  /* 0x000000fce787723e */ /* 0x000fee00000010ff */
[-C--:B---3--:R-:W-:Y:S01]  /*bdc0*/  HMMA.16816.F32.BF16 R148, R132, R156.reuse, R4 ;  /* 0x0000009c8494723c */ /* 0x088fe20000041804 */
[----:B------:R-:W1:Y:S07]  /*bdd0*/  LDSM.16.MT88.4 R4, [R235+0x3900] ;  /* 0x00390000eb04783b */ /* 0x000e6e0000004200 */
[C---:B------:R-:W-:Y:S07]  /*bde0*/  HMMA.16816.F32.BF16 R144, R140.reuse, R156, R8 ;  /* 0x0000009c8c90723c */ /* 0x040fee0000041808 */
[----:B------:R-:W-:Y:S01]  /*bdf0*/  MOV R11, R176 ;  /* 0x000000b0000b7202 */ /* 0x000fe20000000f00 */
[-C--:B------:R-:W-:Y:S01]  /*be00*/  HMMA.16816.F32.BF16 R152, R140, R158.reuse, R12 ;  /* 0x0000009e8c98723c */ /* 0x080fe2000004180c */
[----:B------:R-:W-:Y:S03]  /*be10*/  MOV R9, R161 ;  /* 0x000000a100097202 */ /* 0x000fe60000000f00 */
[----:B------:R-:W-:Y:S02]  /*be20*/  MOV R8, R196 ;  /* 0x000000c400087202 */ /* 0x000fe40000000f00 */
[----:B------:R-:W-:Y:S01]  /*be30*/  MOV R10, R200 ;  /* 0x000000c8000a7202 */ /* 0x000fe20000000f00 */
[----:B------:R-:W-:Y:S01]  /*be40*/  IMAD.MOV.U32 R12, RZ, RZ, R182 ;  /* 0x000000ffff0c7224 */ /* 0x000fe200078e00b6 */
[C---:B------:R-:W-:Y:S01]  /*be50*/  HMMA.16816.F32.BF16 R156, R132.reuse, R158, R16 ;  /* 0x0000009e849c723c */ /* 0x040fe20000041810 */
[----:B------:R-:W-:Y:S03]  /*be60*/  MOV R13, R194 ;  /* 0x000000c2000d7202 */ /* 0x000fe60000000f00 */
[----:B------:R-:W-:Y:S01]  /*be70*/  MOV R14, R198 ;  /* 0x000000c6000e7202 */ /* 0x000fe20000000f00 */
[----:B------:R-:W-:Y:S01]  /*be80*/  FADD.FTZ R8, R8, R136 ;  /* 0x0000008808087221 */ /* 0x000fe20000010000 */
[----:B------:R-:W-:Y:S01]  /*be90*/  MOV R15, R202 ;  /* 0x000000ca000f7202 */ /* 0x000fe20000000f00 */
[----:B------:R-:W-:Y:S01]  /*bea0*/  FADD.FTZ R10, R10, R3 ;  /* 0x000000030a0a7221 */ /* 0x000fe20000010000 */
[-C--:B------:R-:W-:Y:S01]  /*beb0*/  HMMA.16816.F32.BF16 R160, R132, R172.reuse, R20 ;  /* 0x000000ac84a0723c */ /* 0x080fe20000041814 */
[----:B------:R-:W-:Y:S03]  /*bec0*/  MOV R17, R179 ;  /* 0x000000b300117202 */ /* 0x000fe60000000f00 */
[----:B------:R-:W-:Y:S02]  /*bed0*/  MOV R18, R181 ;  /* 0x000000b500127202 */ /* 0x000fe40000000f00 */
[----:B------:R-:W-:Y:S02]  /*bee0*/  MOV R16, R180 ;  /* 0x000000b400107202 */ /* 0x000fe40000000f00 */
[----:B------:R-:W-:Y:S04]  /*bef0*/  MOV R21, R167 ;  /* 0x000000a700157202 */ /* 0x000fe80000000f00 */
[----:B------:R-:W-:Y:S02]  /*bf00*/  MOV R20, R166 ;  /* 0x000000a600147202 */ /* 0x000fe40000000f00 */
[C---:B------:R-:W-:Y:S01]  /*bf10*/  HMMA.16816.F32.BF16 R164, R140.reuse, R172, R24 ;  /* 0x000000ac8ca4723c */ /* 0x040fe20000041818 */
[----:B------:R-:W-:Y:S02]  /*bf20*/  MOV R23, R178 ;  /* 0x000000b200177202 */ /* 0x000fe40000000f00 */
[----:B------:R-:W-:Y:S02]  /*bf30*/  MOV R22, R177 ;  /* 0x000000b100167202 */ /* 0x000fe40000000f00 */
[----:B------:R-:W-:Y:S02]  /*bf40*/  MOV R19, R195 ;  /* 0x000000c300137202 */ /* 0x000fe40000000f00 */
[----:B------:R-:W-:Y:S01]  /*bf50*/  IMAD.MOV.U32 R27, RZ, RZ, R168 ;  /* 0x000000ffff1b7224 */ /* 0x000fe200078e00a8 */
[----:B------:R-:W-:Y:S04]  /*bf60*/  MOV R26, R169 ;  /* 0x000000a9001a7202 */ /* 0x000fe80000000f00 */
[----:B------:R-:W-:Y:S02]  /*bf70*/  MOV R25, R170 ;  /* 0x000000aa00197202 */ /* 0x000fe40000000f00 */
[----:B------:R-:W-:Y:S02]  /*bf80*/  MOV R24, R171 ;  /* 0x000000ab00187202 */ /* 0x000fe40000000f00 */
[-C--:B------:R-:W-:Y:S07]  /*bf90*/  HMMA.16816.F32.BF16 R168, R140, R174.reuse, R28 ;  /* 0x000000ae8ca8723c */ /* 0x080fee000004181c */
[----:B------:R-:W-:Y:S01]  /*bfa0*/  MOV R31, R203 ;  /* 0x000000cb001f7202 */ /* 0x000fe20000000f00 */
[C---:B------:R-:W-:Y:S01]  /*bfb0*/  HMMA.16816.F32.BF16 R172, R132.reuse, R174, R32 ;  /* 0x000000ae84ac723c */ /* 0x040fe20000041820 */
[----:B------:R-:W-:Y:S03]  /*bfc0*/  MOV R30, R201 ;  /* 0x000000c9001e7202 */ /* 0x000fe60000000f00 */
[----:B------:R-:W-:Y:S01]  /*bfd0*/  MOV R28, R193 ;  /* 0x000000c1001c7202 */ /* 0x000fe20000000f00 */
[----:B------:R-:W-:Y:S02]  /*bfe0*/  IMAD.MOV.U32 R29, RZ, RZ, R199 ;  /* 0x000000ffff1d7224 */ /* 0x000fe400078e00c7 */
[----:B------:R-:W-:Y:S01]  /*bff0*/  MOV R34, R186 ;  /* 0x000000ba00227202 */ /* 0x000fe20000000f00 */
[-C--:B------:R-:W-:Y:S01]  /*c000*/  HMMA.16816.F32.BF16 R176, R132, R188.reuse, R36 ;  /* 0x000000bc84b0723c */ /* 0x080fe20000041824 */
[----:B------:R-:W-:Y:S03]  /*c010*/  MOV R33, R187 ;  /* 0x000000bb00217202 */ /* 0x000fe60000000f00 */
[----:B------:R-:W-:Y:S01]  /*c020*/  MOV R35, R185 ;  /* 0x000000b900237202 */ /* 0x000fe20000000f00 */
[----:B------:R-:W-:Y:S02]  /*c030*/  IMAD.MOV.U32 R32, RZ, RZ, R192 ;  /* 0x000000ffff207224 */ /* 0x000fe400078e00c0 */
[----:B------:R-:W-:Y:S01]  /*c040*/  MOV R39, R184 ;  /* 0x000000b800277202 */ /* 0x000fe20000000f00 */
[C---:B------:R-:W-:Y:S04]  /*c050*/  HMMA.16816.F32.BF16 R180, R140.reuse, R188, R40 ;  /* 0x000000bc8cb4723c */ /* 0x040fe80000041828 */
[----:B------:R-:W-:Y:S02]  /*c060*/  MOV R38, R39 ;  /* 0x0000002700267202 */ /* 0x000fe40000000f00 */
[----:B------:R-:W-:Y:S02]  /*c070*/  MOV R39, R32 ;  /* 0x0000002000277202 */ /* 0x000fe40000000f00 */
[----:B------:R-:W-:Y:S01]  /*c080*/  MOV R32, R33 ;  /* 0x0000002100207202 */ /* 0x000fe20000000f00 */
[----:B------:R-:W-:Y:S01]  /*c090*/  IMAD.MOV.U32 R33, RZ, RZ, R34 ;  /* 0x000000ffff217224 */ /* 0x000fe200078e0022 */
[-C--:B------:R-:W-:Y:S02]  /*c0a0*/  HMMA.16816.F32.BF16 R184, R140, R190.reuse, R44 ;  /* 0x000000be8cb8723c */ /* 0x080fe4000004182c */
[----:B------:R-:W-:Y:S02]  /*c0b0*/  MOV R34, R35 ;  /* 0x0000002300227202 */ /* 0x000fe40000000f00 */
[----:B------:R-:W-:Y:S02]  /*c0c0*/  MOV R35, R28 ;  /* 0x0000001c00237202 */ /* 0x000fe40000000f00 */
[----:B------:R-:W-:Y:S02]  /*c0d0*/  MOV R28, R29 ;  /* 0x0000001d001c7202 */ /* 0x000fe40000000f00 */
[----:B------:R-:W-:Y:S01]  /*c0e0*/  MOV R29, R30 ;  /* 0x0000001e001d7202 */ /* 0x000fe20000000f00 */
[C---:B------:R-:W-:Y:S03]  /*c0f0*/  HMMA.16816.F32.BF16 R188, R132.reuse, R190, R48 ;  /* 0x000000be84bc723c */ /* 0x040fe60000041830 */
[----:B------:R-:W-:Y:S02]  /*c100*/  MOV R30, R31 ;  /* 0x0000001f001e7202 */ /* 0x000fe40000000f00 */
[----:B------:R-:W-:Y:S02]  /*c110*/  MOV R31, R24 ;  /* 0x00000018001f7202 */ /* 0x000fe40000000f00 */
[----:B------:R-:W-:Y:S01]  /*c120*/  MOV R24, R25 ;  /* 0x0000001900187202 */ /* 0x000fe20000000f00 */
[----:B------:R-:W-:Y:S01]  /*c130*/  IMAD.MOV.U32 R25, RZ, RZ, R26 ;  /* 0x000000ffff197224 */ /* 0x000fe200078e001a */
[----:B------:R-:W-:Y:S01]  /*c140*/  MOV R26, R27 ;  /* 0x0000001b001a7202 */ /* 0x000fe20000000f00 */
[-C--:B------:R-:W-:Y:S02]  /*c150*/  HMMA.16816.F32.BF16 R192, R132, R204.reuse, R52 ;  /* 0x000000cc84c0723c */ /* 0x080fe40000041834 */
[----:B------:R-:W-:Y:S02]  /*c160*/  MOV R27, R20 ;  /* 0x00000014001b7202 */ /* 0x000fe40000000f00 */
[----:B------:R-:W-:Y:S02]  /*c170*/  MOV R20, R21 ;  /* 0x0000001500147202 */ /* 0x000fe40000000f00 */
[----:B------:R-:W-:Y:S02]  /*c180*/  MOV R21, R22 ;  /* 0x0000001600157202 */ /* 0x000fe40000000f00 */
[----:B------:R-:W-:Y:S01]  /*c190*/  MOV R22, R23 ;  /* 0x0000001700167202 */ /* 0x000fe20000000f00 */
[C---:B------:R-:W-:Y:S03]  /*c1a0*/  HMMA.16816.F32.BF16 R196, R140.reuse, R204, R56 ;  /* 0x000000cc8cc4723c */ /* 0x040fe60000041838 */
[----:B------:R-:W-:Y:S02]  /*c1b0*/  MOV R23, R16 ;  /* 0x0000001000177202 */ /* 0x000fe40000000f00 */
[----:B------:R-:W-:Y:S01]  /*c1c0*/  MOV R16, R17 ;  /* 0x0000001100107202 */ /* 0x000fe20000000f00 */
[----:B------:R-:W-:Y:S01]  /*c1d0*/  IMAD.MOV.U32 R17, RZ, RZ, R18 ;  /* 0x000000ffff117224 */ /* 0x000fe200078e0012 */
[----:B------:R-:W-:Y:S01]  /*c1e0*/  MOV R18, R12 ;  /* 0x0000000c00127202 */ /* 0x000fe20000000f00 */
[-C--:B------:R-:W-:Y:S01]  /*c1f0*/  HMMA.16816.F32.BF16 R200, R140, R206.reuse, R60 ;  /* 0x000000ce8cc8723c */ /* 0x080fe2000004183c */
[----:B------:R-:W-:Y:S03]  /*c200*/  MOV R12, R9 ;  /* 0x00000009000c7202 */ /* 0x000fe60000000f00 */
[----:B------:R-:W-:Y:S01]  /*c210*/  MOV R9, R0 ;  /* 0x0000000000097202 */ /* 0x000fe20000000f00 */
[----:B------:R-:W-:Y:S01]  /*c220*/  FADD.FTZ R0, R242, R221 ;  /* 0x000000ddf2007221 */ /* 0x000fe20000010000 */
[----:B------:R-:W-:Y:S01]  /*c230*/  MOV R37, R38 ;  /* 0x0000002600257202 */ /* 0x000fe20000000f00 */
[----:B------:R2:W5:Y:S01]  /*c240*/  LDL.LU R242, [R1+0x60] ;  /* 0x0000600001f27983 */ /* 0x0005620000300800 */
[----:B------:R-:W-:Y:S01]  /*c250*/  MOV R38, R39 ;  /* 0x0000002700267202 */ /* 0x000fe20000000f00 */
[----:B------:R-:W-:Y:S01]  /*c260*/  FADD.FTZ R0, R238, R0 ;  /* 0x00000000ee007221 */ /* 0x000fe20000010000 */
[C---:B------:R-:W-:Y:S02]  /*c270*/  HMMA.16816.F32.BF16 R204, R132.reuse, R206, R64 ;  /* 0x000000ce84cc723c */ /* 0x040fe40000041840 */
[----:B------:R-:W-:Y:S02]  /*c280*/  MOV R39, R32 ;  /* 0x0000002000277202 */ /* 0x000fe40000000f00 */
[----:B------:R-:W-:Y:S01]  /*c290*/  MOV R32, R33 ;  /* 0x0000002100207202 */ /* 0x000fe20000000f00 */
[----:B------:R-:W-:Y:S01]  /*c2a0*/  IMAD.MOV.U32 R33, RZ, RZ, R34 ;  /* 0x000000ffff217224 */ /* 0x000fe200078e0022 */
[----:B------:R-:W-:Y:S02]  /*c2b0*/  MOV R34, R35 ;  /* 0x0000002300227202 */ /* 0x000fe40000000f00 */
[----:B------:R-:W-:Y:S01]  /*c2c0*/  MOV R35, R28 ;  /* 0x0000001c00237202 */ /* 0x000fe20000000f00 */
[-C--:B------:R-:W-:Y:S03]  /*c2d0*/  HMMA.16816.F32.BF16 R68, R132, R208.reuse, R68 ;  /* 0x000000d08444723c */ /* 0x080fe60000041844 */
[----:B------:R-:W-:Y:S02]  /*c2e0*/  MOV R28, R29 ;  /* 0x0000001d001c7202 */ /* 0x000fe40000000f00 */
[----:B------:R-:W-:Y:S02]  /*c2f0*/  MOV R29, R30 ;  /* 0x0000001e001d7202 */ /* 0x000fe40000000f00 */
[----:B------:R-:W-:Y:S01]  /*c300*/  MOV R30, R31 ;  /* 0x0000001f001e7202 */ /* 0x000fe20000000f00 */
[C---:B------:R-:W-:Y:S01]  /*c310*/  HMMA.16816.F32.BF16 R72, R140.reuse, R208, R72 ;  /* 0x000000d08c48723c */ /* 0x040fe20000041848 */
[----:B------:R-:W-:Y:S03]  /*c320*/  MOV R31, R24 ;  /* 0x00000018001f7202 */ /* 0x000fe60000000f00 */
        /* <DEDUP_REMOVED lines=14> */
[----:B------:R-:W-:Y:S01]  /*c410*/  FADD.FTZ R9, R241, R220 ;  /* 0x000000dcf1097221 */ /* 0x000fe20000010000 */
[-C--:B------:R-:W-:Y:S01]  /*c420*/  HMMA.16816.F32.BF16 R84, R132, R212.reuse, R84 ;  /* 0x000000d48454723c */ /* 0x080fe20000041854 */
[----:B------:R2:W5:Y:S01]  /*c430*/  LDL.LU R241, [R1+0x5c] ;  /* 0x00005c0001f17983 */ /* 0x0005620000300800 */
[----:B------:R-:W-:Y:S02]  /*c440*/  MOV R36, R37 ;  /* 0x0000002500247202 */ /* 0x000fe40000000f00 */
[----:B------:R-:W-:Y:S02]  /*c450*/  MOV R37, R38 ;  /* 0x0000002600257202 */ /* 0x000fe40000000f00 */
[----:B------:R-:W-:Y:S02]  /*c460*/  MOV R38, R39 ;  /* 0x0000002700267202 */ /* 0x000fe40000000f00 */
[----:B------:R-:W-:Y:S01]  /*c470*/  MOV R39, R32 ;  /* 0x0000002000277202 */ /* 0x000fe20000000f00 */
[C---:B------:R-:W-:Y:S03]  /*c480*/  HMMA.16816.F32.BF16 R88, R140.reuse, R212, R88 ;  /* 0x000000d48c58723c */ /* 0x040fe60000041858 */
[----:B------:R-:W-:Y:S01]  /*c490*/  MOV R32, R33 ;  /* 0x0000002100207202 */ /* 0x000fe20000000f00 */
[----:B------:R-:W-:Y:S01]  /*c4a0*/  IMAD.MOV.U32 R33, RZ, RZ, R34 ;  /* 0x000000ffff217224 */ /* 0x000fe200078e0022 */
[----:B------:R-:W-:Y:S02]  /*c4b0*/  MOV R34, R35 ;  /* 0x0000002300227202 */ /* 0x000fe40000000f00 */
[----:B------:R-:W-:Y:S01]  /*c4c0*/  MOV R35, R28 ;  /* 0x0000001c00237202 */ /* 0x000fe20000000f00 */
[-C--:B------:R-:W-:Y:S01]  /*c4d0*/  HMMA.16816.F32.BF16 R92, R140, R214.reuse, R92 ;  /* 0x000000d68c5c723c */ /* 0x080fe2000004185c */
[----:B------:R-:W-:Y:S03]  /*c4e0*/  MOV R28, R29 ;  /* 0x0000001d001c7202 */ /* 0x000fe60000000f00 */
        /* <DEDUP_REMOVED lines=8> */
[-C--:B----4-:R-:W-:Y:S01]  /*c570*/  HMMA.16816.F32.BF16 R100, R132, R216.reuse, R100 ;  /* 0x000000d88464723c */ /* 0x090fe20000041864 */
        /* <DEDUP_REMOVED lines=10> */
[----:B------:R2:W5:Y:S03]  /*c620*/  LDL.LU R240, [R1+0x58] ;  /* 0x0000580001f07983 */ /* 0x0005660000300800 */
[----:B------:R-:W-:Y:S01]  /*c630*/  MOV R43, R36 ;  /* 0x00000024002b7202 */ /* 0x000fe20000000f00 */
[----:B------:R2:W5:Y:S01]  /*c640*/  LDL.LU R239, [R1+0x54] ;  /* 0x0000540001ef7983 */ /* 0x0005620000300800 */
[----:B------:R-:W-:Y:S02]  /*c650*/  MOV R36, R37 ;  /* 0x0000002500247202 */ /* 0x000fe40000000f00 */
[----:B------:R-:W-:Y:S01]  /*c660*/  MOV R37, R38 ;  /* 0x0000002600257202 */ /* 0x000fe20000000f00 */
[----:B------:R2:W5:Y:S01]  /*c670*/  LDL.LU R238, [R1+0x50] ;  /* 0x0000500001ee7983 */ /* 0x0005620000300800 */
[C---:B------:R-:W-:Y:S02]  /*c680*/  HMMA.16816.F32.BF16 R112, R132.reuse, R218, R112 ;  /* 0x000000da8470723c */ /* 0x040fe40000041870 */
[----:B------:R-:W-:Y:S02]  /*c690*/  MOV R38, R39 ;  /* 0x0000002700267202 */ /* 0x000fe40000000f00 */
[----:B------:R-:W-:Y:S01]  /*c6a0*/  MOV R39, R32 ;  /* 0x0000002000277202 */ /* 0x000fe20000000f00 */
[----:B------:R-:W-:Y:S01]  /*c6b0*/  IMAD.MOV.U32 R32, RZ, RZ, R33 ;  /* 0x000000ffff207224 */ /* 0x000fe200078e0021 */
[----:B------:R-:W-:Y:S02]  /*c6c0*/  MOV R33, R34 ;  /* 0x0000002200217202 */ /* 0x000fe40000000f00 */
[----:B------:R-:W-:Y:S01]  /*c6d0*/  MOV R34, R35 ;  /* 0x0000002300227202 */ /* 0x000fe20000000f00 */
[-C--:B-1----:R-:W-:Y:S03]  /*c6e0*/  HMMA.16816.F32.BF16 R116, R132, R4.reuse, R116 ;  /* 0x000000048474723c */ /* 0x082fe60000041874 */
        /* <DEDUP_REMOVED lines=13> */
[----:B------:R-:W-:Y:S01]  /*c7c0*/  HMMA.16816.F32.BF16 R128, R132, R6, R128 ;  /* 0x000000068480723c */ /* 0x000fe20000041880 */
[----:B------:R-:W-:Y:S03]  /*c7d0*/  MOV R22, R23 ;  /* 0x0000001700167202 */ /* 0x000fe60000000f00 */
[----:B------:R-:W-:Y:S01]  /*c7e0*/  MOV R23, R16 ;  /* 0x0000001000177202 */ /* 0x000fe20000000f00 */
[----:B------:R-:W-:Y:S01]  /*c7f0*/  IMAD.MOV.U32 R16, RZ, RZ, R17 ;  /* 0x000000ffff107224 */ /* 0x000fe200078e0011 */
[----:B------:R-:W-:Y:S01]  /*c800*/  MOV R17, R12 ;  /* 0x0000000c00117202 */ /* 0x000fe20000000f00 */
[----:B------:R-:W-:Y:S01]  /*c810*/  FADD.FTZ R12, R237, R9 ;  /* 0x00000009ed0c7221 */ /* 0x000fe20000010000 */
[----:B------:R-:W-:Y:S01]  /*c820*/  MOV R42, R25 ;  /* 0x00000019002a7202 */ /* 0x000fe20000000f00 */
[----:B------:R2:W5:Y:S03]  /*c830*/  LDL.LU R237, [R1+0x4c] ;  /* 0x00004c0001ed7983 */ /* 0x0005660000300800 */
[----:B------:R-:W-:Y:S01]  /*c840*/  MOV R25, R26 ;  /* 0x0000001a00197202 */ /* 0x000fe20000000f00 */
[----:B------:R-:W-:Y:S01]  /*c850*/  FADD.FTZ R9, R42, R0 ;  /* 0x000000002a097221 */ /* 0x000fe20000010000 */
[----:B------:R-:W-:Y:S01]  /*c860*/  MOV R26, R27 ;  /* 0x0000001b001a7202 */ /* 0x000fe20000000f00 */
[----:B------:R-:W-:Y:S01]  /*c870*/  FADD.FTZ R0, R37, R10 ;  /* 0x0000000a25007221 */ /* 0x000fe20000010000 */
[----:B------:R-:W-:Y:S02]  /*c880*/  MOV R27, R20 ;  /* 0x00000014001b7202 */ /* 0x000fe40000000f00 */
[----:B------:R-:W-:Y:S02]  /*c890*/  MOV R20, R21 ;  /* 0x0000001500147202 */ /* 0x000fe40000000f00 */
[----:B------:R-:W-:Y:S01]  /*c8a0*/  MOV R21, R22 ;  /* 0x0000001600157202 */ /* 0x000fe20000000f00 */
[----:B------:R-:W-:Y:S01]  /*c8b0*/  IMAD.MOV.U32 R22, RZ, RZ, R23 ;  /* 0x000000ffff167224 */ /* 0x000fe200078e0017 */
[----:B------:R-:W-:Y:S02]  /*c8c0*/  MOV R23, R16 ;  /* 0x0000001000177202 */ /* 0x000fe40000000f00 */
[----:B------:R-:W-:Y:S02]  /*c8d0*/  MOV R16, R17 ;  /* 0x0000001100107202 */ /* 0x000fe40000000f00 */
[----:B------:R-:W-:Y:S01]  /*c8e0*/  MOV R17, R11 ;  /* 0x0000000b00117202 */ /* 0x000fe20000000f00 */
[----:B------:R-:W-:Y:S01]  /*c8f0*/  FADD.FTZ R11, R232, R8 ;  /* 0x00000008e80b7221 */ /* 0x000fe20000010000 */
[----:B------:R-:W-:Y:S01]  /*c900*/  MOV R141, R2 ;  /* 0x00000002008d7202 */ /* 0x000fe20000000f00 */
[----:B------:R-:W-:Y:S01]  /*c910*/  FADD.FTZ R8, R43, R12 ;  /* 0x0000000c2b087221 */ /* 0x000fe20000010000 */
[----:B------:R2:W5:Y:S01]  /*c920*/  LDL.LU R232, [R1+0x48] ;  /* 0x0000480001e87983 */ /* 0x0005620000300800 */
[----:B------:R-:W-:Y:S01]  /*c930*/  FADD.FTZ R3, R36, R11 ;  /* 0x0000000b24037221 */ /* 0x000fe20000010000 */
[----:B------:R-:W-:Y:S01]  /*c940*/  MOV R132, R138 ;  /* 0x0000008a00847202 */ /* 0x000fe20000000f00 */
[----:B------:R-:W-:Y:S01]  /*c950*/  FADD.FTZ R12, R38, R9 ;  /* 0x00000009260c7221 */ /* 0x000fe20000010000 */
[----:B------:R-:W-:Y:S01]  /*c960*/  MOV R140, R137 ;  /* 0x00000089008c7202 */ /* 0x000fe20000000f00 */
[----:B------:R-:W-:Y:S02]  /*c970*/  FADD.FTZ R11, R39, R8 ;  /* 0x00000008270b7221 */ /* 0x000fe40000010000 */
        /* <DEDUP_REMOVED lines=27> */
[----:B------:R-:W-:Y:S01]  /*cb30*/  FADD.FTZ R5, R252, R5 ;  /* 0x00000005fc057221 */ /* 0x000fe20000010000 */
[----:B------:R-:W-:Y:S01]  /*cb40*/  STL [R1+0x38], R6 ;  /* 0x0000380601007387 */ /* 0x000fe20000100800 */
[----:B------:R-:W-:Y:S02]  /*cb50*/  FADD.FTZ R3, R226, R0 ;  /* 0x00000000e2037221 */ /* 0x000fe40000010000 */
[----:B------:R-:W-:Y:S02]  /*cb60*/  FADD.FTZ R0, R224, R4 ;  /* 0x00000004e0007221 */ /* 0x000fe40000010000 */
[----:B------:R-:W-:Y:S02]  /*cb70*/  FADD.FTZ R4, R231, R5 ;  /* 0x00000005e7047221 */ /* 0x000fe40000010000 */
[----:B------:R-:W-:Y:S02]  /*cb80*/  FADD.FTZ R3, R225, R3 ;  /* 0x00000003e1037221 */ /* 0x000fe40000010000 */
[----:B------:R-:W-:Y:S01]  /*cb90*/  FADD.FTZ R0, R223, R0 ;  /* 0x00000000df007221 */ /* 0x000fe20000010000 */
[----:B------:R-:W-:Y:S04]  /*cba0*/  STL [R1+0x34], R4 ;  /* 0x0000340401007387 */ /* 0x000fe80000100800 */
[----:B------:R1:W-:Y:S04]  /*cbb0*/  STL [R1+0x40], R3 ;  /* 0x0000400301007387 */ /* 0x0003e80000100800 */
[----:B------:R2:W-:Y:S01]  /*cbc0*/  STL [R1+0x3c], R0 ;  /* 0x00003c0001007387 */ /* 0x0005e20000100800 */
[----:B-1----:R-:W-:Y:S01]  /*cbd0*/  MOV R3, R139 ;  /* 0x0000008b00037202 */ /* 0x002fe20000000f00 */
[----:B--2--5:R-:W-:-:S05]  /*cbe0*/  @P2 BRA `(.L_x_755) ;  /* 0xffffb2b000002947 */ /* 0x024fca000383ffff */
.L_x_754:
[----:B-1----:R-:W2:Y:S04]  /*cbf0*/  LDL.LU R0, [R1+0x38] ;  /* 0x0000380001007983 */ /* 0x002ea80000300800 */
[----:B------:R-:W3:Y:S04]  /*cc00*/  LDL.LU R4, [R1+0x34] ;  /* 0x0000340001047983 */ /* 0x000ee80000300800 */
[----:B------:R-:W4:Y:S04]  /*cc10*/  LDL.LU R8, [R1+0x40] ;  /* 0x0000400001087983 */ /* 0x000f280000300800 */
[----:B------:R-:W4:Y:S01]  /*cc20*/  LDL.LU R5, [R1+0x3c] ;  /* 0x00003c0001057983 */ /* 0x000f220000300800 */
[----:B------:R-:W-:-:S02]  /*cc30*/  MOV R62, 0xff800000 ;  /* 0xff800000003e7802 */ /* 0x000fc40000000f00 */
[----:B------:R-:W-:Y:S02]  /*cc40*/  MOV R63, 0xff800000 ;  /* 0xff800000003f7802 */ /* 0x000fe40000000f00 */
[----:B------:R-:W-:Y:S02]  /*cc50*/  MOV R64, 0xff800000 ;  /* 0xff80000000407802 */ /* 0x000fe40000000f00 */
[----:B------:R-:W-:Y:S02]  /*cc60*/  MOV R65, 0xff800000 ;  /* 0xff80000000417802 */ /* 0x000fe40000000f00 */
[----:B------:R-:W-:Y:S01]  /*cc70*/  PLOP3.LUT P4, PT, PT, PT, PT, 0x8, 0x0 ;  /* 0x000000000000781c */ /* 0x000fe20003f8e170 */
[----:B--2---:R-:W1:Y:S04]  /*cc80*/  SHFL.BFLY PT, R11, R0, 0x2, 0x1f ;  /* 0x0c401f00000b7f89 */ /* 0x004e6800000e0000 */
[----:B---3--:R-:W2:Y:S04]  /*cc90*/  SHFL.BFLY PT, R9, R4, 0x2, 0x1f ;  /* 0x0c401f0004097f89 */ /* 0x008ea800000e0000 */
[----:B----4-:R-:W3:Y:S04]  /*cca0*/  SHFL.BFLY PT, R7, R8, 0x2, 0x1f ;  /* 0x0c401f0008077f89 */ /* 0x010ee800000e0000 */
[----:B------:R-:W4:Y:S01]  /*ccb0*/  SHFL.BFLY PT, R6, R5, 0x2, 0x1f ;  /* 0x0c401f0005067f89 */ /* 0x000f2200000e0000 */
[----:B-1----:R-:W-:-:S02]  /*ccc0*/  FADD.FTZ R11, R11, R0 ;  /* 0x000000000b0b7221 */ /* 0x002fc40000010000 */
[----:B--2---:R-:W-:-:S03]  /*ccd0*/  FADD.FTZ R9, R9, R4 ;  /* 0x0000000409097221 */ /* 0x004fc60000010000 */
[----:B------:R-:W1:Y:S01]  /*cce0*/  SHFL.BFLY PT, R0, R11, 0x1, 0x1f ;  /* 0x0c201f000b007f89 */ /* 0x000e6200000e0000 */
[----:B---3--:R-:W-:-:S03]  /*ccf0*/  FADD.FTZ R7, R7, R8 ;  /* 0x0000000807077221 */ /* 0x008fc60000010000 */
[----:B------:R-:W2:Y:S01]  /*cd00*/  SHFL.BFLY PT, R4, R9, 0x1, 0x1f ;  /* 0x0c201f0009047f89 */ /* 0x000ea200000e0000 */
[----:B----4-:R-:W-:-:S03]  /*cd10*/  FADD.FTZ R6, R6, R5 ;  /* 0x0000000506067221 */ /* 0x010fc60000010000 */
[----:B------:R-:W3:Y:S04]  /*cd20*/  SHFL.BFLY PT, R3, R7, 0x1, 0x1f ;  /* 0x0c201f0007037f89 */ /* 0x000ee800000e0000 */
[----:B------:R-:W4:Y:S01]  /*cd30*/  SHFL.BFLY PT, R5, R6, 0x1, 0x1f ;  /* 0x0c201f0006057f89 */ /* 0x000f2200000e0000 */
[----:B-1----:R-:W-:Y:S01]  /*cd40*/  FADD.FTZ R11, R11, R0 ;  /* 0x000000000b0b7221 */ /* 0x002fe20000010000 */
[----:B------:R-:W-:Y:S01]  /*cd50*/  MOV R0, RZ ;  /* 0x000000ff00007202 */ /* 0x000fe20000000f00 */
[----:B--2---:R-:W-:-:S03]  /*cd60*/  FADD.FTZ R9, R9, R4 ;  /* 0x0000000409097221 */ /* 0x004fc60000010000 */
[----:B------:R-:W-:Y:S02]  /*cd70*/  FSETP.NE.FTZ.AND P3, PT, R11, RZ, PT ;  /* 0x000000ff0b00720b */ /* 0x000fe40003f75000 */
[----:B------:R-:W-:Y:S01]  /*cd80*/  MOV R4, RZ ;  /* 0x000000ff00047202 */ /* 0x000fe20000000f00 */
[----:B---3--:R-:W-:Y:S01]  /*cd90*/  FADD.FTZ R7, R7, R3 ;  /* 0x0000000307077221 */ /* 0x008fe20000010000 */
[----:B------:R-:W-:Y:S02]  /*cda0*/  FSETP.NE.FTZ.AND P2, PT, R9, RZ, PT ;  /* 0x000000ff0900720b */ /* 0x000fe40003f55000 */
[----:B------:R-:W-:Y:S01]  /*cdb0*/  MOV R3, RZ ;  /* 0x000000ff00037202 */ /* 0x000fe20000000f00 */
[----:B----4-:R-:W-:Y:S01]  /*cdc0*/  FADD.FTZ R6, R5, R6 ;  /* 0x0000000605067221 */ /* 0x010fe20000010000 */
[----:B------:R-:W-:-:S04]  /*cdd0*/  FSETP.NE.FTZ.AND P1, PT, R7, RZ, PT ;  /* 0x000000ff0700720b */ /* 0x000fc80003f35000 */
[----:B------:R-:W-:Y:S01]  /*cde0*/  FSETP.NE.FTZ.AND P0, PT, R6, RZ, PT ;  /* 0x000000ff0600720b */ /* 0x000fe20003f15000 */
[----:B------:R-:W1:Y:S08]  /*cdf0*/  @P3 MUFU.RCP R0, R11 ;  /* 0x0000000b00003308 */ /* 0x000e700000001000 */
[----:B------:R-:W2:Y:S04]  /*ce00*/  @P1 MUFU.RCP R3, R7 ;  /* 0x0000000700031308 */ /* 0x000ea80000001000 */
[----:B------:R-:W-:Y:S01]  /*ce10*/  @P0 MOV R8, 0x3f317218 ;  /* 0x3f31721800080802 */ /* 0x000fe20000000f00 */
[----:B-1----:R-:W-:-:S03]  /*ce20*/  FMUL.FTZ R148, R0, R148 ;  /* 0x0000009400947220 */ /* 0x002fc60000410000 */
[----:B------:R-:W1:Y:S01]  /*ce30*/  @P2 MUFU.RCP R4, R9 ;  /* 0x0000000900042308 */ /* 0x000e620000001000 */
[C---:B------:R-:W-:Y:S02]  /*ce40*/  FMUL.FTZ R58, R0.reuse, R149 ;  /* 0x00000095003a7220 */ /* 0x040fe40000410000 */
[C---:B------:R-:W-:Y:S02]  /*ce50*/  FMUL.FTZ R156, R0.reuse, R156 ;  /* 0x0000009c009c7220 */ /* 0x040fe40000410000 */
[C---:B------:R-:W-:Y:S02]  /*ce60*/  FMUL.FTZ R157, R0.reuse, R157 ;  /* 0x0000009d009d7220 */ /* 0x040fe40000410000 */
[C---:B------:R-:W-:Y:S01]  /*ce70*/  FMUL.FTZ R160, R0.reuse, R160 ;  /* 0x000000a000a07220 */ /* 0x040fe20000410000 */
[----:B------:R-:W-:Y:S01]  /*ce80*/  @P3 MUFU.LG2 R11, R11 ;  /* 0x0000000b000b3308 */ /* 0x000fe20000000c00 */
[C---:B------:R-:W-:Y:S02]  /*ce90*/  FMUL.FTZ R52, R0.reuse, R161 ;  /* 0x000000a100347220 */ /* 0x040fe40000410000 */
[----:B------:R-:W-:-:S02]  /*cea0*/  FMUL.FTZ R172, R0, R172 ;  /* 0x000000ac00ac7220 */ /* 0x000fc40000410000 */
[C---:B------:R-:W-:Y:S02]  /*ceb0*/  FMUL.FTZ R173, R0.reuse, R173 ;  /* 0x000000ad00ad7220 */ /* 0x040fe40000410000 */
[C---:B------:R-:W-:Y:S01]  /*cec0*/  FMUL.FTZ R176, R0.reuse, R176 ;  /* 0x000000b000b07220 */ /* 0x040fe20000410000 */
[----:B------:R-:W-:Y:S01]  /*ced0*/  @P2 MUFU.LG2 R9, R9 ;  /* 0x0000000900092308 */ /* 0x000fe20000000c00 */
[C---:B------:R-:W-:Y:S02]  /*cee0*/  FMUL.FTZ R50, R0.reuse, R177 ;  /* 0x000000b100327220 */ /* 0x040fe40000410000 */
[C---:B------:R-:W-:Y:S02]  /*cef0*/  FMUL.FTZ R188, R0.reuse, R188 ;  /* 0x000000bc00bc7220 */ /* 0x040fe40000410000 */
[C---:B------:R-:W-:Y:S02]  /*cf00*/  FMUL.FTZ R46, R0.reuse, R189 ;  /* 0x000000bd002e7220 */ /* 0x040fe40000410000 */
[C---:B------:R-:W-:Y:S01]  /*cf10*/  FMUL.FTZ R192, R0.reuse, R192 ;  /* 0x000000c000c07220 */ /* 0x040fe20000410000 */
[----:B------:R-:W-:Y:S01]  /*cf20*/  @P1 MUFU.LG2 R7, R7 ;  /* 0x0000000700071308 */ /* 0x000fe20000000c00 */
        /* <DEDUP_REMOVED lines=19> */
[----:B------:R-:W-:Y:S01]  /*d060*/  MOV R0, RZ ;  /* 0x000000ff00007202 */ /* 0x000fe20000000f00 */
[----:B--2---:R-:W-:-:S02]  /*d070*/  FMUL.FTZ R144, R3, R144 ;  /* 0x0000009003907220 */ /* 0x004fc40000410000 */
[C---:B------:R-:W-:Y:S02]  /*d080*/  FMUL.FTZ R59, R3.reuse, R145 ;  /* 0x00000091033b7220 */ /* 0x040fe40000410000 */
[C---:B------:R-:W-:Y:S01]  /*d090*/  FMUL.FTZ R152, R3.reuse, R152 ;  /* 0x0000009803987220 */ /* 0x040fe20000410000 */
[----:B------:R-:W2:Y:S01]  /*d0a0*/  @P0 MUFU.RCP R0, R6 ;  /* 0x0000000600000308 */ /* 0x000ea20000001000 */
[C---:B------:R-:W-:Y:S02]  /*d0b0*/  FMUL.FTZ R56, R3.reuse, R153 ;  /* 0x0000009903387220 */ /* 0x040fe40000410000 */
[C---:B------:R-:W-:Y:S02]  /*d0c0*/  FMUL.FTZ R164, R3.reuse, R164 ;  /* 0x000000a403a47220 */ /* 0x040fe40000410000 */
[C---:B------:R-:W-:Y:S02]  /*d0d0*/  FMUL.FTZ R55, R3.reuse, R165 ;  /* 0x000000a503377220 */ /* 0x040fe40000410000 */
[C---:B------:R-:W-:Y:S01]  /*d0e0*/  FMUL.FTZ R168, R3.reuse, R168 ;  /* 0x000000a803a87220 */ /* 0x040fe20000410000 */
[----:B------:R-:W3:Y:S01]  /*d0f0*/  @P0 MUFU.LG2 R6, R6 ;  /* 0x0000000600060308 */ /* 0x000ee20000000c00 */
        /* <DEDUP_REMOVED lines=25> */
[----:B------:R-:W-:Y:S01]  /*d290*/  @P2 MOV R3, 0x3f317218 ;  /* 0x3f31721800032802 */ /* 0x000fe20000000f00 */
[----:B-1----:R-:W-:-:S02]  /*d2a0*/  FMUL.FTZ R150, R4, R150 ;  /* 0x0000009604967220 */ /* 0x002fc40000410000 */
        /* <DEDUP_REMOVED lines=32> */
[C---:B--2---:R-:W-:Y:S02]  /*d4b0*/  FMUL.FTZ R146, R0.reuse, R146 ;  /* 0x0000009200927220 */ /* 0x044fe40000410000 */
        /* <DEDUP_REMOVED lines=30> */
[----:B------:R-:W-:Y:S01]  /*d6a0*/  FMUL.FTZ R14, R0, R127 ;  /* 0x0000007f000e7220 */ /* 0x000fe20000410000 */
[----:B------:R-:W-:Y:S01]  /*d6b0*/  @P1 MOV R0, 0x3f317218 ;  /* 0x3f31721800001802 */ /* 0x000fe20000000f00 */
[----:B------:R-:W-:Y:S02]  /*d6c0*/  @P2 FMUL.FTZ R5, R3, c[0x0][0x2d0] ;  /* 0x0000b40003052a20 */ /* 0x000fe40000410000 */
[----:B------:R-:W-:Y:S02]  /*d6d0*/  @P3 FMUL.FTZ R10, R4, c[0x0][0x2d0] ;  /* 0x0000b400040a3a20 */ /* 0x000fe40000410000 */
[----:B------:R-:W-:-:S02]  /*d6e0*/  @P1 FMUL.FTZ R3, R0, c[0x0][0x2d0] ;  /* 0x0000b40000031a20 */ /* 0x000fc40000410000 */
[----:B------:R-:W-:Y:S02]  /*d6f0*/  @P3 FMUL.FTZ R11, R11, 0.69314718246459960938 ;  /* 0x3f3172180b0b3820 */ /* 0x000fe40000410000 */
[----:B------:R-:W-:Y:S02]  /*d700*/  @P2 FMUL.FTZ R9, R9, 0.69314718246459960938 ;  /* 0x3f31721809092820 */ /* 0x000fe40000410000 */
[----:B------:R-:W-:Y:S02]  /*d710*/  @P1 FMUL.FTZ R7, R7, 0.69314718246459960938 ;  /* 0x3f31721807071820 */ /* 0x000fe40000410000 */
[----:B---3--:R-:W-:Y:S02]  /*d720*/  @P0 FMUL.FTZ R4, R6, 0.69314718246459960938 ;  /* 0x3f31721806040820 */ /* 0x008fe40000410000 */
[----:B------:R-:W-:Y:S02]  /*d730*/  @P0 FMUL.FTZ R0, R8, c[0x0][0x2d0] ;  /* 0x0000b40008000a20 */ /* 0x000fe40000410000 */
[----:B------:R-:W-:-:S02]  /*d740*/  @P3 FFMA.FTZ R62, R10, R139, R11 ;  /* 0x0000008b0a3e3223 */ /* 0x000fc4000001000b */
[----:B------:R-:W-:Y:S02]  /*d750*/  @P2 FFMA.FTZ R63, R5, R138, R9 ;  /* 0x0000008a053f2223 */ /* 0x000fe40000010009 */
[----:B------:R-:W-:Y:S02]  /*d760*/  @P1 FFMA.FTZ R64, R3, R137, R7 ;  /* 0x0000008903401223 */ /* 0x000fe40000010007 */
[----:B------:R-:W-:Y:S02]  /*d770*/  @P0 FFMA.FTZ R65, R0, R2, R4 ;  /* 0x0000000200410223 */ /* 0x000fe40000010004 */
.L_x_738:
        /* <DEDUP_REMOVED lines=72> */
[----:B------:R1:W-:Y:S01]  /*dc00*/  STS [R2], R7 ;  /* 0x0000000702007388 */ /* 0x0003e20000000800 */
        /* <DEDUP_REMOVED lines=18> */
[----:B-1----:R-:W-:Y:S01]  /*dd30*/  IMAD.MOV.U32 R7, RZ, RZ, 0x40 ;  /* 0x00000040ff077424 */ /* 0x002fe200078e00ff */
[----:B------:R-:W-:Y:S02]  /*dd40*/  F2FP.BF16.PACK_AB R29, R29, R90 ;  /* 0x0000005a1d1d723e */ /* 0x000fe400000010ff */
[----:B------:R-:W-:Y:S01]  /*dd50*/  STS [R3+0x480], R51 ;  /* 0x0004803303007388 */ /* 0x000fe20000000800 */
[----:B------:R-:W-:Y:S02]  /*dd60*/  F2FP.BF16.PACK_AB R26, R26, R92 ;  /* 0x0000005c1a1a723e */ /* 0x000fe400000010ff */
[----:B------:R-:W-:Y:S01]  /*dd70*/  SEL R7, R7, 0xffffffc0, !P2 ;  /* 0xffffffc007077807 */ /* 0x000fe20005000000 */
[----:B------:R1:W-:Y:S01]  /*dd80*/  STS [R4+0x400], R6 ;  /* 0x0004000604007388 */ /* 0x0003e20000000800 */
        /* <DEDUP_REMOVED lines=17> */
[----:B-1----:R-:W-:Y:S01]  /*dea0*/  IMAD.IADD R6, R0, 0x1, R7 ;  /* 0x0000000100067824 */ /* 0x002fe200078e0207 */
[----:B-----5:R-:W-:-:S02]  /*deb0*/  F2FP.BF16.PACK_AB R9, R131, R130 ;  /* 0x000000828309723e */ /* 0x020fc400000010ff */
[----:B------:R-:W-:Y:S01]  /*dec0*/  F2FP.BF16.PACK_AB R11, R121, R120 ;  /* 0x00000078790b723e */ /* 0x000fe200000010ff */
[----:B--2---:R-:W-:Y:S01]  /*ded0*/  IMAD.IADD R8, R7, 0x1, R2 ;  /* 0x0000000107087824 */ /* 0x004fe200078e0202 */
[----:B------:R-:W-:Y:S01]  /*dee0*/  STS [R6+0x80], R50 ;  /* 0x0000803206007388 */ /* 0x000fe20000000800 */
[----:B------:R-:W-:Y:S02]  /*def0*/  F2FP.BF16.PACK_AB R16, R16, R122 ;  /* 0x0000007a1010723e */ /* 0x000fe400000010ff */
[----:B------:R-:W-:Y:S01]  /*df00*/  F2FP.BF16.PACK_AB R15, R15, R124 ;  /* 0x0000007c0f0f723e */ /* 0x000fe200000010ff */
[----:B------:R-:W-:Y:S01]  /*df10*/  STS [R6+0x480], R49 ;  /* 0x0004803106007388 */ /* 0x000fe20000000800 */
[----:B------:R-:W-:Y:S02]  /*df20*/  F2FP.BF16.PACK_AB R14, R14, R126 ;  /* 0x0000007e0e0e723e */ /* 0x000fe400000010ff */
[----:B------:R-:W-:Y:S01]  /*df30*/  PLOP3.LUT P1, PT, PT, PT, UP1, 0x80, 0x0 ;  /* 0x000000000000781c */ /* 0x000fe20003f2f018 */
[----:B------:R1:W-:Y:S04]  /*df40*/  STS [R8+0x400], R5 ;  /* 0x0004000508007388 */ /* 0x0003e80000000800 */
[----:B------:R-:W-:Y:S04]  /*df50*/  STS [R8], R46 ;  /* 0x0000002e08007388 */ /* 0x000fe80000000800 */
[----:B------:R-:W-:Y:S04]  /*df60*/  STS [R6+0x2080], R48 ;  /* 0x0020803006007388 */ /* 0x000fe80000000800 */
[----:B------:R-:W-:Y:S04]  /*df70*/  STS [R6+0x2480], R182 ;  /* 0x002480b606007388 */ /* 0x000fe80000000800 */
[----:B------:R-:W-:Y:S04]  /*df80*/  STS [R8+0x2000], R47 ;  /* 0x0020002f08007388 */ /* 0x000fe80000000800 */
[----:B------:R-:W-:Y:S01]  /*df90*/  STS [R8+0x2400], R186 ;  /* 0x002400ba08007388 */ /* 0x000fe20000000800 */
[----:B-1----:R-:W-:-:S02]  /*dfa0*/  IMAD.IADD R5, R7, 0x1, R3 ;  /* 0x0000000107057824 */ /* 0x002fc400078e0203 */
        /* <DEDUP_REMOVED lines=37> */
[----:B------:R3:W-:Y:S04]  /*e200*/  STS [R5+0x6080], R11 ;  /* 0x0060800b05007388 */ /* 0x0007e80000000800 */
[----:B------:R3:W-:Y:S01]  /*e210*/  STS [R5+0x6480], R16 ;  /* 0x0064801005007388 */ /* 0x0007e20000000800 */
[----:B-1----:R-:W-:-:S03]  /*e220*/  IMAD.U32 R8, RZ, RZ, UR4 ;  /* 0x00000004ff087e24 */ /* 0x002fc6000f8e00ff */
[----:B------:R3:W-:Y:S04]  /*e230*/  STS [R7+0x6000], R15 ;  /* 0x0060000f07007388 */ /* 0x0007e80000000800 */
[----:B------:R3:W-:Y:S01]  /*e240*/  STS [R7+0x6400], R14 ;  /* 0x0064000e07007388 */ /* 0x0007e20000000800 */
[----:B--2---:R-:W-:-:S03]  /*e250*/  IMAD.U32 R9, RZ, RZ, UR5 ;  /* 0x00000005ff097e24 */ /* 0x004fc6000f8e00ff */
        /* <DEDUP_REMOVED lines=23> */
.L_x_759:
[----:B---3--:R-:W-:Y:S01]  /*e3d0*/  LOP3.LUT R0, R61, 0xffffffe0, RZ, 0xc0, !PT ;  /* 0xffffffe03d007812 */ /* 0x008fe200078ec0ff */
[----:B------:R-:W-:Y:S01]  /*e3e0*/  IMAD.MOV.U32 R2, RZ, RZ, c[0x0][0x4e8] ;  /* 0x00013a00ff027624 */ /* 0x000fe200078e00ff */
[----:B------:R-:W-:Y:S01]  /*e3f0*/  SHF.R.S32.HI R3, RZ, 0x1f, R60 ;  /* 0x0000001fff037819 */ /* 0x000fe2000001143c */
[----:B------:R-:W1:Y:S01]  /*e400*/  S2R R76, SR_CTAID.X ;  /* 0x00000000004c7919 */ /* 0x000e620000002500 */
[----:B------:R-:W-:Y:S01]  /*e410*/  ULDC.64 UR4, c[0x0][0x490] ;  /* 0x0001240000047ab9 */ /* 0x000fe20000000a00 */
[----:B------:R-:W-:Y:S01]  /*e420*/  IMAD.IADD R5, R67, 0x1, -R0 ;  /* 0x0000000143057824 */ /* 0x000fe200078e0a00 */
[----:B------:R-:W-:Y:S01]  /*e430*/  LEA.HI R0, R32, R32, RZ, 0x1 ;  /* 0x0000002020007211 */ /* 0x000fe200078f08ff */
[----:B------:R-:W-:Y:S01]  /*e440*/  USHF.R.S32.HI UR7, URZ, 0x1f, UR10 ;  /* 0x0000001f3f077899 */ /* 0x000fe2000801140a */
[----:B------:R-:W-:Y:S01]  /*e450*/  LEA.HI R3, R3, R60, RZ, 0x2 ;  /* 0x0000003c03037211 */ /* 0x000fe200078f10ff */
[----:B------:R-:W-:Y:S01]  /*e460*/  UIMAD UR6, UR9, UR4, URZ ;  /* 0x00000004090672a4 */ /* 0x000fe2000f8e023f */
[----:B------:R-:W-:Y:S01]  /*e470*/  SHF.R.S32.HI R6, RZ, 0x1f, R5 ;  /* 0x0000001fff067819 */ /* 0x000fe20000011405 */
[----:B------:R-:W-:Y:S01]  /*e480*/  UMOV UR18, UR14 ;  /* 0x0000000e00127c82 */ /* 0x000fe20008000000 */
[----:B------:R-:W-:Y:S01]  /*e490*/  ISETP.NE.AND P2, PT, R2, 0x1, PT ;  /* 0x000000010200780c */ /* 0x000fe20003f45270 */
[C---:B------:R-:W-:Y:S01]  /*e4a0*/  IMAD.SHL.U32 R2, R0.reuse, 0x20, RZ ;  /* 0x0000002000027824 */ /* 0x040fe200078e00ff */
[----:B------:R-:W-:Y:S01]  /*e4b0*/  LOP3.LUT R4, R0, 0x1ffffffe, RZ, 0xc0, !PT ;  /* 0x1ffffffe00047812 */ /* 0x000fe200078ec0ff */
[----:B------:R-:W-:Y:S01]  /*e4c0*/  UMOV UR19, UR15 ;  /* 0x0000000f00137c82 */ /* 0x000fe20008000000 */
[----:B------:R-:W-:Y:S01]  /*e4d0*/  LOP3.LUT R3, R3, 0xffffffc, RZ, 0xc0, !PT ;  /* 0x0ffffffc03037812 */ /* 0x000fe200078ec0ff */
[----:B------:R-:W-:Y:S01]  /*e4e0*/  USEL UR11, UR10, URZ, !UP1 ;  /* 0x0000003f0a0b7287 */ /* 0x000fe2000c800000 */
[----:B------:R-:W-:Y:S01]  /*e4f0*/  LEA.HI R0, R6, R5, RZ, 0x2 ;  /* 0x0000000506007211 */ /* 0x000fe200078f10ff */
[----:B------:R-:W-:Y:S01]  /*e500*/  IMAD.IADD R4, R32, 0x1, -R4 ;  /* 0x0000000120047824 */ /* 0x000fe200078e0a04 */
[----:B------:R-:W-:Y:S01]  /*e510*/  LOP3.LUT R2, R2, 0xffffffc0, RZ, 0xc0, !PT ;  /* 0xffffffc002027812 */ /* 0x000fe200078ec0ff */
[----:B------:R-:W-:Y:S01]  /*e520*/  IMAD.IADD R3, R60, 0x1, -R3 ;  /* 0x000000013c037824 */ /* 0x000fe200078e0a03 */
[----:B------:R-:W-:Y:S01]  /*e530*/  SHF.R.S32.HI R0, RZ, 0x2, R0 ;  /* 0x00000002ff007819 */ /* 0x000fe20000011400 */
[----:B------:R-:W-:Y:S01]  /*e540*/  USEL UR10, UR7, URZ, !UP1 ;  /* 0x0000003f070a7287 */ /* 0x000fe2000c800000 */
[----:B------:R-:W-:Y:S01]  /*e550*/  LOP3.LUT P0, RZ, R5, 0x3, RZ, 0xc0, !PT ;  /* 0x0000000305ff7812 */ /* 0x000fe2000780c0ff */
[----:B------:R-:W-:Y:S01]  /*e560*/  IMAD R2, R4, 0x8, R2 ;  /* 0x0000000804027824 */ /* 0x000fe200078e0202 */
[----:B------:R-:W-:Y:S01]  /*e570*/  UIMAD.WIDE.U32 UR18, UR8, UR4, UR18 ;  /* 0x00000004081272a5 */ /* 0x000fe2000f8e0012 */
[----:B------:R-:W-:Y:S01]  /*e580*/  IMAD R15, R3, 0x10, R0 ;  /* 0x00000010030f7824 */ /* 0x000fe200078e0200 */
[----:B------:R-:W-:Y:S01]  /*e590*/  UIMAD UR6, UR8, UR5, UR6 ;  /* 0x00000005080672a4 */ /* 0x000fe2000f8e0206 */
[-C--:B------:R-:W-:Y:S01]  /*e5a0*/  LEA.HI R4, R66, R67.reuse, RZ, 0x3 ;  /* 0x0000004342047211 */ /* 0x080fe200078f18ff */
[----:B-----5:R-:W-:Y:S01]  /*e5b0*/  IMAD R17, R17, c[0x0][0x4e8], RZ ;  /* 0x00013a0011117a24 */ /* 0x020fe200078e02ff */
[----:B------:R-:W-:Y:S01]  /*e5c0*/  ULDC.64 UR4, c[0x0][0x498] ;  /* 0x0001260000047ab9 */ /* 0x000fe20000000a00 */
[----:B------:R-:W-:Y:S01]  /*e5d0*/  IMAD.IADD R2, R15, 0x1, R2 ;  /* 0x000000010f027824 */ /* 0x000fe200078e0202 */
[----:B------:R-:W-:Y:S01]  /*e5e0*/  UIMAD UR16, UR10, UR4, URZ ;  /* 0x000000040a1072a4 */ /* 0x000fe2000f8e023f */
[----:B------:R-:W-:Y:S01]  /*e5f0*/  LOP3.LUT R6, R4, 0xfffffff8, RZ, 0xc0, !PT ;  /* 0xfffffff804067812 */ /* 0x000fe200078ec0ff */
[----:B------:R-:W-:Y:S01]  /*e600*/  UIADD3 UR19, UR19, UR6, URZ ;  /* 0x0000000613137290 */ /* 0x000fe2000fffe03f */
[----:B-1----:R-:W-:Y:S01]  /*e610*/  IMAD R2, R76, 0x80, R2 ;  /* 0x000000804c027824 */ /* 0x002fe200078e0202 */
[----:B------:R-:W-:Y:S01]  /*e620*/  UIMAD UR16, UR11, UR5, UR16 ;  /* 0x000000050b1072a4 */ /* 0x000fe2000f8e0210 */
[----:B------:R-:W-:Y:S01]  /*e630*/  SHF.R.S32.HI R19, RZ, 0x3, R4 ;  /* 0x00000003ff137819 */ /* 0x000fe20000011404 */
[----:B------:R-:W-:Y:S01]  /*e640*/  UIMAD.WIDE.U32 UR18, UR11, UR4, UR18 ;  /* 0x000000040b1272a5 */ /* 0x000fe2000f8e0012 */
[----:B------:R-:W-:Y:S01]  /*e650*/  @P2 IMAD.HI.U32 R3, R2, c[0x0][0x4ec], RZ ;  /* 0x00013b0002032a27 */ /* 0x000fe200078e00ff */
[----:B------:R-:W-:Y:S01]  /*e660*/  ULDC.64 UR6, c[0x0][0x3a0] ;  /* 0x0000e80000067ab9 */ /* 0x000fe20000000a00 */
[----:B------:R-:W-:Y:S01]  /*e670*/  LEA.HI R21, R66, R67, RZ, 0x6 ;  /* 0x0000004342157211 */ /* 0x000fe200078f30ff */
[----:B------:R-:W-:Y:S01]  /*e680*/  ULDC.64 UR4, c[0x0][0x3e8] ;  /* 0x0000fa0000047ab9 */ /* 0x000fe20000000a00 */
[----:B------:R-:W-:Y:S01]  /*e690*/  IMAD.MOV.U32 R0, RZ, RZ, R2 ;  /* 0x000000ffff007224 */ /* 0x000fe200078e0002 */
[----:B------:R-:W-:Y:S01]  /*e6a0*/  @P2 SHF.R.U32.HI R0, RZ, c[0x0][0x4f0], R3 ;  /* 0x00013c00ff002a19 */ /* 0x000fe20000011603 */
[----:B------:R-:W-:Y:S01]  /*e6b0*/  IMAD.IADD R6, R67, 0x1, -R6 ;  /* 0x0000000143067824 */ /* 0x000fe200078e0a06 */
[----:B------:R-:W-:Y:S01]  /*e6c0*/  UIMAD UR9, UR9, UR4, URZ ;  /* 0x00000004090972a4 */ /* 0x000fe2000f8e023f */
[----:B------:R-:W-:Y:S01]  /*e6d0*/  IMAD R15, R76, 0x80, R15 ;  /* 0x000000804c0f7824 */ /* 0x000fe200078e020f */
[----:B------:R-:W-:Y:S01]  /*e6e0*/  IADD3 R8, P1, R0, UR18, RZ ;  /* 0x0000001200087c10 */ /* 0x000fe2000ff3e0ff */
[----:B------:R-:W-:Y:S01]  /*e6f0*/  IMAD.MOV R3, RZ, RZ, -R0 ;  /* 0x000000ffff037224 */ /* 0x000fe200078e0a00 */
[----:B------:R-:W-:Y:S01]  /*e700*/  UIMAD UR5, UR8, UR5, UR9 ;  /* 0x00000005080572a4 */ /* 0x000fe2000f8e0209 */
[----:B------:R-:W-:Y:S01]  /*e710*/  BSSY B0, `(.L_x_760) ;  /* 0x0000069000007945 */ /* 0x000fe20003800000 */
[----:B------:R-:W-:Y:S01]  /*e720*/  ISETP.GE.OR P3, PT, R15, R17, P0 ;  /* 0x000000110f00720c */ /* 0x000fe20000766670 */
[----:B------:R-:W-:Y:S01]  /*e730*/  IMAD R5, R3, c[0x0][0x4e8], R2 ;  /* 0x00013a0003057a24 */ /* 0x000fe200078e0202 */
[----:B------:R-:W-:Y:S01]  /*e740*/  SHF.R.S32.HI R3, RZ, 0x1f, R0 ;  /* 0x0000001fff037819 */ /* 0x000fe20000011400 */
[----:B------:R-:W-:Y:S01]  /*e750*/  IMAD.U32 R2, RZ, RZ, UR16 ;  /* 0x00000010ff027e24 */ /* 0x000fe2000f8e00ff */
[----:B------:R-:W-:Y:S01]  /*e760*/  UIMAD.WIDE.U32 UR16, UR14, UR6, URZ ;  /* 0x000000060e1072a5 */ /* 0x000fe2000f8e003f */
[----:B------:R-:W-:Y:S01]  /*e770*/  IMAD.SHL.U32 R0, R19, 0x40, RZ ;  /* 0x0000004013007824 */ /* 0x000fe200078e00ff */
[----:B------:R-:W-:-:S02]  /*e780*/  UIMAD UR6, UR15, UR6, URZ ;  /* 0x000000060f0672a4 */ /* 0x000fc4000f8e023f */
[----:B------:R-:W-:Y:S02]  /*e790*/  IADD3.X R9, R3, UR19, R2, P1, !PT ;  /* 0x0000001303097c10 */ /* 0x000fe40008ffe402 */
[C---:B------:R-:W-:Y:S01]  /*e7a0*/  LEA R2, R6.reuse, R19, 0x4 ;  /* 0x0000001306027211 */ /* 0x040fe200078e20ff */
[----:B------:R-:W-:Y:S01]  /*e7b0*/  IMAD.SHL.U32 R6, R6, 0x8, RZ ;  /* 0x0000000806067824 */ /* 0x000fe200078e00ff */
[----:B------:R-:W-:Y:S01]  /*e7c0*/  LOP3.LUT R0, R0, 0x1c0, RZ, 0xc0, !PT ;  /* 0x000001c000007812 */ /* 0x000fe200078ec0ff */
[----:B------:R-:W-:Y:S02]  /*e7d0*/  UIMAD UR6, UR14, UR7, UR6 ;  /* 0x000000070e0672a4 */ /* 0x000fe4000f8e0206 */
[----:B------:R-:W-:Y:S01]  /*e7e0*/  IMAD R4, R76, 0x80, R2 ;  /* 0x000000804c047824 */ /* 0x000fe200078e0202 */
[----:B------:R-:W-:Y:S01]  /*e7f0*/  SHF.R.U32.HI R7, RZ, 0x3, R0 ;  /* 0x00000003ff077819 */ /* 0x000fe20000011600 */
[----:B------:R-:W-:Y:S01]  /*e800*/  UIADD3 UR7, UR17, UR6, URZ ;  /* 0x0000000611077290 */ /* 0x000fe2000fffe03f */
[----:B------:R-:W-:Y:S01]  /*e810*/  LOP3.LUT R0, R0, 0x38, R6, 0xf8, !PT ;  /* 0x0000003800007812 */ /* 0x000fe200078ef806 */
[----:B------:R-:W-:Y:S01]  /*e820*/  @P2 IMAD.HI.U32 R3, R4, c[0x0][0x4ec], RZ ;  /* 0x00013b0004032a27 */ /* 0x000fe200078e00ff */
[----:B------:R-:W-:Y:S01]  /*e830*/  SHF.R.S32.HI R2, RZ, 0x1f, R5 ;  /* 0x0000001fff027819 */ /* 0x000fe20000011405 */
[----:B------:R-:W-:Y:S01]  /*e840*/  UMOV UR6, UR16 ;  /* 0x0000001000067c82 */ /* 0x000fe20008000000 */
[----:B------:R-:W-:Y:S01]  /*e850*/  LOP3.LUT R20, R0, R7, RZ, 0x3c, !PT ;  /* 0x0000000700147212 */ /* 0x000fe200078e3cff */
[----:B------:R-:W-:Y:S01]  /*e860*/  UIMAD.WIDE.U32 UR8, UR8, UR4, UR6 ;  /* 0x00000004080872a5 */ /* 0x000fe2000f8e0006 */
[----:B------:R-:W-:Y:S01]  /*e870*/  IMAD.MOV.U32 R14, RZ, RZ, R4 ;  /* 0x000000ffff0e7224 */ /* 0x000fe200078e0004 */
[----:B------:R-:W-:Y:S01]  /*e880*/  @P2 SHF.R.U32.HI R14, RZ, c[0x0][0x4f0], R3 ;  /* 0x00013c00ff0e2a19 */ /* 0x000fe20000011603 */
[----:B------:R-:W-:Y:S01]  /*e890*/  IMAD R0, R2, c[0x0][0x488], RZ ;  /* 0x0001220002007a24 */ /* 0x000fe200078e02ff */
[----:B------:R-:W-:Y:S01]  /*e8a0*/  UIADD3 UR9, UR9, UR5, URZ ;  /* 0x0000000509097290 */ /* 0x000fe2000fffe03f */
[----:B------:R-:W-:Y:S01]  /*e8b0*/  IMAD.WIDE.U32 R2, R5, c[0x0][0x488], R8 ;  /* 0x0001220005027a25 */ /* 0x000fe200078e0008 */
[----:B------:R-:W-:Y:S01]  /*e8c0*/  IADD3 R8, R15, 0x8, RZ ;  /* 0x000000080f087810 */ /* 0x000fe20007ffe0ff */
[----:B------:R-:W-:Y:S01]  /*e8d0*/  ULDC.64 UR4, c[0x0][0x3f0] ;  /* 0x0000fc0000047ab9 */ /* 0x000fe20000000a00 */
[----:B------:R-:W-:Y:S01]  /*e8e0*/  SHF.R.S32.HI R9, RZ, 0x1f, R14 ;  /* 0x0000001fff097819 */ /* 0x000fe2000001140e */
[----:B------:R-:W-:Y:S01]  /*e8f0*/  IMAD R0, R5, c[0x0][0x48c], R0 ;  /* 0x0001230005007a24 */ /* 0x000fe200078e0200 */
[----:B------:R-:W-:Y:S01]  /*e900*/  UIMAD UR10, UR10, UR4, URZ ;  /* 0x000000040a0a72a4 */ /* 0x000fe2000f8e023f */
[----:B------:R-:W-:Y:S01]  /*e910*/  LEA R5, P1, R2, c[0x0][0x450], 0x2 ;  /* 0x0001140002057a11 */ /* 0x000fe200078210ff */
[----:B------:R-:W-:Y:S01]  /*e920*/  UIMAD.WIDE.U32 UR8, UR11, UR4, UR8 ;  /* 0x000000040b0872a5 */ /* 0x000fe2000f8e0008 */
[----:B------:R-:W-:Y:S01]  /*e930*/  IMAD.IADD R0, R3, 0x1, R0 ;  /* 0x0000000103007824 */ /* 0x000fe200078e0200 */
[----:B------:R-:W-:Y:S01]  /*e940*/  UIMAD UR5, UR11, UR5, UR10 ;  /* 0x000000050b0572a4 */ /* 0x000fe2000f8e020a */
[----:B------:R-:W-:Y:S01]  /*e950*/  IMAD.MOV R7, RZ, RZ, -R14 ;  /* 0x000000ffff077224 */ /* 0x000fe200078e0a0e */
[----:B------:R-:W-:Y:S01]  /*e960*/  ISETP.GE.OR P2, PT, R8, R17, P0 ;  /* 0x000000110800720c */ /* 0x000fe20000746670 */
[----:B------:R-:W-:Y:S01]  /*e970*/  IMAD R16, R9, c[0x0][0x3e0], RZ ;  /* 0x0000f80009107a24 */ /* 0x000fe200078e02ff */
[----:B------:R-:W-:Y:S01]  /*e980*/  LEA.HI.X R0, R2, c[0x0][0x454], R0, 0x2, P1 ;  /* 0x0001150002007a11 */ /* 0x000fe200008f1400 */
[----:B------:R-:W-:Y:S01]  /*e990*/  UIADD3 UR5, UR9, UR5, URZ ;  /* 0x0000000509057290 */ /* 0x000fe2000fffe03f */
[----:B------:R-:W-:Y:S01]  /*e9a0*/  SHFL.IDX PT, R10, R5, RZ, 0x1c1f ;  /* 0x001c1fff050a7589 */ /* 0x000fe200000e0000 */
[----:B------:R-:W-:Y:S01]  /*e9b0*/  IMAD R7, R7, c[0x0][0x4e8], R4 ;  /* 0x00013a0007077a24 */ /* 0x000fe200078e0204 */
[----:B------:R-:W-:Y:S01]  /*e9c0*/  MOV R3, UR9 ;  /* 0x0000000900037c02 */ /* 0x000fe20008000f00 */
[----:B------:R-:W-:Y:S01]  /*e9d0*/  IMAD.U32 R2, RZ, RZ, UR8 ;  /* 0x00000008ff027e24 */ /* 0x000fe2000f8e00ff */
[----:B------:R-:W1:Y:S01]  /*e9e0*/  SHFL.IDX PT, R11, R0, RZ, 0x1c1f ;  /* 0x001c1fff000b7589 */ /* 0x000e6200000e0000 */
[----:B------:R-:W-:-:S02]  /*e9f0*/  IMAD.U32 R3, RZ, RZ, UR5 ;  /* 0x00000005ff037e24 */ /* 0x000fc4000f8e00ff */
[C---:B------:R-:W-:Y:S01]  /*ea00*/  IMAD R18, R14.reuse, c[0x0][0x3e4], R16 ;  /* 0x0000f9000e127a24 */ /* 0x040fe200078e0210 */
[----:B------:R-:W-:Y:S01]  /*ea10*/  SHFL.IDX PT, R8, R5, 0x1, 0x1c1f ;  /* 0x003c1f0005087f89 */ /* 0x000fe200000e0000 */
[----:B------:R-:W-:Y:S01]  /*ea20*/  IMAD.WIDE.U32 R2, R14, c[0x0][0x3e0], R2 ;  /* 0x0000f8000e027a25 */ /* 0x000fe200078e0002 */
[C---:B------:R-:W-:Y:S02]  /*ea30*/  IADD3 R14, R15.reuse, 0x40, RZ ;  /* 0x000000400f0e7810 */ /* 0x040fe40007ffe0ff */
[----:B------:R-:W2:Y:S01]  /*ea40*/  SHFL.IDX PT, R9, R0, 0x1, 0x1c1f ;  /* 0x003c1f0000097f89 */ /* 0x000ea200000e0000 */
[----:B------:R-:W-:Y:S01]  /*ea50*/  IADD3 R15, R15, 0x48, RZ ;  /* 0x000000480f0f7810 */ /* 0x000fe20007ffe0ff */
[----:B------:R-:W-:Y:S01]  /*ea60*/  IMAD.SHL.U32 R16, R21, 0x8, RZ ;  /* 0x0000000815107824 */ /* 0x000fe200078e00ff */
[-C--:B------:R-:W-:Y:S01]  /*ea70*/  ISETP.GE.OR P1, PT, R14, R17.reuse, P0 ;  /* 0x000000110e00720c */ /* 0x080fe20000726670 */
[----:B------:R-:W-:Y:S01]  /*ea80*/  SHFL.IDX PT, R12, R5, 0x2, 0x1c1f ;  /* 0x005c1f00050c7f89 */ /* 0x000fe200000e0000 */
[----:B------:R-:W-:Y:S01]  /*ea90*/  ISETP.GE.OR P0, PT, R15, R17, P0 ;  /* 0x000000110f00720c */ /* 0x000fe20000706670 */
[----:B------:R-:W-:Y:S01]  /*eaa0*/  IMAD.IADD R3, R3, 0x1, R18 ;  /* 0x0000000103037824 */ /* 0x000fe200078e0212 */
[----:B------:R-:W-:Y:S01]  /*eab0*/  LOP3.LUT R15, R20, 0x7ffffe00, R16, 0xf8, !PT ;  /* 0x7ffffe00140f7812 */ /* 0x000fe200078ef810 */
[----:B------:R-:W3:Y:S02]  /*eac0*/  SHFL.IDX PT, R13, R0, 0x2, 0x1c1f ;  /* 0x005c1f00000d7f89 */ /* 0x000ee400000e0000 */
[----:B------:R-:W-:-:S02]  /*ead0*/  IMAD.WIDE.U32 R2, R7, c[0x0][0x3d8], R2 ;  /* 0x0000f60007027a25 */ /* 0x000fc400078e0002 */
[----:B------:R-:W-:Y:S04]  /*eae0*/  SHFL.IDX PT, R4, R5, 0x3, 0x1c1f ;  /* 0x007c1f0005047f89 */ /* 0x000fe800000e0000 */
[----:B------:R4:W4:Y:S04]  /*eaf0*/  SHFL.IDX PT, R5, R0, 0x3, 0x1c1f ;  /* 0x007c1f0000057f89 */ /* 0x00092800000e0000 */
[----:B-1----:R1:W-:Y:S04]  /*eb00*/  @!P3 ST.E [R10.64], R62 ;  /* 0x0000003e0a00b985 */ /* 0x0023e8000c10190c */
[----:B--2---:R1:W-:Y:S04]  /*eb10*/  @!P2 ST.E [R8.64], R63 ;  /* 0x0000003f0800a985 */ /* 0x0043e8000c10190c */
[----:B---3--:R1:W-:Y:S01]  /*eb20*/  @!P1 ST.E [R12.64], R64 ;  /* 0x000000400c009985 */ /* 0x0083e2000c10190c */
[----:B----4-:R-:W-:-:S03]  /*eb30*/  SHF.R.S32.HI R0, RZ, 0x1f, R7 ;  /* 0x0000001fff007819 */ /* 0x010fc60000011407 */
[----:B------:R1:W-:Y:S01]  /*eb40*/  @!P0 ST.E [R4.64], R65 ;  /* 0x0000004104008985 */ /* 0x0003e2000c10190c */
[----:B------:R-:W-:Y:S01]  /*eb50*/  LEA R18, P0, R2, c[0x0][0x380], 0x1 ;  /* 0x0000e00002127a11 */ /* 0x000fe200078008ff */
[----:B------:R-:W-:-:S04]  /*eb60*/  IMAD R0, R0, c[0x0][0x3d8], RZ ;  /* 0x0000f60000007a24 */ /* 0x000fc800078e02ff */
[----:B------:R-:W-:Y:S02]  /*eb70*/  IMAD R14, R7, c[0x0][0x3dc], R0 ;  /* 0x0000f700070e7a24 */ /* 0x000fe400078e0200 */
[----:B------:R-:W-:Y:S02]  /*eb80*/  IMAD.SHL.U32 R0, R15, 0x2, RZ ;  /* 0x000000020f007824 */ /* 0x000fe400078e00ff */
[----:B------:R-:W-:Y:S02]  /*eb90*/  IMAD.IADD R3, R3, 0x1, R14 ;  /* 0x0000000103037824 */ /* 0x000fe400078e020e */
[----:B------:R-:W-:Y:S01]  /*eba0*/  IMAD R7, R76, 0x80, R19 ;  /* 0x000000804c077824 */ /* 0x000fe200078e0213 */
[----:B------:R1:W2:Y:S02]  /*ebb0*/  LDS.128 R24, [R0+0x880] ;  /* 0x0008800000187984 */ /* 0x0002a40000000c00 */
[----:B------:R-:W-:Y:S02]  /*ebc0*/  LEA.HI.X R16, R2, c[0x0][0x384], R3, 0x1, P0 ;  /* 0x0000e10002107a11 */ /* 0x000fe400000f0c03 */
[----:B------:R1:W3:Y:S01]  /*ebd0*/  LDS.128 R32, [R0+0x1080] ;  /* 0x0010800000207984 */ /* 0x0002e20000000c00 */
[----:B------:R-:W-:-:S03]  /*ebe0*/  ISETP.GE.AND P0, PT, R7, R17, PT ;  /* 0x000000110700720c */ /* 0x000fc60003f06270 */
        /* <DEDUP_REMOVED lines=12> */
[----:B------:R1:W1:Y:S04]  /*ecb0*/  SHFL.IDX PT, R2, R18, RZ, 0x181f ;  /* 0x00181fff12027589 */ /* 0x00026800000e0000 */
[----:B------:R1:W1:Y:S01]  /*ecc0*/  SHFL.IDX PT, R3, R16, RZ, 0x181f ;  /* 0x00181fff10037589 */ /* 0x00026200000e0000 */
[----:B------:R-:W-:Y:S05]  /*ecd0*/  @P0 BRA `(.L_x_761) ;  /* 0x000000c000000947 */ /* 0x000fea0003800000 */
[----:B-1234-:R-:W1:Y:S01]  /*ece0*/  LDS.128 R12, [R0+0x80] ;  /* 0x00008000000c7984 */ /* 0x01ee620000000c00 */
[----:B------:R-:W-:-:S02]  /*ecf0*/  IADD3 R4, R6, 0x40, RZ ;  /* 0x0000004006047810 */ /* 0x000fc40007ffe0ff */
[----:B------:R-:W-:Y:S01]  /*ed00*/  ISETP.GE.AND P1, PT, R6, c[0x0][0x3c8], PT ;  /* 0x0000f20006007a0c */ /* 0x000fe20003f26270 */
[----:B------:R2:W3:Y:S01]  /*ed10*/  LDS.128 R8, [R0+0x4080] ;  /* 0x0040800000087984 */ /* 0x0004e20000000c00 */
[----:B------:R-:W-:-:S13]  /*ed20*/  ISETP.GE.AND P0, PT, R4, c[0x0][0x3c8], PT ;  /* 0x0000f20004007a0c */ /* 0x000fda0003f06270 */
[----:B--2---:R-:W-:-:S04]  /*ed30*/  @!P0 SHF.R.S32.HI R0, RZ, 0x1f, R4 ;  /* 0x0000001fff008819 */ /* 0x004fc80000011404 */
[----:B------:R-:W-:Y:S01]  /*ed40*/  @!P0 LEA.HI R0, R0, R4, RZ, 0x3 ;  /* 0x0000000400008211 */ /* 0x000fe200078f18ff */
[----:B------:R-:W-:-:S03]  /*ed50*/  @!P1 IMAD.WIDE R4, R6, 0x2, R2 ;  /* 0x0000000206049825 */ /* 0x000fc600078e0202 */
[----:B------:R-:W-:-:S05]  /*ed60*/  @!P0 LOP3.LUT R0, R0, 0xfffffff8, RZ, 0xc0, !PT ;  /* 0xfffffff800008812 */ /* 0x000fca00078ec0ff */
[----:B------:R-:W-:Y:S01]  /*ed70*/  @!P0 IMAD.WIDE R2, R0, 0x2, R2 ;  /* 0x0000000200028825 */ /* 0x000fe200078e0202 */
[----:B-1----:R1:W-:Y:S04]  /*ed80*/  @!P1 ST.E.128 [R4.64], R12 ;  /* 0x0000000c04009985 */ /* 0x0023e8000c101d0c */
[----:B---3--:R1:W-:Y:S02]  /*ed90*/  @!P0 ST.E.128 [R2.64], R8 ;  /* 0x0000000802008985 */ /* 0x0083e4000c101d0c */
.L_x_761:
[----:B--234-:R-:W-:Y:S05]  /*eda0*/  BSYNC B0 ;  /* 0x0000000000007941 */ /* 0x01cfea0003800000 */
.L_x_760:
[----:B-1----:R-:W-:Y:S01]  /*edb0*/  IADD3 R0, R7, 0x10, RZ ;  /* 0x0000001007007810 */ /* 0x002fe20007ffe0ff */
[----:B------:R1:W2:Y:S01]  /*edc0*/  SHFL.IDX PT, R3, R16, 0x1, 0x181f ;  /* 0x00381f0010037f89 */ /* 0x0002a200000e0000 */
[----:B------:R-:W-:Y:S02]  /*edd0*/  BSSY B0, `(.L_x_762) ;  /* 0x000000e000007945 */ /* 0x000fe40003800000 */
[----:B------:R-:W-:Y:S01]  /*ede0*/  ISETP.GE.AND P0, PT, R0, R17, PT ;  /* 0x000000110000720c */ /* 0x000fe20003f06270 */
[----:B------:R1:W3:-:S12]  /*edf0*/  SHFL.IDX PT, R2, R18, 0x1, 0x181f ;  /* 0x00381f0012027f89 */ /* 0x0002d800000e0000 */
[----:B------:R-:W-:Y:S05]  /*ee00*/  @P0 BRA `(.L_x_763) ;  /* 0x000000a000000947 */ /* 0x000fea0003800000 */
[C---:B------:R-:W-:Y:S02]  /*ee10*/  IADD3 R4, R6.reuse, 0x40, RZ ;  /* 0x0000004006047810 */ /* 0x040fe40007ffe0ff */
[----:B------:R-:W-:Y:S02]  /*ee20*/  ISETP.GE.AND P1, PT, R6, c[0x0][0x3c8], PT ;  /* 0x0000f20006007a0c */ /* 0x000fe40003f26270 */
[----:B------:R-:W-:-:S13]  /*ee30*/  ISETP.GE.AND P0, PT, R4, c[0x0][0x3c8], PT ;  /* 0x0000f20004007a0c */ /* 0x000fda0003f06270 */
[----:B------:R-:W-:-:S04]  /*ee40*/  @!P0 SHF.R.S32.HI R0, RZ, 0x1f, R4 ;  /* 0x0000001fff008819 */ /* 0x000fc80000011404 */
[----:B------:R-:W-:Y:S01]  /*ee50*/  @!P0 LEA.HI R0, R0, R4, RZ, 0x3 ;  /* 0x0000000400008211 */ /* 0x000fe200078f18ff */
[----:B--23--:R-:W-:-:S03]  /*ee60*/  @!P1 IMAD.WIDE R4, R6, 0x2, R2 ;  /* 0x0000000206049825 */ /* 0x00cfc600078e0202 */
[----:B------:R-:W-:Y:S02]  /*ee70*/  @!P0 LOP3.LUT R0, R0, 0xfffffff8, RZ, 0xc0, !PT ;  /* 0xfffffff800008812 */ /* 0x000fe400078ec0ff */
[----:B------:R2:W-:Y:S03]  /*ee80*/  @!P1 ST.E.128 [R4.64], R24 ;  /* 0x0000001804009985 */ /* 0x0005e6000c101d0c */
[----:B------:R-:W-:-:S05]  /*ee90*/  @!P0 IMAD.WIDE R2, R0, 0x2, R2 ;  /* 0x0000000200028825 */ /* 0x000fca00078e0202 */
[----:B------:R2:W-:Y:S02]  /*eea0*/  @!P0 ST.E.128 [R2.64], R20 ;  /* 0x0000001402008985 */ /* 0x0005e4000c101d0c */
.L_x_763:
[----:B------:R-:W-:Y:S05]  /*eeb0*/  BSYNC B0 ;  /* 0x0000000000007941 */ /* 0x000fea0003800000 */
.L_x_762:
[----:B------:R-:W-:Y:S01]  /*eec0*/  IADD3 R0, R7, 0x20, RZ ;  /* 0x0000002007007810 */ /* 0x000fe20007ffe0ff */
[----:B--2---:R2:W4:Y:S01]  /*eed0*/  SHFL.IDX PT, R3, R16, 0x2, 0x181f ;  /* 0x00581f0010037f89 */ /* 0x00452200000e0000 */
[----:B------:R-:W-:Y:S02]  /*eee0*/  BSSY B0, `(.L_x_764) ;  /* 0x000000e000007945 */ /* 0x000fe40003800000 */
[----:B------:R-:W-:Y:S01]  /*eef0*/  ISETP.GE.AND P0, PT, R0, R17, PT ;  /* 0x000000110000720c */ /* 0x000fe20003f06270 */
[----:B---3--:R2:W3:-:S12]  /*ef00*/  SHFL.IDX PT, R2, R18, 0x2, 0x181f ;  /* 0x00581f0012027f89 */ /* 0x0084d800000e0000 */
[----:B------:R-:W-:Y:S05]  /*ef10*/  @P0 BRA `(.L_x_765) ;  /* 0x000000a000000947 */ /* 0x000fea0003800000 */
[C---:B------:R-:W-:Y:S02]  /*ef20*/  IADD3 R4, R6.reuse, 0x40, RZ ;  /* 0x0000004006047810 */ /* 0x040fe40007ffe0ff */
[----:B------:R-:W-:Y:S02]  /*ef30*/  ISETP.GE.AND P1, PT, R6, c[0x0][0x3c8], PT ;  /* 0x0000f20006007a0c */ /* 0x000fe40003f26270 */
[----:B------:R-:W-:-:S13]  /*ef40*/  ISETP.GE.AND P0, PT, R4, c[0x0][0x3c8], PT ;  /* 0x0000f20004007a0c */ /* 0x000fda0003f06270 */
[----:B------:R-:W-:-:S04]  /*ef50*/  @!P0 SHF.R.S32.HI R0, RZ, 0x1f, R4 ;  /* 0x0000001fff008819 */ /* 0x000fc80000011404 */
[----:B------:R-:W-:Y:S01]  /*ef60*/  @!P0 LEA.HI R0, R0, R4, RZ, 0x3 ;  /* 0x0000000400008211 */ /* 0x000fe200078f18ff */
[----:B---34-:R-:W-:-:S03]  /*ef70*/  @!P1 IMAD.WIDE R4, R6, 0x2, R2 ;  /* 0x0000000206049825 */ /* 0x018fc600078e0202 */
[----:B------:R-:W-:Y:S02]  /*ef80*/  @!P0 LOP3.LUT R0, R0, 0xfffffff8, RZ, 0xc0, !PT ;  /* 0xfffffff800008812 */ /* 0x000fe400078ec0ff */
[----:B------:R3:W-:Y:S03]  /*ef90*/  @!P1 ST.E.128 [R4.64], R32 ;  /* 0x0000002004009985 */ /* 0x0007e6000c101d0c */
[----:B------:R-:W-:-:S05]  /*efa0*/  @!P0 IMAD.WIDE R2, R0, 0x2, R2 ;  /* 0x0000000200028825 */ /* 0x000fca00078e0202 */
[----:B------:R3:W-:Y:S02]  /*efb0*/  @!P0 ST.E.128 [R2.64], R28 ;  /* 0x0000001c02008985 */ /* 0x0007e4000c101d0c */
.L_x_765:
[----:B------:R-:W-:Y:S05]  /*efc0*/  BSYNC B0 ;  /* 0x0000000000007941 */ /* 0x000fea0003800000 */
.L_x_764:
[----:B------:R-:W-:Y:S01]  /*efd0*/  IADD3 R0, R7, 0x30, RZ ;  /* 0x0000003007007810 */ /* 0x000fe20007ffe0ff */
[----:B---34-:R3:W4:Y:S01]  /*efe0*/  SHFL.IDX PT, R3, R16, 0x3, 0x181f ;  /* 0x00781f0010037f89 */ /* 0x01872200000e0000 */
[----:B------:R-:W-:Y:S02]  /*eff0*/  BSSY B0, `(.L_x_766) ;  /* 0x000000e000007945 */ /* 0x000fe40003800000 */
[----:B------:R-:W-:Y:S01]  /*f000*/  ISETP.GE.AND P0, PT, R0, R17, PT ;  /* 0x000000110000720c */ /* 0x000fe20003f06270 */
[----:B------:R3:W1:-:S12]  /*f010*/  SHFL.IDX PT, R2, R18, 0x3, 0x181f ;  /* 0x00781f0012027f89 */ /* 0x00065800000e0000 */
[----:B------:R-:W-:Y:S05]  /*f020*/  @P0 BRA `(.L_x_767) ;  /* 0x000000a000000947 */ /* 0x000fea0003800000 */
[C---:B------:R-:W-:Y:S02]  /*f030*/  IADD3 R4, R6.reuse, 0x40, RZ ;  /* 0x0000004006047810 */ /* 0x040fe40007ffe0ff */
[----:B------:R-:W-:Y:S02]  /*f040*/  ISETP.GE.AND P1, PT, R6, c[0x0][0x3c8], PT ;  /* 0x0000f20006007a0c */ /* 0x000fe40003f26270 */
[----:B------:R-:W-:-:S13]  /*f050*/  ISETP.GE.AND P0, PT, R4, c[0x0][0x3c8], PT ;  /* 0x0000f20004007a0c */ /* 0x000fda0003f06270 */
[----:B------:R-:W-:-:S04]  /*f060*/  @!P0 SHF.R.S32.HI R0, RZ, 0x1f, R4 ;  /* 0x0000001fff008819 */ /* 0x000fc80000011404 */
[----:B------:R-:W-:Y:S01]  /*f070*/  @!P0 LEA.HI R0, R0, R4, RZ, 0x3 ;  /* 0x0000000400008211 */ /* 0x000fe200078f18ff */
[----:B-1--4-:R-:W-:-:S03]  /*f080*/  @!P1 IMAD.WIDE R4, R6, 0x2, R2 ;  /* 0x0000000206049825 */ /* 0x012fc600078e0202 */
[----:B------:R-:W-:Y:S02]  /*f090*/  @!P0 LOP3.LUT R0, R0, 0xfffffff8, RZ, 0xc0, !PT ;  /* 0xfffffff800008812 */ /* 0x000fe400078ec0ff */
[----:B------:R1:W-:Y:S03]  /*f0a0*/  @!P1 ST.E.128 [R4.64], R40 ;  /* 0x0000002804009985 */ /* 0x0003e6000c101d0c */
[----:B------:R-:W-:-:S05]  /*f0b0*/  @!P0 IMAD.WIDE R2, R0, 0x2, R2 ;  /* 0x0000000200028825 */ /* 0x000fca00078e0202 */
[----:B------:R1:W-:Y:S02]  /*f0c0*/  @!P0 ST.E.128 [R2.64], R36 ;  /* 0x0000002402008985 */ /* 0x0003e4000c101d0c */
.L_x_767:
[----:B------:R-:W-:Y:S05]  /*f0d0*/  BSYNC B0 ;  /* 0x0000000000007941 */ /* 0x000fea0003800000 */
.L_x_766:
[----:B------:R-:W-:Y:S01]  /*f0e0*/  IADD3 R0, R7, 0x40, RZ ;  /* 0x0000004007007810 */ /* 0x000fe20007ffe0ff */
[----:B-1--4-:R1:W4:Y:S01]  /*f0f0*/  SHFL.IDX PT, R3, R16, 0x4, 0x181f ;  /* 0x00981f0010037f89 */ /* 0x01232200000e0000 */
[----:B------:R-:W-:Y:S02]  /*f100*/  BSSY B0, `(.L_x_768) ;  /* 0x000000e000007945 */ /* 0x000fe40003800000 */
[----:B------:R-:W-:Y:S01]  /*f110*/  ISETP.GE.AND P0, PT, R0, R17, PT ;  /* 0x000000110000720c */ /* 0x000fe20003f06270 */
[----:B------:R1:W2:-:S12]  /*f120*/  SHFL.IDX PT, R2, R18, 0x4, 0x181f ;  /* 0x00981f0012027f89 */ /* 0x00029800000e0000 */
[----:B------:R-:W-:Y:S05]  /*f130*/  @P0 BRA `(.L_x_769) ;  /* 0x000000a000000947 */ /* 0x000fea0003800000 */
[C---:B------:R-:W-:Y:S02]  /*f140*/  IADD3 R4, R6.reuse, 0x40, RZ ;  /* 0x0000004006047810 */ /* 0x040fe40007ffe0ff */
[----:B------:R-:W-:Y:S02]  /*f150*/  ISETP.GE.AND P1, PT, R6, c[0x0][0x3c8], PT ;  /* 0x0000f20006007a0c */ /* 0x000fe40003f26270 */
[----:B------:R-:W-:-:S13]  /*f160*/  ISETP.GE.AND P0, PT, R4, c[0x0][0x3c8], PT ;  /* 0x0000f20004007a0c */ /* 0x000fda0003f06270 */
[----:B------:R-:W-:-:S04]  /*f170*/  @!P0 SHF.R.S32.HI R0, RZ, 0x1f, R4 ;  /* 0x0000001fff008819 */ /* 0x000fc80000011404 */
[----:B------:R-:W-:Y:S01]  /*f180*/  @!P0 LEA.HI R0, R0, R4, RZ, 0x3 ;  /* 0x0000000400008211 */ /* 0x000fe200078f18ff */
[----:B--2-4-:R-:W-:-:S03]  /*f190*/  @!P1 IMAD.WIDE R4, R6, 0x2, R2 ;  /* 0x0000000206049825 */ /* 0x014fc600078e0202 */
[----:B------:R-:W-:Y:S02]  /*f1a0*/  @!P0 LOP3.LUT R0, R0, 0xfffffff8, RZ, 0xc0, !PT ;  /* 0xfffffff800008812 */ /* 0x000fe400078ec0ff */
[----:B------:R2:W-:Y:S03]  /*f1b0*/  @!P1 ST.E.128 [R4.64], R48 ;  /* 0x0000003004009985 */ /* 0x0005e6000c101d0c */
[----:B------:R-:W-:-:S05]  /*f1c0*/  @!P0 IMAD.WIDE R2, R0, 0x2, R2 ;  /* 0x0000000200028825 */ /* 0x000fca00078e0202 */
[----:B------:R2:W-:Y:S02]  /*f1d0*/  @!P0 ST.E.128 [R2.64], R44 ;  /* 0x0000002c02008985 */ /* 0x0005e4000c101d0c */
.L_x_769:
[----:B------:R-:W-:Y:S05]  /*f1e0*/  BSYNC B0 ;  /* 0x0000000000007941 */ /* 0x000fea0003800000 */
.L_x_768:
[----:B------:R-:W-:Y:S01]  /*f1f0*/  IADD3 R0, R7, 0x50, RZ ;  /* 0x0000005007007810 */ /* 0x000fe20007ffe0ff */
[----:B--2-4-:R2:W4:Y:S01]  /*f200*/  SHFL.IDX PT, R3, R16, 0x5, 0x181f ;  /* 0x00b81f0010037f89 */ /* 0x01452200000e0000 */
        /* <DEDUP_REMOVED lines=14> */
.L_x_771:
[----:B------:R-:W-:Y:S05]  /*f2f0*/  BSYNC B0 ;  /* 0x0000000000007941 */ /* 0x000fea0003800000 */
.L_x_770:
        /* <DEDUP_REMOVED lines=16> */
.L_x_773:
[----:B------:R-:W-:Y:S05]  /*f400*/  BSYNC B0 ;  /* 0x0000000000007941 */ /* 0x000fea0003800000 */
.L_x_772:
[----:B------:R-:W-:Y:S01]  /*f410*/  IADD3 R0, R7, 0x70, RZ ;  /* 0x0000007007007810 */ /* 0x000fe20007ffe0ff */
[----:B--2-4-:R2:W4:Y:S03]  /*f420*/  SHFL.IDX PT, R3, R16, 0x7, 0x181f ;  /* 0x00f81f0010037f89 */ /* 0x01452600000e0000 */
[----:B------:R-:W-:Y:S01]  /*f430*/  ISETP.GE.AND P0, PT, R0, R17, PT ;  /* 0x000000110000720c */ /* 0x000fe20003f06270 */
[----:B------:R2:W1:-:S12]  /*f440*/  SHFL.IDX PT, R2, R18, 0x7, 0x181f ;  /* 0x00f81f0012027f89 */ /* 0x00045800000e0000 */
[----:B------:R-:W-:Y:S05]  /*f450*/  @P0 EXIT ;  /* 0x000000000000094d */ /* 0x000fea0003800000 */
[C---:B------:R-:W-:Y:S02]  /*f460*/  ISETP.GE.AND P0, PT, R6.reuse, c[0x0][0x3c8], PT ;  /* 0x0000f20006007a0c */ /* 0x040fe40003f06270 */
[----:B------:R-:W-:-:S11]  /*f470*/  IADD3 R0, R6, 0x40, RZ ;  /* 0x0000004006007810 */ /* 0x000fd60007ffe0ff */
        /* <DEDUP_REMOVED lines=10> */
.L_x_758:
        /* <DEDUP_REMOVED lines=31> */
.L_x_774:
        /* <DEDUP_REMOVED lines=43> */
.L_x_776:
[----:B------:R-:W-:Y:S05]  /*f9c0*/  BSYNC B0 ;  /* 0x0000000000007941 */ /* 0x000fea0003800000 */
.L_x_775:
        /* <DEDUP_REMOVED lines=17> */
[----:B------:R-:W-:Y:S02]  /*fae0*/  LEA R0, R7, R8, 0x4 ;  /* 0x0000000807007211 */ /* 0x000fe400078e20ff */
[----:B------:R-:W-:Y:S02]  /*faf0*/  UIMAD UR7, UR8, UR5, UR7 ;  /* 0x00000005080772a4 */ /* 0x000fe4000f8e0207 */
[----:B------:R-:W-:Y:S01]  /*fb00*/  UIMAD.WIDE.U32 UR8, UR8, UR4, UR16 ;  /* 0x00000004080872a5 */ /* 0x000fe2000f8e0010 */
[C---:B--2---:R-:W-:Y:S02]  /*fb10*/  IMAD R0, R12.reuse, 0x80, R0 ;  /* 0x000000800c007824 */ /* 0x044fe400078e0200 */
        /* <DEDUP_REMOVED lines=21> */
[----:B------:R-:W-:Y:S01]  /*fc70*/  IMAD.IADD R3, R3, 0x1, R6 ;  /* 0x0000000103037824 */ /* 0x000fe200078e0206 */
[----:B------:R-:W-:Y:S01]  /*fc80*/  SHF.L.U32 R6, R7, 0x3, RZ ;  /* 0x0000000307067819 */ /* 0x000fe200000006ff */
[C---:B------:R-:W-:Y:S02]  /*fc90*/  IMAD R0, R5.reuse, c[0x0][0x3dc], R0 ;  /* 0x0000f70005007a24 */ /* 0x040fe400078e0200 */
[----:B------:R-:W-:Y:S01]  /*fca0*/  IMAD.WIDE.U32 R2, R5, c[0x0][0x3d8], R2 ;  /* 0x0000f60005027a25 */ /* 0x000fe200078e0002 */
[----:B------:R-:W-:-:S04]  /*fcb0*/  IADD3 R7, R6, 0x40, RZ ;  /* 0x0000004006077810 */ /* 0x000fc80007ffe0ff */
        /* <DEDUP_REMOVED lines=16> */
.L_x_778:
[----:B------:R-:W-:Y:S05]  /*fdc0*/  BSYNC B0 ;  /* 0x0000000000007941 */ /* 0x000fea0003800000 */
.L_x_777:
        /* <DEDUP_REMOVED lines=15> */
.L_x_780:
[----:B------:R-:W-:Y:S05]  /*fec0*/  BSYNC B0 ;  /* 0x0000000000007941 */ /* 0x000fea0003800000 */
.L_x_779:
[----:B------:R-:W-:Y:S01]  /*fed0*/  IADD3 R0, R8, 0x20, RZ ;  /* 0x0000002008007810 */ /* 0x000fe20007ffe0ff */
[----:B---3--:R3:W1:Y:S01]  /*fee0*/  SHFL.IDX PT, R3, R9, 0x2, 0x181f ;  /* 0x00581f0009037f89 */ /* 0x00866200000e0000 */
        /* <DEDUP_REMOVED lines=13> */
.L_x_782:
[----:B------:R-:W-:Y:S05]  /*ffc0*/  BSYNC B0 ;  /* 0x0000000000007941 */ /* 0x000fea0003800000 */
.L_x_781:
[----:B------:R-:W-:Y:S01]  /*ffd0*/  IADD3 R0, R8, 0x30, RZ ;  /* 0x0000003008007810 */ /* 0x000fe20007ffe0ff */
[----:B-1----:R1:W2:Y:S01]  /*ffe0*/  SHFL.IDX PT, R3, R9, 0x3, 0x181f ;  /* 0x00781f0009037f89 */ /* 0x0022a200000e0000 */
[----:B------:R-:W-:Y:S02]  /*fff0*/  BSSY B0, `(.L_x_783) ;  /* 0x000000d000007945 */ /* 0x000fe40003800000 */
[----:B------:R-:W-:Y:S01]  /*10000*/  ISETP.GE.AND P0, PT, R0, R10, PT ;  /* 0x0000000a0000720c */ /* 0x000fe20003f06270 */
[----:B----4-:R1:W4:-:S12]  /*10010*/  SHFL.IDX PT, R2, R11, 0x3, 0x181f ;  /* 0x00781f000b027f89 */ /* 0x01031800000e0000 */
        /* <DEDUP_REMOVED lines=8> */
[----:B------:R-:W-:-:S05]  /*100a0*/  @!P0 IMAD.WIDE R2, R0, 0x2, R2 ;  /* 0x0000000200028825 */ /* 0x000fca00078e0202 */
[----:B------:R2:W-:Y:S02]  /*100b0*/  @!P0 ST.E.128 [R2.64], RZ ;  /* 0x000000ff02008985 */ /* 0x0005e4000c101d0c */
.L_x_784:
[----:B------:R-:W-:Y:S05]  /*100c0*/  BSYNC B0 ;  /* 0x0000000000007941 */ /* 0x000fea0003800000 */
.L_x_783:
[----:B------:R-:W-:Y:S01]  /*100d0*/  IADD3 R0, R8, 0x40, RZ ;  /* 0x0000004008007810 */ /* 0x000fe20007ffe0ff */
[----:B--2---:R2:W1:Y:S01]  /*100e0*/  SHFL.IDX PT, R3, R9, 0x4, 0x181f ;  /* 0x00981f0009037f89 */ /* 0x00446200000e0000 */
        /* <DEDUP_REMOVED lines=13> */
.L_x_786:
[----:B------:R-:W-:Y:S05]  /*101c0*/  BSYNC B0 ;  /* 0x0000000000007941 */ /* 0x000fea0003800000 */
.L_x_785:
        /* <DEDUP_REMOVED lines=15> */
.L_x_788:
[----:B------:R-:W-:Y:S05]  /*102c0*/  BSYNC B0 ;  /* 0x0000000000007941 */ /* 0x000fea0003800000 */
.L_x_787:
        /* <DEDUP_REMOVED lines=15> */
.L_x_790:
[----:B------:R-:W-:Y:S05]  /*103c0*/  BSYNC B0 ;  /* 0x0000000000007941 */ /* 0x000fea0003800000 */
.L_x_789:
        /* <DEDUP_REMOVED lines=16> */
.L_x_791:
        /* <DEDUP_REMOVED lines=11> */
.L_x_2177:


//--------------------- .text._ZN7cutlass13device_kernelIN5flash19enable_sm80_to_sm89INS1_16FlashAttnFwdSm80INS1_25CollectiveMainloopFwdSm80ILi4ELi1ELb0EN4cute5tupleIJNS5_1CILi128EEENS7_ILi64EEES8_EEELi128ENS_10bfloat16_tEfNS_4arch4Sm80ELb0ELb0ELb1ELb1ELb1ELb1ELb1ELb0EEENS1_21CollectiveEpilogueFwdINS6_IJS8_S8_S9_EEENS6_IJNS7_ILi1EEESH_SH_EEESB_SD_Li128ELb1ELb1ELb0ELb0EEENS1_19SingleTileSchedulerILb1ELb0ELb1ELi128EEEEEEEEEvNT_6ParamsE --------------------------
	.section	.text._ZN7cutlass13device_kernelIN5flash19enable_sm80_to_sm89INS1_16FlashAttnFwdSm80INS1_25CollectiveMainloopFwdSm80ILi4ELi1ELb0EN4cute5tupleIJNS5_1CILi128EEENS7_ILi64EEES8_EEELi128ENS_10bfloat16_tEfNS_4arch4Sm80ELb0ELb0ELb1ELb1ELb1ELb1ELb1ELb0EEENS1_21CollectiveEpilogueFwdINS6_IJS8_S8_S9_EEENS6_IJNS7_ILi1EEESH_SH_EEESB_SD_Li128ELb1ELb1ELb0ELb0EEENS1_19SingleTileSchedulerILb1ELb0ELb1ELi128EEEEEEEEEvNT_6ParamsE,"ax",@progbits
	.sectioninfo	@"SHI_REGISTERS=255"
	.align	128
.text._ZN7cutlass13device_kernelIN5flash19enable_sm80_to_sm89INS1_16FlashAttnFwdSm80INS1_25CollectiveMainloopFwdSm80ILi4ELi1ELb0EN4cute5tupleIJNS5_1CILi128EEENS7_ILi64EEES8_EEELi128ENS_10bfloat16_tEfNS_4arch4Sm80ELb0ELb0ELb1ELb1ELb1ELb1ELb1ELb0EEENS1_21CollectiveEpilogueFwdINS6_IJS8_S8_S9_EEENS6_IJNS7_ILi1EEESH_SH_EEESB_SD_Li128ELb1ELb1ELb0ELb0EEENS1_19SingleTileSchedulerILb1ELb0ELb1ELi128EEEEEEEEEvNT_6ParamsE:
        .type           _ZN7cutlass13device_kernelIN5flash19enable_sm80_to_sm89INS1_16FlashAttnFwdSm80INS1_25CollectiveMainloopFwdSm80ILi4ELi1ELb0EN4cute5tupleIJNS5_1CILi128EEENS7_ILi64EEES8_EEELi128ENS_10bfloat16_tEfNS_4arch4Sm80ELb0ELb0ELb1ELb1ELb1ELb1ELb1ELb0EEENS1_21CollectiveEpilogueFwdINS6_IJS8_S8_S9_EEENS6_IJNS7_ILi1EEESH_SH_EEESB_SD_Li128ELb1ELb1ELb0ELb0EEENS1_19SingleTileSchedulerILb1ELb0ELb1ELi128EEEEEEEEEvNT_6ParamsE,@function
        .size           _ZN7cutlass13device_kernelIN5flash19enable_sm80_to_sm89INS1_16FlashAttnFwdSm80INS1_25CollectiveMainloopFwdSm80ILi4ELi1ELb0EN4cute5tupleIJNS5_1CILi128EEENS7_ILi64EEES8_EEELi128ENS_10bfloat16_tEfNS_4arch4Sm80ELb0ELb0ELb1ELb1ELb1ELb1ELb1ELb0EEENS1_21CollectiveEpilogueFwdINS6_IJS8_S8_S9_EEENS6_IJNS7_ILi1EEESH_SH_EEESB_SD_Li128ELb1ELb1ELb0ELb0EEENS1_19SingleTileSchedulerILb1ELb0ELb1ELi128EEEEEEEEEvNT_6ParamsE,(.L_x_2178 - _ZN7cutlass13device_kernelIN5flash19enable_sm80_to_sm89INS1_16FlashAttnFwdSm80INS1_25CollectiveMainloopFwdSm80ILi4ELi1ELb0EN4cute5tupleIJNS5_1CILi128EEENS7_ILi64EEES8_EEELi128ENS_10bfloat16_tEfNS_4arch4Sm80ELb0ELb0ELb1ELb1ELb1ELb1ELb1ELb0EEENS1_21CollectiveEpilogueFwdINS6_IJS8_S8_S9_EEENS6_IJNS7_ILi1EEESH_SH_EEESB_SD_Li128ELb1ELb1ELb0ELb0EEENS1_19SingleTileSchedulerILb1ELb0ELb1ELi128EEEEEEEEEvNT_6ParamsE)
        .other          _ZN7cutlass13device_kernelIN5flash19enable_sm80_to_sm89INS1_16FlashAttnFwdSm80INS1_25CollectiveMainloopFwdSm80ILi4ELi1ELb0EN4cute5tupleIJNS5_1CILi128EEENS7_ILi64EEES8_EEELi128ENS_10bfloat16_tEfNS_4arch4Sm80ELb0ELb0ELb1ELb1ELb1ELb1ELb1ELb0EEENS1_21CollectiveEpilogueFwdINS6_IJS8_S8_S9_EEENS6_IJNS7_ILi1EEESH_SH_EEESB_SD_Li128ELb1ELb1ELb0ELb0EEENS1_19SingleTileSchedulerILb1ELb0ELb1ELi128EEEEEEEEEvNT_6ParamsE,@"STO_CUDA_ENTRY STV_DEFAULT"
_ZN7cutlass13device_kernelIN5flash19enable_sm80_to_sm89INS1_16FlashAttnFwdSm80INS1_25CollectiveMainloopFwdSm80ILi4ELi1ELb0EN4cute5tupleIJNS5_1CILi128EEENS7_ILi64EEES8_EEELi128ENS_10bfloat16_tEfNS_4arch4Sm80ELb0ELb0ELb1ELb1ELb1ELb1ELb1ELb0EEENS1_21CollectiveEpilogueFwdINS6_IJS8_S8_S9_EEENS6_IJNS7_ILi1EEESH_SH_EEESB_SD_Li128ELb1ELb1ELb0ELb0EEENS1_19SingleTileSchedulerILb1ELb0ELb1ELi128EEEEEEEEEvNT_6ParamsE:
        /* <DEDUP_REMOVED lines=21> */
.L_x_793:
        /* <DEDUP_REMOVED lines=13> */
.L_x_795:
[----:B------:R-:W-:Y:S02]  /*0220*/  ULDC UR6, c[0x0][0x54c] ;  /* 0x0001530000067ab9 */ /* 0x000fe40000000800 */
.L_x_794:
[----:B------:R-:W-:Y:S02]  /*0230*/  ULDC UR4, c[0x0][0x548] ;  /* 0x0001520000047ab9 */ /* 0x000fe40000000800 */
[----:B------:R-:W-:-:S02]  /*0240*/  USHF.L.U32 UR5, UR17, 0x7, URZ ;  /* 0x0000000711057899 */ /* 0x000fc4000800063f */
[----:B------:R-:W-:-:S04]  /*0250*/  UIMAD UR4, UR6, UR4, URZ ;  /* 0x00000004060472a4 */ /* 0x000fc8000f8e023f */
[----:B------:R-:W-:-:S04]  /*0260*/  UISETP.GE.AND UP0, UPT, UR5, UR4, UPT ;  /* 0x000000040500728c */ /* 0x000fc8000bf06270 */
[----:B------:R-:W-:Y:S01]  /*0270*/  USEL UR24, UR24, 0xffffffff, !UP0 ;  /* 0xffffffff18187887 */ /* 0x000fe2000c000000 */
[----:B------:R-:W-:Y:S05]  /*0280*/  BRA `(.L_x_796) ;  /* 0x000001b000007947 */ /* 0x000fea0003800000 */
.L_x_792:
        /* <DEDUP_REMOVED lines=8> */
.L_x_797:
        /* <DEDUP_REMOVED lines=13> */
.L_x_799:
[----:B------:R-:W-:Y:S02]  /*03e0*/  ULDC UR6, c[0x0][0x54c] ;  /* 0x0001530000067ab9 */ /* 0x000fe40000000800 */
.L_x_798:
[----:B------:R-:W-:Y:S02]  /*03f0*/  ULDC UR4, c[0x0][0x548] ;  /* 0x0001520000047ab9 */ /* 0x000fe40000000800 */
[----:B------:R-:W-:-:S02]  /*0400*/  USHF.L.U32 UR5, UR17, 0x7, URZ ;  /* 0x0000000711057899 */ /* 0x000fc4000800063f */
[----:B------:R-:W-:-:S04]  /*0410*/  UIMAD UR4, UR6, UR4, URZ ;  /* 0x00000004060472a4 */ /* 0x000fc8000f8e023f */
[----:B------:R-:W-:-:S04]  /*0420*/  UISETP.GE.AND UP0, UPT, UR5, UR4, UPT ;  /* 0x000000040500728c */ /* 0x000fc8000bf06270 */
[----:B------:R-:W-:-:S06]  /*0430*/  USEL UR24, UR24, 0xffffffff, !UP0 ;  /* 0xffffffff18187887 */ /* 0x000fcc000c000000 */
.L_x_796:
        /* <DEDUP_REMOVED lines=64> */
.L_x_800:
        /* <DEDUP_REMOVED lines=10> */
.L_x_801:
[----:B------:R-:W-:Y:S05]  /*08e0*/  @!P4 BRA `(.L_x_802) ;  /* 0x000000500000c947 */ /* 0x000fea0003800000 */
[----:B-1--4-:R1:W4:Y:S04]  /*08f0*/  LDG.E R0, [R4.64] ;  /* 0x0000002204007981 */ /* 0x012328000c1e1900 */
[----:B-1-3--:R-:W3:Y:S01]  /*0900*/  LDG.E R4, [R4.64+0x4] ;  /* 0x0000042204047981 */ /* 0x00aee2000c1e1900 */
[----:B----4-:R-:W1:Y:S08]  /*0910*/  R2UR UR22, R0 ;  /* 0x00000000001673c2 */ /* 0x010e7000000e0000 */
[----:B---3--:R-:W1:Y:S02]  /*0920*/  R2UR UR4, R4 ;  /* 0x00000000040473c2 */ /* 0x008e6400000e0000 */
[----:B-1----:R-:W-:-:S06]  /*0930*/  UIADD3 UR22, -UR22, UR4, URZ ;  /* 0x0000000416167290 */ /* 0x002fcc000fffe13f */
.L_x_802:
[----:B-1--4-:R1:W4:Y:S01]  /*0940*/  @P0 LDG.E R0, [R2.64] ;  /* 0x0000002202000981 */ /* 0x012322000c1e1900 */
[----:B------:R-:W-:-:S03]  /*0950*/  ULDC.64 UR4, c[0x0][0x378] ;  /* 0x0000de0000047ab9 */ /* 0x000fc60000000a00 */
[----:B-1-3--:R-:W3:Y:S01]  /*0960*/  @P0 LDG.E R2, [R2.64+0x4] ;  /* 0x0000042202020981 */ /* 0x00aee2000c1e1900 */
[----:B------:R-:W-:Y:S01]  /*0970*/  UISETP.NE.U32.AND UP0, UPT, URZ, UR4, UPT ;  /* 0x000000043f00728c */ /* 0x000fe2000bf05070 */
[----:B------:R-:W-:-:S03]  /*0980*/  IMAD.U32 R143, RZ, RZ, UR22 ;  /* 0x00000016ff8f7e24 */ /* 0x000fc6000f8e00ff */
[----:B------:R-:W-:-:S03]  /*0990*/  UISETP.NE.AND.EX UP0, UPT, URZ, UR5, UPT, UP0 ;  /* 0x000000053f00728c */ /* 0x000fc6000bf05300 */
[----:B------:R-:W-:-:S03]  /*09a0*/  ULDC.64 UR4, c[0x0][0x378] ;  /* 0x0000de0000047ab9 */ /* 0x000fc60000000a00 */
[----:B------:R-:W-:-:S05]  /*09b0*/  PLOP3.LUT P1, PT, PT, PT, UP0, 0x80, 0x0 ;  /* 0x000000000000781c */ /* 0x000fca0003f2f008 */
[----:B------:R-:W-:-:S06]  /*09c0*/  @UP0 UIMAD.WIDE UR4, UR24, UR45, UR4 ;  /* 0x0000002d180402a5 */ /* 0x000fcc000f8e0204 */
[----:B------:R-:W-:Y:S01]  /*09d0*/  MOV R4, UR4 ;  /* 0x0000000400047c02 */ /* 0x000fe20008000f00 */
[----:B------:R-:W-:-:S05]  /*09e0*/  IMAD.U32 R5, RZ, RZ, UR5 ;  /* 0x00000005ff057e24 */ /* 0x000fca000f8e00ff */
[----:B------:R1:W5:Y:S01]  /*09f0*/  @P1 LDG.E R143, [R4.64] ;  /* 0x00000022048f1981 */ /* 0x000362000c1e1900 */
[----:B------:R-:W-:Y:S01]  /*0a00*/  UIADD3 UR5, -UR19, UR22, URZ ;  /* 0x0000001613057290 */ /* 0x000fe2000fffe13f */
[----:B----4-:R-:W4:Y:S08]  /*0a10*/  @P0 R2UR UR4, R0 ;  /* 0x00000000000403c2 */ /* 0x010f3000000e0000 */
[----:B---3--:R-:W4:Y:S02]  /*0a20*/  @P0 R2UR UR6, R2 ;  /* 0x00000000020603c2 */ /* 0x008f2400000e0000 */
[----:B----4-:R-:W-:-:S02]  /*0a30*/  @UP2 UIADD3 UR21, -UR4, UR6, URZ ;  /* 0x0000000604152290 */ /* 0x010fc4000fffe13f */
[----:B------:R-:W-:Y:S02]  /*0a40*/  UIADD3 UR6, -UR5, URZ, URZ ;  /* 0x0000003f05067290 */ /* 0x000fe4000fffe13f */
[----:B------:R-:W-:Y:S02]  /*0a50*/  UIADD3 UR9, UR5, UR21, URZ ;  /* 0x0000001505097290 */ /* 0x000fe4000fffe03f */
        /* <DEDUP_REMOVED lines=19> */
[----:B-1----:R-:W-:Y:S02]  /*0b90*/  ULDC.64 UR4, c[0x0][0x340] ;  /* 0x0000d00000047ab9 */ /* 0x002fe40000000a00 */
[----:B------:R-:W-:Y:S02]  /*0ba0*/  UISETP.NE.U32.AND UP0, UPT, URZ, UR4, UPT ;  /* 0x000000043f00728c */ /* 0x000fe4000bf05070 */
[----:B------:R-:W-:Y:S02]  /*0bb0*/  ULDC.64 UR28, c[0x0][0x240] ;  /* 0x00009000001c7ab9 */ /* 0x000fe40000000a00 */
        /* <DEDUP_REMOVED lines=8> */
[----:B------:R-:W-:Y:S01]  /*0c40*/  UMOV UR43, 0x6 ;  /* 0x00000006002b7882 */ /* 0x000fe20000000000 */
[----:B------:R-:W-:Y:S01]  /*0c50*/  LEA.HI R0, R14, R159, RZ, 0x3 ;  /* 0x0000009f0e007211 */ /* 0x000fe200078f18ff */
[----:B------:R1:W3:Y:S01]  /*0c60*/  @P4 LDG.E R9, [R2.64] ;  /* 0x0000002202094981 */ /* 0x0002e2000c1e1900 */
[----:B------:R-:W-:Y:S01]  /*0c70*/  UMOV UR40, 0x5 ;  /* 0x0000000500287882 */ /* 0x000fe20000000000 */
[----:B------:R-:W-:Y:S01]  /*0c80*/  IMAD.U32 R4, RZ, RZ, UR16 ;  /* 0x00000010ff047e24 */ /* 0x000fe2000f8e00ff */
[----:B------:R-:W-:Y:S01]  /*0c90*/  SHF.R.S32.HI R96, RZ, 0x3, R0 ;  /* 0x00000003ff607819 */ /* 0x000fe20000011400 */
[----:B------:R-:W-:Y:S01]  /*0ca0*/  ULDC UR13, c[0x0][0x23c] ;  /* 0x00008f00000d7ab9 */ /* 0x000fe20000000800 */
[----:B------:R-:W-:Y:S01]  /*0cb0*/  LOP3.LUT R0, R0, 0xfffffff8, RZ, 0xc0, !PT ;  /* 0xfffffff800007812 */ /* 0x000fe200078ec0ff */
[----:B------:R-:W-:Y:S01]  /*0cc0*/  ULDC.64 UR4, c[0x0][0x238] ;  /* 0x00008e0000047ab9 */ /* 0x000fe20000000a00 */
[----:B------:R-:W-:Y:S01]  /*0cd0*/  SHF.R.S32.HI R11, RZ, 0x1f, R96 ;  /* 0x0000001fff0b7819 */ /* 0x000fe20000011460 */
[----:B------:R-:W-:Y:S01]  /*0ce0*/  UIMAD UR28, UR15, UR28, URZ ;  /* 0x0000001c0f1c72a4 */ /* 0x000fe2000f8e023f */
[C---:B-----5:R-:W-:Y:S01]  /*0cf0*/  IADD3 R118, P0, R96.reuse, R8, RZ ;  /* 0x0000000860767210 */ /* 0x060fe20007f1e0ff */
[----:B------:R-:W-:Y:S01]  /*0d00*/  IMAD.IADD R25, R159, 0x1, -R0 ;  /* 0x000000019f197824 */ /* 0x000fe200078e0a00 */
[----:B------:R-:W-:Y:S01]  /*0d10*/  IADD3 R139, -R96, UR21, RZ ;  /* 0x00000015608b7c10 */ /* 0x000fe2000fffe1ff */
[----:B------:R-:W-:Y:S01]  /*0d20*/  USHF.L.U64.HI UR10, UR4, UR43, UR5 ;  /* 0x0000002b040a7299 */ /* 0x000fe20008010205 */
[----:B------:R-:W-:Y:S01]  /*0d30*/  LEA.HI.X.SX32 R119, R8, R11, 0x1, P0 ;  /* 0x0000000b08777211 */ /* 0x000fe200000f0eff */
[C---:B------:R-:W-:Y:S01]  /*0d40*/  IMAD.SHL.U32 R20, R25.reuse, 0x8, RZ ;  /* 0x0000000819147824 */ /* 0x040fe200078e00ff */
[----:B------:R-:W-:Y:S01]  /*0d50*/  USHF.L.U32 UR11, UR4, 0x6, URZ ;  /* 0x00000006040b7899 */ /* 0x000fe2000800063f */
[----:B------:R-:W-:Y:S01]  /*0d60*/  IMAD.SHL.U32 R32, R25, 0x4, RZ ;  /* 0x0000000419207824 */ /* 0x000fe200078e00ff */
[----:B------:R-:W-:Y:S01]  /*0d70*/  UIMAD.WIDE.U32 UR26, UR4, 0x20, URZ ;  /* 0x00000020041a78a5 */ /* 0x000fe2000f8e003f */
[----:B------:R-:W-:Y:S01]  /*0d80*/  IMAD R10, R11, c[0x0][0x280], RZ ;  /* 0x0000a0000b0a7a24 */ /* 0x000fe200078e02ff */
[----:B------:R-:W-:Y:S01]  /*0d90*/  SHF.R.S32.HI R21, RZ, 0x1f, R20 ;  /* 0x0000001fff157819 */ /* 0x000fe20000011414 */
[----:B------:R-:W-:Y:S01]  /*0da0*/  USHF.L.U64.HI UR13, UR4, UR40, UR13 ;  /* 0x00000028040d7299 */ /* 0x000fe2000801020d */
[----:B------:R-:W-:Y:S01]  /*0db0*/  SHF.R.S32.HI R33, RZ, 0x1f, R32 ;  /* 0x0000001fff217819 */ /* 0x000fe20000011420 */
[----:B------:R-:W-:Y:S01]  /*0dc0*/  USHF.L.U32 UR14, UR4, 0x5, URZ ;  /* 0x00000005040e7899 */ /* 0x000fe2000800063f */
[----:B------:R-:W-:Y:S01]  /*0dd0*/  IADD3 R92, R20, 0x40, RZ ;  /* 0x00000040145c7810 */ /* 0x000fe20007ffe0ff */
[----:B------:R-:W-:Y:S01]  /*0de0*/  UIMAD UR33, UR16, UR29, UR28 ;  /* 0x0000001d102172a4 */ /* 0x000fe2000f8e021c */
[----:B-1----:R-:W-:Y:S01]  /*0df0*/  IMAD.U32 R2, RZ, RZ, UR18 ;  /* 0x00000012ff027e24 */ /* 0x002fe2000f8e00ff */
[----:B------:R-:W-:Y:S01]  /*0e00*/  ULDC.64 UR4, c[0x0][0x260] ;  /* 0x0000980000047ab9 */ /* 0x000fe20000000a00 */
[----:B------:R-:W-:Y:S01]  /*0e10*/  IMAD.WIDE.U32 R4, R4, c[0x0][0x260], R20 ;  /* 0x0000980004047a25 */ /* 0x000fe200078e0014 */
[----:B------:R-:W-:Y:S01]  /*0e20*/  UIMAD UR4, UR15, UR4, URZ ;  /* 0x000000040f0472a4 */ /* 0x000fe2000f8e023f */
[----:B------:R-:W-:Y:S01]  /*0e30*/  ISETP.GE.AND P6, PT, R20, c[0x0][0x1d4], PT ;  /* 0x0000750014007a0c */ /* 0x000fe20003fc6270 */
[----:B------:R-:W-:Y:S01]  /*0e40*/  ULDC UR31, c[0x0][0x284] ;  /* 0x0000a100001f7ab9 */ /* 0x000fe20000000800 */
[----:B------:R-:W-:Y:S01]  /*0e50*/  IMAD R0, R2, -0x40, R139 ;  /* 0xffffffc002007824 */ /* 0x000fe200078e028b */
[----:B------:R-:W-:Y:S01]  /*0e60*/  UIMAD UR28, UR16, UR5, UR4 ;  /* 0x00000005101c72a4 */ /* 0x000fe2000f8e0204 */
[----:B------:R-:W-:Y:S01]  /*0e70*/  IMAD R2, R119, c[0x0][0x238], RZ ;  /* 0x00008e0077027a24 */ /* 0x000fe200078e02ff */
[----:B------:R-:W-:Y:S01]  /*0e80*/  UMOV UR41, 0x30 ;  /* 0x0000003000297882 */ /* 0x000fe20000000000 */
[----:B------:R-:W-:Y:S01]  /*0e90*/  IMAD.MOV.U32 R12, RZ, RZ, R4 ;  /* 0x000000ffff0c7224 */ /* 0x000fe200078e0004 */
[----:B------:R-:W-:Y:S01]  /*0ea0*/  ISETP.GE.AND P3, PT, R0, 0x1, PT ;  /* 0x000000010000780c */ /* 0x000fe20003f66270 */
[----:B------:R-:W-:Y:S01]  /*0eb0*/  IMAD R6, R118, c[0x0][0x23c], R2 ;  /* 0x00008f0076067a24 */ /* 0x000fe200078e0202 */
[----:B------:R-:W-:Y:S01]  /*0ec0*/  ISETP.GE.AND P2, PT, R0, 0x11, PT ;  /* 0x000000110000780c */ /* 0x000fe20003f46270 */
[----:B------:R-:W-:Y:S01]  /*0ed0*/  IMAD.WIDE.U32 R2, R118, c[0x0][0x238], R20 ;  /* 0x00008e0076027a25 */ /* 0x000fe200078e0014 */
[C---:B------:R-:W-:Y:S01]  /*0ee0*/  ISETP.GE.AND P1, PT, R0.reuse, 0x21, PT ;  /* 0x000000210000780c */ /* 0x040fe20003f26270 */
[----:B------:R-:W-:Y:S01]  /*0ef0*/  ULDC.64 UR4, c[0x0][0x280] ;  /* 0x0000a00000047ab9 */ /* 0x000fe20000000a00 */
[----:B------:R-:W-:Y:S01]  /*0f00*/  ISETP.GT.AND P0, PT, R0, 0x30, PT ;  /* 0x000000300000780c */ /* 0x000fe20003f04270 */
[----:B------:R-:W-:Y:S01]  /*0f10*/  IMAD.IADD R3, R3, 0x1, R6 ;  /* 0x0000000103037824 */ /* 0x000fe200078e0206 */
[----:B------:R-:W-:Y:S01]  /*0f20*/  USEL UR39, UR24, URZ, !UP2 ;  /* 0x0000003f18277287 */ /* 0x000fe2000d000000 */
[----:B------:R-:W-:Y:S01]  /*0f30*/  IMAD.U32 R0, RZ, RZ, UR16 ;  /* 0x00000010ff007e24 */ /* 0x000fe2000f8e00ff */
[----:B------:R-:W-:Y:S01]  /*0f40*/  USHF.L.U64.HI UR29, UR4, UR43, UR31 ;  /* 0x0000002b041d7299 */ /* 0x000fe2000801021f */
[----:B------:R-:W-:Y:S01]  /*0f50*/  IADD3 R13, R5, UR28, RZ ;  /* 0x0000001c050d7c10 */ /* 0x000fe2000fffe0ff */
[----:B------:R-:W-:Y:S01]  /*0f60*/  USHF.L.U64.HI UR12, UR4, UR40, UR5 ;  /* 0x00000028040c7299 */ /* 0x000fe20008010205 */
[----:B------:R-:W-:Y:S01]  /*0f70*/  IMAD.WIDE.U32 R2, R0, c[0x0][0x240], R2 ;  /* 0x0000900000027a25 */ /* 0x000fe200078e0002 */
[----:B------:R-:W-:Y:S01]  /*0f80*/  UIMAD UR25, UR41, UR5, URZ ;  /* 0x00000005291972a4 */ /* 0x000fe2000f8e023f */
[----:B------:R-:W-:Y:S01]  /*0f90*/  ISETP.GE.AND P5, PT, R92, c[0x0][0x1d4], PT ;  /* 0x000075005c007a0c */ /* 0x000fe20003fa6270 */
[----:B------:R-:W-:Y:S01]  /*0fa0*/  USHF.L.U64.HI UR31, UR4, UR45, UR31 ;  /* 0x0000002d041f7299 */ /* 0x000fe2000801021f */
[----:B------:R-:W-:Y:S01]  /*0fb0*/  IMAD R0, R11, c[0x0][0x290], RZ ;  /* 0x0000a4000b007a24 */ /* 0x000fe200078e02ff */
[----:B------:R-:W-:Y:S01]  /*0fc0*/  IADD3 R3, R3, UR33, RZ ;  /* 0x0000002103037c10 */ /* 0x000fe2000fffe0ff */
[----:B------:R-:W-:Y:S01]  /*0fd0*/  USHF.R.S32.HI UR33, URZ, 0x1f, UR24 ;  /* 0x0000001f3f217899 */ /* 0x000fe20008011418 */
[----:B------:R-:W-:Y:S01]  /*0fe0*/  IMAD.U32 R100, RZ, RZ, UR39 ;  /* 0x00000027ff647e24 */ /* 0x000fe2000f8e00ff */
[----:B------:R-:W-:Y:S01]  /*0ff0*/  UIMAD.WIDE.U32 UR36, UR4, 0x30, URZ ;  /* 0x00000030042478a5 */ /* 0x000fe2000f8e003f */
[C---:B------:R-:W-:Y:S01]  /*1000*/  IMAD.WIDE.U32 R4, R96.reuse, c[0x0][0x290], R32 ;  /* 0x0000a40060047a25 */ /* 0x040fe200078e0020 */
[----:B------:R-:W-:Y:S01]  /*1010*/  USEL UR38, UR33, URZ, !UP2 ;  /* 0x0000003f21267287 */ /* 0x000fe2000d000000 */
[C---:B------:R-:W-:Y:S01]  /*1020*/  IADD3 R147, R96.reuse, 0x10, RZ ;  /* 0x0000001060937810 */ /* 0x040fe20007ffe0ff */
[----:B------:R-:W-:Y:S01]  /*1030*/  USHF.L.U32 UR28, UR4, 0x5, URZ ;  /* 0x00000005041c7899 */ /* 0x000fe2000800063f */
[----:B------:R-:W-:Y:S01]  /*1040*/  IMAD R11, R96, c[0x0][0x294], R0 ;  /* 0x0000a500600b7a24 */ /* 0x000fe200078e0200 */
[----:B------:R-:W-:Y:S01]  /*1050*/  USHF.L.U32 UR30, UR4, 0x6, URZ ;  /* 0x00000006041e7899 */ /* 0x000fe2000800063f */
[----:B------:R-:W-:Y:S01]  /*1060*/  IMAD.WIDE.U32 R128, R100, c[0x0][0x248], R2 ;  /* 0x0000920064807a25 */ /* 0x000fe200078e0002 */
[----:B------:R-:W-:Y:S01]  /*1070*/  USHF.L.U32 UR32, UR4, 0x4, URZ ;  /* 0x0000000404207899 */ /* 0x000fe2000800063f */
[----:B------:R-:W-:Y:S01]  /*1080*/  LEA.HI R0, R14, R159, RZ, 0x6 ;  /* 0x0000009f0e007211 */ /* 0x000fe200078f30ff */
[----:B------:R-:W-:Y:S01]  /*1090*/  ULDC UR48, c[0x0][0x23c] ;  /* 0x00008f0000307ab9 */ /* 0x000fe20000000800 */
[----:B------:R-:W-:Y:S01]  /*10a0*/  IMAD.MOV.U32 R18, RZ, RZ, R4 ;  /* 0x000000ffff127224 */ /* 0x000fe200078e0004 */
[----:B------:R-:W-:Y:S01]  /*10b0*/  ULDC.64 UR4, c[0x0][0x248] ;  /* 0x0000920000047ab9 */ /* 0x000fe20000000a00 */
[----:B------:R-:W-:Y:S01]  /*10c0*/  IMAD.SHL.U32 R4, R96, 0x40, RZ ;  /* 0x0000004060047824 */ /* 0x000fe200078e00ff */
[----:B------:R-:W-:Y:S01]  /*10d0*/  UIMAD UR4, UR38, UR4, URZ ;  /* 0x00000004260472a4 */ /* 0x000fe2000f8e023f */
[----:B------:R-:W-:Y:S01]  /*10e0*/  IMAD.SHL.U32 R0, R0, 0x8, RZ ;  /* 0x0000000800007824 */ /* 0x000fe200078e00ff */
[----:B------:R-:W-:Y:S01]  /*10f0*/  USHF.L.U32 UR52, UR48, 0x5, URZ ;  /* 0x0000000530347899 */ /* 0x000fe2000800063f */
[----:B------:R-:W-:Y:S01]  /*1100*/  IMAD.U32 R2, RZ, RZ, UR11 ;  /* 0x0000000bff027e24 */ /* 0x000fe2000f8e00ff */
[----:B------:R-:W-:Y:S01]  /*1110*/  UIMAD UR44, UR39, UR5, UR4 ;  /* 0x00000005272c72a4 */ /* 0x000fe2000f8e0204 */
[----:B------:R-:W-:Y:S01]  /*1120*/  IMAD.MOV.U32 R122, RZ, RZ, R128 ;  /* 0x000000ffff7a7224 */ /* 0x000fe200078e0080 */
[----:B------:R-:W-:Y:S01]  /*1130*/  LOP3.LUT R121, R4, 0x1c0, RZ, 0xc0, !PT ;  /* 0x000001c004797812 */ /* 0x000fe200078ec0ff */
[----:B------:R-:W-:Y:S01]  /*1140*/  ULDC.64 UR4, c[0x0][0x290] ;  /* 0x0000a40000047ab9 */ /* 0x000fe20000000a00 */
[----:B------:R-:W-:Y:S01]  /*1150*/  LOP3.LUT R130, R0, 0xfffffe00, RZ, 0xc0, !PT ;  /* 0xfffffe0000827812 */ /* 0x000fe200078ec0ff */
[----:B------:R-:W-:Y:S01]  /*1160*/  USHF.L.U64.HI UR40, UR4, UR40, UR5 ;  /* 0x0000002804287299 */ /* 0x000fe20008010205 */
[----:B------:R-:W-:Y:S01]  /*1170*/  IADD3 R123, R129, UR44, RZ ;  /* 0x0000002c817b7c10 */ /* 0x000fe2000fffe0ff */
[----:B------:R-:W-:Y:S01]  /*1180*/  UIMAD UR41, UR41, UR5, URZ ;  /* 0x00000005292972a4 */ /* 0x000fe2000f8e023f */
[----:B------:R-:W-:Y:S01]  /*1190*/  LOP3.LUT R0, R121, 0x38, R20, 0xf8, !PT ;  /* 0x0000003879007812 */ /* 0x000fe200078ef814 */
[----:B------:R-:W-:Y:S01]  /*11a0*/  USHF.R.S32.HI UR44, URZ, 0x1f, UR18 ;  /* 0x0000001f3f2c7899 */ /* 0x000fe20008011412 */
[----:B------:R-:W-:Y:S01]  /*11b0*/  SHF.R.U32.HI R151, RZ, 0x3, R121 ;  /* 0x00000003ff977819 */ /* 0x000fe20000011679 */
[----:B------:R-:W-:Y:S01]  /*11c0*/  UIMAD UR5, UR10, UR18, URZ ;  /* 0x000000120a0572a4 */ /* 0x000fe2000f8e023f */
[----:B------:R-:W-:Y:S01]  /*11d0*/  IMAD.WIDE.U32 R2, R2, UR18, R122 ;  /* 0x0000001202027c25 */ /* 0x000fe2000f8e007a */
[----:B------:R-:W-:Y:S01]  /*11e0*/  UIADD3 UR27, UR27, UR52, URZ ;  /* 0x000000341b1b7290 */ /* 0x000fe2000fffe03f */
[----:B------:R-:W-:Y:S01]  /*11f0*/  LOP3.LUT R0, R130, R0, R151, 0xf6, !PT ;  /* 0x0000000082007212 */ /* 0x000fe200078ef697 */
[----:B------:R-:W-:Y:S01]  /*1200*/  UIMAD UR5, UR44, UR11, UR5 ;  /* 0x0000000b2c0572a4 */ /* 0x000fe2000f8e0205 */
[C---:B------:R-:W-:Y:S01]  /*1210*/  IMAD R10, R96.reuse, c[0x0][0x284], R10 ;  /* 0x0000a100600a7a24 */ /* 0x040fe200078e020a */
[C---:B------:R-:W-:Y:S01]  /*1220*/  IADD3 R145, R96.reuse, 0x30, RZ ;  /* 0x0000003060917810 */ /* 0x040fe20007ffe0ff */
[C---:B------:R-:W-:Y:S01]  /*1230*/  IMAD.WIDE.U32 R6, R96.reuse, c[0x0][0x280], R32 ;  /* 0x0000a00060067a25 */ /* 0x040fe200078e0020 */
[C---:B------:R-:W-:Y:S01]  /*1240*/  IADD3 R146, R96.reuse, 0x20, RZ ;  /* 0x0000002060927810 */ /* 0x040fe20007ffe0ff */
[----:B------:R-:W-:Y:S01]  /*1250*/  VOTEU.ANY UP1, P0 ;  /* 0x00000000003f7886 */ /* 0x000fe20000020100 */
[----:B------:R-:W-:Y:S01]  /*1260*/  IADD3 R3, R3, UR5, RZ ;  /* 0x0000000503037c10 */ /* 0x000fe2000fffe0ff */
[----:B------:R-:W-:Y:S01]  /*1270*/  IMAD.IADD R23, R7, 0x1, R10 ;  /* 0x0000000107177824 */ /* 0x000fe200078e020a */
[----:B------:R-:W-:Y:S01]  /*1280*/  ULDC UR42, c[0x0][0x294] ;  /* 0x0000a500002a7ab9 */ /* 0x000fe20000000800 */
[----:B------:R-:W-:Y:S01]  /*1290*/  IMAD.MOV.U32 R22, RZ, RZ, R6 ;  /* 0x000000ffff167224 */ /* 0x000fe200078e0006 */
[----:B------:R-:W-:Y:S01]  /*12a0*/  @UP1 UIMAD UR48, UR48, 0x30, URZ ;  /* 0x00000030303018a4 */ /* 0x000fe2000f8e023f */
[----:B------:R-:W-:Y:S01]  /*12b0*/  IMAD.WIDE.U32 R6, R96, c[0x0][0x280], R20 ;  /* 0x0000a00060067a25 */ /* 0x000fe200078e0014 */
[----:B------:R-:W-:Y:S01]  /*12c0*/  USHF.L.U64.HI UR43, UR4, UR43, UR42 ;  /* 0x0000002b042b7299 */ /* 0x000fe2000801022a */
[----:B------:R-:W-:Y:S01]  /*12d0*/  SHF.R.S32.HI R82, RZ, 0x1f, R92 ;  /* 0x0000001fff527819 */ /* 0x000fe2000001145c */
[----:B------:R-:W-:Y:S01]  /*12e0*/  USHF.L.U64.HI UR45, UR4, UR45, UR42 ;  /* 0x0000002d042d7299 */ /* 0x000fe2000801022a */
[----:B------:R-:W-:Y:S01]  /*12f0*/  IMAD.IADD R19, R5, 0x1, R11 ;  /* 0x0000000105137824 */ /* 0x000fe200078e020b */
[----:B------:R-:W-:Y:S01]  /*1300*/  UIMAD.WIDE.U32 UR50, UR4, 0x30, URZ ;  /* 0x00000030043278a5 */ /* 0x000fe2000f8e003f */
[----:B------:R-:W-:Y:S01]  /*1310*/  IMAD.SHL.U32 R74, R0, 0x2, RZ ;  /* 0x00000002004a7824 */ /* 0x000fe200078e00ff */
[----:B------:R-:W-:Y:S01]  /*1320*/  USHF.L.U32 UR42, UR4, 0x5, URZ ;  /* 0x00000005042a7899 */ /* 0x000fe2000800063f */
[----:B------:R-:W-:Y:S01]  /*1330*/  IMAD.IADD R17, R10, 0x1, R7 ;  /* 0x000000010a117824 */ /* 0x000fe200078e0207 */
[----:B------:R-:W-:Y:S01]  /*1340*/  USHF.L.U32 UR44, UR4, 0x6, URZ ;  /* 0x00000006042c7899 */ /* 0x000fe2000800063f */
[----:B------:R-:W-:Y:S01]  /*1350*/  IMAD.MOV.U32 R7, RZ, RZ, c[0x0][0x238] ;  /* 0x00008e00ff077624 */ /* 0x000fe200078e00ff */
[----:B------:R-:W-:Y:S01]  /*1360*/  USHF.L.U32 UR47, UR4, 0x4, URZ ;  /* 0x00000004042f7899 */ /* 0x000fe2000800063f */
[----:B------:R-:W-:Y:S01]  /*1370*/  IMAD.MOV.U32 R16, RZ, RZ, R6 ;  /* 0x000000ffff107224 */ /* 0x000fe200078e0006 */
[----:B------:R-:W-:Y:S01]  /*1380*/  LEA.HI R82, R82, R92, RZ, 0x3 ;  /* 0x0000005c52527211 */ /* 0x000fe200078f18ff */
[----:B------:R-:W-:Y:S01]  /*1390*/  IMAD.MOV.U32 R6, RZ, RZ, c[0x0][0x23c] ;  /* 0x00008f00ff067624 */ /* 0x000fe200078e00ff */
[----:B------:R-:W-:Y:S01]  /*13a0*/  ULDC.64 UR4, c[0x0][0x1e8] ;  /* 0x00007a0000047ab9 */ /* 0x000fe20000000a00 */
[----:B------:R-:W-:Y:S01]  /*13b0*/  IMAD.WIDE.U32 R100, R100, c[0x0][0x268], R12 ;  /* 0x00009a0064647a25 */ /* 0x000fe200078e000c */
[----:B------:R-:W-:Y:S01]  /*13c0*/  SHF.R.S32.HI R12, RZ, 0x1f, R145 ;  /* 0x0000001fff0c7819 */ /* 0x000fe20000011491 */
[----:B------:R-:W-:Y:S01]  /*13d0*/  UIMAD UR49, UR15, UR4, URZ ;  /* 0x000000040f3172a4 */ /* 0x000fe2000f8e023f */
[----:B------:R-:W-:Y:S01]  /*13e0*/  LOP3.LUT R82, R82, 0xfffffff8, RZ, 0xc0, !PT ;  /* 0xfffffff852527812 */ /* 0x000fe200078ec0ff */
[----:B------:R-:W-:Y:S01]  /*13f0*/  IMAD.SHL.U32 R13, R145, 0x40, RZ ;  /* 0x00000040910d7824 */ /* 0x000fe200078e00ff */
[----:B------:R-:W-:Y:S01]  /*1400*/  UIMAD.WIDE.U32 UR54, UR16, UR4, URZ ;  /* 0x00000004103672a5 */ /* 0x000fe2000f8e003f */
[----:B------:R-:W-:Y:S01]  /*1410*/  IMAD.MOV.U32 R153, RZ, RZ, c[0x0][0x2b8] ;  /* 0x0000ae00ff997624 */ /* 0x000fe200078e00ff */
[----:B------:R-:W-:Y:S01]  /*1420*/  UIMAD UR49, UR16, UR5, UR49 ;  /* 0x00000005103172a4 */ /* 0x000fe2000f8e0231 */
[----:B------:R-:W-:Y:S01]  /*1430*/  IMAD.MOV.U32 R152, RZ, RZ, c[0x0][0x27c] ;  /* 0x00009f00ff987624 */ /* 0x000fe200078e00ff */
[----:B------:R-:W-:Y:S01]  /*1440*/  LOP3.LUT R124, R13, 0x1c0, RZ, 0xc0, !PT ;  /* 0x000001c00d7c7812 */ /* 0x000fe200078ec0ff */
[----:B------:R-:W-:Y:S01]  /*1450*/  ULDC.64 UR4, c[0x0][0x210] ;  /* 0x0000840000047ab9 */ /* 0x000fe20000000a00 */
[----:B------:R-:W-:Y:S01]  /*1460*/  IMAD.MOV.U32 R144, RZ, RZ, c[0x0][0x27c] ;  /* 0x00009f00ff907624 */ /* 0x000fe200078e00ff */
[----:B------:R-:W-:Y:S01]  /*1470*/  UIMAD UR52, UR15, UR4, URZ ;  /* 0x000000040f3472a4 */ /* 0x000fe2000f8e023f */
[----:B------:R-:W-:Y:S01]  /*1480*/  SHF.R.U32.HI R148, RZ, 0x3, R124 ;  /* 0x00000003ff947819 */ /* 0x000fe2000001167c */
[----:B------:R-:W-:Y:S01]  /*1490*/  UIMAD.WIDE.U32 UR56, UR16, UR4, URZ ;  /* 0x00000004103872a5 */ /* 0x000fe2000f8e003f */
[C---:B------:R-:W-:Y:S01]  /*14a0*/  IMAD.WIDE.U32 R108, R143.reuse, c[0x0][0x280], R22 ;  /* 0x0000a0008f6c7a25 */ /* 0x040fe200078e0016 */
[----:B------:R-:W-:Y:S01]  /*14b0*/  UIMAD UR52, UR16, UR5, UR52 ;  /* 0x00000005103472a4 */ /* 0x000fe2000f8e0234 */
[----:B------:R-:W-:Y:S01]  /*14c0*/  P2R R141, PR, RZ, 0x20 ;  /* 0x00000020ff8d7803 */ /* 0x000fe20000000000 */
[----:B------:R-:W-:Y:S01]  /*14d0*/  UIADD3 UR25, UR37, UR25, URZ ;  /* 0x0000001925197290 */ /* 0x000fe2000fffe03f */
[C---:B------:R-:W-:Y:S01]  /*14e0*/  IMAD.WIDE.U32 R106, R143.reuse, c[0x0][0x290], R18 ;  /* 0x0000a4008f6a7a25 */ /* 0x040fe200078e0012 */
[----:B------:R-:W-:Y:S01]  /*14f0*/  ULDC.64 UR4, c[0x0][0x268] ;  /* 0x00009a0000047ab9 */ /* 0x000fe20000000a00 */
[----:B------:R-:W-:Y:S01]  /*1500*/  P2R R142, PR, RZ, 0x40 ;  /* 0x00000040ff8e7803 */ /* 0x000fe20000000000 */
[----:B------:R-:W-:Y:S01]  /*1510*/  UIMAD UR4, UR38, UR4, URZ ;  /* 0x00000004260472a4 */ /* 0x000fe2000f8e023f */
[----:B------:R-:W-:Y:S01]  /*1520*/  IMAD.WIDE.U32 R104, R143, c[0x0][0x280], R16 ;  /* 0x0000a0008f687a25 */ /* 0x000fe200078e0010 */
[----:B------:R-:W-:Y:S01]  /*1530*/  IADD3 R138, R26, UR22, RZ ;  /* 0x000000161a8a7c10 */ /* 0x000fe2000fffe0ff */
[----:B------:R-:W-:Y:S01]  /*1540*/  UIADD3 UR41, UR51, UR41, URZ ;  /* 0x0000002933297290 */ /* 0x000fe2000fffe03f */
[----:B------:R-:W-:Y:S01]  /*1550*/  IADD3 R34, R32, 0x20, RZ ;  /* 0x0000002020227810 */ /* 0x000fe20007ffe0ff */
[----:B------:R-:W-:Y:S01]  /*1560*/  UIMAD UR39, UR39, UR5, UR4 ;  /* 0x00000005272772a4 */ /* 0x000fe2000f8e0204 */
[----:B------:R-:W-:Y:S01]  /*1570*/  IMAD.SHL.U32 R144, R144, 0x2, RZ ;  /* 0x0000000290907824 */ /* 0x000fe200078e00ff */
[----:B------:R-:W-:Y:S01]  /*1580*/  SHF.R.S32.HI R93, RZ, 0x1f, R82 ;  /* 0x0000001fff5d7819 */ /* 0x000fe20000011452 */
[----:B------:R-:W-:Y:S01]  /*1590*/  ULDC.64 UR4, c[0x0][0x2b0] ;  /* 0x0000ac0000047ab9 */ /* 0x000fe20000000a00 */
[----:B------:R-:W-:Y:S01]  /*15a0*/  IMAD.U32 R91, RZ, RZ, UR18 ;  /* 0x00000012ff5b7e24 */ /* 0x000fe2000f8e00ff */
[----:B------:R-:W-:Y:S01]  /*15b0*/  UIADD3 UR49, UR55, UR49, URZ ;  /* 0x0000003137317290 */ /* 0x000fe2000fffe03f */
[----:B------:R-:W-:Y:S01]  /*15c0*/  IMAD R120, R25, 0x10, R96 ;  /* 0x0000001019787824 */ /* 0x000fe200078e0260 */
[----:B------:R-:W-:Y:S01]  /*15d0*/  IADD3 R99, R101, UR39, RZ ;  /* 0x0000002765637c10 */ /* 0x000fe2000fffe0ff */
[----:B------:R-:W-:Y:S01]  /*15e0*/  UIADD3 UR52, UR57, UR52, URZ ;  /* 0x0000003439347290 */ /* 0x000fe2000fffe03f */
[----:B---3--:R1:W3:Y:S01]  /*15f0*/  @P4 R2UR UR46, R9 ;  /* 0x00000000092e43c2 */ /* 0x0082e200000e0000 */
[----:B------:R-:W-:-:S04]  /*1600*/  @P3 LEA R4, P4, R2, c[0x0][0x220], 0x1 ;  /* 0x0000880002043a11 */ /* 0x000fc800078808ff */
[----:B------:R-:W-:Y:S02]  /*1610*/  @P3 LEA.HI.X R5, R2, c[0x0][0x224], R3, 0x1, P4 ;  /* 0x0000890002053a11 */ /* 0x000fe400020f0c03 */
[----:B------:R-:W-:-:S03]  /*1620*/  ISETP.GE.AND P4, PT, R20, c[0x0][0x27c], PT ;  /* 0x00009f0014007a0c */ /* 0x000fc60003f86270 */
[----:B------:R-:W-:Y:S01]  /*1630*/  @!PT LDS RZ, [RZ] ;  /* 0x00000000fffff984 */ /* 0x000fe20000000800 */
[----:B------:R-:W-:Y:S01]  /*1640*/  @!PT LDS RZ, [RZ] ;  /* 0x00000000fffff984 */ /* 0x000fe20000000800 */
[----:B------:R-:W-:Y:S01]  /*1650*/  @!PT LDS RZ, [RZ] ;  /* 0x00000000fffff984 */ /* 0x000fe20000000800 */
[----:B------:R4:W-:Y:S01]  /*1660*/  @P3 LDGSTS.E.BYPASS.LTC128B.128 [R74+0x4100], [R4.64], !P6 ;  /* 0x04100000044a3fae */ /* 0x0009e2000f101d62 */
[----:B------:R-:W-:-:S03]  /*1670*/  P2R R140, PR, RZ, 0x10 ;  /* 0x00000010ff8c7803 */ /* 0x000fc60000000000 */
[----:B------:R4:W-:Y:S01]  /*1680*/  @P3 LDGSTS.E.BYPASS.LTC128B.128 [R74+0x6100], [R4.64+0x80], !P5 ;  /* 0x06100080044a3fae */ /* 0x0009e2000e901d62 */
[----:B------:R-:W-:-:S04]  /*1690*/  @P2 LEA R0, P3, R7, R2, 0x4 ;  /* 0x0000000207002211 */ /* 0x000fc800078620ff */
[----:B------:R-:W-:Y:S01]  /*16a0*/  @P2 LEA.HI.X R6, R7, R3, R6, 0x4, P3 ;  /* 0x0000000307062211 */ /* 0x000fe200018f2406 */
[----:B-1----:R-:W-:Y:S01]  /*16b0*/  IMAD.WIDE.U32 R8, R96, c[0x0][0x290], R20 ;  /* 0x0000a40060087a25 */ /* 0x002fe200078e0014 */
[----:B---3--:R-:W-:Y:S02]  /*16c0*/  @UP0 USHF.R.S32.HI UR59, URZ, 0x1f, UR46 ;  /* 0x0000001f3f3b0899 */ /* 0x008fe4000801142e */
[----:B------:R-:W-:Y:S01]  /*16d0*/  @UP0 UMOV UR58, UR46 ;  /* 0x0000002e003a0c82 */ /* 0x000fe20008000000 */
[----:B------:R-:W-:Y:S01]  /*16e0*/  IMAD.MOV.U32 R14, RZ, RZ, R8 ;  /* 0x000000ffff0e7224 */ /* 0x000fe200078e0008 */
[C---:B------:R-:W-:Y:S01]  /*16f0*/  @P2 LEA R8, P3, R0.reuse, c[0x0][0x220], 0x1 ;  /* 0x0000880000082a11 */ /* 0x040fe200078608ff */
[----:B------:R-:W-:Y:S01]  /*1700*/  IMAD.IADD R15, R11, 0x1, R9 ;  /* 0x000000010b0f7824 */ /* 0x000fe200078e0209 */
[----:B------:R-:W-:Y:S01]  /*1710*/  SHF.R.S32.HI R11, RZ, 0x1f, R147 ;  /* 0x0000001fff0b7819 */ /* 0x000fe20000011493 */
[----:B------:R-:W-:Y:S01]  /*1720*/  @!UP0 UMOV UR59, UR33 ;  /* 0x00000021003b8c82 */ /* 0x000fe20008000000 */
[----:B------:R-:W-:Y:S01]  /*1730*/  @P2 LEA.HI.X R9, R0, c[0x0][0x224], R6, 0x1, P3 ;  /* 0x0000890000092a11 */ /* 0x000fe200018f0c06 */
[----:B------:R-:W-:Y:S01]  /*1740*/  UIMAD UR33, UR59, UR4, URZ ;  /* 0x000000043b2172a4 */ /* 0x000fe2000f8e023f */
[----:B------:R-:W-:Y:S01]  /*1750*/  @P1 IADD3 R0, P3, R2, UR26, RZ ;  /* 0x0000001a02001c10 */ /* 0x000fe2000ff7e0ff */
[----:B------:R-:W-:Y:S01]  /*1760*/  IMAD.WIDE.U32 R102, R143, c[0x0][0x290], R14 ;  /* 0x0000a4008f667a25 */ /* 0x000fe200078e000e */
[----:B------:R-:W-:Y:S01]  /*1770*/  LEA.HI R11, R11, R147, RZ, 0x3 ;  /* 0x000000930b0b7211 */ /* 0x000fe200078f18ff */
[----:B------:R1:W-:Y:S01]  /*1780*/  @P2 LDGSTS.E.BYPASS.LTC128B.128 [R74+0x4900], [R8.64], !P6 ;  /* 0x04900000084a2fae */ /* 0x0003e2000f101d62 */
[----:B------:R-:W-:-:S02]  /*1790*/  @!UP0 UMOV UR58, UR24 ;  /* 0x00000018003a8c82 */ /* 0x000fc40008000000 */
[----:B------:R-:W-:Y:S01]  /*17a0*/  UIMAD.WIDE.U32 UR60, UR58, UR4, URZ ;  /* 0x000000043a3c72a5 */ /* 0x000fe2000f8e003f */
[----:B----4-:R-:W-:Y:S01]  /*17b0*/  SEL R4, RZ, c[0x0][0x27c], !P4 ;  /* 0x00009f00ff047a07 */ /* 0x010fe20006000000 */
[----:B------:R1:W-:Y:S01]  /*17c0*/  @P2 LDGSTS.E.BYPASS.LTC128B.128 [R74+0x6900], [R8.64+0x80], !P5 ;  /* 0x06900080084a2fae */ /* 0x0003e2000e901d62 */
[----:B------:R-:W-:Y:S02]  /*17d0*/  UIMAD UR5, UR58, UR5, UR33 ;  /* 0x000000053a0572a4 */ /* 0x000fe4000f8e0221 */
[----:B------:R-:W-:Y:S01]  /*17e0*/  UIADD3 UR26, UP0, UR26, 0x80, URZ ;  /* 0x000000801a1a7890 */ /* 0x000fe2000ff1e03f */
[----:B------:R-:W-:Y:S01]  /*17f0*/  IMAD.IADD R4, R20, 0x1, R4 ;  /* 0x0000000114047824 */ /* 0x000fe200078e0204 */
[----:B------:R-:W-:Y:S02]  /*1800*/  UIADD3 UR5, UR61, UR5, URZ ;  /* 0x000000053d057290 */ /* 0x000fe4000fffe03f */
[----:B------:R-:W-:Y:S02]  /*1810*/  ULDC.U8 UR4, c[0x0][0x298] ;  /* 0x0000a60000047ab9 */ /* 0x000fe40000000000 */
[----:B------:R-:W-:-:S04]  /*1820*/  SHF.R.S32.HI R5, RZ, 0x1f, R4 ;  /* 0x0000001fff057819 */ /* 0x000fc80000011404 */
[CC--:B------:R-:W-:Y:S02]  /*1830*/  LEA.HI R10, R5.reuse, R4.reuse, RZ, 0x3 ;  /* 0x00000004050a7211 */ /* 0x0c0fe400078f18ff */
[----:B------:R-:W-:Y:S01]  /*1840*/  LEA.HI R24, R5, R4, RZ, 0x6 ;  /* 0x0000000405187211 */ /* 0x000fe200078f30ff */
[----:B------:R-:W-:Y:S01]  /*1850*/  IMAD.SHL.U32 R5, R146, 0x40, RZ ;  /* 0x0000004092057824 */ /* 0x000fe200078e00ff */
[----:B------:R-:W-:Y:S01]  /*1860*/  @P1 IADD3.X R4, R3, UR27, RZ, P3, !PT ;  /* 0x0000001b03041c10 */ /* 0x000fe20009ffe4ff */
[----:B------:R-:W-:Y:S01]  /*1870*/  @P0 IMAD.WIDE.U32 R2, R7, 0x30, R2 ;  /* 0x0000003007020825 */ /* 0x000fe200078e0002 */
[C---:B------:R-:W-:Y:S01]  /*1880*/  @P1 LEA R6, P3, R0.reuse, c[0x0][0x220], 0x1 ;  /* 0x0000880000061a11 */ /* 0x040fe200078608ff */
[----:B------:R-:W-:Y:S01]  /*1890*/  UIADD3.X UR27, URZ, UR27, URZ, UP0, !UPT ;  /* 0x0000001b3f1b7290 */ /* 0x000fe200087fe43f */
[----:B------:R-:W-:Y:S01]  /*18a0*/  LOP3.LUT R125, R5, 0x1c0, RZ, 0xc0, !PT ;  /* 0x000001c0057d7812 */ /* 0x000fe200078ec0ff */
[----:B------:R-:W-:Y:S01]  /*18b0*/  IMAD.SHL.U32 R5, R11, 0x40, RZ ;  /* 0x000000400b057824 */ /* 0x000fe200078e00ff */
[----:B------:R-:W-:Y:S01]  /*18c0*/  @P1 LEA.HI.X R7, R0, c[0x0][0x224], R4, 0x1, P3 ;  /* 0x0000890000071a11 */ /* 0x000fe200018f0c04 */
[----:B------:R-:W-:Y:S01]  /*18d0*/  IMAD.SHL.U32 R0, R147, 0x40, RZ ;  /* 0x0000004093007824 */ /* 0x000fe200078e00ff */
[----:B------:R-:W-:-:S02]  /*18e0*/  SHF.R.S32.HI R4, RZ, 0x1f, R146 ;  /* 0x0000001fff047819 */ /* 0x000fc40000011492 */
[----:B------:R-:W-:Y:S01]  /*18f0*/  LOP3.LUT R133, R5, 0xfffffe00, RZ, 0xc0, !PT ;  /* 0xfffffe0005857812 */ /* 0x000fe200078ec0ff */
[----:B------:R1:W-:Y:S01]  /*1900*/  @P1 LDGSTS.E.BYPASS.LTC128B.128 [R74+0x5100], [R6.64], !P6 ;  /* 0x05100000064a1fae */ /* 0x0003e2000f101d62 */
[----:B------:R-:W-:Y:S02]  /*1910*/  LOP3.LUT R126, R0, 0x1c0, RZ, 0xc0, !PT ;  /* 0x000001c0007e7812 */ /* 0x000fe400078ec0ff */
[----:B------:R-:W-:Y:S01]  /*1920*/  LEA.HI R0, R12, R145, RZ, 0x3 ;  /* 0x000000910c007211 */ /* 0x000fe200078f18ff */
[----:B------:R1:W-:Y:S01]  /*1930*/  @P1 LDGSTS.E.BYPASS.LTC128B.128 [R74+0x7100], [R6.64+0x80], !P5 ;  /* 0x07100080064a1fae */ /* 0x0003e2000e901d62 */
[----:B------:R-:W-:Y:S02]  /*1940*/  LEA.HI R4, R4, R146, RZ, 0x3 ;  /* 0x0000009204047211 */ /* 0x000fe400078f18ff */
[----:B------:R-:W-:Y:S01]  /*1950*/  SHF.R.U32.HI R150, RZ, 0x3, R126 ;  /* 0x00000003ff967819 */ /* 0x000fe2000001167e */
[----:B------:R-:W-:Y:S01]  /*1960*/  IMAD.SHL.U32 R0, R0, 0x40, RZ ;  /* 0x0000004000007824 */ /* 0x000fe200078e00ff */
[----:B------:R-:W-:Y:S01]  /*1970*/  LOP3.LUT R5, R121, 0x38, R10, 0xf8, !PT ;  /* 0x0000003879057812 */ /* 0x000fe200078ef80a */
[----:B------:R-:W-:Y:S01]  /*1980*/  IMAD.SHL.U32 R4, R4, 0x40, RZ ;  /* 0x0000004004047824 */ /* 0x000fe200078e00ff */
[----:B------:R-:W-:-:S02]  /*1990*/  @P0 IADD3 R3, R3, UR48, RZ ;  /* 0x0000003003030c10 */ /* 0x000fc4000fffe0ff */
[----:B------:R-:W-:Y:S01]  /*19a0*/  LOP3.LUT R131, R0, 0xfffffe00, RZ, 0xc0, !PT ;  /* 0xfffffe0000837812 */ /* 0x000fe200078ec0ff */
[----:B------:R-:W-:Y:S01]  /*19b0*/  IMAD.SHL.U32 R0, R24, 0x40, RZ ;  /* 0x0000004018007824 */ /* 0x000fe200078e00ff */
[----:B------:R-:W-:Y:S02]  /*19c0*/  LOP3.LUT R132, R4, 0xfffffe00, RZ, 0xc0, !PT ;  /* 0xfffffe0004847812 */ /* 0x000fe400078ec0ff */
[----:B------:R-:W-:Y:S02]  /*19d0*/  LOP3.LUT R4, R126, 0x38, R10, 0xf8, !PT ;  /* 0x000000387e047812 */ /* 0x000fe400078ef80a */
[----:B------:R-:W-:Y:S02]  /*19e0*/  LOP3.LUT R0, R0, 0xfffff000, RZ, 0xc0, !PT ;  /* 0xfffff00000007812 */ /* 0x000fe400078ec0ff */
[----:B------:R-:W-:Y:S02]  /*19f0*/  LOP3.LUT R4, R4, R150, RZ, 0x3c, !PT ;  /* 0x0000009604047212 */ /* 0x000fe400078e3cff */
[----:B------:R-:W-:-:S02]  /*1a00*/  LOP3.LUT R5, R5, R151, RZ, 0x3c, !PT ;  /* 0x0000009705057212 */ /* 0x000fc400078e3cff */
[-C--:B------:R-:W-:Y:S02]  /*1a10*/  IADD3 R13, R4, R0.reuse, R133 ;  /* 0x00000000040d7210 */ /* 0x080fe40007ffe085 */
[C---:B------:R-:W-:Y:S02]  /*1a20*/  @P0 LEA R4, P3, R2.reuse, c[0x0][0x220], 0x1 ;  /* 0x0000880002040a11 */ /* 0x040fe400078608ff */
[----:B------:R-:W-:Y:S01]  /*1a30*/  IADD3 R24, R5, R0, R130 ;  /* 0x0000000005187210 */ /* 0x000fe20007ffe082 */
[----:B------:R-:W-:Y:S01]  /*1a40*/  IMAD.SHL.U32 R136, R13, 0x2, RZ ;  /* 0x000000020d887824 */ /* 0x000fe200078e00ff */
[----:B------:R-:W-:Y:S02]  /*1a50*/  @P0 LEA.HI.X R5, R2, c[0x0][0x224], R3, 0x1, P3 ;  /* 0x0000890002050a11 */ /* 0x000fe400018f0c03 */
[----:B------:R-:W-:Y:S01]  /*1a60*/  SHF.R.U32.HI R149, RZ, 0x3, R125 ;  /* 0x00000003ff957819 */ /* 0x000fe2000001167d */
[----:B------:R-:W-:Y:S01]  /*1a70*/  IMAD.SHL.U32 R137, R24, 0x2, RZ ;  /* 0x0000000218897824 */ /* 0x000fe200078e00ff */
[--C-:B------:R-:W-:Y:S01]  /*1a80*/  LOP3.LUT R12, R125, 0x38, R10.reuse, 0xf8, !PT ;  /* 0x000000387d0c7812 */ /* 0x100fe200078ef80a */
[----:B------:R1:W-:Y:S01]  /*1a90*/  @P0 LDGSTS.E.BYPASS.LTC128B.128 [R74+0x5900], [R4.64], !P6 ;  /* 0x05900000044a0fae */ /* 0x0003e2000f101d62 */
[----:B------:R-:W-:-:S02]  /*1aa0*/  LOP3.LUT R11, R124, 0x38, R10, 0xf8, !PT ;  /* 0x000000387c0b7812 */ /* 0x000fc400078ef80a */
[----:B------:R-:W-:Y:S01]  /*1ab0*/  LOP3.LUT R12, R12, R149, RZ, 0x3c, !PT ;  /* 0x000000950c0c7212 */ /* 0x000fe200078e3cff */
[----:B------:R1:W-:Y:S01]  /*1ac0*/  @P0 LDGSTS.E.BYPASS.LTC128B.128 [R74+0x7900], [R4.64+0x80], !P5 ;  /* 0x07900080044a0fae */ /* 0x0003e2000e901d62 */
[----:B------:R-:W-:Y:S02]  /*1ad0*/  LOP3.LUT R11, R11, R148, RZ, 0x3c, !PT ;  /* 0x000000940b0b7212 */ /* 0x000fe400078e3cff */
[-C--:B------:R-:W-:Y:S01]  /*1ae0*/  IADD3 R12, R12, R0.reuse, R132 ;  /* 0x000000000c0c7210 */ /* 0x080fe20007ffe084 */
[----:B------:R-:W0:Y:S01]  /*1af0*/  LDGDEPBAR ;  /* 0x00000000000079af */ /* 0x000e220000000000 */
[----:B------:R-:W-:Y:S02]  /*1b00*/  IADD3 R11, R11, R0, R131 ;  /* 0x000000000b0b7210 */ /* 0x000fe40007ffe083 */
[----:B------:R-:W-:Y:S01]  /*1b10*/  SHF.R.S32.HI R0, RZ, 0x1f, R143 ;  /* 0x0000001fff007819 */ /* 0x000fe2000001148f */
[----:B------:R-:W-:Y:S01]  /*1b20*/  IMAD.SHL.U32 R135, R12, 0x2, RZ ;  /* 0x000000020c877824 */ /* 0x000fe200078e00ff */
[----:B------:R-:W-:Y:S01]  /*1b30*/  LOP3.LUT R94, R10, 0xfffffff8, RZ, 0xc0, !PT ;  /* 0xfffffff80a5e7812 */ /* 0x000fe200078ec0ff */
[----:B------:R-:W-:Y:S01]  /*1b40*/  IMAD.SHL.U32 R134, R11, 0x2, RZ ;  /* 0x000000020b867824 */ /* 0x000fe200078e00ff */
[----:B------:R-:W-:Y:S01]  /*1b50*/  BAR.SYNC.DEFER_BLOCKING 0x0 ;  /* 0x0000000000007b1d */ /* 0x000fe20000010000 */
[----:B------:R-:W-:Y:S01]  /*1b60*/  IMAD R2, R0, c[0x0][0x280], RZ ;  /* 0x0000a00000027a24 */ /* 0x000fe200078e02ff */
[----:B------:R-:W-:Y:S01]  /*1b70*/  ISETP.GE.AND P5, PT, R20, c[0x0][0x1d4], PT ;  /* 0x0000750014007a0c */ /* 0x000fe20003fa6270 */
[----:B------:R-:W-:Y:S01]  /*1b80*/  IMAD R0, R0, c[0x0][0x290], RZ ;  /* 0x0000a40000007a24 */ /* 0x000fe200078e02ff */
[----:B------:R-:W-:Y:S01]  /*1b90*/  SHF.R.S32.HI R115, RZ, 0x3, R10 ;  /* 0x00000003ff737819 */ /* 0x000fe2000001140a */
[C---:B------:R-:W-:Y:S01]  /*1ba0*/  IMAD R2, R143.reuse, c[0x0][0x284], R2 ;  /* 0x0000a1008f027a24 */ /* 0x040fe200078e0202 */
[----:B------:R-:W-:Y:S01]  /*1bb0*/  SHF.R.S32.HI R111, RZ, 0x1f, R94 ;  /* 0x0000001fff6f7819 */ /* 0x000fe2000001145e */
[----:B------:R-:W-:Y:S01]  /*1bc0*/  IMAD R0, R143, c[0x0][0x294], R0 ;  /* 0x0000a5008f007a24 */ /* 0x000fe200078e0200 */
[----:B------:R-:W-:Y:S01]  /*1bd0*/  ISETP.NE.AND P1, PT, R153, 0x1, PT ;  /* 0x000000019900780c */ /* 0x000fe20003f25270 */
[----:B------:R-:W-:Y:S01]  /*1be0*/  IMAD.IADD R114, R109, 0x1, R2 ;  /* 0x000000016d727824 */ /* 0x000fe200078e0202 */
[----:B------:R-:W-:Y:S01]  /*1bf0*/  ISETP.GE.AND P0, PT, R152, 0x1, PT ;  /* 0x000000019800780c */ /* 0x000fe20003f06270 */
[----:B------:R-:W-:-:S02]  /*1c00*/  IMAD.IADD R112, R2, 0x1, R105 ;  /* 0x0000000102707824 */ /* 0x000fc400078e0269 */
[----:B------:R-:W-:Y:S02]  /*1c10*/  IMAD.IADD R113, R107, 0x1, R0 ;  /* 0x000000016b717824 */ /* 0x000fe400078e0200 */
[----:B------:R-:W-:Y:S02]  /*1c20*/  IMAD.IADD R110, R0, 0x1, R103 ;  /* 0x00000001006e7824 */ /* 0x000fe400078e0267 */
.L_x_850:
        /* <DEDUP_REMOVED lines=17> */
[----:B------:R1:W3:Y:S04]  /*1d40*/  @!P0 LDG.E R95, [R2.64] ;  /* 0x00000022025f8981 */ /* 0x0002e8000c1e1900 */
        /* <DEDUP_REMOVED lines=17> */
[C---:B------:R-:W-:Y:S01]  /*1e60*/  IMAD R3, R91.reuse, UR29, RZ ;  /* 0x0000001d5b037c24 */ /* 0x040fe2000f8e02ff */
[----:B------:R-:W-:Y:S01]  /*1e70*/  ISETP.NE.AND P0, PT, RZ, UR4, PT ;  /* 0x00000004ff007c0c */ /* 0x000fe2000bf05270 */
[C---:B------:R-:W-:Y:S01]  /*1e80*/  IMAD R2, R91.reuse, UR43, RZ ;  /* 0x0000002b5b027c24 */ /* 0x040fe2000f8e02ff */
[----:B------:R-:W-:Y:S01]  /*1e90*/  SHF.R.S32.HI R0, RZ, 0x1f, R91 ;  /* 0x0000001fff007819 */ /* 0x000fe2000001145b */
[C---:B------:R-:W-:Y:S04]  /*1ea0*/  IMAD.WIDE.U32 R36, R91.reuse, UR30, RZ ;  /* 0x0000001e5b247c25 */ /* 0x040fe8000f8e00ff */
[C---:B------:R-:W-:Y:S02]  /*1eb0*/  IMAD R3, R0.reuse, UR30, R3 ;  /* 0x0000001e00037c24 */ /* 0x040fe4000f8e0203 */
[----:B------:R-:W-:Y:S01]  /*1ec0*/  IMAD R0, R0, UR44, R2 ;  /* 0x0000002c00007c24 */ /* 0x000fe2000f8e0202 */
[----:B------:R-:W-:Y:S01]  /*1ed0*/  IADD3 R2, -R98, UR21, RZ ;  /* 0x0000001562027c10 */ /* 0x000fe2000fffe1ff */
[----:B------:R-:W-:Y:S01]  /*1ee0*/  IMAD.WIDE.U32 R68, R91, UR44, RZ ;  /* 0x0000002c5b447c25 */ /* 0x000fe2000f8e00ff */
        /* <DEDUP_REMOVED lines=32> */
.L_x_808:
[----:B------:R-:W-:Y:S05]  /*20f0*/  BSYNC B0 ;  /* 0x0000000000007941 */ /* 0x000fea0003800000 */
.L_x_807:
        /* <DEDUP_REMOVED lines=38> */
.L_x_810:
[----:B------:R-:W-:Y:S05]  /*2360*/  BSYNC B0 ;  /* 0x0000000000007941 */ /* 0x000fea0003800000 */
.L_x_809:
        /* <DEDUP_REMOVED lines=40> */
.L_x_812:
[----:B------:R-:W-:Y:S05]  /*25f0*/  BSYNC B0 ;  /* 0x0000000000007941 */ /* 0x000fea0003800000 */
.L_x_811:
        /* <DEDUP_REMOVED lines=38> */
.L_x_814:
[----:B------:R-:W-:Y:S05]  /*2860*/  BSYNC B0 ;  /* 0x0000000000007941 */ /* 0x000fea0003800000 */
.L_x_813:
[----:B-1---5:R-:W-:Y:S01]  /*2870*/  MOV R4, R24 ;  /* 0x0000001800047202 */ /* 0x022fe20000000f00 */
[----:B------:R1:W3:Y:S01]  /*2880*/  SHFL.IDX PT, R68, R88, RZ, 0x181f ;  /* 0x00181fff58447589 */ /* 0x0002e200000e0000 */
[----:B------:R-:W-:Y:S01]  /*2890*/  IMAD.MOV.U32 R6, RZ, RZ, R26 ;  /* 0x000000ffff067224 */ /* 0x000fe200078e001a */
[----:B------:R-:W-:Y:S01]  /*28a0*/  BSSY B1, `(.L_x_815) ;  /* 0x000007f000017945 */ /* 0x000fe20003800000 */
[----:B------:R-:W-:Y:S02]  /*28b0*/  IMAD.MOV.U32 R5, RZ, RZ, R27 ;  /* 0x000000ffff057224 */ /* 0x000fe400078e001b */
[----:B------:R-:W-:Y:S01]  /*28c0*/  IMAD.MOV.U32 R0, RZ, RZ, R25 ;  /* 0x000000ffff007224 */ /* 0x000fe200078e0019 */
[----:B------:R1:W4:Y:S02]  /*28d0*/  SHFL.IDX PT, R66, R89, RZ, 0x181f ;  /* 0x00181fff59427589 */ /* 0x00032400000e0000 */
        /* <DEDUP_REMOVED lines=11> */
[C---:B----4-:R-:W-:Y:S01]  /*2990*/  LEA R64, P0, R20.reuse, R66, 0x1 ;  /* 0x0000004214407211 */ /* 0x050fe200078008ff */
[----:B------:R-:W4:Y:S03]  /*29a0*/  LDS.128 R8, [R74+0x4100] ;  /* 0x004100004a087984 */ /* 0x000f260000000c00 */
[----:B---3--:R-:W-:Y:S02]  /*29b0*/  LEA.HI.X R65, R20, R68, R21, 0x1, P0 ;  /* 0x0000004414417211 */ /* 0x008fe400000f0c15 */
        /* <DEDUP_REMOVED lines=51> */
.L_x_818:
[----:B------:R-:W-:Y:S05]  /*2cf0*/  BSYNC B0 ;  /* 0x0000000000007941 */ /* 0x000fea0003800000 */
.L_x_817:
[----:B------:R-:W-:Y:S11]  /*2d00*/  ISETP.GE.AND P0, PT, R92, c[0x0][0x1d4], PT ;  /* 0x000075005c007a0c */ /* 0x000ff60003f06270 */
[----:B------:R-:W-:Y:S02]  /*2d10*/  @!UPT UIADD3 URZ, URZ, URZ, URZ ;  /* 0x0000003f3f3ff290 */ /* 0x000fe4000fffe03f */
[----:B------:R-:W-:-:S05]  /*2d20*/  @P0 BRA `(.L_x_816) ;  /* 0x0000036000000947 */ /* 0x000fca0003800000 */
[C---:B----4-:R-:W-:Y:S01]  /*2d30*/  LEA R40, P0, R82.reuse, R66, 0x1 ;  /* 0x0000004252287211 */ /* 0x050fe200078008ff */
[----:B---3--:R-:W3:Y:S03]  /*2d40*/  LDS.128 R8, [R74+0x6100] ;  /* 0x006100004a087984 */ /* 0x008ee60000000c00 */
        /* <DEDUP_REMOVED lines=52> */
.L_x_816:
[----:B------:R-:W-:Y:S05]  /*3090*/  BSYNC B1 ;  /* 0x0000000000017941 */ /* 0x000fea0003800000 */
.L_x_815:
[----:B---3--:R3:W1:Y:S01]  /*30a0*/  SHFL.IDX PT, R41, R88, 0x1, 0x181f ;  /* 0x00381f0058297f89 */ /* 0x00866200000e0000 */
[----:B------:R-:W-:Y:S03]  /*30b0*/  BSSY B1, `(.L_x_819) ;  /* 0x0000075000017945 */ /* 0x000fe60003800000 */
        /* <DEDUP_REMOVED lines=58> */
.L_x_822:
[----:B------:R-:W-:Y:S05]  /*3460*/  BSYNC B0 ;  /* 0x0000000000007941 */ /* 0x000fea0003800000 */
.L_x_821:
[----:B------:R-:W-:Y:S11]  /*3470*/  ISETP.GE.AND P0, PT, R92, c[0x0][0x1d4], PT ;  /* 0x000075005c007a0c */ /* 0x000ff60003f06270 */
[----:B------:R-:W-:Y:S02]  /*3480*/  @!UPT UIADD3 URZ, URZ, URZ, URZ ;  /* 0x0000003f3f3ff290 */ /* 0x000fe4000fffe03f */
[----:B------:R-:W-:-:S05]  /*3490*/  @P0 BRA `(.L_x_820) ;  /* 0x0000036000000947 */ /* 0x000fca0003800000 */
[C---:B----4-:R-:W-:Y:S01]  /*34a0*/  LEA R28, P0, R82.reuse, R40, 0x1 ;  /* 0x00000028521c7211 */ /* 0x050fe200078008ff */
[----:B-1----:R-:W1:Y:S03]  /*34b0*/  LDS.128 R8, [R74+0x6900] ;  /* 0x006900004a087984 */ /* 0x002e660000000c00 */
        /* <DEDUP_REMOVED lines=52> */
.L_x_820:
[----:B------:R-:W-:Y:S05]  /*3800*/  BSYNC B1 ;  /* 0x0000000000017941 */ /* 0x000fea0003800000 */
.L_x_819:
[----:B-1----:R1:W3:Y:S01]  /*3810*/  SHFL.IDX PT, R38, R88, 0x2, 0x181f ;  /* 0x00581f0058267f89 */ /* 0x0022e200000e0000 */
[----:B------:R-:W-:Y:S03]  /*3820*/  BSSY B1, `(.L_x_823) ;  /* 0x0000075000017945 */ /* 0x000fe60003800000 */
[----:B------:R1:W4:Y:S01]  /*3830*/  SHFL.IDX PT, R30, R89, 0x2, 0x181f ;  /* 0x00581f00591e7f89 */ /* 0x00032200000e0000 */
        /* <DEDUP_REMOVED lines=57> */
.L_x_826:
[----:B------:R-:W-:Y:S05]  /*3bd0*/  BSYNC B0 ;  /* 0x0000000000007941 */ /* 0x000fea0003800000 */
.L_x_825:
        /* <DEDUP_REMOVED lines=57> */
.L_x_824:
[----:B------:R-:W-:Y:S05]  /*3f70*/  BSYNC B1 ;  /* 0x0000000000017941 */ /* 0x000fea0003800000 */
.L_x_823:
[----:B---3--:R3:W1:Y:S04]  /*3f80*/  SHFL.IDX PT, R29, R88, 0x3, 0x181f ;  /* 0x00781f00581d7f89 */ /* 0x00866800000e0000 */
        /* <DEDUP_REMOVED lines=58> */
.L_x_829:
[----:B------:R-:W-:Y:S05]  /*4330*/  BSYNC B0 ;  /* 0x0000000000007941 */ /* 0x000fea0003800000 */
.L_x_828:
        /* <DEDUP_REMOVED lines=58> */
.L_x_806:
[-C--:B------:R-:W-:Y:S01]  /*46e0*/  ISETP.GE.AND P0, PT, R147, R90.reuse, PT ;  /* 0x0000005a9300720c */ /* 0x080fe20003f06270 */
        /* <DEDUP_REMOVED lines=15> */
[----:B------:R1:W3:Y:S01]  /*47e0*/  SHFL.IDX PT, R49, R88, RZ, 0x181f ;  /* 0x00181fff58317589 */ /* 0x0002e200000e0000 */
[----:B------:R-:W-:Y:S01]  /*47f0*/  @!P4 IADD3 R0, P1, P0, R104, UR32, R36 ;  /* 0x000000206800cc10 */ /* 0x000fe2000f83e024 */
[----:B------:R-:W-:Y:S03]  /*4800*/  BSSY B0, `(.L_x_830) ;  /* 0x00000d9000007945 */ /* 0x000fe60003800000 */
[--C-:B------:R-:W-:Y:S02]  /*4810*/  @!P4 IADD3.X R2, R112, UR31, R41.reuse, P1, P0 ;  /* 0x0000001f7002cc10 */ /* 0x100fe40008fe0429 */
[----:B------:R-:W-:Y:S01]  /*4820*/  @!P4 IADD3 R3, P1, P0, R102, UR47, R68 ;  /* 0x0000002f6603cc10 */ /* 0x000fe2000f83e044 */
[----:B------:R1:W4:Y:S03]  /*4830*/  SHFL.IDX PT, R48, R89, RZ, 0x181f ;  /* 0x00181fff59307589 */ /* 0x00032600000e0000 */
[----:B------:R-:W-:Y:S02]  /*4840*/  @!P4 IADD3.X R8, R110, UR45, R42, P1, P0 ;  /* 0x0000002d6e08cc10 */ /* 0x000fe40008fe042a */
[-C--:B------:R-:W-:Y:S04]  /*4850*/  ISETP.GE.AND P0, PT, R146, R90.reuse, PT ;  /* 0x0000005a9200720c */ /* 0x080fe80003f06270 */
[----:B------:R-:W-:Y:S11]  /*4860*/  ISETP.GE.OR P2, PT, R20, c[0x0][0x27c], P0 ;  /* 0x00009f0014007a0c */ /* 0x000ff60000746670 */
[----:B------:R-:W-:Y:S02]  /*4870*/  @!UPT UIADD3 URZ, URZ, URZ, URZ ;  /* 0x0000003f3f3ff290 */ /* 0x000fe4000fffe03f */
[----:B------:R-:W-:Y:S04]  /*4880*/  @!P2 IADD3 R6, P1, P0, R104, UR28, R36 ;  /* 0x0000001c6806ac10 */ /* 0x000fe8000f83e024 */
[--C-:B------:R-:W-:Y:S02]  /*4890*/  @!P2 IADD3.X R9, R112, UR12, R41.reuse, P1, P0 ;  /* 0x0000000c7009ac10 */ /* 0x100fe40008fe0429 */
        /* <DEDUP_REMOVED lines=12> */
[----:B------:R2:W3:Y:S01]  /*4960*/  @!P4 LDG.E.128 R16, [R4.64] ;  /* 0x000000220410c981 */ /* 0x0004e2000c1e1d00 */
[----:B------:R-:W-:Y:S02]  /*4970*/  @!P4 LEA.HI.X R3, R3, c[0x0][0x28c], R8, 0x1, P0 ;  /* 0x0000a3000303ca11 */ /* 0x000fe400000f0c08 */
[C---:B------:R-:W-:Y:S04]  /*4980*/  @!P2 LEA R8, P0, R6.reuse, c[0x0][0x270], 0x1 ;  /* 0x00009c000608aa11 */ /* 0x040fe800078008ff */
[----:B------:R-:W-:Y:S01]  /*4990*/  @!P2 LEA.HI.X R9, R6, c[0x0][0x274], R9, 0x1, P0 ;  /* 0x00009d000609aa11 */ /* 0x000fe200000f0c09 */
[----:B------:R1:W4:Y:S01]  /*49a0*/  @!P4 LDG.E.128 R56, [R2.64] ;  /* 0x000000220238c981 */ /* 0x000322000c1e1d00 */
[C---:B------:R-:W-:Y:S04]  /*49b0*/  @!P2 LEA R6, P0, R7.reuse, c[0x0][0x288], 0x1 ;  /* 0x0000a2000706aa11 */ /* 0x040fe800078008ff */
[----:B------:R-:W-:Y:S02]  /*49c0*/  @!P2 LEA.HI.X R7, R7, c[0x0][0x28c], R12, 0x1, P0 ;  /* 0x0000a3000707aa11 */ /* 0x000fe400000f0c0c */
[C---:B------:R-:W-:Y:S01]  /*49d0*/  @!P1 LEA R12, P0, R10.reuse, c[0x0][0x270], 0x1 ;  /* 0x00009c000a0c9a11 */ /* 0x040fe200078008ff */
[----:B------:R1:W4:Y:S03]  /*49e0*/  @!P2 LDG.E.128 R24, [R8.64] ;  /* 0x000000220818a981 */ /* 0x000326000c1e1d00 */
[----:B------:R-:W-:Y:S02]  /*49f0*/  @!P1 LEA.HI.X R13, R10, c[0x0][0x274], R13, 0x1, P0 ;  /* 0x00009d000a0d9a11 */ /* 0x000fe400000f0c0d */
[C---:B------:R-:W-:Y:S03]  /*4a00*/  @!P1 LEA R10, P0, R11.reuse, c[0x0][0x288], 0x1 ;  /* 0x0000a2000b0a9a11 */ /* 0x040fe600078008ff */
[----:B------:R1:W4:Y:S01]  /*4a10*/  @!P2 LDG.E.128 R60, [R6.64] ;  /* 0x00000022063ca981 */ /* 0x000322000c1e1d00 */
[----:B------:R-:W-:Y:S01]  /*4a20*/  @!P1 LEA.HI.X R11, R11, c[0x0][0x28c], R14, 0x1, P0 ;  /* 0x0000a3000b0b9a11 */ /* 0x000fe200000f0c0e */
[----:B--2---:R-:W-:Y:S01]  /*4a30*/  CS2R R4, SRZ ;  /* 0x0000000000047805 */ /* 0x004fe2000001ff00 */
[----:B------:R-:W-:Y:S04]  /*4a40*/  ISETP.GE.AND P0, PT, R96, R90, PT ;  /* 0x0000005a6000720c */ /* 0x000fe80003f06270 */
[----:B------:R-:W-:Y:S01]  /*4a50*/  ISETP.GE.OR P0, PT, R20, c[0x0][0x27c], P0 ;  /* 0x00009f0014007a0c */ /* 0x000fe20000706670 */
[----:B------:R-:W2:Y:S08]  /*4a60*/  @!P1 LDG.E.128 R28, [R12.64] ;  /* 0x000000220c1c9981 */ /* 0x000eb0000c1e1d00 */
[----:B------:R3:W2:Y:S04]  /*4a70*/  @!P1 LDG.E.128 R64, [R10.64] ;  /* 0x000000220a409981 */ /* 0x0006a8000c1e1d00 */
        /* <DEDUP_REMOVED lines=15> */
[----:B---3--:R-:W-:Y:S02]  /*4b70*/  IMAD.MOV.U32 R8, RZ, RZ, R18 ;  /* 0x000000ffff087224 */ /* 0x008fe400078e0012 */
[----:B-1----:R-:W-:Y:S02]  /*4b80*/  IMAD.MOV.U32 R3, RZ, RZ, R19 ;  /* 0x000000ffff037224 */ /* 0x002fe400078e0013 */
        /* <DEDUP_REMOVED lines=21> */
[----:B--2---:R-:W-:Y:S02]  /*4ce0*/  IMAD.MOV.U32 R8, RZ, RZ, R30 ;  /* 0x000000ffff087224 */ /* 0x004fe400078e001e */
        /* <DEDUP_REMOVED lines=30> */
[----:B------:R-:W-:Y:S02]  /*4ed0*/  ISETP.GE.AND P0, PT, R47, c[0x0][0x1d4], PT ;  /* 0x000075002f007a0c */ /* 0x000fe40003f06270 */
        /* <DEDUP_REMOVED lines=107> */
.L_x_831:
[----:B------:R-:W-:Y:S05]  /*5590*/  BSYNC B0 ;  /* 0x0000000000007941 */ /* 0x000fea0003800000 */
.L_x_830:
        /* <DEDUP_REMOVED lines=122> */
.L_x_833:
[----:B------:R-:W-:Y:S05]  /*5d40*/  BSYNC B0 ;  /* 0x0000000000007941 */ /* 0x000fea0003800000 */
.L_x_832:
        /* <DEDUP_REMOVED lines=18> */
[----:B------:R-:W-:Y:S02]  /*5e70*/  ISETP.GE.AND P0, PT, R17, c[0x0][0x1d4], PT ;  /* 0x0000750011007a0c */ /* 0x000fe40003f06270 */
        /* <DEDUP_REMOVED lines=103> */
.L_x_835:
[----:B------:R-:W-:Y:S05]  /*64f0*/  BSYNC B0 ;  /* 0x0000000000007941 */ /* 0x000fea0003800000 */
.L_x_834:
        /* <DEDUP_REMOVED lines=124> */
.L_x_805:
[----:B------:R1:W3:Y:S01]  /*6cc0*/  SHFL.IDX PT, R5, R88, RZ, 0x181f ;  /* 0x00181fff58057589 */ /* 0x0002e200000e0000 */
[----:B------:R-:W-:Y:S01]  /*6cd0*/  IADD3 R2, -R98, UR21, RZ ;  /* 0x0000001562027c10 */ /* 0x000fe2000fffe1ff */
[----:B------:R-:W-:Y:S02]  /*6ce0*/  BSSY B0, `(.L_x_836) ;  /* 0x0000011000007945 */ /* 0x000fe40003800000 */
[----:B------:R1:W4:Y:S01]  /*6cf0*/  SHFL.IDX PT, R0, R89, RZ, 0x181f ;  /* 0x00181fff59007589 */ /* 0x00032200000e0000 */
[----:B------:R-:W-:Y:S05]  /*6d00*/  IMNMX R90, R2, 0x40, PT ;  /* 0x00000040025a7817 */ /* 0x000fea0003800200 */
[----:B------:R-:W-:Y:S05]  /*6d10*/  IMAD.IADD R6, R90, 0x1, -R96 ;  /* 0x000000015a067824 */ /* 0x000fea00078e0a60 */
[----:B------:R-:W-:Y:S11]  /*6d20*/  ISETP.GE.AND P0, PT, R6, 0x1, PT ;  /* 0x000000010600780c */ /* 0x000ff60003f06270 */
[----:B------:R-:W-:Y:S02]  /*6d30*/  @!UPT UIADD3 URZ, URZ, URZ, URZ ;  /* 0x0000003f3f3ff290 */ /* 0x000fe4000fffe03f */
[----:B------:R-:W-:-:S05]  /*6d40*/  @!P0 BRA `(.L_x_837) ;  /* 0x000000a000008947 */ /* 0x000fca0003800000 */
[----:B-1-34-:R-:W1:Y:S01]  /*6d50*/  @!P5 LDS.128 R8, [R74+0x4100] ;  /* 0x004100004a08d984 */ /* 0x01ae620000000c00 */
        /* <DEDUP_REMOVED lines=9> */
.L_x_837:
[----:B-1-34-:R-:W-:Y:S05]  /*6df0*/  BSYNC B0 ;  /* 0x0000000000007941 */ /* 0x01afea0003800000 */
.L_x_836:
        /* <DEDUP_REMOVED lines=15> */
.L_x_839:
[----:B------:R-:W-:Y:S05]  /*6ef0*/  BSYNC B0 ;  /* 0x0000000000007941 */ /* 0x000fea0003800000 */
.L_x_838:
        /* <DEDUP_REMOVED lines=15> */
.L_x_841:
[----:B------:R-:W-:Y:S05]  /*6ff0*/  BSYNC B0 ;  /* 0x0000000000007941 */ /* 0x000fea0003800000 */
.L_x_840:
[----:B-1----:R1:W3:Y:S01]  /*7000*/  SHFL.IDX PT, R5, R88, 0x3, 0x181f ;  /* 0x00781f0058057f89 */ /* 0x0022e200000e0000 */
[----:B------:R-:W-:Y:S03]  /*7010*/  ISETP.GE.AND P0, PT, R6, 0x31, PT ;  /* 0x000000310600780c */ /* 0x000fe60003f06270 */
[----:B----4-:R1:W4:Y:S10]  /*7020*/  SHFL.IDX PT, R0, R89, 0x3, 0x181f ;  /* 0x00781f0059007f89 */ /* 0x01033400000e0000 */
        /* <DEDUP_REMOVED lines=11> */
.L_x_827:
[----:B------:R-:W-:Y:S05]  /*70e0*/  BSYNC B2 ;  /* 0x0000000000027941 */ /* 0x000fea0003800000 */
.L_x_804:
[----:B----4-:R-:W-:Y:S01]  /*70f0*/  IMAD.IADD R0, R139, 0x1, -R98 ;  /* 0x000000018b007824 */ /* 0x010fe200078e0a62 */
        /* <DEDUP_REMOVED lines=8> */
[----:B-1----:R-:W-:Y:S04]  /*7180*/  @P1 IADD3 R12, P0, R2, 0x20, RZ ;  /* 0x00000020020c1810 */ /* 0x002fe80007f1e0ff */
        /* <DEDUP_REMOVED lines=8> */
[-C--:B---3--:R-:W-:Y:S01]  /*7210*/  @P3 MOV R5, R99.reuse ;  /* 0x0000006300053202 */ /* 0x088fe20000000f00 */
[----:B------:R-:W-:Y:S01]  /*7220*/  @P3 IMAD.MOV.U32 R4, RZ, RZ, R100 ;  /* 0x000000ffff043224 */ /* 0x000fe200078e0064 */
        /* <DEDUP_REMOVED lines=55> */
[----:B------:R-:W-:Y:S02]  /*75a0*/  LEA.HI.X R6, R0, c[0x0][0x1fc], R2, 0x1, P0 ;  /* 0x00007f0000067a11 */ /* 0x000fe400000f0c02 */
[----:B------:R1:W2:Y:S01]  /*75b0*/  SHFL.IDX PT, R0, R12, RZ, 0x181f ;  /* 0x00181fff0c007589 */ /* 0x0002a200000e0000 */
[----:B------:R-:W-:Y:S03]  /*75c0*/  ISETP.GE.AND P0, PT, R7, 0x1, PT ;  /* 0x000000010700780c */ /* 0x000fe60003f06270 */
[----:B------:R1:W3:Y:S10]  /*75d0*/  SHFL.IDX PT, R5, R6, RZ, 0x181f ;  /* 0x00181fff06057589 */ /* 0x0002f400000e0000 */
[----:B------:R-:W-:-:S05]  /*75e0*/  @!P0 BRA `(.L_x_843) ;  /* 0x000000a000008947 */ /* 0x000fca0003800000 */
[----:B-1----:R-:W1:Y:S01]  /*75f0*/  @!P5 LDS.128 R8, [R74+0x100] ;  /* 0x000100004a08d984 */ /* 0x002e620000000c00 */
[CC--:B--2---:R-:W-:Y:S04]  /*7600*/  @!P5 LEA R2, P0, R20.reuse, R0.reuse, 0x1 ;  /* 0x000000001402d211 */ /* 0x0c4fe800078008ff */
[-C--:B---3--:R-:W-:Y:S02]  /*7610*/  @!P5 LEA.HI.X R3, R20, R5.reuse, R21, 0x1, P0 ;  /* 0x000000051403d211 */ /* 0x088fe400000f0c15 */
[----:B------:R-:W-:Y:S11]  /*7620*/  ISETP.GE.AND P0, PT, R92, c[0x0][0x1d4], PT ;  /* 0x000075005c007a0c */ /* 0x000ff60003f06270 */
[----:B------:R-:W-:Y:S02]  /*7630*/  @!UPT UIADD3 URZ, URZ, URZ, URZ ;  /* 0x0000003f3f3ff290 */ /* 0x000fe4000fffe03f */
[C---:B------:R-:W-:Y:S04]  /*7640*/  @!P0 LEA R4, P1, R82.reuse, R0, 0x1 ;  /* 0x0000000052048211 */ /* 0x040fe800078208ff */
[----:B------:R-:W-:Y:S01]  /*7650*/  @!P0 LEA.HI.X R5, R82, R5, R93, 0x1, P1 ;  /* 0x0000000552058211 */ /* 0x000fe200008f0c5d */
[----:B-1----:R-:W-:Y:S04]  /*7660*/  @!P5 ST.E.128 [R2.64], R8 ;  /* 0x000000080200d985 */ /* 0x002fe8000c101d22 */
[----:B------:R-:W1:Y:S04]  /*7670*/  @!P0 LDS.128 R8, [R74+0x2100] ;  /* 0x002100004a088984 */ /* 0x000e680000000c00 */
[----:B-1----:R1:W-:Y:S02]  /*7680*/  @!P0 ST.E.128 [R4.64], R8 ;  /* 0x0000000804008985 */ /* 0x0023e4000c101d22 */
.L_x_843:
[----:B------:R-:W-:Y:S05]  /*7690*/  BSYNC B0 ;  /* 0x0000000000007941 */ /* 0x000fea0003800000 */
.L_x_842:
[----:B-1-3--:R1:W3:Y:S01]  /*76a0*/  SHFL.IDX PT, R5, R6, 0x1, 0x181f ;  /* 0x00381f0006057f89 */ /* 0x00a2e200000e0000 */
[----:B------:R-:W-:Y:S01]  /*76b0*/  ISETP.GE.AND P0, PT, R7, 0x11, PT ;  /* 0x000000110700780c */ /* 0x000fe20003f06270 */
[----:B------:R-:W-:Y:S02]  /*76c0*/  BSSY B0, `(.L_x_844) ;  /* 0x000000d000007945 */ /* 0x000fe40003800000 */
[----:B--2---:R1:W2:Y:S10]  /*76d0*/  SHFL.IDX PT, R0, R12, 0x1, 0x181f ;  /* 0x00381f000c007f89 */ /* 0x0042b400000e0000 */
[----:B------:R-:W-:-:S05]  /*76e0*/  @!P0 BRA `(.L_x_845) ;  /* 0x000000a000008947 */ /* 0x000fca0003800000 */
[----:B------:R-:W4:Y:S01]  /*76f0*/  @!P5 LDS.128 R8, [R74+0x900] ;  /* 0x000900004a08d984 */ /* 0x000f220000000c00 */
[CC--:B--2---:R-:W-:Y:S04]  /*7700*/  @!P5 LEA R2, P0, R20.reuse, R0.reuse, 0x1 ;  /* 0x000000001402d211 */ /* 0x0c4fe800078008ff */
[-C--:B---3--:R-:W-:Y:S02]  /*7710*/  @!P5 LEA.HI.X R3, R20, R5.reuse, R21, 0x1, P0 ;  /* 0x000000051403d211 */ /* 0x088fe400000f0c15 */
[----:B------:R-:W-:Y:S11]  /*7720*/  ISETP.GE.AND P0, PT, R92, c[0x0][0x1d4], PT ;  /* 0x000075005c007a0c */ /* 0x000ff60003f06270 */
[----:B------:R-:W-:Y:S02]  /*7730*/  @!UPT UIADD3 URZ, URZ, URZ, URZ ;  /* 0x0000003f3f3ff290 */ /* 0x000fe4000fffe03f */
[C---:B------:R-:W-:Y:S04]  /*7740*/  @!P0 LEA R4, P1, R82.reuse, R0, 0x1 ;  /* 0x0000000052048211 */ /* 0x040fe800078208ff */
[----:B------:R-:W-:Y:S01]  /*7750*/  @!P0 LEA.HI.X R5, R82, R5, R93, 0x1, P1 ;  /* 0x0000000552058211 */ /* 0x000fe200008f0c5d */
[----:B----4-:R-:W-:Y:S04]  /*7760*/  @!P5 ST.E.128 [R2.64], R8 ;  /* 0x000000080200d985 */ /* 0x010fe8000c101d22 */
[----:B------:R-:W2:Y:S04]  /*7770*/  @!P0 LDS.128 R8, [R74+0x2900] ;  /* 0x002900004a088984 */ /* 0x000ea80000000c00 */
[----:B--2---:R2:W-:Y:S02]  /*7780*/  @!P0 ST.E.128 [R4.64], R8 ;  /* 0x0000000804008985 */ /* 0x0045e4000c101d22 */
.L_x_845:
[----:B------:R-:W-:Y:S05]  /*7790*/  BSYNC B0 ;  /* 0x0000000000007941 */ /* 0x000fea0003800000 */
.L_x_844:
[----:B--23--:R2:W3:Y:S01]  /*77a0*/  SHFL.IDX PT, R5, R6, 0x2, 0x181f ;  /* 0x00581f0006057f89 */ /* 0x00c4e200000e0000 */
        /* <DEDUP_REMOVED lines=14> */
.L_x_847:
[----:B------:R-:W-:Y:S05]  /*7890*/  BSYNC B0 ;  /* 0x0000000000007941 */ /* 0x000fea0003800000 */
.L_x_846:
        /* <DEDUP_REMOVED lines=15> */
.L_x_849:
[----:B------:R-:W-:Y:S05]  /*7990*/  BSYNC B0 ;  /* 0x0000000000007941 */ /* 0x000fea0003800000 */
.L_x_848:
[C---:B------:R-:W-:Y:S01]  /*79a0*/  ISETP.GT.AND P0, PT, R91.reuse, UR6, PT ;  /* 0x000000065b007c0c */ /* 0x040fe2000bf04270 */
[----:B------:R-:W-:Y:S01]  /*79b0*/  IMAD.U32 R14, RZ, RZ, UR14 ;  /* 0x0000000eff0e7e24 */ /* 0x000fe2000f8e00ff */
[----:B------:R-:W-:Y:S11]  /*79c0*/  IADD3 R91, R91, -0x1, RZ ;  /* 0xffffffff5b5b7810 */ /* 0x000ff60007ffe0ff */
[----:B------:R-:W-:Y:S01]  /*79d0*/  @P0 SHF.R.S32.HI R2, RZ, 0x1f, R91 ;  /* 0x0000001fff020819 */ /* 0x000fe2000001145b */
[C---:B----4-:R-:W-:Y:S02]  /*79e0*/  @P0 IMAD R0, R91.reuse, UR10, RZ ;  /* 0x0000000a5b000c24 */ /* 0x050fe4000f8e02ff */
[----:B-1----:R-:W-:Y:S02]  /*79f0*/  @P0 IMAD.MOV.U32 R4, RZ, RZ, R128 ;  /* 0x000000ffff040224 */ /* 0x002fe400078e0080 */
[----:B------:R-:W-:Y:S02]  /*7a00*/  @P0 IMAD.MOV.U32 R5, RZ, RZ, R123 ;  /* 0x000000ffff050224 */ /* 0x000fe400078e007b */
[----:B------:R-:W-:Y:S02]  /*7a10*/  @P0 IMAD R0, R2, UR11, R0 ;  /* 0x0000000b02000c24 */ /* 0x000fe4000f8e0200 */
[----:B------:R-:W-:Y:S04]  /*7a20*/  @P0 IMAD.WIDE.U32 R4, R91, UR11, R4 ;  /* 0x0000000b5b040c25 */ /* 0x000fe8000f8e0004 */
        /* <DEDUP_REMOVED lines=8> */
[----:B------:R-:W-:Y:S02]  /*7ab0*/  @P0 IADD3.X R15, RZ, UR13, R3, P2, P1 ;  /* 0x0000000dff0f0c10 */ /* 0x000fe400097e2403 */
[----:B--23--:R-:W-:Y:S01]  /*7ac0*/  @P0 IADD3 R6, P1, R2, UR14, RZ ;  /* 0x0000000e02060c10 */ /* 0x00cfe2000ff3e0ff */
[----:B------:R1:W-:Y:S03]  /*7ad0*/  @P0 LDGSTS.E.BYPASS.LTC128B.128 [R74+0x6100], [R2.64+0x80], !P6 ;  /* 0x06100080024a0fae */ /* 0x0003e6000f101d62 */
[----:B------:R-:W-:Y:S02]  /*7ae0*/  @P0 IADD3.X R7, R3, UR13, RZ, P1, !PT ;  /* 0x0000000d03070c10 */ /* 0x000fe40008ffe4ff */
[C---:B------:R-:W-:Y:S03]  /*7af0*/  @P0 IADD3 R4, P1, R6.reuse, UR14, RZ ;  /* 0x0000000e06040c10 */ /* 0x040fe6000ff3e0ff */
[----:B------:R1:W-:Y:S01]  /*7b00*/  @P0 LDGSTS.E.BYPASS.LTC128B.128 [R74+0x4900], [R6.64], !P4 ;  /* 0x04900000064a0fae */ /* 0x0003e2000e101d62 */
[C---:B------:R-:W-:Y:S02]  /*7b10*/  @P0 IADD3.X R5, R7.reuse, UR13, RZ, P1, !PT ;  /* 0x0000000d07050c10 */ /* 0x040fe40008ffe4ff */
[----:B------:R-:W-:Y:S01]  /*7b20*/  @P0 IADD3 R12, P1, R6, UR26, RZ ;  /* 0x0000001a060c0c10 */ /* 0x000fe2000ff3e0ff */
[----:B------:R1:W-:Y:S03]  /*7b30*/  @P0 LDGSTS.E.BYPASS.LTC128B.128 [R74+0x6900], [R14.64], !P6 ;  /* 0x069000000e4a0fae */ /* 0x0003e6000f101d62 */
[----:B------:R-:W-:Y:S01]  /*7b40*/  @P0 IADD3.X R13, R7, UR27, RZ, P1, !PT ;  /* 0x0000001b070d0c10 */ /* 0x000fe20008ffe4ff */
[----:B------:R1:W-:Y:S01]  /*7b50*/  @P0 LDGSTS.E.BYPASS.LTC128B.128 [R74+0x5100], [R4.64], !P4 ;  /* 0x05100000044a0fae */ /* 0x0003e2000e101d62 */
[C---:B------:R-:W-:Y:S03]  /*7b60*/  @P0 IADD3 R10, P1, R4.reuse, UR14, RZ ;  /* 0x0000000e040a0c10 */ /* 0x040fe6000ff3e0ff */
[----:B------:R1:W-:Y:S01]  /*7b70*/  @P0 LDGSTS.E.BYPASS.LTC128B.128 [R74+0x7100], [R12.64], !P6 ;  /* 0x071000000c4a0fae */ /* 0x0003e2000f101d62 */
[C---:B------:R-:W-:Y:S02]  /*7b80*/  @P0 IADD3.X R11, R5.reuse, UR13, RZ, P1, !PT ;  /* 0x0000000d050b0c10 */ /* 0x040fe40008ffe4ff */
[----:B------:R-:W-:Y:S03]  /*7b90*/  @P0 IADD3 R8, P1, R4, UR26, RZ ;  /* 0x0000001a04080c10 */ /* 0x000fe6000ff3e0ff */
[----:B------:R1:W-:Y:S01]  /*7ba0*/  @P0 LDGSTS.E.BYPASS.LTC128B.128 [R74+0x5900], [R10.64], !P4 ;  /* 0x059000000a4a0fae */ /* 0x0003e2000e101d62 */
[----:B------:R-:W-:Y:S05]  /*7bb0*/  @P0 IADD3.X R9, R5, UR27, RZ, P1, !PT ;  /* 0x0000001b05090c10 */ /* 0x000fea0008ffe4ff */
[----:B------:R1:W-:Y:S04]  /*7bc0*/  @P0 LDGSTS.E.BYPASS.LTC128B.128 [R74+0x7900], [R8.64], !P6 ;  /* 0x07900000084a0fae */ /* 0x0003e8000f101d62 */
[----:B------:R-:W0:Y:S01]  /*7bd0*/  LDGDEPBAR ;  /* 0x00000000000079af */ /* 0x000e220000000000 */
[----:B------:R-:W-:-:S05]  /*7be0*/  @P0 BRA `(.L_x_850) ;  /* 0xffffa04000000947 */ /* 0x000fca000383ffff */
[----:B------:R-:W-:Y:S06]  /*7bf0*/  BAR.SYNC.DEFER_BLOCKING 0x0 ;  /* 0x0000000000007b1d */ /* 0x000fec0000010000 */
.L_x_803:
[----:B-1----:R-:W-:Y:S01]  /*7c00*/  UISETP.GE.AND UP0, UPT, UR9, 0x1, UPT ;  /* 0x000000010900788c */ /* 0x002fe2000bf06270 */
[----:B------:R-:W-:Y:S01]  /*7c10*/  PLOP3.LUT P4, PT, PT, PT, PT, 0x80, 0x0 ;  /* 0x000000000000781c */ /* 0x000fe20003f8f070 */
[----:B------:R-:W-:Y:S01]  /*7c20*/  CS2R R14, SRZ ;  /* 0x00000000000e7805 */ /* 0x000fe2000001ff00 */
[----:B------:R-:W-:Y:S01]  /*7c30*/  IMAD.MOV.U32 R126, RZ, RZ, RZ ;  /* 0x000000ffff7e7224 */ /* 0x000fe200078e00ff */
[----:B------:R-:W-:Y:S01]  /*7c40*/  CS2R R130, SRZ ;  /* 0x0000000000827805 */ /* 0x000fe2000001ff00 */
[----:B------:R-:W-:Y:S01]  /*7c50*/  IMAD.MOV.U32 R124, RZ, RZ, RZ ;  /* 0x000000ffff7c7224 */ /* 0x000fe200078e00ff */
[----:B------:R-:W-:Y:S01]  /*7c60*/  PLOP3.LUT P0, PT, PT, PT, UP0, 0x80, 0x0 ;  /* 0x000000000000781c */ /* 0x000fe20003f0f008 */
[----:B------:R-:W-:Y:S01]  /*7c70*/  CS2R R128, SRZ ;  /* 0x0000000000807805 */ /* 0x000fe2000001ff00 */
[----:B------:R-:W-:Y:S01]  /*7c80*/  CS2R R16, SRZ ;  /* 0x0000000000107805 */ /* 0x000fe2000001ff00 */
[----:B------:R-:W-:Y:S01]  /*7c90*/  MOV R122, RZ ;  /* 0x000000ff007a7202 */ /* 0x000fe20000000f00 */
[----:B------:R-:W-:Y:S01]  /*7ca0*/  CS2R R120, SRZ ;  /* 0x0000000000787805 */ /* 0x000fe2000001ff00 */
[----:B------:R-:W-:Y:S01]  /*7cb0*/  CS2R R12, SRZ ;  /* 0x00000000000c7805 */ /* 0x000fe2000001ff00 */
        /* <DEDUP_REMOVED lines=15> */
[----:B-----5:R-:W-:Y:S01]  /*7db0*/  CS2R R26, SRZ ;  /* 0x00000000001a7805 */ /* 0x020fe2000001ff00 */
        /* <DEDUP_REMOVED lines=62> */
[----:B------:R-:W-:Y:S01]  /*81a0*/  IMAD.MOV.U32 R148, RZ, RZ, RZ ;  /* 0x000000ffff947224 */ /* 0x000fe200078e00ff */
[----:B------:R-:W-:Y:S01]  /*81b0*/  MOV R64, RZ ;  /* 0x000000ff00407202 */ /* 0x000fe20000000f00 */
        /* <DEDUP_REMOVED lines=9> */
[----:B------:R-:W-:Y:S01]  /*8250*/  @UP1 UIMAD.WIDE UR4, UR24, UR4, UR10 ;  /* 0x00000004180412a5 */ /* 0x000fe2000f8e020a */
[----:B------:R-:W1:Y:S01]  /*8260*/  S2R R19, SR_CTAID.X ;  /* 0x0000000000137919 */ /* 0x000e620000002500 */
[----:B------:R-:W-:Y:S01]  /*8270*/  SHF.R.S32.HI R156, RZ, 0x1f, R159 ;  /* 0x0000001fff9c7819 */ /* 0x000fe2000001149f */
[----:B------:R-:W-:Y:S02]  /*8280*/  USHF.R.S32.HI UR6, URZ, 0x1f, UR20 ;  /* 0x0000001f3f067899 */ /* 0x000fe40008011414 */
[----:B------:R-:W-:Y:S01]  /*8290*/  ULDC.64 UR10, c[0x0][0x348] ;  /* 0x0000d200000a7ab9 */ /* 0x000fe20000000a00 */
[----:B------:R-:W-:Y:S02]  /*82a0*/  IMAD.U32 R2, RZ, RZ, UR4 ;  /* 0x00000004ff027e24 */ /* 0x000fe4000f8e00ff */
[----:B------:R-:W-:Y:S01]  /*82b0*/  IMAD.U32 R3, RZ, RZ, UR5 ;  /* 0x00000005ff037e24 */ /* 0x000fe2000f8e00ff */
[----:B------:R-:W-:-:S02]  /*82c0*/  ULDC.64 UR4, c[0x0][0x178] ;  /* 0x00005e0000047ab9 */ /* 0x000fc40000000a00 */
[----:B------:R-:W-:Y:S02]  /*82d0*/  UIMAD UR6, UR6, UR4, URZ ;  /* 0x00000004060672a4 */ /* 0x000fe4000f8e023f */
[----:B------:R-:W-:Y:S01]  /*82e0*/  UIMAD.WIDE.U32 UR12, UR20, UR4, URZ ;  /* 0x00000004140c72a5 */ /* 0x000fe2000f8e003f */
[----:B------:R3:W4:Y:S01]  /*82f0*/  @P4 LDG.E R7, [R2.64] ;  /* 0x0000002202074981 */ /* 0x000722000c1e1900 */
[----:B------:R-:W-:Y:S01]  /*8300*/  UIMAD UR20, UR20, UR5, UR6 ;  /* 0x00000005141472a4 */ /* 0x000fe2000f8e0206 */
[----:B------:R-:W-:Y:S01]  /*8310*/  IMAD.MOV.U32 R164, RZ, RZ, c[0x0][0x2b8] ;  /* 0x0000ae00ffa47624 */ /* 0x000fe200078e00ff */
[----:B------:R-:W-:Y:S01]  /*8320*/  UISETP.NE.U32.AND UP0, UPT, URZ, UR10, UPT ;  /* 0x0000000a3f00728c */ /* 0x000fe2000bf05070 */
[----:B------:R-:W-:Y:S01]  /*8330*/  IMAD.MOV.U32 R48, RZ, RZ, RZ ;  /* 0x000000ffff307224 */ /* 0x000fe200078e00ff */
[----:B------:R-:W-:Y:S02]  /*8340*/  ULDC.64 UR4, c[0x0][0x1b8] ;  /* 0x00006e0000047ab9 */ /* 0x000fe40000000a00 */
[----:B------:R-:W-:-:S02]  /*8350*/  UIADD3 UR13, UR13, UR20, URZ ;  /* 0x000000140d0d7290 */ /* 0x000fc4000fffe03f */
[----:B------:R-:W-:Y:S02]  /*8360*/  UIMAD UR6, UR15, UR4, URZ ;  /* 0x000000040f0672a4 */ /* 0x000fe4000f8e023f */
[----:B------:R-:W-:Y:S02]  /*8370*/  UISETP.NE.AND.EX UP0, UPT, URZ, UR11, UPT, UP0 ;  /* 0x0000000b3f00728c */ /* 0x000fe4000bf05300 */
[----:B------:R-:W-:Y:S02]  /*8380*/  USHF.R.S32.HI UR10, URZ, 0x1f, UR24 ;  /* 0x0000001f3f0a7899 */ /* 0x000fe40008011418 */
[----:B------:R-:W-:Y:S02]  /*8390*/  UIMAD UR6, UR16, UR5, UR6 ;  /* 0x00000005100672a4 */ /* 0x000fe4000f8e0206 */
[----:B------:R-:W-:Y:S02]  /*83a0*/  UIMAD.WIDE.U32 UR12, UR16, UR4, UR12 ;  /* 0x00000004100c72a5 */ /* 0x000fe4000f8e000c */
[----:B------:R-:W-:-:S02]  /*83b0*/  USEL UR10, UR10, URZ, !UP0 ;  /* 0x0000003f0a0a7287 */ /* 0x000fc4000c000000 */
[----:B------:R-:W-:Y:S02]  /*83c0*/  ULDC.64 UR4, c[0x0][0x1c0] ;  /* 0x0000700000047ab9 */ /* 0x000fe40000000a00 */
[----:B------:R-:W-:Y:S01]  /*83d0*/  USEL UR11, UR24, URZ, !UP0 ;  /* 0x0000003f180b7287 */ /* 0x000fe2000c000000 */
[----:B---3--:R-:W-:Y:S01]  /*83e0*/  LEA.HI R2, R156, R159, RZ, 0x3 ;  /* 0x0000009f9c027211 */ /* 0x008fe200078f18ff */
[----:B------:R-:W-:Y:S01]  /*83f0*/  IMAD.MOV.U32 R3, RZ, RZ, c[0x0][0x2c4] ;  /* 0x0000b100ff037624 */ /* 0x000fe200078e00ff */
[----:B------:R-:W-:Y:S02]  /*8400*/  UIMAD UR10, UR10, UR4, URZ ;  /* 0x000000040a0a72a4 */ /* 0x000fe4000f8e023f */
[----:B------:R-:W-:Y:S01]  /*8410*/  LOP3.LUT R0, R2, 0xfffffff8, RZ, 0xc0, !PT ;  /* 0xfffffff802007812 */ /* 0x000fe200078ec0ff */
[----:B------:R-:W-:Y:S01]  /*8420*/  UIADD3 UR13, UR13, UR6, URZ ;  /* 0x000000060d0d7290 */ /* 0x000fe2000fffe03f */
[----:B------:R-:W-:Y:S01]  /*8430*/  SHF.R.S32.HI R42, RZ, 0x3, R2 ;  /* 0x00000003ff2a7819 */ /* 0x000fe20000011402 */
[----:B------:R-:W-:Y:S01]  /*8440*/  UIMAD UR5, UR11, UR5, UR10 ;  /* 0x000000050b0572a4 */ /* 0x000fe2000f8e020a */
[----:B------:R-:W-:Y:S01]  /*8450*/  ISETP.NE.AND P0, PT, R3, 0x1, PT ;  /* 0x000000010300780c */ /* 0x000fe20003f05270 */
[----:B------:R-:W-:Y:S01]  /*8460*/  IMAD.IADD R96, R159, 0x1, -R0 ;  /* 0x000000019f607824 */ /* 0x000fe200078e0a00 */
[----:B------:R-:W-:-:S02]  /*8470*/  UIMAD.WIDE.U32 UR12, UR11, UR4, UR12 ;  /* 0x000000040b0c72a5 */ /* 0x000fc4000f8e000c */
[----:B------:R-:W-:Y:S01]  /*8480*/  UIADD3 UR6, UR7, -0x40, URZ ;  /* 0xffffffc007067890 */ /* 0x000fe2000fffe03f */
[C---:B------:R-:W-:Y:S01]  /*8490*/  IMAD R163, R96.reuse, 0x10, R42 ;  /* 0x0000001060a37824 */ /* 0x040fe200078e022a */
[----:B------:R-:W-:Y:S01]  /*84a0*/  UIADD3 UR5, UR13, UR5, URZ ;  /* 0x000000050d057290 */ /* 0x000fe2000fffe03f */
[----:B------:R-:W-:Y:S01]  /*84b0*/  IMAD.SHL.U32 R132, R96, 0x8, RZ ;  /* 0x0000000860847824 */ /* 0x000fe200078e00ff */
[----:B------:R-:W-:Y:S01]  /*84c0*/  ULDC UR4, c[0x0][0x2c4] ;  /* 0x0000b10000047ab9 */ /* 0x000fe20000000800 */
[----:B-1----:R-:W-:Y:S01]  /*84d0*/  IMAD R4, R19, 0x80, R163 ;  /* 0x0000008013047824 */ /* 0x002fe200078e02a3 */
[----:B--2---:R-:W-:Y:S01]  /*84e0*/  UIMAD UR23, UR23, UR4, URZ ;  /* 0x00000004171772a4 */ /* 0x004fe2000f8e023f */
[----:B------:R-:W-:Y:S01]  /*84f0*/  IMAD.U32 R3, RZ, RZ, UR13 ;  /* 0x0000000dff037e24 */ /* 0x000fe2000f8e00ff */
[----:B------:R-:W-:Y:S01]  /*8500*/  IADD3 R55, R132, 0x40, RZ ;  /* 0x0000004084377810 */ /* 0x000fe20007ffe0ff */
[----:B------:R-:W-:Y:S01]  /*8510*/  @P0 IMAD.HI.U32 R2, R4, c[0x0][0x2c8], RZ ;  /* 0x0000b20004020a27 */ /* 0x000fe200078e00ff */
[----:B------:R-:W-:Y:S01]  /*8520*/  LEA.HI R47, R156, R159, RZ, 0x4 ;  /* 0x0000009f9c2f7211 */ /* 0x000fe200078f20ff */
[----:B------:R-:W-:Y:S02]  /*8530*/  STL [R1+0x48], R163 ;  /* 0x000048a301007387 */ /* 0x000fe40000100800 */
[----:B------:R-:W-:Y:S01]  /*8540*/  IMAD.MOV.U32 R0, RZ, RZ, R4 ;  /* 0x000000ffff007224 */ /* 0x000fe200078e0004 */
[----:B------:R-:W-:Y:S01]  /*8550*/  @P0 SHF.R.U32.HI R0, RZ, c[0x0][0x2cc], R2 ;  /* 0x0000b300ff000a19 */ /* 0x000fe20000011602 */
[----:B------:R-:W-:-:S02]  /*8560*/  IMAD.U32 R2, RZ, RZ, UR12 ;  /* 0x0000000cff027e24 */ /* 0x000fc4000f8e00ff */
[----:B------:R-:W-:Y:S01]  /*8570*/  IMAD.U32 R3, RZ, RZ, UR5 ;  /* 0x00000005ff037e24 */ /* 0x000fe2000f8e00ff */
[--C-:B------:R-:W-:Y:S01]  /*8580*/  SHF.R.S32.HI R6, RZ, 0x1f, R0.reuse ;  /* 0x0000001fff067819 */ /* 0x100fe20000011400 */
[----:B------:R-:W-:Y:S01]  /*8590*/  IMAD.MOV R5, RZ, RZ, -R0 ;  /* 0x000000ffff057224 */ /* 0x000fe200078e0a00 */
[----:B------:R-:W-:Y:S01]  /*85a0*/  ULDC.64 UR4, c[0x0][0x2b0] ;  /* 0x0000ac0000047ab9 */ /* 0x000fe20000000a00 */
[----:B------:R-:W-:-:S04]  /*85b0*/  IMAD.WIDE.U32 R2, R0, c[0x0][0x1b0], R2 ;  /* 0x00006c0000027a25 */ /* 0x000fc800078e0002 */
[----:B------:R-:W-:Y:S02]  /*85c0*/  IMAD R6, R6, c[0x0][0x1b0], RZ ;  /* 0x00006c0006067a24 */ /* 0x000fe400078e02ff */
[----:B------:R-:W-:Y:S02]  /*85d0*/  IMAD R4, R5, c[0x0][0x2c4], R4 ;  /* 0x0000b10005047a24 */ /* 0x000fe400078e0204 */
[----:B------:R-:W-:Y:S02]  /*85e0*/  IMAD R5, R0, c[0x0][0x1b4], R6 ;  /* 0x00006d0000057a24 */ /* 0x000fe400078e0206 */
[----:B------:R-:W-:Y:S01]  /*85f0*/  IMAD R19, R19, 0x80, R42 ;  /* 0x0000008013137824 */ /* 0x000fe200078e022a */
[----:B------:R-:W-:Y:S01]  /*8600*/  SHF.R.S32.HI R0, RZ, 0x1f, R4 ;  /* 0x0000001fff007819 */ /* 0x000fe20000011404 */
[----:B------:R-:W-:-:S03]  /*8610*/  IMAD.IADD R3, R3, 0x1, R5 ;  /* 0x0000000103037824 */ /* 0x000fc600078e0205 */
[C---:B------:R-:W-:Y:S01]  /*8620*/  IADD3 R5, R19.reuse, 0x10, RZ ;  /* 0x0000001013057810 */ /* 0x040fe20007ffe0ff */
[----:B------:R-:W-:Y:S01]  /*8630*/  IMAD R0, R0, c[0x0][0x1a8], RZ ;  /* 0x00006a0000007a24 */ /* 0x000fe200078e02ff */
[----:B------:R-:W-:Y:S01]  /*8640*/  ISETP.GE.AND P6, PT, R19, UR23, PT ;  /* 0x0000001713007c0c */ /* 0x000fe2000bfc6270 */
[C---:B------:R-:W-:Y:S01]  /*8650*/  IMAD.WIDE.U32 R2, R4.reuse, c[0x0][0x1a8], R2 ;  /* 0x00006a0004027a25 */ /* 0x040fe200078e0002 */
[----:B------:R-:W-:Y:S02]  /*8660*/  ISETP.GE.AND P2, PT, R5, UR23, PT ;  /* 0x0000001705007c0c */ /* 0x000fe4000bf46270 */
[C---:B------:R-:W-:Y:S01]  /*8670*/  IADD3 R5, R19.reuse, 0x30, RZ ;  /* 0x0000003013057810 */ /* 0x040fe20007ffe0ff */
[----:B------:R-:W-:Y:S01]  /*8680*/  IMAD R0, R4, c[0x0][0x1ac], R0 ;  /* 0x00006b0004007a24 */ /* 0x000fe200078e0200 */
[----:B------:R-:W-:Y:S02]  /*8690*/  LEA R16, P5, R2, c[0x0][0x160], 0x1 ;  /* 0x0000580002107a11 */ /* 0x000fe400078a08ff */
[----:B------:R-:W-:Y:S01]  /*86a0*/  IADD3 R4, R19, 0x40, RZ ;  /* 0x0000004013047810 */ /* 0x000fe20007ffe0ff */
[----:B------:R-:W-:Y:S01]  /*86b0*/  IMAD.IADD R0, R3, 0x1, R0 ;  /* 0x0000000103007824 */ /* 0x000fe200078e0200 */
[----:B------:R-:W-:Y:S01]  /*86c0*/  IADD3 R6, R19, 0x20, RZ ;  /* 0x0000002013067810 */ /* 0x000fe20007ffe0ff */
[----:B------:R-:W-:Y:S01]  /*86d0*/  SHFL.IDX PT, R12, R16, 0x3, 0x181f ;  /* 0x00781f00100c7f89 */ /* 0x000fe200000e0000 */
[----:B------:R-:W-:-:S02]  /*86e0*/  ISETP.GE.AND P0, PT, R5, UR23, PT ;  /* 0x0000001705007c0c */ /* 0x000fc4000bf06270 */
[----:B------:R-:W-:Y:S01]  /*86f0*/  LEA.HI.X R15, R2, c[0x0][0x164], R0, 0x1, P5 ;  /* 0x00005900020f7a11 */ /* 0x000fe200028f0c00 */
[----:B------:R-:W-:Y:S01]  /*8700*/  IMAD.SHL.U32 R0, R42, 0x40, RZ ;  /* 0x000000402a007824 */ /* 0x000fe200078e00ff */
[----:B------:R-:W-:Y:S01]  /*8710*/  ISETP.GE.AND P3, PT, R4, UR23, PT ;  /* 0x0000001704007c0c */ /* 0x000fe2000bf66270 */
[----:B------:R-:W-:Y:S01]  /*8720*/  SHFL.IDX PT, R2, R16, 0x1, 0x181f ;  /* 0x00381f0010027f89 */ /* 0x000fe200000e0000 */
[----:B------:R-:W-:Y:S02]  /*8730*/  ISETP.GE.AND P1, PT, R6, UR23, PT ;  /* 0x0000001706007c0c */ /* 0x000fe4000bf26270 */
[----:B------:R-:W-:Y:S01]  /*8740*/  LEA.HI R6, R156, R159, RZ, 0x6 ;  /* 0x0000009f9c067211 */ /* 0x000fe200078f30ff */
[----:B------:R-:W-:Y:S01]  /*8750*/  SHFL.IDX PT, R4, R16, RZ, 0x181f ;  /* 0x00181fff10047589 */ /* 0x000fe200000e0000 */
[----:B------:R-:W-:Y:S02]  /*8760*/  LOP3.LUT R23, R0, 0x1c0, RZ, 0xc0, !PT ;  /* 0x000001c000177812 */ /* 0x000fe400078ec0ff */
[----:B------:R-:W-:Y:S01]  /*8770*/  ISETP.GE.AND P5, PT, R132, c[0x0][0x198], PT ;  /* 0x0000660084007a0c */ /* 0x000fe20003fa6270 */
[----:B------:R-:W1:Y:S01]  /*8780*/  SHFL.IDX PT, R5, R15, RZ, 0x181f ;  /* 0x00181fff0f057589 */ /* 0x000e6200000e0000 */
[----:B------:R-:W-:Y:S01]  /*8790*/  IMAD.SHL.U32 R0, R6, 0x8, RZ ;  /* 0x0000000806007824 */ /* 0x000fe200078e00ff */
[----:B------:R-:W-:-:S02]  /*87a0*/  SHF.R.U32.HI R25, RZ, 0x3, R23 ;  /* 0x00000003ff197819 */ /* 0x000fc40000011617 */
[----:B------:R-:W2:Y:S01]  /*87b0*/  SHFL.IDX PT, R3, R15, 0x1, 0x181f ;  /* 0x00381f000f037f89 */ /* 0x000ea200000e0000 */
[--C-:B------:R-:W-:Y:S02]  /*87c0*/  @!P6 SHF.R.S32.HI R6, RZ, 0x1f, R55.reuse ;  /* 0x0000001fff06e819 */ /* 0x100fe40000011437 */
[----:B------:R-:W-:Y:S01]  /*87d0*/  LOP3.LUT R24, R0, 0xfffffe00, RZ, 0xc0, !PT ;  /* 0xfffffe0000187812 */ /* 0x000fe200078ec0ff */
[----:B------:R-:W3:Y:S01]  /*87e0*/  SHFL.IDX PT, R13, R15, 0x3, 0x181f ;  /* 0x00781f000f0d7f89 */ /* 0x000ee200000e0000 */
[-C--:B------:R-:W-:Y:S02]  /*87f0*/  @!P6 LEA.HI R6, R6, R55.reuse, RZ, 0x3 ;  /* 0x000000370606e211 */ /* 0x080fe400078f18ff */
[----:B------:R-:W-:Y:S02]  /*8800*/  @!P2 SHF.R.S32.HI R0, RZ, 0x1f, R55 ;  /* 0x0000001fff00a819 */ /* 0x000fe40000011437 */
[----:B------:R-:W-:Y:S02]  /*8810*/  @!P6 LOP3.LUT R10, R6, 0xfffffff8, RZ, 0xc0, !PT ;  /* 0xfffffff8060ae812 */ /* 0x000fe400078ec0ff */
[----:B------:R-:W-:Y:S01]  /*8820*/  @!P2 LEA.HI R0, R0, R55, RZ, 0x3 ;  /* 0x000000370000a211 */ /* 0x000fe200078f18ff */
[----:B------:R-:W-:Y:S01]  /*8830*/  SHFL.IDX PT, R6, R16, 0x2, 0x181f ;  /* 0x00581f0010067f89 */ /* 0x000fe200000e0000 */
[----:B------:R-:W-:-:S02]  /*8840*/  P2R R20, PR, RZ, 0x40 ;  /* 0x00000040ff147803 */ /* 0x000fc40000000000 */
[----:B------:R-:W-:Y:S01]  /*8850*/  @!P2 LOP3.LUT R17, R0, 0xfffffff8, RZ, 0xc0, !PT ;  /* 0xfffffff80011a812 */ /* 0x000fe200078ec0ff */
[----:B-1----:R-:W-:-:S04]  /*8860*/  @!P6 IMAD.WIDE R8, R132, 0x2, R4 ;  /* 0x000000028408e825 */ /* 0x002fc800078e0204 */
[----:B------:R-:W-:-:S04]  /*8870*/  @!P6 IMAD.WIDE R10, R10, 0x2, R4 ;  /* 0x000000020a0ae825 */ /* 0x000fc800078e0204 */
[----:B--2---:R-:W-:-:S04]  /*8880*/  @!P2 IMAD.WIDE R4, R132, 0x2, R2 ;  /* 0x000000028404a825 */ /* 0x004fc800078e0202 */
[----:B------:R-:W-:Y:S01]  /*8890*/  @!P2 IMAD.WIDE R2, R17, 0x2, R2 ;  /* 0x000000021102a825 */ /* 0x000fe200078e0202 */
[----:B----4-:R1:W2:Y:S01]  /*88a0*/  @P4 R2UR UR11, R7 ;  /* 0x00000000070b43c2 */ /* 0x0102a200000e0000 */
[----:B------:R-:W-:Y:S01]  /*88b0*/  ISETP.GE.AND P4, PT, R55, c[0x0][0x198], PT ;  /* 0x0000660037007a0c */ /* 0x000fe20003f86270 */
[----:B--2---:R-:W-:Y:S02]  /*88c0*/  @!UP1 UMOV UR11, UR24 ;  /* 0x00000018000b9c82 */ /* 0x004fe40008000000 */
[----:B------:R-:W-:Y:S02]  /*88d0*/  USHF.R.S32.HI UR10, URZ, 0x1f, UR11 ;  /* 0x0000001f3f0a7899 */ /* 0x000fe4000801140b */
[----:B------:R-:W-:Y:S02]  /*88e0*/  UIMAD.WIDE.U32 UR12, UR11, UR4, URZ ;  /* 0x000000040b0c72a5 */ /* 0x000fe4000f8e003f */
[----:B------:R-:W-:-:S04]  /*88f0*/  UIMAD UR10, UR10, UR4, URZ ;  /* 0x000000040a0a72a4 */ /* 0x000fc8000f8e023f */
[----:B------:R-:W-:-:S03]  /*8900*/  UIMAD UR10, UR11, UR5, UR10 ;  /* 0x000000050b0a72a4 */ /* 0x000fc6000f8e020a */
[----:B------:R-:W-:Y:S02]  /*8910*/  ULDC.64 UR4, c[0x0][0x1e8] ;  /* 0x00007a0000047ab9 */ /* 0x000fe40000000a00 */
[----:B------:R-:W-:Y:S01]  /*8920*/  UIADD3 UR10, UR13, UR10, URZ ;  /* 0x0000000a0d0a7290 */ /* 0x000fe2000fffe03f */
[----:B-1----:R-:W-:-:S04]  /*8930*/  LOP3.LUT R7, R23, 0x38, R132, 0xf8, !PT ;  /* 0x0000003817077812 */ /* 0x002fc800078ef884 */
[----:B------:R-:W-:-:S05]  /*8940*/  LOP3.LUT R7, R7, R25, RZ, 0x3c, !PT ;  /* 0x0000001907077212 */ /* 0x000fca00078e3cff */
[----:B------:R-:W-:Y:S02]  /*8950*/  IMAD.IADD R54, R24, 0x1, R7 ;  /* 0x0000000118367824 */ /* 0x000fe400078e0207 */
[----:B------:R-:W1:Y:S02]  /*8960*/  SHFL.IDX PT, R7, R15, 0x2, 0x181f ;  /* 0x00581f000f077f89 */ /* 0x000e6400000e0000 */
[C---:B------:R-:W-:Y:S02]  /*8970*/  @!P6 IMAD.SHL.U32 R0, R54.reuse, 0x2, RZ ;  /* 0x000000023600e824 */ /* 0x040fe400078e00ff */
[----:B------:R-:W-:-:S03]  /*8980*/  @!P2 IMAD.SHL.U32 R14, R54, 0x2, RZ ;  /* 0x00000002360ea824 */ /* 0x000fc600078e00ff */
[----:B------:R3:W-:Y:S04]  /*8990*/  @!P6 LDGSTS.E.BYPASS.LTC128B.128 [R0+0x8100], [R8.64], !P5 ;  /* 0x081000000800efae */ /* 0x0007e8000e901d62 */
[----:B------:R2:W-:Y:S01]  /*89a0*/  @!P6 LDGSTS.E.BYPASS.LTC128B.128 [R0+0xc100], [R10.64], !P4 ;  /* 0x0c1000000a00efae */ /* 0x0005e2000e101d62 */
[----:B------:R-:W-:-:S03]  /*89b0*/  ISETP.NE.AND P6, PT, R164, 0x1, PT ;  /* 0x00000001a400780c */ /* 0x000fc60003fc5270 */
[----:B------:R4:W-:Y:S04]  /*89c0*/  @!P2 LDGSTS.E.BYPASS.LTC128B.128 [R14+0x8900], [R4.64], !P5 ;  /* 0x08900000040eafae */ /* 0x0009e8000e901d62 */
[----:B------:R5:W-:Y:S01]  /*89d0*/  @!P2 LDGSTS.E.BYPASS.LTC128B.128 [R14+0xc900], [R2.64], !P4 ;  /* 0x0c900000020eafae */ /* 0x000be2000e101d62 */
[----:B---3--:R-:W-:Y:S01]  /*89e0*/  @!P0 IMAD.WIDE R8, R132, 0x2, R12 ;  /* 0x0000000284088825 */ /* 0x008fe200078e020c */
[--C-:B--2---:R-:W-:Y:S02]  /*89f0*/  @!P1 SHF.R.S32.HI R0, RZ, 0x1f, R55.reuse ;  /* 0x0000001fff009819 */ /* 0x104fe40000011437 */
[----:B----4-:R-:W-:Y:S02]  /*8a00*/  @!P0 SHF.R.S32.HI R4, RZ, 0x1f, R55 ;  /* 0x0000001fff048819 */ /* 0x010fe40000011437 */
[----:B------:R-:W-:-:S02]  /*8a10*/  IADD3 R5, R19, 0x50, RZ ;  /* 0x0000005013057810 */ /* 0x000fc40007ffe0ff */
[-C--:B-----5:R-:W-:Y:S01]  /*8a20*/  @!P1 LEA.HI R2, R0, R55.reuse, RZ, 0x3 ;  /* 0x0000003700029211 */ /* 0x0a0fe200078f18ff */
[----:B------:R-:W-:Y:S01]  /*8a30*/  SHFL.IDX PT, R3, R15, 0x5, 0x181f ;  /* 0x00b81f000f037f89 */ /* 0x000fe200000e0000 */
[----:B------:R-:W-:Y:S01]  /*8a40*/  @!P0 LEA.HI R0, R4, R55, RZ, 0x3 ;  /* 0x0000003704008211 */ /* 0x000fe200078f18ff */
[----:B------:R-:W-:Y:S01]  /*8a50*/  @!P0 IMAD.SHL.U32 R14, R54, 0x2, RZ ;  /* 0x00000002360e8824 */ /* 0x000fe200078e00ff */
[----:B------:R-:W-:Y:S01]  /*8a60*/  @!P1 LOP3.LUT R2, R2, 0xfffffff8, RZ, 0xc0, !PT ;  /* 0xfffffff802029812 */ /* 0x000fe200078ec0ff */
[----:B------:R-:W-:Y:S01]  /*8a70*/  SHFL.IDX PT, R4, R16, 0x4, 0x181f ;  /* 0x00981f0010047f89 */ /* 0x000fe200000e0000 */
[----:B------:R-:W-:Y:S02]  /*8a80*/  ISETP.GE.AND P2, PT, R5, UR23, PT ;  /* 0x0000001705007c0c */ /* 0x000fe4000bf46270 */
[----:B------:R-:W-:Y:S01]  /*8a90*/  @!P0 LOP3.LUT R17, R0, 0xfffffff8, RZ, 0xc0, !PT ;  /* 0xfffffff800118812 */ /* 0x000fe200078ec0ff */
[----:B------:R-:W2:Y:S01]  /*8aa0*/  SHFL.IDX PT, R5, R15, 0x4, 0x181f ;  /* 0x00981f000f057f89 */ /* 0x000ea200000e0000 */
[----:B-1----:R-:W-:-:S03]  /*8ab0*/  @!P1 IMAD.WIDE R10, R2, 0x2, R6 ;  /* 0x00000002020a9825 */ /* 0x002fc600078e0206 */
[----:B------:R-:W1:Y:S01]  /*8ac0*/  SHFL.IDX PT, R2, R16, 0x5, 0x181f ;  /* 0x00b81f0010027f89 */ /* 0x000e6200000e0000 */
[----:B------:R-:W-:Y:S02]  /*8ad0*/  @!P1 IMAD.SHL.U32 R0, R54, 0x2, RZ ;  /* 0x0000000236009824 */ /* 0x000fe400078e00ff */
[----:B------:R-:W-:-:S05]  /*8ae0*/  @!P1 IMAD.WIDE R6, R132, 0x2, R6 ;  /* 0x0000000284069825 */ /* 0x000fca00078e0206 */
[----:B------:R3:W-:Y:S04]  /*8af0*/  @!P1 LDGSTS.E.BYPASS.LTC128B.128 [R0+0x9100], [R6.64], !P5 ;  /* 0x0910000006009fae */ /* 0x0007e8000e901d62 */
[----:B------:R4:W-:Y:S04]  /*8b00*/  @!P1 LDGSTS.E.BYPASS.LTC128B.128 [R0+0xd100], [R10.64], !P4 ;  /* 0x0d1000000a009fae */ /* 0x0009e8000e101d62 */
[----:B------:R5:W-:Y:S01]  /*8b10*/  @!P0 LDGSTS.E.BYPASS.LTC128B.128 [R14+0x9900], [R8.64], !P5 ;  /* 0x09900000080e8fae */ /* 0x000be2000e901d62 */
[----:B---3--:R-:W-:Y:S01]  /*8b20*/  @!P0 IMAD.WIDE R6, R17, 0x2, R12 ;  /* 0x0000000211068825 */ /* 0x008fe200078e020c */
[----:B------:R-:W-:-:S02]  /*8b30*/  IADD3 R13, R19, 0x70, RZ ;  /* 0x00000070130d7810 */ /* 0x000fc40007ffe0ff */
[--C-:B----4-:R-:W-:Y:S02]  /*8b40*/  @!P3 SHF.R.S32.HI R0, RZ, 0x1f, R55.reuse ;  /* 0x0000001fff00b819 */ /* 0x110fe40000011437 */
[----:B------:R3:W-:Y:S01]  /*8b50*/  @!P0 LDGSTS.E.BYPASS.LTC128B.128 [R14+0xd900], [R6.64], !P4 ;  /* 0x0d900000060e8fae */ /* 0x0007e2000e101d62 */
[----:B------:R-:W-:Y:S01]  /*8b60*/  @!P2 IMAD.SHL.U32 R12, R54, 0x2, RZ ;  /* 0x00000002360ca824 */ /* 0x000fe200078e00ff */
[----:B------:R-:W-:Y:S02]  /*8b70*/  ISETP.GE.AND P0, PT, R13, UR23, PT ;  /* 0x000000170d007c0c */ /* 0x000fe4000bf06270 */
[----:B-----5:R-:W-:Y:S02]  /*8b80*/  @!P2 SHF.R.S32.HI R8, RZ, 0x1f, R55 ;  /* 0x0000001fff08a819 */ /* 0x020fe40000011437 */
[----:B------:R-:W-:-:S04]  /*8b90*/  IADD3 R9, R19, 0x60, RZ ;  /* 0x0000006013097810 */ /* 0x000fc80007ffe0ff */
[----:B------:R-:W-:Y:S02]  /*8ba0*/  ISETP.GE.AND P1, PT, R9, UR23, PT ;  /* 0x0000001709007c0c */ /* 0x000fe4000bf26270 */
[----:B------:R-:W-:Y:S01]  /*8bb0*/  SHFL.IDX PT, R9, R15, 0x6, 0x181f ;  /* 0x00d81f000f097f89 */ /* 0x000fe200000e0000 */
[-C--:B---3--:R-:W-:Y:S02]  /*8bc0*/  @!P3 LEA.HI R6, R0, R55.reuse, RZ, 0x3 ;  /* 0x000000370006b211 */ /* 0x088fe400078f18ff */
[----:B------:R-:W-:Y:S02]  /*8bd0*/  @!P2 LEA.HI R0, R8, R55, RZ, 0x3 ;  /* 0x000000370800a211 */ /* 0x000fe400078f18ff */
[----:B------:R-:W-:Y:S01]  /*8be0*/  @!P3 LOP3.LUT R6, R6, 0xfffffff8, RZ, 0xc0, !PT ;  /* 0xfffffff80606b812 */ /* 0x000fe200078ec0ff */
[----:B------:R-:W3:Y:S01]  /*8bf0*/  SHFL.IDX PT, R8, R16, 0x6, 0x181f ;  /* 0x00d81f0010087f89 */ /* 0x000ee200000e0000 */
[----:B------:R-:W-:Y:S01]  /*8c00*/  @!P2 LOP3.LUT R7, R0, 0xfffffff8, RZ, 0xc0, !PT ;  /* 0xfffffff80007a812 */ /* 0x000fe200078ec0ff */
[----:B------:R-:W-:-:S02]  /*8c10*/  @!P3 IMAD.SHL.U32 R0, R54, 0x2, RZ ;  /* 0x000000023600b824 */ /* 0x000fc400078e00ff */
[----:B--2---:R-:W-:-:S04]  /*8c20*/  @!P3 IMAD.WIDE R10, R6, 0x2, R4 ;  /* 0x00000002060ab825 */ /* 0x004fc800078e0204 */
[----:B------:R-:W-:-:S04]  /*8c30*/  @!P3 IMAD.WIDE R4, R132, 0x2, R4 ;  /* 0x000000028404b825 */ /* 0x000fc800078e0204 */
[--C-:B-1----:R-:W-:Y:S01]  /*8c40*/  @!P2 IMAD.WIDE R6, R7, 0x2, R2.reuse ;  /* 0x000000020706a825 */ /* 0x102fe200078e0202 */
[----:B------:R1:W-:Y:S03]  /*8c50*/  @!P3 LDGSTS.E.BYPASS.LTC128B.128 [R0+0xa100], [R4.64], !P5 ;  /* 0x0a1000000400bfae */ /* 0x0003e6000e901d62 */
[----:B------:R-:W-:Y:S01]  /*8c60*/  @!P2 IMAD.WIDE R2, R132, 0x2, R2 ;  /* 0x000000028402a825 */ /* 0x000fe200078e0202 */
[----:B------:R2:W-:Y:S04]  /*8c70*/  @!P3 LDGSTS.E.BYPASS.LTC128B.128 [R0+0xe100], [R10.64], !P4 ;  /* 0x0e1000000a00bfae */ /* 0x0005e8000e101d62 */
[----:B------:R4:W-:Y:S04]  /*8c80*/  @!P2 LDGSTS.E.BYPASS.LTC128B.128 [R12+0xa900], [R2.64], !P5 ;  /* 0x0a900000020cafae */ /* 0x0009e8000e901d62 */
[----:B------:R5:W-:Y:S01]  /*8c90*/  @!P2 LDGSTS.E.BYPASS.LTC128B.128 [R12+0xe900], [R6.64], !P4 ;  /* 0x0e900000060cafae */ /* 0x000be2000e101d62 */
[----:B-1----:R-:W-:-:S02]  /*8ca0*/  IADD3 R4, R163, UR6, RZ ;  /* 0x00000006a3047c10 */ /* 0x002fc4000fffe0ff */
[----:B--2---:R-:W-:Y:S01]  /*8cb0*/  @!P1 SHF.R.S32.HI R0, RZ, 0x1f, R55 ;  /* 0x0000001fff009819 */ /* 0x004fe20000011437 */
[----:B------:R-:W-:Y:S01]  /*8cc0*/  @!P1 IMAD.SHL.U32 R10, R54, 0x2, RZ ;  /* 0x00000002360a9824 */ /* 0x000fe200078e00ff */
[----:B------:R-:W-:Y:S02]  /*8cd0*/  ISETP.GE.AND P2, PT, R4, UR9, PT ;  /* 0x0000000904007c0c */ /* 0x000fe4000bf46270 */
[----:B------:R-:W-:Y:S02]  /*8ce0*/  @!P1 LEA.HI R0, R0, R55, RZ, 0x3 ;  /* 0x0000003700009211 */ /* 0x000fe400078f18ff */
[----:B------:R-:W-:Y:S01]  /*8cf0*/  ISETP.GT.OR P2, PT, R163, 0x3f, P2 ;  /* 0x0000003fa300780c */ /* 0x000fe20001744670 */
[----:B-----5:R-:W-:Y:S01]  /*8d00*/  SHFL.IDX PT, R6, R16, 0x7, 0x181f ;  /* 0x00f81f0010067f89 */ /* 0x020fe200000e0000 */
[----:B------:R-:W-:Y:S02]  /*8d10*/  @!P1 LOP3.LUT R0, R0, 0xfffffff8, RZ, 0xc0, !PT ;  /* 0xfffffff800009812 */ /* 0x000fe400078ec0ff */
[----:B----4-:R-:W-:Y:S01]  /*8d20*/  IADD3 R12, R4, UR19, RZ ;  /* 0x00000013040c7c10 */ /* 0x010fe2000fffe0ff */
[----:B------:R-:W1:Y:S01]  /*8d30*/  SHFL.IDX PT, R7, R15, 0x7, 0x181f ;  /* 0x00f81f000f077f89 */ /* 0x000e6200000e0000 */
[----:B---3--:R-:W-:-:S04]  /*8d40*/  @!P1 IMAD.WIDE R4, R132, 0x2, R8 ;  /* 0x0000000284049825 */ /* 0x008fc800078e0208 */
[----:B------:R-:W-:Y:S01]  /*8d50*/  @!P1 IMAD.WIDE R2, R0, 0x2, R8 ;  /* 0x0000000200029825 */ /* 0x000fe200078e0208 */
[----:B------:R-:W-:Y:S01]  /*8d60*/  @!P0 SHF.R.S32.HI R0, RZ, 0x1f, R55 ;  /* 0x0000001fff008819 */ /* 0x000fe20000011437 */
[----:B------:R2:W-:Y:S02]  /*8d70*/  @!P1 LDGSTS.E.BYPASS.LTC128B.128 [R10+0xb100], [R4.64], !P5 ;  /* 0x0b100000040a9fae */ /* 0x0005e4000e901d62 */
[----:B------:R-:W-:Y:S02]  /*8d80*/  @P6 IMAD.HI.U32 R13, R12, c[0x0][0x2bc], RZ ;  /* 0x0000af000c0d6a27 */ /* 0x000fe400078e00ff */
[----:B------:R3:W-:Y:S02]  /*8d90*/  @!P1 LDGSTS.E.BYPASS.LTC128B.128 [R10+0xf100], [R2.64], !P4 ;  /* 0x0f100000020a9fae */ /* 0x0007e4000e101d62 */
[----:B------:R-:W-:Y:S01]  /*8da0*/  IMAD.MOV.U32 R11, RZ, RZ, R12 ;  /* 0x000000ffff0b7224 */ /* 0x000fe200078e000c */
[----:B------:R-:W-:Y:S01]  /*8db0*/  @P6 SHF.R.U32.HI R11, RZ, c[0x0][0x2c0], R13 ;  /* 0x0000b000ff0b6a19 */ /* 0x000fe2000001160d */
[----:B-1----:R-:W-:Y:S01]  /*8dc0*/  @!P0 IMAD.WIDE R8, R132, 0x2, R6 ;  /* 0x0000000284088825 */ /* 0x002fe200078e0206 */
[----:B--2---:R-:W-:-:S02]  /*8dd0*/  @!P0 LEA.HI R4, R0, R55, RZ, 0x3 ;  /* 0x0000003700048211 */ /* 0x004fc400078f18ff */
[C---:B------:R-:W-:Y:S02]  /*8de0*/  @!P2 IADD3 R0, P1, R11.reuse, UR12, RZ ;  /* 0x0000000c0b00ac10 */ /* 0x040fe4000ff3e0ff */
[----:B------:R-:W-:Y:S01]  /*8df0*/  @!P0 LOP3.LUT R4, R4, 0xfffffff8, RZ, 0xc0, !PT ;  /* 0xfffffff804048812 */ /* 0x000fe200078ec0ff */
[----:B---3--:R-:W-:Y:S01]  /*8e00*/  @!P0 IMAD.SHL.U32 R10, R54, 0x2, RZ ;  /* 0x00000002360a8824 */ /* 0x008fe200078e00ff */
[----:B------:R-:W-:Y:S02]  /*8e10*/  @!P2 LEA.HI.X.SX32 R3, R11, UR10, 0x1, P1 ;  /* 0x0000000a0b03ac11 */ /* 0x000fe400088f0eff */
[----:B------:R-:W-:Y:S01]  /*8e20*/  @!P2 LEA R2, P1, R0, c[0x0][0x2a0], 0x2 ;  /* 0x0000a8000002aa11 */ /* 0x000fe200078210ff */
[----:B------:R-:W-:Y:S01]  /*8e30*/  @!P0 IMAD.WIDE R4, R4, 0x2, R6 ;  /* 0x0000000204048825 */ /* 0x000fe200078e0206 */
[----:B------:R1:W-:Y:S02]  /*8e40*/  @!P0 LDGSTS.E.BYPASS.LTC128B.128 [R10+0xb900], [R8.64], !P5 ;  /* 0x0b900000080a8fae */ /* 0x0003e4000e901d62 */
[----:B------:R-:W-:-:S02]  /*8e50*/  @!P2 LEA.HI.X R3, R0, c[0x0][0x2a4], R3, 0x2, P1 ;  /* 0x0000a9000003aa11 */ /* 0x000fc400008f1403 */
[----:B------:R2:W-:Y:S04]  /*8e60*/  @!P0 LDGSTS.E.BYPASS.LTC128B.128 [R10+0xf900], [R4.64], !P4 ;  /* 0x0f900000040a8fae */ /* 0x0005e8000e101d62 */
[----:B------:R-:W0:Y:S04]  /*8e70*/  LDGDEPBAR ;  /* 0x00000000000079af */ /* 0x000e280000000000 */
[----:B------:R-:W-:Y:S06]  /*8e80*/  BAR.SYNC.DEFER_BLOCKING 0x0 ;  /* 0x0000000000007b1d */ /* 0x000fec0000010000 */
[----:B------:R3:W4:Y:S01]  /*8e90*/  @!P2 LDG.E R48, [R2.64] ;  /* 0x000000220230a981 */ /* 0x000722000c1e1900 */
[----:B------:R-:W-:Y:S01]  /*8ea0*/  IMAD.MOV R0, RZ, RZ, -R11 ;  /* 0x000000ffff007224 */ /* 0x000fe200078e0a0b */
[----:B------:R-:W-:Y:S01]  /*8eb0*/  UIMAD UR11, UR15, UR4, URZ ;  /* 0x000000040f0b72a4 */ /* 0x000fe2000f8e023f */
[----:B------:R-:W-:Y:S01]  /*8ec0*/  ISETP.GE.AND P5, PT, R132, c[0x0][0x1d4], PT ;  /* 0x0000750084007a0c */ /* 0x000fe20003fa6270 */
[----:B------:R-:W-:Y:S01]  /*8ed0*/  UIMAD.WIDE.U32 UR20, UR16, UR4, URZ ;  /* 0x00000004101472a5 */ /* 0x000fe2000f8e003f */
[----:B------:R-:W-:Y:S01]  /*8ee0*/  IMAD R49, R0, c[0x0][0x2b8], R12 ;  /* 0x0000ae0000317a24 */ /* 0x000fe200078e020c */
[----:B------:R-:W-:Y:S01]  /*8ef0*/  UIMAD UR11, UR16, UR5, UR11 ;  /* 0x00000005100b72a4 */ /* 0x000fe2000f8e020b */
[----:B------:R-:W-:Y:S01]  /*8f00*/  ISETP.GE.AND P4, PT, R55, c[0x0][0x1d4], PT ;  /* 0x0000750037007a0c */ /* 0x000fe20003f86270 */
[----:B------:R-:W-:-:S02]  /*8f10*/  UIADD3 UR6, UR9, -UR6, URZ ;  /* 0x8000000609067290 */ /* 0x000fc4000fffe03f */
[----:B------:R-:W-:Y:S01]  /*8f20*/  SHF.R.S32.HI R43, RZ, 0x1f, R49 ;  /* 0x0000001fff2b7819 */ /* 0x000fe20000011431 */
[----:B------:R-:W-:Y:S01]  /*8f30*/  UIADD3 UR11, UR21, UR11, URZ ;  /* 0x0000000b150b7290 */ /* 0x000fe2000fffe03f */
[----:B------:R-:W-:Y:S01]  /*8f40*/  STL [R1+0x34], R49 ;  /* 0x0000343101007387 */ /* 0x000fe20000100800 */
[----:B------:R-:W-:Y:S01]  /*8f50*/  ULDC.64 UR4, c[0x0][0x210] ;  /* 0x0000840000047ab9 */ /* 0x000fe20000000a00 */
[----:B------:R-:W-:Y:S01]  /*8f60*/  IADD3 R97, -R42, UR6, RZ ;  /* 0x000000062a617c10 */ /* 0x000fe2000fffe1ff */
[----:B------:R-:W-:Y:S01]  /*8f70*/  IMAD R0, R43, c[0x0][0x1e0], RZ ;  /* 0x000078002b007a24 */ /* 0x000fe200078e02ff */
[----:B------:R-:W-:Y:S01]  /*8f80*/  UIMAD UR15, UR15, UR4, URZ ;  /* 0x000000040f0f72a4 */ /* 0x000fe2000f8e023f */
[----:B------:R-:W-:Y:S01]  /*8f90*/  SEL R157, RZ, 0x10, P4 ;  /* 0x00000010ff9d7807 */ /* 0x000fe20002000000 */
[----:B------:R-:W-:Y:S01]  /*8fa0*/  UIMAD.WIDE.U32 UR26, UR16, UR4, URZ ;  /* 0x00000004101a72a5 */ /* 0x000fe2000f8e003f */
[----:B------:R-:W-:Y:S01]  /*8fb0*/  IMAD R0, R49, c[0x0][0x1e4], R0 ;  /* 0x0000790031007a24 */ /* 0x000fe200078e0200 */
[----:B------:R-:W-:Y:S01]  /*8fc0*/  ISETP.GE.AND P2, PT, R97, 0x11, PT ;  /* 0x000000116100780c */ /* 0x000fe20003f46270 */
[----:B------:R-:W-:Y:S01]  /*8fd0*/  UIMAD UR5, UR16, UR5, UR15 ;  /* 0x00000005100572a4 */ /* 0x000fe2000f8e020f */
[----:B---3--:R-:W-:-:S03]  /*8fe0*/  IMAD.WIDE.U32 R2, R49, c[0x0][0x1e0], RZ ;  /* 0x0000780031027a25 */ /* 0x008fc600078e00ff */
[----:B------:R-:W-:Y:S01]  /*8ff0*/  UIADD3 UR5, UR27, UR5, URZ ;  /* 0x000000051b057290 */ /* 0x000fe2000fffe03f */
[----:B------:R-:W-:-:S07]  /*9000*/  IMAD.IADD R3, R3, 0x1, R0 ;  /* 0x0000000103037824 */ /* 0x000fce00078e0200 */
[----:B------:R-:W-:Y:S01]  /*9010*/  @P2 IMAD.SHL.U32 R16, R54, 0x2, RZ ;  /* 0x0000000236102824 */ /* 0x000fe200078e00ff */
[----:B----4-:R-:W-:Y:S01]  /*9020*/  SHF.R.S32.HI R45, RZ, 0x1f, R48 ;  /* 0x0000001fff2d7819 */ /* 0x010fe20000011430 */
[----:B------:R-:W-:Y:S01]  /*9030*/  IMAD.WIDE.U32 R2, R48, c[0x0][0x1f0], R2 ;  /* 0x00007c0030027a25 */ /* 0x000fe200078e0002 */
[----:B------:R-:W-:Y:S03]  /*9040*/  STL [R1+0x30], R48 ;  /* 0x0000303001007387 */ /* 0x000fe60000100800 */
[----:B------:R-:W-:Y:S01]  /*9050*/  IMAD R0, R45, c[0x0][0x1f0], RZ ;  /* 0x00007c002d007a24 */ /* 0x000fe200078e02ff */
[----:B--2---:R-:W-:-:S03]  /*9060*/  IADD3 R4, P1, R2, UR20, RZ ;  /* 0x0000001402047c10 */ /* 0x004fc6000ff3e0ff */
[----:B------:R-:W-:Y:S01]  /*9070*/  IMAD R2, R48, c[0x0][0x1f4], R0 ;  /* 0x00007d0030027a24 */ /* 0x000fe200078e0200 */
[----:B-1----:R-:W-:-:S04]  /*9080*/  LEA R9, P0, R4, c[0x0][0x1c8], 0x1 ;  /* 0x0000720004097a11 */ /* 0x002fc800078008ff */
[----:B------:R-:W-:Y:S01]  /*9090*/  IADD3.X R2, R3, UR11, R2, P1, !PT ;  /* 0x0000000b03027c10 */ /* 0x000fe20008ffe402 */
[----:B------:R-:W-:Y:S01]  /*90a0*/  SHFL.IDX PT, R6, R9, 0x1, 0x181f ;  /* 0x00381f0009067f89 */ /* 0x000fe200000e0000 */
[C---:B------:R-:W-:Y:S02]  /*90b0*/  ISETP.GE.AND P1, PT, R97.reuse, 0x21, PT ;  /* 0x000000216100780c */ /* 0x040fe40003f26270 */
[----:B------:R-:W-:Y:S02]  /*90c0*/  LEA.HI.X R8, R4, c[0x0][0x1cc], R2, 0x1, P0 ;  /* 0x0000730004087a11 */ /* 0x000fe400000f0c02 */
[----:B------:R-:W-:Y:S01]  /*90d0*/  ISETP.GE.AND P0, PT, R97, 0x1, PT ;  /* 0x000000016100780c */ /* 0x000fe20003f06270 */
[----:B------:R-:W-:Y:S04]  /*90e0*/  SHFL.IDX PT, R2, R9, RZ, 0x181f ;  /* 0x00181fff09027589 */ /* 0x000fe800000e0000 */
[----:B------:R-:W1:Y:S04]  /*90f0*/  SHFL.IDX PT, R3, R8, RZ, 0x181f ;  /* 0x00181fff08037589 */ /* 0x000e6800000e0000 */
[----:B------:R-:W2:Y:S01]  /*9100*/  SHFL.IDX PT, R7, R8, 0x1, 0x181f ;  /* 0x00381f0008077f89 */ /* 0x000ea200000e0000 */
[----:B------:R-:W-:-:S03]  /*9110*/  @P1 SHF.R.S32.HI R11, RZ, 0x1f, R55 ;  /* 0x0000001fff0b1819 */ /* 0x000fc60000011437 */
[----:B------:R-:W-:-:S04]  /*9120*/  @P0 SHF.R.S32.HI R0, RZ, 0x1f, R55 ;  /* 0x0000001fff000819 */ /* 0x000fc80000011437 */
[----:B------:R-:W-:-:S04]  /*9130*/  @P0 LEA.HI R0, R0, R55, RZ, 0x3 ;  /* 0x0000003700000211 */ /* 0x000fc800078f18ff */
[----:B------:R-:W-:Y:S01]  /*9140*/  @P0 LOP3.LUT R10, R0, 0xfffffff8, RZ, 0xc0, !PT ;  /* 0xfffffff8000a0812 */ /* 0x000fe200078ec0ff */
[----:B------:R-:W-:Y:S02]  /*9150*/  @P0 IMAD.SHL.U32 R0, R54, 0x2, RZ ;  /* 0x0000000236000824 */ /* 0x000fe400078e00ff */
[----:B-1----:R-:W-:-:S04]  /*9160*/  @P0 IMAD.WIDE R4, R132, 0x2, R2 ;  /* 0x0000000284040825 */ /* 0x002fc800078e0202 */
[----:B------:R-:W-:Y:S01]  /*9170*/  @P0 IMAD.WIDE R2, R10, 0x2, R2 ;  /* 0x000000020a020825 */ /* 0x000fe200078e0202 */
[----:B------:R1:W-:Y:S01]  /*9180*/  @P0 LDGSTS.E.BYPASS.LTC128B.128 [R0+0x4100], [R4.64], !P5 ;  /* 0x0410000004000fae */ /* 0x0003e2000e901d62 */
[----:B------:R-:W-:-:S03]  /*9190*/  LOP3.LUT R10, R47, 0xfffffff0, RZ, 0xc0, !PT ;  /* 0xfffffff02f0a7812 */ /* 0x000fc600078ec0ff */
[----:B------:R3:W-:Y:S01]  /*91a0*/  @P0 LDGSTS.E.BYPASS.LTC128B.128 [R0+0x6100], [R2.64], !P4 ;  /* 0x0610000002000fae */ /* 0x0007e2000e101d62 */
[----:B------:R-:W-:Y:S01]  /*91b0*/  ISETP.GE.AND P0, PT, R97, 0x31, PT ;  /* 0x000000316100780c */ /* 0x000fe20003f06270 */
[----:B------:R-:W-:-:S12]  /*91c0*/  IMAD.IADD R12, R159, 0x1, -R10 ;  /* 0x000000019f0c7824 */ /* 0x000fd800078e0a0a */
[--C-:B------:R-:W-:Y:S01]  /*91d0*/  @P0 SHF.R.S32.HI R10, RZ, 0x1f, R55.reuse ;  /* 0x0000001fff0a0819 */ /* 0x100fe20000011437 */
[----:B-1----:R-:W-:Y:S04]  /*91e0*/  SHFL.IDX PT, R4, R9, 0x2, 0x181f ;  /* 0x00581f0009047f89 */ /* 0x002fe800000e0000 */
[----:B------:R-:W1:Y:S01]  /*91f0*/  SHFL.IDX PT, R5, R8, 0x2, 0x181f ;  /* 0x00581f0008057f89 */ /* 0x000e6200000e0000 */
[----:B---3--:R-:W-:-:S03]  /*9200*/  @P2 SHF.R.S32.HI R0, RZ, 0x1f, R55 ;  /* 0x0000001fff002819 */ /* 0x008fc60000011437 */
[----:B------:R-:W-:Y:S01]  /*9210*/  SHFL.IDX PT, R2, R9, 0x3, 0x181f ;  /* 0x00781f0009027f89 */ /* 0x000fe200000e0000 */
[----:B------:R-:W-:-:S03]  /*9220*/  @P2 LEA.HI R0, R0, R55, RZ, 0x3 ;  /* 0x0000003700002211 */ /* 0x000fc600078f18ff */
[----:B------:R3:W4:Y:S01]  /*9230*/  SHFL.IDX PT, R3, R8, 0x3, 0x181f ;  /* 0x00781f0008037f89 */ /* 0x00072200000e0000 */
[----:B------:R-:W-:-:S05]  /*9240*/  @P2 LOP3.LUT R0, R0, 0xfffffff8, RZ, 0xc0, !PT ;  /* 0xfffffff800002812 */ /* 0x000fca00078ec0ff */
[----:B--2---:R-:W-:Y:S01]  /*9250*/  @P2 IMAD.WIDE R14, R0, 0x2, R6 ;  /* 0x00000002000e2825 */ /* 0x004fe200078e0206 */
[----:B------:R-:W-:-:S03]  /*9260*/  @P1 LEA.HI R0, R11, R55, RZ, 0x3 ;  /* 0x000000370b001211 */ /* 0x000fc600078f18ff */
[----:B------:R-:W-:Y:S01]  /*9270*/  @P0 IMAD.SHL.U32 R11, R54, 0x2, RZ ;  /* 0x00000002360b0824 */ /* 0x000fe200078e00ff */
[----:B------:R-:W-:Y:S01]  /*9280*/  @P1 LOP3.LUT R0, R0, 0xfffffff8, RZ, 0xc0, !PT ;  /* 0xfffffff800001812 */ /* 0x000fe200078ec0ff */
[----:B---3--:R-:W-:Y:S01]  /*9290*/  @P2 IMAD.WIDE R8, R132, 0x2, R6 ;  /* 0x0000000284082825 */ /* 0x008fe200078e0206 */
[----:B------:R-:W-:Y:S02]  /*92a0*/  SHF.R.S32.HI R7, RZ, 0x1f, R12 ;  /* 0x0000001fff077819 */ /* 0x000fe4000001140c */
[----:B------:R-:W-:Y:S01]  /*92b0*/  @P0 LEA.HI R6, R10, R55, RZ, 0x3 ;  /* 0x000000370a060211 */ /* 0x000fe200078f18ff */
[----:B------:R-:W-:Y:S01]  /*92c0*/  @P1 IMAD.SHL.U32 R10, R54, 0x2, RZ ;  /* 0x00000002360a1824 */ /* 0x000fe200078e00ff */
[----:B------:R-:W-:Y:S01]  /*92d0*/  LEA.HI R46, R7, R12, RZ, 0x3 ;  /* 0x0000000c072e7211 */ /* 0x000fe200078f18ff */
[----:B------:R2:W-:Y:S01]  /*92e0*/  @P2 LDGSTS.E.BYPASS.LTC128B.128 [R16+0x4900], [R8.64], !P5 ;  /* 0x0490000008102fae */ /* 0x0005e2000e901d62 */
[----:B------:R-:W-:Y:S01]  /*92f0*/  @P0 LOP3.LUT R13, R6, 0xfffffff8, RZ, 0xc0, !PT ;  /* 0xfffffff8060d0812 */ /* 0x000fe200078ec0ff */
[----:B-1----:R-:W-:-:S02]  /*9300*/  @P1 IMAD.WIDE R6, R132, 0x2, R4 ;  /* 0x0000000284061825 */ /* 0x002fc400078e0204 */
[----:B------:R1:W-:Y:S04]  /*9310*/  @P2 LDGSTS.E.BYPASS.LTC128B.128 [R16+0x6900], [R14.64], !P4 ;  /* 0x069000000e102fae */ /* 0x0003e8000e101d62 */
[----:B------:R1:W-:Y:S01]  /*9320*/  @P1 LDGSTS.E.BYPASS.LTC128B.128 [R10+0x5100], [R6.64], !P5 ;  /* 0x05100000060a1fae */ /* 0x0003e2000e901d62 */
[----:B--2---:R-:W-:Y:S01]  /*9330*/  @P1 IMAD.WIDE R8, R0, 0x2, R4 ;  /* 0x0000000200081825 */ /* 0x004fe200078e0204 */
[----:B------:R-:W-:-:S03]  /*9340*/  LOP3.LUT R0, R46, 0xfffffff8, RZ, 0xc0, !PT ;  /* 0xfffffff82e007812 */ /* 0x000fc600078ec0ff */
[--C-:B----4-:R-:W-:Y:S01]  /*9350*/  @P0 IMAD.WIDE R4, R13, 0x2, R2.reuse ;  /* 0x000000020d040825 */ /* 0x110fe200078e0202 */
[----:B------:R1:W-:Y:S03]  /*9360*/  @P1 LDGSTS.E.BYPASS.LTC128B.128 [R10+0x7100], [R8.64], !P4 ;  /* 0x07100000080a1fae */ /* 0x0003e6000e101d62 */
[----:B------:R-:W-:-:S04]  /*9370*/  @P0 IMAD.WIDE R2, R132, 0x2, R2 ;  /* 0x0000000284020825 */ /* 0x000fc800078e0202 */
[----:B------:R-:W-:Y:S01]  /*9380*/  IMAD.IADD R44, R12, 0x1, -R0 ;  /* 0x000000010c2c7824 */ /* 0x000fe200078e0a00 */
[----:B------:R2:W-:Y:S04]  /*9390*/  @P0 LDGSTS.E.BYPASS.LTC128B.128 [R11+0x5900], [R2.64], !P5 ;  /* 0x05900000020b0fae */ /* 0x0005e8000e901d62 */
[----:B------:R3:W-:Y:S01]  /*93a0*/  @P0 LDGSTS.E.BYPASS.LTC128B.128 [R11+0x7900], [R4.64], !P4 ;  /* 0x07900000040b0fae */ /* 0x0007e2000e101d62 */
[----:B------:R-:W-:Y:S02]  /*93b0*/  R2P PR, R44, 0x6 ;  /* 0x000000062c007804 */ /* 0x000fe40000000000 */
[----:B------:R-:W-:Y:S01]  /*93c0*/  ISETP.LT.AND P0, PT, RZ, c[0x0][0x27c], PT ;  /* 0x00009f00ff007a0c */ /* 0x000fe20003f01270 */
[----:B------:R-:W0:Y:S01]  /*93d0*/  LDGDEPBAR ;  /* 0x00000000000079af */ /* 0x000e220000000000 */
[----:B------:R-:W-:Y:S01]  /*93e0*/  ISETP.GT.AND P6, PT, R163, 0x3f, PT ;  /* 0x0000003fa300780c */ /* 0x000fe20003fc4270 */
[----:B--2---:R-:W-:-:S02]  /*93f0*/  IMAD.MOV.U32 R3, RZ, RZ, 0x20 ;  /* 0x00000020ff037424 */ /* 0x004fc400078e00ff */
[----:B---3--:R-:W-:-:S03]  /*9400*/  IMAD.MOV.U32 R4, RZ, RZ, 0x10 ;  /* 0x00000010ff047424 */ /* 0x008fc600078e00ff */
[----:B------:R-:W-:Y:S02]  /*9410*/  SEL R3, R3, 0xffffffe0, !P2 ;  /* 0xffffffe003037807 */ /* 0x000fe40005000000 */
[----:B------:R-:W-:-:S03]  /*9420*/  SEL R4, R4, 0xfffffff0, !P1 ;  /* 0xfffffff004047807 */ /* 0x000fc60004800000 */
[----:B------:R-:W-:Y:S05]  /*9430*/  @P0 BRA `(.L_x_852) ;  /* 0x0000002000000947 */ /* 0x000fea0003800000 */
[----:B-1----:R-:W-:-:S04]  /*9440*/  DEPBAR.LE SB0, 0x1 ;  /* 0x000080400000791a */ /* 0x002fc80000000000 */
[----:B------:R-:W-:Y:S05]  /*9450*/  BRA `(.L_x_853) ;  /* 0x0000657000007947 */ /* 0x000fea0003800000 */
.L_x_852:
[----:B-1----:R-:W-:Y:S01]  /*9460*/  SHF.R.S32.HI R0, RZ, 0x1f, R143 ;  /* 0x0000001fff007819 */ /* 0x002fe2000001148f */
[----:B------:R-:W-:Y:S01]  /*9470*/  ULDC.U8 UR4, c[0x0][0x298] ;  /* 0x0000a60000047ab9 */ /* 0x000fe20000000000 */
[C---:B------:R-:W-:Y:S01]  /*9480*/  IMAD.WIDE.U32 R8, R143.reuse, c[0x0][0x280], RZ ;  /* 0x0000a0008f087a25 */ /* 0x040fe200078e00ff */
[----:B------:R-:W-:Y:S01]  /*9490*/  ISETP.NE.AND P1, PT, RZ, UR4, PT ;  /* 0x00000004ff007c0c */ /* 0x000fe2000bf25270 */
[----:B------:R-:W-:Y:S01]  /*94a0*/  BSSY B2, `(.L_x_853) ;  /* 0x0000652000027945 */ /* 0x000fe20003800000 */
[----:B------:R-:W-:Y:S01]  /*94b0*/  SHF.L.U32 R27, R54, 0x1, RZ ;  /* 0x00000001361b7819 */ /* 0x000fe200000006ff */
[----:B------:R-:W-:Y:S01]  /*94c0*/  IMAD R2, R0, c[0x0][0x280], RZ ;  /* 0x0000a00000027a24 */ /* 0x000fe200078e02ff */
[----:B------:R-:W-:Y:S01]  /*94d0*/  LEA R18, P0, R8, c[0x0][0x270], 0x1 ;  /* 0x00009c0008127a11 */ /* 0x000fe200078008ff */
[----:B------:R-:W-:Y:S02]  /*94e0*/  IMAD R0, R0, c[0x0][0x290], RZ ;  /* 0x0000a40000007a24 */ /* 0x000fe400078e02ff */
[----:B------:R-:W-:-:S02]  /*94f0*/  IMAD R2, R143, c[0x0][0x284], R2 ;  /* 0x0000a1008f027a24 */ /* 0x000fc400078e0202 */
[----:B------:R-:W-:-:S03]  /*9500*/  IMAD.WIDE.U32 R6, R143, c[0x0][0x290], RZ ;  /* 0x0000a4008f067a25 */ /* 0x000fc600078e00ff */
[----:B------:R-:W-:Y:S01]  /*9510*/  IADD3 R2, R2, R9, RZ ;  /* 0x0000000902027210 */ /* 0x000fe20007ffe0ff */
[----:B------:R-:W-:-:S03]  /*9520*/  IMAD R0, R143, c[0x0][0x294], R0 ;  /* 0x0000a5008f007a24 */ /* 0x000fc600078e0200 */
[----:B------:R-:W-:Y:S02]  /*9530*/  LEA.HI.X R19, R8, c[0x0][0x274], R2, 0x1, P0 ;  /* 0x00009d0008137a11 */ /* 0x000fe400000f0c02 */
[----:B------:R-:W-:Y:S02]  /*9540*/  LEA R16, P0, R6, c[0x0][0x288], 0x1 ;  /* 0x0000a20006107a11 */ /* 0x000fe400078008ff */
[----:B------:R-:W-:-:S04]  /*9550*/  IADD3 R0, R0, R7, RZ ;  /* 0x0000000700007210 */ /* 0x000fc80007ffe0ff */
[----:B------:R-:W-:Y:S01]  /*9560*/  LEA.HI.X R17, R6, c[0x0][0x28c], R0, 0x1, P0 ;  /* 0x0000a30006117a11 */ /* 0x000fe200000f0c00 */
[----:B------:R-:W-:Y:S05]  /*9570*/  @!P1 BRA `(.L_x_854) ;  /* 0x00002f4000009947 */ /* 0x000fea0003800000 */
[----:B------:R-:W-:Y:S01]  /*9580*/  ISETP.NE.AND P2, PT, R20, RZ, PT ;  /* 0x000000ff1400720c */ /* 0x000fe20003f45270 */
[----:B------:R-:W-:Y:S01]  /*9590*/  BSSY B0, `(.L_x_855) ;  /* 0x0000017000007945 */ /* 0x000fe20003800000 */
[----:B------:R-:W-:Y:S01]  /*95a0*/  SHF.L.U32 R28, R96, 0x2, RZ ;  /* 0x00000002601c7819 */ /* 0x000fe200000006ff */
[----:B------:R-:W-:Y:S01]  /*95b0*/  CS2R R8, SRZ ;  /* 0x0000000000087805 */ /* 0x000fe2000001ff00 */
[----:B------:R-:W-:Y:S01]  /*95c0*/  CS2R R12, SRZ ;  /* 0x00000000000c7805 */ /* 0x000fe2000001ff00 */
[----:B------:R-:W-:Y:S01]  /*95d0*/  CS2R R6, SRZ ;  /* 0x0000000000067805 */ /* 0x000fe2000001ff00 */
[----:B------:R-:W-:-:S07]  /*95e0*/  CS2R R10, SRZ ;  /* 0x00000000000a7805 */ /* 0x000fce000001ff00 */
[----:B------:R-:W-:Y:S05]  /*95f0*/  @P2 BRA `(.L_x_856) ;  /* 0x0000010000002947 */ /* 0x000fea0003800000 */
[C---:B------:R-:W-:Y:S01]  /*9600*/  IADD3 R2, R28.reuse, 0x20, RZ ;  /* 0x000000201c027810 */ /* 0x040fe20007ffe0ff */
[----:B------:R-:W-:Y:S01]  /*9610*/  CS2R R8, SRZ ;  /* 0x0000000000087805 */ /* 0x000fe2000001ff00 */
[----:B------:R-:W-:Y:S01]  /*9620*/  ISETP.GE.AND P1, PT, R28, c[0x0][0x27c], PT ;  /* 0x00009f001c007a0c */ /* 0x000fe20003f26270 */
[----:B------:R-:W-:Y:S01]  /*9630*/  CS2R R6, SRZ ;  /* 0x0000000000067805 */ /* 0x000fe2000001ff00 */
[----:B------:R-:W-:-:S11]  /*9640*/  ISETP.GE.AND P0, PT, R2, c[0x0][0x27c], PT ;  /* 0x00009f0002007a0c */ /* 0x000fd60003f06270 */
[----:B------:R-:W-:Y:S02]  /*9650*/  @!P1 IMAD.WIDE R20, R28, 0x2, R18 ;  /* 0x000000021c149825 */ /* 0x000fe400078e0212 */
[----:B------:R-:W-:-:S03]  /*9660*/  @!P0 SHF.R.S32.HI R0, RZ, 0x1f, R2 ;  /* 0x0000001fff008819 */ /* 0x000fc60000011402 */
[----:B------:R1:W5:Y:S01]  /*9670*/  @!P1 LD.E.64 R12, [R20.64] ;  /* 0x00000022140c9980 */ /* 0x000362000c101b00 */
[----:B------:R-:W-:-:S04]  /*9680*/  @!P0 LEA.HI R0, R0, R2, RZ, 0x2 ;  /* 0x0000000200008211 */ /* 0x000fc800078f10ff */
[----:B------:R-:W-:-:S05]  /*9690*/  @!P0 LOP3.LUT R0, R0, 0xfffffffc, RZ, 0xc0, !PT ;  /* 0xfffffffc00008812 */ /* 0x000fca00078ec0ff */
[----:B------:R-:W-:-:S04]  /*96a0*/  @!P0 IMAD.WIDE R14, R0, 0x2, R16 ;  /* 0x00000002000e8825 */ /* 0x000fc800078e0210 */
[----:B------:R-:W-:Y:S01]  /*96b0*/  @!P0 IMAD.WIDE R18, R0, 0x2, R18 ;  /* 0x0000000200128825 */ /* 0x000fe200078e0212 */
[----:B------:R1:W5:Y:S03]  /*96c0*/  @!P0 LD.E.64 R6, [R14.64] ;  /* 0x000000220e068980 */ /* 0x000366000c101b00 */
[----:B------:R-:W-:Y:S01]  /*96d0*/  @!P1 IMAD.WIDE R16, R28, 0x2, R16 ;  /* 0x000000021c109825 */ /* 0x000fe200078e0210 */
[----:B------:R1:W5:Y:S04]  /*96e0*/  @!P0 LD.E.64 R8, [R18.64] ;  /* 0x0000002212088980 */ /* 0x000368000c101b00 */
[----:B------:R1:W5:Y:S02]  /*96f0*/  @!P1 LD.E.64 R10, [R16.64] ;  /* 0x00000022100a9980 */ /* 0x000364000c101b00 */
.L_x_856:
[----:B------:R-:W-:Y:S05]  /*9700*/  BSYNC B0 ;  /* 0x0000000000007941 */ /* 0x000fea0003800000 */
.L_x_855:
[----:B------:R-:W-:Y:S01]  /*9710*/  UIMAD UR4, UR17, -0x80, UR23 ;  /* 0xffffff80110478a4 */ /* 0x000fe2000f8e0217 */
[----:B-1---5:R-:W-:Y:S01]  /*9720*/  IMAD.MOV.U32 R17, RZ, RZ, R8 ;  /* 0x000000ffff117224 */ /* 0x022fe200078e0008 */
[----:B------:R-:W-:Y:S01]  /*9730*/  SHF.R.U64 R15, R8, 0x10, R9 ;  /* 0x00000010080f7819 */ /* 0x000fe20000001209 */
[----:B------:R-:W-:Y:S01]  /*9740*/  IMAD.MOV.U32 R20, RZ, RZ, R12 ;  /* 0x000000ffff147224 */ /* 0x000fe200078e000c */
[----:B------:R-:W-:Y:S01]  /*9750*/  UISETP.LT.AND UP0, UPT, UR4, 0x80, UPT ;  /* 0x000000800400788c */ /* 0x000fe2000bf01270 */
[--C-:B------:R-:W-:Y:S01]  /*9760*/  SHF.R.U64 R18, R12, 0x10, R13.reuse ;  /* 0x000000100c127819 */ /* 0x100fe2000000120d */
[--C-:B------:R-:W-:Y:S01]  /*9770*/  IMAD.MOV.U32 R19, RZ, RZ, R13.reuse ;  /* 0x000000ffff137224 */ /* 0x100fe200078e000d */
[----:B------:R-:W-:Y:S01]  /*9780*/  SHF.R.U32.HI R14, RZ, 0x10, R13 ;  /* 0x00000010ff0e7819 */ /* 0x000fe2000001160d */
[----:B------:R-:W-:Y:S01]  /*9790*/  USEL UR4, UR4, 0x80, UP0 ;  /* 0x0000008004047887 */ /* 0x000fe20008000000 */
[----:B------:R-:W-:Y:S01]  /*97a0*/  IMAD.MOV.U32 R8, RZ, RZ, R6 ;  /* 0x000000ffff087224 */ /* 0x000fe200078e0006 */
[----:B------:R-:W-:Y:S01]  /*97b0*/  SHF.R.U64 R5, R6, 0x10, R7 ;  /* 0x0000001006057819 */ /* 0x000fe20000001207 */
[--C-:B------:R-:W-:Y:S01]  /*97c0*/  IMAD.MOV.U32 R16, RZ, RZ, R9.reuse ;  /* 0x000000ffff107224 */ /* 0x100fe200078e0009 */
[----:B------:R-:W-:Y:S01]  /*97d0*/  SHF.R.U32.HI R9, RZ, 0x10, R9 ;  /* 0x00000010ff097819 */ /* 0x000fe20000011609 */
[----:B------:R-:W-:Y:S01]  /*97e0*/  IMAD.MOV.U32 R13, RZ, RZ, R10 ;  /* 0x000000ffff0d7224 */ /* 0x000fe200078e000a */
[----:B------:R-:W-:Y:S01]  /*97f0*/  ISETP.GE.AND P0, PT, R42, UR4, PT ;  /* 0x000000042a007c0c */ /* 0x000fe2000bf06270 */
[----:B------:R-:W-:Y:S01]  /*9800*/  IMAD.MOV.U32 R12, RZ, RZ, R11 ;  /* 0x000000ffff0c7224 */ /* 0x000fe200078e000b */
[----:B------:R-:W-:-:S04]  /*9810*/  DEPBAR.LE SB0, 0x1 ;  /* 0x000080400000791a */ /* 0x000fc80000000000 */
[----:B------:R-:W-:Y:S01]  /*9820*/  IMAD.MOV.U32 R6, RZ, RZ, R7 ;  /* 0x000000ffff067224 */ /* 0x000fe200078e0007 */
[--C-:B------:R-:W-:Y:S01]  /*9830*/  SHF.R.U64 R10, R10, 0x10, R11.reuse ;  /* 0x000000100a0a7819 */ /* 0x100fe2000000120b */
[----:B------:R-:W-:Y:S01]  /*9840*/  BSSY B1, `(.L_x_857) ;  /* 0x0000060000017945 */ /* 0x000fe20003800000 */
[----:B------:R-:W-:Y:S02]  /*9850*/  SHF.R.U32.HI R2, RZ, 0x10, R11 ;  /* 0x00000010ff027819 */ /* 0x000fe4000001160b */
[----:B------:R-:W-:Y:S02]  /*9860*/  SHF.R.U32.HI R0, RZ, 0x10, R7 ;  /* 0x00000010ff007819 */ /* 0x000fe40000011607 */
[----:B------:R-:W-:Y:S02]  /*9870*/  PRMT R22, R19, 0x5410, R14 ;  /* 0x0000541013167816 */ /* 0x000fe4000000000e */
[----:B------:R-:W-:Y:S02]  /*9880*/  PRMT R20, R20, 0x5410, R18 ;  /* 0x0000541014147816 */ /* 0x000fe40000000012 */
[----:B------:R-:W-:-:S02]  /*9890*/  PRMT R24, R17, 0x5410, R15 ;  /* 0x0000541011187816 */ /* 0x000fc4000000000f */
[----:B------:R-:W-:Y:S02]  /*98a0*/  PRMT R26, R16, 0x5410, R9 ;  /* 0x00005410101a7816 */ /* 0x000fe40000000009 */
        /* <DEDUP_REMOVED lines=10> */
[C---:B------:R-:W-:Y:S01]  /*9950*/  SHF.L.U32 R5, R20.reuse, 0x10, RZ ;  /* 0x0000001014057819 */ /* 0x040fe200000006ff */
[----:B------:R-:W-:Y:S01]  /*9960*/  IMAD.U32 R0, R19, 0x10000, RZ ;  /* 0x0001000013007824 */ /* 0x000fe200078e00ff */
[----:B------:R-:W-:Y:S02]  /*9970*/  LOP3.LUT R2, R20, 0xffff0000, RZ, 0xc0, !PT ;  /* 0xffff000014027812 */ /* 0x000fe400078ec0ff */
[C---:B-1----:R-:W-:Y:S01]  /*9980*/  SHF.L.U32 R7, R8.reuse, 0x10, RZ ;  /* 0x0000001008077819 */ /* 0x042fe200000006ff */
[----:B------:R-:W-:Y:S01]  /*9990*/  IMAD.U32 R16, R11, 0x10000, RZ ;  /* 0x000100000b107824 */ /* 0x000fe200078e00ff */
[----:B------:R-:W-:Y:S02]  /*99a0*/  LOP3.LUT R6, R8, 0xffff0000, RZ, 0xc0, !PT ;  /* 0xffff000008067812 */ /* 0x000fe400078ec0ff */
[C---:B------:R-:W-:Y:S02]  /*99b0*/  SHF.L.U32 R13, R9.reuse, 0x10, RZ ;  /* 0x00000010090d7819 */ /* 0x040fe400000006ff */
[----:B------:R-:W-:Y:S01]  /*99c0*/  LOP3.LUT R8, R9, 0xffff0000, RZ, 0xc0, !PT ;  /* 0xffff000009087812 */ /* 0x000fe200078ec0ff */
[----:B------:R-:W-:Y:S01]  /*99d0*/  FMUL.FTZ R14, R6, R0 ;  /* 0x00000000060e7220 */ /* 0x000fe20000410000 */
[----:B------:R-:W-:-:S02]  /*99e0*/  LOP3.LUT R9, R19, 0xffff0000, RZ, 0xc0, !PT ;  /* 0xffff000013097812 */ /* 0x000fc400078ec0ff */
[C---:B------:R-:W-:Y:S01]  /*99f0*/  SHF.L.U32 R15, R10.reuse, 0x10, RZ ;  /* 0x000000100a0f7819 */ /* 0x040fe200000006ff */
[-C--:B------:R-:W-:Y:S01]  /*9a00*/  FFMA.FTZ R18, R7, R5.reuse, -R14 ;  /* 0x0000000507127223 */ /* 0x080fe2000001080e */
[----:B------:R-:W-:Y:S01]  /*9a10*/  LOP3.LUT R12, R10, 0xffff0000, RZ, 0xc0, !PT ;  /* 0xffff00000a0c7812 */ /* 0x000fe200078ec0ff */
[----:B------:R-:W-:Y:S01]  /*9a20*/  FMUL.FTZ R10, R6, R5 ;  /* 0x00000005060a7220 */ /* 0x000fe20000410000 */
[----:B------:R-:W-:Y:S01]  /*9a30*/  LOP3.LUT R11, R11, 0xffff0000, RZ, 0xc0, !PT ;  /* 0xffff00000b0b7812 */ /* 0x000fe200078ec0ff */
[-C--:B------:R-:W-:Y:S01]  /*9a40*/  FMUL.FTZ R6, R8, R9.reuse ;  /* 0x0000000908067220 */ /* 0x080fe20000410000 */
[----:B------:R-:W-:Y:S01]  /*9a50*/  LOP3.LUT R5, R22, 0xffff0000, RZ, 0xc0, !PT ;  /* 0xffff000016057812 */ /* 0x000fe200078ec0ff */
[----:B------:R-:W-:Y:S01]  /*9a60*/  FFMA.FTZ R17, R7, R0, R10 ;  /* 0x0000000007117223 */ /* 0x000fe2000001000a */
[----:B------:R-:W-:Y:S01]  /*9a70*/  LOP3.LUT R0, R21, 0xffff0000, RZ, 0xc0, !PT ;  /* 0xffff000015007812 */ /* 0x000fe200078ec0ff */
[-C--:B------:R-:W-:Y:S02]  /*9a80*/  FMUL.FTZ R8, R8, R2.reuse ;  /* 0x0000000208087220 */ /* 0x080fe40000410000 */
[----:B------:R-:W-:Y:S01]  /*9a90*/  FFMA.FTZ R14, R13, R2, -R6 ;  /* 0x000000020d0e7223 */ /* 0x000fe20000010806 */
[----:B------:R-:W-:Y:S01]  /*9aa0*/  SHF.L.U32 R2, R21, 0x10, RZ ;  /* 0x0000001015027819 */ /* 0x000fe200000006ff */
[----:B------:R-:W-:Y:S01]  /*9ab0*/  FFMA.FTZ R13, R13, R9, R8 ;  /* 0x000000090d0d7223 */ /* 0x000fe20000010008 */
[----:B------:R-:W-:Y:S01]  /*9ac0*/  SHF.L.U32 R6, R22, 0x10, RZ ;  /* 0x0000001016067819 */ /* 0x000fe200000006ff */
[----:B------:R-:W-:-:S02]  /*9ad0*/  FMUL.FTZ R7, R11, R0 ;  /* 0x000000000b077220 */ /* 0x000fc40000410000 */
[C---:B------:R-:W-:Y:S02]  /*9ae0*/  FMUL.FTZ R9, R12.reuse, R2 ;  /* 0x000000020c097220 */ /* 0x040fe40000410000 */
[-C--:B------:R-:W-:Y:S02]  /*9af0*/  FMUL.FTZ R8, R12, R6.reuse ;  /* 0x000000060c087220 */ /* 0x080fe40000410000 */
[-C--:B------:R-:W-:Y:S02]  /*9b00*/  FMUL.FTZ R11, R11, R5.reuse ;  /* 0x000000050b0b7220 */ /* 0x080fe40000410000 */
        /* <DEDUP_REMOVED lines=9> */
.L_x_860:
[----:B------:R-:W-:Y:S05]  /*9ba0*/  BSYNC B0 ;  /* 0x0000000000007941 */ /* 0x000fea0003800000 */
.L_x_859:
[----:B------:R-:W-:-:S04]  /*9bb0*/  IADD3 R0, R28, 0x20, RZ ;  /* 0x000000201c007810 */ /* 0x000fc80007ffe0ff */
[----:B------:R-:W-:-:S13]  /*9bc0*/  ISETP.GE.AND P0, PT, R0, c[0x0][0x27c], PT ;  /* 0x00009f0000007a0c */ /* 0x000fda0003f06270 */
[----:B------:R-:W-:Y:S05]  /*9bd0*/  @P0 BRA `(.L_x_858) ;  /* 0x0000026000000947 */ /* 0x000fea0003800000 */
[----:B-1----:R-:W1:Y:S01]  /*9be0*/  LDS.128 R8, [R27+0xc100] ;  /* 0x00c100001b087984 */ /* 0x002e620000000c00 */
        /* <DEDUP_REMOVED lines=37> */
.L_x_858:
[----:B------:R-:W-:Y:S05]  /*9e40*/  BSYNC B1 ;  /* 0x0000000000017941 */ /* 0x000fea0003800000 */
.L_x_857:
        /* <DEDUP_REMOVED lines=19> */
[CC--:B------:R-:W-:Y:S01]  /*9f80*/  FFMA.FTZ R18, R5.reuse, R7.reuse, -R14 ;  /* 0x0000000705127223 */ /* 0x0c0fe2000001080e */
[----:B------:R-:W-:Y:S01]  /*9f90*/  LOP3.LUT R12, R10, 0xffff0000, RZ, 0xc0, !PT ;  /* 0xffff00000a0c7812 */ /* 0x000fe200078ec0ff */
[----:B------:R-:W-:Y:S01]  /*9fa0*/  FMUL.FTZ R10, R5, R6 ;  /* 0x00000006050a7220 */ /* 0x000fe20000410000 */
[----:B------:R-:W-:Y:S01]  /*9fb0*/  LOP3.LUT R11, R11, 0xffff0000, RZ, 0xc0, !PT ;  /* 0xffff00000b0b7812 */ /* 0x000fe200078ec0ff */
[-C--:B------:R-:W-:Y:S01]  /*9fc0*/  FMUL.FTZ R6, R9, R8.reuse ;  /* 0x0000000809067220 */ /* 0x080fe20000410000 */
[----:B------:R-:W-:Y:S01]  /*9fd0*/  LOP3.LUT R5, R22, 0xffff0000, RZ, 0xc0, !PT ;  /* 0xffff000016057812 */ /* 0x000fe200078ec0ff */
[----:B------:R-:W-:Y:S01]  /*9fe0*/  FFMA.FTZ R17, R0, R7, R10 ;  /* 0x0000000700117223 */ /* 0x000fe2000001000a */
[C---:B------:R-:W-:Y:S01]  /*9ff0*/  LOP3.LUT R0, R21.reuse, 0xffff0000, RZ, 0xc0, !PT ;  /* 0xffff000015007812 */ /* 0x040fe200078ec0ff */
[C---:B------:R-:W-:Y:S02]  /*a000*/  FMUL.FTZ R8, R2.reuse, R8 ;  /* 0x0000000802087220 */ /* 0x040fe40000410000 */
[-C--:B------:R-:W-:Y:S01]  /*a010*/  FFMA.FTZ R14, R2, R13.reuse, -R6 ;  /* 0x0000000d020e7223 */ /* 0x080fe20000010806 */
[----:B------:R-:W-:Y:S01]  /*a020*/  SHF.L.U32 R2, R21, 0x10, RZ ;  /* 0x0000001015027819 */ /* 0x000fe200000006ff */
[----:B------:R-:W-:Y:S01]  /*a030*/  FFMA.FTZ R13, R9, R13, R8 ;  /* 0x0000000d090d7223 */ /* 0x000fe20000010008 */
[----:B------:R-:W-:Y:S01]  /*a040*/  SHF.L.U32 R6, R22, 0x10, RZ ;  /* 0x0000001016067819 */ /* 0x000fe200000006ff */
[----:B------:R-:W-:-:S02]  /*a050*/  FMUL.FTZ R7, R0, R11 ;  /* 0x0000000b00077220 */ /* 0x000fc40000410000 */
[-C--:B------:R-:W-:Y:S02]  /*a060*/  FMUL.FTZ R9, R2, R12.reuse ;  /* 0x0000000c02097220 */ /* 0x080fe40000410000 */
[C---:B------:R-:W-:Y:S02]  /*a070*/  FMUL.FTZ R8, R6.reuse, R12 ;  /* 0x0000000c06087220 */ /* 0x040fe40000410000 */
[----:B------:R-:W-:Y:S02]  /*a080*/  FMUL.FTZ R11, R5, R11 ;  /* 0x0000000b050b7220 */ /* 0x000fe40000410000 */
[-C--:B------:R-:W-:Y:S01]  /*a090*/  FFMA.FTZ R6, R6, R15.reuse, -R9 ;  /* 0x0000000f06067223 */ /* 0x080fe20000010809 */
        /* <DEDUP_REMOVED lines=8> */
.L_x_864:
[----:B------:R-:W-:Y:S05]  /*a120*/  BSYNC B0 ;  /* 0x0000000000007941 */ /* 0x000fea0003800000 */
.L_x_863:
        /* <DEDUP_REMOVED lines=41> */
.L_x_862:
[----:B------:R-:W-:Y:S05]  /*a3c0*/  BSYNC B1 ;  /* 0x0000000000017941 */ /* 0x000fea0003800000 */
.L_x_861:
        /* <DEDUP_REMOVED lines=45> */
.L_x_868:
[----:B------:R-:W-:Y:S05]  /*a6a0*/  BSYNC B0 ;  /* 0x0000000000007941 */ /* 0x000fea0003800000 */
.L_x_867:
        /* <DEDUP_REMOVED lines=41> */
.L_x_866:
[----:B------:R-:W-:Y:S05]  /*a940*/  BSYNC B1 ;  /* 0x0000000000017941 */ /* 0x000fea0003800000 */
.L_x_865:
        /* <DEDUP_REMOVED lines=45> */
.L_x_872:
[----:B------:R-:W-:Y:S05]  /*ac20*/  BSYNC B0 ;  /* 0x0000000000007941 */ /* 0x000fea0003800000 */
.L_x_871:
        /* <DEDUP_REMOVED lines=41> */
.L_x_870:
[----:B------:R-:W-:Y:S05]  /*aec0*/  BSYNC B1 ;  /* 0x0000000000017941 */ /* 0x000fea0003800000 */
.L_x_869:
        /* <DEDUP_REMOVED lines=45> */
.L_x_876:
[----:B------:R-:W-:Y:S05]  /*b1a0*/  BSYNC B0 ;  /* 0x0000000000007941 */ /* 0x000fea0003800000 */
.L_x_875:
        /* <DEDUP_REMOVED lines=41> */
.L_x_874:
[----:B------:R-:W-:Y:S05]  /*b440*/  BSYNC B1 ;  /* 0x0000000000017941 */ /* 0x000fea0003800000 */
.L_x_873:
        /* <DEDUP_REMOVED lines=45> */
.L_x_880:
[----:B------:R-:W-:Y:S05]  /*b720*/  BSYNC B0 ;  /* 0x0000000000007941 */ /* 0x000fea0003800000 */
.L_x_879:
        /* <DEDUP_REMOVED lines=41> */
.L_x_878:
[----:B------:R-:W-:Y:S05]  /*b9c0*/  BSYNC B1 ;  /* 0x0000000000017941 */ /* 0x000fea0003800000 */
.L_x_877:
        /* <DEDUP_REMOVED lines=45> */
.L_x_884:
[----:B------:R-:W-:Y:S05]  /*bca0*/  BSYNC B0 ;  /* 0x0000000000007941 */ /* 0x000fea0003800000 */
.L_x_883:
        /* <DEDUP_REMOVED lines=41> */
.L_x_882:
[----:B------:R-:W-:Y:S05]  /*bf40*/  BSYNC B1 ;  /* 0x0000000000017941 */ /* 0x000fea0003800000 */
.L_x_881:
[----:B------:R-:W-:-:S04]  /*bf50*/  IADD3 R0, R42, 0x70, RZ ;  /* 0x000000702a007810 */ /* 0x000fc80007ffe0ff */
        /* <DEDUP_REMOVED lines=43> */
.L_x_887:
[----:B------:R-:W-:Y:S05]  /*c210*/  BSYNC B0 ;  /* 0x0000000000007941 */ /* 0x000fea0003800000 */
.L_x_886:
        /* <DEDUP_REMOVED lines=40> */
[----:B------:R1:W-:Y:S01]  /*c4a0*/  STS.128 [R27+0xf900], R8 ;  /* 0x00f900081b007388 */ /* 0x0003e20000000c00 */
[----:B------:R-:W-:Y:S05]  /*c4b0*/  BRA `(.L_x_885) ;  /* 0x0000350000007947 */ /* 0x000fea0003800000 */
.L_x_854:
[----:B------:R-:W-:Y:S01]  /*c4c0*/  ISETP.NE.AND P0, PT, R20, RZ, PT ;  /* 0x000000ff1400720c */ /* 0x000fe20003f05270 */
[----:B------:R-:W-:Y:S01]  /*c4d0*/  BSSY B0, `(.L_x_888) ;  /* 0x000000d000007945 */ /* 0x000fe20003800000 */
[----:B------:R-:W-:Y:S01]  /*c4e0*/  CS2R R10, SRZ ;  /* 0x00000000000a7805 */ /* 0x000fe2000001ff00 */
[----:B------:R-:W-:Y:S01]  /*c4f0*/  CS2R R8, SRZ ;  /* 0x0000000000087805 */ /* 0x000fe2000001ff00 */
[----:B------:R-:W-:Y:S01]  /*c500*/  CS2R R14, SRZ ;  /* 0x00000000000e7805 */ /* 0x000fe2000001ff00 */
[----:B------:R-:W-:-:S08]  /*c510*/  CS2R R12, SRZ ;  /* 0x00000000000c7805 */ /* 0x000fd0000001ff00 */
[----:B------:R-:W-:Y:S05]  /*c520*/  @P0 BRA `(.L_x_889) ;  /* 0x0000007000000947 */ /* 0x000fea0003800000 */
[----:B------:R-:W-:Y:S01]  /*c530*/  ISETP.GE.AND P0, PT, R132, c[0x0][0x27c], PT ;  /* 0x00009f0084007a0c */ /* 0x000fe20003f06270 */
[----:B------:R-:W-:-:S12]  /*c540*/  CS2R R10, SRZ ;  /* 0x00000000000a7805 */ /* 0x000fd8000001ff00 */
[----:B------:R-:W-:Y:S05]  /*c550*/  @P0 BRA `(.L_x_889) ;  /* 0x0000004000000947 */ /* 0x000fea0003800000 */
[----:B------:R-:W-:-:S04]  /*c560*/  IMAD.WIDE R12, R132, 0x2, R18 ;  /* 0x00000002840c7825 */ /* 0x000fc800078e0212 */
[----:B------:R-:W-:Y:S02]  /*c570*/  IMAD.WIDE R8, R132, 0x2, R16 ;  /* 0x0000000284087825 */ /* 0x000fe400078e0210 */
[----:B------:R-:W5:Y:S04]  /*c580*/  LD.E.128 R12, [R12.64] ;  /* 0x000000220c0c7980 */ /* 0x000f68000c101d00 */
[----:B------:R-:W5:Y:S02]  /*c590*/  LD.E.128 R8, [R8.64] ;  /* 0x0000002208087980 */ /* 0x000f64000c101d00 */
.L_x_889:
[----:B------:R-:W-:Y:S05]  /*c5a0*/  BSYNC B0 ;  /* 0x0000000000007941 */ /* 0x000fea0003800000 */
.L_x_888:
[----:B------:R-:W-:Y:S01]  /*c5b0*/  UIMAD UR4, UR17, -0x80, UR23 ;  /* 0xffffff80110478a4 */ /* 0x000fe2000f8e0217 */
[----:B------:R-:W-:Y:S01]  /*c5c0*/  ISETP.GE.AND P0, PT, R132, c[0x0][0x27c], PT ;  /* 0x00009f0084007a0c */ /* 0x000fe20003f06270 */
[--C-:B-----5:R-:W-:Y:S01]  /*c5d0*/  IMAD.MOV.U32 R21, RZ, RZ, R13.reuse ;  /* 0x000000ffff157224 */ /* 0x120fe200078e000d */
[--C-:B------:R-:W-:Y:S01]  /*c5e0*/  SHF.R.U64 R20, R12, 0x10, R13.reuse ;  /* 0x000000100c147819 */ /* 0x100fe2000000120d */
[----:B------:R-:W-:Y:S01]  /*c5f0*/  UISETP.LT.AND UP0, UPT, UR4, 0x80, UPT ;  /* 0x000000800400788c */ /* 0x000fe2000bf01270 */
[----:B------:R-:W-:Y:S01]  /*c600*/  SHF.R.U32.HI R16, RZ, 0x10, R13 ;  /* 0x00000010ff107819 */ /* 0x000fe2000001160d */
[----:B------:R-:W-:Y:S01]  /*c610*/  IMAD.MOV.U32 R19, RZ, RZ, R14 ;  /* 0x000000ffff137224 */ /* 0x000fe200078e000e */
[--C-:B------:R-:W-:Y:S01]  /*c620*/  SHF.R.U64 R17, R14, 0x10, R15.reuse ;  /* 0x000000100e117819 */ /* 0x100fe2000000120f */
[----:B------:R-:W-:Y:S01]  /*c630*/  USEL UR4, UR4, 0x80, UP0 ;  /* 0x0000008004047887 */ /* 0x000fe20008000000 */
[----:B------:R-:W-:Y:S01]  /*c640*/  IMAD.MOV.U32 R22, RZ, RZ, R12 ;  /* 0x000000ffff167224 */ /* 0x000fe200078e000c */
[--C-:B------:R-:W-:Y:S01]  /*c650*/  SHF.R.U32.HI R12, RZ, 0x10, R15.reuse ;  /* 0x00000010ff0c7819 */ /* 0x100fe2000001160f */
[----:B------:R-:W-:Y:S01]  /*c660*/  IMAD.MOV.U32 R18, RZ, RZ, R15 ;  /* 0x000000ffff127224 */ /* 0x000fe200078e000f */
[----:B------:R-:W-:-:S04]  /*c670*/  DEPBAR.LE SB0, 0x1 ;  /* 0x000080400000791a */ /* 0x000fc80000000000 */
[----:B------:R-:W-:Y:S01]  /*c680*/  ISETP.GE.OR P1, PT, R42, UR4, P0 ;  /* 0x000000042a007c0c */ /* 0x000fe20008726670 */
[----:B------:R-:W-:Y:S01]  /*c690*/  IMAD.MOV.U32 R14, RZ, RZ, R8 ;  /* 0x000000ffff0e7224 */ /* 0x000fe200078e0008 */
[--C-:B------:R-:W-:Y:S01]  /*c6a0*/  SHF.R.U64 R8, R8, 0x10, R9.reuse ;  /* 0x0000001008087819 */ /* 0x100fe20000001209 */
[--C-:B------:R-:W-:Y:S01]  /*c6b0*/  IMAD.MOV.U32 R13, RZ, RZ, R9.reuse ;  /* 0x000000ffff0d7224 */ /* 0x100fe200078e0009 */
[----:B------:R-:W-:Y:S01]  /*c6c0*/  SHF.R.U32.HI R2, RZ, 0x10, R9 ;  /* 0x00000010ff027819 */ /* 0x000fe20000011609 */
[----:B------:R-:W-:Y:S01]  /*c6d0*/  IMAD.MOV.U32 R7, RZ, RZ, R10 ;  /* 0x000000ffff077224 */ /* 0x000fe200078e000a */
[--C-:B------:R-:W-:Y:S01]  /*c6e0*/  SHF.R.U64 R5, R10, 0x10, R11.reuse ;  /* 0x000000100a057819 */ /* 0x100fe2000000120b */
[--C-:B------:R-:W-:Y:S01]  /*c6f0*/  IMAD.MOV.U32 R6, RZ, RZ, R11.reuse ;  /* 0x000000ffff067224 */ /* 0x100fe200078e000b */
[----:B------:R-:W-:Y:S01]  /*c700*/  SHF.R.U32.HI R0, RZ, 0x10, R11 ;  /* 0x00000010ff007819 */ /* 0x000fe2000001160b */
[----:B------:R-:W-:Y:S01]  /*c710*/  BSSY B0, `(.L_x_890) ;  /* 0x0000062000007945 */ /* 0x000fe20003800000 */
[----:B------:R-:W-:-:S02]  /*c720*/  PRMT R35, R22, 0x5410, R20 ;  /* 0x0000541016237816 */ /* 0x000fc40000000014 */
[----:B------:R-:W-:Y:S02]  /*c730*/  PRMT R41, R21, 0x5410, R16 ;  /* 0x0000541015297816 */ /* 0x000fe40000000010 */
[----:B------:R-:W-:Y:S02]  /*c740*/  PRMT R37, R19, 0x5410, R17 ;  /* 0x0000541013257816 */ /* 0x000fe40000000011 */
[----:B------:R-:W-:Y:S02]  /*c750*/  PRMT R40, R18, 0x5410, R12 ;  /* 0x0000541012287816 */ /* 0x000fe4000000000c */
[----:B------:R-:W-:Y:S02]  /*c760*/  PRMT R34, R14, 0x5410, R8 ;  /* 0x000054100e227816 */ /* 0x000fe40000000008 */
[----:B------:R-:W-:Y:S02]  /*c770*/  PRMT R38, R13, 0x5410, R2 ;  /* 0x000054100d267816 */ /* 0x000fe40000000002 */
[----:B------:R-:W-:-:S02]  /*c780*/  PRMT R36, R7, 0x5410, R5 ;  /* 0x0000541007247816 */ /* 0x000fc40000000005 */
[----:B------:R-:W-:Y:S01]  /*c790*/  PRMT R39, R6, 0x5410, R0 ;  /* 0x0000541006277816 */ /* 0x000fe20000000000 */
[----:B------:R-:W-:Y:S06]  /*c7a0*/  BAR.SYNC.DEFER_BLOCKING 0x0 ;  /* 0x0000000000007b1d */ /* 0x000fec0000010000 */
[----:B------:R-:W-:Y:S05]  /*c7b0*/  @P1 BRA `(.L_x_891) ;  /* 0x0000057000001947 */ /* 0x000fea0003800000 */
[----:B------:R-:W-:Y:S01]  /*c7c0*/  MOV R0, c[0x0][0x27c] ;  /* 0x00009f0000007a02 */ /* 0x000fe20000000f00 */
[----:B------:R-:W1:Y:S03]  /*c7d0*/  LDS.128 R12, [R27+0x8100] ;  /* 0x008100001b0c7984 */ /* 0x000e660000000c00 */
[----:B------:R-:W-:-:S04]  /*c7e0*/  LEA.HI R0, R0, R96, RZ, 0x1d ;  /* 0x0000006000007211 */ /* 0x000fc800078fe8ff */
[----:B------:R-:W-:Y:S01]  /*c7f0*/  SHF.R.S32.HI R5, RZ, 0x1f, R0 ;  /* 0x0000001fff057819 */ /* 0x000fe20000011400 */
[----:B------:R-:W-:-:S03]  /*c800*/  IMAD.SHL.U32 R2, R0, 0x8, RZ ;  /* 0x0000000800027824 */ /* 0x000fc600078e00ff */
[----:B------:R-:W-:Y:S02]  /*c810*/  LEA.HI R0, R5, R0, RZ, 0x3 ;  /* 0x0000000005007211 */ /* 0x000fe400078f18ff */
[----:B------:R-:W-:Y:S02]  /*c820*/  LOP3.LUT R2, R23, 0x38, R2, 0xf8, !PT ;  /* 0x0000003817027812 */ /* 0x000fe400078ef802 */
[----:B------:R-:W-:Y:S02]  /*c830*/  SHF.L.U32 R0, R0, 0xa, RZ ;  /* 0x0000000a00007819 */ /* 0x000fe400000006ff */
[----:B------:R-:W-:Y:S02]  /*c840*/  LOP3.LUT R2, R2, R25, RZ, 0x3c, !PT ;  /* 0x0000001902027212 */ /* 0x000fe400078e3cff */
[----:B------:R-:W-:-:S04]  /*c850*/  LOP3.LUT R0, R0, 0x7fffe000, RZ, 0xc0, !PT ;  /* 0x7fffe00000007812 */ /* 0x000fc800078ec0ff */
[----:B------:R-:W-:Y:S02]  /*c860*/  IADD3 R0, R2, R0, R24 ;  /* 0x0000000002007210 */ /* 0x000fe40007ffe018 */
[----:B------:R-:W-:-:S03]  /*c870*/  SHF.L.U32 R2, R34, 0x10, RZ ;  /* 0x0000001022027819 */ /* 0x000fc600000006ff */
[----:B------:R-:W-:Y:S02]  /*c880*/  IMAD.SHL.U32 R29, R0, 0x2, RZ ;  /* 0x00000002001d7824 */ /* 0x000fe400078e00ff */
[----:B------:R-:W-:-:S03]  /*c890*/  IMAD.U32 R0, R35, 0x10000, RZ ;  /* 0x0001000023007824 */ /* 0x000fc600078e00ff */
[----:B------:R-:W2:Y:S01]  /*c8a0*/  LDS.128 R8, [R29+0x8100] ;  /* 0x008100001d087984 */ /* 0x000ea20000000c00 */
[C---:B-1----:R-:W-:Y:S01]  /*c8b0*/  IMAD.U32 R18, R13.reuse, 0x10000, RZ ;  /* 0x000100000d127824 */ /* 0x042fe200078e00ff */
[----:B------:R-:W-:Y:S01]  /*c8c0*/  LOP3.LUT R26, R13, 0xffff0000, RZ, 0xc0, !PT ;  /* 0xffff00000d1a7812 */ /* 0x000fe200078ec0ff */
[----:B------:R-:W-:Y:S01]  /*c8d0*/  IMAD.U32 R24, R15, 0x10000, RZ ;  /* 0x000100000f187824 */ /* 0x000fe200078e00ff */
[C---:B------:R-:W-:Y:S02]  /*c8e0*/  SHF.L.U32 R16, R12.reuse, 0x10, RZ ;  /* 0x000000100c107819 */ /* 0x040fe400000006ff */
[----:B------:R-:W-:Y:S02]  /*c8f0*/  LOP3.LUT R17, R12, 0xffff0000, RZ, 0xc0, !PT ;  /* 0xffff00000c117812 */ /* 0x000fe400078ec0ff */
[C---:B------:R-:W-:Y:S02]  /*c900*/  SHF.L.U32 R20, R14.reuse, 0x10, RZ ;  /* 0x000000100e147819 */ /* 0x040fe400000006ff */
[----:B------:R-:W-:-:S02]  /*c910*/  LOP3.LUT R21, R14, 0xffff0000, RZ, 0xc0, !PT ;  /* 0xffff00000e157812 */ /* 0x000fc400078ec0ff */
[----:B------:R-:W-:Y:S02]  /*c920*/  LOP3.LUT R25, R15, 0xffff0000, RZ, 0xc0, !PT ;  /* 0xffff00000f197812 */ /* 0x000fe400078ec0ff */
[C---:B--2---:R-:W-:Y:S01]  /*c930*/  SHF.L.U32 R5, R8.reuse, 0x10, RZ ;  /* 0x0000001008057819 */ /* 0x044fe200000006ff */
[C---:B------:R-:W-:Y:S01]  /*c940*/  IMAD.U32 R13, R9.reuse, 0x10000, RZ ;  /* 0x00010000090d7824 */ /* 0x040fe200078e00ff */
        /* <DEDUP_REMOVED lines=10> */
[----:B------:R-:W-:Y:S01]  /*c9f0*/  SHF.L.U32 R14, R10, 0x10, RZ ;  /* 0x000000100a0e7819 */ /* 0x000fe200000006ff */
[----:B------:R-:W-:Y:S01]  /*ca00*/  FFMA.FTZ R32, R16, R2, R6 ;  /* 0x0000000210207223 */ /* 0x000fe20000010006 */
[----:B------:R-:W-:Y:S01]  /*ca10*/  LOP3.LUT R15, R10, 0xffff0000, RZ, 0xc0, !PT ;  /* 0xffff00000a0f7812 */ /* 0x000fe200078ec0ff */
[----:B------:R-:W-:Y:S01]  /*ca20*/  IMAD.U32 R2, R41, 0x10000, RZ ;  /* 0x0001000029027824 */ /* 0x000fe200078e00ff */
[----:B------:R-:W-:Y:S01]  /*ca30*/  SHF.L.U32 R10, R36, 0x10, RZ ;  /* 0x00000010240a7819 */ /* 0x000fe200000006ff */
[-C--:B------:R-:W-:Y:S01]  /*ca40*/  FMUL.FTZ R7, R12, R5.reuse ;  /* 0x000000050c077220 */ /* 0x080fe20000410000 */
[----:B------:R-:W-:Y:S01]  /*ca50*/  LOP3.LUT R22, R11, 0xffff0000, RZ, 0xc0, !PT ;  /* 0xffff00000b167812 */ /* 0x000fe200078ec0ff */
[----:B------:R-:W-:Y:S01]  /*ca60*/  FFMA.FTZ R31, R17, R5, -R8 ;  /* 0x00000005111f7223 */ /* 0x000fe20000010808 */
[----:B------:R-:W-:Y:S01]  /*ca70*/  SHF.L.U32 R8, R39, 0x10, RZ ;  /* 0x0000001027087819 */ /* 0x000fe200000006ff */
[----:B------:R-:W-:-:S02]  /*ca80*/  FMUL.FTZ R5, R13, R0 ;  /* 0x000000000d057220 */ /* 0x000fc40000410000 */
[-C--:B------:R-:W-:Y:S02]  /*ca90*/  FMUL.FTZ R6, R13, R2.reuse ;  /* 0x000000020d067220 */ /* 0x080fe40000410000 */
[C---:B------:R-:W-:Y:S01]  /*caa0*/  FFMA.FTZ R28, R18.reuse, R2, -R5 ;  /* 0x00000002121c7223 */ /* 0x040fe20000010805 */
[C---:B------:R-:W-:Y:S01]  /*cab0*/  LOP3.LUT R5, R37.reuse, 0xffff0000, RZ, 0xc0, !PT ;  /* 0xffff000025057812 */ /* 0x040fe200078ec0ff */
[----:B------:R-:W-:Y:S02]  /*cac0*/  IMAD.U32 R2, R37, 0x10000, RZ ;  /* 0x0001000025027824 */ /* 0x000fe400078e00ff */
[----:B------:R-:W-:Y:S01]  /*cad0*/  FFMA.FTZ R18, R18, R0, R6 ;  /* 0x0000000012127223 */ /* 0x000fe20000010006 */
[----:B------:R-:W-:Y:S01]  /*cae0*/  LOP3.LUT R0, R36, 0xffff0000, RZ, 0xc0, !PT ;  /* 0xffff000024007812 */ /* 0x000fe200078ec0ff */
[----:B------:R-:W-:Y:S02]  /*caf0*/  FFMA.FTZ R30, R17, R9, R7 ;  /* 0x00000009111e7223 */ /* 0x000fe40000010007 */
[----:B------:R-:W-:-:S02]  /*cb00*/  FMUL.FTZ R6, R14, R10 ;  /* 0x0000000a0e067220 */ /* 0x000fc40000410000 */
[-C--:B------:R-:W-:Y:S02]  /*cb10*/  FMUL.FTZ R9, R14, R2.reuse ;  /* 0x000000020e097220 */ /* 0x080fe40000410000 */
[----:B------:R-:W-:Y:S01]  /*cb20*/  FFMA.FTZ R12, R20, R2, -R6 ;  /* 0x00000002140c7223 */ /* 0x000fe20000010806 */
[----:B------:R-:W-:Y:S01]  /*cb30*/  SHF.L.U32 R2, R40, 0x10, RZ ;  /* 0x0000001028027819 */ /* 0x000fe200000006ff */
[C---:B------:R-:W-:Y:S02]  /*cb40*/  FMUL.FTZ R7, R15.reuse, R0 ;  /* 0x000000000f077220 */ /* 0x040fe40000410000 */
[----:B------:R-:W-:Y:S02]  /*cb50*/  FFMA.FTZ R20, R20, R10, R9 ;  /* 0x0000000a14147223 */ /* 0x000fe40000010009 */
[----:B------:R-:W-:Y:S02]  /*cb60*/  FMUL.FTZ R6, R15, R5 ;  /* 0x000000050f067220 */ /* 0x000fe40000410000 */
[----:B------:R-:W-:-:S02]  /*cb70*/  FMUL.FTZ R9, R19, R8 ;  /* 0x0000000813097220 */ /* 0x000fc40000410000 */
[C---:B------:R-:W-:Y:S01]  /*cb80*/  FFMA.FTZ R14, R21.reuse, R5, -R7 ;  /* 0x00000005150e7223 */ /* 0x040fe20000010807 */
[----:B------:R-:W-:Y:S01]  /*cb90*/  LOP3.LUT R5, R40, 0xffff0000, RZ, 0xc0, !PT ;  /* 0xffff000028057812 */ /* 0x000fe200078ec0ff */
[----:B------:R-:W-:Y:S01]  /*cba0*/  FFMA.FTZ R11, R21, R0, R6 ;  /* 0x00000000150b7223 */ /* 0x000fe20000010006 */
[----:B------:R-:W-:Y:S01]  /*cbb0*/  LOP3.LUT R0, R39, 0xffff0000, RZ, 0xc0, !PT ;  /* 0xffff000027007812 */ /* 0x000fe200078ec0ff */
[-C--:B------:R-:W-:Y:S01]  /*cbc0*/  FMUL.FTZ R7, R19, R2.reuse ;  /* 0x0000000213077220 */ /* 0x080fe20000410000 */
[----:B------:R-:W-:Y:S01]  /*cbd0*/  LOP3.LUT R6, R41, 0xffff0000, RZ, 0xc0, !PT ;  /* 0xffff000029067812 */ /* 0x000fe200078ec0ff */
[----:B------:R-:W-:Y:S01]  /*cbe0*/  FFMA.FTZ R17, R24, R2, -R9 ;  /* 0x0000000218117223 */ /* 0x000fe20000010809 */
[----:B------:R-:W-:Y:S01]  /*cbf0*/  LOP3.LUT R2, R38, 0xffff0000, RZ, 0xc0, !PT ;  /* 0xffff000026027812 */ /* 0x000fe200078ec0ff */
[----:B------:R-:W-:Y:S01]  /*cc00*/  FFMA.FTZ R16, R24, R8, R7 ;  /* 0x0000000818107223 */ /* 0x000fe20000010007 */
[----:B------:R-:W-:Y:S01]  /*cc10*/  F2FP.BF16.PACK_AB R14, R14, R12 ;  /* 0x0000000c0e0e723e */ /* 0x000fe200000010ff */
[----:B------:R-:W-:Y:S01]  /*cc20*/  FMUL.FTZ R8, R22, R0 ;  /* 0x0000000016087220 */ /* 0x000fe20000410000 */
[----:B------:R-:W-:Y:S01]  /*cc30*/  F2FP.BF16.PACK_AB R12, R31, R33 ;  /* 0x000000211f0c723e */ /* 0x000fe200000010ff */
[----:B------:R-:W-:-:S02]  /*cc40*/  FMUL.FTZ R10, R23, R2 ;  /* 0x00000002170a7220 */ /* 0x000fc40000410000 */
[-C--:B------:R-:W-:Y:S02]  /*cc50*/  FMUL.FTZ R9, R23, R6.reuse ;  /* 0x0000000617097220 */ /* 0x080fe40000410000 */
[-C--:B------:R-:W-:Y:S02]  /*cc60*/  FMUL.FTZ R7, R22, R5.reuse ;  /* 0x0000000516077220 */ /* 0x080fe40000410000 */
        /* <DEDUP_REMOVED lines=12> */
.L_x_891:
[----:B------:R-:W-:Y:S05]  /*cd30*/  BSYNC B0 ;  /* 0x0000000000007941 */ /* 0x000fea0003800000 */
.L_x_890:
[----:B------:R-:W-:Y:S01]  /*cd40*/  IADD3 R0, R42, 0x10, RZ ;  /* 0x000000102a007810 */ /* 0x000fe20007ffe0ff */
[----:B------:R-:W-:Y:S03]  /*cd50*/  BSSY B0, `(.L_x_892) ;  /* 0x0000064000007945 */ /* 0x000fe60003800000 */
[----:B------:R-:W-:-:S13]  /*cd60*/  ISETP.GE.OR P1, PT, R0, UR4, P0 ;  /* 0x0000000400007c0c */ /* 0x000fda0008726670 */
[----:B------:R-:W-:Y:S05]  /*cd70*/  @P1 BRA `(.L_x_893) ;  /* 0x0000061000001947 */ /* 0x000fea0003800000 */
[----:B------:R-:W-:Y:S01]  /*cd80*/  IMAD.MOV.U32 R6, RZ, RZ, c[0x0][0x27c] ;  /* 0x00009f00ff067624 */ /* 0x000fe200078e00ff */
[----:B------:R-:W-:Y:S01]  /*cd90*/  SHF.R.S32.HI R2, RZ, 0x1f, R0 ;  /* 0x0000001fff027819 */ /* 0x000fe20000011400 */
[----:B------:R-:W-:-:S03]  /*cda0*/  IMAD.SHL.U32 R5, R0, 0x40, RZ ;  /* 0x0000004000057824 */ /* 0x000fc600078e00ff */
[----:B------:R-:W-:Y:S02]  /*cdb0*/  LEA.HI R6, R6, R96, RZ, 0x1d ;  /* 0x0000006006067211 */ /* 0x000fe400078fe8ff */
[----:B------:R-:W-:Y:S02]  /*cdc0*/  LEA.HI R2, R2, R0, RZ, 0x3 ;  /* 0x0000000002027211 */ /* 0x000fe400078f18ff */
[----:B-1----:R-:W-:Y:S01]  /*cdd0*/  SHF.R.S32.HI R9, RZ, 0x1f, R6 ;  /* 0x0000001fff097819 */ /* 0x002fe20000011406 */
[----:B------:R-:W-:Y:S01]  /*cde0*/  IMAD.SHL.U32 R7, R6, 0x8, RZ ;  /* 0x0000000806077824 */ /* 0x000fe200078e00ff */
[----:B------:R-:W-:Y:S02]  /*cdf0*/  LOP3.LUT R0, R5, 0x1c0, RZ, 0xc0, !PT ;  /* 0x000001c005007812 */ /* 0x000fe400078ec0ff */
[----:B------:R-:W-:Y:S02]  /*ce00*/  LEA.HI R6, R9, R6, RZ, 0x3 ;  /* 0x0000000609067211 */ /* 0x000fe400078f18ff */
[----:B------:R-:W-:-:S02]  /*ce10*/  SHF.L.U32 R5, R2, 0x6, RZ ;  /* 0x0000000602057819 */ /* 0x000fc400000006ff */
[C---:B------:R-:W-:Y:S02]  /*ce20*/  LOP3.LUT R8, R0.reuse, 0x38, R132, 0xf8, !PT ;  /* 0x0000003800087812 */ /* 0x040fe400078ef884 */
[----:B------:R-:W-:Y:S02]  /*ce30*/  SHF.R.U32.HI R2, RZ, 0x3, R0 ;  /* 0x00000003ff027819 */ /* 0x000fe40000011600 */
[----:B------:R-:W-:Y:S01]  /*ce40*/  LOP3.LUT R7, R0, 0x38, R7, 0xf8, !PT ;  /* 0x0000003800077812 */ /* 0x000fe200078ef807 */
[----:B------:R-:W-:Y:S01]  /*ce50*/  IMAD.SHL.U32 R0, R6, 0x400, RZ ;  /* 0x0000040006007824 */ /* 0x000fe200078e00ff */
[----:B------:R-:W-:Y:S02]  /*ce60*/  LOP3.LUT R5, R5, 0xfffffe00, RZ, 0xc0, !PT ;  /* 0xfffffe0005057812 */ /* 0x000fe400078ec0ff */
[----:B------:R-:W-:Y:S02]  /*ce70*/  LOP3.LUT R6, R34, 0xffff0000, RZ, 0xc0, !PT ;  /* 0xffff000022067812 */ /* 0x000fe400078ec0ff */
[----:B------:R-:W-:-:S02]  /*ce80*/  LOP3.LUT R8, R5, R8, R2, 0xf6, !PT ;  /* 0x0000000805087212 */ /* 0x000fc400078ef602 */
[----:B------:R-:W-:Y:S01]  /*ce90*/  LOP3.LUT R2, R7, R2, RZ, 0x3c, !PT ;  /* 0x0000000207027212 */ /* 0x000fe200078e3cff */
[----:B------:R-:W-:Y:S01]  /*cea0*/  IMAD.U32 R7, R34, 0x10000, RZ ;  /* 0x0001000022077824 */ /* 0x000fe200078e00ff */
[----:B------:R-:W-:Y:S02]  /*ceb0*/  LOP3.LUT R0, R0, 0x7fffe000, RZ, 0xc0, !PT ;  /* 0x7fffe00000007812 */ /* 0x000fe400078ec0ff */
[----:B------:R-:W-:Y:S02]  /*cec0*/  SHF.L.U32 R31, R8, 0x1, RZ ;  /* 0x00000001081f7819 */ /* 0x000fe400000006ff */
[----:B------:R-:W-:-:S03]  /*ced0*/  IADD3 R0, R2, R0, R5 ;  /* 0x0000000002007210 */ /* 0x000fc60007ffe005 */
[----:B------:R-:W1:Y:S02]  /*cee0*/  LDS.128 R12, [R31+0x8100] ;  /* 0x008100001f0c7984 */ /* 0x000e640000000c00 */
[----:B------:R-:W-:Y:S01]  /*cef0*/  IMAD.SHL.U32 R29, R0, 0x2, RZ ;  /* 0x00000002001d7824 */ /* 0x000fe200078e00ff */
[----:B------:R-:W-:-:S04]  /*cf00*/  SHF.L.U32 R0, R35, 0x10, RZ ;  /* 0x0000001023007819 */ /* 0x000fc800000006ff */
[----:B------:R-:W2:Y:S01]  /*cf10*/  LDS.128 R8, [R29+0x8100] ;  /* 0x008100001d087984 */ /* 0x000ea20000000c00 */
[C---:B-1----:R-:W-:Y:S01]  /*cf20*/  IMAD.U32 R16, R12.reuse, 0x10000, RZ ;  /* 0x000100000c107824 */ /* 0x042fe200078e00ff */
[----:B------:R-:W-:Y:S01]  /*cf30*/  LOP3.LUT R18, R12, 0xffff0000, RZ, 0xc0, !PT ;  /* 0xffff00000c127812 */ /* 0x000fe200078ec0ff */
[----:B------:R-:W-:Y:S01]  /*cf40*/  IMAD.U32 R17, R14, 0x10000, RZ ;  /* 0x000100000e117824 */ /* 0x000fe200078e00ff */
[C---:B------:R-:W-:Y:S02]  /*cf50*/  SHF.L.U32 R23, R15.reuse, 0x10, RZ ;  /* 0x000000100f177819 */ /* 0x040fe400000006ff */
[----:B------:R-:W-:Y:S01]  /*cf60*/  LOP3.LUT R25, R15, 0xffff0000, RZ, 0xc0, !PT ;  /* 0xffff00000f197812 */ /* 0x000fe200078ec0ff */
[C---:B--2---:R-:W-:Y:S01]  /*cf70*/  IMAD.U32 R2, R8.reuse, 0x10000, RZ ;  /* 0x0001000008027824 */ /* 0x044fe200078e00ff */
[----:B------:R-:W-:Y:S02]  /*cf80*/  LOP3.LUT R12, R8, 0xffff0000, RZ, 0xc0, !PT ;  /* 0xffff0000080c7812 */ /* 0x000fe400078ec0ff */
[----:B------:R-:W-:Y:S01]  /*cf90*/  SHF.L.U32 R15, R9, 0x10, RZ ;  /* 0x00000010090f7819 */ /* 0x000fe200000006ff */
[-C--:B------:R-:W-:Y:S01]  /*cfa0*/  FMUL.FTZ R5, R7, R2.reuse ;  /* 0x0000000207057220 */ /* 0x080fe20000410000 */
[----:B------:R-:W-:Y:S01]  /*cfb0*/  LOP3.LUT R22, R9, 0xffff0000, RZ, 0xc0, !PT ;  /* 0xffff000009167812 */ /* 0x000fe200078ec0ff */
[C---:B------:R-:W-:Y:S01]  /*cfc0*/  FMUL.FTZ R8, R0.reuse, R2 ;  /* 0x0000000200087220 */ /* 0x040fe20000410000 */
[----:B------:R-:W-:Y:S01]  /*cfd0*/  LOP3.LUT R2, R35, 0xffff0000, RZ, 0xc0, !PT ;  /* 0xffff000023027812 */ /* 0x000fe200078ec0ff */
[----:B------:R-:W-:Y:S01]  /*cfe0*/  FFMA.FTZ R33, R0, R16, -R5 ;  /* 0x0000001000217223 */ /* 0x000fe20000010805 */
[C---:B------:R-:W-:Y:S01]  /*cff0*/  SHF.L.U32 R20, R13.reuse, 0x10, RZ ;  /* 0x000000100d147819 */ /* 0x040fe200000006ff */
[----:B------:R-:W-:Y:S01]  /*d000*/  FMUL.FTZ R9, R6, R12 ;  /* 0x0000000c06097220 */ /* 0x000fe20000410000 */
[----:B------:R-:W-:Y:S01]  /*d010*/  LOP3.LUT R26, R13, 0xffff0000, RZ, 0xc0, !PT ;  /* 0xffff00000d1a7812 */ /* 0x000fe200078ec0ff */
[----:B------:R-:W-:Y:S01]  /*d020*/  IMAD.U32 R13, R10, 0x10000, RZ ;  /* 0x000100000a0d7824 */ /* 0x000fe200078e00ff */
[----:B------:R-:W-:Y:S01]  /*d030*/  SHF.L.U32 R0, R37, 0x10, RZ ;  /* 0x0000001025007819 */ /* 0x000fe200000006ff */
[----:B------:R-:W-:Y:S01]  /*d040*/  IMAD.U32 R5, R36, 0x10000, RZ ;  /* 0x0001000024057824 */ /* 0x000fe200078e00ff */
[----:B------:R-:W-:Y:S01]  /*d050*/  LOP3.LUT R10, R10, 0xffff0000, RZ, 0xc0, !PT ;  /* 0xffff00000a0a7812 */ /* 0x000fe200078ec0ff */
[----:B------:R-:W-:Y:S01]  /*d060*/  FFMA.FTZ R32, R7, R16, R8 ;  /* 0x0000001007207223 */ /* 0x000fe20000010008 */
[----:B------:R-:W-:Y:S01]  /*d070*/  LOP3.LUT R19, R14, 0xffff0000, RZ, 0xc0, !PT ;  /* 0xffff00000e137812 */ /* 0x000fe200078ec0ff */
[C---:B------:R-:W-:Y:S01]  /*d080*/  FMUL.FTZ R8, R2.reuse, R12 ;  /* 0x0000000c02087220 */ /* 0x040fe20000410000 */
[----:B------:R-:W-:Y:S01]  /*d090*/  SHF.L.U32 R14, R11, 0x10, RZ ;  /* 0x000000100b0e7819 */ /* 0x000fe200000006ff */
[-C--:B------:R-:W-:Y:S01]  /*d0a0*/  FFMA.FTZ R12, R2, R18.reuse, -R9 ;  /* 0x00000012020c7223 */ /* 0x080fe20000010809 */
[----:B------:R-:W-:Y:S01]  /*d0b0*/  LOP3.LUT R9, R36, 0xffff0000, RZ, 0xc0, !PT ;  /* 0xffff000024097812 */ /* 0x000fe200078ec0ff */
[-C--:B------:R-:W-:Y:S01]  /*d0c0*/  FMUL.FTZ R2, R5, R13.reuse ;  /* 0x0000000d05027220 */ /* 0x080fe20000410000 */
[----:B------:R-:W-:Y:S01]  /*d0d0*/  LOP3.LUT R21, R11, 0xffff0000, RZ, 0xc0, !PT ;  /* 0xffff00000b157812 */ /* 0x000fe200078ec0ff */
[----:B------:R-:W-:Y:S01]  /*d0e0*/  FMUL.FTZ R7, R0, R13 ;  /* 0x0000000d00077220 */ /* 0x000fe20000410000 */
[----:B------:R-:W-:Y:S01]  /*d0f0*/  F2FP.BF16.PACK_AB R12, R12, R33 ;  /* 0x000000210c0c723e */ /* 0x000fe200000010ff */
[----:B------:R-:W-:Y:S01]  /*d100*/  FFMA.FTZ R28, R0, R17, -R2 ;  /* 0x00000011001c7223 */ /* 0x000fe20000010802 */
[----:B------:R-:W-:Y:S01]  /*d110*/  LOP3.LUT R0, R37, 0xffff0000, RZ, 0xc0, !PT ;  /* 0xffff000025007812 */ /* 0x000fe200078ec0ff */
[----:B------:R-:W-:Y:S01]  /*d120*/  FFMA.FTZ R30, R6, R18, R8 ;  /* 0x00000012061e7223 */ /* 0x000fe20000010008 */
[----:B------:R-:W-:Y:S01]  /*d130*/  SHF.L.U32 R2, R38, 0x10, RZ ;  /* 0x0000001026027819 */ /* 0x000fe200000006ff */
[----:B------:R-:W-:-:S02]  /*d140*/  FMUL.FTZ R6, R9, R10 ;  /* 0x0000000a09067220 */ /* 0x000fc40000410000 */
[----:B------:R-:W-:Y:S02]  /*d150*/  FFMA.FTZ R27, R5, R17, R7 ;  /* 0x00000011051b7223 */ /* 0x000fe40000010007 */
[C---:B------:R-:W-:Y:S02]  /*d160*/  FMUL.FTZ R10, R0.reuse, R10 ;  /* 0x0000000a000a7220 */ /* 0x040fe40000410000 */
[----:B------:R-:W-:Y:S02]  /*d170*/  IMAD.U32 R5, R41, 0x10000, RZ ;  /* 0x0001000029057824 */ /* 0x000fe400078e00ff */
[----:B------:R-:W-:Y:S02]  /*d180*/  IMAD.U32 R7, R39, 0x10000, RZ ;  /* 0x0001000027077824 */ /* 0x000fe400078e00ff */
[----:B------:R-:W-:Y:S01]  /*d190*/  FFMA.FTZ R24, R0, R19, -R6 ;  /* 0x0000001300187223 */ /* 0x000fe20000010806 */
[----:B------:R-:W-:Y:S01]  /*d1a0*/  SHF.L.U32 R0, R40, 0x10, RZ ;  /* 0x0000001028007819 */ /* 0x000fe200000006ff */
[----:B------:R-:W-:-:S02]  /*d1b0*/  FMUL.FTZ R8, R2, R15 ;  /* 0x0000000f02087220 */ /* 0x000fc40000410000 */
[----:B------:R-:W-:Y:S02]  /*d1c0*/  FFMA.FTZ R19, R9, R19, R10 ;  /* 0x0000001309137223 */ /* 0x000fe4000001000a */
[----:B------:R-:W-:Y:S02]  /*d1d0*/  FMUL.FTZ R6, R5, R15 ;  /* 0x0000000f05067220 */ /* 0x000fe40000410000 */
[----:B------:R-:W-:Y:S02]  /*d1e0*/  FMUL.FTZ R9, R7, R14 ;  /* 0x0000000e07097220 */ /* 0x000fe40000410000 */
[-C--:B------:R-:W-:Y:S01]  /*d1f0*/  FFMA.FTZ R18, R5, R20.reuse, -R8 ;  /* 0x0000001405127223 */ /* 0x080fe20000010808 */
[----:B------:R-:W-:Y:S01]  /*d200*/  LOP3.LUT R5, R40, 0xffff0000, RZ, 0xc0, !PT ;  /* 0xffff000028057812 */ /* 0x000fe200078ec0ff */
[----:B------:R-:W-:Y:S01]  /*d210*/  FFMA.FTZ R17, R2, R20, R6 ;  /* 0x0000001402117223 */ /* 0x000fe20000010006 */
[----:B------:R-:W-:Y:S01]  /*d220*/  LOP3.LUT R2, R38, 0xffff0000, RZ, 0xc0, !PT ;  /* 0xffff000026027812 */ /* 0x000fe200078ec0ff */
[C---:B------:R-:W-:Y:S01]  /*d230*/  FMUL.FTZ R8, R0.reuse, R14 ;  /* 0x0000000e00087220 */ /* 0x040fe20000410000 */
[----:B------:R-:W-:Y:S01]  /*d240*/  LOP3.LUT R6, R41, 0xffff0000, RZ, 0xc0, !PT ;  /* 0xffff000029067812 */ /* 0x000fe200078ec0ff */
[-C--:B------:R-:W-:Y:S01]  /*d250*/  FFMA.FTZ R16, R0, R23.reuse, -R9 ;  /* 0x0000001700107223 */ /* 0x080fe20000010809 */
[----:B------:R-:W-:Y:S01]  /*d260*/  LOP3.LUT R0, R39, 0xffff0000, RZ, 0xc0, !PT ;  /* 0xffff000027007812 */ /* 0x000fe200078ec0ff */
[----:B------:R-:W-:Y:S01]  /*d270*/  FFMA.FTZ R11, R7, R23, R8 ;  /* 0x00000017070b7223 */ /* 0x000fe20000010008 */
[----:B------:R-:W-:Y:S01]  /*d280*/  F2FP.BF16.PACK_AB R14, R24, R28 ;  /* 0x0000001c180e723e */ /* 0x000fe200000010ff */
[----:B------:R-:W-:-:S02]  /*d290*/  FMUL.FTZ R10, R2, R22 ;  /* 0x00000016020a7220 */ /* 0x000fc40000410000 */
[-C--:B------:R-:W-:Y:S02]  /*d2a0*/  FMUL.FTZ R8, R0, R21.reuse ;  /* 0x0000001500087220 */ /* 0x080fe40000410000 */
[C---:B------:R-:W-:Y:S02]  /*d2b0*/  FMUL.FTZ R9, R6.reuse, R22 ;  /* 0x0000001606097220 */ /* 0x040fe40000410000 */
[----:B------:R-:W-:Y:S02]  /*d2c0*/  FMUL.FTZ R7, R5, R21 ;  /* 0x0000001505077220 */ /* 0x000fe40000410000 */
[----:B------:R-:W-:Y:S01]  /*d2d0*/  FFMA.FTZ R13, R6, R26, -R10 ;  /* 0x0000001a060d7223 */ /* 0x000fe2000001080a */
[----:B------:R-:W-:Y:S01]  /*d2e0*/  F2FP.BF16.PACK_AB R10, R19, R27 ;  /* 0x0000001b130a723e */ /* 0x000fe200000010ff */
[-C--:B------:R-:W-:Y:S01]  /*d2f0*/  FFMA.FTZ R15, R5, R25.reuse, -R8 ;  /* 0x00000019050f7223 */ /* 0x080fe20000010808 */
        /* <DEDUP_REMOVED lines=9> */
.L_x_893:
[----:B------:R-:W-:Y:S05]  /*d390*/  BSYNC B0 ;  /* 0x0000000000007941 */ /* 0x000fea0003800000 */
.L_x_892:
        /* <DEDUP_REMOVED lines=101> */
.L_x_895:
[----:B------:R-:W-:Y:S05]  /*d9f0*/  BSYNC B0 ;  /* 0x0000000000007941 */ /* 0x000fea0003800000 */
.L_x_894:
        /* <DEDUP_REMOVED lines=101> */
.L_x_897:
[----:B------:R-:W-:Y:S05]  /*e050*/  BSYNC B0 ;  /* 0x0000000000007941 */ /* 0x000fea0003800000 */
.L_x_896:
[----:B------:R-:W-:Y:S01]  /*e060*/  IADD3 R0, R42, 0x40, RZ ;  /* 0x000000402a007810 */ /* 0x000fe20007ffe0ff */
[----:B------:R-:W-:Y:S03]  /*e070*/  BSSY B0, `(.L_x_898) ;  /* 0x0000064000007945 */ /* 0x000fe60003800000 */
[----:B------:R-:W-:-:S13]  /*e080*/  ISETP.GE.OR P1, PT, R0, UR4, P0 ;  /* 0x0000000400007c0c */ /* 0x000fda0008726670 */
[----:B------:R-:W-:Y:S05]  /*e090*/  @P1 BRA `(.L_x_899) ;  /* 0x0000061000001947 */ /* 0x000fea0003800000 */
[----:B------:R-:W-:Y:S01]  /*e0a0*/  SHF.R.S32.HI R2, RZ, 0x1f, R0 ;  /* 0x0000001fff027819 */ /* 0x000fe20000011400 */
[----:B-1----:R-:W-:Y:S02]  /*e0b0*/  IMAD.MOV.U32 R9, RZ, RZ, c[0x0][0x27c] ;  /* 0x00009f00ff097624 */ /* 0x002fe400078e00ff */
[----:B------:R-:W-:Y:S01]  /*e0c0*/  IMAD.SHL.U32 R5, R0, 0x40, RZ ;  /* 0x0000004000057824 */ /* 0x000fe200078e00ff */
[----:B------:R-:W-:Y:S02]  /*e0d0*/  LEA.HI R2, R2, R0, RZ, 0x3 ;  /* 0x0000000002027211 */ /* 0x000fe400078f18ff */
[----:B------:R-:W-:Y:S02]  /*e0e0*/  LEA.HI R9, R9, R96, RZ, 0x1d ;  /* 0x0000006009097211 */ /* 0x000fe400078fe8ff */
[----:B------:R-:W-:Y:S02]  /*e0f0*/  LOP3.LUT R0, R5, 0x1c0, RZ, 0xc0, !PT ;  /* 0x000001c005007812 */ /* 0x000fe400078ec0ff */
[----:B------:R-:W-:Y:S01]  /*e100*/  SHF.L.U32 R5, R2, 0x6, RZ ;  /* 0x0000000602057819 */ /* 0x000fe200000006ff */
[----:B------:R-:W-:Y:S01]  /*e110*/  IMAD.SHL.U32 R7, R9, 0x8, RZ ;  /* 0x0000000809077824 */ /* 0x000fe200078e00ff */
[----:B------:R-:W-:-:S02]  /*e120*/  SHF.R.S32.HI R10, RZ, 0x1f, R9 ;  /* 0x0000001fff0a7819 */ /* 0x000fc40000011409 */
[----:B------:R-:W-:Y:S02]  /*e130*/  LOP3.LUT R6, R5, 0xfffffe00, RZ, 0xc0, !PT ;  /* 0xfffffe0005067812 */ /* 0x000fe400078ec0ff */
[----:B------:R-:W-:Y:S02]  /*e140*/  LEA.HI R5, R10, R9, RZ, 0x3 ;  /* 0x000000090a057211 */ /* 0x000fe400078f18ff */
[C---:B------:R-:W-:Y:S02]  /*e150*/  LOP3.LUT R8, R0.reuse, 0x38, R132, 0xf8, !PT ;  /* 0x0000003800087812 */ /* 0x040fe400078ef884 */
[----:B------:R-:W-:Y:S02]  /*e160*/  SHF.R.U32.HI R2, RZ, 0x3, R0 ;  /* 0x00000003ff027819 */ /* 0x000fe40000011600 */
[----:B------:R-:W-:Y:S01]  /*e170*/  LOP3.LUT R7, R0, 0x38, R7, 0xf8, !PT ;  /* 0x0000003800077812 */ /* 0x000fe200078ef807 */
[----:B------:R-:W-:Y:S01]  /*e180*/  IMAD.SHL.U32 R0, R5, 0x400, RZ ;  /* 0x0000040005007824 */ /* 0x000fe200078e00ff */
[----:B------:R-:W-:-:S02]  /*e190*/  LOP3.LUT R8, R6, R8, R2, 0xf6, !PT ;  /* 0x0000000806087212 */ /* 0x000fc400078ef602 */
[----:B------:R-:W-:Y:S01]  /*e1a0*/  LOP3.LUT R2, R7, R2, RZ, 0x3c, !PT ;  /* 0x0000000207027212 */ /* 0x000fe200078e3cff */
[----:B------:R-:W-:Y:S01]  /*e1b0*/  IMAD.U32 R7, R34, 0x10000, RZ ;  /* 0x0001000022077824 */ /* 0x000fe200078e00ff */
[----:B------:R-:W-:Y:S02]  /*e1c0*/  LOP3.LUT R0, R0, 0x7fffe000, RZ, 0xc0, !PT ;  /* 0x7fffe00000007812 */ /* 0x000fe400078ec0ff */
[----:B------:R-:W-:Y:S02]  /*e1d0*/  SHF.L.U32 R31, R8, 0x1, RZ ;  /* 0x00000001081f7819 */ /* 0x000fe400000006ff */
[----:B------:R-:W-:Y:S02]  /*e1e0*/  IADD3 R0, R2, R0, R6 ;  /* 0x0000000002007210 */ /* 0x000fe40007ffe006 */
[----:B------:R-:W-:Y:S01]  /*e1f0*/  LOP3.LUT R6, R34, 0xffff0000, RZ, 0xc0, !PT ;  /* 0xffff000022067812 */ /* 0x000fe200078ec0ff */
        /* <DEDUP_REMOVED lines=75> */
.L_x_899:
[----:B------:R-:W-:Y:S05]  /*e6b0*/  BSYNC B0 ;  /* 0x0000000000007941 */ /* 0x000fea0003800000 */
.L_x_898:
        /* <DEDUP_REMOVED lines=101> */
.L_x_901:
[----:B------:R-:W-:Y:S05]  /*ed10*/  BSYNC B0 ;  /* 0x0000000000007941 */ /* 0x000fea0003800000 */
.L_x_900:
        /* <DEDUP_REMOVED lines=101> */
.L_x_903:
[----:B------:R-:W-:Y:S05]  /*f370*/  BSYNC B0 ;  /* 0x0000000000007941 */ /* 0x000fea0003800000 */
.L_x_902:
[----:B------:R-:W-:-:S04]  /*f380*/  IADD3 R0, R42, 0x70, RZ ;  /* 0x000000702a007810 */ /* 0x000fc80007ffe0ff */
        /* <DEDUP_REMOVED lines=99> */
.L_x_885:
[----:B------:R-:W-:Y:S05]  /*f9c0*/  BSYNC B2 ;  /* 0x0000000000027941 */ /* 0x000fea0003800000 */
.L_x_853:
[----:B------:R-:W-:Y:S01]  /*f9d0*/  IMAD R0, R43, c[0x0][0x208], RZ ;  /* 0x000082002b007a24 */ /* 0x000fe200078e02ff */
[----:B-1----:R-:W-:Y:S01]  /*f9e0*/  SHF.R.S32.HI R9, RZ, 0x4, R47 ;  /* 0x00000004ff097819 */ /* 0x002fe2000001142f */
[----:B------:R-:W-:Y:S01]  /*f9f0*/  IMAD.WIDE.U32 R6, R49, c[0x0][0x208], RZ ;  /* 0x0000820031067a25 */ /* 0x000fe200078e00ff */
[----:B------:R-:W-:Y:S01]  /*fa00*/  SHF.L.U32 R8, R42, 0x3, RZ ;  /* 0x000000032a087819 */ /* 0x000fe200000006ff */
[----:B------:R-:W-:-:S04]  /*fa10*/  DEPBAR.LE SB0, 0x0 ;  /* 0x000080000000791a */ /* 0x000fc80000000000 */
[----:B------:R-:W-:Y:S01]  /*fa20*/  IMAD R0, R49, c[0x0][0x20c], R0 ;  /* 0x0000830031007a24 */ /* 0x000fe200078e0200 */
[----:B------:R-:W-:Y:S01]  /*fa30*/  LEA.HI R5, R47, R9, RZ, 0x1 ;  /* 0x000000092f057211 */ /* 0x000fe200078f08ff */
[----:B------:R-:W-:Y:S01]  /*fa40*/  IMAD R2, R45, c[0x0][0x218], RZ ;  /* 0x000086002d027a24 */ /* 0x000fe200078e02ff */
[----:B------:R-:W-:Y:S01]  /*fa50*/  LEA.HI R156, R156, R159, RZ, 0x5 ;  /* 0x0000009f9c9c7211 */ /* 0x000fe200078f28ff */
[----:B------:R-:W-:Y:S01]  /*fa60*/  IMAD.WIDE R16, R132, 0x2, RZ ;  /* 0x0000000284107825 */ /* 0x000fe200078e02ff */
[----:B------:R-:W-:Y:S01]  /*fa70*/  IADD3 R7, R7, R0, RZ ;  /* 0x0000000007077210 */ /* 0x000fe20007ffe0ff */
[----:B------:R-:W-:Y:S01]  /*fa80*/  UISETP.GE.AND UP0, UPT, UR9, 0x41, UPT ;  /* 0x000000410900788c */ /* 0x000fe2000bf06270 */
[----:B------:R-:W-:Y:S01]  /*fa90*/  SHF.L.U32 R0, R96, 0x6, RZ ;  /* 0x0000000660007819 */ /* 0x000fe200000006ff */
[C---:B------:R-:W-:Y:S01]  /*faa0*/  IMAD R2, R48.reuse, c[0x0][0x21c], R2 ;  /* 0x0000870030027a24 */ /* 0x040fe200078e0202 */
[----:B------:R-:W-:Y:S01]  /*fab0*/  LOP3.LUT R5, R5, 0xfffffffe, RZ, 0xc0, !PT ;  /* 0xfffffffe05057812 */ /* 0x000fe200078ec0ff */
[----:B------:R-:W-:Y:S01]  /*fac0*/  IMAD.WIDE.U32 R6, R48, c[0x0][0x218], R6 ;  /* 0x0000860030067a25 */ /* 0x000fe200078e0006 */
[----:B------:R-:W-:-:S02]  /*fad0*/  LOP3.LUT R0, R0, 0x1c0, RZ, 0xc0, !PT ;  /* 0x000001c000007812 */ /* 0x000fc400078ec0ff */
[----:B------:R-:W-:Y:S01]  /*fae0*/  SHF.R.S32.HI R162, RZ, 0x1f, R132 ;  /* 0x0000001fffa27819 */ /* 0x000fe20000011484 */
[----:B------:R-:W-:Y:S01]  /*faf0*/  IMAD.IADD R5, R9, 0x1, -R5 ;  /* 0x0000000109057824 */ /* 0x000fe200078e0a05 */
[----:B------:R-:W-:Y:S01]  /*fb00*/  BAR.SYNC.DEFER_BLOCKING 0x0 ;  /* 0x0000000000007b1d */ /* 0x000fe20000010000 */
[----:B------:R-:W-:Y:S01]  /*fb10*/  IADD3 R6, P0, R6, UR26, RZ ;  /* 0x0000001a06067c10 */ /* 0x000fe2000ff1e0ff */
[----:B------:R-:W-:Y:S01]  /*fb20*/  IMAD.SHL.U32 R158, R54, 0x2, RZ ;  /* 0x00000002369e7824 */ /* 0x000fe200078e00ff */
[----:B------:R-:W-:Y:S02]  /*fb30*/  LOP3.LUT R8, R0, 0x8, R8, 0xf8, !PT ;  /* 0x0000000800087812 */ /* 0x000fe400078ef808 */
[----:B------:R-:W-:Y:S02]  /*fb40*/  IADD3.X R7, R7, UR5, R2, P0, !PT ;  /* 0x0000000507077c10 */ /* 0x000fe400087fe402 */
[----:B------:R-:W-:Y:S02]  /*fb50*/  SHF.R.U32.HI R2, RZ, 0x3, R0 ;  /* 0x00000003ff027819 */ /* 0x000fe40000011600 */
[----:B------:R-:W-:-:S02]  /*fb60*/  LEA R0, P0, R6, c[0x0][0x1f8], 0x1 ;  /* 0x00007e0006007a11 */ /* 0x000fc400078008ff */
[----:B------:R-:W-:Y:S02]  /*fb70*/  LOP3.LUT R8, R8, R2, RZ, 0x3c, !PT ;  /* 0x0000000208087212 */ /* 0x000fe400078e3cff */
[----:B------:R-:W-:Y:S01]  /*fb80*/  LEA.HI.X R2, R6, c[0x0][0x1fc], R7, 0x1, P0 ;  /* 0x00007f0006027a11 */ /* 0x000fe200000f0c07 */
[----:B------:R-:W-:Y:S01]  /*fb90*/  SHFL.IDX PT, R12, R0, RZ, 0x181f ;  /* 0x00181fff000c7589 */ /* 0x000fe200000e0000 */
[----:B------:R-:W-:Y:S02]  /*fba0*/  LOP3.LUT P0, RZ, R96, 0x2, RZ, 0xc0, !PT ;  /* 0x0000000260ff7812 */ /* 0x000fe4000780c0ff */
[----:B------:R-:W-:Y:S01]  /*fbb0*/  SHF.L.U32 R6, R44, 0x6, RZ ;  /* 0x000000062c067819 */ /* 0x000fe200000006ff */
[----:B------:R-:W1:Y:S01]  /*fbc0*/  SHFL.IDX PT, R10, R0, 0x1, 0x181f ;  /* 0x00381f00000a7f89 */ /* 0x000e6200000e0000 */
[----:B------:R-:W-:Y:S02]  /*fbd0*/  SHF.R.S32.HI R7, RZ, 0x1f, R55 ;  /* 0x0000001fff077819 */ /* 0x000fe40000011437 */
[----:B------:R-:W-:Y:S01]  /*fbe0*/  LOP3.LUT R6, R6, 0x1c0, RZ, 0xc0, !PT ;  /* 0x000001c006067812 */ /* 0x000fe200078ec0ff */
[----:B------:R-:W2:Y:S04]  /*fbf0*/  SHFL.IDX PT, R9, R0, 0x2, 0x181f ;  /* 0x00581f0000097f89 */ /* 0x000ea800000e0000 */
[----:B------:R3:W-:Y:S04]  /*fc00*/  SHFL.IDX PT, R14, R0, 0x3, 0x181f ;  /* 0x00781f00000e7f89 */ /* 0x0007e800000e0000 */
[----:B------:R-:W4:Y:S04]  /*fc10*/  SHFL.IDX PT, R13, R2, RZ, 0x181f ;  /* 0x00181fff020d7589 */ /* 0x000f2800000e0000 */
[----:B------:R-:W5:Y:S04]  /*fc20*/  SHFL.IDX PT, R11, R2, 0x1, 0x181f ;  /* 0x00381f00020b7f89 */ /* 0x000f6800000e0000 */
[----:B------:R-:W4:Y:S01]  /*fc30*/  SHFL.IDX PT, R20, R2, 0x3, 0x181f ;  /* 0x00781f0002147f89 */ /* 0x000f2200000e0000 */
[----:B-1----:R-:W-:-:S02]  /*fc40*/  IADD3 R50, P2, R16, R10, RZ ;  /* 0x0000000a10327210 */ /* 0x002fc40007f5e0ff */
[----:B--2---:R-:W-:Y:S02]  /*fc50*/  IADD3 R48, P1, R16, R9, RZ ;  /* 0x0000000910307210 */ /* 0x004fe40007f3e0ff */
[C---:B---3--:R-:W-:Y:S02]  /*fc60*/  LEA R0, R5.reuse, R8, 0x9 ;  /* 0x0000000805007211 */ /* 0x048fe400078e48ff */
[----:B------:R1:W2:Y:S01]  /*fc70*/  SHFL.IDX PT, R8, R2, 0x2, 0x181f ;  /* 0x00581f0002087f89 */ /* 0x0002a200000e0000 */
[----:B------:R-:W-:Y:S02]  /*fc80*/  SHF.L.U32 R5, R5, 0x3, RZ ;  /* 0x0000000305057819 */ /* 0x000fe400000006ff */
[----:B------:R-:W-:Y:S02]  /*fc90*/  IMAD.SHL.U32 R232, R0, 0x2, RZ ;  /* 0x0000000200e87824 */ /* 0x000fe400078e00ff */
[----:B------:R-:W-:Y:S02]  /*fca0*/  LOP3.LUT R5, R6, 0x8, R5, 0xf8, !PT ;  /* 0x0000000806057812 */ /* 0x000fe400078ef805 */
[----:B------:R-:W-:Y:S01]  /*fcb0*/  SHF.R.U32.HI R6, RZ, 0x3, R6 ;  /* 0x00000003ff067819 */ /* 0x000fe20000011606 */
[----:B------:R-:W-:Y:S01]  /*fcc0*/  LDSM.16.M88.4 R40, [R232+0x4100] ;  /* 0x00410000e828783b */ /* 0x000fe20000000200 */
[----:B------:R-:W-:-:S02]  /*fcd0*/  IADD3 R0, R232, 0x4100, RZ ;  /* 0x00004100e8007810 */ /* 0x000fc40007ffe0ff */
[----:B------:R-:W-:Y:S01]  /*fce0*/  IADD3 R243, R232, 0x4120, RZ ;  /* 0x00004120e8f37810 */ /* 0x000fe20007ffe0ff */
[----:B------:R-:W-:Y:S01]  /*fcf0*/  LDSM.16.M88.4 R36, [R232+0x4900] ;  /* 0x00490000e824783b */ /* 0x000fe20000000200 */
[----:B------:R-:W-:Y:S02]  /*fd00*/  @P0 IADD3 R243, R0, -0x20, RZ ;  /* 0xffffffe000f30810 */ /* 0x000fe40007ffe0ff */
[----:B------:R-:W-:Y:S01]  /*fd10*/  LEA.HI R0, R7, R55, RZ, 0x3 ;  /* 0x0000003707007211 */ /* 0x000fe200078f18ff */
[----:B------:R-:W-:Y:S01]  /*fd20*/  LDSM.16.M88.4 R32, [R232+0x5100] ;  /* 0x00510000e820783b */ /* 0x000fe20000000200 */
[----:B------:R-:W-:Y:S02]  /*fd30*/  IADD3 R52, P0, R12, R16, RZ ;  /* 0x000000100c347210 */ /* 0x000fe40007f1e0ff */
[----:B------:R-:W-:Y:S01]  /*fd40*/  LOP3.LUT R160, R0, 0xfffffff8, RZ, 0xc0, !PT ;  /* 0xfffffff800a07812 */ /* 0x000fe200078ec0ff */
[----:B------:R-:W-:Y:S01]  /*fd50*/  IMAD.SHL.U32 R0, R156, 0x20, RZ ;  /* 0x000000209c007824 */ /* 0x000fe200078e00ff */
[----:B------:R-:W-:Y:S01]  /*fd60*/  LOP3.LUT R5, R5, R6, RZ, 0x3c, !PT ;  /* 0x0000000605057212 */ /* 0x000fe200078e3cff */
[----:B------:R-:W-:Y:S01]  /*fd70*/  LDSM.16.M88.4 R28, [R232+0x5900] ;  /* 0x00590000e81c783b */ /* 0x000fe20000000200 */
[----:B-1----:R-:W-:Y:S01]  /*fd80*/  SHF.L.U32 R2, R46, 0x6, RZ ;  /* 0x000000062e027819 */ /* 0x002fe200000006ff */
[----:B------:R-:W-:Y:S01]  /*fd90*/  IMAD.WIDE R6, R160, 0x2, RZ ;  /* 0x00000002a0067825 */ /* 0x000fe200078e02ff */
[----:B----4-:R-:W-:Y:S01]  /*fda0*/  IADD3.X R53, R13, R17, RZ, P0, !PT ;  /* 0x000000110d357210 */ /* 0x010fe200007fe4ff */
[----:B------:R-:W-:Y:S01]  /*fdb0*/  LDSM.16.M88.4 R68, [R243] ;  /* 0x00000000f344783b */ /* 0x000fe20000000200 */
[----:B------:R-:W-:-:S02]  /*fdc0*/  IADD3 R46, P0, R16, R14, RZ ;  /* 0x0000000e102e7210 */ /* 0x000fc40007f1e0ff */
[C---:B-----5:R-:W-:Y:S01]  /*fdd0*/  IADD3.X R51, R17.reuse, R11, RZ, P2, !PT ;  /* 0x0000000b11337210 */ /* 0x060fe200017fe4ff */
[----:B------:R-:W-:Y:S01]  /*fde0*/  LDSM.16.M88.4 R64, [R243+0x800] ;  /* 0x00080000f340783b */ /* 0x000fe20000000200 */
[C---:B------:R-:W-:Y:S02]  /*fdf0*/  IADD3.X R47, R17.reuse, R20, RZ, P0, !PT ;  /* 0x00000014112f7210 */ /* 0x040fe400007fe4ff */
[----:B------:R-:W-:Y:S01]  /*fe00*/  IADD3 R18, P2, R6, R10, RZ ;  /* 0x0000000a06127210 */ /* 0x000fe20007f5e0ff */
[----:B------:R-:W-:Y:S01]  /*fe10*/  LDSM.16.M88.4 R60, [R243+0x1000] ;  /* 0x00100000f33c783b */ /* 0x000fe20000000200 */
[----:B--2---:R-:W-:Y:S02]  /*fe20*/  IADD3.X R49, R17, R8, RZ, P1, !PT ;  /* 0x0000000811317210 */ /* 0x004fe40000ffe4ff */
[----:B------:R-:W-:Y:S01]  /*fe30*/  LOP3.LUT R2, R2, 0xfffffe00, RZ, 0xc0, !PT ;  /* 0xfffffe0002027812 */ /* 0x000fe200078ec0ff */
[----:B------:R-:W-:Y:S01]  /*fe40*/  IMAD.X R19, R7, 0x1, R11, P2 ;  /* 0x0000000107137824 */ /* 0x000fe200010e060b */
[----:B------:R-:W-:Y:S01]  /*fe50*/  LOP3.LUT R0, R0, 0x7ffffc00, RZ, 0xc0, !PT ;  /* 0x7ffffc0000007812 */ /* 0x000fe200078ec0ff */
[----:B------:R-:W-:Y:S01]  /*fe60*/  LDSM.16.M88.4 R56, [R243+0x1800] ;  /* 0x00180000f338783b */ /* 0x000fe20000000200 */
[----:B------:R-:W-:-:S02]  /*fe70*/  IADD3 R44, P0, R12, R6, RZ ;  /* 0x000000060c2c7210 */ /* 0x000fc40007f1e0ff */
[----:B------:R-:W-:Y:S01]  /*fe80*/  ISETP.GE.AND P1, PT, R132, c[0x0][0x1d4], PT ;  /* 0x0000750084007a0c */ /* 0x000fe20003f26270 */
[----:B------:R-:W-:Y:S01]  /*fe90*/  STL [R1+0x28], R160 ;  /* 0x000028a001007387 */ /* 0x000fe20000100800 */
[----:B------:R-:W-:Y:S02]  /*fea0*/  IADD3 R0, R5, R2, R0 ;  /* 0x0000000205007210 */ /* 0x000fe40007ffe000 */
[----:B------:R-:W-:Y:S01]  /*feb0*/  IADD3.X R45, R13, R7, RZ, P0, !PT ;  /* 0x000000070d2d7210 */ /* 0x000fe200007fe4ff */
[----:B------:R-:W-:Y:S01]  /*fec0*/  STL [R1+0x18], R158 ;  /* 0x0000189e01007387 */ /* 0x000fe20000100800 */
[----:B------:R-:W-:Y:S02]  /*fed0*/  IADD3 R16, P0, R6, R9, RZ ;  /* 0x0000000906107210 */ /* 0x000fe40007f1e0ff */
[----:B------:R-:W-:Y:S02]  /*fee0*/  ISETP.LT.OR P2, PT, R97, 0x1, P1 ;  /* 0x000000016100780c */ /* 0x000fe40000f41670 */
[----:B------:R-:W-:-:S02]  /*fef0*/  SHF.L.U32 R239, R0, 0x1, RZ ;  /* 0x0000000100ef7819 */ /* 0x000fc400000006ff */
[C---:B------:R-:W-:Y:S02]  /*ff00*/  IADD3.X R17, R7.reuse, R8, RZ, P0, !PT ;  /* 0x0000000807117210 */ /* 0x040fe400007fe4ff */
[----:B------:R-:W-:Y:S01]  /*ff10*/  IADD3 R6, P0, R6, R14, RZ ;  /* 0x0000000e06067210 */ /* 0x000fe20007f1e0ff */
[----:B------:R-:W1:Y:S01]  /*ff20*/  LDSM.16.M88.4 R8, [R239+0x8100] ;  /* 0x00810000ef08783b */ /* 0x000e620000000200 */
[----:B------:R-:W-:Y:S02]  /*ff30*/  LEA R241, R4, R239, 0x1 ;  /* 0x000000ef04f17211 */ /* 0x000fe400078e08ff */
[----:B------:R-:W-:Y:S01]  /*ff40*/  IADD3.X R7, R7, R20, RZ, P0, !PT ;  /* 0x0000001407077210 */ /* 0x000fe200007fe4ff */
[----:B------:R-:W2:Y:S01]  /*ff50*/  LDSM.16.M88.4 R12, [R239+0xa100] ;  /* 0x00a10000ef0c783b */ /* 0x000ea20000000200 */
[----:B------:R-:W-:Y:S02]  /*ff60*/  ISETP.GE.AND P0, PT, R55, c[0x0][0x1d4], PT ;  /* 0x0000750037007a0c */ /* 0x000fe40003f06270 */
[----:B------:R-:W-:Y:S01]  /*ff70*/  MOV R0, 0x40 ;  /* 0x0000004000007802 */ /* 0x000fe20000000f00 */
[----:B------:R-:W3:Y:S01]  /*ff80*/  LDSM.16.M88.4 R24, [R241+0x8100] ;  /* 0x00810000f118783b */ /* 0x000ee20000000200 */
[----:B------:R-:W-:-:S02]  /*ff90*/  ISETP.LT.OR P3, PT, R97, 0x21, P0 ;  /* 0x000000216100780c */ /* 0x000fc40000761670 */
[C---:B------:R-:W-:Y:S01]  /*ffa0*/  LEA R240, R3.reuse, R239, 0x1 ;  /* 0x000000ef03f07211 */ /* 0x040fe200078e08ff */
[----:B------:R-:W4:Y:S01]  /*ffb0*/  LDSM.16.M88.4 R20, [R241+0xa100] ;  /* 0x00a10000f114783b */ /* 0x000f220000000200 */
[----:B------:R-:W-:Y:S02]  /*ffc0*/  LEA R242, R3, R241, 0x1 ;  /* 0x000000f103f27211 */ /* 0x000fe400078e08ff */
[----:B------:R-:W-:Y:S01]  /*ffd0*/  LEA R244, R4, R240, 0x1 ;  /* 0x000000f004f47211 */ /* 0x000fe200078e08ff */
[----:B------:R-:W-:Y:S01]  /*ffe0*/  @!PT LDS RZ, [RZ] ;  /* 0x00000000fffff984 */ /* 0x000fe20000000800 */
[----:B------:R-:W-:Y:S01]  /*fff0*/  @!PT LDS RZ, [RZ] ;  /* 0x00000000fffff984 */ /* 0x000fe20000000800 */
[----:B------:R-:W-:Y:S01]  /*10000*/  @!PT LDS RZ, [RZ] ;  /* 0x00000000fffff984 */ /* 0x000fe20000000800 */
[----:B------:R5:W-:Y:S01]  /*10010*/  LDGSTS.E.BYPASS.LTC128B.128 [R158+0x100], [R52.64], !P2 ;  /* 0x00100000349e7fae */ /* 0x000be2000d101d62 */
[----:B------:R-:W-:Y:S02]  /*10020*/  ISETP.LT.OR P2, PT, R97, 0x1, P0 ;  /* 0x000000016100780c */ /* 0x000fe40000741670 */
[----:B------:R-:W-:Y:S02]  /*10030*/  SHF.R.S32.HI R161, RZ, 0x1f, R160 ;  /* 0x0000001fffa17819 */ /* 0x000fe400000114a0 */
[----:B------:R-:W-:-:S02]  /*10040*/  IADD3 R251, R243, 0x800, RZ ;  /* 0x00000800f3fb7810 */ /* 0x000fc40007ffe0ff */
[C---:B------:R-:W-:Y:S01]  /*10050*/  IADD3 R250, R243.reuse, 0x1000, RZ ;  /* 0x00001000f3fa7810 */ /* 0x040fe20007ffe0ff */
[----:B------:R-:W-:Y:S01]  /*10060*/  STL [R1+0x4c], R161 ;  /* 0x00004ca101007387 */ /* 0x000fe20000100800 */
[C---:B------:R-:W-:Y:S02]  /*10070*/  IADD3 R249, R243.reuse, 0x1800, RZ ;  /* 0x00001800f3f97810 */ /* 0x040fe40007ffe0ff */
[C---:B------:R-:W-:Y:S02]  /*10080*/  IADD3 R248, R243.reuse, 0x2000, RZ ;  /* 0x00002000f3f87810 */ /* 0x040fe40007ffe0ff */
[----:B------:R-:W-:Y:S01]  /*10090*/  IADD3 R247, R243, 0x2800, RZ ;  /* 0x00002800f3f77810 */ /* 0x000fe20007ffe0ff */
[----:B------:R3:W-:Y:S01]  /*100a0*/  LDGSTS.E.BYPASS.LTC128B.128 [R158+0x2100], [R44.64], !P2 ;  /* 0x021000002c9e7fae */ /* 0x0007e2000d101d62 */
[----:B------:R-:W-:Y:S02]  /*100b0*/  ISETP.LT.OR P2, PT, R97, 0x11, P1 ;  /* 0x000000116100780c */ /* 0x000fe40000f41670 */
[----:B------:R-:W-:-:S02]  /*100c0*/  IADD3 R246, R243, 0x3000, RZ ;  /* 0x00003000f3f67810 */ /* 0x000fc40007ffe0ff */
[----:B------:R-:W-:Y:S01]  /*100d0*/  IADD3 R245, R243, 0x3800, RZ ;  /* 0x00003800f3f57810 */ /* 0x000fe20007ffe0ff */
[----:B-1----:R-:W-:Y:S08]  /*100e0*/  HMMA.16816.F32.BF16 R116, R8, R40, RZ ;  /* 0x000000280874723c */ /* 0x002ff000000418ff */
[----:B------:R1:W-:Y:S01]  /*100f0*/  LDGSTS.E.BYPASS.LTC128B.128 [R158+0x900], [R50.64], !P2 ;  /* 0x00900000329e7fae */ /* 0x0003e2000d101d62 */
[C---:B------:R-:W-:Y:S01]  /*10100*/  ISETP.LT.OR P2, PT, R97.reuse, 0x11, P0 ;  /* 0x000000116100780c */ /* 0x040fe20000741670 */
[C---:B--2---:R-:W-:Y:S08]  /*10110*/  HMMA.16816.F32.BF16 R76, R12.reuse, R36, RZ ;  /* 0x000000240c4c723c */ /* 0x044ff000000418ff */
[----:B------:R-:W-:Y:S04]  /*10120*/  HMMA.16816.F32.BF16 R84, R12, R40, RZ ;  /* 0x000000280c54723c */ /* 0x000fe800000418ff */
[----:B------:R2:W-:Y:S01]  /*10130*/  LDGSTS.E.BYPASS.LTC128B.128 [R158+0x2900], [R18.64], !P2 ;  /* 0x02900000129e7fae */ /* 0x0005e2000d101d62 */
[----:B------:R-:W-:-:S03]  /*10140*/  ISETP.LT.OR P2, PT, R97, 0x21, P1 ;  /* 0x000000216100780c */ /* 0x000fc60000f41670 */
[C---:B------:R-:W-:Y:S10]  /*10150*/  HMMA.16816.F32.BF16 R72, R12.reuse, R32, RZ ;  /* 0x000000200c48723c */ /* 0x040ff400000418ff */
[----:B------:R1:W-:Y:S01]  /*10160*/  LDGSTS.E.BYPASS.LTC128B.128 [R158+0x1100], [R48.64], !P2 ;  /* 0x01100000309e7fae */ /* 0x0003e2000d101d62 */
[C---:B------:R-:W-:Y:S01]  /*10170*/  ISETP.LT.OR P2, PT, R97.reuse, 0x31, P1 ;  /* 0x000000316100780c */ /* 0x040fe20000f41670 */
[----:B------:R-:W-:Y:S01]  /*10180*/  HMMA.16816.F32.BF16 R80, R12, R42, RZ ;  /* 0x0000002a0c50723c */ /* 0x000fe200000418ff */
[----:B------:R-:W-:Y:S01]  /*10190*/  ISETP.LT.OR P1, PT, R97, 0x31, P0 ;  /* 0x000000316100780c */ /* 0x000fe20000721670 */
[----:B------:R2:W-:Y:S01]  /*101a0*/  LDGSTS.E.BYPASS.LTC128B.128 [R158+0x3100], [R16.64], !P3 ;  /* 0x03100000109e7fae */ /* 0x0005e2000d901d62 */
[----:B------:R-:W-:-:S04]  /*101b0*/  LOP3.LUT P0, RZ, R96, 0x4, RZ, 0xc0, !PT ;  /* 0x0000000460ff7812 */ /* 0x000fc8000780c0ff */
[----:B------:R-:W-:Y:S01]  /*101c0*/  SEL R0, R0, 0xffffffc0, !P0 ;  /* 0xffffffc000007807 */ /* 0x000fe20004000000 */
[----:B------:R-:W-:Y:S01]  /*101d0*/  HMMA.16816.F32.BF16 R88, R12, R38, RZ ;  /* 0x000000260c58723c */ /* 0x000fe200000418ff */
[----:B------:R-:W-:Y:S02]  /*101e0*/  PLOP3.LUT P0, PT, PT, PT, UP0, 0x40, 0x0 ;  /* 0x000000000000781c */ /* 0x000fe40003f0e808 */
[----:B------:R-:W-:Y:S01]  /*101f0*/  IADD3 R237, R0, R243, RZ ;  /* 0x000000f300ed7210 */ /* 0x000fe20007ffe0ff */
[----:B------:R-:W-:Y:S01]  /*10200*/  IMAD.IADD R238, R232, 0x1, R0 ;  /* 0x00000001e8ee7824 */ /* 0x000fe200078e0200 */
[----:B------:R3:W-:Y:S03]  /*10210*/  LDGSTS.E.BYPASS.LTC128B.128 [R158+0x1900], [R46.64], !P2 ;  /* 0x019000002e9e7fae */ /* 0x0007e6000d101d62 */
[C---:B------:R-:W-:Y:S01]  /*10220*/  HMMA.16816.F32.BF16 R120, R8.reuse, R42, RZ ;  /* 0x0000002a0878723c */ /* 0x040fe200000418ff */
[----:B------:R1:W-:Y:S04]  /*10230*/  LDGSTS.E.BYPASS.LTC128B.128 [R158+0x3900], [R6.64], !P1 ;  /* 0x03900000069e7fae */ /* 0x0003e8000c901d62 */
[----:B------:R-:W0:Y:S03]  /*10240*/  LDGDEPBAR ;  /* 0x00000000000079af */ /* 0x000e260000000000 */
[C---:B------:R-:W-:Y:S01]  /*10250*/  HMMA.16816.F32.BF16 R112, R8.reuse, R36, RZ ;  /* 0x000000240870723c */ /* 0x040fe200000418ff */
[----:B--2---:R-:W-:Y:S07]  /*10260*/  LDSM.16.M88.4 R16, [R240+0x8100] ;  /* 0x00810000f010783b */ /* 0x004fee0000000200 */
[----:B------:R-:W-:Y:S08]  /*10270*/  HMMA.16816.F32.BF16 R108, R8, R38, RZ ;  /* 0x00000026086c723c */ /* 0x000ff000000418ff */
[C---:B-----5:R-:W-:Y:S01]  /*10280*/  HMMA.16816.F32.BF16 R52, R12.reuse, R28, RZ ;  /* 0x0000001c0c34723c */ /* 0x060fe200000418ff */
[----:B---3--:R-:W2:Y:S07]  /*10290*/  LDSM.16.M88.4 R44, [R238+0x4100] ;  /* 0x00410000ee2c783b */ /* 0x008eae0000000200 */
[C---:B------:R-:W-:Y:S08]  /*102a0*/  HMMA.16816.F32.BF16 R100, R12.reuse, R34, RZ ;  /* 0x000000220c64723c */ /* 0x040ff000000418ff */
[----:B------:R-:W-:Y:S01]  /*102b0*/  HMMA.16816.F32.BF16 R92, R12, R30, RZ ;  /* 0x0000001e0c5c723c */ /* 0x000fe200000418ff */
[----:B------:R-:W3:Y:S07]  /*102c0*/  LDSM.16.M88.4 R12, [R240+0xa100] ;  /* 0x00a10000f00c783b */ /* 0x000eee0000000200 */
[C---:B------:R-:W-:Y:S08]  /*102d0*/  HMMA.16816.F32.BF16 R104, R8.reuse, R32, RZ ;  /* 0x000000200868723c */ /* 0x040ff000000418ff */
[C---:B------:R-:W-:Y:S01]  /*102e0*/  HMMA.16816.F32.BF16 R40, R8.reuse, R34, RZ ;  /* 0x000000220828723c */ /* 0x040fe200000418ff */
[----:B------:R-:W-:Y:S07]  /*102f0*/  LDSM.16.M88.4 R32, [R238+0x4900] ;  /* 0x00490000ee20783b */ /* 0x000fee0000000200 */
[C---:B------:R-:W-:Y:S08]  /*10300*/  HMMA.16816.F32.BF16 R36, R8.reuse, R28, RZ ;  /* 0x0000001c0824723c */ /* 0x040ff000000418ff */
[----:B------:R-:W-:Y:S01]  /*10310*/  HMMA.16816.F32.BF16 R8, R8, R30, RZ ;  /* 0x0000001e0808723c */ /* 0x000fe200000418ff */
[----:B------:R-:W5:Y:S07]  /*10320*/  LDSM.16.M88.4 R28, [R238+0x5100] ;  /* 0x00510000ee1c783b */ /* 0x000f6e0000000200 */
[----:B-1----:R-:W-:Y:S08]  /*10330*/  HMMA.16816.F32.BF16 R48, R24, R68, R116 ;  /* 0x000000441830723c */ /* 0x002ff00000041874 */
[C---:B----4-:R-:W-:Y:S08]  /*10340*/  HMMA.16816.F32.BF16 R124, R20.reuse, R64, R76 ;  /* 0x00000040147c723c */ /* 0x050ff0000004184c */
[C---:B------:R-:W-:Y:S08]  /*10350*/  HMMA.16816.F32.BF16 R76, R20.reuse, R60, R72 ;  /* 0x0000003c144c723c */ /* 0x040ff00000041848 */
[C---:B------:R-:W-:Y:S08]  /*10360*/  HMMA.16816.F32.BF16 R84, R20.reuse, R68, R84 ;  /* 0x000000441454723c */ /* 0x040ff00000041854 */
[C---:B------:R-:W-:Y:S08]  /*10370*/  HMMA.16816.F32.BF16 R72, R20.reuse, R56, R52 ;  /* 0x000000381448723c */ /* 0x040ff00000041834 */
[C---:B------:R-:W-:Y:S08]  /*10380*/  HMMA.16816.F32.BF16 R96, R20.reuse, R70, R80 ;  /* 0x000000461460723c */ /* 0x040ff00000041850 */
[C---:B------:R-:W-:Y:S01]  /*10390*/  HMMA.16816.F32.BF16 R144, R20.reuse, R66, R88 ;  /* 0x000000421490723c */ /* 0x040fe20000041858 */
[----:B------:R-:W-:Y:S07]  /*103a0*/  LDSM.16.M88.4 R88, [R237+0x1000] ;  /* 0x00100000ed58783b */ /* 0x000fee0000000200 */
[C---:B------:R-:W-:Y:S08]  /*103b0*/  HMMA.16816.F32.BF16 R148, R20.reuse, R62, R100 ;  /* 0x0000003e1494723c */ /* 0x040ff00000041864 */
[----:B------:R-:W-:Y:S01]  /*103c0*/  HMMA.16816.F32.BF16 R140, R20, R58, R92 ;  /* 0x0000003a148c723c */ /* 0x000fe2000004185c */
[----:B------:R-:W1:Y:S07]  /*103d0*/  LDSM.16.M88.4 R20, [R238+0x5900] ;  /* 0x00590000ee14783b */ /* 0x000e6e0000000200 */
[C---:B------:R-:W-:Y:S08]  /*103e0*/  HMMA.16816.F32.BF16 R136, R24.reuse, R60, R104 ;  /* 0x0000003c1888723c */ /* 0x040ff00000041868 */
[C---:B------:R-:W-:Y:S01]  /*103f0*/  HMMA.16816.F32.BF16 R128, R24.reuse, R64, R112 ;  /* 0x000000401880723c */ /* 0x040fe20000041870 */
[----:B------:R-:W-:Y:S07]  /*10400*/  LDSM.16.M88.4 R112, [R237+0x1800] ;  /* 0x00180000ed70783b */ /* 0x000fee0000000200 */
[C---:B------:R-:W-:Y:S01]  /*10410*/  HMMA.16816.F32.BF16 R116, R24.reuse, R56, R36 ;  /* 0x000000381874723c */ /* 0x040fe20000041824 */
[----:B------:R-:W-:Y:S07]  /*10420*/  LDSM.16.M88.4 R36, [R239+0xc100] ;  /* 0x00c10000ef24783b */ /* 0x000fee0000000200 */
[C---:B------:R-:W-:Y:S08]  /*10430*/  HMMA.16816.F32.BF16 R104, R24.reuse, R70, R120 ;  /* 0x000000461868723c */ /* 0x040ff00000041878 */
[C---:B------:R-:W-:Y:S01]  /*10440*/  HMMA.16816.F32.BF16 R108, R24.reuse, R66, R108 ;  /* 0x00000042186c723c */ /* 0x040fe2000004186c */
[----:B------:R-:W-:Y:S07]  /*10450*/  LDSM.16.M88.4 R64, [R232+0x6100] ;  /* 0x00610000e840783b */ /* 0x000fee0000000200 */
[C---:B------:R-:W-:Y:S01]  /*10460*/  HMMA.16816.F32.BF16 R100, R24.reuse, R62, R40 ;  /* 0x0000003e1864723c */ /* 0x040fe20000041828 */
[----:B------:R-:W-:Y:S07]  /*10470*/  LDSM.16.M88.4 R40, [R242+0x8100] ;  /* 0x00810000f228783b */ /* 0x000fee0000000200 */
[----:B------:R-:W-:Y:S01]  /*10480*/  HMMA.16816.F32.BF16 R52, R24, R58, R8 ;  /* 0x0000003a1834723c */ /* 0x000fe20000041808 */
[----:B------:R-:W4:Y:S04]  /*10490*/  LDSM.16.M88.4 R24, [R237] ;  /* 0x00000000ed18783b */ /* 0x000f280000000200 */
[----:B------:R-:W4:Y:S03]  /*104a0*/  LDSM.16.M88.4 R8, [R242+0xa100] ;  /* 0x00a10000f208783b */ /* 0x000f260000000200 */
[-C--:B--2---:R-:W-:Y:S01]  /*104b0*/  HMMA.16816.F32.BF16 R48, R16, R44.reuse, R48 ;  /* 0x0000002c1030723c */ /* 0x084fe20000041830 */
[----:B------:R-:W2:Y:S07]  /*104c0*/  LDSM.16.M88.4 R56, [R237+0x800] ;  /* 0x00080000ed38783b */ /* 0x000eae0000000200 */
[C---:B---3--:R-:W-:Y:S08]  /*104d0*/  HMMA.16816.F32.BF16 R60, R12.reuse, R44, R84 ;  /* 0x0000002c0c3c723c */ /* 0x048ff00000041854 */
[C---:B-----5:R-:W-:Y:S08]  /*104e0*/  HMMA.16816.F32.BF16 R80, R12.reuse, R28, R76 ;  /* 0x0000001c0c50723c */ /* 0x060ff0000004184c */
[C---:B------:R-:W-:Y:S08]  /*104f0*/  HMMA.16816.F32.BF16 R92, R12.reuse, R32, R124 ;  /* 0x000000200c5c723c */ /* 0x040ff0000004187c */
[C---:B-1----:R-:W-:Y:S08]  /*10500*/  HMMA.16816.F32.BF16 R72, R12.reuse, R20, R72 ;  /* 0x000000140c48723c */ /* 0x042ff00000041848 */
[C---:B------:R-:W-:Y:S08]  /*10510*/  HMMA.16816.F32.BF16 R96, R12.reuse, R46, R96 ;  /* 0x0000002e0c60723c */ /* 0x040ff00000041860 */
[C---:B------:R-:W-:Y:S08]  /*10520*/  HMMA.16816.F32.BF16 R84, R12.reuse, R34, R144 ;  /* 0x000000220c54723c */ /* 0x040ff00000041890 */
[C---:B------:R-:W-:Y:S08]  /*10530*/  HMMA.16816.F32.BF16 R76, R12.reuse, R30, R148 ;  /* 0x0000001e0c4c723c */ /* 0x040ff00000041894 */
[----:B------:R-:W-:Y:S08]  /*10540*/  HMMA.16816.F32.BF16 R68, R12, R22, R140 ;  /* 0x000000160c44723c */ /* 0x000ff0000004188c */
[----:B----4-:R-:W-:Y:S08]  /*10550*/  HMMA.16816.F32.BF16 R12, R40, R24, R48 ;  /* 0x00000018280c723c */ /* 0x010ff00000041830 */
[C---:B------:R-:W-:Y:S08]  /*10560*/  HMMA.16816.F32.BF16 R44, R16.reuse, R46, R104 ;  /* 0x0000002e102c723c */ /* 0x040ff00000041868 */
[C---:B------:R-:W-:Y:S08]  /*10570*/  HMMA.16816.F32.BF16 R120, R16.reuse, R20, R116 ;  /* 0x000000141078723c */ /* 0x040ff00000041874 */
[C---:B------:R-:W-:Y:S08]  /*10580*/  HMMA.16816.F32.BF16 R104, R16.reuse, R32, R128 ;  /* 0x000000201068723c */ /* 0x040ff00000041880 */
[C---:B------:R-:W-:Y:S01]  /*10590*/  HMMA.16816.F32.BF16 R108, R16.reuse, R34, R108 ;  /* 0x00000022106c723c */ /* 0x040fe2000004186c */
[----:B------:R-:W1:Y:S07]  /*105a0*/  LDSM.16.M88.4 R32, [R239+0xe100] ;  /* 0x00e10000ef20783b */ /* 0x000e6e0000000200 */
[C---:B------:R-:W-:Y:S08]  /*105b0*/  HMMA.16816.F32.BF16 R136, R16.reuse, R28, R136 ;  /* 0x0000001c1088723c */ /* 0x040ff00000041888 */
[C---:B------:R-:W-:Y:S01]  /*105c0*/  HMMA.16816.F32.BF16 R100, R16.reuse, R30, R100 ;  /* 0x0000001e1064723c */ /* 0x040fe20000041864 */
[----:B------:R-:W-:Y:S07]  /*105d0*/  LDSM.16.M88.4 R28, [R241+0xc100] ;  /* 0x00c10000f11c783b */ /* 0x000fee0000000200 */
[----:B------:R-:W-:Y:S01]  /*105e0*/  HMMA.16816.F32.BF16 R116, R16, R22, R52 ;  /* 0x000000161074723c */ /* 0x000fe20000041834 */
[----:B------:R-:W-:Y:S04]  /*105f0*/  LDSM.16.M88.4 R52, [R238+0x6100] ;  /* 0x00610000ee34783b */ /* 0x000fe80000000200 */
[----:B------:R-:W-:Y:S03]  /*10600*/  LDSM.16.M88.4 R20, [R240+0xc100] ;  /* 0x00c10000f014783b */ /* 0x000fe60000000200 */
[----:B------:R-:W-:Y:S01]  /*10610*/  HMMA.16816.F32.BF16 R16, R8, R24, R60 ;  /* 0x000000180810723c */ /* 0x000fe2000004183c */
[----:B------:R-:W3:Y:S07]  /*10620*/  LDSM.16.M88.4 R60, [R243+0x2000] ;  /* 0x00200000f33c783b */ /* 0x000eee0000000200 */
[----:B------:R-:W-:Y:S08]  /*10630*/  HMMA.16816.F32.BF16 R12, R36, R64, R12 ;  /* 0x00000040240c723c */ /* 0x000ff0000004180c */
[C---:B------:R-:W-:Y:S08]  /*10640*/  HMMA.16816.F32.BF16 R148, R8.reuse, R114, R68 ;  /* 0x000000720894723c */ /* 0x040ff00000041844 */
[-C--:B------:R-:W-:Y:S08]  /*10650*/  HMMA.16816.F32.BF16 R96, R8, R26.reuse, R96 ;  /* 0x0000001a0860723c */ /* 0x080ff00000041860 */
[----:B------:R-:W-:Y:S01]  /*10660*/  HMMA.16816.F32.BF16 R68, R40, R26, R44 ;  /* 0x0000001a2844723c */ /* 0x000fe2000004182c */
[----:B------:R-:W4:Y:S04]  /*10670*/  LDSM.16.M88.4 R24, [R241+0xe100] ;  /* 0x00e10000f118783b */ /* 0x000f280000000200 */
[----:B------:R-:W-:Y:S03]  /*10680*/  LDSM.16.M88.4 R44, [R237+0x2000] ;  /* 0x00200000ed2c783b */ /* 0x000fe60000000200 */
[C---:B--2---:R-:W-:Y:S08]  /*10690*/  HMMA.16816.F32.BF16 R92, R8.reuse, R56, R92 ;  /* 0x00000038085c723c */ /* 0x044ff0000004185c */
[C---:B------:R-:W-:Y:S08]  /*106a0*/  HMMA.16816.F32.BF16 R124, R8.reuse, R58, R84 ;  /* 0x0000003a087c723c */ /* 0x040ff00000041854 */
[C---:B------:R-:W-:Y:S08]  /*106b0*/  HMMA.16816.F32.BF16 R128, R8.reuse, R88, R80 ;  /* 0x000000580880723c */ /* 0x040ff00000041850 */
[C---:B------:R-:W-:Y:S08]  /*106c0*/  HMMA.16816.F32.BF16 R140, R8.reuse, R90, R76 ;  /* 0x0000005a088c723c */ /* 0x040ff0000004184c */
[----:B------:R-:W-:Y:S08]  /*106d0*/  HMMA.16816.F32.BF16 R144, R8, R112, R72 ;  /* 0x000000700890723c */ /* 0x000ff00000041848 */
[----:B-1----:R-:W-:Y:S01]  /*106e0*/  HMMA.16816.F32.BF16 R8, R32, R64, R16 ;  /* 0x000000402008723c */ /* 0x002fe20000041810 */
[----:B------:R-:W1:Y:S07]  /*106f0*/  LDSM.16.M88.4 R16, [R240+0xe100] ;  /* 0x00e10000f010783b */ /* 0x000e6e0000000200 */
[----:B---3--:R-:W-:Y:S01]  /*10700*/  HMMA.16816.F32.BF16 R48, R28, R60, R12 ;  /* 0x0000003c1c30723c */ /* 0x008fe2000004180c */
[----:B------:R-:W2:Y:S07]  /*10710*/  LDSM.16.M88.4 R12, [R242+0xc100] ;  /* 0x00c10000f20c783b */ /* 0x000eae0000000200 */
[C---:B------:R-:W-:Y:S08]  /*10720*/  HMMA.16816.F32.BF16 R104, R40.reuse, R56, R104 ;  /* 0x000000382868723c */ /* 0x040ff00000041868 */
[----:B------:R-:W-:Y:S08]  /*10730*/  HMMA.16816.F32.BF16 R108, R40, R58, R108 ;  /* 0x0000003a286c723c */ /* 0x000ff0000004186c */
[----:B----4-:R-:W-:Y:S01]  /*10740*/  HMMA.16816.F32.BF16 R56, R24, R60, R8 ;  /* 0x0000003c1838723c */ /* 0x010fe20000041808 */
        /* <DEDUP_REMOVED lines=170> */
[----:B------:R-:W-:Y:S02]  /*111f0*/  FMUL.FTZ R26, R26, c[0x0][0x320] ;  /* 0x0000c8001a1a7a20 */ /* 0x000fe40000410000 */
        /* <DEDUP_REMOVED lines=37> */
[----:B------:R5:W1:Y:S02]  /*11450*/  MUFU.TANH R48, R0 ;  /* 0x0000000000307308 */ /* 0x000a640000002400 */
[----:B-----5:R-:W-:-:S06]  /*11460*/  FMUL.FTZ R0, R75, c[0x0][0x320] ;  /* 0x0000c8004b007a20 */ /* 0x020fcc0000410000 */
[----:B------:R5:W1:Y:S02]  /*11470*/  MUFU.TANH R34, R0 ;  /* 0x0000000000227308 */ /* 0x000a640000002400 */
[----:B-----5:R-:W-:-:S06]  /*11480*/  FMUL.FTZ R0, R59, c[0x0][0x320] ;  /* 0x0000c8003b007a20 */ /* 0x020fcc0000410000 */
[----:B------:R5:W1:Y:S02]  /*11490*/  MUFU.TANH R190, R0 ;  /* 0x0000000000be7308 */ /* 0x000a640000002400 */
[----:B-----5:R-:W-:Y:S01]  /*114a0*/  LOP3.LUT R0, R5, R2, RZ, 0xfc, !PT ;  /* 0x0000000205007212 */ /* 0x020fe200078efcff */
[----:B------:R-:W-:Y:S06]  /*114b0*/  BAR.SYNC.DEFER_BLOCKING 0x0 ;  /* 0x0000000000007b1d */ /* 0x000fec0000010000 */
[----:B------:R-:W-:Y:S05]  /*114c0*/  @P0 BRA `(.L_x_904) ;  /* 0x0000049000000947 */ /* 0x000fea0003800000 */
[----:B-1234-:R-:W-:Y:S01]  /*114d0*/  IMAD.U32 R2, RZ, RZ, UR7 ;  /* 0x00000007ff027e24 */ /* 0x01efe2000f8e00ff */
        /* <DEDUP_REMOVED lines=16> */
[----:B------:R-:W-:Y:S01]  /*115e0*/  IMAD R10, R2, c[0x0][0x2b8], R5 ;  /* 0x0000ae00020a7a24 */ /* 0x000fe200078e0205 */
[----:B------:R-:W-:Y:S02]  /*115f0*/  IADD3 R22, -R25, 0x10, RZ ;  /* 0x0000001019167810 */ /* 0x000fe40007ffe1ff */
[----:B------:R-:W-:Y:S02]  /*11600*/  LOP3.LUT R11, R11, 0xf, RZ, 0xc0, !PT ;  /* 0x0000000f0b0b7812 */ /* 0x000fe400078ec0ff */
[----:B------:R-:W-:Y:S01]  /*11610*/  SHF.R.S32.HI R2, RZ, 0x1f, R10 ;  /* 0x0000001fff027819 */ /* 0x000fe2000001140a */
[----:B------:R-:W-:Y:S01]  /*11620*/  STL [R1+0x34], R10 ;  /* 0x0000340a01007387 */ /* 0x000fe20000100800 */
[----:B------:R-:W-:-:S03]  /*11630*/  LOP3.LUT R22, R22, 0xf, RZ, 0xc0, !PT ;  /* 0x0000000f16167812 */ /* 0x000fc600078ec0ff */
        /* <DEDUP_REMOVED lines=50> */
.L_x_904:
[----:B-1234-:R-:W-:Y:S01]  /*11960*/  LOP3.LUT R2, R156, 0xffffffe0, RZ, 0xc0, !PT ;  /* 0xffffffe09c027812 */ /* 0x01efe200078ec0ff */
[----:B------:R-:W-:Y:S01]  /*11970*/  IMAD.U32 R6, RZ, RZ, UR6 ;  /* 0x00000006ff067e24 */ /* 0x000fe2000f8e00ff */
[----:B------:R-:W-:Y:S03]  /*11980*/  STL [R1+0x90], R251 ;  /* 0x000090fb01007387 */ /* 0x000fe60000100800 */
[----:B------:R-:W-:Y:S01]  /*11990*/  IMAD.IADD R2, R159, 0x1, -R2 ;  /* 0x000000019f027824 */ /* 0x000fe200078e0a02 */
[----:B------:R-:W-:Y:S04]  /*119a0*/  STL [R1+0x8c], R250 ;  /* 0x00008cfa01007387 */ /* 0x000fe80000100800 */
[----:B------:R-:W-:Y:S01]  /*119b0*/  SHF.R.S32.HI R5, RZ, 0x1f, R2 ;  /* 0x0000001fff057819 */ /* 0x000fe20000011402 */
[----:B------:R-:W-:Y:S03]  /*119c0*/  STL [R1+0x88], R249 ;  /* 0x000088f901007387 */ /* 0x000fe60000100800 */
[----:B------:R-:W-:Y:S01]  /*119d0*/  LEA.HI R5, R5, R2, RZ, 0x2 ;  /* 0x0000000205057211 */ /* 0x000fe200078f10ff */
[----:B------:R-:W-:Y:S03]  /*119e0*/  STL [R1+0x84], R248 ;  /* 0x000084f801007387 */ /* 0x000fe60000100800 */
[----:B------:R-:W-:Y:S01]  /*119f0*/  LOP3.LUT R5, R5, 0x7ffffffc, RZ, 0xc0, !PT ;  /* 0x7ffffffc05057812 */ /* 0x000fe200078ec0ff */
[----:B------:R1:W-:Y:S03]  /*11a00*/  STL [R1+0x80], R247 ;  /* 0x000080f701007387 */ /* 0x0003e60000100800 */
[----:B------:R-:W-:Y:S01]  /*11a10*/  IADD3 R2, R2, -R5, RZ ;  /* 0x8000000502027210 */ /* 0x000fe20007ffe0ff */
[----:B------:R2:W-:Y:S04]  /*11a20*/  STL [R1+0x7c], R246 ;  /* 0x00007cf601007387 */ /* 0x0005e80000100800 */
[----:B------:R-:W-:Y:S01]  /*11a30*/  IMAD R2, R2, -0x2, R6 ;  /* 0xfffffffe02027824 */ /* 0x000fe200078e0206 */
[----:B------:R3:W-:Y:S04]  /*11a40*/  STL [R1+0x78], R245 ;  /* 0x000078f501007387 */ /* 0x0007e80000100800 */
        /* <DEDUP_REMOVED lines=26> */
[----:B------:R-:W-:Y:S02]  /*11bf0*/  ISETP.GT.AND P3, PT, R2, 0x11, PT ;  /* 0x000000110200780c */ /* 0x000fe40003f64270 */
[----:B------:R-:W-:Y:S01]  /*11c00*/  FSEL R16, R98, -INF , P1 ;  /* 0xff80000062107808 */ /* 0x000fe20000800000 */
[----:B------:R-:W-:Y:S01]  /*11c10*/  STL [R1+0x50], R132 ;  /* 0x0000508401007387 */ /* 0x000fe20000100800 */
[----:B------:R-:W-:-:S02]  /*11c20*/  FMNMX.FTZ R5, R9, R5, !PT ;  /* 0x0000000509057209 */ /* 0x000fc40007810000 */
[----:B------:R-:W-:Y:S01]  /*11c30*/  FSEL R15, R106, -INF , P0 ;  /* 0xff8000006a0f7808 */ /* 0x000fe20000000000 */
[----:B------:R-:W-:Y:S01]  /*11c40*/  IMAD.SHL.U32 R233, R0, 0x2, RZ ;  /* 0x0000000200e97824 */ /* 0x000fe200078e00ff */
[----:B------:R-:W-:Y:S01]  /*11c50*/  FSEL R123, R111, -INF , P0 ;  /* 0xff8000006f7b7808 */ /* 0x000fe20000000000 */
[----:B------:R-:W0:Y:S01]  /*11c60*/  LDGDEPBAR ;  /* 0x00000000000079af */ /* 0x000e220000000000 */
[----:B------:R-:W-:Y:S02]  /*11c70*/  FSEL R103, R113, -INF , P0 ;  /* 0xff80000071677808 */ /* 0x000fe40000000000 */
[----:B------:R-:W-:Y:S02]  /*11c80*/  ISETP.GT.AND P0, PT, R2, 0x18, PT ;  /* 0x000000180200780c */ /* 0x000fe40003f04270 */
[----:B------:R-:W-:Y:S02]  /*11c90*/  FSEL R17, R97, -INF , P3 ;  /* 0xff80000061117808 */ /* 0x000fe40001800000 */
[----:B------:R-:W-:-:S02]  /*11ca0*/  FMNMX.FTZ R5, R16, R5, !PT ;  /* 0x0000000510057209 */ /* 0x000fc40007810000 */
[----:B------:R-:W-:Y:S02]  /*11cb0*/  FSEL R14, R108, -INF , P2 ;  /* 0xff8000006c0e7808 */ /* 0x000fe40001000000 */
[----:B------:R-:W-:Y:S02]  /*11cc0*/  FSEL R122, R112, -INF , P2 ;  /* 0xff800000707a7808 */ /* 0x000fe40001000000 */
[----:B------:R-:W-:Y:S02]  /*11cd0*/  FSEL R102, R115, -INF , P2 ;  /* 0xff80000073667808 */ /* 0x000fe40001000000 */
[----:B------:R-:W-:Y:S02]  /*11ce0*/  FSEL R21, R93, -INF , P3 ;  /* 0xff8000005d157808 */ /* 0x000fe40001800000 */
[----:B------:R-:W-:Y:S02]  /*11cf0*/  FSEL R125, R99, -INF , P3 ;  /* 0xff800000637d7808 */ /* 0x000fe40001800000 */
[----:B------:R-:W-:-:S02]  /*11d00*/  FSEL R20, R95, -INF , P1 ;  /* 0xff8000005f147808 */ /* 0x000fc40000800000 */
[----:B------:R-:W-:Y:S01]  /*11d10*/  FSEL R124, R104, -INF , P1 ;  /* 0xff800000687c7808 */ /* 0x000fe20000800000 */
[----:B------:R-:W-:Y:S01]  /*11d20*/  IMAD R234, R4, 0x2, R233 ;  /* 0x0000000204ea7824 */ /* 0x000fe200078e02e9 */
[----:B------:R-:W-:Y:S01]  /*11d30*/  ISETP.GT.AND P2, PT, R2, 0x19, PT ;  /* 0x000000190200780c */ /* 0x000fe20003f44270 */
[----:B------:R-:W-:Y:S01]  /*11d40*/  LDSM.16.MT88.4 R40, [R233+0x100] ;  /* 0x00010000e928783b */ /* 0x000fe20000004200 */
[----:B------:R-:W-:Y:S02]  /*11d50*/  FSEL R18, R90, -INF , P0 ;  /* 0xff8000005a127808 */ /* 0x000fe40000000000 */
[----:B------:R-:W-:Y:S02]  /*11d60*/  FMNMX.FTZ R5, R17, R5, !PT ;  /* 0x0000000511057209 */ /* 0x000fe40007810000 */
[----:B------:R-:W-:Y:S02]  /*11d70*/  FSEL R113, R105, -INF , P3 ;  /* 0xff80000069717808 */ /* 0x000fe40001800000 */
[----:B------:R-:W-:-:S02]  /*11d80*/  FSEL R112, R107, -INF , P1 ;  /* 0xff8000006b707808 */ /* 0x000fc40000800000 */
[----:B------:R-:W-:Y:S02]  /*11d90*/  FSEL R22, R86, -INF , P0 ;  /* 0xff80000056167808 */ /* 0x000fe40000000000 */
[----:B------:R-:W-:Y:S02]  /*11da0*/  FSEL R126, R92, -INF , P0 ;  /* 0xff8000005c7e7808 */ /* 0x000fe40000000000 */
[----:B------:R-:W-:Y:S01]  /*11db0*/  FSEL R115, R94, -INF , P0 ;  /* 0xff8000005e737808 */ /* 0x000fe20000000000 */
[----:B------:R-:W-:Y:S01]  /*11dc0*/  IMAD R235, R3, 0x2, R234 ;  /* 0x0000000203eb7824 */ /* 0x000fe200078e02ea */
[----:B------:R-:W-:Y:S01]  /*11dd0*/  ISETP.GT.AND P3, PT, R2, 0x20, PT ;  /* 0x000000200200780c */ /* 0x000fe20003f64270 */
[----:B------:R-:W-:Y:S01]  /*11de0*/  LDSM.16.MT88.4 R44, [R234+0x100] ;  /* 0x00010000ea2c783b */ /* 0x000fe20000004200 */
[----:B------:R-:W-:Y:S02]  /*11df0*/  FSEL R19, R89, -INF , P2 ;  /* 0xff80000059137808 */ /* 0x000fe40001000000 */
[----:B------:R-:W-:Y:S01]  /*11e00*/  FMNMX.FTZ R5, R18, R5, !PT ;  /* 0x0000000512057209 */ /* 0x000fe20007810000 */
[----:B------:R-:W-:Y:S01]  /*11e10*/  LDSM.16.MT88.4 R92, [R233+0x2100] ;  /* 0x00210000e95c783b */ /* 0x000fe20000004200 */
[----:B------:R-:W-:-:S02]  /*11e20*/  ISETP.GT.AND P1, PT, R2, 0x21, PT ;  /* 0x000000210200780c */ /* 0x000fc40003f24270 */
[----:B------:R-:W-:Y:S01]  /*11e30*/  FSEL R175, R78, -INF , P3 ;  /* 0xff8000004eaf7808 */ /* 0x000fe20001800000 */
[----:B------:R-:W-:Y:S01]  /*11e40*/  LDSM.16.MT88.4 R108, [R235+0x2100] ;  /* 0x00210000eb6c783b */ /* 0x000fe20000004200 */
[----:B------:R-:W-:Y:S02]  /*11e50*/  FMNMX.FTZ R5, R19, R5, !PT ;  /* 0x0000000513057209 */ /* 0x000fe40007810000 */
[----:B------:R-:W-:Y:S01]  /*11e60*/  ISETP.GT.AND P0, PT, R2, 0x28, PT ;  /* 0x000000280200780c */ /* 0x000fe20003f04270 */
[----:B------:R-:W-:Y:S01]  /*11e70*/  LDSM.16.MT88.4 R60, [R235+0x900] ;  /* 0x00090000eb3c783b */ /* 0x000fe20000004200 */
[----:B------:R-:W-:Y:S02]  /*11e80*/  FSEL R172, R77, -INF , P1 ;  /* 0xff8000004dac7808 */ /* 0x000fe40000800000 */
[----:B------:R-:W-:Y:S01]  /*11e90*/  FMNMX.FTZ R5, R175, R5, !PT ;  /* 0x00000005af057209 */ /* 0x000fe20007810000 */
[----:B------:R-:W-:Y:S01]  /*11ea0*/  LDSM.16.MT88.4 R52, [R234+0x900] ;  /* 0x00090000ea34783b */ /* 0x000fe20000004200 */
[----:B------:R-:W-:-:S02]  /*11eb0*/  FSEL R182, R49, -INF , P1 ;  /* 0xff80000031b67808 */ /* 0x000fc40000800000 */
[----:B------:R-:W-:Y:S02]  /*11ec0*/  FSEL R170, R79, -INF , P1 ;  /* 0xff8000004faa7808 */ /* 0x000fe40000800000 */
[----:B------:R-:W-:Y:S02]  /*11ed0*/  FSEL R168, R88, -INF , P1 ;  /* 0xff80000058a87808 */ /* 0x000fe40000800000 */
[----:B------:R-:W-:Y:S02]  /*11ee0*/  FSEL R174, R72, -INF , P0 ;  /* 0xff80000048ae7808 */ /* 0x000fe40000000000 */
[----:B------:R-:W-:Y:S02]  /*11ef0*/  ISETP.GT.AND P1, PT, R2, 0x29, PT ;  /* 0x000000290200780c */ /* 0x000fe40003f24270 */
[----:B------:R-:W-:Y:S02]  /*11f00*/  FMNMX.FTZ R5, R172, R5, !PT ;  /* 0x00000005ac057209 */ /* 0x000fe40007810000 */
[----:B------:R-:W-:-:S02]  /*11f10*/  FSEL R183, R76, -INF , P3 ;  /* 0xff8000004cb77808 */ /* 0x000fc40001800000 */
[----:B------:R-:W-:Y:S02]  /*11f20*/  FSEL R171, R84, -INF , P3 ;  /* 0xff80000054ab7808 */ /* 0x000fe40001800000 */
[----:B------:R-:W-:Y:S02]  /*11f30*/  FSEL R169, R87, -INF , P3 ;  /* 0xff80000057a97808 */ /* 0x000fe40001800000 */
[----:B------:R-:W-:Y:S02]  /*11f40*/  ISETP.GT.AND P3, PT, R2, 0x30, PT ;  /* 0x000000300200780c */ /* 0x000fe40003f64270 */
[----:B------:R-:W-:Y:S02]  /*11f50*/  FSEL R173, R73, -INF , P1 ;  /* 0xff80000049ad7808 */ /* 0x000fe40000800000 */
[----:B------:R-:W-:Y:S02]  /*11f60*/  FMNMX.FTZ R5, R174, R5, !PT ;  /* 0x00000005ae057209 */ /* 0x000fe40007810000 */
[----:B------:R-:W-:-:S02]  /*11f70*/  FSEL R23, R85, -INF , P2 ;  /* 0xff80000055177808 */ /* 0x000fc40001000000 */
[----:B------:R-:W-:Y:S02]  /*11f80*/  FSEL R127, R91, -INF , P2 ;  /* 0xff8000005b7f7808 */ /* 0x000fe40001000000 */
[----:B------:R-:W-:Y:S01]  /*11f90*/  FSEL R114, R96, -INF , P2 ;  /* 0xff80000060727808 */ /* 0x000fe20001000000 */
[----:B------:R-:W-:Y:S01]  /*11fa0*/  LDSM.16.MT88.4 R88, [R235+0x100] ;  /* 0x00010000eb58783b */ /* 0x000fe20000004200 */
[----:B------:R-:W-:Y:S02]  /*11fb0*/  ISETP.GT.AND P2, PT, R2, 0x31, PT ;  /* 0x000000310200780c */ /* 0x000fe40003f44270 */
[----:B-1----:R-:W-:Y:S01]  /*11fc0*/  FSEL R247, R32, -INF , P3 ;  /* 0xff80000020f77808 */ /* 0x002fe20001800000 */
[----:B------:R-:W-:Y:S01]  /*11fd0*/  LDSM.16.MT88.4 R96, [R234+0x2100] ;  /* 0x00210000ea60783b */ /* 0x000fe20000004200 */
[----:B------:R-:W-:Y:S02]  /*11fe0*/  FMNMX.FTZ R5, R173, R5, !PT ;  /* 0x00000005ad057209 */ /* 0x000fe40007810000 */
[----:B------:R-:W-:-:S02]  /*11ff0*/  FSEL R180, R34, -INF , P1 ;  /* 0xff80000022b47808 */ /* 0x000fc40000800000 */
[----:B------:R-:W-:Y:S02]  /*12000*/  FSEL R135, R71, -INF , P1 ;  /* 0xff80000047877808 */ /* 0x000fe40000800000 */
[----:B------:R-:W-:Y:S02]  /*12010*/  FSEL R133, R69, -INF , P1 ;  /* 0xff80000045857808 */ /* 0x000fe40000800000 */
[----:B------:R-:W-:Y:S02]  /*12020*/  ISETP.GT.AND P1, PT, R2, 0x38, PT ;  /* 0x000000380200780c */ /* 0x000fe40003f24270 */
[----:B------:R-:W-:Y:S02]  /*12030*/  FSEL R12, R30, -INF , P3 ;  /* 0xff8000001e0c7808 */ /* 0x000fe40001800000 */
[----:B--2---:R-:W-:Y:S02]  /*12040*/  FSEL R246, R31, -INF , P2 ;  /* 0xff8000001ff67808 */ /* 0x004fe40001000000 */
[----:B------:R-:W-:Y:S01]  /*12050*/  FMNMX.FTZ R5, R247, R5, !PT ;  /* 0x00000005f7057209 */ /* 0x000fe20007810000 */
[----:B------:R-:W-:Y:S01]  /*12060*/  STL [R1+0x1c], R12 ;  /* 0x00001c0c01007387 */ /* 0x000fe20000100800 */
[----:B------:R-:W-:-:S02]  /*12070*/  FSEL R181, R74, -INF , P0 ;  /* 0xff8000004ab57808 */ /* 0x000fc40000000000 */
[----:B------:R-:W-:Y:S01]  /*12080*/  FSEL R136, R70, -INF , P0 ;  /* 0xff80000046887808 */ /* 0x000fe20000000000 */
[----:B------:R-:W-:Y:S01]  /*12090*/  STL [R1+0x94], R247 ;  /* 0x000094f701007387 */ /* 0x000fe20000100800 */
[----:B------:R-:W-:Y:S02]  /*120a0*/  FSEL R134, R48, -INF , P0 ;  /* 0xff80000030867808 */ /* 0x000fe40000000000 */
[----:B------:R-:W-:Y:S01]  /*120b0*/  ISETP.GT.AND P0, PT, R2, 0x39, PT ;  /* 0x000000390200780c */ /* 0x000fe20003f04270 */
[----:B------:R-:W-:Y:S01]  /*120c0*/  STL [R1+0x98], R246 ;  /* 0x000098f601007387 */ /* 0x000fe20000100800 */
[----:B---3--:R-:W-:Y:S02]  /*120d0*/  FSEL R245, R27, -INF , P1 ;  /* 0xff8000001bf57808 */ /* 0x008fe40000800000 */
[----:B------:R-:W-:Y:S01]  /*120e0*/  FMNMX.FTZ R2, R246, R5, !PT ;  /* 0x00000005f6027209 */ /* 0x000fe20007810000 */
[----:B------:R-:W-:Y:S01]  /*120f0*/  LDSM.16.MT88.4 R72, [R233+0x2900] ;  /* 0x00290000e948783b */ /* 0x000fe20000004200 */
[----:B------:R-:W-:-:S02]  /*12100*/  FSEL R204, R26, -INF , P0 ;  /* 0xff8000001acc7808 */ /* 0x000fc40000000000 */
[----:B------:R-:W-:Y:S01]  /*12110*/  FMNMX.FTZ R2, R245, R2, !PT ;  /* 0x00000002f5027209 */ /* 0x000fe20007810000 */
[----:B------:R1:W-:Y:S01]  /*12120*/  STL [R1+0x9c], R245 ;  /* 0x00009cf501007387 */ /* 0x0003e20000100800 */
[----:B------:R-:W-:Y:S02]  /*12130*/  FSEL R185, R33, -INF , P2 ;  /* 0xff80000021b97808 */ /* 0x000fe40001000000 */
[----:B------:R-:W-:Y:S01]  /*12140*/  FSEL R252, R58, -INF , P3 ;  /* 0xff8000003afc7808 */ /* 0x000fe20001800000 */
[----:B------:R-:W-:Y:S01]  /*12150*/  LDSM.16.MT88.4 R68, [R234+0x2900] ;  /* 0x00290000ea44783b */ /* 0x000fe20000004200 */
[----:B------:R-:W-:-:S03]  /*12160*/  FSEL R195, R56, -INF , P3 ;  /* 0xff80000038c37808 */ /* 0x000fc60001800000 */
[----:B-1----:R-:W2:Y:S01]  /*12170*/  LDL.LU R245, [R1+0x1c] ;  /* 0x00001c0001f57983 */ /* 0x002ea20000300800 */
[----:B------:R-:W-:Y:S02]  /*12180*/  FMNMX.FTZ R2, R204, R2, !PT ;  /* 0x00000002cc027209 */ /* 0x000fe40007810000 */
[----:B------:R-:W-:Y:S02]  /*12190*/  FSEL R12, R28, -INF , P0 ;  /* 0xff8000001c0c7808 */ /* 0x000fe40000000000 */
[----:B------:R-:W-:Y:S01]  /*121a0*/  FSEL R193, R57, -INF , P2 ;  /* 0xff80000039c17808 */ /* 0x000fe20001000000 */
[----:B------:R-:W1:Y:S01]  /*121b0*/  SHFL.BFLY PT, R5, R2, 0x2, 0x1f ;  /* 0x0c401f0002057f89 */ /* 0x000e6200000e0000 */
[----:B------:R-:W-:Y:S02]  /*121c0*/  FSEL R191, R36, -INF , P1 ;  /* 0xff80000024bf7808 */ /* 0x000fe40000800000 */
[----:B------:R-:W-:Y:S01]  /*121d0*/  LEA R236, R3, R233, 0x1 ;  /* 0x000000e903ec7211 */ /* 0x000fe200078e08ff */
[----:B------:R-:W-:Y:S01]  /*121e0*/  LDSM.16.MT88.4 R56, [R233+0x900] ;  /* 0x00090000e938783b */ /* 0x000fe20000004200 */
[----:B------:R-:W-:-:S02]  /*121f0*/  FSEL R194, R35, -INF , P0 ;  /* 0xff80000023c27808 */ /* 0x000fc40000000000 */
[----:B------:R-:W-:Y:S01]  /*12200*/  FSEL R190, R190, -INF , P2 ;  /* 0xff800000bebe7808 */ /* 0x000fe20001000000 */
[----:B------:R-:W-:Y:S01]  /*12210*/  LDSM.16.MT88.4 R104, [R236+0x2100] ;  /* 0x00210000ec68783b */ /* 0x000fe20000004200 */
[----:B------:R-:W-:Y:S02]  /*12220*/  FSEL R189, R189, -INF , P1 ;  /* 0xff800000bdbd7808 */ /* 0x000fe40000800000 */
[----:B------:R-:W-:Y:S01]  /*12230*/  FSEL R188, R188, -INF , P0 ;  /* 0xff800000bcbc7808 */ /* 0x000fe20000000000 */
[----:B------:R-:W-:Y:S04]  /*12240*/  LDSM.16.MT88.4 R84, [R236+0x100] ;  /* 0x00010000ec54783b */ /* 0x000fe80000004200 */
[----:B------:R-:W-:Y:S04]  /*12250*/  LDSM.16.MT88.4 R48, [R236+0x2900] ;  /* 0x00290000ec30783b */ /* 0x000fe80000004200 */
[----:B------:R-:W-:Y:S01]  /*12260*/  LDSM.16.MT88.4 R76, [R236+0x900] ;  /* 0x00090000ec4c783b */ /* 0x000fe20000004200 */
[----:B-1----:R-:W-:-:S05]  /*12270*/  FMNMX.FTZ R2, R2, R5, !PT ;  /* 0x0000000502027209 */ /* 0x002fca0007810000 */
[----:B------:R-:W1:Y:S02]  /*12280*/  SHFL.BFLY PT, R137, R2, 0x1, 0x1f ;  /* 0x0c201f0002897f89 */ /* 0x000e6400000e0000 */
[----:B-1----:R-:W-:Y:S02]  /*12290*/  FMNMX.FTZ R137, R2, R137, !PT ;  /* 0x0000008902897209 */ /* 0x002fe40007810000 */
[----:B------:R-:W-:Y:S02]  /*122a0*/  FMNMX.FTZ R2, R10, R11, !PT ;  /* 0x0000000b0a027209 */ /* 0x000fe40007810000 */
[C---:B------:R-:W-:Y:S01]  /*122b0*/  FSETP.NEU.FTZ.AND P3, PT, R137.reuse, -INF , PT ;  /* 0xff8000008900780b */ /* 0x040fe20003f7d000 */
[----:B------:R-:W-:Y:S01]  /*122c0*/  FMUL.FTZ R13, R137, c[0x0][0x2d0] ;  /* 0x0000b400890d7a20 */ /* 0x000fe20000410000 */
[----:B------:R-:W-:Y:S01]  /*122d0*/  FMNMX.FTZ R2, R14, R2, !PT ;  /* 0x000000020e027209 */ /* 0x000fe20007810000 */
[----:B------:R1:W-:Y:S03]  /*122e0*/  STL [R1+0xa0], R137 ;  /* 0x0000a08901007387 */ /* 0x0003e60000100800 */
[----:B------:R-:W-:Y:S01]  /*122f0*/  FMNMX.FTZ R2, R15, R2, !PT ;  /* 0x000000020f027209 */ /* 0x000fe20007810000 */
[----:B------:R-:W-:Y:S01]  /*12300*/  STL [R1+0x14], R12 ;  /* 0x0000140c01007387 */ /* 0x000fe20000100800 */
[----:B------:R-:W-:-:S02]  /*12310*/  FSEL R13, R13, RZ, P3 ;  /* 0x000000ff0d0d7208 */ /* 0x000fc40001800000 */
[----:B------:R-:W-:-:S03]  /*12320*/  FMNMX.FTZ R2, R20, R2, !PT ;  /* 0x0000000214027209 */ /* 0x000fc60007810000 */
[----:B------:R-:W-:Y:S01]  /*12330*/  FFMA.FTZ R3, R16, c[0x0][0x2d0], -R13 ;  /* 0x0000b40010037a23 */ /* 0x000fe2000001080d */
[----:B------:R-:W-:-:S03]  /*12340*/  FMNMX.FTZ R2, R21, R2, !PT ;  /* 0x0000000215027209 */ /* 0x000fc60007810000 */
[----:B------:R3:W-:Y:S01]  /*12350*/  MUFU.EX2 R238, R3 ;  /* 0x0000000300ee7308 */ /* 0x0007e20000000800 */
[----:B------:R-:W-:-:S04]  /*12360*/  FMNMX.FTZ R2, R22, R2, !PT ;  /* 0x0000000216027209 */ /* 0x000fc80007810000 */
[----:B------:R-:W-:-:S04]  /*12370*/  FMNMX.FTZ R2, R23, R2, !PT ;  /* 0x0000000217027209 */ /* 0x000fc80007810000 */
[----:B------:R-:W-:Y:S02]  /*12380*/  FMNMX.FTZ R2, R183, R2, !PT ;  /* 0x00000002b7027209 */ /* 0x000fe40007810000 */
[----:B-1----:R-:W-:Y:S02]  /*12390*/  FSEL R137, R29, -INF , P1 ;  /* 0xff8000001d897808 */ /* 0x002fe40000800000 */
[----:B------:R-:W-:Y:S01]  /*123a0*/  FMNMX.FTZ R2, R182, R2, !PT ;  /* 0x00000002b6027209 */ /* 0x000fe20007810000 */
[----:B---3--:R-:W-:-:S03]  /*123b0*/  FFMA.FTZ R3, R17, c[0x0][0x2d0], -R13 ;  /* 0x0000b40011037a23 */ /* 0x008fc6000001080d */
[----:B------:R-:W-:Y:S01]  /*123c0*/  FMNMX.FTZ R2, R181, R2, !PT ;  /* 0x00000002b5027209 */ /* 0x000fe20007810000 */
[----:B------:R-:W-:Y:S03]  /*123d0*/  MUFU.EX2 R232, R3 ;  /* 0x0000000300e87308 */ /* 0x000fe60000000800 */
[----:B------:R-:W-:-:S04]  /*123e0*/  FMNMX.FTZ R2, R180, R2, !PT ;  /* 0x00000002b4027209 */ /* 0x000fc80007810000 */
[----:B--2---:R-:W-:-:S04]  /*123f0*/  FMNMX.FTZ R2, R245, R2, !PT ;  /* 0x00000002f5027209 */ /* 0x004fc80007810000 */
        /* <DEDUP_REMOVED lines=10> */
[----:B------:R1:W-:Y:S01]  /*124a0*/  STL [R1+0xa4], R2 ;  /* 0x0000a40201007387 */ /* 0x0003e20000100800 */
[----:B------:R2:W-:Y:S03]  /*124b0*/  MUFU.EX2 R241, R5 ;  /* 0x0000000500f17308 */ /* 0x0005e60000000800 */
[----:B------:R-:W-:-:S05]  /*124c0*/  FSEL R12, R12, RZ, P3 ;  /* 0x000000ff0c0c7208 */ /* 0x000fca0001800000 */
[----:B------:R-:W-:-:S04]  /*124d0*/  FFMA.FTZ R0, R11, c[0x0][0x2d0], -R12 ;  /* 0x0000b4000b007a23 */ /* 0x000fc8000001080c */
[----:B------:R3:W-:Y:S01]  /*124e0*/  MUFU.EX2 R240, R0 ;  /* 0x0000000000f07308 */ /* 0x0007e20000000800 */
[----:B--2---:R-:W-:-:S07]  /*124f0*/  FFMA.FTZ R5, R7, c[0x0][0x2d0], -R13 ;  /* 0x0000b40007057a23 */ /* 0x004fce000001080d */
[----:B------:R2:W4:Y:S01]  /*12500*/  MUFU.EX2 R242, R5 ;  /* 0x0000000500f27308 */ /* 0x0005220000000800 */
[----:B---3--:R-:W-:-:S07]  /*12510*/  FFMA.FTZ R0, R14, c[0x0][0x2d0], -R12 ;  /* 0x0000b4000e007a23 */ /* 0x008fce000001080c */
[----:B-1----:R1:W-:Y:S01]  /*12520*/  MUFU.EX2 R2, R0 ;  /* 0x0000000000027308 */ /* 0x0023e20000000800 */
[----:B--2---:R-:W-:Y:S01]  /*12530*/  FFMA.FTZ R5, R8, c[0x0][0x2d0], -R13 ;  /* 0x0000b40008057a23 */ /* 0x004fe2000001080d */
[----:B------:R-:W-:Y:S02]  /*12540*/  FMNMX.FTZ R8, R120, R121, !PT ;  /* 0x0000007978087209 */ /* 0x000fe40007810000 */
[----:B----4-:R-:W-:-:S04]  /*12550*/  F2FP.BF16.PACK_AB R4, R242, R241 ;  /* 0x000000f1f204723e */ /* 0x010fc800000010ff */
[----:B------:R2:W-:Y:S01]  /*12560*/  MUFU.EX2 R205, R5 ;  /* 0x0000000500cd7308 */ /* 0x0005e20000000800 */
[----:B------:R-:W-:-:S04]  /*12570*/  FMNMX.FTZ R8, R122, R8, !PT ;  /* 0x000000087a087209 */ /* 0x000fc80007810000 */
[----:B------:R-:W-:Y:S01]  /*12580*/  FMNMX.FTZ R3, R123, R8, !PT ;  /* 0x000000087b037209 */ /* 0x000fe20007810000 */
[--C-:B------:R-:W-:Y:S02]  /*12590*/  FFMA.FTZ R8, R18, c[0x0][0x2d0], -R13.reuse ;  /* 0x0000b40012087a23 */ /* 0x100fe4000001080d */
[----:B-1----:R-:W-:Y:S01]  /*125a0*/  FFMA.FTZ R0, R15, c[0x0][0x2d0], -R12 ;  /* 0x0000b4000f007a23 */ /* 0x002fe2000001080c */
[----:B------:R-:W-:Y:S01]  /*125b0*/  FMNMX.FTZ R3, R124, R3, !PT ;  /* 0x000000037c037209 */ /* 0x000fe20007810000 */
[----:B------:R1:W-:Y:S03]  /*125c0*/  MUFU.EX2 R244, R8 ;  /* 0x0000000800f47308 */ /* 0x0003e60000000800 */
[----:B------:R-:W-:Y:S01]  /*125d0*/  FMNMX.FTZ R3, R125, R3, !PT ;  /* 0x000000037d037209 */ /* 0x000fe20007810000 */
[----:B--2---:R-:W-:-:S03]  /*125e0*/  FFMA.FTZ R5, R9, c[0x0][0x2d0], -R13 ;  /* 0x0000b40009057a23 */ /* 0x004fc6000001080d */
[----:B------:R-:W-:Y:S01]  /*125f0*/  FMNMX.FTZ R3, R126, R3, !PT ;  /* 0x000000037e037209 */ /* 0x000fe20007810000 */
[----:B------:R2:W3:Y:S03]  /*12600*/  MUFU.EX2 R184, R0 ;  /* 0x0000000000b87308 */ /* 0x0004e60000000800 */
[----:B------:R-:W-:-:S04]  /*12610*/  FMNMX.FTZ R3, R127, R3, !PT ;  /* 0x000000037f037209 */ /* 0x000fc80007810000 */
[----:B------:R-:W-:Y:S01]  /*12620*/  FMNMX.FTZ R3, R171, R3, !PT ;  /* 0x00000003ab037209 */ /* 0x000fe20007810000 */
[----:B-1----:R-:W-:Y:S01]  /*12630*/  FFMA.FTZ R8, R19, c[0x0][0x2d0], -R13 ;  /* 0x0000b40013087a23 */ /* 0x002fe2000001080d */
[----:B------:R1:W4:Y:S01]  /*12640*/  MUFU.EX2 R251, R5 ;  /* 0x0000000500fb7308 */ /* 0x0003220000000800 */
[----:B--2---:R-:W-:-:S07]  /*12650*/  FMNMX.FTZ R0, R100, R101, !PT ;  /* 0x0000006564007209 */ /* 0x004fce0007810000 */
[----:B------:R2:W2:Y:S01]  /*12660*/  MUFU.EX2 R246, R8 ;  /* 0x0000000800f67308 */ /* 0x0004a20000000800 */
[----:B---3--:R-:W-:Y:S02]  /*12670*/  F2FP.BF16.PACK_AB R7, R184, R2 ;  /* 0x00000002b807723e */ /* 0x008fe400000010ff */
[----:B------:R-:W-:-:S04]  /*12680*/  FMNMX.FTZ R0, R102, R0, !PT ;  /* 0x0000000066007209 */ /* 0x000fc80007810000 */
[----:B------:R-:W-:Y:S01]  /*12690*/  FMNMX.FTZ R0, R103, R0, !PT ;  /* 0x0000000067007209 */ /* 0x000fe20007810000 */
[--C-:B-1----:R-:W-:Y:S01]  /*126a0*/  FFMA.FTZ R5, R10, c[0x0][0x2d0], -R12.reuse ;  /* 0x0000b4000a057a23 */ /* 0x102fe2000001080c */
[----:B----4-:R-:W-:Y:S02]  /*126b0*/  F2FP.BF16.PACK_AB R6, R251, R205 ;  /* 0x000000cdfb06723e */ /* 0x010fe400000010ff */
[----:B------:R-:W-:Y:S01]  /*126c0*/  FMNMX.FTZ R0, R112, R0, !PT ;  /* 0x0000000070007209 */ /* 0x000fe20007810000 */
[----:B------:R-:W1:Y:S03]  /*126d0*/  MUFU.EX2 R207, R5 ;  /* 0x0000000500cf7308 */ /* 0x000e660000000800 */
[----:B------:R-:W-:Y:S01]  /*126e0*/  FMNMX.FTZ R0, R113, R0, !PT ;  /* 0x0000000071007209 */ /* 0x000fe20007810000 */
[----:B--2---:R-:W-:Y:S01]  /*126f0*/  FFMA.FTZ R8, R20, c[0x0][0x2d0], -R12 ;  /* 0x0000b40014087a23 */ /* 0x004fe2000001080c */
[----:B------:R-:W-:-:S02]  /*12700*/  F2FP.BF16.PACK_AB R10, R246, R244 ;  /* 0x000000f4f60a723e */ /* 0x000fc400000010ff */
[----:B------:R-:W-:Y:S01]  /*12710*/  FMNMX.FTZ R0, R115, R0, !PT ;  /* 0x0000000073007209 */ /* 0x000fe20007810000 */
[----:B------:R2:W-:Y:S03]  /*12720*/  MUFU.EX2 R237, R8 ;  /* 0x0000000800ed7308 */ /* 0x0005e60000000800 */
[----:B------:R-:W-:-:S04]  /*12730*/  FMNMX.FTZ R0, R114, R0, !PT ;  /* 0x0000000072007209 */ /* 0x000fc80007810000 */
[----:B------:R-:W-:Y:S02]  /*12740*/  FMNMX.FTZ R0, R169, R0, !PT ;  /* 0x00000000a9007209 */ /* 0x000fe40007810000 */
[----:B-1----:R-:W-:Y:S02]  /*12750*/  F2FP.BF16.PACK_AB R5, R240, R207 ;  /* 0x000000cff005723e */ /* 0x002fe400000010ff */
[----:B------:R-:W-:-:S04]  /*12760*/  FMNMX.FTZ R0, R168, R0, !PT ;  /* 0x00000000a8007209 */ /* 0x000fc80007810000 */
[----:B------:R-:W-:Y:S01]  /*12770*/  FMNMX.FTZ R0, R134, R0, !PT ;  /* 0x0000000086007209 */ /* 0x000fe20007810000 */
[C---:B------:R-:W-:Y:S01]  /*12780*/  HMMA.16816.F32.BF16 R64, R4.reuse, R40, RZ ;  /* 0x000000280440723c */ /* 0x040fe200000418ff */
[----:B--2---:R-:W-:Y:S01]  /*12790*/  FMNMX.FTZ R8, R170, R3, !PT ;  /* 0x00000003aa087209 */ /* 0x004fe20007810000 */
[----:B------:R-:W-:Y:S01]  /*127a0*/  FFMA.FTZ R3, R21, c[0x0][0x2d0], -R12 ;  /* 0x0000b40015037a23 */ /* 0x000fe2000001080c */
[----:B------:R-:W-:Y:S02]  /*127b0*/  FMNMX.FTZ R0, R133, R0, !PT ;  /* 0x0000000085007209 */ /* 0x000fe40007810000 */
[----:B------:R-:W-:Y:S01]  /*127c0*/  FMNMX.FTZ R8, R136, R8, !PT ;  /* 0x0000000888087209 */ /* 0x000fe20007810000 */
[----:B------:R1:W2:Y:S01]  /*127d0*/  MUFU.EX2 R138, R3 ;  /* 0x00000003008a7308 */ /* 0x0002a20000000800 */
[----:B------:R-:W-:Y:S01]  /*127e0*/  FMNMX.FTZ R0, R195, R0, !PT ;  /* 0x00000000c3007209 */ /* 0x000fe20007810000 */
[----:B------:R-:W-:Y:S03]  /*127f0*/  HMMA.16816.F32.BF16 R160, R4, R88, RZ ;  /* 0x0000005804a0723c */ /* 0x000fe600000418ff */
[----:B------:R-:W-:-:S04]  /*12800*/  FMNMX.FTZ R0, R193, R0, !PT ;  /* 0x00000000c1007209 */ /* 0x000fc80007810000 */
[----:B------:R-:W-:Y:S01]  /*12810*/  FMNMX.FTZ R0, R191, R0, !PT ;  /* 0x00000000bf007209 */ /* 0x000fe20007810000 */
[C---:B------:R-:W-:Y:S03]  /*12820*/  HMMA.16816.F32.BF16 R144, R4.reuse, R104, RZ ;  /* 0x000000680490723c */ /* 0x040fe600000418ff */
[----:B------:R-:W-:Y:S02]  /*12830*/  FMNMX.FTZ R0, R194, R0, !PT ;  /* 0x00000000c2007209 */ /* 0x000fe40007810000 */
[----:B-1----:R-:W-:Y:S01]  /*12840*/  FMNMX.FTZ R3, R135, R8, !PT ;  /* 0x0000000887037209 */ /* 0x002fe20007810000 */
[----:B------:R-:W-:Y:S02]  /*12850*/  FFMA.FTZ R8, R22, c[0x0][0x2d0], -R12 ;  /* 0x0000b40016087a23 */ /* 0x000fe4000001080c */
[----:B------:R-:W1:Y:S01]  /*12860*/  SHFL.BFLY PT, R9, R0, 0x2, 0x1f ;  /* 0x0c401f0000097f89 */ /* 0x000e6200000e0000 */
[----:B------:R-:W-:Y:S01]  /*12870*/  HMMA.16816.F32.BF16 R156, R4, R44, RZ ;  /* 0x0000002c049c723c */ /* 0x000fe200000418ff */
[----:B------:R-:W-:Y:S01]  /*12880*/  FMNMX.FTZ R3, R252, R3, !PT ;  /* 0x00000003fc037209 */ /* 0x000fe20007810000 */
[----:B------:R3:W-:Y:S03]  /*12890*/  MUFU.EX2 R243, R8 ;  /* 0x0000000800f37308 */ /* 0x0007e60000000800 */
[----:B------:R-:W-:-:S03]  /*128a0*/  FMNMX.FTZ R3, R190, R3, !PT ;  /* 0x00000003be037209 */ /* 0x000fc60007810000 */
[----:B------:R-:W-:Y:S01]  /*128b0*/  HMMA.16816.F32.BF16 R164, R4, R84, RZ ;  /* 0x0000005404a4723c */ /* 0x000fe200000418ff */
[----:B------:R-:W-:-:S04]  /*128c0*/  FMNMX.FTZ R3, R189, R3, !PT ;  /* 0x00000003bd037209 */ /* 0x000fc80007810000 */
[----:B------:R-:W-:-:S03]  /*128d0*/  FMNMX.FTZ R14, R188, R3, !PT ;  /* 0x00000003bc0e7209 */ /* 0x000fc60007810000 */
[C---:B------:R-:W-:Y:S01]  /*128e0*/  HMMA.16816.F32.BF16 R152, R4.reuse, R92, RZ ;  /* 0x0000005c0498723c */ /* 0x040fe200000418ff */
[----:B---3--:R-:W-:Y:S01]  /*128f0*/  FFMA.FTZ R8, R23, c[0x0][0x2d0], -R12 ;  /* 0x0000b40017087a23 */ /* 0x008fe2000001080c */
[----:B------:R-:W-:Y:S03]  /*12900*/  SHFL.BFLY PT, R15, R14, 0x2, 0x1f ;  /* 0x0c401f000e0f7f89 */ /* 0x000fe600000e0000 */
[----:B------:R3:W4:Y:S01]  /*12910*/  MUFU.EX2 R206, R8 ;  /* 0x0000000800ce7308 */ /* 0x0007220000000800 */
[----:B-1----:R-:W-:Y:S02]  /*12920*/  FMNMX.FTZ R0, R0, R9, !PT ;  /* 0x0000000900007209 */ /* 0x002fe40007810000 */
[C---:B------:R-:W-:Y:S01]  /*12930*/  HMMA.16816.F32.BF16 R148, R4.reuse, R96, RZ ;  /* 0x000000600494723c */ /* 0x040fe200000418ff */
[----:B--2---:R-:W-:Y:S02]  /*12940*/  F2FP.BF16.PACK_AB R9, R138, R237 ;  /* 0x000000ed8a09723e */ /* 0x004fe400000010ff */
[----:B------:R-:W1:Y:S05]  /*12950*/  SHFL.BFLY PT, R16, R0, 0x1, 0x1f ;  /* 0x0c201f0000107f89 */ /* 0x000e6a00000e0000 */
[----:B------:R-:W-:Y:S01]  /*12960*/  HMMA.16816.F32.BF16 R140, R4, R108, RZ ;  /* 0x0000006c048c723c */ /* 0x000fe200000418ff */
[----:B---3--:R-:W-:-:S02]  /*12970*/  F2FP.BF16.PACK_AB R8, R232, R238 ;  /* 0x000000eee808723e */ /* 0x008fc400000010ff */
[----:B----4-:R-:W-:-:S05]  /*12980*/  F2FP.BF16.PACK_AB R11, R206, R243 ;  /* 0x000000f3ce0b723e */ /* 0x010fca00000010ff */
[C---:B------:R-:W-:Y:S08]  /*12990*/  HMMA.16816.F32.BF16 R128, R4.reuse, R42, RZ ;  /* 0x0000002a0480723c */ /* 0x040ff000000418ff */
[----:B------:R-:W-:Y:S01]  /*129a0*/  HMMA.16816.F32.BF16 R116, R4, R46, RZ ;  /* 0x0000002e0474723c */ /* 0x000fe200000418ff */
[----:B-1----:R-:W-:Y:S02]  /*129b0*/  FMNMX.FTZ R139, R0, R16, !PT ;  /* 0x00000010008b7209 */ /* 0x002fe40007810000 */
[----:B------:R-:W-:-:S02]  /*129c0*/  FMNMX.FTZ R0, R14, R15, !PT ;  /* 0x0000000f0e007209 */ /* 0x000fc40007810000 */
[C---:B------:R-:W-:Y:S01]  /*129d0*/  FSETP.NEU.FTZ.AND P0, PT, R139.reuse, -INF , PT ;  /* 0xff8000008b00780b */ /* 0x040fe20003f1d000 */
[----:B------:R-:W-:Y:S02]  /*129e0*/  FMUL.FTZ R3, R139, c[0x0][0x2d0] ;  /* 0x0000b4008b037a20 */ /* 0x000fe40000410000 */
[----:B------:R-:W-:Y:S03]  /*129f0*/  HMMA.16816.F32.BF16 R80, R4, R86, RZ ;  /* 0x000000560450723c */ /* 0x000fe600000418ff */
[----:B------:R-:W-:-:S05]  /*12a00*/  FSEL R3, R3, RZ, P0 ;  /* 0x000000ff03037208 */ /* 0x000fca0000000000 */
[C---:B------:R-:W-:Y:S08]  /*12a10*/  HMMA.16816.F32.BF16 R36, R4.reuse, R90, RZ ;  /* 0x0000005a0424723c */ /* 0x040ff000000418ff */
[C---:B------:R-:W-:Y:S08]  /*12a20*/  HMMA.16816.F32.BF16 R32, R4.reuse, R94, RZ ;  /* 0x0000005e0420723c */ /* 0x040ff000000418ff */
[C---:B------:R-:W-:Y:S08]  /*12a30*/  HMMA.16816.F32.BF16 R28, R4.reuse, R98, RZ ;  /* 0x00000062041c723c */ /* 0x040ff000000418ff */
[C---:B------:R-:W-:Y:S08]  /*12a40*/  HMMA.16816.F32.BF16 R24, R4.reuse, R106, RZ ;  /* 0x0000006a0418723c */ /* 0x040ff000000418ff */
[----:B------:R-:W-:Y:S01]  /*12a50*/  HMMA.16816.F32.BF16 R20, R4, R110, RZ ;  /* 0x0000006e0414723c */ /* 0x000fe200000418ff */
[----:B------:R-:W1:Y:S06]  /*12a60*/  SHFL.BFLY PT, R5, R0, 0x1, 0x1f ;  /* 0x0c201f0000057f89 */ /* 0x000e6c00000e0000 */
[--C-:B------:R-:W-:Y:S01]  /*12a70*/  FFMA.FTZ R4, R100, c[0x0][0x2d0], -R3.reuse ;  /* 0x0000b40064047a23 */ /* 0x100fe20000010803 */
[C---:B------:R-:W-:Y:S01]  /*12a80*/  HMMA.16816.F32.BF16 R196, R8.reuse, R56, R64 ;  /* 0x0000003808c4723c */ /* 0x040fe20000041840 */
[----:B------:R-:W2:Y:S02]  /*12a90*/  LDSM.16.MT88.4 R64, [R235+0x2900] ;  /* 0x00290000eb40783b */ /* 0x000ea40000004200 */
[----:B------:R3:W-:Y:S05]  /*12aa0*/  MUFU.EX2 R192, R4 ;  /* 0x0000000400c07308 */ /* 0x0007ea0000000800 */
[C---:B------:R-:W-:Y:S08]  /*12ab0*/  HMMA.16816.F32.BF16 R176, R8.reuse, R60, R160 ;  /* 0x0000003c08b0723c */ /* 0x040ff000000418a0 */
[----:B------:R-:W-:Y:S01]  /*12ac0*/  HMMA.16816.F32.BF16 R212, R8, R52, R156 ;  /* 0x0000003408d4723c */ /* 0x000fe2000004189c */
[----:B---3--:R-:W-:-:S04]  /*12ad0*/  FFMA.FTZ R4, R101, c[0x0][0x2d0], -R3 ;  /* 0x0000b40065047a23 */ /* 0x008fc80000010803 */
[----:B------:R3:W-:Y:S03]  /*12ae0*/  MUFU.EX2 R15, R4 ;  /* 0x00000004000f7308 */ /* 0x0007e60000000800 */
[C---:B------:R-:W-:Y:S07]  /*12af0*/  HMMA.16816.F32.BF16 R156, R8.reuse, R72, R152 ;  /* 0x00000048089c723c */ /* 0x040fee0000041898 */
[----:B------:R-:W-:Y:S01]  /*12b00*/  MOV R154, R138 ;  /* 0x0000008a009a7202 */ /* 0x000fe20000000f00 */
[----:B------:R-:W-:Y:S01]  /*12b10*/  HMMA.16816.F32.BF16 R228, R8, R76, R164 ;  /* 0x0000004c08e4723c */ /* 0x000fe200000418a4 */
[----:B-1----:R-:W-:Y:S01]  /*12b20*/  FMNMX.FTZ R138, R0, R5, !PT ;  /* 0x00000005008a7209 */ /* 0x002fe20007810000 */
[----:B------:R-:W-:-:S03]  /*12b30*/  FFMA.FTZ R0, R113, c[0x0][0x2d0], -R3 ;  /* 0x0000b40071007a23 */ /* 0x000fc60000010803 */
[----:B------:R-:W-:Y:S01]  /*12b40*/  FSETP.NEU.FTZ.AND P0, PT, R138, -INF , PT ;  /* 0xff8000008a00780b */ /* 0x000fe20003f1d000 */
[----:B------:R1:W-:Y:S01]  /*12b50*/  MUFU.EX2 R155, R0 ;  /* 0x00000000009b7308 */ /* 0x0003e20000000800 */
[----:B---3--:R-:W-:Y:S01]  /*12b60*/  FFMA.FTZ R4, R102, c[0x0][0x2d0], -R3 ;  /* 0x0000b40066047a23 */ /* 0x008fe20000010803 */
[----:B------:R-:W-:Y:S01]  /*12b70*/  MOV R166, R179 ;  /* 0x000000b300a67202 */ /* 0x000fe20000000f00 */
[----:B------:R-:W-:Y:S01]  /*12b80*/  IMAD.MOV.U32 R167, RZ, RZ, R178 ;  /* 0x000000ffffa77224 */ /* 0x000fe200078e00b2 */
[C---:B------:R-:W-:Y:S01]  /*12b90*/  HMMA.16816.F32.BF16 R148, R8.reuse, R68, R148 ;  /* 0x000000440894723c */ /* 0x040fe20000041894 */
[----:B------:R-:W-:Y:S02]  /*12ba0*/  IMAD.MOV.U32 R165, RZ, RZ, R177 ;  /* 0x000000ffffa57224 */ /* 0x000fe400078e00b1 */
[----:B------:R-:W-:Y:S01]  /*12bb0*/  IMAD.MOV.U32 R164, RZ, RZ, R176 ;  /* 0x000000ffffa47224 */ /* 0x000fe200078e00b0 */
[----:B------:R3:W-:Y:S02]  /*12bc0*/  MUFU.EX2 R132, R4 ;  /* 0x0000000400847308 */ /* 0x0007e40000000800 */
[----:B------:R-:W-:Y:S01]  /*12bd0*/  MOV R6, R158 ;  /* 0x0000009e00067202 */ /* 0x000fe20000000f00 */
[----:B------:R-:W-:Y:S01]  /*12be0*/  IMAD.MOV.U32 R17, RZ, RZ, R157 ;  /* 0x000000ffff117224 */ /* 0x000fe200078e009d */
[----:B------:R-:W-:Y:S01]  /*12bf0*/  MOV R152, R156 ;  /* 0x0000009c00987202 */ /* 0x000fe20000000f00 */
[----:B------:R-:W-:Y:S01]  /*12c00*/  IMAD.MOV.U32 R153, RZ, RZ, R159 ;  /* 0x000000ffff997224 */ /* 0x000fe200078e009f */
[----:B------:R-:W-:Y:S01]  /*12c10*/  HMMA.16816.F32.BF16 R128, R8, R58, R128 ;  /* 0x0000003a0880723c */ /* 0x000fe20000041880 */
[----:B-1----:R-:W-:-:S05]  /*12c20*/  FMUL.FTZ R0, R138, c[0x0][0x2d0] ;  /* 0x0000b4008a007a20 */ /* 0x002fca0000410000 */
[----:B------:R-:W-:Y:S02]  /*12c30*/  FSEL R0, R0, RZ, P0 ;  /* 0x000000ff00007208 */ /* 0x000fe40000000000 */
[----:B------:R-:W-:Y:S01]  /*12c40*/  HMMA.16816.F32.BF16 R156, R8, R54, R116 ;  /* 0x00000036089c723c */ /* 0x000fe20000041874 */
[----:B---3--:R-:W-:-:S04]  /*12c50*/  FFMA.FTZ R4, R103, c[0x0][0x2d0], -R3 ;  /* 0x0000b40067047a23 */ /* 0x008fc80000010803 */
[----:B------:R1:W-:Y:S02]  /*12c60*/  MUFU.EX2 R250, R4 ;  /* 0x0000000400fa7308 */ /* 0x0003e40000000800 */
[----:B------:R-:W-:Y:S01]  /*12c70*/  MOV R118, R184 ;  /* 0x000000b800767202 */ /* 0x000fe20000000f00 */
[C---:B------:R-:W-:Y:S01]  /*12c80*/  HMMA.16816.F32.BF16 R100, R8.reuse, R48, R144 ;  /* 0x000000300864723c */ /* 0x040fe20000041890 */
[----:B------:R-:W-:Y:S01]  /*12c90*/  IMAD.MOV.U32 R16, RZ, RZ, R151 ;  /* 0x000000ffff107224 */ /* 0x000fe200078e0097 */
[----:B------:R-:W-:Y:S01]  /*12ca0*/  MOV R7, R150 ;  /* 0x0000009600077202 */ /* 0x000fe20000000f00 */
[----:B------:R-:W-:Y:S02]  /*12cb0*/  IMAD.MOV.U32 R14, RZ, RZ, R148 ;  /* 0x000000ffff0e7224 */ /* 0x000fe400078e0094 */
[----:B------:R-:W-:Y:S02]  /*12cc0*/  IMAD.MOV.U32 R176, RZ, RZ, R149 ;  /* 0x000000ffffb07224 */ /* 0x000fe400078e0095 */
[----:B------:R-:W-:Y:S01]  /*12cd0*/  IMAD.MOV.U32 R147, RZ, RZ, R6 ;  /* 0x000000ffff937224 */ /* 0x000fe200078e0006 */
[----:B------:R-:W-:Y:S01]  /*12ce0*/  HMMA.16816.F32.BF16 R200, R8, R62, R36 ;  /* 0x0000003e08c8723c */ /* 0x000fe20000041824 */
[----:B------:R-:W-:Y:S01]  /*12cf0*/  MOV R146, R17 ;  /* 0x0000001100927202 */ /* 0x000fe20000000f00 */
[----:B-1----:R-:W-:-:S06]  /*12d00*/  FFMA.FTZ R4, R112, c[0x0][0x2d0], -R3 ;  /* 0x0000b40070047a23 */ /* 0x002fcc0000010803 */
[C---:B------:R-:W-:Y:S01]  /*12d10*/  HMMA.16816.F32.BF16 R224, R8.reuse, R74, R32 ;  /* 0x0000004a08e0723c */ /* 0x040fe20000041820 */
[----:B------:R1:W3:Y:S07]  /*12d20*/  MUFU.EX2 R6, R4 ;  /* 0x0000000400067308 */ /* 0x0002ee0000000800 */
[----:B------:R-:W-:Y:S01]  /*12d30*/  IMAD.MOV.U32 R179, RZ, RZ, R101 ;  /* 0x000000ffffb37224 */ /* 0x000fe200078e0065 */
[----:B------:R-:W-:Y:S01]  /*12d40*/  MOV R178, R102 ;  /* 0x0000006600b27202 */ /* 0x000fe20000000f00 */
[----:B------:R-:W-:Y:S01]  /*12d50*/  IMAD.MOV.U32 R177, RZ, RZ, R103 ;  /* 0x000000ffffb17224 */ /* 0x000fe200078e0067 */
[----:B------:R-:W-:Y:S01]  /*12d60*/  HMMA.16816.F32.BF16 R220, R8, R70, R28 ;  /* 0x0000004608dc723c */ /* 0x000fe2000004181c */
[----:B------:R-:W-:-:S02]  /*12d70*/  IMAD.MOV.U32 R112, RZ, RZ, R100 ;  /* 0x000000ffff707224 */ /* 0x000fc400078e0064 */
[----:B-1----:R-:W-:-:S05]  /*12d80*/  FFMA.FTZ R4, R115, c[0x0][0x2d0], -R3 ;  /* 0x0000b40073047a23 */ /* 0x002fca0000010803 */
[----:B--2---:R-:W-:Y:S01]  /*12d90*/  HMMA.16816.F32.BF16 R100, R8, R64, R140 ;  /* 0x000000400864723c */ /* 0x004fe2000004188c */
[----:B------:R-:W-:Y:S01]  /*12da0*/  IMAD.MOV.U32 R115, RZ, RZ, R185 ;  /* 0x000000ffff737224 */ /* 0x000fe200078e00b9 */
[----:B------:R1:W-:Y:S01]  /*12db0*/  MUFU.EX2 R248, R4 ;  /* 0x0000000400f87308 */ /* 0x0003e20000000800 */
[----:B---3--:R-:W-:-:S04]  /*12dc0*/  IMAD.MOV.U32 R119, RZ, RZ, R6 ;  /* 0x000000ffff777224 */ /* 0x008fc800078e0006 */
[----:B------:R-:W-:Y:S01]  /*12dd0*/  IMAD.MOV.U32 R141, RZ, RZ, R16 ;  /* 0x000000ffff8d7224 */ /* 0x000fe200078e0010 */
[----:B------:R-:W-:Y:S01]  /*12de0*/  HMMA.16816.F32.BF16 R184, R8, R78, R80 ;  /* 0x0000004e08b8723c */ /* 0x000fe20000041850 */
[----:B------:R-:W-:Y:S01]  /*12df0*/  IMAD.MOV.U32 R142, RZ, RZ, R14 ;  /* 0x000000ffff8e7224 */ /* 0x000fe200078e000e */
[----:B------:R-:W-:-:S06]  /*12e00*/  MOV R140, R7 ;  /* 0x00000007008c7202 */ /* 0x000fcc0000000f00 */
[----:B------:R-:W-:Y:S01]  /*12e10*/  HMMA.16816.F32.BF16 R216, R8, R50, R24 ;  /* 0x0000003208d8723c */ /* 0x000fe20000041818 */
[----:B-1----:R-:W-:-:S07]  /*12e20*/  FFMA.FTZ R4, R114, c[0x0][0x2d0], -R3 ;  /* 0x0000b40072047a23 */ /* 0x002fce0000010803 */
[----:B------:R-:W-:Y:S01]  /*12e30*/  MOV R144, R102 ;  /* 0x0000006600907202 */ /* 0x000fe20000000f00 */
[----:B------:R-:W-:Y:S01]  /*12e40*/  IMAD.MOV.U32 R145, RZ, RZ, R101 ;  /* 0x000000ffff917224 */ /* 0x000fe200078e0065 */
[----:B------:R1:W2:Y:S01]  /*12e50*/  MUFU.EX2 R102, R4 ;  /* 0x0000000400667308 */ /* 0x0002a20000000800 */
[----:B------:R-:W-:Y:S01]  /*12e60*/  IMAD.MOV.U32 R113, RZ, RZ, R100 ;  /* 0x000000ffff717224 */ /* 0x000fe200078e0064 */
[----:B------:R-:W-:Y:S01]  /*12e70*/  HMMA.16816.F32.BF16 R208, R8, R66, R20 ;  /* 0x0000004208d0723c */ /* 0x000fe20000041814 */
[----:B------:R-:W-:-:S06]  /*12e80*/  IMAD.MOV.U32 R143, RZ, RZ, R103 ;  /* 0x000000ffff8f7224 */ /* 0x000fcc00078e0067 */
[----:B------:R-:W-:Y:S02]  /*12e90*/  F2FP.BF16.PACK_AB R8, R15, R192 ;  /* 0x000000c00f08723e */ /* 0x000fe400000010ff */
[----:B------:R-:W-:Y:S01]  /*12ea0*/  F2FP.BF16.PACK_AB R10, R250, R132 ;  /* 0x00000084fa0a723e */ /* 0x000fe200000010ff */
[--C-:B-1----:R-:W-:Y:S01]  /*12eb0*/  FFMA.FTZ R4, R120, c[0x0][0x2d0], -R0.reuse ;  /* 0x0000b40078047a23 */ /* 0x102fe20000010800 */
[----:B--2---:R-:W-:Y:S02]  /*12ec0*/  F2FP.BF16.PACK_AB R6, R102, R248 ;  /* 0x000000f86606723e */ /* 0x004fe400000010ff */
[----:B------:R-:W-:Y:S01]  /*12ed0*/  MOV R120, R113 ;  /* 0x0000007100787202 */ /* 0x000fe20000000f00 */
[----:B------:R1:W-:Y:S02]  /*12ee0*/  MUFU.EX2 R101, R4 ;  /* 0x0000000400657308 */ /* 0x0003e40000000800 */
[----:B-1----:R-:W-:Y:S01]  /*12ef0*/  FFMA.FTZ R4, R121, c[0x0][0x2d0], -R0 ;  /* 0x0000b40079047a23 */ /* 0x002fe20000010800 */
[----:B------:R-:W-:-:S02]  /*12f00*/  MOV R121, R145 ;  /* 0x0000009100797202 */ /* 0x000fc40000000f00 */
[----:B------:R-:W-:-:S03]  /*12f10*/  MOV R145, R152 ;  /* 0x0000009800917202 */ /* 0x000fc60000000f00 */
[----:B------:R1:W2:Y:S01]  /*12f20*/  MUFU.EX2 R100, R4 ;  /* 0x0000000400647308 */ /* 0x0002a20000000800 */
[----:B------:R-:W-:Y:S01]  /*12f30*/  MOV R152, R206 ;  /* 0x000000ce00987202 */ /* 0x000fe20000000f00 */
[----:B-1----:R-:W-:Y:S01]  /*12f40*/  FFMA.FTZ R4, R122, c[0x0][0x2d0], -R0 ;  /* 0x0000b4007a047a23 */ /* 0x002fe20000010800 */
[----:B--2---:R-:W-:Y:S01]  /*12f50*/  F2FP.BF16.PACK_AB R9, R100, R101 ;  /* 0x000000656409723e */ /* 0x004fe200000010ff */
[----:B------:R-:W-:-:S04]  /*12f60*/  IMAD.MOV.U32 R122, RZ, RZ, R144 ;  /* 0x000000ffff7a7224 */ /* 0x000fc800078e0090 */
[----:B------:R1:W-:Y:S01]  /*12f70*/  MUFU.EX2 R239, R4 ;  /* 0x0000000400ef7308 */ /* 0x0003e20000000800 */
[----:B------:R-:W-:Y:S02]  /*12f80*/  IMAD.MOV.U32 R144, RZ, RZ, R153 ;  /* 0x000000ffff907224 */ /* 0x000fe400078e0099 */
[----:B------:R-:W-:Y:S02]  /*12f90*/  IMAD.MOV.U32 R153, RZ, RZ, R205 ;  /* 0x000000ffff997224 */ /* 0x000fe400078e00cd */
[----:B-1----:R-:W-:Y:S02]  /*12fa0*/  FFMA.FTZ R4, R123, c[0x0][0x2d0], -R0 ;  /* 0x0000b4007b047a23 */ /* 0x002fe40000010800 */
[----:B------:R-:W-:Y:S02]  /*12fb0*/  IMAD.MOV.U32 R123, RZ, RZ, R143 ;  /* 0x000000ffff7b7224 */ /* 0x000fe400078e008f */
[----:B------:R1:W2:Y:S01]  /*12fc0*/  MUFU.EX2 R247, R4 ;  /* 0x0000000400f77308 */ /* 0x0002a20000000800 */
[----:B------:R-:W-:-:S02]  /*12fd0*/  IMAD.MOV.U32 R143, RZ, RZ, R147 ;  /* 0x000000ffff8f7224 */ /* 0x000fc400078e0093 */
[----:B------:R-:W-:Y:S02]  /*12fe0*/  IMAD.MOV.U32 R147, RZ, RZ, R207 ;  /* 0x000000ffff937224 */ /* 0x000fe400078e00cf */
[----:B-1----:R-:W-:Y:S01]  /*12ff0*/  FFMA.FTZ R4, R124, c[0x0][0x2d0], -R0 ;  /* 0x0000b4007c047a23 */ /* 0x002fe20000010800 */
[----:B--2---:R-:W-:-:S03]  /*13000*/  F2FP.BF16.PACK_AB R11, R247, R239 ;  /* 0x000000eff70b723e */ /* 0x004fc600000010ff */
[----:B------:R1:W2:Y:S04]  /*13010*/  MUFU.EX2 R114, R4 ;  /* 0x0000000400727308 */ /* 0x0002a80000000800 */
[C---:B------:R-:W-:Y:S08]  /*13020*/  HMMA.16816.F32.BF16 R20, R8.reuse, R40, RZ ;  /* 0x000000280814723c */ /* 0x040ff000000418ff */
[----:B------:R-:W-:Y:S01]  /*13030*/  HMMA.16816.F32.BF16 R16, R8, R44, RZ ;  /* 0x0000002c0810723c */ /* 0x000fe200000418ff */
[----:B-1----:R-:W-:-:S06]  /*13040*/  FFMA.FTZ R4, R125, c[0x0][0x2d0], -R0 ;  /* 0x0000b4007d047a23 */ /* 0x002fcc0000010800 */
[----:B------:R-:W-:Y:S01]  /*13050*/  IMAD.MOV.U32 R45, RZ, RZ, R140 ;  /* 0x000000ffff2d7224 */ /* 0x000fe200078e008c */
[----:B------:R1:W3:Y:S01]  /*13060*/  MUFU.EX2 R249, R4 ;  /* 0x0000000400f97308 */ /* 0x0002e20000000800 */
[C---:B------:R-:W-:Y:S01]  /*13070*/  HMMA.16816.F32.BF16 R28, R8.reuse, R92, RZ ;  /* 0x0000005c081c723c */ /* 0x040fe200000418ff */
[----:B------:R-:W-:Y:S01]  /*13080*/  MOV R140, R141 ;  /* 0x0000008d008c7202 */ /* 0x000fe20000000f00 */
[----:B------:R-:W-:Y:S02]  /*13090*/  IMAD.MOV.U32 R141, RZ, RZ, R142 ;  /* 0x000000ffff8d7224 */ /* 0x000fe400078e008e */
[----:B------:R-:W-:Y:S02]  /*130a0*/  IMAD.MOV.U32 R142, RZ, RZ, R146 ;  /* 0x000000ffff8e7224 */ /* 0x000fe400078e0092 */
[----:B------:R-:W-:Y:S01]  /*130b0*/  IMAD.MOV.U32 R146, RZ, RZ, R154 ;  /* 0x000000ffff927224 */ /* 0x000fe200078e009a */
[----:B--2---:R-:W-:Y:S01]  /*130c0*/  MOV R93, R114 ;  /* 0x00000072005d7202 */ /* 0x004fe20000000f00 */
[----:B------:R-:W-:Y:S01]  /*130d0*/  HMMA.16816.F32.BF16 R36, R8, R84, RZ ;  /* 0x000000540824723c */ /* 0x000fe200000418ff */
[----:B------:R-:W-:-:S02]  /*130e0*/  IMAD.MOV.U32 R92, RZ, RZ, R115 ;  /* 0x000000ffff5c7224 */ /* 0x000fc400078e0073 */
[----:B------:R-:W-:Y:S02]  /*130f0*/  IMAD.MOV.U32 R154, RZ, RZ, R204 ;  /* 0x000000ffff9a7224 */ /* 0x000fe400078e00cc */
[----:B-1----:R-:W-:Y:S01]  /*13100*/  FFMA.FTZ R4, R126, c[0x0][0x2d0], -R0 ;  /* 0x0000b4007e047a23 */ /* 0x002fe20000010800 */
[----:B---3--:R-:W-:Y:S02]  /*13110*/  F2FP.BF16.PACK_AB R5, R249, R114 ;  /* 0x00000072f905723e */ /* 0x008fe400000010ff */
[----:B------:R-:W-:Y:S01]  /*13120*/  HMMA.16816.F32.BF16 R32, R8, R88, RZ ;  /* 0x000000580820723c */ /* 0x000fe200000418ff */
[----:B------:R-:W-:Y:S01]  /*13130*/  IMAD.MOV.U32 R85, RZ, RZ, R118 ;  /* 0x000000ffff557224 */ /* 0x000fe200078e0076 */
[----:B------:R1:W-:Y:S01]  /*13140*/  MUFU.EX2 R103, R4 ;  /* 0x0000000400677308 */ /* 0x0003e20000000800 */
[----:B------:R-:W-:-:S04]  /*13150*/  IMAD.MOV.U32 R84, RZ, RZ, R119 ;  /* 0x000000ffff547224 */ /* 0x000fc800078e0077 */
[----:B------:R-:W-:Y:S01]  /*13160*/  IMAD.MOV.U32 R89, RZ, RZ, R176 ;  /* 0x000000ffff597224 */ /* 0x000fe200078e00b0 */
[----:B------:R-:W-:Y:S01]  /*13170*/  HMMA.16816.F32.BF16 R24, R8, R96, RZ ;  /* 0x000000600818723c */ /* 0x000fe200000418ff */
[----:B------:R-:W-:-:S06]  /*13180*/  IMAD.MOV.U32 R88, RZ, RZ, R141 ;  /* 0x000000ffff587224 */ /* 0x000fcc00078e008d */
[----:B------:R-:W-:Y:S01]  /*13190*/  IMAD.MOV.U32 R96, RZ, RZ, R154 ;  /* 0x000000ffff607224 */ /* 0x000fe200078e009a */
[----:B------:R-:W-:Y:S01]  /*131a0*/  HMMA.16816.F32.BF16 R40, R8, R42, RZ ;  /* 0x0000002a0828723c */ /* 0x000fe200000418ff */
[----:B------:R-:W-:Y:S02]  /*131b0*/  IMAD.MOV.U32 R97, RZ, RZ, R155 ;  /* 0x000000ffff617224 */ /* 0x000fe400078e009b */
[----:B-1----:R-:W-:-:S04]  /*131c0*/  FFMA.FTZ R4, R127, c[0x0][0x2d0], -R0 ;  /* 0x0000b4007f047a23 */ /* 0x002fc80000010800 */
[----:B------:R1:W2:Y:S02]  /*131d0*/  MUFU.EX2 R14, R4 ;  /* 0x00000004000e7308 */ /* 0x0002a40000000800 */
[----:B-1----:R-:W-:Y:S02]  /*131e0*/  F2FP.BF16.PACK_AB R4, R155, R119 ;  /* 0x000000779b04723e */ /* 0x002fe400000010ff */
[----:B--2---:R-:W-:-:S07]  /*131f0*/  F2FP.BF16.PACK_AB R7, R14, R103 ;  /* 0x000000670e07723e */ /* 0x004fce00000010ff */
[C---:B------:R-:W-:Y:S08]  /*13200*/  HMMA.16816.F32.BF16 R148, R4.reuse, R56, R20 ;  /* 0x000000380494723c */ /* 0x040ff00000041814 */
[----:B------:R-:W-:Y:S07]  /*13210*/  HMMA.16816.F32.BF16 R160, R4, R52, R16 ;  /* 0x0000003404a0723c */ /* 0x000fee0000041810 */
[----:B------:R-:W-:Y:S01]  /*13220*/  IMAD.MOV.U32 R53, RZ, RZ, R142 ;  /* 0x000000ffff357224 */ /* 0x000fe200078e008e */
[----:B------:R-:W-:Y:S01]  /*13230*/  HMMA.16816.F32.BF16 R20, R8, R104, RZ ;  /* 0x000000680814723c */ /* 0x000fe200000418ff */
[----:B------:R-:W-:-:S06]  /*13240*/  IMAD.MOV.U32 R52, RZ, RZ, R145 ;  /* 0x000000ffff347224 */ /* 0x000fcc00078e0091 */
[----:B------:R-:W-:Y:S01]  /*13250*/  MOV R105, R179 ;  /* 0x000000b300697202 */ /* 0x000fe20000000f00 */
[----:B------:R-:W-:Y:S01]  /*13260*/  HMMA.16816.F32.BF16 R16, R8, R108, RZ ;  /* 0x0000006c0810723c */ /* 0x000fe200000418ff */
[----:B------:R-:W-:-:S06]  /*13270*/  MOV R104, R112 ;  /* 0x0000007000687202 */ /* 0x000fcc0000000f00 */
[----:B------:R-:W-:Y:S01]  /*13280*/  IMAD.MOV.U32 R108, RZ, RZ, R178 ;  /* 0x000000ffff6c7224 */ /* 0x000fe200078e00b2 */
[----:B------:R-:W-:Y:S01]  /*13290*/  HMMA.16816.F32.BF16 R124, R4, R72, R28 ;  /* 0x00000048047c723c */ /* 0x000fe2000004181c */
[----:B------:R-:W-:-:S07]  /*132a0*/  IMAD.MOV.U32 R109, RZ, RZ, R177 ;  /* 0x000000ffff6d7224 */ /* 0x000fce00078e00b1 */
[----:B------:R-:W-:Y:S07]  /*132b0*/  HMMA.16816.F32.BF16 R176, R4, R76, R36 ;  /* 0x0000004c04b0723c */ /* 0x000fee0000041824 */
[----:B------:R-:W-:Y:S01]  /*132c0*/  IMAD.MOV.U32 R76, RZ, RZ, R152 ;  /* 0x000000ffff4c7224 */ /* 0x000fe200078e0098 */
[----:B------:R-:W-:Y:S01]  /*132d0*/  HMMA.16816.F32.BF16 R28, R8, R90, RZ ;  /* 0x0000005a081c723c */ /* 0x000fe200000418ff */
[----:B------:R-:W-:-:S06]  /*132e0*/  MOV R77, R153 ;  /* 0x00000099004d7202 */ /* 0x000fcc0000000f00 */
[----:B------:R-:W-:Y:S01]  /*132f0*/  IMAD.MOV.U32 R90, RZ, RZ, R45 ;  /* 0x000000ffff5a7224 */ /* 0x000fe200078e002d */
[----:B------:R-:W-:Y:S01]  /*13300*/  HMMA.16816.F32.BF16 R80, R4, R60, R32 ;  /* 0x0000003c0450723c */ /* 0x000fe20000041820 */
[----:B------:R-:W-:-:S07]  /*13310*/  MOV R91, R140 ;  /* 0x0000008c005b7202 */ /* 0x000fce0000000f00 */
[C---:B------:R-:W-:Y:S08]  /*13320*/  HMMA.16816.F32.BF16 R112, R4.reuse, R68, R24 ;  /* 0x000000440470723c */ /* 0x040ff00000041818 */
[C---:B------:R-:W-:Y:S08]  /*13330*/  HMMA.16816.F32.BF16 R116, R4.reuse, R48, R20 ;  /* 0x000000300474723c */ /* 0x040ff00000041814 */
[----:B------:R-:W-:Y:S08]  /*13340*/  HMMA.16816.F32.BF16 R204, R4, R64, R16 ;  /* 0x0000004004cc723c */ /* 0x000ff00000041810 */
[C---:B------:R-:W-:Y:S08]  /*13350*/  HMMA.16816.F32.BF16 R36, R8.reuse, R46, RZ ;  /* 0x0000002e0824723c */ /* 0x040ff000000418ff */
[C---:B------:R-:W-:Y:S07]  /*13360*/  HMMA.16816.F32.BF16 R32, R8.reuse, R86, RZ ;  /* 0x000000560820723c */ /* 0x040fee00000418ff */
[----:B------:R-:W-:Y:S01]  /*13370*/  MOV R86, R146 ;  /* 0x0000009200567202 */ /* 0x000fe20000000f00 */
[----:B------:R-:W-:Y:S01]  /*13380*/  HMMA.16816.F32.BF16 R24, R8, R94, RZ ;  /* 0x0000005e0818723c */ /* 0x000fe200000418ff */
[----:B------:R-:W-:-:S06]  /*13390*/  IMAD.MOV.U32 R87, RZ, RZ, R147 ;  /* 0x000000ffff577224 */ /* 0x000fcc00078e0093 */
[----:B------:R-:W-:Y:S01]  /*133a0*/  MOV R94, R143 ;  /* 0x0000008f005e7202 */ /* 0x000fe20000000f00 */
[----:B------:R-:W-:Y:S01]  /*133b0*/  HMMA.16816.F32.BF16 R20, R8, R98, RZ ;  /* 0x000000620814723c */ /* 0x000fe200000418ff */
[----:B------:R-:W-:-:S06]  /*133c0*/  IMAD.MOV.U32 R95, RZ, RZ, R144 ;  /* 0x000000ffff5f7224 */ /* 0x000fcc00078e0090 */
[----:B------:R-:W-:Y:S01]  /*133d0*/  MOV R98, R167 ;  /* 0x000000a700627202 */ /* 0x000fe20000000f00 */
[----:B------:R-:W-:Y:S01]  /*133e0*/  HMMA.16816.F32.BF16 R16, R8, R106, RZ ;  /* 0x0000006a0810723c */ /* 0x000fe200000418ff */
[----:B------:R-:W-:-:S06]  /*133f0*/  IMAD.MOV.U32 R99, RZ, RZ, R166 ;  /* 0x000000ffff637224 */ /* 0x000fcc00078e00a6 */
[----:B------:R-:W-:Y:S01]  /*13400*/  IMAD.MOV.U32 R107, RZ, RZ, R165 ;  /* 0x000000ffff6b7224 */ /* 0x000fe200078e00a5 */
[----:B------:R-:W-:Y:S01]  /*13410*/  HMMA.16816.F32.BF16 R44, R8, R110, RZ ;  /* 0x0000006e082c723c */ /* 0x000fe200000418ff */
[----:B------:R-:W-:-:S06]  /*13420*/  MOV R106, R164 ;  /* 0x000000a4006a7202 */ /* 0x000fcc0000000f00 */
[--C-:B------:R-:W-:Y:S01]  /*13430*/  FFMA.FTZ R8, R169, c[0x0][0x2d0], -R3.reuse ;  /* 0x0000b400a9087a23 */ /* 0x100fe20000010803 */
[C---:B------:R-:W-:Y:S03]  /*13440*/  HMMA.16816.F32.BF16 R40, R4.reuse, R58, R40 ;  /* 0x0000003a0428723c */ /* 0x040fe60000041828 */
[----:B------:R1:W-:Y:S05]  /*13450*/  MUFU.EX2 R140, R8 ;  /* 0x00000008008c7308 */ /* 0x0003ea0000000800 */
[C---:B------:R-:W-:Y:S08]  /*13460*/  HMMA.16816.F32.BF16 R36, R4.reuse, R54, R36 ;  /* 0x000000360424723c */ /* 0x040ff00000041824 */
[----:B------:R-:W-:Y:S01]  /*13470*/  HMMA.16816.F32.BF16 R32, R4, R78, R32 ;  /* 0x0000004e0420723c */ /* 0x000fe20000041820 */
[----:B-1----:R-:W-:-:S04]  /*13480*/  FFMA.FTZ R8, R168, c[0x0][0x2d0], -R3 ;  /* 0x0000b400a8087a23 */ /* 0x002fc80000010803 */
[----:B------:R1:W-:Y:S03]  /*13490*/  MUFU.EX2 R141, R8 ;  /* 0x00000008008d7308 */ /* 0x0003e60000000800 */
[C---:B------:R-:W-:Y:S08]  /*134a0*/  HMMA.16816.F32.BF16 R28, R4.reuse, R62, R28 ;  /* 0x0000003e041c723c */ /* 0x040ff0000004181c */
[C---:B------:R-:W-:Y:S08]  /*134b0*/  HMMA.16816.F32.BF16 R72, R4.reuse, R74, R24 ;  /* 0x0000004a0448723c */ /* 0x040ff00000041818 */
[C---:B------:R-:W-:Y:S01]  /*134c0*/  HMMA.16816.F32.BF16 R68, R4.reuse, R70, R20 ;  /* 0x000000460444723c */ /* 0x040fe20000041814 */
[----:B-1----:R-:W-:Y:S01]  /*134d0*/  FFMA.FTZ R8, R134, c[0x0][0x2d0], -R3 ;  /* 0x0000b40086087a23 */ /* 0x002fe20000010803 */
[----:B------:R-:W-:Y:S03]  /*134e0*/  LDSM.16.MT88.4 R24, [R234+0x1100] ;  /* 0x00110000ea18783b */ /* 0x000fe60000004200 */
[----:B------:R1:W-:Y:S03]  /*134f0*/  MUFU.EX2 R142, R8 ;  /* 0x00000008008e7308 */ /* 0x0003e60000000800 */
[----:B------:R-:W-:Y:S01]  /*13500*/  HMMA.16816.F32.BF16 R48, R4, R50, R16 ;  /* 0x000000320430723c */ /* 0x000fe20000041810 */
[----:B------:R-:W2:Y:S01]  /*13510*/  LDSM.16.MT88.4 R16, [R233+0x1100] ;  /* 0x00110000e910783b */ /* 0x000ea20000004200 */
[----:B------:R-:W-:-:S03]  /*13520*/  IMAD.MOV.U32 R111, RZ, RZ, R246 ;  /* 0x000000ffff6f7224 */ /* 0x000fc600078e00f6 */
[----:B------:R-:W3:Y:S03]  /*13530*/  LDSM.16.MT88.4 R20, [R236+0x1100] ;  /* 0x00110000ec14783b */ /* 0x000ee60000004200 */
[----:B------:R-:W-:Y:S01]  /*13540*/  HMMA.16816.F32.BF16 R44, R4, R66, R44 ;  /* 0x00000042042c723c */ /* 0x000fe2000004182c */
[----:B-1----:R-:W-:-:S06]  /*13550*/  FFMA.FTZ R8, R133, c[0x0][0x2d0], -R3 ;  /* 0x0000b40085087a23 */ /* 0x002fcc0000010803 */
[----:B------:R-:W-:Y:S01]  /*13560*/  FFMA.FTZ R4, R174, c[0x0][0x2d0], -R13 ;  /* 0x0000b400ae047a23 */ /* 0x000fe2000001080d */
[----:B------:R1:W4:Y:S08]  /*13570*/  MUFU.EX2 R143, R8 ;  /* 0x00000008008f7308 */ /* 0x0003300000000800 */
[----:B------:R2:W-:Y:S01]  /*13580*/  MUFU.EX2 R60, R4 ;  /* 0x00000004003c7308 */ /* 0x0005e20000000800 */
[----:B-1----:R-:W-:Y:S01]  /*13590*/  FFMA.FTZ R8, R171, c[0x0][0x2d0], -R0 ;  /* 0x0000b400ab087a23 */ /* 0x002fe20000010800 */
[----:B----4-:R-:W-:-:S06]  /*135a0*/  F2FP.BF16.PACK_AB R10, R143, R142 ;  /* 0x0000008e8f0a723e */ /* 0x010fcc00000010ff */
[----:B------:R1:W-:Y:S01]  /*135b0*/  MUFU.EX2 R64, R8 ;  /* 0x0000000800407308 */ /* 0x0003e20000000800 */
[----:B--2---:R-:W-:-:S07]  /*135c0*/  FFMA.FTZ R4, R173, c[0x0][0x2d0], -R13 ;  /* 0x0000b400ad047a23 */ /* 0x004fce000001080d */
[----:B------:R2:W4:Y:S01]  /*135d0*/  MUFU.EX2 R61, R4 ;  /* 0x00000004003d7308 */ /* 0x0005220000000800 */
[----:B-1----:R-:W-:-:S07]  /*135e0*/  FFMA.FTZ R8, R170, c[0x0][0x2d0], -R0 ;  /* 0x0000b400aa087a23 */ /* 0x002fce0000010800 */
[----:B------:R1:W1:Y:S01]  /*135f0*/  MUFU.EX2 R65, R8 ;  /* 0x0000000800417308 */ /* 0x0002620000000800 */
[----:B--2---:R-:W-:Y:S01]  /*13600*/  FFMA.FTZ R4, R183, c[0x0][0x2d0], -R12 ;  /* 0x0000b400b7047a23 */ /* 0x004fe2000001080c */
[----:B----4-:R-:W-:-:S06]  /*13610*/  F2FP.BF16.PACK_AB R6, R61, R60 ;  /* 0x0000003c3d06723e */ /* 0x010fcc00000010ff */
[----:B------:R2:W-:Y:S01]  /*13620*/  MUFU.EX2 R56, R4 ;  /* 0x0000000400387308 */ /* 0x0005e20000000800 */
[----:B-1----:R-:W-:Y:S01]  /*13630*/  FFMA.FTZ R8, R136, c[0x0][0x2d0], -R0 ;  /* 0x0000b40088087a23 */ /* 0x002fe20000010800 */
[----:B------:R-:W-:-:S06]  /*13640*/  F2FP.BF16.PACK_AB R9, R65, R64 ;  /* 0x000000404109723e */ /* 0x000fcc00000010ff */
        /* <DEDUP_REMOVED lines=12> */
[----:B------:R-:W2:Y:S01]  /*13710*/  MUFU.EX2 R59, R4 ;  /* 0x00000004003b7308 */ /* 0x000ea20000000800 */
[----:B-1----:R-:W-:-:S07]  /*13720*/  FFMA.FTZ R8, R172, c[0x0][0x2d0], -R13 ;  /* 0x0000b400ac087a23 */ /* 0x002fce000001080d */
[----:B------:R1:W4:Y:S01]  /*13730*/  MUFU.EX2 R63, R8 ;  /* 0x00000008003f7308 */ /* 0x0003220000000800 */
[----:B--2---:R-:W-:Y:S02]  /*13740*/  F2FP.BF16.PACK_AB R7, R59, R58 ;  /* 0x0000003a3b07723e */ /* 0x004fe400000010ff */
[----:B-1----:R-:W-:Y:S02]  /*13750*/  F2FP.BF16.PACK_AB R8, R141, R140 ;  /* 0x0000008c8d08723e */ /* 0x002fe400000010ff */
[----:B----4-:R-:W-:-:S05]  /*13760*/  F2FP.BF16.PACK_AB R4, R63, R62 ;  /* 0x0000003e3f04723e */ /* 0x010fca00000010ff */
[-C--:B------:R-:W-:Y:S08]  /*13770*/  HMMA.16816.F32.BF16 R148, R8, R16.reuse, R148 ;  /* 0x000000100894723c */ /* 0x080ff00000041894 */
        /* <DEDUP_REMOVED lines=9> */
[C---:B---3--:R-:W-:Y:S08]  /*13810*/  HMMA.16816.F32.BF16 R176, R8.reuse, R20, R176 ;  /* 0x0000001408b0723c */ /* 0x048ff000000418b0 */
[----:B-1----:R-:W-:Y:S08]  /*13820*/  HMMA.16816.F32.BF16 R172, R8, R16, R80 ;  /* 0x0000001008ac723c */ /* 0x002ff00000041850 */
[C---:B------:R-:W-:Y:S08]  /*13830*/  HMMA.16816.F32.BF16 R180, R4.reuse, R20, R228 ;  /* 0x0000001404b4723c */ /* 0x040ff000000418e4 */
[-C--:B------:R-:W-:Y:S08]  /*13840*/  HMMA.16816.F32.BF16 R184, R4, R22.reuse, R184 ;  /* 0x0000001604b8723c */ /* 0x080ff000000418b8 */
        /* <DEDUP_REMOVED lines=9> */
[----:B------:R-:W1:Y:S01]  /*138e0*/  LDSM.16.MT88.4 R20, [R234+0x3100] ;  /* 0x00310000ea14783b */ /* 0x000e620000004200 */
[----:B------:R-:W-:-:S02]  /*138f0*/  IMAD.MOV.U32 R107, RZ, RZ, R95 ;  /* 0x000000ffff6b7224 */ /* 0x000fc400078e005f */
[----:B------:R-:W-:Y:S01]  /*13900*/  IMAD.MOV.U32 R175, RZ, RZ, R99 ;  /* 0x000000ffffaf7224 */ /* 0x000fe200078e0063 */
[----:B------:R-:W-:Y:S01]  /*13910*/  MOV R99, R109 ;  /* 0x0000006d00637202 */ /* 0x000fe20000000f00 */
[----:B------:R-:W-:Y:S02]  /*13920*/  IMAD.MOV.U32 R98, RZ, RZ, R108 ;  /* 0x000000ffff627224 */ /* 0x000fe400078e006c */
[----:B------:R-:W-:Y:S01]  /*13930*/  IMAD.MOV.U32 R94, RZ, RZ, R92 ;  /* 0x000000ffff5e7224 */ /* 0x000fe200078e005c */
[----:B------:R-:W-:Y:S01]  /*13940*/  MOV R92, R84 ;  /* 0x00000054005c7202 */ /* 0x000fe20000000f00 */
[----:B------:R-:W-:Y:S01]  /*13950*/  IMAD.MOV.U32 R95, RZ, RZ, R2 ;  /* 0x000000ffff5f7224 */ /* 0x000fe200078e0002 */
[----:B------:R-:W-:Y:S01]  /*13960*/  MOV R84, R137 ;  /* 0x0000008900547202 */ /* 0x000fe20000000f00 */
[----:B------:R-:W-:Y:S01]  /*13970*/  IMAD.MOV.U32 R108, RZ, RZ, R93 ;  /* 0x000000ffff6c7224 */ /* 0x000fe200078e005d */
[----:B------:R3:W5:Y:S01]  /*13980*/  LDL.LU R2, [R1+0xa4] ;  /* 0x0000a40001027983 */ /* 0x0007620000300800 */
[----:B------:R-:W-:-:S02]  /*13990*/  IMAD.MOV.U32 R93, RZ, RZ, R85 ;  /* 0x000000ffff5d7224 */ /* 0x000fc400078e0055 */
[----:B------:R-:W-:Y:S01]  /*139a0*/  IMAD.MOV.U32 R85, RZ, RZ, R245 ;  /* 0x000000ffff557224 */ /* 0x000fe200078e00f5 */
[----:B------:R-:W4:Y:S04]  /*139b0*/  LDL.LU R109, [R1+0x14] ;  /* 0x00001400016d7983 */ /* 0x000f280000300800 */
[----:B------:R3:W5:Y:S01]  /*139c0*/  LDL.LU R137, [R1+0xa0] ;  /* 0x0000a00001897983 */ /* 0x0007620000300800 */
[----:B------:R-:W-:-:S03]  /*139d0*/  IMAD.MOV.U32 R54, RZ, RZ, R106 ;  /* 0x000000ffff367224 */ /* 0x000fc600078e006a */
[----:B------:R-:W3:Y:S01]  /*139e0*/  LDL.LU R245, [R1+0x9c] ;  /* 0x00009c0001f57983 */ /* 0x000ee20000300800 */
[----:B------:R-:W-:-:S03]  /*139f0*/  IMAD.MOV.U32 R106, RZ, RZ, R98 ;  /* 0x000000ffff6a7224 */ /* 0x000fc600078e0062 */
[----:B------:R-:W3:Y:S01]  /*13a00*/  LDL.LU R246, [R1+0x98] ;  /* 0x0000980001f67983 */ /* 0x000ee20000300800 */
[----:B------:R-:W-:-:S03]  /*13a10*/  MOV R98, R247 ;  /* 0x000000f700627202 */ /* 0x000fc60000000f00 */
[----:B------:R-:W4:Y:S01]  /*13a20*/  LDL.LU R247, [R1+0x94] ;  /* 0x0000940001f77983 */ /* 0x000f220000300800 */
[C---:B------:R-:W-:Y:S08]  /*13a30*/  HMMA.16816.F32.BF16 R196, R4.reuse, R16, R172 ;  /* 0x0000001004c4723c */ /* 0x040ff000000418ac */
[-C--:B------:R-:W-:Y:S08]  /*13a40*/  HMMA.16816.F32.BF16 R200, R4, R18.reuse, R200 ;  /* 0x0000001204c8723c */ /* 0x080ff000000418c8 */
[----:B------:R-:W-:Y:S01]  /*13a50*/  HMMA.16816.F32.BF16 R228, R8, R18, R28 ;  /* 0x0000001208e4723c */ /* 0x000fe2000004181c */
[----:B------:R-:W1:Y:S04]  /*13a60*/  LDSM.16.MT88.4 R16, [R236+0x3100] ;  /* 0x00310000ec10783b */ /* 0x000e680000004200 */
[----:B------:R-:W1:Y:S01]  /*13a70*/  LDSM.16.MT88.4 R28, [R235+0x3100] ;  /* 0x00310000eb1c783b */ /* 0x000e620000004200 */
[----:B------:R-:W-:Y:S01]  /*13a80*/  MOV R55, R107 ;  /* 0x0000006b00377202 */ /* 0x000fe20000000f00 */
[----:B------:R-:W-:Y:S01]  /*13a90*/  IMAD.MOV.U32 R107, RZ, RZ, R99 ;  /* 0x000000ffff6b7224 */ /* 0x000fe200078e0063 */
[----:B------:R-:W-:Y:S01]  /*13aa0*/  MOV R110, R94 ;  /* 0x0000005e006e7202 */ /* 0x000fe20000000f00 */
        /* <DEDUP_REMOVED lines=8> */
[C---:B--2---:R-:W-:Y:S01]  /*13b30*/  HMMA.16816.F32.BF16 R52, R4.reuse, R24, R52 ;  /* 0x000000180434723c */ /* 0x044fe20000041834 */
        /* <DEDUP_REMOVED lines=22> */
[C---:B------:R-:W-:Y:S01]  /*13ca0*/  HMMA.16816.F32.BF16 R104, R4.reuse, R16, R104 ;  /* 0x000000100468723c */ /* 0x040fe20000041868 */
[----:B------:R-:W-:Y:S01]  /*13cb0*/  IMAD.MOV.U32 R95, RZ, RZ, R76 ;  /* 0x000000ffff5f7224 */ /* 0x000fe200078e004c */
[----:B------:R2:W5:Y:S01]  /*13cc0*/  LDL.LU R249, [R1+0x88] ;  /* 0x0000880001f97983 */ /* 0x0005620000300800 */
[----:B------:R-:W-:Y:S02]  /*13cd0*/  IMAD.MOV.U32 R94, RZ, RZ, R87 ;  /* 0x000000ffff5e7224 */ /* 0x000fe400078e0057 */
[----:B------:R-:W-:Y:S01]  /*13ce0*/  IMAD.MOV.U32 R131, RZ, RZ, R67 ;  /* 0x000000ffff837224 */ /* 0x000fe200078e0043 */
[----:B------:R-:W-:Y:S01]  /*13cf0*/  MOV R174, R136 ;  /* 0x0000008800ae7202 */ /* 0x000fe20000000f00 */
[----:B------:R-:W-:Y:S01]  /*13d00*/  IMAD.MOV.U32 R66, RZ, RZ, R78 ;  /* 0x000000ffff427224 */ /* 0x000fe200078e004e */
[----:B------:R-:W-:Y:S01]  /*13d10*/  HMMA.16816.F32.BF16 R120, R4, R28, R120 ;  /* 0x0000001c0478723c */ /* 0x000fe20000041878 */
[----:B------:R-:W-:Y:S01]  /*13d20*/  IMAD.MOV.U32 R173, RZ, RZ, R172 ;  /* 0x000000ffffad7224 */ /* 0x000fe200078e00ac */
[----:B------:R2:W5:Y:S01]  /*13d30*/  LDL.LU R248, [R1+0x84] ;  /* 0x0000840001f87983 */ /* 0x0005620000300800 */
        /* <DEDUP_REMOVED lines=9> */
[----:B------:R-:W-:Y:S02]  /*13dd0*/  IMAD.MOV.U32 R172, RZ, RZ, R78 ;  /* 0x000000ffffac7224 */ /* 0x000fe400078e004e */
[----:B------:R-:W-:Y:S02]  /*13de0*/  IMAD.MOV.U32 R67, RZ, RZ, R79 ;  /* 0x000000ffff437224 */ /* 0x000fe400078e004f */
[----:B------:R-:W-:Y:S01]  /*13df0*/  IMAD.MOV.U32 R130, RZ, RZ, R173 ;  /* 0x000000ffff827224 */ /* 0x000fe200078e00ad */
[----:B------:R-:W-:Y:S01]  /*13e00*/  MOV R129, R110 ;  /* 0x0000006e00817202 */ /* 0x000fe20000000f00 */
[----:B------:R-:W-:-:S02]  /*13e10*/  IMAD.MOV.U32 R173, RZ, RZ, R66 ;  /* 0x000000ffffad7224 */ /* 0x000fc400078e0042 */
[----:B------:R-:W-:Y:S01]  /*13e20*/  IMAD.MOV.U32 R156, RZ, RZ, R238 ;  /* 0x000000ffff9c7224 */ /* 0x000fe200078e00ee */
[C---:B------:R-:W-:Y:S08]  /*13e30*/  HMMA.16816.F32.BF16 R48, R8.reuse, R18, R48 ;  /* 0x000000120830723c */ /* 0x040ff00000041830 */
[----:B------:R-:W-:Y:S01]  /*13e40*/  HMMA.16816.F32.BF16 R44, R8, R30, R44 ;  /* 0x0000001e082c723c */ /* 0x000fe2000004182c */
[----:B---3--:R-:W-:Y:S01]  /*13e50*/  IMAD.MOV.U32 R97, RZ, RZ, R246 ;  /* 0x000000ffff617224 */ /* 0x008fe200078e00f6 */
[----:B------:R-:W-:-:S03]  /*13e60*/  MOV R77, R245 ;  /* 0x000000f5004d7202 */ /* 0x000fc60000000f00 */
[----:B------:R-:W-:Y:S02]  /*13e70*/  IMAD.MOV.U32 R76, RZ, RZ, R97 ;  /* 0x000000ffff4c7224 */ /* 0x000fe400078e0061 */
[----:B----4-:R-:W-:Y:S02]  /*13e80*/  IMAD.MOV.U32 R96, RZ, RZ, R247 ;  /* 0x000000ffff607224 */ /* 0x010fe400078e00f7 */
[----:B------:R-:W-:Y:S01]  /*13e90*/  IMAD.MOV.U32 R97, RZ, RZ, R244 ;  /* 0x000000ffff617224 */ /* 0x000fe200078e00f4 */
[----:B------:R-:W-:Y:S01]  /*13ea0*/  MOV R94, R76 ;  /* 0x0000004c005e7202 */ /* 0x000fe20000000f00 */
[----:B------:R-:W-:Y:S01]  /*13eb0*/  IMAD.MOV.U32 R87, RZ, RZ, R96 ;  /* 0x000000ffff577224 */ /* 0x000fe200078e0060 */
[----:B------:R2:W5:Y:S01]  /*13ec0*/  LDL.LU R247, [R1+0x80] ;  /* 0x0000800001f77983 */ /* 0x0005620000300800 */
[----:B------:R-:W-:Y:S02]  /*13ed0*/  IMAD.MOV.U32 R95, RZ, RZ, R77 ;  /* 0x000000ffff5f7224 */ /* 0x000fe400078e004d */
        /* <DEDUP_REMOVED lines=8> */
[----:B------:R-:W-:Y:S01]  /*13f60*/  IMAD.MOV.U32 R157, RZ, RZ, R77 ;  /* 0x000000ffff9d7224 */ /* 0x000fe200078e004d */
[----:B------:R-:W-:Y:S01]  /*13f70*/  MOV R215, R95 ;  /* 0x0000005f00d77202 */ /* 0x000fe20000000f00 */
[----:B------:R-:W-:Y:S01]  /*13f80*/  HMMA.16816.F32.BF16 R76, R4, R26, R224 ;  /* 0x0000001a044c723c */ /* 0x000fe200000418e0 */
        /* <DEDUP_REMOVED lines=10> */
[C---:B------:R-:W-:Y:S01]  /*14030*/  HMMA.16816.F32.BF16 R92, R4.reuse, R22, R220 ;  /* 0x00000016045c723c */ /* 0x040fe200000418dc */
[----:B------:R-:W-:Y:S01]  /*14040*/  IMAD.MOV.U32 R97, RZ, RZ, R239 ;  /* 0x000000ffff617224 */ /* 0x000fe200078e00ef */
[----:B------:R2:W5:Y:S04]  /*14050*/  LDL.LU R244, [R1+0x74] ;  /* 0x0000740001f47983 */ /* 0x0005680000300800 */
[----:B------:R2:W5:Y:S01]  /*14060*/  LDL.LU R243, [R1+0x70] ;  /* 0x0000700001f37983 */ /* 0x0005620000300800 */
[----:B------:R-:W-:Y:S01]  /*14070*/  MOV R221, R109 ;  /* 0x0000006d00dd7202 */ /* 0x000fe20000000f00 */
[----:B------:R-:W-:Y:S01]  /*14080*/  IMAD.MOV.U32 R222, RZ, RZ, R84 ;  /* 0x000000ffffde7224 */ /* 0x000fe200078e0054 */
[C---:B------:R-:W-:Y:S01]  /*14090*/  HMMA.16816.F32.BF16 R108, R4.reuse, R18, R216 ;  /* 0x00000012046c723c */ /* 0x040fe200000418d8 */
[----:B------:R-:W-:Y:S01]  /*140a0*/  IMAD.MOV.U32 R223, RZ, RZ, R85 ;  /* 0x000000ffffdf7224 */ /* 0x000fe200078e0055 */
[----:B------:R2:W5:Y:S04]  /*140b0*/  LDL.LU R242, [R1+0x6c] ;  /* 0x00006c0001f27983 */ /* 0x0005680000300800 */
[----:B------:R2:W5:Y:S02]  /*140c0*/  LDL.LU R241, [R1+0x68] ;  /* 0x0000680001f17983 */ /* 0x0005640000300800 */
[----:B------:R-:W-:Y:S02]  /*140d0*/  HMMA.16816.F32.BF16 R84, R4, R30, R208 ;  /* 0x0000001e0454723c */ /* 0x000fe400000418d0 */
[----:B------:R2:W5:Y:S04]  /*140e0*/  LDL.LU R240, [R1+0x64] ;  /* 0x0000640001f07983 */ /* 0x0005680000300800 */
[----:B------:R2:W5:Y:S01]  /*140f0*/  LDL.LU R239, [R1+0x60] ;  /* 0x0000600001ef7983 */ /* 0x0005620000300800 */
[----:B------:R-:W-:Y:S01]  /*14100*/  FFMA.FTZ R4, R195, c[0x0][0x2d0], -R3 ;  /* 0x0000b400c3047a23 */ /* 0x000fe20000010803 */
[----:B------:R-:W-:Y:S01]  /*14110*/  MOV R7, R225 ;  /* 0x000000e100077202 */ /* 0x000fe20000000f00 */
[----:B------:R-:W-:Y:S01]  /*14120*/  IMAD.MOV.U32 R6, RZ, RZ, R226 ;  /* 0x000000ffff067224 */ /* 0x000fe200078e00e2 */
[----:B------:R-:W-:Y:S01]  /*14130*/  MOV R5, R227 ;  /* 0x000000e300057202 */ /* 0x000fe20000000f00 */
[C---:B------:R-:W-:Y:S01]  /*14140*/  HMMA.16816.F32.BF16 R216, R8.reuse, R20, R112 ;  /* 0x0000001408d8723c */ /* 0x040fe20000041870 */
[----:B------:R2:W5:Y:S07]  /*14150*/  LDL.LU R238, [R1+0x5c] ;  /* 0x00005c0001ee7983 */ /* 0x00056e0000300800 */
[----:B------:R-:W-:Y:S01]  /*14160*/  HMMA.16816.F32.BF16 R224, R8, R24, R124 ;  /* 0x0000001808e0723c */ /* 0x000fe2000004187c */
[----:B------:R1:W-:Y:S06]  /*14170*/  MUFU.EX2 R24, R4 ;  /* 0x0000000400187308 */ /* 0x0003ec0000000800 */
[----:B------:R-:W-:Y:S01]  /*14180*/  IMAD.MOV.U32 R127, RZ, RZ, R221 ;  /* 0x000000ffff7f7224 */ /* 0x000fe200078e00dd */
[----:B------:R-:W-:Y:S01]  /*14190*/  MOV R126, R222 ;  /* 0x000000de007e7202 */ /* 0x000fe20000000f00 */
[----:B------:R-:W-:-:S02]  /*141a0*/  IMAD.MOV.U32 R125, RZ, RZ, R223 ;  /* 0x000000ffff7d7224 */ /* 0x000fc400078e00df */
[----:B-1----:R-:W-:-:S04]  /*141b0*/  FFMA.FTZ R4, R193, c[0x0][0x2d0], -R3 ;  /* 0x0000b400c1047a23 */ /* 0x002fc80000010803 */
[----:B------:R1:W3:Y:S01]  /*141c0*/  MUFU.EX2 R25, R4 ;  /* 0x0000000400197308 */ /* 0x0002e20000000800 */
[----:B------:R-:W-:Y:S01]  /*141d0*/  HMMA.16816.F32.BF16 R220, R8, R26, R72 ;  /* 0x0000001a08dc723c */ /* 0x000fe20000041848 */
[----:B------:R-:W-:Y:S01]  /*141e0*/  MOV R124, R212 ;  /* 0x000000d4007c7202 */ /* 0x000fe20000000f00 */
[--C-:B-1----:R-:W-:Y:S02]  /*141f0*/  FFMA.FTZ R4, R191, c[0x0][0x2d0], -R3.reuse ;  /* 0x0000b400bf047a23 */ /* 0x102fe40000010803 */
[----:B------:R-:W-:-:S04]  /*14200*/  FFMA.FTZ R3, R194, c[0x0][0x2d0], -R3 ;  /* 0x0000b400c2037a23 */ /* 0x000fc80000010803 */
[----:B------:R1:W-:Y:S01]  /*14210*/  MUFU.EX2 R26, R3 ;  /* 0x00000003001a7308 */ /* 0x0003e20000000800 */
[----:B------:R-:W-:Y:S01]  /*14220*/  IMAD.MOV.U32 R73, RZ, RZ, R213 ;  /* 0x000000ffff497224 */ /* 0x000fe200078e00d5 */
[----:B------:R-:W-:Y:S01]  /*14230*/  MOV R74, R214 ;  /* 0x000000d6004a7202 */ /* 0x000fe20000000f00 */
[----:B------:R-:W-:Y:S02]  /*14240*/  IMAD.MOV.U32 R75, RZ, RZ, R215 ;  /* 0x000000ffff4b7224 */ /* 0x000fe400078e00d7 */
[----:B------:R-:W-:Y:S01]  /*14250*/  HMMA.16816.F32.BF16 R212, R8, R22, R68 ;  /* 0x0000001608d4723c */ /* 0x000fe20000041844 */
[----:B-1----:R-:W-:-:S04]  /*14260*/  FFMA.FTZ R3, R252, c[0x0][0x2d0], -R0 ;  /* 0x0000b400fc037a23 */ /* 0x002fc80000010800 */
[----:B------:R1:W-:Y:S03]  /*14270*/  MUFU.EX2 R20, R3 ;  /* 0x0000000300147308 */ /* 0x0003e60000000800 */
[----:B------:R-:W-:Y:S01]  /*14280*/  HMMA.16816.F32.BF16 R208, R8, R16, R116 ;  /* 0x0000001008d0723c */ /* 0x000fe20000041874 */
[----:B-1----:R-:W-:-:S04]  /*14290*/  FFMA.FTZ R3, R190, c[0x0][0x2d0], -R0 ;  /* 0x0000b400be037a23 */ /* 0x002fc80000010800 */
[----:B------:R1:W4:Y:S02]  /*142a0*/  MUFU.EX2 R22, R3 ;  /* 0x0000000300167308 */ /* 0x0003240000000800 */
[--C-:B-1----:R-:W-:Y:S02]  /*142b0*/  FFMA.FTZ R3, R189, c[0x0][0x2d0], -R0.reuse ;  /* 0x0000b400bd037a23 */ /* 0x102fe40000010800 */
[----:B------:R-:W-:-:S04]  /*142c0*/  FFMA.FTZ R0, R188, c[0x0][0x2d0], -R0 ;  /* 0x0000b400bc007a23 */ /* 0x000fc80000010800 */
[----:B------:R-:W-:Y:S01]  /*142d0*/  MUFU.EX2 R23, R3 ;  /* 0x0000000300177308 */ /* 0x000fe20000000800 */
[----:B------:R-:W-:Y:S07]  /*142e0*/  HMMA.16816.F32.BF16 R116, R8, R28, R204 ;  /* 0x0000001c0874723c */ /* 0x000fee00000418cc */
[----:B------:R-:W1:Y:S01]  /*142f0*/  MUFU.EX2 R27, R4 ;  /* 0x00000004001b7308 */ /* 0x000e620000000800 */
[----:B------:R-:W-:Y:S01]  /*14300*/  IMAD.MOV.U32 R194, RZ, RZ, R81 ;  /* 0x000000ffffc27224 */ /* 0x000fe200078e0051 */
[----:B------:R-:W-:Y:S01]  /*14310*/  MOV R195, R80 ;  /* 0x0000005000c37202 */ /* 0x000fe20000000f00 */
[----:B------:R-:W-:Y:S05]  /*14320*/  LDSM.16.MT88.4 R188, [R236+0x1900] ;  /* 0x00190000ecbc783b */ /* 0x000fea0000004200 */
[----:B------:R1:W-:Y:S01]  /*14330*/  MUFU.EX2 R21, R0 ;  /* 0x0000000000157308 */ /* 0x0003e20000000800 */
[----:B------:R-:W-:-:S02]  /*14340*/  FADD.FTZ R9, R192, R15 ;  /* 0x0000000fc0097221 */ /* 0x000fc40000010000 */
[----:B------:R-:W-:Y:S01]  /*14350*/  FADD.FTZ R8, R101, R100 ;  /* 0x0000006465087221 */ /* 0x000fe20000010000 */
[----:B------:R-:W-:Y:S01]  /*14360*/  MOV R10, R99 ;  /* 0x00000063000a7202 */ /* 0x000fe20000000f00 */
[----:B------:R-:W-:Y:S01]  /*14370*/  LDSM.16.MT88.4 R204, [R235+0x1900] ;  /* 0x00190000ebcc783b */ /* 0x000fe20000004200 */
[----:B-1----:R-:W-:Y:S01]  /*14380*/  FFMA.FTZ R0, R73, c[0x0][0x2d0], -R13 ;  /* 0x0000b40049007a23 */ /* 0x002fe2000001080d */
[----:B------:R-:W-:Y:S01]  /*14390*/  MOV R73, R74 ;  /* 0x0000004a00497202 */ /* 0x000fe20000000f00 */
[----:B------:R-:W-:Y:S01]  /*143a0*/  IMAD.MOV.U32 R74, RZ, RZ, R75 ;  /* 0x000000ffff4a7224 */ /* 0x000fe200078e004b */
[----:B------:R-:W-:Y:S01]  /*143b0*/  MOV R75, R124 ;  /* 0x0000007c004b7202 */ /* 0x000fe20000000f00 */
[----:B------:R-:W-:Y:S01]  /*143c0*/  IMAD.MOV.U32 R124, RZ, RZ, R125 ;  /* 0x000000ffff7c7224 */ /* 0x000fe200078e007d */
[----:B------:R-:W-:Y:S01]  /*143d0*/  MOV R125, R126 ;  /* 0x0000007e007d7202 */ /* 0x000fe20000000f00 */
[----:B------:R1:W-:Y:S01]  /*143e0*/  MUFU.EX2 R17, R0 ;  /* 0x0000000000117308 */ /* 0x0003e20000000800 */
        /* <DEDUP_REMOVED lines=8> */
[----:B-1----:R-:W-:Y:S01]  /*14470*/  FFMA.FTZ R0, R73, c[0x0][0x2d0], -R13 ;  /* 0x0000b40049007a23 */ /* 0x002fe2000001080d */
[----:B------:R-:W-:Y:S01]  /*14480*/  MOV R73, R74 ;  /* 0x0000004a00497202 */ /* 0x000fe20000000f00 */
[----:B------:R-:W-:Y:S01]  /*14490*/  IMAD.MOV.U32 R74, RZ, RZ, R75 ;  /* 0x000000ffff4a7224 */ /* 0x000fe200078e004b */
[----:B------:R-:W-:Y:S01]  /*144a0*/  MOV R75, R124 ;  /* 0x0000007c004b7202 */ /* 0x000fe20000000f00 */
[----:B------:R-:W-:Y:S01]  /*144b0*/  IMAD.MOV.U32 R124, RZ, RZ, R125 ;  /* 0x000000ffff7c7224 */ /* 0x000fe200078e007d */
[----:B------:R-:W-:Y:S01]  /*144c0*/  MOV R125, R126 ;  /* 0x0000007e007d7202 */ /* 0x000fe20000000f00 */
[----:B------:R-:W-:Y:S01]  /*144d0*/  IMAD.MOV.U32 R126, RZ, RZ, R5 ;  /* 0x000000ffff7e7224 */ /* 0x000fe200078e0005 */
[----:B------:R1:W1:Y:S01]  /*144e0*/  MUFU.EX2 R18, R0 ;  /* 0x0000000000127308 */ /* 0x0002620000000800 */
        /* <DEDUP_REMOVED lines=8> */
[----:B------:R-:W-:Y:S02]  /*14570*/  IMAD.MOV.U32 R158, RZ, RZ, R159 ;  /* 0x000000ffff9e7224 */ /* 0x000fe400078e009f */
[----:B-1----:R-:W-:Y:S02]  /*14580*/  FFMA.FTZ R0, R73, c[0x0][0x2d0], -R13 ;  /* 0x0000b40049007a23 */ /* 0x002fe4000001080d */
        /* <DEDUP_REMOVED lines=12> */
[----:B------:R1:W-:Y:S01]  /*14650*/  MUFU.EX2 R19, R0 ;  /* 0x0000000000137308 */ /* 0x0003e20000000800 */
[----:B------:R-:W-:Y:S01]  /*14660*/  MOV R157, R158 ;  /* 0x0000009e009d7202 */ /* 0x000fe20000000f00 */
[----:B------:R-:W-:Y:S01]  /*14670*/  IMAD.MOV.U32 R158, RZ, RZ, R159 ;  /* 0x000000ffff9e7224 */ /* 0x000fe200078e009f */
[----:B------:R-:W-:-:S02]  /*14680*/  MOV R159, R129 ;  /* 0x00000081009f7202 */ /* 0x000fc40000000f00 */
[----:B------:R-:W-:Y:S02]  /*14690*/  MOV R114, R74 ;  /* 0x0000004a00727202 */ /* 0x000fe40000000f00 */
[----:B------:R-:W-:Y:S01]  /*146a0*/  MOV R130, R131 ;  /* 0x0000008300827202 */ /* 0x000fe20000000f00 */
[----:B------:R-:W-:Y:S01]  /*146b0*/  IMAD.MOV.U32 R131, RZ, RZ, R173 ;  /* 0x000000ffff837224 */ /* 0x000fe200078e00ad */
[----:B------:R-:W-:Y:S01]  /*146c0*/  MOV R173, R232 ;  /* 0x000000e800ad7202 */ /* 0x000fe20000000f00 */
[----:B------:R-:W-:Y:S01]  /*146d0*/  IMAD.MOV.U32 R115, RZ, RZ, R75 ;  /* 0x000000ffff737224 */ /* 0x000fe200078e004b */
[----:B------:R-:W-:Y:S01]  /*146e0*/  MOV R72, R124 ;  /* 0x0000007c00487202 */ /* 0x000fe20000000f00 */
[----:B------:R-:W-:Y:S02]  /*146f0*/  IMAD.MOV.U32 R124, RZ, RZ, R5 ;  /* 0x000000ffff7c7224 */ /* 0x000fe400078e0005 */
[----:B-1----:R-:W-:Y:S01]  /*14700*/  FFMA.FTZ R0, R73, c[0x0][0x2d0], -R13 ;  /* 0x0000b40049007a23 */ /* 0x002fe2000001080d */
[----:B------:R-:W-:Y:S01]  /*14710*/  MOV R73, R6 ;  /* 0x0000000600497202 */ /* 0x000fe20000000f00 */
[----:B------:R-:W-:Y:S01]  /*14720*/  IMAD.MOV.U32 R74, RZ, RZ, R7 ;  /* 0x000000ffff4a7224 */ /* 0x000fe200078e0007 */
[----:B------:R-:W-:Y:S01]  /*14730*/  MOV R75, R156 ;  /* 0x0000009c004b7202 */ /* 0x000fe20000000f00 */
[----:B------:R1:W-:Y:S01]  /*14740*/  MUFU.EX2 R16, R0 ;  /* 0x0000000000107308 */ /* 0x0003e20000000800 */
[----:B------:R-:W-:Y:S01]  /*14750*/  IMAD.MOV.U32 R5, RZ, RZ, R157 ;  /* 0x000000ffff057224 */ /* 0x000fe200078e009d */
[----:B------:R-:W-:Y:S01]  /*14760*/  MOV R6, R158 ;  /* 0x0000009e00067202 */ /* 0x000fe20000000f00 */
[----:B------:R-:W-:-:S02]  /*14770*/  IMAD.MOV.U32 R7, RZ, RZ, R159 ;  /* 0x000000ffff077224 */ /* 0x000fc400078e009f */
[----:B------:R-:W-:Y:S01]  /*14780*/  IMAD.MOV.U32 R129, RZ, RZ, R130 ;  /* 0x000000ffff817224 */ /* 0x000fe200078e0082 */
[----:B------:R-:W2:Y:S01]  /*14790*/  LDSM.16.MT88.4 R156, [R233+0x1900] ;  /* 0x00190000e99c783b */ /* 0x000ea20000004200 */
[----:B------:R-:W-:Y:S01]  /*147a0*/  MOV R130, R131 ;  /* 0x0000008300827202 */ /* 0x000fe20000000f00 */
[----:B------:R-:W-:Y:S01]  /*147b0*/  IMAD.MOV.U32 R131, RZ, RZ, R173 ;  /* 0x000000ffff837224 */ /* 0x000fe200078e00ad */
[----:B------:R-:W-:Y:S01]  /*147c0*/  MOV R173, R174 ;  /* 0x000000ae00ad7202 */ /* 0x000fe20000000f00 */
[----:B------:R-:W-:Y:S02]  /*147d0*/  IMAD.MOV.U32 R174, RZ, RZ, R132 ;  /* 0x000000ffffae7224 */ /* 0x000fe400078e0084 */
[----:B-1----:R-:W-:-:S04]  /*147e0*/  FFMA.FTZ R0, R114, c[0x0][0x2d0], -R12 ;  /* 0x0000b40072007a23 */ /* 0x002fc8000001080c */
[----:B------:R1:W-:Y:S01]  /*147f0*/  MUFU.EX2 R13, R0 ;  /* 0x00000000000d7308 */ /* 0x0003e20000000800 */
[----:B------:R-:W-:Y:S02]  /*14800*/  IMAD.MOV.U32 R112, RZ, RZ, R72 ;  /* 0x000000ffff707224 */ /* 0x000fe400078e0048 */
[----:B------:R-:W-:Y:S01]  /*14810*/  FFMA.FTZ R3, R115, c[0x0][0x2d0], -R12 ;  /* 0x0000b40073037a23 */ /* 0x000fe2000001080c */
[----:B------:R-:W-:Y:S01]  /*14820*/  MOV R115, R75 ;  /* 0x0000004b00737202 */ /* 0x000fe20000000f00 */
[----:B------:R-:W-:Y:S02]  /*14830*/  IMAD.MOV.U32 R114, RZ, RZ, R74 ;  /* 0x000000ffff727224 */ /* 0x000fe400078e004a */
[----:B-1----:R-:W-:Y:S01]  /*14840*/  FFMA.FTZ R0, R129, c[0x0][0x2d0], -R12 ;  /* 0x0000b40081007a23 */ /* 0x002fe2000001080c */
[----:B------:R-:W-:Y:S01]  /*14850*/  MOV R129, R130 ;  /* 0x0000008200817202 */ /* 0x000fe20000000f00 */
[----:B------:R-:W-:Y:S01]  /*14860*/  IMAD.MOV.U32 R130, RZ, RZ, R131 ;  /* 0x000000ffff827224 */ /* 0x000fe200078e0083 */
[----:B------:R-:W-:Y:S01]  /*14870*/  MOV R131, R173 ;  /* 0x000000ad00837202 */ /* 0x000fe20000000f00 */
[----:B------:R-:W-:Y:S01]  /*14880*/  IMAD.MOV.U32 R173, RZ, RZ, R174 ;  /* 0x000000ffffad7224 */ /* 0x000fe200078e00ae */
[----:B------:R-:W-:Y:S01]  /*14890*/  MOV R174, R67 ;  /* 0x0000004300ae7202 */ /* 0x000fe20000000f00 */
[----:B------:R-:W-:Y:S01]  /*148a0*/  IMAD.MOV.U32 R67, RZ, RZ, R172 ;  /* 0x000000ffff437224 */ /* 0x000fe200078e00ac */
[----:B------:R-:W-:-:S02]  /*148b0*/  MOV R172, R14 ;  /* 0x0000000e00ac7202 */ /* 0x000fc40000000f00 */
[----:B------:R1:W1:Y:S01]  /*148c0*/  MUFU.EX2 R14, R0 ;  /* 0x00000000000e7308 */ /* 0x0002620000000800 */
        /* <DEDUP_REMOVED lines=12> */
[----:B------:R1:W-:Y:S01]  /*14990*/  MUFU.EX2 R12, R3 ;  /* 0x00000003000c7308 */ /* 0x0003e20000000800 */
[----:B------:R-:W-:Y:S01]  /*149a0*/  MOV R113, R73 ;  /* 0x0000004900717202 */ /* 0x000fe20000000f00 */
[----:B------:R-:W-:Y:S01]  /*149b0*/  IMAD.MOV.U32 R73, RZ, RZ, R129 ;  /* 0x000000ffff497224 */ /* 0x000fe200078e0081 */
[----:B------:R-:W-:Y:S01]  /*149c0*/  MOV R114, R82 ;  /* 0x0000005200727202 */ /* 0x000fe20000000f00 */
[----:B------:R-:W-:Y:S01]  /*149d0*/  IMAD.MOV.U32 R71, RZ, RZ, R115 ;  /* 0x000000ffff477224 */ /* 0x000fe200078e0073 */
[----:B------:R-:W-:Y:S01]  /*149e0*/  MOV R130, R67 ;  /* 0x0000004300827202 */ /* 0x000fe20000000f00 */
[----:B------:R-:W-:Y:S01]  /*149f0*/  IMAD.MOV.U32 R30, RZ, RZ, R125 ;  /* 0x000000ffff1e7224 */ /* 0x000fe200078e007d */
[----:B------:R-:W-:Y:S01]  /*14a00*/  MOV R31, R124 ;  /* 0x0000007c001f7202 */ /* 0x000fe20000000f00 */
[----:B------:R2:W2:Y:S01]  /*14a10*/  MUFU.EX2 R15, R0 ;  /* 0x00000000000f7308 */ /* 0x0004a20000000800 */
[----:B------:R-:W-:Y:S01]  /*14a20*/  IMAD.MOV.U32 R82, RZ, RZ, R83 ;  /* 0x000000ffff527224 */ /* 0x000fe200078e0053 */
[----:B------:R-:W-:Y:S01]  /*14a30*/  MOV R131, R175 ;  /* 0x000000af00837202 */ /* 0x000fe20000000f00 */
[----:B------:R-:W-:Y:S01]  /*14a40*/  IMAD.MOV.U32 R129, RZ, RZ, R174 ;  /* 0x000000ffff817224 */ /* 0x000fe200078e00ae */
[----:B------:R-:W-:Y:S01]  /*14a50*/  MOV R83, R128 ;  /* 0x0000008000537202 */ /* 0x000fe20000000f00 */
[----:B------:R-:W-:Y:S01]  /*14a60*/  IMAD.MOV.U32 R67, RZ, RZ, R172 ;  /* 0x000000ffff437224 */ /* 0x000fe200078e00ac */
[----:B------:R-:W-:Y:S01]  /*14a70*/  MOV R100, R126 ;  /* 0x0000007e00647202 */ /* 0x000fe20000000f00 */
[----:B------:R-:W4:Y:S01]  /*14a80*/  LDSM.16.MT88.4 R172, [R234+0x1900] ;  /* 0x00190000eaac783b */ /* 0x000f220000004200 */
[----:B-1----:R-:W-:Y:S01]  /*14a90*/  IMAD.MOV.U32 R3, RZ, RZ, R82 ;  /* 0x000000ffff037224 */ /* 0x002fe200078e0052 */
[----:B------:R-:W-:Y:S01]  /*14aa0*/  MOV R112, R72 ;  /* 0x0000004800707202 */ /* 0x000fe20000000f00 */
[----:B------:R-:W-:Y:S01]  /*14ab0*/  IMAD.MOV.U32 R70, RZ, RZ, R113 ;  /* 0x000000ffff467224 */ /* 0x000fe200078e0071 */
[----:B------:R-:W-:Y:S01]  /*14ac0*/  MOV R72, R130 ;  /* 0x0000008200487202 */ /* 0x000fe20000000f00 */
[----:B------:R-:W-:-:S02]  /*14ad0*/  IMAD.MOV.U32 R113, RZ, RZ, R73 ;  /* 0x000000ffff717224 */ /* 0x000fc400078e0049 */
[----:B------:R-:W-:Y:S01]  /*14ae0*/  IMAD.MOV.U32 R101, RZ, RZ, R127 ;  /* 0x000000ffff657224 */ /* 0x000fe200078e007f */
[----:B------:R-:W-:Y:S01]  /*14af0*/  MOV R193, R7 ;  /* 0x0000000700c17202 */ /* 0x000fe20000000f00 */
[----:B------:R-:W-:Y:S01]  /*14b00*/  IMAD.MOV.U32 R192, RZ, RZ, R6 ;  /* 0x000000ffffc07224 */ /* 0x000fe200078e0006 */
[----:B--2---:R-:W-:Y:S01]  /*14b10*/  MOV R0, R83 ;  /* 0x0000005300007202 */ /* 0x004fe20000000f00 */
[----:B------:R1:W5:Y:S01]  /*14b20*/  LDL.LU R237, [R1+0x58] ;  /* 0x0000580001ed7983 */ /* 0x0003620000300800 */
[----:B------:R-:W-:-:S03]  /*14b30*/  IMAD.MOV.U32 R115, RZ, RZ, R129 ;  /* 0x000000ffff737224 */ /* 0x000fc600078e0081 */
[----:B------:R-:W2:Y:S01]  /*14b40*/  LDSM.16.MT88.4 R80, [R233+0x3900] ;  /* 0x00390000e950783b */ /* 0x000ea20000004200 */
[----:B------:R-:W-:Y:S01]  /*14b50*/  IMAD.MOV.U32 R73, RZ, RZ, R131 ;  /* 0x000000ffff497224 */ /* 0x000fe200078e0083 */
[----:B---3--:R-:W-:Y:S02]  /*14b60*/  F2FP.BF16.PACK_AB R128, R25, R24 ;  /* 0x000000181980723e */ /* 0x008fe400000010ff */
[----:B----4-:R-:W-:Y:S02]  /*14b70*/  F2FP.BF16.PACK_AB R129, R22, R20 ;  /* 0x000000141681723e */ /* 0x010fe400000010ff */
[----:B------:R-:W-:Y:S02]  /*14b80*/  F2FP.BF16.PACK_AB R130, R26, R27 ;  /* 0x0000001b1a82723e */ /* 0x000fe400000010ff */
[----:B------:R-:W-:Y:S02]  /*14b90*/  F2FP.BF16.PACK_AB R124, R18, R17 ;  /* 0x00000011127c723e */ /* 0x000fe400000010ff */
[----:B------:R-:W-:-:S02]  /*14ba0*/  F2FP.BF16.PACK_AB R125, R14, R13 ;  /* 0x0000000d0e7d723e */ /* 0x000fc400000010ff */
[----:B------:R-:W-:Y:S02]  /*14bb0*/  F2FP.BF16.PACK_AB R126, R16, R19 ;  /* 0x00000013107e723e */ /* 0x000fe400000010ff */
[----:B------:R-:W-:Y:S02]  /*14bc0*/  F2FP.BF16.PACK_AB R127, R15, R12 ;  /* 0x0000000c0f7f723e */ /* 0x000fe400000010ff */
[----:B------:R-:W-:Y:S01]  /*14bd0*/  MOV R29, R72 ;  /* 0x00000048001d7202 */ /* 0x000fe20000000f00 */
[----:B------:R-:W-:Y:S01]  /*14be0*/  FADD.FTZ R0, R0, R9 ;  /* 0x0000000900007221 */ /* 0x000fe20000010000 */
[----:B------:R-:W-:Y:S01]  /*14bf0*/  F2FP.BF16.PACK_AB R131, R21, R23 ;  /* 0x000000171583723e */ /* 0x000fe200000010ff */
[----:B------:R-:W-:Y:S01]  /*14c00*/  FADD.FTZ R11, R70, R69 ;  /* 0x00000045460b7221 */ /* 0x000fe20000010000 */
[----:B------:R-:W-:Y:S01]  /*14c10*/  MOV R68, R114 ;  /* 0x0000007200447202 */ /* 0x000fe20000000f00 */
[-C--:B------:R-:W-:Y:S01]  /*14c20*/  HMMA.16816.F32.BF16 R144, R124, R156.reuse, R144 ;  /* 0x0000009c7c90723c */ /* 0x080fe20000041890 */
[----:B------:R1:W5:Y:S07]  /*14c30*/  LDL.LU R232, [R1+0x54] ;  /* 0x0000540001e87983 */ /* 0x00036e0000300800 */
[----:B------:R-:W-:Y:S08]  /*14c40*/  HMMA.16816.F32.BF16 R148, R128, R156, R148 ;  /* 0x0000009c8094723c */ /* 0x000ff00000041894 */
[----:B------:R-:W-:Y:S01]  /*14c50*/  HMMA.16816.F32.BF16 R152, R124, R158, R152 ;  /* 0x0000009e7c98723c */ /* 0x000fe20000041898 */
[----:B------:R-:W-:-:S07]  /*14c60*/  IMAD.MOV.U32 R28, RZ, RZ, R73 ;  /* 0x000000ffff1c7224 */ /* 0x000fce00078e0049 */
[-C--:B------:R-:W-:Y:S08]  /*14c70*/  HMMA.16816.F32.BF16 R160, R128, R172.reuse, R160 ;  /* 0x000000ac80a0723c */ /* 0x080ff000000418a0 */
[C---:B------:R-:W-:Y:S08]  /*14c80*/  HMMA.16816.F32.BF16 R164, R124.reuse, R172, R164 ;  /* 0x000000ac7ca4723c */ /* 0x040ff000000418a4 */
[----:B------:R-:W-:Y:S08]  /*14c90*/  HMMA.16816.F32.BF16 R168, R124, R174, R168 ;  /* 0x000000ae7ca8723c */ /* 0x000ff000000418a8 */
[-C--:B------:R-:W-:Y:S08]  /*14ca0*/  HMMA.16816.F32.BF16 R176, R128, R188.reuse, R176 ;  /* 0x000000bc80b0723c */ /* 0x080ff000000418b0 */
[C---:B------:R-:W-:Y:S08]  /*14cb0*/  HMMA.16816.F32.BF16 R180, R124.reuse, R188, R180 ;  /* 0x000000bc7cb4723c */ /* 0x040ff000000418b4 */
[----:B------:R-:W-:Y:S01]  /*14cc0*/  HMMA.16816.F32.BF16 R184, R124, R190, R184 ;  /* 0x000000be7cb8723c */ /* 0x000fe200000418b8 */
[----:B------:R-:W-:Y:S01]  /*14cd0*/  MOV R70, R112 ;  /* 0x0000007000467202 */ /* 0x000fe20000000f00 */
[----:B------:R-:W-:Y:S01]  /*14ce0*/  IMAD.MOV.U32 R252, RZ, RZ, R115 ;  /* 0x000000fffffc7224 */ /* 0x000fe200078e0073 */
[----:B------:R1:W5:Y:S05]  /*14cf0*/  LDL.LU R132, [R1+0x50] ;  /* 0x0000500001847983 */ /* 0x00036a0000300800 */
[----:B------:R-:W-:Y:S07]  /*14d00*/  HMMA.16816.F32.BF16 R156, R128, R158, R40 ;  /* 0x0000009e809c723c */ /* 0x000fee0000041828 */
[----:B------:R-:W-:-:S02]  /*14d10*/  MOV R41, R5 ;  /* 0x0000000500297202 */ /* 0x000fc40000000f00 */
[----:B------:R-:W3:Y:S01]  /*14d20*/  LDSM.16.MT88.4 R4, [R235+0x3900] ;  /* 0x00390000eb04783b */ /* 0x000ee20000004200 */
[----:B------:R-:W-:Y:S01]  /*14d30*/  HMMA.16816.F32.BF16 R172, R128, R174, R36 ;  /* 0x000000ae80ac723c */ /* 0x000fe20000041824 */
[----:B------:R-:W-:Y:S01]  /*14d40*/  MOV R43, R74 ;  /* 0x0000004a002b7202 */ /* 0x000fe20000000f00 */
[----:B------:R-:W-:-:S05]  /*14d50*/  IMAD.MOV.U32 R42, RZ, RZ, R75 ;  /* 0x000000ffff2a7224 */ /* 0x000fca00078e004b */
[----:B------:R-:W-:Y:S01]  /*14d60*/  IMAD.MOV.U32 R38, RZ, RZ, R96 ;  /* 0x000000ffff267224 */ /* 0x000fe200078e0060 */
[----:B--2---:R-:W-:Y:S01]  /*14d70*/  HMMA.16816.F32.BF16 R72, R124, R80, R52 ;  /* 0x000000507c48723c */ /* 0x004fe20000041834 */
[----:B------:R-:W-:Y:S01]  /*14d80*/  MOV R39, R97 ;  /* 0x0000006100277202 */ /* 0x000fe20000000f00 */
[----:B------:R-:W-:Y:S01]  /*14d90*/  IMAD.MOV.U32 R40, RZ, RZ, R98 ;  /* 0x000000ffff287224 */ /* 0x000fe200078e0062 */
[----:B------:R-:W-:-:S05]  /*14da0*/  MOV R37, R100 ;  /* 0x0000006400257202 */ /* 0x000fca0000000f00 */
[----:B------:R-:W-:Y:S01]  /*14db0*/  HMMA.16816.F32.BF16 R188, R128, R190, R32 ;  /* 0x000000be80bc723c */ /* 0x000fe20000041820 */
[----:B------:R-:W-:Y:S01]  /*14dc0*/  IMAD.MOV.U32 R54, RZ, RZ, R38 ;  /* 0x000000ffff367224 */ /* 0x000fe200078e0026 */
[----:B------:R-:W-:Y:S01]  /*14dd0*/  MOV R55, R39 ;  /* 0x0000002700377202 */ /* 0x000fe20000000f00 */
[----:B------:R-:W-:Y:S01]  /*14de0*/  IMAD.MOV.U32 R36, RZ, RZ, R101 ;  /* 0x000000ffff247224 */ /* 0x000fe200078e0065 */
[----:B------:R-:W2:Y:S01]  /*14df0*/  LDSM.16.MT88.4 R96, [R234+0x3900] ;  /* 0x00390000ea60783b */ /* 0x000ea20000004200 */
[----:B------:R-:W-:Y:S02]  /*14e00*/  FADD.FTZ R3, R3, R54 ;  /* 0x0000003603037221 */ /* 0x000fe40000010000 */
[----:B------:R-:W-:Y:S01]  /*14e10*/  MOV R33, R41 ;  /* 0x0000002900217202 */ /* 0x000fe20000000f00 */
[----:B------:R-:W-:Y:S02]  /*14e20*/  IMAD.MOV.U32 R32, RZ, RZ, R40 ;  /* 0x000000ffff207224 */ /* 0x000fe400078e0028 */
[----:B------:R-:W-:-:S02]  /*14e30*/  FADD.FTZ R10, R10, R3 ;  /* 0x000000030a0a7221 */ /* 0x000fc40000010000 */
[----:B------:R-:W-:Y:S01]  /*14e40*/  FADD.FTZ R9, R33, R0 ;  /* 0x0000000021097221 */ /* 0x000fe20000010000 */
[----:B------:R-:W-:Y:S01]  /*14e50*/  MOV R35, R43 ;  /* 0x0000002b00237202 */ /* 0x000fe20000000f00 */
[----:B------:R-:W-:Y:S02]  /*14e60*/  IMAD.MOV.U32 R34, RZ, RZ, R42 ;  /* 0x000000ffff227224 */ /* 0x000fe400078e002a */
[----:B------:R-:W-:Y:S01]  /*14e70*/  FADD.FTZ R8, R55, R8 ;  /* 0x0000000837087221 */ /* 0x000fe20000010000 */
[----:B------:R-:W-:Y:S01]  /*14e80*/  MOV R41, R29 ;  /* 0x0000001d00297202 */ /* 0x000fe20000000f00 */
[----:B------:R-:W-:Y:S02]  /*14e90*/  IMAD.MOV.U32 R40, RZ, RZ, R28 ;  /* 0x000000ffff287224 */ /* 0x000fe400078e001c */
[----:B------:R-:W-:Y:S02]  /*14ea0*/  FADD.FTZ R11, R32, R11 ;  /* 0x0000000b200b7221 */ /* 0x000fe40000010000 */
[----:B------:R-:W-:Y:S01]  /*14eb0*/  FADD.FTZ R0, R36, R10 ;  /* 0x0000000a24007221 */ /* 0x000fe20000010000 */
[----:B---3--:R-:W-:Y:S01]  /*14ec0*/  HMMA.16816.F32.BF16 R120, R124, R4, R120 ;  /* 0x000000047c78723c */ /* 0x008fe20000041878 */
[----:B------:R-:W-:Y:S01]  /*14ed0*/  FADD.FTZ R9, R37, R9 ;  /* 0x0000000925097221 */ /* 0x000fe20000010000 */
[----:B------:R-:W-:Y:S01]  /*14ee0*/  MOV R39, R31 ;  /* 0x0000001f00277202 */ /* 0x000fe20000000f00 */
[----:B------:R-:W-:Y:S01]  /*14ef0*/  IMAD.MOV.U32 R38, RZ, RZ, R30 ;  /* 0x000000ffff267224 */ /* 0x000fe200078e001e */
[----:B------:R-:W-:Y:S01]  /*14f00*/  MOV R31, R70 ;  /* 0x00000046001f7202 */ /* 0x000fe20000000f00 */
[----:B------:R-:W-:-:S03]  /*14f10*/  IMAD.MOV.U32 R69, RZ, RZ, R113 ;  /* 0x000000ffff457224 */ /* 0x000fc600078e0071 */
[----:B------:R-:W-:Y:S01]  /*14f20*/  HMMA.16816.F32.BF16 R116, R128, R4, R116 ;  /* 0x000000048074723c */ /* 0x000fe20000041874 */
[----:B------:R-:W-:Y:S01]  /*14f30*/  FADD.FTZ R3, R35, R11 ;  /* 0x0000000b23037221 */ /* 0x000fe20000010000 */
[----:B------:R-:W3:Y:S01]  /*14f40*/  LDSM.16.MT88.4 R112, [R236+0x3900] ;  /* 0x00390000ec70783b */ /* 0x000ee20000004200 */
[----:B------:R-:W-:-:S04]  /*14f50*/  IMAD.MOV.U32 R42, RZ, RZ, R252 ;  /* 0x000000ffff2a7224 */ /* 0x000fc800078e00fc */
[----:B------:R-:W-:Y:S02]  /*14f60*/  FADD.FTZ R4, R34, R8 ;  /* 0x0000000822047221 */ /* 0x000fe40000010000 */
[----:B------:R-:W-:Y:S02]  /*14f70*/  FADD.FTZ R5, R40, R0 ;  /* 0x0000000028057221 */ /* 0x000fe40000010000 */
[----:B------:R-:W-:Y:S01]  /*14f80*/  FADD.FTZ R0, R41, R9 ;  /* 0x0000000929007221 */ /* 0x000fe20000010000 */
[----:B------:R-:W-:Y:S01]  /*14f90*/  MOV R43, R68 ;  /* 0x00000044002b7202 */ /* 0x000fe20000000f00 */
[----:B------:R-:W-:Y:S01]  /*14fa0*/  FADD.FTZ R8, R38, R4 ;  /* 0x0000000426087221 */ /* 0x000fe20000010000 */
[----:B------:R-:W-:Y:S01]  /*14fb0*/  MOV R29, R66 ;  /* 0x00000042001d7202 */ /* 0x000fe20000000f00 */
[----:B------:R-:W-:Y:S01]  /*14fc0*/  IMAD.MOV.U32 R30, RZ, RZ, R69 ;  /* 0x000000ffff1e7224 */ /* 0x000fe200078e0045 */
[----:B------:R-:W-:Y:S01]  /*14fd0*/  MOV R66, R102 ;  /* 0x0000006600427202 */ /* 0x000fe20000000f00 */
[----:B------:R-:W-:-:S02]  /*14fe0*/  FADD.FTZ R4, R39, R3 ;  /* 0x0000000327047221 */ /* 0x000fc40000010000 */
[----:B------:R-:W-:Y:S02]  /*14ff0*/  FADD.FTZ R0, R31, R0 ;  /* 0x000000001f007221 */ /* 0x000fe40000010000 */
[----:B------:R-:W-:Y:S02]  /*15000*/  IMAD.MOV.U32 R28, RZ, RZ, R71 ;  /* 0x000000ffff1c7224 */ /* 0x000fe400078e0047 */
[----:B------:R-:W-:Y:S02]  /*15010*/  FADD.FTZ R3, R42, R8 ;  /* 0x000000082a037221 */ /* 0x000fe40000010000 */
[----:B------:R-:W-:Y:S02]  /*15020*/  IMAD.MOV.U32 R252, RZ, RZ, R103 ;  /* 0x000000fffffc7224 */ /* 0x000fe400078e0067 */
        /* <DEDUP_REMOVED lines=40> */
[C---:B------:R-:W-:Y:S01]  /*152b0*/  HMMA.16816.F32.BF16 R76, R124.reuse, R82, R76 ;  /* 0x000000527c4c723c */ /* 0x040fe2000004184c */
[----:B------:R4:W-:Y:S07]  /*152c0*/  STL [R1+0x3c], R0 ;  /* 0x00003c0001007387 */ /* 0x0009ee0000100800 */
[C---:B--2---:R-:W-:Y:S08]  /*152d0*/  HMMA.16816.F32.BF16 R88, R124.reuse, R96, R88 ;  /* 0x000000607c58723c */ /* 0x044ff00000041858 */
[C---:B------:R-:W-:Y:S08]  /*152e0*/  HMMA.16816.F32.BF16 R92, R124.reuse, R98, R92 ;  /* 0x000000627c5c723c */ /* 0x040ff0000004185c */
[----:B---3--:R-:W-:Y:S01]  /*152f0*/  HMMA.16816.F32.BF16 R104, R124, R112, R104 ;  /* 0x000000707c68723c */ /* 0x008fe20000041868 */
[----:B----4-:R-:W-:-:S07]  /*15300*/  FADD.FTZ R0, R15, R5 ;  /* 0x000000050f007221 */ /* 0x010fce0000010000 */
        /* <DEDUP_REMOVED lines=19> */
[----:B------:R-:W2:Y:S04]  /*15440*/  LDL.LU R135, [R1+0x28] ;  /* 0x0000280001877983 */ /* 0x000ea80000300800 */
[----:B------:R-:W3:Y:S04]  /*15450*/  LDL R136, [R1+0x18] ;  /* 0x0000180001887983 */ /* 0x000ee80000100800 */
[----:B------:R-:W4:Y:S01]  /*15460*/  LDL.LU R67, [R1+0x4c] ;  /* 0x00004c0001437983 */ /* 0x000f220000300800 */
[----:B-----5:R-:W-:Y:S01]  /*15470*/  SHF.R.S32.HI R66, RZ, 0x1f, R132 ;  /* 0x0000001fff427819 */ /* 0x020fe20000011484 */
[C---:B-1----:R-:W-:Y:S01]  /*15480*/  IMAD.SHL.U32 R0, R132.reuse, 0x2, RZ ;  /* 0x0000000284007824 */ /* 0x042fe200078e00ff */
[----:B------:R-:W-:Y:S01]  /*15490*/  MOV R140, R137 ;  /* 0x00000089008c7202 */ /* 0x000fe20000000f00 */
[----:B------:R-:W-:Y:S01]  /*154a0*/  IMAD.MOV.U32 R141, RZ, RZ, R2 ;  /* 0x000000ffff8d7224 */ /* 0x000fe200078e0002 */
[----:B------:R-:W-:Y:S01]  /*154b0*/  SHF.L.U64.HI R3, R132, 0x1, R66 ;  /* 0x0000000184037819 */ /* 0x000fe20000010242 */
[----:B------:R-:W-:Y:S01]  /*154c0*/  IMAD.MOV.U32 R132, RZ, RZ, R138 ;  /* 0x000000ffff847224 */ /* 0x000fe200078e008a */
[----:B------:R-:W-:-:S02]  /*154d0*/  ULDC UR6, c[0x0][0x210] ;  /* 0x0000840000067ab9 */ /* 0x000fc40000000800 */
[----:B------:R-:W-:Y:S01]  /*154e0*/  ULDC UR4, c[0x0][0x1e8] ;  /* 0x00007a0000047ab9 */ /* 0x000fe20000000800 */
[----:B------:R-:W-:Y:S01]  /*154f0*/  STL [R1+0x14], R3 ;  /* 0x0000140301007387 */ /* 0x000fe20000100800 */
[----:B------:R-:W-:Y:S02]  /*15500*/  ULEA.HI.SX32 UR8, UR8, 0xfffffffe, 0x1a ;  /* 0xfffffffe08087891 */ /* 0x000fe4000f8fd23f */
[----:B------:R-:W-:Y:S01]  /*15510*/  UIMAD UR6, UR16, UR6, URZ ;  /* 0x00000006100672a4 */ /* 0x000fe2000f8e023f */
[----:B------:R2:W-:Y:S01]  /*15520*/  STL [R1+0x10], R0 ;  /* 0x0000100001007387 */ /* 0x0005e20000100800 */
[----:B------:R-:W-:Y:S02]  /*15530*/  UIMAD UR4, UR16, UR4, URZ ;  /* 0x00000004100472a4 */ /* 0x000fe4000f8e023f */
[----:B------:R-:W-:Y:S02]  /*15540*/  ULDC.64 UR20, c[0x0][0x118] ;  /* 0x0000460000147ab9 */ /* 0x000fe40000000a00 */
[----:B------:R-:W-:Y:S01]  /*15550*/  ULDC.64 UR14, c[0x0][0x118] ;  /* 0x00004600000e7ab9 */ /* 0x000fe20000000a00 */
[C---:B--2---:R-:W-:Y:S01]  /*15560*/  IMAD.SHL.U32 R0, R135.reuse, 0x2, RZ ;  /* 0x0000000287007824 */ /* 0x044fe200078e00ff */
[----:B----4-:R-:W-:-:S05]  /*15570*/  SHF.L.U64.HI R3, R135, 0x1, R67 ;  /* 0x0000000187037819 */ /* 0x010fca0000010243 */
[----:B------:R1:W-:Y:S04]  /*15580*/  STL [R1+0xc], R3 ;  /* 0x00000c0301007387 */ /* 0x0003e80000100800 */
[----:B------:R3:W-:Y:S01]  /*15590*/  STL [R1+0x8], R0 ;  /* 0x0000080001007387 */ /* 0x0007e20000100800 */
[----:B-1----:R-:W-:Y:S02]  /*155a0*/  MOV R3, R139 ;  /* 0x0000008b00037202 */ /* 0x002fe40000000f00 */
[----:B---3--:R-:W-:-:S05]  /*155b0*/  IADD3 R0, R136, 0x100, RZ ;  /* 0x0000010088007810 */ /* 0x008fca0007ffe0ff */
[----:B------:R1:W-:Y:S01]  /*155c0*/  STL [R1+0x4], R0 ;  /* 0x0000040001007387 */ /* 0x0003e20000100800 */
[----:B------:R-:W-:Y:S05]  /*155d0*/  BRA `(.L_x_906) ;  /* 0x0000046000007947 */ /* 0x000fea0003800000 */
.L_x_908:
[----:B------:R-:W2:Y:S01]  /*155e0*/  LDL R12, [R1+0x48] ;  /* 0x00004800010c7983 */ /* 0x000ea20000100800 */
[----:B------:R-:W-:Y:S01]  /*155f0*/  IMAD.MOV.U32 R2, RZ, RZ, c[0x0][0x2b8] ;  /* 0x0000ae00ff027624 */ /* 0x000fe200078e00ff */
[----:B------:R-:W-:Y:S01]  /*15600*/  ULEA UR7, UR8, UR19, 0x6 ;  /* 0x0000001308077291 */ /* 0x000fe2000f8e303f */
[----:B------:R-:W-:Y:S01]  /*15610*/  IMAD.MOV.U32 R7, RZ, RZ, RZ ;  /* 0x000000ffff077224 */ /* 0x000fe200078e00ff */
[----:B------:R-:W3:Y:S02]  /*15620*/  LDL R39, [R1+0x10] ;  /* 0x0000100001277983 */ /* 0x000ee40000100800 */
[----:B------:R-:W-:Y:S02]  /*15630*/  ISETP.NE.AND P3, PT, R2, 0x1, PT ;  /* 0x000000010200780c */ /* 0x000fe40003f65270 */
[----:B------:R-:W4:Y:S01]  /*15640*/  LDL R38, [R1+0x8] ;  /* 0x0000080001267983 */ /* 0x000f220000100800 */
[----:B------:R-:W-:Y:S03]  /*15650*/  IMAD.U32 R2, RZ, RZ, UR7 ;  /* 0x00000007ff027e24 */ /* 0x000fe6000f8e00ff */
        /* <DEDUP_REMOVED lines=42> */
[----:B------:R1:W-:Y:S03]  /*15900*/  LDGSTS.E.BYPASS.LTC128B.128 [R35+0x4100], [R8.64], !P5 ;  /* 0x0410000008237fae */ /* 0x0003e6000e901d4e */
[--C-:B--2---:R-:W-:Y:S01]  /*15910*/  IMAD.X R5, R13, 0x1, R37.reuse, P0 ;  /* 0x000000010d057824 */ /* 0x104fe200000e0625 */
[----:B------:R2:W-:Y:S01]  /*15920*/  LDGSTS.E.BYPASS.LTC128B.128 [R35+0x6100], [R6.64], !P4 ;  /* 0x0610000006237fae */ /* 0x0005e2000e101d4e */
[-C--:B------:R-:W-:Y:S02]  /*15930*/  IADD3 R12, P0, R12, R38.reuse, RZ ;  /* 0x000000260c0c7210 */ /* 0x080fe40007f1e0ff */
[-C--:B------:R-:W-:Y:S01]  /*15940*/  IADD3 R10, P3, R11, R39.reuse, RZ ;  /* 0x000000270b0a7210 */ /* 0x080fe20007f7e0ff */
[----:B------:R4:W-:Y:S02]  /*15950*/  LDGSTS.E.BYPASS.LTC128B.128 [R35+0x4900], [R4.64], !P5 ;  /* 0x0490000004237fae */ /* 0x0009e4000e901d4e */
[--C-:B------:R-:W-:Y:S05]  /*15960*/  IMAD.X R13, R13, 0x1, R36.reuse, P0 ;  /* 0x000000010d0d7824 */ /* 0x100fea00000e0624 */
        /* <DEDUP_REMOVED lines=13> */
.L_x_906:
        /* <DEDUP_REMOVED lines=369> */
.L_x_907:
        /* <DEDUP_REMOVED lines=868> */
.L_x_905:
        /* <DEDUP_REMOVED lines=183> */
[----:B-----5:R-:W-:Y:S02]  /*1b300*/  @P1 FFMA.FTZ R63, R3, R137, R7 ;  /* 0x00000089033f1223 */ /* 0x020fe40000010007 */
[----:B------:R-:W-:Y:S02]  /*1b310*/  @P0 FFMA.FTZ R64, R0, R2, R4 ;  /* 0x0000000200400223 */ /* 0x000fe40000010004 */
.L_x_851:
        /* <DEDUP_REMOVED lines=116> */
[----:B------:R-:W-:-:S02]  /*1ba60*/  F2FP.BF16.PACK_AB R9, R131, R130 ;  /* 0x000000828309723e */ /* 0x000fc400000010ff */
[----:B------:R-:W-:Y:S01]  /*1ba70*/  F2FP.BF16.PACK_AB R11, R121, R120 ;  /* 0x00000078790b723e */ /* 0x000fe200000010ff */
[----:B---3--:R-:W-:Y:S01]  /*1ba80*/  IMAD.IADD R8, R7, 0x1, R2 ;  /* 0x0000000107087824 */ /* 0x008fe200078e0202 */
        /* <DEDUP_REMOVED lines=55> */
[----:B---3--:R-:W-:-:S03]  /*1be00*/  IMAD.U32 R9, RZ, RZ, UR5 ;  /* 0x00000005ff097e24 */ /* 0x008fc6000f8e00ff */
[----:B------:R-:W-:Y:S06]  /*1be10*/  BAR.SYNC.DEFER_BLOCKING 0x1, 0x80 ;  /* 0x0042000000007b1d */ /* 0x000fec0000010000 */
[----:B------:R-:W-:Y:S02]  /*1be20*/  ULDC.64 UR4, c[0x0][0x508] ;  /* 0x0001420000047ab9 */ /* 0x000fe40000000a00 */
[----:B------:R-:W-:Y:S01]  /*1be30*/  UISETP.NE.U32.AND UP0, UPT, URZ, UR4, UPT ;  /* 0x000000043f00728c */ /* 0x000fe2000bf05070 */
[----:B------:R-:W3:Y:S03]  /*1be40*/  @P0 LDG.E R0, [R8.64] ;  /* 0x0000000a08000981 */ /* 0x000ee6000c1e1900 */
        /* <DEDUP_REMOVED lines=10> */
[----:B---3--:R-:W1:Y:S02]  /*1bef0*/  @P0 R2UR UR5, R0 ;  /* 0x00000000000503c2 */ /* 0x008e6400000e0000 */
[----:B-1----:R-:W-:Y:S02]  /*1bf00*/  @UP1 USHF.R.S32.HI UR4, URZ, 0x1f, UR5 ;  /* 0x0000001f3f041899 */ /* 0x002fe40008011405 */
[----:B------:R-:W-:-:S05]  /*1bf10*/  @UP1 UMOV UR12, UR5 ;  /* 0x00000005000c1c82 */ /* 0x000fca0008000000 */
[----:B------:R-:W-:Y:S01]  /*1bf20*/  @UP1 UMOV UR13, UR4 ;  /* 0x00000004000d1c82 */ /* 0x000fe20008000000 */
[----:B------:R-:W-:Y:S05]  /*1bf30*/  @P1 BRA `(.L_x_910) ;  /* 0x0000004000001947 */ /* 0x000fea0003800000 */
[----:B----4-:R-:W-:Y:S05]  /*1bf40*/  @!P0 BRA `(.L_x_910) ;  /* 0x0000003000008947 */ /* 0x010fea0003800000 */
[----:B------:R-:W3:Y:S04]  /*1bf50*/  LDG.E R0, [R8.64] ;  /* 0x0000000a08007981 */ /* 0x000ee8000c1e1900 */
[----:B------:R-:W3:Y:S02]  /*1bf60*/  LDG.E R2, [R8.64+0x4] ;  /* 0x0000040a08027981 */ /* 0x000ee4000c1e1900 */
[----:B---3-5:R-:W-:Y:S02]  /*1bf70*/  IADD3 R17, -R0, R2, RZ ;  /* 0x0000000200117210 */ /* 0x028fe40007ffe1ff */
.L_x_910:
[----:B----4-:R-:W-:Y:S01]  /*1bf80*/  LOP3.LUT R0, R60, 0xffffffe0, RZ, 0xc0, !PT ;  /* 0xffffffe03c007812 */ /* 0x010fe200078ec0ff */
        /* <DEDUP_REMOVED lines=22> */
[----:B------:R-:W-:Y:S01]  /*1c0f0*/  UIMAD.WIDE.U32 UR18, UR16, UR4, UR18 ;  /* 0x00000004101272a5 */ /* 0x000fe2000f8e0012 */
[----:B------:R-:W-:Y:S01]  /*1c100*/  LOP3.LUT P0, RZ, R5, 0x3, RZ, 0xc0, !PT ;  /* 0x0000000305ff7812 */ /* 0x000fe2000780c0ff */
[----:B------:R-:W-:Y:S01]  /*1c110*/  IMAD R2, R4, 0x8, R2 ;  /* 0x0000000804027824 */ /* 0x000fe200078e0202 */
[----:B------:R-:W-:Y:S01]  /*1c120*/  UIMAD UR6, UR16, UR5, UR6 ;  /* 0x00000005100672a4 */ /* 0x000fe2000f8e0206 */
[----:B------:R-:W-:Y:S01]  /*1c130*/  IMAD R15, R3, 0x10, R0 ;  /* 0x00000010030f7824 */ /* 0x000fe200078e0200 */
[----:B------:R-:W-:Y:S01]  /*1c140*/  USEL UR24, UR24, URZ, !UP1 ;  /* 0x0000003f18187287 */ /* 0x000fe2000c800000 */
[-C--:B------:R-:W-:Y:S01]  /*1c150*/  LEA.HI R4, R65, R66.reuse, RZ, 0x3 ;  /* 0x0000004241047211 */ /* 0x080fe200078f18ff */
        /* <DEDUP_REMOVED lines=21> */
[----:B-----5:R-:W-:Y:S01]  /*1c2b0*/  IMAD R17, R17, c[0x0][0x4e8], RZ ;  /* 0x00013a0011117a24 */ /* 0x020fe200078e02ff */
[----:B------:R-:W-:Y:S01]  /*1c2c0*/  BSSY B0, `(.L_x_911) ;  /* 0x0000069000007945 */ /* 0x000fe20003800000 */
        /* <DEDUP_REMOVED lines=10> */
[----:B------:R-:W-:Y:S01]  /*1c370*/  UIMAD UR6, UR12, UR7, UR6 ;  /* 0x000000070c0672a4 */ /* 0x000fe2000f8e0206 */
[----:B------:R-:W-:Y:S01]  /*1c380*/  ISETP.GE.OR P2, PT, R15, R17, P0 ;  /* 0x000000110f00720c */ /* 0x000fe20000746670 */
        /* <DEDUP_REMOVED lines=38> */
[----:B------:R-:W3:Y:S01]  /*1c5f0*/  SHFL.IDX PT, R9, R0, 0x1, 0x1c1f ;  /* 0x003c1f0000097f89 */ /* 0x000ee200000e0000 */
[----:B------:R-:W-:Y:S01]  /*1c600*/  IADD3 R15, R15, 0x48, RZ ;  /* 0x000000480f0f7810 */ /* 0x000fe20007ffe0ff */
[----:B------:R-:W-:Y:S01]  /*1c610*/  IMAD.SHL.U32 R16, R21, 0x8, RZ ;  /* 0x0000000815107824 */ /* 0x000fe200078e00ff */
[-C--:B------:R-:W-:Y:S01]  /*1c620*/  ISETP.GE.OR P1, PT, R14, R17.reuse, P0 ;  /* 0x000000110e00720c */ /* 0x080fe20000726670 */
[----:B------:R-:W-:Y:S01]  /*1c630*/  SHFL.IDX PT, R12, R5, 0x2, 0x1c1f ;  /* 0x005c1f00050c7f89 */ /* 0x000fe200000e0000 */
[----:B------:R-:W-:Y:S01]  /*1c640*/  ISETP.GE.OR P0, PT, R15, R17, P0 ;  /* 0x000000110f00720c */ /* 0x000fe20000706670 */
[----:B------:R-:W-:Y:S01]  /*1c650*/  IMAD.IADD R3, R3, 0x1, R18 ;  /* 0x0000000103037824 */ /* 0x000fe200078e0212 */
[----:B------:R-:W-:Y:S01]  /*1c660*/  LOP3.LUT R15, R20, 0x7ffffe00, R16, 0xf8, !PT ;  /* 0x7ffffe00140f7812 */ /* 0x000fe200078ef810 */
[----:B------:R-:W4:Y:S02]  /*1c670*/  SHFL.IDX PT, R13, R0, 0x2, 0x1c1f ;  /* 0x005c1f00000d7f89 */ /* 0x000f2400000e0000 */
[----:B------:R-:W-:-:S02]  /*1c680*/  IMAD.WIDE.U32 R2, R7, c[0x0][0x3d8], R2 ;  /* 0x0000f60007027a25 */ /* 0x000fc400078e0002 */
[----:B------:R-:W-:Y:S04]  /*1c690*/  SHFL.IDX PT, R4, R5, 0x3, 0x1c1f ;  /* 0x007c1f0005047f89 */ /* 0x000fe800000e0000 */
[----:B------:R2:W2:Y:S04]  /*1c6a0*/  SHFL.IDX PT, R5, R0, 0x3, 0x1c1f ;  /* 0x007c1f0000057f89 */ /* 0x0004a800000e0000 */
[----:B-1----:R1:W-:Y:S04]  /*1c6b0*/  @!P2 ST.E [R10.64], R61 ;  /* 0x0000003d0a00a985 */ /* 0x0023e8000c10190a */
[----:B---3--:R1:W-:Y:S04]  /*1c6c0*/  @!P3 ST.E [R8.64], R62 ;  /* 0x0000003e0800b985 */ /* 0x0083e8000c10190a */
[----:B----4-:R1:W-:Y:S01]  /*1c6d0*/  @!P1 ST.E [R12.64], R63 ;  /* 0x0000003f0c009985 */ /* 0x0103e2000c10190a */
[----:B--2---:R-:W-:-:S03]  /*1c6e0*/  SHF.R.S32.HI R0, RZ, 0x1f, R7 ;  /* 0x0000001fff007819 */ /* 0x004fc60000011407 */
        /* <DEDUP_REMOVED lines=38> */
.L_x_912:
[----:B--234-:R-:W-:Y:S05]  /*1c950*/  BSYNC B0 ;  /* 0x0000000000007941 */ /* 0x01cfea0003800000 */
.L_x_911:
        /* <DEDUP_REMOVED lines=16> */
.L_x_914:
[----:B------:R-:W-:Y:S05]  /*1ca60*/  BSYNC B0 ;  /* 0x0000000000007941 */ /* 0x000fea0003800000 */
.L_x_913:
        /* <DEDUP_REMOVED lines=16> */
.L_x_916:
[----:B------:R-:W-:Y:S05]  /*1cb70*/  BSYNC B0 ;  /* 0x0000000000007941 */ /* 0x000fea0003800000 */
.L_x_915:
        /* <DEDUP_REMOVED lines=16> */
.L_x_918:
[----:B------:R-:W-:Y:S05]  /*1cc80*/  BSYNC B0 ;  /* 0x0000000000007941 */ /* 0x000fea0003800000 */
.L_x_917:
        /* <DEDUP_REMOVED lines=16> */
.L_x_920:
[----:B------:R-:W-:Y:S05]  /*1cd90*/  BSYNC B0 ;  /* 0x0000000000007941 */ /* 0x000fea0003800000 */
.L_x_919:
        /* <DEDUP_REMOVED lines=16> */
.L_x_922:
[----:B------:R-:W-:Y:S05]  /*1cea0*/  BSYNC B0 ;  /* 0x0000000000007941 */ /* 0x000fea0003800000 */
.L_x_921:
        /* <DEDUP_REMOVED lines=16> */
.L_x_924:
[----:B------:R-:W-:Y:S05]  /*1cfb0*/  BSYNC B0 ;  /* 0x0000000000007941 */ /* 0x000fea0003800000 */
.L_x_923:
        /* <DEDUP_REMOVED lines=17> */
.L_x_909:
        /* <DEDUP_REMOVED lines=10> */
[----:B------:R-:W3:Y:S01]  /*1d170*/  @P0 LDG.E R0, [R4.64] ;  /* 0x0000000a04000981 */ /* 0x000ee2000c1e1900 */
        /* <DEDUP_REMOVED lines=11> */
[----:B---3--:R-:W3:Y:S02]  /*1d230*/  @P0 R2UR UR5, R0 ;  /* 0x00000000000503c2 */ /* 0x008ee400000e0000 */
[----:B---3--:R-:W-:Y:S02]  /*1d240*/  @UP1 USHF.R.S32.HI UR4, URZ, 0x1f, UR5 ;  /* 0x0000001f3f041899 */ /* 0x008fe40008011405 */
[----:B------:R-:W-:-:S05]  /*1d250*/  @UP1 UMOV UR12, UR5 ;  /* 0x00000005000c1c82 */ /* 0x000fca0008000000 */
[----:B------:R-:W-:Y:S01]  /*1d260*/  @UP1 UMOV UR13, UR4 ;  /* 0x00000004000d1c82 */ /* 0x000fe20008000000 */
[----:B------:R-:W-:Y:S05]  /*1d270*/  @P1 BRA `(.L_x_925) ;  /* 0x0000004000001947 */ /* 0x000fea0003800000 */
[----:B-1----:R-:W-:Y:S05]  /*1d280*/  @!P0 BRA `(.L_x_925) ;  /* 0x0000003000008947 */ /* 0x002fea0003800000 */
[----:B------:R-:W3:Y:S04]  /*1d290*/  LDG.E R0, [R4.64] ;  /* 0x0000000a04007981 */ /* 0x000ee8000c1e1900 */
[----:B------:R-:W3:Y:S02]  /*1d2a0*/  LDG.E R2, [R4.64+0x4] ;  /* 0x0000040a04027981 */ /* 0x000ee4000c1e1900 */
[----:B---3-5:R-:W-:Y:S02]  /*1d2b0*/  IADD3 R10, -R0, R2, RZ ;  /* 0x00000002000a7210 */ /* 0x028fe40007ffe1ff */
.L_x_925:
        /* <DEDUP_REMOVED lines=43> */
.L_x_927:
[----:B------:R-:W-:Y:S05]  /*1d570*/  BSYNC B0 ;  /* 0x0000000000007941 */ /* 0x000fea0003800000 */
.L_x_926:
[----:B------:R-:W3:Y:S01]  /*1d580*/  S2R R12, SR_CTAID.X ;  /* 0x00000000000c7919 */ /* 0x000ee20000002500 */
        /* <DEDUP_REMOVED lines=19> */
[C---:B---3--:R-:W-:Y:S01]  /*1d6c0*/  IMAD R0, R12.reuse, 0x80, R0 ;  /* 0x000000800c007824 */ /* 0x048fe200078e0200 */
        /* <DEDUP_REMOVED lines=30> */
[----:B------:R1:W3:Y:S04]  /*1d8b0*/  SHFL.IDX PT, R2, R11, RZ, 0x181f ;  /* 0x00181fff0b027589 */ /* 0x0002e800000e0000 */
[----:B------:R1:W4:Y:S08]  /*1d8c0*/  SHFL.IDX PT, R3, R9, RZ, 0x181f ;  /* 0x00181fff09037589 */ /* 0x00033000000e0000 */
        /* <DEDUP_REMOVED lines=10> */
.L_x_929:
[----:B------:R-:W-:Y:S05]  /*1d970*/  BSYNC B0 ;  /* 0x0000000000007941 */ /* 0x000fea0003800000 */
.L_x_928:
[----:B------:R-:W-:Y:S01]  /*1d980*/  IADD3 R0, R8, 0x10, RZ ;  /* 0x0000001008007810 */ /* 0x000fe20007ffe0ff */
[----:B---34-:R3:W4:Y:S01]  /*1d990*/  SHFL.IDX PT, R3, R9, 0x1, 0x181f ;  /* 0x00381f0009037f89 */ /* 0x01872200000e0000 */
        /* <DEDUP_REMOVED lines=13> */
.L_x_931:
[----:B------:R-:W-:Y:S05]  /*1da70*/  BSYNC B0 ;  /* 0x0000000000007941 */ /* 0x000fea0003800000 */
.L_x_930:
[----:B------:R-:W-:Y:S01]  /*1da80*/  IADD3 R0, R8, 0x20, RZ ;  /* 0x0000002008007810 */ /* 0x000fe20007ffe0ff */
[----:B-1--4-:R1:W4:Y:S01]  /*1da90*/  SHFL.IDX PT, R3, R9, 0x2, 0x181f ;  /* 0x00581f0009037f89 */ /* 0x01232200000e0000 */
        /* <DEDUP_REMOVED lines=13> */
.L_x_933:
[----:B------:R-:W-:Y:S05]  /*1db70*/  BSYNC B0 ;  /* 0x0000000000007941 */ /* 0x000fea0003800000 */
.L_x_932:
        /* <DEDUP_REMOVED lines=15> */
.L_x_935:
[----:B------:R-:W-:Y:S05]  /*1dc70*/  BSYNC B0 ;  /* 0x0000000000007941 */ /* 0x000fea0003800000 */
.L_x_934:
        /* <DEDUP_REMOVED lines=15> */
.L_x_937:
[----:B------:R-:W-:Y:S05]  /*1dd70*/  BSYNC B0 ;  /* 0x0000000000007941 */ /* 0x000fea0003800000 */
.L_x_936:
        /* <DEDUP_REMOVED lines=15> */
.L_x_939:
[----:B------:R-:W-:Y:S05]  /*1de70*/  BSYNC B0 ;  /* 0x0000000000007941 */ /* 0x000fea0003800000 */
.L_x_938:
        /* <DEDUP_REMOVED lines=15> */
.L_x_941:
[----:B------:R-:W-:Y:S05]  /*1df70*/  BSYNC B0 ;  /* 0x0000000000007941 */ /* 0x000fea0003800000 */
.L_x_940:
[----:B------:R-:W-:Y:S01]  /*1df80*/  IADD3 R0, R8, 0x70, RZ ;  /* 0x0000007008007810 */ /* 0x000fe20007ffe0ff */
[----:B---34-:R3:W4:Y:S03]  /*1df90*/  SHFL.IDX PT, R3, R9, 0x7, 0x181f ;  /* 0x00f81f0009037f89 */ /* 0x01872600000e0000 */
[----:B------:R-:W-:Y:S01]  /*1dfa0*/  ISETP.GE.AND P0, PT, R0, R10, PT ;  /* 0x0000000a0000720c */ /* 0x000fe20003f06270 */
[----:B------:R3:W1:-:S12]  /*1dfb0*/  SHFL.IDX PT, R2, R11, 0x7, 0x181f ;  /* 0x00f81f000b027f89 */ /* 0x00065800000e0000 */
[----:B------:R-:W-:Y:S05]  /*1dfc0*/  @P0 EXIT ;  /* 0x000000000000094d */ /* 0x000fea0003800000 */
[----:B------:R-:W-:-:S13]  /*1dfd0*/  ISETP.GE.AND P0, PT, R6, c[0x0][0x3c8], PT ;  /* 0x0000f20006007a0c */ /* 0x000fda0003f06270 */
[----:B-1--4-:R-:W-:-:S05]  /*1dfe0*/  @!P0 IMAD.WIDE R4, R6, 0x2, R2 ;  /* 0x0000000206048825 */ /* 0x012fca00078e0202 */
        /* <DEDUP_REMOVED lines=9> */
.L_x_942:
        /* <DEDUP_REMOVED lines=16> */
.L_x_2178:


//--------------------- .text._ZN7cutlass13device_kernelIN5flash19enable_sm80_to_sm89INS1_16FlashAttnFwdSm80INS1_25CollectiveMainloopFwdSm80ILi4ELi1ELb0EN4cute5tupleIJNS5_1CILi128EEENS7_ILi48EEES8_EEELi128ENS_10bfloat16_tEfNS_4arch4Sm80ELb0ELb1ELb1ELb0ELb1ELb0ELb1ELb0EEENS1_21CollectiveEpilogueFwdINS6_IJS8_S8_S9_EEENS6_IJNS7_ILi1EEESH_SH_EEESB_SD_Li128ELb0ELb1ELb0ELb0EEENS1_19SingleTileSchedulerILb0ELb0ELb1ELi128EEEEEEEEEvNT_6ParamsE --------------------------
	.section	.text._ZN7cutlass13device_kernelIN5flash19enable_sm80_to_sm89INS1_16FlashAttnFwdSm80INS1_25CollectiveMainloopFwdSm80ILi4ELi1ELb0EN4cute5tupleIJNS5_1CILi128EEENS7_ILi48EEES8_EEELi128ENS_10bfloat16_tEfNS_4arch4Sm80ELb0ELb1ELb1ELb0ELb1ELb0ELb1ELb0EEENS1_21CollectiveEpilogueFwdINS6_IJS8_S8_S9_EEENS6_IJNS7_ILi1EEESH_SH_EEESB_SD_Li128ELb0ELb1ELb0ELb0EEENS1_19SingleTileSchedulerILb0ELb0ELb1ELi128EEEEEEEEEvNT_6ParamsE,"ax",@progbits
	.sectioninfo	@"SHI_REGISTERS=255"
	.align	128
.text._ZN7cutlass13device_kernelIN5flash19enable_sm80_to_sm89INS1_16FlashAttnFwdSm80INS1_25CollectiveMainloopFwdSm80ILi4ELi1ELb0EN4cute5tupleIJNS5_1CILi128EEENS7_ILi48EEES8_EEELi128ENS_10bfloat16_tEfNS_4arch4Sm80ELb0ELb1ELb1ELb0ELb1ELb0ELb1ELb0EEENS1_21CollectiveEpilogueFwdINS6_IJS8_S8_S9_EEENS6_IJNS7_ILi1EEESH_SH_EEESB_SD_Li128ELb0ELb1ELb0ELb0EEENS1_19SingleTileSchedulerILb0ELb0ELb1ELi128EEEEEEEEEvNT_6ParamsE:
        .type           _ZN7cutlass13device_kernelIN5flash19enable_sm80_to_sm89INS1_16FlashAttnFwdSm80INS1_25CollectiveMainloopFwdSm80ILi4ELi1ELb0EN4cute5tupleIJNS5_1CILi128EEENS7_ILi48EEES8_EEELi128ENS_10bfloat16_tEfNS_4arch4Sm80ELb0ELb1ELb1ELb0ELb1ELb0ELb1ELb0EEENS1_21CollectiveEpilogueFwdINS6_IJS8_S8_S9_EEENS6_IJNS7_ILi1EEESH_SH_EEESB_SD_Li128ELb0ELb1ELb0ELb0EEENS1_19SingleTileSchedulerILb0ELb0ELb1ELi128EEEEEEEEEvNT_6ParamsE,@function
        .size           _ZN7cutlass13device_kernelIN5flash19enable_sm80_to_sm89INS1_16FlashAttnFwdSm80INS1_25CollectiveMainloopFwdSm80ILi4ELi1ELb0EN4cute5tupleIJNS5_1CILi128EEENS7_ILi48EEES8_EEELi128ENS_10bfloat16_tEfNS_4arch4Sm80ELb0ELb1ELb1ELb0ELb1ELb0ELb1ELb0EEENS1_21CollectiveEpilogueFwdINS6_IJS8_S8_S9_EEENS6_IJNS7_ILi1EEESH_SH_EEESB_SD_Li128ELb0ELb1ELb0ELb0EEENS1_19SingleTileSchedulerILb0ELb0ELb1ELi128EEEEEEEEEvNT_6ParamsE,(.L_x_2179 - _ZN7cutlass13device_kernelIN5flash19enable_sm80_to_sm89INS1_16FlashAttnFwdSm80INS1_25CollectiveMainloopFwdSm80ILi4ELi1ELb0EN4cute5tupleIJNS5_1CILi128EEENS7_ILi48EEES8_EEELi128ENS_10bfloat16_tEfNS_4arch4Sm80ELb0ELb1ELb1ELb0ELb1ELb0ELb1ELb0EEENS1_21CollectiveEpilogueFwdINS6_IJS8_S8_S9_EEENS6_IJNS7_ILi1EEESH_SH_EEESB_SD_Li128ELb0ELb1ELb0ELb0EEENS1_19SingleTileSchedulerILb0ELb0ELb1ELi128EEEEEEEEEvNT_6ParamsE)
        .other          _ZN7cutlass13device_kernelIN5flash19enable_sm80_to_sm89INS1_16FlashAttnFwdSm80INS1_25CollectiveMainloopFwdSm80ILi4ELi1ELb0EN4cute5tupleIJNS5_1CILi128EEENS7_ILi48EEES8_EEELi128ENS_10bfloat16_tEfNS_4arch4Sm80ELb0ELb1ELb1ELb0ELb1ELb0ELb1ELb0EEENS1_21CollectiveEpilogueFwdINS6_IJS8_S8_S9_EEENS6_IJNS7_ILi1EEESH_SH_EEESB_SD_Li128ELb0ELb1ELb0ELb0EEENS1_19SingleTileSchedulerILb0ELb0ELb1ELi128EEEEEEEEEvNT_6ParamsE,@"STO_CUDA_ENTRY STV_DEFAULT"
_ZN7cutlass13device_kernelIN5flash19enable_sm80_to_sm89INS1_16FlashAttnFwdSm80INS1_25CollectiveMainloopFwdSm80ILi4ELi1ELb0EN4cute5tupleIJNS5_1CILi128EEENS7_ILi48EEES8_EEELi128ENS_10bfloat16_tEfNS_4arch4Sm80ELb0ELb1ELb1ELb0ELb1ELb0ELb1ELb0EEENS1_21CollectiveEpilogueFwdINS6_IJS8_S8_S9_EEENS6_IJNS7_ILi1EEESH_SH_EEESB_SD_Li128ELb0ELb1ELb0ELb0EEENS1_19SingleTileSchedulerILb0ELb0ELb1ELi128EEEEEEEEEvNT_6ParamsE:
        /* <DEDUP_REMOVED lines=9> */
[----:B------:R-:W-:-:S04]  /*0090*/  ULDC.64 UR20, c[0x0][0x118] ;  /* 0x0000460000147ab9 */ /* 0x000fc80000000a00 */
[----:B------:R-:W-:-:S05]  /*00a0*/  PLOP3.LUT P0, PT, PT, PT, UP0, 0x80, 0x0 ;  /* 0x000000000000781c */ /* 0x000fca0003f0f008 */
[----:B------:R-:W-:Y:S02]  /*00b0*/  @UP0 UMOV UR4, 0x4 ;  /* 0x0000000400040882 */ /* 0x000fe40000000000 */
[----:B------:R-:W-:-:S06]  /*00c0*/  @UP0 UIMAD.WIDE UR4, UR6, UR4, UR8 ;  /* 0x00000004060402a5 */ /* 0x000fcc000f8e0208 */
[----:B------:R-:W-:Y:S02]  /*00d0*/  IMAD.U32 R2, RZ, RZ, UR4 ;  /* 0x00000004ff027e24 */ /* 0x000fe4000f8e00ff */
[----:B------:R-:W-:Y:S01]  /*00e0*/  IMAD.U32 R3, RZ, RZ, UR5 ;  /* 0x00000005ff037e24 */ /* 0x000fe2000f8e00ff */
[----:B------:R-:W1:Y:S01]  /*00f0*/  S2UR UR27, SR_CTAID.X ;  /* 0x00000000001b79c3 */ /* 0x000e620000002500 */
[----:B------:R-:W-:Y:S02]  /*0100*/  ULDC UR8, c[0x0][0x2c4] ;  /* 0x0000b10000087ab9 */ /* 0x000fe40000000800 */
[----:B------:R-:W-:Y:S01]  /*0110*/  ULDC.64 UR4, c[0x0][0x2c8] ;  /* 0x0000b20000047ab9 */ /* 0x000fe20000000a00 */
[----:B------:R-:W2:Y:S01]  /*0120*/  @P0 LDG.E R2, [R2.64] ;  /* 0x0000001402020981 */ /* 0x000ea2000c1e1900 */
[----:B------:R-:W-:Y:S02]  /*0130*/  UISETP.NE.AND UP1, UPT, UR8, 0x1, UPT ;  /* 0x000000010800788c */ /* 0x000fe4000bf25270 */
[----:B------:R-:W-:Y:S01]  /*0140*/  UMOV UR11, URZ ;  /* 0x0000003f000b7c82 */ /* 0x000fe20008000000 */
[----:B------:R-:W3:Y:S01]  /*0150*/  S2UR UR10, SR_CTAID.Y ;  /* 0x00000000000a79c3 */ /* 0x000ee20000002600 */
[----:B------:R-:W4:Y:S01]  /*0160*/  S2R R129, SR_TID.X ;  /* 0x0000000000817919 */ /* 0x000f220000002100 */
[----:B------:R-:W-:-:S02]  /*0170*/  ULDC UR22, c[0x0][0x2ac] ;  /* 0x0000ab0000167ab9 */ /* 0x000fc40000000800 */
[----:B------:R-:W-:Y:S02]  /*0180*/  ULDC UR12, c[0x0][0x168] ;  /* 0x00005a00000c7ab9 */ /* 0x000fe40000000800 */
[----:B------:R-:W-:Y:S02]  /*0190*/  UP2UR UR13, UPR, URZ, 0x2 ;  /* 0x000000023f0d7883 */ /* 0x000fe40008000000 */
[----:B-1----:R-:W-:-:S04]  /*01a0*/  USHF.L.U32 UR27, UR27, 0x7, URZ ;  /* 0x000000071b1b7899 */ /* 0x002fc8000800063f */
[----:B------:R-:W-:Y:S02]  /*01b0*/  @UP1 UIADD3 UR14, UR27, 0x7f, URZ ;  /* 0x0000007f1b0e1890 */ /* 0x000fe4000fffe03f */
[----:B------:R-:W-:Y:S02]  /*01c0*/  UIADD3 UR7, UR27, 0x7f, URZ ;  /* 0x0000007f1b077890 */ /* 0x000fe4000fffe03f */
[----:B------:R-:W-:Y:S02]  /*01d0*/  UIMAD.WIDE.U32 UR14, UR14, UR4, URZ ;  /* 0x000000040e0e72a5 */ /* 0x000fe4000f8e003f */
[----:B---3--:R-:W-:-:S05]  /*01e0*/  USHF.R.S32.HI UR18, URZ, 0x1f, UR10 ;  /* 0x0000001f3f127899 */ /* 0x008fca000801140a */
[----:B------:R-:W-:Y:S02]  /*01f0*/  @UP1 UMOV UR9, UR15 ;  /* 0x0000000f00091c82 */ /* 0x000fe40008000000 */
[----:B------:R-:W-:Y:S02]  /*0200*/  @UP1 USHF.R.U32.HI UR7, URZ, UR5, UR9 ;  /* 0x000000053f071299 */ /* 0x000fe40008011609 */
[----:B------:R-:W-:Y:S02]  /*0210*/  UMOV UR14, 0x1 ;  /* 0x00000001000e7882 */ /* 0x000fe40000000000 */
[----:B------:R-:W-:Y:S02]  /*0220*/  ULDC.64 UR4, c[0x0][0x328] ;  /* 0x0000ca0000047ab9 */ /* 0x000fe40000000a00 */
[----:B------:R-:W-:Y:S02]  /*0230*/  UISETP.LE.AND UP0, UPT, UR14, UR5, UPT ;  /* 0x000000050e00728c */ /* 0x000fe4000bf03270 */
[----:B------:R-:W-:-:S02]  /*0240*/  ULDC UR9, c[0x0][0x1d0] ;  /* 0x0000740000097ab9 */ /* 0x000fc40000000800 */
[----:B------:R-:W-:-:S04]  /*0250*/  UIMAD UR9, UR22, UR9, URZ ;  /* 0x00000009160972a4 */ /* 0x000fc8000f8e023f */
[----:B------:R-:W-:-:S04]  /*0260*/  UIADD3 UR12, UR9, -UR12, UR14 ;  /* 0x8000000c090c7290 */ /* 0x000fc8000fffe00e */
[----:B------:R-:W-:Y:S02]  /*0270*/  UIADD3 UR5, UR12, UR7, URZ ;  /* 0x000000070c057290 */ /* 0x000fe4000fffe03f */
[----:B------:R-:W-:Y:S02]  /*0280*/  UP2UR UR12, UPR, URZ, 0x1 ;  /* 0x000000013f0c7883 */ /* 0x000fe40008000000 */
[----:B------:R-:W-:Y:S01]  /*0290*/  UIADD3 UR7, UR5, UR4, URZ ;  /* 0x0000000405077290 */ /* 0x000fe2000fffe03f */
[----:B--2---:R1:W2:Y:S01]  /*02a0*/  @P0 R2UR UR11, R2 ;  /* 0x00000000020b03c2 */ /* 0x0042a200000e0000 */
[----:B------:R-:W-:-:S13]  /*02b0*/  PLOP3.LUT P0, PT, PT, PT, UP0, 0x40, 0x0 ;  /* 0x000000000000781c */ /* 0x000fda0003f0e808 */
[----:B------:R-:W-:Y:S05]  /*02c0*/  @P0 BRA `(.L_x_943) ;  /* 0x0000014000000947 */ /* 0x000fea0003800000 */
[----:B----4-:R-:W-:Y:S01]  /*02d0*/  ISETP.LT.AND P0, PT, RZ, UR5, PT ;  /* 0x00000005ff007c0c */ /* 0x010fe2000bf01270 */
[----:B------:R-:W-:-:S12]  /*02e0*/  UIADD3 UR15, UR5, -0x1, URZ ;  /* 0xffffffff050f7890 */ /* 0x000fd8000fffe03f */
[----:B------:R-:W-:Y:S05]  /*02f0*/  @P0 BRA `(.L_x_944) ;  /* 0x0000008000000947 */ /* 0x000fea0003800000 */
[----:B------:R-:W-:Y:S02]  /*0300*/  ULDC UR4, c[0x0][0x32c] ;  /* 0x0000cb0000047ab9 */ /* 0x000fe40000000800 */
[----:B------:R-:W-:Y:S02]  /*0310*/  UISETP.NE.AND UP0, UPT, UR14, UR4, UPT ;  /* 0x000000040e00728c */ /* 0x000fe4000bf05270 */
[----:B------:R-:W-:-:S03]  /*0320*/  UIADD3 UR15, -UR5, URZ, URZ ;  /* 0x0000003f050f7290 */ /* 0x000fc6000fffe13f */
[----:B------:R-:W-:Y:S02]  /*0330*/  ULDC.64 UR4, c[0x0][0x330] ;  /* 0x0000cc0000047ab9 */ /* 0x000fe40000000a00 */
[----:B------:R-:W-:-:S04]  /*0340*/  UIMAD.WIDE.U32 UR16, UR15, UR4, URZ ;  /* 0x000000040f1072a5 */ /* 0x000fc8000f8e003f */
[----:B------:R-:W-:-:S04]  /*0350*/  @UP0 USHF.R.U32.HI UR15, URZ, UR5, UR17 ;  /* 0x000000053f0f0299 */ /* 0x000fc80008011611 */
[----:B------:R-:W-:Y:S01]  /*0360*/  ULOP3.LUT UR15, URZ, UR15, URZ, 0x33, !UPT ;  /* 0x0000000f3f0f7292 */ /* 0x000fe2000f8e333f */
[----:B------:R-:W-:Y:S05]  /*0370*/  BRA `(.L_x_945) ;  /* 0x0000005000007947 */ /* 0x000fea0003800000 */
.L_x_944:
[----:B------:R-:W-:Y:S02]  /*0380*/  ULDC UR4, c[0x0][0x32c] ;  /* 0x0000cb0000047ab9 */ /* 0x000fe40000000800 */
[----:B------:R-:W-:-:S03]  /*0390*/  UISETP.NE.AND UP0, UPT, UR14, UR4, UPT ;  /* 0x000000040e00728c */ /* 0x000fc6000bf05270 */
[----:B------:R-:W-:Y:S02]  /*03a0*/  ULDC.64 UR4, c[0x0][0x330] ;  /* 0x0000cc0000047ab9 */ /* 0x000fe40000000a00 */
[----:B------:R-:W-:-:S06]  /*03b0*/  UIMAD.WIDE.U32 UR16, UR15, UR4, URZ ;  /* 0x000000040f1072a5 */ /* 0x000fcc000f8e003f */
[----:B------:R-:W-:Y:S02]  /*03c0*/  @UP0 USHF.R.U32.HI UR15, URZ, UR5, UR17 ;  /* 0x000000053f0f0299 */ /* 0x000fe40008011611 */
.L_x_945:
[----:B------:R-:W-:Y:S02]  /*03d0*/  ULDC UR4, c[0x0][0x32c] ;  /* 0x0000cb0000047ab9 */ /* 0x000fe40000000800 */
[----:B------:R-:W-:-:S04]  /*03e0*/  UIMAD UR4, UR15, UR4, UR4 ;  /* 0x000000040f0472a4 */ /* 0x000fc8000f8e0204 */
[----:B------:R-:W-:-:S04]  /*03f0*/  UISETP.LT.AND UP0, UPT, UR7, UR4, UPT ;  /* 0x000000040700728c */ /* 0x000fc8000bf01270 */
[----:B------:R-:W-:Y:S02]  /*0400*/  USEL UR7, UR7, UR4, UP0 ;  /* 0x0000000407077287 */ /* 0x000fe40008000000 */
.L_x_943:
[----:B----4-:R-:W-:Y:S02]  /*0410*/  UISETP.NE.AND UP0, UPT, UR8, 0x1, UPT ;  /* 0x000000010800788c */ /* 0x010fe4000bf05270 */
[----:B------:R-:W-:Y:S02]  /*0420*/  UIADD3 UR14, UR9, 0x2f, URZ ;  /* 0x0000002f090e7890 */ /* 0x000fe4000fffe03f */
[----:B------:R-:W-:Y:S02]  /*0430*/  UIADD3 UR24, UR7, 0x2f, URZ ;  /* 0x0000002f07187890 */ /* 0x000fe4000fffe03f */
[----:B------:R-:W-:Y:S02]  /*0440*/  ULDC.64 UR4, c[0x0][0x2c8] ;  /* 0x0000b20000047ab9 */ /* 0x000fe40000000a00 */
[----:B------:R-:W-:Y:S02]  /*0450*/  UIMAD.WIDE.U32 UR16, UR27, UR4, URZ ;  /* 0x000000041b1072a5 */ /* 0x000fe4000f8e003f */
[----:B------:R-:W-:-:S02]  /*0460*/  UIMAD.WIDE UR14, UR14, 0x2aaaaaab, URZ ;  /* 0x2aaaaaab0e0e78a5 */ /* 0x000fc4000f8e023f */
[----:B------:R-:W-:Y:S02]  /*0470*/  UIMAD.WIDE UR24, UR24, 0x2aaaaaab, URZ ;  /* 0x2aaaaaab181878a5 */ /* 0x000fe4000f8e023f */
[----:B------:R-:W-:Y:S02]  /*0480*/  UISETP.NE.AND UP1, UPT, UR12, URZ, UPT ;  /* 0x0000003f0c00728c */ /* 0x000fe4000bf25270 */
[----:B------:R-:W-:Y:S02]  /*0490*/  UMOV UR4, UR27 ;  /* 0x0000001b00047c82 */ /* 0x000fe40008000000 */
[----:B------:R-:W-:Y:S02]  /*04a0*/  @UP0 USHF.R.U32.HI UR4, URZ, UR5, UR17 ;  /* 0x000000053f040299 */ /* 0x000fe40008011611 */
[----:B------:R-:W-:Y:S01]  /*04b0*/  PLOP3.LUT P0, PT, PT, PT, UP1, 0x40, 0x0 ;  /* 0x000000000000781c */ /* 0x000fe20003f0e818 */
[----:B------:R-:W-:Y:S02]  /*04c0*/  UMOV UR17, UR15 ;  /* 0x0000000f00117c82 */ /* 0x000fe40008000000 */
[----:B------:R-:W-:-:S02]  /*04d0*/  UMOV UR15, UR25 ;  /* 0x00000019000f7c82 */ /* 0x000fc40008000000 */
[----:B------:R-:W-:Y:S02]  /*04e0*/  USHF.R.U32.HI UR14, URZ, 0x1f, UR17 ;  /* 0x0000001f3f0e7899 */ /* 0x000fe40008011611 */
[----:B------:R-:W-:Y:S02]  /*04f0*/  USHF.R.U32.HI UR7, URZ, 0x1f, UR15 ;  /* 0x0000001f3f077899 */ /* 0x000fe4000801160f */
[----:B------:R-:W-:Y:S02]  /*0500*/  ULDC UR26, c[0x0][0x168] ;  /* 0x00005a00001a7ab9 */ /* 0x000fe40000000800 */
[----:B------:R-:W-:Y:S02]  /*0510*/  UIADD3 UR26, UR9, -UR26, URZ ;  /* 0x8000001a091a7290 */ /* 0x000fe4000fffe03f */
[----:B------:R-:W-:Y:S02]  /*0520*/  ULEA.HI.SX32 UR14, UR17, UR14, 0x1d ;  /* 0x0000000e110e7291 */ /* 0x000fe4000f8fea3f */
[----:B------:R-:W-:-:S02]  /*0530*/  ULEA.HI.SX32 UR15, UR15, UR7, 0x1d ;  /* 0x000000070f0f7291 */ /* 0x000fc4000f8fea3f */
[----:B------:R-:W-:Y:S02]  /*0540*/  UIADD3 UR4, UR26, UR4, URZ ;  /* 0x000000041a047290 */ /* 0x000fe4000fffe03f */
[----:B------:R-:W-:Y:S02]  /*0550*/  UISETP.LT.AND UP0, UPT, UR14, UR15, UPT ;  /* 0x0000000f0e00728c */ /* 0x000fe4000bf01270 */
[----:B------:R-:W-:Y:S02]  /*0560*/  ULDC UR5, c[0x0][0x324] ;  /* 0x0000c90000057ab9 */ /* 0x000fe40000000800 */
        /* <DEDUP_REMOVED lines=11> */
[----:B------:R-:W-:-:S07]  /*0620*/  UIMAD.WIDE.U32 UR16, UR14, UR4, URZ ;  /* 0x000000040e1072a5 */ /* 0x000fce000f8e003f */
[----:B------:R-:W-:Y:S02]  /*0630*/  @UP0 UMOV UR15, UR17 ;  /* 0x00000011000f0c82 */ /* 0x000fe40008000000 */
[----:B------:R-:W-:-:S04]  /*0640*/  @UP0 USHF.R.U32.HI UR14, URZ, UR5, UR15 ;  /* 0x000000053f0e0299 */ /* 0x000fc8000801160f */
[----:B------:R-:W-:Y:S01]  /*0650*/  ULOP3.LUT UR14, URZ, UR14, URZ, 0x33, !UPT ;  /* 0x0000000e3f0e7292 */ /* 0x000fe2000f8e333f */
[----:B------:R-:W-:Y:S05]  /*0660*/  BRA `(.L_x_948) ;  /* 0x0000006000007947 */ /* 0x000fea0003800000 */
.L_x_947:
[----:B------:R-:W-:Y:S02]  /*0670*/  ULDC UR4, c[0x0][0x32c] ;  /* 0x0000cb0000047ab9 */ /* 0x000fe40000000800 */
[----:B------:R-:W-:-:S03]  /*0680*/  UISETP.NE.AND UP0, UPT, UR4, 0x1, UPT ;  /* 0x000000010400788c */ /* 0x000fc6000bf05270 */
[----:B------:R-:W-:Y:S02]  /*0690*/  ULDC.64 UR4, c[0x0][0x330] ;  /* 0x0000cc0000047ab9 */ /* 0x000fe40000000a00 */
[----:B------:R-:W-:-:S07]  /*06a0*/  UIMAD.WIDE.U32 UR16, UR14, UR4, URZ ;  /* 0x000000040e1072a5 */ /* 0x000fce000f8e003f */
[----:B------:R-:W-:Y:S02]  /*06b0*/  @UP0 UMOV UR15, UR17 ;  /* 0x00000011000f0c82 */ /* 0x000fe40008000000 */
[----:B------:R-:W-:Y:S02]  /*06c0*/  @UP0 USHF.R.U32.HI UR14, URZ, UR5, UR15 ;  /* 0x000000053f0e0299 */ /* 0x000fe4000801160f */
.L_x_948:
[----:B------:R-:W-:Y:S02]  /*06d0*/  ULDC UR4, c[0x0][0x32c] ;  /* 0x0000cb0000047ab9 */ /* 0x000fe40000000800 */
[----:B------:R-:W-:-:S04]  /*06e0*/  UIMAD UR4, UR14, UR4, URZ ;  /* 0x000000040e0472a4 */ /* 0x000fc8000f8e023f */
[----:B------:R-:W-:-:S04]  /*06f0*/  UISETP.LT.AND UP0, UPT, UR7, UR4, UPT ;  /* 0x000000040700728c */ /* 0x000fc8000bf01270 */
[----:B------:R-:W-:-:S04]  /*0700*/  USEL UR7, UR7, UR4, !UP0 ;  /* 0x0000000407077287 */ /* 0x000fc8000c000000 */
.L_x_946:
[----:B------:R-:W-:Y:S01]  /*0710*/  UIMAD.WIDE UR4, UR7, 0x2aaaaaab, URZ ;  /* 0x2aaaaaab070478a5 */ /* 0x000fe2000f8e023f */
[----:B------:R-:W-:Y:S01]  /*0720*/  PLOP3.LUT P4, PT, PT, PT, PT, 0x80, 0x0 ;  /* 0x000000000000781c */ /* 0x000fe20003f8f070 */
[----:B------:R-:W-:Y:S01]  /*0730*/  CS2R R126, SRZ ;  /* 0x00000000007e7805 */ /* 0x000fe2000001ff00 */
[----:B------:R-:W-:Y:S01]  /*0740*/  CS2R R124, SRZ ;  /* 0x00000000007c7805 */ /* 0x000fe2000001ff00 */
[----:B------:R-:W-:Y:S01]  /*0750*/  USHF.R.U32.HI UR4, URZ, 0x1f, UR5 ;  /* 0x0000001f3f047899 */ /* 0x000fe20008011605 */
[----:B------:R-:W-:Y:S01]  /*0760*/  CS2R R22, SRZ ;  /* 0x0000000000167805 */ /* 0x000fe2000001ff00 */
[----:B------:R-:W-:Y:S01]  /*0770*/  IMAD.MOV.U32 R130, RZ, RZ, RZ ;  /* 0x000000ffff827224 */ /* 0x000fe200078e00ff */
[----:B------:R-:W-:Y:S01]  /*0780*/  CS2R R122, SRZ ;  /* 0x00000000007a7805 */ /* 0x000fe2000001ff00 */
[----:B------:R-:W-:Y:S01]  /*0790*/  ULEA.HI.SX32 UR4, UR5, UR4, 0x1d ;  /* 0x0000000405047291 */ /* 0x000fe2000f8fea3f */
[----:B------:R-:W-:Y:S01]  /*07a0*/  IMAD.MOV.U32 R128, RZ, RZ, RZ ;  /* 0x000000ffff807224 */ /* 0x000fe200078e00ff */
[----:B------:R-:W-:Y:S01]  /*07b0*/  CS2R R120, SRZ ;  /* 0x0000000000787805 */ /* 0x000fe2000001ff00 */
[----:B------:R-:W-:Y:S01]  /*07c0*/  CS2R R24, SRZ ;  /* 0x0000000000187805 */ /* 0x000fe2000001ff00 */
[----:B------:R-:W-:Y:S01]  /*07d0*/  UISETP.LT.AND UP0, UPT, URZ, UR4, UPT ;  /* 0x000000043f00728c */ /* 0x000fe2000bf01270 */
[----:B------:R-:W-:Y:S01]  /*07e0*/  MOV R118, RZ ;  /* 0x000000ff00767202 */ /* 0x000fe20000000f00 */
[----:B------:R-:W-:Y:S01]  /*07f0*/  IMAD.MOV.U32 R116, RZ, RZ, RZ ;  /* 0x000000ffff747224 */ /* 0x000fe200078e00ff */
[----:B------:R-:W-:Y:S01]  /*0800*/  CS2R R110, SRZ ;  /* 0x00000000006e7805 */ /* 0x000fe2000001ff00 */
[----:B------:R-:W-:Y:S01]  /*0810*/  USEL UR7, URZ, UR4, !UP0 ;  /* 0x000000043f077287 */ /* 0x000fe2000c000000 */
[----:B------:R-:W-:Y:S01]  /*0820*/  CS2R R108, SRZ ;  /* 0x00000000006c7805 */ /* 0x000fe2000001ff00 */
[----:B------:R-:W-:Y:S01]  /*0830*/  CS2R R26, SRZ ;  /* 0x00000000001a7805 */ /* 0x000fe2000001ff00 */
[----:B------:R-:W-:Y:S01]  /*0840*/  MOV R114, RZ ;  /* 0x000000ff00727202 */ /* 0x000fe20000000f00 */
[----:B------:R-:W-:Y:S01]  /*0850*/  UISETP.GT.AND UP0, UPT, UR23, UR7, UPT ;  /* 0x000000071700728c */ /* 0x000fe2000bf04270 */
[----:B------:R-:W-:Y:S01]  /*0860*/  IMAD.MOV.U32 R112, RZ, RZ, RZ ;  /* 0x000000ffff707224 */ /* 0x000fe200078e00ff */
[----:B------:R-:W-:Y:S01]  /*0870*/  CS2R R106, SRZ ;  /* 0x00000000006a7805 */ /* 0x000fe2000001ff00 */
[----:B------:R-:W-:Y:S01]  /*0880*/  CS2R R104, SRZ ;  /* 0x0000000000687805 */ /* 0x000fe2000001ff00 */
[----:B------:R-:W-:Y:S01]  /*0890*/  CS2R R30, SRZ ;  /* 0x00000000001e7805 */ /* 0x000fe2000001ff00 */
[----:B------:R-:W-:Y:S01]  /*08a0*/  MOV R102, RZ ;  /* 0x000000ff00667202 */ /* 0x000fe20000000f00 */
[----:B------:R-:W-:Y:S01]  /*08b0*/  CS2R R28, SRZ ;  /* 0x00000000001c7805 */ /* 0x000fe2000001ff00 */
[----:B------:R-:W-:Y:S01]  /*08c0*/  PLOP3.LUT P0, PT, PT, PT, UP0, 0x80, 0x0 ;  /* 0x000000000000781c */ /* 0x000fe20003f0f008 */
[----:B------:R-:W-:Y:S01]  /*08d0*/  IMAD.MOV.U32 R100, RZ, RZ, RZ ;  /* 0x000000ffff647224 */ /* 0x000fe200078e00ff */
[----:B------:R-:W-:Y:S01]  /*08e0*/  CS2R R94, SRZ ;  /* 0x00000000005e7805 */ /* 0x000fe2000001ff00 */
[----:B------:R-:W-:Y:S01]  /*08f0*/  CS2R R92, SRZ ;  /* 0x00000000005c7805 */ /* 0x000fe2000001ff00 */
[----:B------:R-:W-:Y:S01]  /*0900*/  MOV R98, RZ ;  /* 0x000000ff00627202 */ /* 0x000fe20000000f00 */
[----:B------:R-:W-:Y:S01]  /*0910*/  IMAD.MOV.U32 R96, RZ, RZ, RZ ;  /* 0x000000ffff607224 */ /* 0x000fe200078e00ff */
[----:B------:R-:W-:Y:S01]  /*0920*/  CS2R R90, SRZ ;  /* 0x00000000005a7805 */ /* 0x000fe2000001ff00 */
        /* <DEDUP_REMOVED lines=52> */
[----:B------:R-:W-:Y:S05]  /*0c70*/  @!P0 BRA `(.L_x_949) ;  /* 0x0001569000008947 */ /* 0x000fea0003800000 */
[----:B------:R-:W-:Y:S02]  /*0c80*/  ULDC.64 UR4, c[0x0][0x340] ;  /* 0x0000d00000047ab9 */ /* 0x000fe40000000a00 */
[----:B------:R-:W-:-:S02]  /*0c90*/  UISETP.NE.U32.AND UP0, UPT, URZ, UR4, UPT ;  /* 0x000000043f00728c */ /* 0x000fc4000bf05070 */
[----:B------:R-:W-:Y:S02]  /*0ca0*/  ULDC.64 UR14, c[0x0][0x340] ;  /* 0x0000d000000e7ab9 */ /* 0x000fe40000000a00 */
[----:B------:R-:W-:Y:S02]  /*0cb0*/  UISETP.NE.AND.EX UP0, UPT, URZ, UR5, UPT, UP0 ;  /* 0x000000053f00728c */ /* 0x000fe4000bf05300 */
[----:B------:R-:W-:-:S04]  /*0cc0*/  UISETP.NE.AND UP1, UPT, UR13, URZ, UPT ;  /* 0x0000003f0d00728c */ /* 0x000fc8000bf25270 */
[----:B------:R-:W-:-:S05]  /*0cd0*/  PLOP3.LUT P1, PT, PT, PT, UP0, 0x80, 0x0 ;  /* 0x000000000000781c */ /* 0x000fca0003f2f008 */
[----:B------:R-:W-:Y:S02]  /*0ce0*/  @UP0 UMOV UR4, 0x4 ;  /* 0x0000000400040882 */ /* 0x000fe40000000000 */
[----:B------:R-:W-:-:S06]  /*0cf0*/  @UP0 UIMAD.WIDE UR4, UR6, UR4, UR14 ;  /* 0x00000004060402a5 */ /* 0x000fcc000f8e020e */
[----:B-1----:R-:W-:Y:S02]  /*0d00*/  IMAD.U32 R2, RZ, RZ, UR4 ;  /* 0x00000004ff027e24 */ /* 0x002fe4000f8e00ff */
[----:B------:R-:W-:Y:S01]  /*0d10*/  IMAD.U32 R3, RZ, RZ, UR5 ;  /* 0x00000005ff037e24 */ /* 0x000fe2000f8e00ff */
[----:B------:R-:W-:Y:S01]  /*0d20*/  SHF.R.S32.HI R124, RZ, 0x1f, R129 ;  /* 0x0000001fff7c7819 */ /* 0x000fe20000011481 */
[----:B------:R-:W-:Y:S02]  /*0d30*/  ULDC.64 UR4, c[0x0][0x1b8] ;  /* 0x00006e0000047ab9 */ /* 0x000fe40000000a00 */
[----:B------:R-:W-:Y:S01]  /*0d40*/  UIMAD UR14, UR18, UR4, URZ ;  /* 0x00000004120e72a4 */ /* 0x000fe2000f8e023f */
[----:B------:R1:W3:Y:S01]  /*0d50*/  @P1 LDG.E R9, [R2.64] ;  /* 0x0000001402091981 */ /* 0x0002e2000c1e1900 */
[----:B------:R-:W-:Y:S01]  /*0d60*/  PLOP3.LUT P2, PT, PT, PT, UP1, 0x80, 0x0 ;  /* 0x000000000000781c */ /* 0x000fe20003f4f018 */
[----:B------:R-:W-:Y:S01]  /*0d70*/  UIMAD.WIDE.U32 UR16, UR10, UR4, URZ ;  /* 0x000000040a1072a5 */ /* 0x000fe2000f8e003f */
[----:B------:R-:W-:Y:S01]  /*0d80*/  PLOP3.LUT P0, PT, PT, PT, UP1, 0x80, 0x0 ;  /* 0x000000000000781c */ /* 0x000fe20003f0f018 */
[----:B------:R-:W-:Y:S01]  /*0d90*/  UIMAD UR14, UR10, UR5, UR14 ;  /* 0x000000050a0e72a4 */ /* 0x000fe2000f8e020e */
[----:B------:R-:W-:Y:S01]  /*0da0*/  IMAD.MOV.U32 R242, RZ, RZ, RZ ;  /* 0x000000fffff27224 */ /* 0x000fe200078e00ff */
[----:B------:R-:W-:-:S02]  /*0db0*/  USHF.R.S32.HI UR15, URZ, 0x1f, UR6 ;  /* 0x0000001f3f0f7899 */ /* 0x000fc40008011406 */
[----:B------:R-:W-:Y:S02]  /*0dc0*/  ULDC.64 UR4, c[0x0][0x1c0] ;  /* 0x0000700000047ab9 */ /* 0x000fe40000000a00 */
[----:B------:R-:W-:Y:S02]  /*0dd0*/  UIADD3 UR17, UR17, UR14, URZ ;  /* 0x0000000e11117290 */ /* 0x000fe4000fffe03f */
[----:B------:R-:W-:Y:S02]  /*0de0*/  UIMAD UR15, UR15, UR4, URZ ;  /* 0x000000040f0f72a4 */ /* 0x000fe4000f8e023f */
[----:B------:R-:W-:Y:S02]  /*0df0*/  UIMAD.WIDE.U32 UR16, UR6, UR4, UR16 ;  /* 0x00000004061072a5 */ /* 0x000fe4000f8e0010 */
[----:B------:R-:W-:Y:S02]  /*0e00*/  UIMAD UR5, UR6, UR5, UR15 ;  /* 0x00000005060572a4 */ /* 0x000fe4000f8e020f */
[----:B------:R-:W-:-:S02]  /*0e10*/  ULDC UR4, c[0x0][0x168] ;  /* 0x00005a0000047ab9 */ /* 0x000fc40000000800 */
[----:B------:R-:W-:Y:S02]  /*0e20*/  UIADD3 UR5, UR17, UR5, URZ ;  /* 0x0000000511057290 */ /* 0x000fe4000fffe03f */
[----:B------:R-:W-:Y:S02]  /*0e30*/  UIMAD UR8, UR8, UR4, URZ ;  /* 0x00000004080872a4 */ /* 0x000fe4000f8e023f */
[----:B------:R-:W-:Y:S01]  /*0e40*/  UMOV UR31, 0x30 ;  /* 0x00000030001f7882 */ /* 0x000fe20000000000 */
[----:B-1----:R-:W-:Y:S01]  /*0e50*/  LEA.HI R2, R124, R129, RZ, 0x3 ;  /* 0x000000817c027211 */ /* 0x002fe200078f18ff */
[----:B------:R-:W-:Y:S01]  /*0e60*/  IMAD.U32 R3, RZ, RZ, UR17 ;  /* 0x00000011ff037e24 */ /* 0x000fe2000f8e00ff */
[----:B------:R-:W-:Y:S01]  /*0e70*/  UIMAD UR19, UR23, UR31, -0x30 ;  /* 0xffffffd0171374a4 */ /* 0x000fe2000f8e021f */
[----:B------:R-:W-:Y:S01]  /*0e80*/  IMAD.U32 R3, RZ, RZ, UR5 ;  /* 0x00000005ff037e24 */ /* 0x000fe2000f8e00ff */
[----:B------:R-:W-:Y:S01]  /*0e90*/  LOP3.LUT R0, R2, 0xfffffff8, RZ, 0xc0, !PT ;  /* 0xfffffff802007812 */ /* 0x000fe200078ec0ff */
[----:B------:R-:W-:Y:S01]  /*0ea0*/  ULDC.64 UR4, c[0x0][0x2b0] ;  /* 0x0000ac0000047ab9 */ /* 0x000fe20000000a00 */
[----:B------:R-:W-:Y:S01]  /*0eb0*/  SHF.R.S32.HI R21, RZ, 0x3, R2 ;  /* 0x00000003ff157819 */ /* 0x000fe20000011402 */
[----:B------:R-:W-:-:S02]  /*0ec0*/  IMAD.U32 R2, RZ, RZ, UR16 ;  /* 0x00000010ff027e24 */ /* 0x000fc4000f8e00ff */
[----:B------:R-:W-:Y:S01]  /*0ed0*/  IMAD.IADD R40, R129, 0x1, -R0 ;  /* 0x0000000181287824 */ /* 0x000fe200078e0a00 */
[----:B------:R-:W-:-:S03]  /*0ee0*/  IADD3 R18, R21, UR27, RZ ;  /* 0x0000001b15127c10 */ /* 0x000fc6000fffe0ff */
[----:B------:R-:W-:Y:S01]  /*0ef0*/  IMAD R131, R40, 0x10, R21 ;  /* 0x0000001028837824 */ /* 0x000fe200078e0215 */
[----:B------:R-:W-:Y:S01]  /*0f00*/  IADD3 R20, R18, 0x30, RZ ;  /* 0x0000003012147810 */ /* 0x000fe20007ffe0ff */
[----:B------:R-:W-:Y:S01]  /*0f10*/  IMAD.SHL.U32 R128, R40, 0x8, RZ ;  /* 0x0000000828807824 */ /* 0x000fe200078e00ff */
[----:B------:R-:W-:Y:S02]  /*0f20*/  IADD3 R19, R18, 0x40, RZ ;  /* 0x0000004012137810 */ /* 0x000fe40007ffe0ff */
[----:B------:R-:W-:Y:S01]  /*0f30*/  IADD3 R5, R131, UR27, RZ ;  /* 0x0000001b83057c10 */ /* 0x000fe2000fffe0ff */
[----:B------:R-:W-:Y:S01]  /*0f40*/  UIMAD UR31, UR23, -0x30, UR31 ;  /* 0xffffffd0171f78a4 */ /* 0x000fe2000f8e021f */
[C---:B------:R-:W-:Y:S01]  /*0f50*/  IADD3 R42, R128.reuse, 0x40, RZ ;  /* 0x00000040802a7810 */ /* 0x040fe20007ffe0ff */
[----:B------:R-:W-:Y:S01]  /*0f60*/  STL [R1+0x14], R131 ;  /* 0x0000148301007387 */ /* 0x000fe20000100800 */
[----:B------:R-:W-:Y:S01]  /*0f70*/  ISETP.GE.AND P5, PT, R128, c[0x0][0x198], PT ;  /* 0x0000660080007a0c */ /* 0x000fe20003fa6270 */
[----:B------:R-:W-:Y:S01]  /*0f80*/  @P2 IMAD.HI.U32 R0, R5, c[0x0][0x2c8], RZ ;  /* 0x0000b20005002a27 */ /* 0x000fe200078e00ff */
[----:B------:R-:W-:-:S02]  /*0f90*/  ISETP.GE.AND P4, PT, R42, c[0x0][0x198], PT ;  /* 0x000066002a007a0c */ /* 0x000fc40003f86270 */
[----:B------:R-:W-:Y:S01]  /*0fa0*/  ISETP.GE.AND P6, PT, R20, UR8, PT ;  /* 0x0000000814007c0c */ /* 0x000fe2000bfc6270 */
[----:B------:R-:W-:Y:S01]  /*0fb0*/  IMAD.MOV.U32 R4, RZ, RZ, R5 ;  /* 0x000000ffff047224 */ /* 0x000fe200078e0005 */
[----:B------:R-:W-:Y:S01]  /*0fc0*/  @P0 SHF.R.U32.HI R4, RZ, c[0x0][0x2cc], R0 ;  /* 0x0000b300ff040a19 */ /* 0x000fe20000011600 */
[----:B---3--:R1:W3:Y:S03]  /*0fd0*/  @P1 R2UR UR16, R9 ;  /* 0x00000000091013c2 */ /* 0x0082e600000e0000 */
[--C-:B------:R-:W-:Y:S01]  /*0fe0*/  SHF.R.S32.HI R6, RZ, 0x1f, R4.reuse ;  /* 0x0000001fff067819 */ /* 0x100fe20000011404 */
[----:B------:R-:W-:Y:S01]  /*0ff0*/  IMAD.MOV R0, RZ, RZ, -R4 ;  /* 0x000000ffff007224 */ /* 0x000fe200078e0a04 */
[----:B------:R-:W-:Y:S01]  /*1000*/  ISETP.GE.AND P1, PT, R18, UR8, PT ;  /* 0x0000000812007c0c */ /* 0x000fe2000bf26270 */
[----:B------:R-:W-:Y:S01]  /*1010*/  IMAD.WIDE.U32 R2, R4, c[0x0][0x1b0], R2 ;  /* 0x00006c0004027a25 */ /* 0x000fe200078e0002 */
[----:B---3--:R-:W-:Y:S01]  /*1020*/  @!UP0 UMOV UR16, UR6 ;  /* 0x0000000600108c82 */ /* 0x008fe20008000000 */
[----:B------:R-:W-:Y:S01]  /*1030*/  LEA.HI R123, R124, R129, RZ, 0x5 ;  /* 0x000000817c7b7211 */ /* 0x000fe200078f28ff */
[----:B------:R-:W-:Y:S01]  /*1040*/  USHF.R.S32.HI UR6, URZ, 0x1f, UR16 ;  /* 0x0000001f3f067899 */ /* 0x000fe20008011410 */
[----:B------:R-:W-:Y:S01]  /*1050*/  IMAD R5, R0, c[0x0][0x2c4], R5 ;  /* 0x0000b10000057a24 */ /* 0x000fe200078e0205 */
[----:B------:R-:W-:Y:S01]  /*1060*/  UIMAD.WIDE.U32 UR14, UR16, UR4, URZ ;  /* 0x00000004100e72a5 */ /* 0x000fe2000f8e003f */
[----:B------:R-:W-:Y:S01]  /*1070*/  IMAD R6, R6, c[0x0][0x1b0], RZ ;  /* 0x00006c0006067a24 */ /* 0x000fe200078e02ff */
[----:B------:R-:W-:Y:S01]  /*1080*/  UIMAD UR6, UR6, UR4, URZ ;  /* 0x00000004060672a4 */ /* 0x000fe2000f8e023f */
[----:B------:R-:W-:Y:S01]  /*1090*/  SHF.R.S32.HI R130, RZ, 0x1f, R128 ;  /* 0x0000001fff827819 */ /* 0x000fe20000011480 */
[----:B------:R-:W-:Y:S01]  /*10a0*/  UIADD3 UR28, UR31, UR9, URZ ;  /* 0x000000091f1c7290 */ /* 0x000fe2000fffe03f */
[----:B------:R-:W-:Y:S01]  /*10b0*/  IMAD R4, R4, c[0x0][0x1b4], R6 ;  /* 0x00006d0004047a24 */ /* 0x000fe200078e0206 */
[----:B------:R-:W-:Y:S01]  /*10c0*/  SHF.R.S32.HI R0, RZ, 0x1f, R5 ;  /* 0x0000001fff007819 */ /* 0x000fe20000011405 */
[----:B------:R-:W-:Y:S01]  /*10d0*/  IMAD.SHL.U32 R6, R21, 0x40, RZ ;  /* 0x0000004015067824 */ /* 0x000fe200078e00ff */
[----:B------:R-:W-:Y:S01]  /*10e0*/  UIMAD UR6, UR16, UR5, UR6 ;  /* 0x00000005100672a4 */ /* 0x000fe2000f8e0206 */
[----:B------:R-:W-:Y:S01]  /*10f0*/  IMAD.IADD R3, R3, 0x1, R4 ;  /* 0x0000000103037824 */ /* 0x000fe200078e0204 */
[----:B------:R-:W-:Y:S01]  /*1100*/  STL [R1+0x10], R128 ;  /* 0x0000108001007387 */ /* 0x000fe20000100800 */
[----:B------:R-:W-:Y:S01]  /*1110*/  IMAD R4, R0, c[0x0][0x1a8], RZ ;  /* 0x00006a0000047a24 */ /* 0x000fe200078e02ff */
[----:B------:R-:W-:Y:S01]  /*1120*/  LOP3.LUT R0, R6, 0x1c0, RZ, 0xc0, !PT ;  /* 0x000001c006007812 */ /* 0x000fe200078ec0ff */
[----:B------:R-:W-:Y:S01]  /*1130*/  IMAD.WIDE.U32 R2, R5, c[0x0][0x1a8], R2 ;  /* 0x00006a0005027a25 */ /* 0x000fe200078e0002 */
[----:B------:R-:W-:-:S02]  /*1140*/  UIADD3 UR6, UR15, UR6, URZ ;  /* 0x000000060f067290 */ /* 0x000fc4000fffe03f */
[----:B------:R-:W-:Y:S01]  /*1150*/  ULDC.64 UR4, c[0x0][0x1e8] ;  /* 0x00007a0000047ab9 */ /* 0x000fe20000000a00 */
[----:B------:R-:W-:Y:S01]  /*1160*/  IMAD R6, R5, c[0x0][0x1ac], R4 ;  /* 0x00006b0005067a24 */ /* 0x000fe200078e0204 */
[----:B------:R-:W-:Y:S01]  /*1170*/  SHF.R.U32.HI R4, RZ, 0x3, R0 ;  /* 0x00000003ff047819 */ /* 0x000fe20000011600 */
[----:B------:R-:W-:Y:S01]  /*1180*/  IMAD.MOV.U32 R5, RZ, RZ, c[0x0][0x2b8] ;  /* 0x0000ae00ff057624 */ /* 0x000fe200078e00ff */
[----:B------:R-:W-:Y:S02]  /*1190*/  LOP3.LUT R0, R0, 0x38, R128, 0xf8, !PT ;  /* 0x0000003800007812 */ /* 0x000fe400078ef880 */
[----:B------:R-:W-:Y:S02]  /*11a0*/  LEA R15, P0, R2, c[0x0][0x160], 0x1 ;  /* 0x00005800020f7a11 */ /* 0x000fe400078008ff */
[----:B------:R-:W-:Y:S01]  /*11b0*/  LOP3.LUT R8, R0, R4, RZ, 0x3c, !PT ;  /* 0x0000000400087212 */ /* 0x000fe200078e3cff */
[----:B------:R-:W-:Y:S01]  /*11c0*/  IMAD.IADD R0, R3, 0x1, R6 ;  /* 0x0000000103007824 */ /* 0x000fe200078e0206 */
[----:B------:R-:W-:Y:S01]  /*11d0*/  LEA.HI R3, R124, R129, RZ, 0x6 ;  /* 0x000000817c037211 */ /* 0x000fe200078f30ff */
[----:B------:R-:W-:Y:S01]  /*11e0*/  SHFL.IDX PT, R6, R15, RZ, 0x181f ;  /* 0x00181fff0f067589 */ /* 0x000fe200000e0000 */
[----:B------:R-:W-:-:S02]  /*11f0*/  ISETP.NE.AND P3, PT, R5, 0x1, PT ;  /* 0x000000010500780c */ /* 0x000fc40003f65270 */
[----:B------:R-:W-:Y:S01]  /*1200*/  LEA.HI.X R14, R2, c[0x0][0x164], R0, 0x1, P0 ;  /* 0x00005900020e7a11 */ /* 0x000fe200000f0c00 */
[----:B------:R-:W-:Y:S01]  /*1210*/  IMAD.SHL.U32 R0, R3, 0x8, RZ ;  /* 0x0000000803007824 */ /* 0x000fe200078e00ff */
[----:B------:R-:W-:Y:S01]  /*1220*/  SHFL.IDX PT, R2, R15, 0x1, 0x181f ;  /* 0x00381f000f027f89 */ /* 0x000fe200000e0000 */
[C---:B------:R-:W-:Y:S02]  /*1230*/  IADD3 R5, R18.reuse, 0x10, RZ ;  /* 0x0000001012057810 */ /* 0x040fe40007ffe0ff */
[----:B------:R-:W-:Y:S01]  /*1240*/  IADD3 R4, R18, 0x20, RZ ;  /* 0x0000002012047810 */ /* 0x000fe20007ffe0ff */
[----:B------:R-:W3:Y:S01]  /*1250*/  SHFL.IDX PT, R7, R14, RZ, 0x181f ;  /* 0x00181fff0e077589 */ /* 0x000ee200000e0000 */
[----:B------:R-:W-:Y:S02]  /*1260*/  LOP3.LUT R8, R8, 0xfffffe00, R0, 0xf8, !PT ;  /* 0xfffffe0008087812 */ /* 0x000fe400078ef800 */
[----:B------:R-:W-:Y:S01]  /*1270*/  ISETP.GE.AND P0, PT, R5, UR8, PT ;  /* 0x0000000805007c0c */ /* 0x000fe2000bf06270 */
[----:B------:R-:W4:Y:S01]  /*1280*/  SHFL.IDX PT, R3, R14, 0x1, 0x181f ;  /* 0x00381f000e037f89 */ /* 0x000f2200000e0000 */
[----:B------:R-:W-:Y:S01]  /*1290*/  ISETP.GE.AND P2, PT, R4, UR8, PT ;  /* 0x0000000804007c0c */ /* 0x000fe2000bf46270 */
[----:B------:R-:W-:Y:S01]  /*12a0*/  IMAD.SHL.U32 R247, R8, 0x2, RZ ;  /* 0x0000000208f77824 */ /* 0x000fe200078e00ff */
[----:B------:R-:W-:Y:S01]  /*12b0*/  SHF.R.S32.HI R0, RZ, 0x1f, R42 ;  /* 0x0000001fff007819 */ /* 0x000fe2000001142a */
[----:B------:R-:W-:Y:S03]  /*12c0*/  SHFL.IDX PT, R4, R15, 0x2, 0x181f ;  /* 0x00581f000f047f89 */ /* 0x000fe600000e0000 */
[----:B------:R-:W-:Y:S01]  /*12d0*/  LEA.HI R0, R0, R42, RZ, 0x3 ;  /* 0x0000002a00007211 */ /* 0x000fe200078f18ff */
[----:B------:R-:W-:Y:S03]  /*12e0*/  SHFL.IDX PT, R5, R14, 0x2, 0x181f ;  /* 0x00581f000e057f89 */ /* 0x000fe600000e0000 */
[----:B------:R-:W-:Y:S01]  /*12f0*/  LOP3.LUT R126, R0, 0xfffffff8, RZ, 0xc0, !PT ;  /* 0xfffffff8007e7812 */ /* 0x000fe200078ec0ff */
[----:B------:R-:W-:Y:S01]  /*1300*/  SHFL.IDX PT, R8, R15, 0x3, 0x181f ;  /* 0x00781f000f087f89 */ /* 0x000fe200000e0000 */
[----:B------:R-:W-:-:S03]  /*1310*/  IADD3 R0, R18, 0x50, RZ ;  /* 0x0000005012007810 */ /* 0x000fc60007ffe0ff */
[----:B-1----:R-:W1:Y:S04]  /*1320*/  SHFL.IDX PT, R9, R14, 0x3, 0x181f ;  /* 0x00781f000e097f89 */ /* 0x002e6800000e0000 */
[----:B------:R-:W-:Y:S01]  /*1330*/  SHFL.IDX PT, R12, R15, 0x4, 0x181f ;  /* 0x00981f000f0c7f89 */ /* 0x000fe200000e0000 */
[----:B---3--:R-:W-:-:S03]  /*1340*/  @!P1 IMAD.WIDE R16, R128, 0x2, R6 ;  /* 0x0000000280109825 */ /* 0x008fc600078e0206 */
[----:B------:R-:W3:Y:S01]  /*1350*/  SHFL.IDX PT, R13, R14, 0x4, 0x181f ;  /* 0x00981f000e0d7f89 */ /* 0x000ee200000e0000 */
[----:B------:R-:W-:-:S03]  /*1360*/  @!P1 IMAD.WIDE R10, R126, 0x2, R6 ;  /* 0x000000027e0a9825 */ /* 0x000fc600078e0206 */
[----:B------:R2:W-:Y:S01]  /*1370*/  @!P1 LDGSTS.E.BYPASS.LTC128B.128 [R247+0x8080], [R16.64], !P5 ;  /* 0x0808000010f79fae */ /* 0x0005e2000e901d54 */
[----:B----4-:R-:W-:-:S03]  /*1380*/  @!P0 IMAD.WIDE R6, R128, 0x2, R2 ;  /* 0x0000000280068825 */ /* 0x010fc600078e0202 */
[----:B------:R1:W-:Y:S01]  /*1390*/  @!P1 LDGSTS.E.BYPASS.LTC128B.128 [R247+0xc080], [R10.64], !P4 ;  /* 0x0c0800000af79fae */ /* 0x0003e2000e101d54 */
[----:B------:R-:W-:-:S03]  /*13a0*/  ISETP.GE.AND P1, PT, R19, UR8, PT ;  /* 0x0000000813007c0c */ /* 0x000fc6000bf26270 */
[----:B------:R4:W-:Y:S01]  /*13b0*/  @!P0 LDGSTS.E.BYPASS.LTC128B.128 [R247+0x8880], [R6.64], !P5 ;  /* 0x0888000006f78fae */ /* 0x0009e2000e901d54 */
[----:B------:R-:W-:Y:S01]  /*13c0*/  UIMAD.WIDE.U32 UR16, UR10, UR4, URZ ;  /* 0x000000040a1072a5 */ /* 0x000fe2000f8e003f */
[----:B------:R-:W-:Y:S02]  /*13d0*/  IADD3 R41, -R21, UR28, RZ ;  /* 0x0000001c15297c10 */ /* 0x000fe4000fffe1ff */
[----:B------:R-:W-:Y:S01]  /*13e0*/  SHF.R.S32.HI R122, RZ, 0x5, R123 ;  /* 0x00000005ff7a7819 */ /* 0x000fe2000001147b */
[----:B------:R-:W-:Y:S01]  /*13f0*/  STL [R1+0x38], R126 ;  /* 0x0000387e01007387 */ /* 0x000fe20000100800 */
[----:B-1----:R-:W-:-:S04]  /*1400*/  @!P6 IMAD.WIDE R10, R128, 0x2, R8 ;  /* 0x00000002800ae825 */ /* 0x002fc800078e0208 */
[----:B----4-:R-:W-:-:S04]  /*1410*/  @!P0 IMAD.WIDE R6, R126, 0x2, R2 ;  /* 0x000000027e068825 */ /* 0x010fc800078e0202 */
[--C-:B------:R-:W-:Y:S01]  /*1420*/  @!P2 IMAD.WIDE R2, R128, 0x2, R4.reuse ;  /* 0x000000028002a825 */ /* 0x100fe200078e0204 */
[----:B------:R1:W-:Y:S01]  /*1430*/  @!P0 LDGSTS.E.BYPASS.LTC128B.128 [R247+0xc880], [R6.64], !P4 ;  /* 0x0c88000006f78fae */ /* 0x0003e2000e101d54 */
[----:B------:R-:W-:Y:S02]  /*1440*/  ISETP.GE.AND P0, PT, R0, UR8, PT ;  /* 0x0000000800007c0c */ /* 0x000fe4000bf06270 */
[----:B------:R-:W-:Y:S01]  /*1450*/  @!P2 IMAD.WIDE R4, R126, 0x2, R4 ;  /* 0x000000027e04a825 */ /* 0x000fe200078e0204 */
[----:B------:R4:W-:Y:S01]  /*1460*/  @!P2 LDGSTS.E.BYPASS.LTC128B.128 [R247+0x9080], [R2.64], !P5 ;  /* 0x0908000002f7afae */ /* 0x0009e2000e901d54 */
[----:B------:R-:W-:-:S03]  /*1470*/  IADD3 R0, R18, 0x60, RZ ;  /* 0x0000006012007810 */ /* 0x000fc60007ffe0ff */
[----:B------:R2:W-:Y:S01]  /*1480*/  @!P2 LDGSTS.E.BYPASS.LTC128B.128 [R247+0xd080], [R4.64], !P4 ;  /* 0x0d08000004f7afae */ /* 0x0005e2000e101d54 */
[----:B------:R-:W-:Y:S02]  /*1490*/  ISETP.GE.AND P2, PT, R0, UR8, PT ;  /* 0x0000000800007c0c */ /* 0x000fe4000bf46270 */
[----:B------:R-:W-:Y:S01]  /*14a0*/  IADD3 R0, R131, UR19, RZ ;  /* 0x0000001383007c10 */ /* 0x000fe2000fffe0ff */
[----:B------:R2:W-:Y:S04]  /*14b0*/  @!P6 LDGSTS.E.BYPASS.LTC128B.128 [R247+0x9880], [R10.64], !P5 ;  /* 0x098800000af7efae */ /* 0x0005e8000e901d54 */
[----:B-1----:R-:W-:Y:S01]  /*14c0*/  SHFL.IDX PT, R6, R15, 0x5, 0x181f ;  /* 0x00b81f000f067f89 */ /* 0x002fe200000e0000 */
[----:B----4-:R-:W-:-:S03]  /*14d0*/  @!P6 IMAD.WIDE R2, R126, 0x2, R8 ;  /* 0x000000027e02e825 */ /* 0x010fc600078e0208 */
[----:B------:R-:W1:Y:S01]  /*14e0*/  SHFL.IDX PT, R7, R14, 0x5, 0x181f ;  /* 0x00b81f000e077f89 */ /* 0x000e6200000e0000 */
[----:B---3--:R-:W-:-:S03]  /*14f0*/  @!P1 IMAD.WIDE R8, R128, 0x2, R12 ;  /* 0x0000000280089825 */ /* 0x008fc600078e020c */
[----:B------:R3:W-:Y:S01]  /*1500*/  @!P6 LDGSTS.E.BYPASS.LTC128B.128 [R247+0xd880], [R2.64], !P4 ;  /* 0x0d88000002f7efae */ /* 0x0007e2000e101d54 */
[----:B------:R-:W-:Y:S01]  /*1510*/  ISETP.GE.AND P6, PT, R0, UR9, PT ;  /* 0x0000000900007c0c */ /* 0x000fe2000bfc6270 */
[----:B--2---:R-:W-:Y:S02]  /*1520*/  @!P1 IMAD.WIDE R4, R126, 0x2, R12 ;  /* 0x000000027e049825 */ /* 0x004fe400078e020c */
[----:B------:R1:W-:Y:S01]  /*1530*/  @!P1 LDGSTS.E.BYPASS.LTC128B.128 [R247+0xa080], [R8.64], !P5 ;  /* 0x0a08000008f79fae */ /* 0x0003e2000e901d54 */
[----:B------:R-:W-:Y:S02]  /*1540*/  IADD3 R11, R18, 0x70, RZ ;  /* 0x00000070120b7810 */ /* 0x000fe40007ffe0ff */
[----:B------:R-:W-:Y:S01]  /*1550*/  IADD3 R12, R0, UR11, RZ ;  /* 0x0000000b000c7c10 */ /* 0x000fe2000fffe0ff */
[----:B------:R2:W-:Y:S01]  /*1560*/  @!P1 LDGSTS.E.BYPASS.LTC128B.128 [R247+0xe080], [R4.64], !P4 ;  /* 0x0e08000004f79fae */ /* 0x0005e2000e101d54 */
[----:B------:R-:W-:Y:S02]  /*1570*/  ISETP.GE.AND P1, PT, R11, UR8, PT ;  /* 0x000000080b007c0c */ /* 0x000fe4000bf26270 */
[----:B------:R-:W-:Y:S01]  /*1580*/  ISETP.GT.OR P6, PT, R131, 0x2f, P6 ;  /* 0x0000002f8300780c */ /* 0x000fe200037c4670 */
[----:B------:R-:W-:-:S04]  /*1590*/  @P3 IMAD.HI.U32 R10, R12, c[0x0][0x2bc], RZ ;  /* 0x0000af000c0a3a27 */ /* 0x000fc800078e00ff */
[----:B------:R-:W-:Y:S01]  /*15a0*/  IMAD.MOV.U32 R0, RZ, RZ, R12 ;  /* 0x000000ffff007224 */ /* 0x000fe200078e000c */
[----:B------:R-:W-:Y:S01]  /*15b0*/  @P3 SHF.R.U32.HI R0, RZ, c[0x0][0x2c0], R10 ;  /* 0x0000b000ff003a19 */ /* 0x000fe2000001160a */
[----:B---3--:R-:W-:Y:S04]  /*15c0*/  SHFL.IDX PT, R2, R15, 0x7, 0x181f ;  /* 0x00f81f000f027f89 */ /* 0x008fe800000e0000 */
[----:B------:R-:W-:Y:S01]  /*15d0*/  SHFL.IDX PT, R3, R14, 0x7, 0x181f ;  /* 0x00f81f000e037f89 */ /* 0x000fe200000e0000 */
[----:B-1----:R-:W-:-:S03]  /*15e0*/  @!P0 IMAD.WIDE R8, R128, 0x2, R6 ;  /* 0x0000000280088825 */ /* 0x002fc600078e0206 */
[----:B--2---:R-:W-:Y:S01]  /*15f0*/  SHFL.IDX PT, R4, R15, 0x6, 0x181f ;  /* 0x00d81f000f047f89 */ /* 0x004fe200000e0000 */
[----:B------:R-:W-:-:S03]  /*1600*/  @!P0 IMAD.WIDE R6, R126, 0x2, R6 ;  /* 0x000000027e068825 */ /* 0x000fc600078e0206 */
[----:B------:R-:W1:Y:S04]  /*1610*/  SHFL.IDX PT, R5, R14, 0x6, 0x181f ;  /* 0x00d81f000e057f89 */ /* 0x000e6800000e0000 */
[----:B------:R2:W-:Y:S04]  /*1620*/  @!P0 LDGSTS.E.BYPASS.LTC128B.128 [R247+0xa880], [R8.64], !P5 ;  /* 0x0a88000008f78fae */ /* 0x0005e8000e901d54 */
[----:B------:R3:W-:Y:S01]  /*1630*/  @!P0 LDGSTS.E.BYPASS.LTC128B.128 [R247+0xe880], [R6.64], !P4 ;  /* 0x0e88000006f78fae */ /* 0x0007e2000e101d54 */
[----:B-1----:R-:W-:-:S05]  /*1640*/  @!P2 IMAD.WIDE R10, R128, 0x2, R4 ;  /* 0x00000002800aa825 */ /* 0x002fca00078e0204 */
[----:B------:R1:W-:Y:S01]  /*1650*/  @!P2 LDGSTS.E.BYPASS.LTC128B.128 [R247+0xb080], [R10.64], !P5 ;  /* 0x0b0800000af7afae */ /* 0x0003e2000e901d54 */
[----:B--2---:R-:W-:-:S04]  /*1660*/  @!P2 IMAD.WIDE R8, R126, 0x2, R4 ;  /* 0x000000027e08a825 */ /* 0x004fc800078e0204 */
[--C-:B------:R-:W-:Y:S01]  /*1670*/  @!P1 IMAD.WIDE R4, R128, 0x2, R2.reuse ;  /* 0x0000000280049825 */ /* 0x100fe200078e0202 */
[----:B------:R2:W-:Y:S01]  /*1680*/  @!P2 LDGSTS.E.BYPASS.LTC128B.128 [R247+0xf080], [R8.64], !P4 ;  /* 0x0f08000008f7afae */ /* 0x0005e2000e101d54 */
[----:B---3--:R-:W-:Y:S02]  /*1690*/  @!P6 IADD3 R7, P0, R0, UR14, RZ ;  /* 0x0000000e0007ec10 */ /* 0x008fe4000ff1e0ff */
[----:B------:R-:W-:Y:S01]  /*16a0*/  @!P1 IMAD.WIDE R2, R126, 0x2, R2 ;  /* 0x000000027e029825 */ /* 0x000fe200078e0202 */
[----:B------:R3:W-:Y:S01]  /*16b0*/  @!P1 LDGSTS.E.BYPASS.LTC128B.128 [R247+0xb880], [R4.64], !P5 ;  /* 0x0b88000004f79fae */ /* 0x0007e2000e901d54 */
[----:B------:R-:W-:Y:S02]  /*16c0*/  @!P6 LEA.HI.X.SX32 R13, R0, UR6, 0x1, P0 ;  /* 0x00000006000dec11 */ /* 0x000fe400080f0eff */
[C---:B------:R-:W-:Y:S01]  /*16d0*/  @!P6 LEA R6, P0, R7.reuse, c[0x0][0x2a0], 0x2 ;  /* 0x0000a8000706ea11 */ /* 0x040fe200078010ff */
[----:B------:R4:W-:Y:S03]  /*16e0*/  @!P1 LDGSTS.E.BYPASS.LTC128B.128 [R247+0xf880], [R2.64], !P4 ;  /* 0x0f88000002f79fae */ /* 0x0009e6000e101d54 */
[----:B------:R-:W-:Y:S01]  /*16f0*/  @!P6 LEA.HI.X R7, R7, c[0x0][0x2a4], R13, 0x2, P0 ;  /* 0x0000a9000707ea11 */ /* 0x000fe200000f140d */
[----:B------:R-:W0:Y:S04]  /*1700*/  LDGDEPBAR ;  /* 0x00000000000079af */ /* 0x000e280000000000 */
[----:B------:R-:W-:Y:S06]  /*1710*/  BAR.SYNC.DEFER_BLOCKING 0x0 ;  /* 0x0000000000007b1d */ /* 0x000fec0000010000 */
[----:B------:R1:W5:Y:S01]  /*1720*/  @!P6 LDG.E R242, [R6.64] ;  /* 0x0000001406f2e981 */ /* 0x000362000c1e1900 */
[----:B------:R-:W-:Y:S01]  /*1730*/  IMAD.MOV R0, RZ, RZ, -R0 ;  /* 0x000000ffff007224 */ /* 0x000fe200078e0a00 */
[----:B------:R-:W-:Y:S01]  /*1740*/  UIMAD UR8, UR18, UR4, URZ ;  /* 0x00000004120872a4 */ /* 0x000fe2000f8e023f */
[----:B--2---:R-:W-:Y:S01]  /*1750*/  LEA.HI R8, R124, R129, RZ, 0x4 ;  /* 0x000000817c087211 */ /* 0x004fe200078f20ff */
[C---:B------:R-:W-:Y:S01]  /*1760*/  IMAD.WIDE R18, R128.reuse, 0x2, RZ ;  /* 0x0000000280127825 */ /* 0x040fe200078e02ff */
[C---:B------:R-:W-:Y:S01]  /*1770*/  ISETP.GE.AND P2, PT, R41.reuse, 0x1, PT ;  /* 0x000000012900780c */ /* 0x040fe20003f46270 */
[----:B------:R-:W-:Y:S01]  /*1780*/  UIMAD UR8, UR10, UR5, UR8 ;  /* 0x000000050a0872a4 */ /* 0x000fe2000f8e0208 */
[----:B------:R-:W-:Y:S01]  /*1790*/  ISETP.GE.AND P5, PT, R128, c[0x0][0x1d4], PT ;  /* 0x0000750080007a0c */ /* 0x000fe20003fa6270 */
[----:B------:R-:W-:Y:S01]  /*17a0*/  IMAD R243, R0, c[0x0][0x2b8], R12 ;  /* 0x0000ae0000f37a24 */ /* 0x000fe200078e020c */
[----:B------:R-:W-:Y:S01]  /*17b0*/  LOP3.LUT R12, R8, 0xfffffff0, RZ, 0xc0, !PT ;  /* 0xfffffff0080c7812 */ /* 0x000fe200078ec0ff */
[----:B------:R-:W-:Y:S01]  /*17c0*/  UIADD3 UR8, UR17, UR8, URZ ;  /* 0x0000000811087290 */ /* 0x000fe2000fffe03f */
[----:B------:R-:W-:Y:S01]  /*17d0*/  ISETP.GE.AND P1, PT, R41, 0x11, PT ;  /* 0x000000112900780c */ /* 0x000fe20003f26270 */
[C---:B----4-:R-:W-:Y:S01]  /*17e0*/  IMAD.WIDE.U32 R2, R243.reuse, c[0x0][0x1e0], RZ ;  /* 0x00007800f3027a25 */ /* 0x050fe200078e00ff */
[----:B------:R-:W-:Y:S01]  /*17f0*/  SHF.R.S32.HI R13, RZ, 0x1f, R243 ;  /* 0x0000001fff0d7819 */ /* 0x000fe200000114f3 */
[----:B------:R-:W-:Y:S01]  /*1800*/  ULDC.64 UR4, c[0x0][0x210] ;  /* 0x0000840000047ab9 */ /* 0x000fe20000000a00 */
[----:B------:R-:W-:Y:S01]  /*1810*/  SHF.R.S32.HI R14, RZ, 0x4, R8 ;  /* 0x00000004ff0e7819 */ /* 0x000fe20000011408 */
[----:B---3--:R-:W-:Y:S01]  /*1820*/  IMAD R5, R243, c[0x0][0x1e0], RZ ;  /* 0x00007800f3057a24 */ /* 0x008fe200078e02ff */
[----:B------:R-:W-:Y:S01]  /*1830*/  ISETP.GE.AND P4, PT, R42, c[0x0][0x1d4], PT ;  /* 0x000075002a007a0c */ /* 0x000fe20003f86270 */
[----:B------:R-:W-:Y:S01]  /*1840*/  IMAD R0, R13, c[0x0][0x1e0], RZ ;  /* 0x000078000d007a24 */ /* 0x000fe200078e02ff */
[----:B------:R-:W-:Y:S01]  /*1850*/  UIMAD UR18, UR18, UR4, URZ ;  /* 0x00000004121272a4 */ /* 0x000fe2000f8e023f */
[----:B------:R-:W-:Y:S01]  /*1860*/  IMAD.IADD R12, R129, 0x1, -R12 ;  /* 0x00000001810c7824 */ /* 0x000fe200078e0a0c */
[----:B------:R-:W-:Y:S01]  /*1870*/  UIMAD.WIDE.U32 UR24, UR10, UR4, URZ ;  /* 0x000000040a1872a5 */ /* 0x000fe2000f8e003f */
[----:B------:R-:W-:Y:S01]  /*1880*/  IMAD R0, R243, c[0x0][0x1e4], R0 ;  /* 0x00007900f3007a24 */ /* 0x000fe200078e0200 */
[----:B------:R-:W-:Y:S01]  /*1890*/  UIMAD UR18, UR10, UR5, UR18 ;  /* 0x000000050a1272a4 */ /* 0x000fe2000f8e0212 */
[----:B------:R-:W-:Y:S01]  /*18a0*/  IMAD R13, R13, c[0x0][0x208], RZ ;  /* 0x000082000d0d7a24 */ /* 0x000fe200078e02ff */
[----:B------:R-:W-:Y:S01]  /*18b0*/  SHF.R.S32.HI R16, RZ, 0x1f, R12 ;  /* 0x0000001fff107819 */ /* 0x000fe2000001140c */
[----:B------:R-:W-:Y:S01]  /*18c0*/  IMAD.IADD R3, R3, 0x1, R0 ;  /* 0x0000000103037824 */ /* 0x000fe200078e0200 */
[----:B------:R-:W-:Y:S01]  /*18d0*/  UIADD3 UR18, UR25, UR18, URZ ;  /* 0x0000001219127290 */ /* 0x000fe2000fffe03f */
[----:B-1----:R-:W-:Y:S01]  /*18e0*/  IMAD.U32 R7, RZ, RZ, UR10 ;  /* 0x0000000aff077e24 */ /* 0x002fe2000f8e00ff */
[----:B------:R-:W-:Y:S01]  /*18f0*/  LEA.HI R16, R16, R12, RZ, 0x3 ;  /* 0x0000000c10107211 */ /* 0x000fe200078f18ff */
[----:B------:R-:W-:Y:S01]  /*1900*/  IMAD R13, R243, c[0x0][0x20c], R13 ;  /* 0x00008300f30d7a24 */ /* 0x000fe200078e020d */
[----:B------:R-:W-:Y:S01]  /*1910*/  LOP3.LUT P6, RZ, R40, 0x2, RZ, 0xc0, !PT ;  /* 0x0000000228ff7812 */ /* 0x000fe200078cc0ff */
[----:B------:R-:W-:Y:S01]  /*1920*/  UIADD3 UR4, UR23, -0x1, URZ ;  /* 0xffffffff17047890 */ /* 0x000fe2000fffe03f */
[----:B------:R-:W-:Y:S01]  /*1930*/  LOP3.LUT R15, R16, 0xfffffff8, RZ, 0xc0, !PT ;  /* 0xfffffff8100f7812 */ /* 0x000fe200078ec0ff */
[----:B------:R-:W-:Y:S01]  /*1940*/  STL [R1+0x40], R130 ;  /* 0x0000408201007387 */ /* 0x000fe20000100800 */
[----:B------:R-:W-:Y:S01]  /*1950*/  SHF.R.S32.HI R127, RZ, 0x1f, R126 ;  /* 0x0000001fff7f7819 */ /* 0x000fe2000001147e */
[----:B------:R-:W-:Y:S01]  /*1960*/  UISETP.GT.AND UP0, UPT, UR4, UR7, UPT ;  /* 0x000000070400728c */ /* 0x000fe2000bf04270 */
[----:B------:R-:W-:Y:S01]  /*1970*/  SEL R125, RZ, 0x10, P4 ;  /* 0x00000010ff7d7807 */ /* 0x000fe20002000000 */
[----:B------:R-:W-:-:S02]  /*1980*/  IMAD.IADD R22, R12, 0x1, -R15 ;  /* 0x000000010c167824 */ /* 0x000fc400078e0a0f */
[----:B------:R-:W-:Y:S01]  /*1990*/  STL [R1+0x3c], R127 ;  /* 0x00003c7f01007387 */ /* 0x000fe20000100800 */
[----:B-----5:R-:W-:Y:S01]  /*19a0*/  SHF.R.S32.HI R17, RZ, 0x1f, R242 ;  /* 0x0000001fff117819 */ /* 0x020fe200000114f2 */
[----:B------:R-:W-:-:S04]  /*19b0*/  IMAD.WIDE.U32 R2, R242, c[0x0][0x1f0], R2 ;  /* 0x00007c00f2027a25 */ /* 0x000fc800078e0002 */
[----:B------:R-:W-:Y:S01]  /*19c0*/  IMAD R0, R17, c[0x0][0x1f0], RZ ;  /* 0x00007c0011007a24 */ /* 0x000fe200078e02ff */
[----:B------:R-:W-:-:S03]  /*19d0*/  IADD3 R4, P0, R2, UR16, RZ ;  /* 0x0000001002047c10 */ /* 0x000fc6000ff1e0ff */
[----:B------:R-:W-:-:S05]  /*19e0*/  IMAD R0, R242, c[0x0][0x1f4], R0 ;  /* 0x00007d00f2007a24 */ /* 0x000fca00078e0200 */
[----:B------:R-:W-:Y:S01]  /*19f0*/  IADD3.X R2, R3, UR8, R0, P0, !PT ;  /* 0x0000000803027c10 */ /* 0x000fe200087fe400 */
[----:B------:R-:W-:Y:S01]  /*1a00*/  IMAD R3, R242, c[0x0][0x1f0], R5 ;  /* 0x00007c00f2037a24 */ /* 0x000fe200078e0205 */
[----:B------:R-:W-:-:S04]  /*1a10*/  LEA R6, P0, R4, c[0x0][0x1c8], 0x1 ;  /* 0x0000720004067a11 */ /* 0x000fc800078008ff */
[----:B------:R-:W-:Y:S01]  /*1a20*/  LEA.HI.X R0, R4, c[0x0][0x1cc], R2, 0x1, P0 ;  /* 0x0000730004007a11 */ /* 0x000fe200000f0c02 */
[----:B------:R-:W-:Y:S01]  /*1a30*/  IMAD R4, R7, c[0x0][0x1e8], R3 ;  /* 0x00007a0007047a24 */ /* 0x000fe200078e0203 */
[----:B------:R-:W-:Y:S01]  /*1a40*/  SHFL.IDX PT, R2, R6, RZ, 0x181f ;  /* 0x00181fff06027589 */ /* 0x000fe200000e0000 */
[----:B------:R-:W-:-:S03]  /*1a50*/  ISETP.GT.AND P0, PT, R41, 0x20, PT ;  /* 0x000000202900780c */ /* 0x000fc60003f04270 */
[----:B------:R-:W1:Y:S01]  /*1a60*/  SHFL.IDX PT, R3, R0, RZ, 0x181f ;  /* 0x00181fff00037589 */ /* 0x000e6200000e0000 */
[----:B------:R-:W-:-:S03]  /*1a70*/  LEA R4, R4, c[0x0][0x1c8], 0x1 ;  /* 0x0000720004047a11 */ /* 0x000fc600078e08ff */
[----:B------:R-:W-:Y:S04]  /*1a80*/  SHFL.IDX PT, R6, R6, 0x1, 0x181f ;  /* 0x00381f0006067f89 */ /* 0x000fe800000e0000 */
[----:B------:R-:W-:Y:S04]  /*1a90*/  SHFL.IDX PT, R7, R0, 0x1, 0x181f ;  /* 0x00381f0000077f89 */ /* 0x000fe800000e0000 */
[----:B------:R-:W-:Y:S04]  /*1aa0*/  SHFL.IDX PT, R4, R4, 0x2, 0x181f ;  /* 0x00581f0004047f89 */ /* 0x000fe800000e0000 */
[----:B------:R2:W3:Y:S01]  /*1ab0*/  SHFL.IDX PT, R5, R0, 0x2, 0x181f ;  /* 0x00581f0000057f89 */ /* 0x0004e200000e0000 */
[----:B-1----:R-:W-:-:S05]  /*1ac0*/  @P2 IMAD.WIDE R10, R128, 0x2, R2 ;  /* 0x00000002800a2825 */ /* 0x002fca00078e0202 */
[----:B------:R1:W-:Y:S01]  /*1ad0*/  @P2 LDGSTS.E.BYPASS.LTC128B.128 [R247+0x5080], [R10.64], !P5 ;  /* 0x050800000af72fae */ /* 0x0003e2000e901d54 */
[----:B--2---:R-:W-:Y:S01]  /*1ae0*/  LEA.HI R0, R8, R14, RZ, 0x1 ;  /* 0x0000000e08007211 */ /* 0x004fe200078f08ff */
[----:B------:R-:W-:-:S03]  /*1af0*/  IMAD.WIDE.U32 R8, R243, c[0x0][0x208], RZ ;  /* 0x00008200f3087a25 */ /* 0x000fc600078e00ff */
[----:B------:R-:W-:Y:S01]  /*1b00*/  LOP3.LUT R0, R0, 0xfffffffe, RZ, 0xc0, !PT ;  /* 0xfffffffe00007812 */ /* 0x000fe200078ec0ff */
[----:B------:R-:W-:Y:S02]  /*1b10*/  IMAD.IADD R13, R9, 0x1, R13 ;  /* 0x00000001090d7824 */ /* 0x000fe400078e020d */
[----:B------:R-:W-:Y:S02]  /*1b20*/  IMAD.MOV.U32 R12, RZ, RZ, R8 ;  /* 0x000000ffff0c7224 */ /* 0x000fe400078e0008 */
[----:B------:R-:W-:-:S04]  /*1b30*/  @P2 IMAD.WIDE R8, R126, 0x2, R2 ;  /* 0x000000027e082825 */ /* 0x000fc800078e0202 */
[C---:B---3--:R-:W-:Y:S01]  /*1b40*/  @P0 IMAD.WIDE R2, R128.reuse, 0x2, R4 ;  /* 0x0000000280020825 */ /* 0x048fe200078e0204 */
[----:B------:R2:W-:Y:S03]  /*1b50*/  @P2 LDGSTS.E.BYPASS.LTC128B.128 [R247+0x6880], [R8.64], !P4 ;  /* 0x0688000008f72fae */ /* 0x0005e6000e101d54 */
[----:B-1----:R-:W-:-:S04]  /*1b60*/  @P1 IMAD.WIDE R10, R128, 0x2, R6 ;  /* 0x00000002800a1825 */ /* 0x002fc800078e0206 */
[----:B------:R-:W-:Y:S01]  /*1b70*/  @P1 IMAD.WIDE R6, R126, 0x2, R6 ;  /* 0x000000027e061825 */ /* 0x000fe200078e0206 */
[----:B------:R1:W-:Y:S03]  /*1b80*/  @P1 LDGSTS.E.BYPASS.LTC128B.128 [R247+0x5880], [R10.64], !P5 ;  /* 0x058800000af71fae */ /* 0x0003e6000e901d54 */
[----:B------:R-:W-:Y:S01]  /*1b90*/  IMAD.IADD R14, R14, 0x1, -R0 ;  /* 0x000000010e0e7824 */ /* 0x000fe200078e0a00 */
[----:B------:R3:W-:Y:S01]  /*1ba0*/  @P1 LDGSTS.E.BYPASS.LTC128B.128 [R247+0x7080], [R6.64], !P4 ;  /* 0x0708000006f71fae */ /* 0x0007e2000e101d54 */
[----:B------:R-:W-:Y:S02]  /*1bb0*/  IMAD.SHL.U32 R0, R40, 0x40, RZ ;  /* 0x0000004028007824 */ /* 0x000fe400078e00ff */
[----:B------:R-:W-:Y:S01]  /*1bc0*/  @P0 IMAD.WIDE R4, R126, 0x2, R4 ;  /* 0x000000027e040825 */ /* 0x000fe200078e0204 */
[----:B------:R4:W-:Y:S02]  /*1bd0*/  @P0 LDGSTS.E.BYPASS.LTC128B.128 [R247+0x6080], [R2.64], !P5 ;  /* 0x0608000002f70fae */ /* 0x0009e4000e901d54 */
[----:B------:R-:W-:-:S02]  /*1be0*/  LOP3.LUT R0, R0, 0x1c0, RZ, 0xc0, !PT ;  /* 0x000001c000007812 */ /* 0x000fc400078ec0ff */
[----:B------:R5:W-:Y:S04]  /*1bf0*/  @P0 LDGSTS.E.BYPASS.LTC128B.128 [R247+0x7880], [R4.64], !P4 ;  /* 0x0788000004f70fae */ /* 0x000be8000e101d54 */
[----:B------:R-:W0:Y:S01]  /*1c00*/  LDGDEPBAR ;  /* 0x00000000000079af */ /* 0x000e220000000000 */
[----:B--2---:R-:W-:Y:S01]  /*1c10*/  SHF.R.U32.HI R8, RZ, 0x3, R0 ;  /* 0x00000003ff087819 */ /* 0x004fe20000011600 */
[----:B---3--:R-:W-:Y:S02]  /*1c20*/  IMAD.SHL.U32 R6, R16, 0x40, RZ ;  /* 0x0000004010067824 */ /* 0x008fe400078e00ff */
[----:B----4-:R-:W-:-:S03]  /*1c30*/  IMAD.SHL.U32 R3, R21, 0x8, RZ ;  /* 0x0000000815037824 */ /* 0x010fc600078e00ff */
[----:B------:R-:W-:Y:S01]  /*1c40*/  LOP3.LUT R121, R6, 0xfffffe00, RZ, 0xc0, !PT ;  /* 0xfffffe0006797812 */ /* 0x000fe200078ec0ff */
[----:B------:R-:W-:Y:S02]  /*1c50*/  IMAD.SHL.U32 R2, R22, 0x40, RZ ;  /* 0x0000004016027824 */ /* 0x000fe400078e00ff */
[----:B-----5:R-:W-:Y:S01]  /*1c60*/  IMAD.SHL.U32 R5, R14, 0x8, RZ ;  /* 0x000000080e057824 */ /* 0x020fe200078e00ff */
[----:B------:R-:W-:Y:S01]  /*1c70*/  LOP3.LUT R9, R0, 0x8, R3, 0xf8, !PT ;  /* 0x0000000800097812 */ /* 0x000fe200078ef803 */
[----:B------:R-:W-:Y:S01]  /*1c80*/  IMAD R4, R17, c[0x0][0x218], RZ ;  /* 0x0000860011047a24 */ /* 0x000fe200078e02ff */
[----:B------:R-:W-:Y:S01]  /*1c90*/  LOP3.LUT R0, R2, 0x1c0, RZ, 0xc0, !PT ;  /* 0x000001c002007812 */ /* 0x000fe200078ec0ff */
[----:B------:R-:W-:Y:S01]  /*1ca0*/  IMAD.WIDE.U32 R2, R242, c[0x0][0x218], R12 ;  /* 0x00008600f2027a25 */ /* 0x000fe200078e000c */
[----:B------:R-:W-:Y:S01]  /*1cb0*/  LOP3.LUT R8, R9, R8, RZ, 0x3c, !PT ;  /* 0x0000000809087212 */ /* 0x000fe200078e3cff */
[----:B------:R-:W-:-:S04]  /*1cc0*/  DEPBAR.LE SB0, 0x1 ;  /* 0x000080400000791a */ /* 0x000fc80000000000 */
[----:B------:R-:W-:Y:S01]  /*1cd0*/  LOP3.LUT R7, R0, 0x8, R5, 0xf8, !PT ;  /* 0x0000000800077812 */ /* 0x000fe200078ef805 */
[----:B------:R-:W-:-:S04]  /*1ce0*/  DEPBAR.LE SB0, 0x0 ;  /* 0x000080000000791a */ /* 0x000fc80000000000 */
[----:B------:R-:W-:Y:S01]  /*1cf0*/  SHF.R.U32.HI R6, RZ, 0x3, R0 ;  /* 0x00000003ff067819 */ /* 0x000fe20000011600 */
[----:B------:R-:W-:Y:S01]  /*1d00*/  IMAD R0, R242, c[0x0][0x21c], R4 ;  /* 0x00008700f2007a24 */ /* 0x000fe200078e0204 */
[----:B------:R-:W-:Y:S01]  /*1d10*/  BAR.SYNC.DEFER_BLOCKING 0x0 ;  /* 0x0000000000007b1d */ /* 0x000fe20000010000 */
[----:B------:R-:W-:Y:S01]  /*1d20*/  IADD3 R5, P0, R2, UR24, RZ ;  /* 0x0000001802057c10 */ /* 0x000fe2000ff1e0ff */
[----:B------:R-:W-:Y:S01]  /*1d30*/  IMAD R2, R122, 0x400, R121 ;  /* 0x000004007a027824 */ /* 0x000fe200078e0279 */
[----:B------:R-:W-:Y:S02]  /*1d40*/  LOP3.LUT R120, R7, R6, RZ, 0x3c, !PT ;  /* 0x0000000607787212 */ /* 0x000fe400078e3cff */
[----:B------:R-:W-:Y:S01]  /*1d50*/  IADD3.X R3, R3, UR18, R0, P0, !PT ;  /* 0x0000001203037c10 */ /* 0x000fe200087fe400 */
[----:B------:R-:W-:Y:S01]  /*1d60*/  IMAD R0, R14, 0x200, R8 ;  /* 0x000002000e007824 */ /* 0x000fe200078e0208 */
[----:B------:R-:W-:Y:S01]  /*1d70*/  LEA R4, P0, R5, c[0x0][0x1f8], 0x1 ;  /* 0x00007e0005047a11 */ /* 0x000fe200078008ff */
[----:B------:R-:W-:-:S02]  /*1d80*/  IMAD.IADD R2, R120, 0x1, R2 ;  /* 0x0000000178027824 */ /* 0x000fc400078e0202 */
[----:B------:R-:W-:Y:S01]  /*1d90*/  IMAD.SHL.U32 R224, R0, 0x2, RZ ;  /* 0x0000000200e07824 */ /* 0x000fe200078e00ff */
[----:B------:R-:W-:Y:S01]  /*1da0*/  LEA.HI.X R3, R5, c[0x0][0x1fc], R3, 0x1, P0 ;  /* 0x00007f0005037a11 */ /* 0x000fe200000f0c03 */
[----:B------:R-:W2:Y:S01]  /*1db0*/  SHFL.IDX PT, R8, R4, 0x2, 0x181f ;  /* 0x00581f0004087f89 */ /* 0x000ea200000e0000 */
[----:B------:R-:W-:Y:S02]  /*1dc0*/  IMAD.SHL.U32 R231, R2, 0x2, RZ ;  /* 0x0000000202e77824 */ /* 0x000fe400078e00ff */
[C---:B------:R-:W-:Y:S01]  /*1dd0*/  IADD3 R17, R224.reuse, 0x5080, RZ ;  /* 0x00005080e0117810 */ /* 0x040fe20007ffe0ff */
[----:B------:R-:W3:Y:S01]  /*1de0*/  SHFL.IDX PT, R16, R4, RZ, 0x181f ;  /* 0x00181fff04107589 */ /* 0x000ee200000e0000 */
[----:B------:R-:W-:Y:S02]  /*1df0*/  IADD3 R235, R224, 0x50a0, RZ ;  /* 0x000050a0e0eb7810 */ /* 0x000fe40007ffe0ff */
[----:B------:R-:W-:Y:S01]  /*1e00*/  @P6 IADD3 R235, R17, -0x20, RZ ;  /* 0xffffffe011eb6810 */ /* 0x000fe20007ffe0ff */
[----:B-1----:R-:W1:Y:S03]  /*1e10*/  SHFL.IDX PT, R11, R4, 0x1, 0x181f ;  /* 0x00381f00040b7f89 */ /* 0x002e6600000e0000 */
[C---:B------:R-:W-:Y:S01]  /*1e20*/  IADD3 R241, R235.reuse, 0x800, RZ ;  /* 0x00000800ebf17810 */ /* 0x040fe20007ffe0ff */
[----:B------:R-:W4:Y:S01]  /*1e30*/  SHFL.IDX PT, R0, R3, 0x2, 0x181f ;  /* 0x00581f0003007f89 */ /* 0x000f2200000e0000 */
[----:B------:R-:W-:-:S02]  /*1e40*/  IADD3 R240, R235, 0x1000, RZ ;  /* 0x00001000ebf07810 */ /* 0x000fc40007ffe0ff */
[C---:B------:R-:W-:Y:S01]  /*1e50*/  IADD3 R239, R235.reuse, 0x1800, RZ ;  /* 0x00001800ebef7810 */ /* 0x040fe20007ffe0ff */
[----:B------:R-:W5:Y:S01]  /*1e60*/  SHFL.IDX PT, R10, R3, RZ, 0x181f ;  /* 0x00181fff030a7589 */ /* 0x000f6200000e0000 */
[C---:B------:R-:W-:Y:S02]  /*1e70*/  IADD3 R238, R235.reuse, 0x2000, RZ ;  /* 0x00002000ebee7810 */ /* 0x040fe40007ffe0ff */
[----:B------:R-:W-:Y:S01]  /*1e80*/  IADD3 R237, R235, 0x2800, RZ ;  /* 0x00002800ebed7810 */ /* 0x000fe20007ffe0ff */
[----:B------:R5:W5:Y:S01]  /*1e90*/  SHFL.IDX PT, R9, R3, 0x1, 0x181f ;  /* 0x00381f0003097f89 */ /* 0x000b6200000e0000 */
[----:B--2---:R-:W-:-:S03]  /*1ea0*/  IADD3 R30, P0, R18, R8, RZ ;  /* 0x00000008121e7210 */ /* 0x004fc60007f1e0ff */
[----:B------:R-:W-:Y:S01]  /*1eb0*/  LDSM.16.M88.4 R36, [R224+0x5080] ;  /* 0x00508000e024783b */ /* 0x000fe20000000200 */
[----:B---3--:R-:W-:-:S03]  /*1ec0*/  IADD3 R28, P2, R16, R18, RZ ;  /* 0x00000012101c7210 */ /* 0x008fc60007f5e0ff */
[----:B------:R-:W2:Y:S01]  /*1ed0*/  LDSM.16.M88.4 R12, [R231+0x8080] ;  /* 0x00808000e70c783b */ /* 0x000ea20000000200 */
[----:B-1----:R-:W-:-:S03]  /*1ee0*/  IADD3 R26, P1, R18, R11, RZ ;  /* 0x0000000b121a7210 */ /* 0x002fc60007f3e0ff */
[----:B------:R-:W1:Y:S01]  /*1ef0*/  LDSM.16.M88.4 R4, [R231+0xa080] ;  /* 0x00a08000e704783b */ /* 0x000e620000000200 */
[----:B----4-:R-:W-:-:S03]  /*1f00*/  IMAD.X R31, R19, 0x1, R0, P0 ;  /* 0x00000001131f7824 */ /* 0x010fc600000e0600 */
[----:B------:R-:W3:Y:S01]  /*1f10*/  LDSM.16.M88.4 R32, [R224+0x6080] ;  /* 0x00608000e020783b */ /* 0x000ee20000000200 */
[----:B-----5:R-:W-:-:S03]  /*1f20*/  IMAD.X R29, R10, 0x1, R19, P2 ;  /* 0x000000010a1d7824 */ /* 0x020fc600010e0613 */
[----:B------:R-:W4:Y:S01]  /*1f30*/  LDSM.16.M88.4 R44, [R224+0x5880] ;  /* 0x00588000e02c783b */ /* 0x000f220000000200 */
[----:B------:R-:W-:-:S03]  /*1f40*/  IMAD.WIDE R2, R126, 0x2, RZ ;  /* 0x000000027e027825 */ /* 0x000fc600078e02ff */
[----:B------:R-:W-:Y:S01]  /*1f50*/  LDSM.16.M88.4 R52, [R235] ;  /* 0x00000000eb34783b */ /* 0x000fe20000000200 */
[----:B------:R-:W-:Y:S01]  /*1f60*/  IMAD.X R27, R19, 0x1, R9, P1 ;  /* 0x00000001131b7824 */ /* 0x000fe200008e0609 */
[----:B------:R-:W-:Y:S02]  /*1f70*/  IADD3 R24, P0, R16, R2, RZ ;  /* 0x0000000210187210 */ /* 0x000fe40007f1e0ff */
[----:B------:R-:W-:Y:S01]  /*1f80*/  LDSM.16.M88.4 R56, [R235+0x800] ;  /* 0x00080000eb38783b */ /* 0x000fe20000000200 */
[----:B------:R-:W-:Y:S02]  /*1f90*/  IADD3 R20, P6, R2, R11, RZ ;  /* 0x0000000b02147210 */ /* 0x000fe40007fde0ff */
[----:B------:R-:W-:Y:S02]  /*1fa0*/  IMAD.X R25, R10, 0x1, R3, P0 ;  /* 0x000000010a197824 */ /* 0x000fe400000e0603 */
[----:B------:R-:W-:Y:S01]  /*1fb0*/  R2P PR, R22, 0x6 ;  /* 0x0000000616007804 */ /* 0x000fe20000000000 */
[C---:B------:R-:W-:Y:S01]  /*1fc0*/  IMAD.X R21, R3.reuse, 0x1, R9, P6 ;  /* 0x0000000103157824 */ /* 0x040fe200030e0609 */
[----:B------:R-:W-:Y:S01]  /*1fd0*/  IADD3 R22, P0, R2, R8, RZ ;  /* 0x0000000802167210 */ /* 0x000fe20007f1e0ff */
[----:B------:R-:W-:Y:S01]  /*1fe0*/  IMAD.MOV.U32 R2, RZ, RZ, 0x10 ;  /* 0x00000010ff027424 */ /* 0x000fe200078e00ff */
[----:B------:R-:W-:Y:S01]  /*1ff0*/  ISETP.GE.AND P6, PT, R128, c[0x0][0x1d4], PT ;  /* 0x0000750080007a0c */ /* 0x000fe20003fc6270 */
[----:B------:R-:W-:Y:S02]  /*2000*/  LDSM.16.M88.4 R64, [R235+0x1000] ;  /* 0x00100000eb40783b */ /* 0x000fe40000000200 */
[----:B------:R-:W-:Y:S01]  /*2010*/  IMAD.X R23, R3, 0x1, R0, P0 ;  /* 0x0000000103177824 */ /* 0x000fe200000e0600 */
[----:B------:R-:W-:Y:S01]  /*2020*/  ISETP.LT.OR P0, PT, R41, 0x1, P6 ;  /* 0x000000012900780c */ /* 0x000fe20003701670 */
[----:B------:R-:W-:Y:S01]  /*2030*/  IMAD.MOV.U32 R0, RZ, RZ, 0x40 ;  /* 0x00000040ff007424 */ /* 0x000fe200078e00ff */
[----:B------:R-:W-:Y:S01]  /*2040*/  SEL R3, R2, 0xfffffff0, !P1 ;  /* 0xfffffff002037807 */ /* 0x000fe20004800000 */
[----:B------:R-:W-:Y:S01]  /*2050*/  IMAD.MOV.U32 R2, RZ, RZ, 0x20 ;  /* 0x00000020ff027424 */ /* 0x000fe200078e00ff */
[----:B------:R-:W-:-:S03]  /*2060*/  ISETP.GE.AND P1, PT, R42, c[0x0][0x1d4], PT ;  /* 0x000075002a007a0c */ /* 0x000fc60003f26270 */
[----:B------:R-:W-:Y:S01]  /*2070*/  IMAD R233, R3, 0x2, R231 ;  /* 0x0000000203e97824 */ /* 0x000fe200078e02e7 */
[----:B--2---:R-:W-:Y:S01]  /*2080*/  HMMA.16816.F32.BF16 R88, R12, R36, RZ ;  /* 0x000000240c58723c */ /* 0x004fe200000418ff */
[----:B------:R-:W-:-:S03]  /*2090*/  SEL R2, R2, 0xffffffe0, !P2 ;  /* 0xffffffe002027807 */ /* 0x000fc60005000000 */
[----:B------:R-:W2:Y:S02]  /*20a0*/  LDSM.16.M88.4 R8, [R233+0xa080] ;  /* 0x00a08000e908783b */ /* 0x000ea40000000200 */
[C---:B------:R-:W-:Y:S02]  /*20b0*/  IMAD R232, R2.reuse, 0x2, R231 ;  /* 0x0000000202e87824 */ /* 0x040fe400078e02e7 */
[----:B------:R-:W5:Y:S01]  /*20c0*/  LDSM.16.M88.4 R16, [R233+0x8080] ;  /* 0x00808000e910783b */ /* 0x000f620000000200 */
[----:B-1----:R-:W-:Y:S01]  /*20d0*/  HMMA.16816.F32.BF16 R72, R4, R36, RZ ;  /* 0x000000240448723c */ /* 0x002fe200000418ff */
[----:B------:R-:W-:Y:S02]  /*20e0*/  IMAD R234, R2, 0x2, R233 ;  /* 0x0000000202ea7824 */ /* 0x000fe400078e02e9 */
[----:B------:R-:W-:Y:S01]  /*20f0*/  @!PT LDS RZ, [RZ] ;  /* 0x00000000fffff984 */ /* 0x000fe20000000800 */
[----:B------:R-:W-:Y:S01]  /*2100*/  @!PT LDS RZ, [RZ] ;  /* 0x00000000fffff984 */ /* 0x000fe20000000800 */
[----:B------:R-:W-:Y:S01]  /*2110*/  @!PT LDS RZ, [RZ] ;  /* 0x00000000fffff984 */ /* 0x000fe20000000800 */
[----:B------:R1:W-:Y:S01]  /*2120*/  LDGSTS.E.BYPASS.LTC128B.128 [R247+0x2080], [R28.64], !P0 ;  /* 0x020800001cf77fae */ /* 0x0003e2000c101d54 */
[----:B------:R-:W-:Y:S01]  /*2130*/  ISETP.LT.OR P0, PT, R41, 0x1, P1 ;  /* 0x000000012900780c */ /* 0x000fe20000f01670 */
[----:B------:R-:W-:-:S03]  /*2140*/  IMAD R236, R3, 0x2, R232 ;  /* 0x0000000203ec7824 */ /* 0x000fc600078e02e8 */
[-C--:B------:R-:W-:Y:S08]  /*2150*/  HMMA.16816.F32.BF16 R68, R4, R38.reuse, RZ ;  /* 0x000000260444723c */ /* 0x080ff000000418ff */
[----:B------:R-:W-:Y:S01]  /*2160*/  HMMA.16816.F32.BF16 R92, R12, R38, RZ ;  /* 0x000000260c5c723c */ /* 0x000fe200000418ff */
[----:B------:R1:W-:Y:S01]  /*2170*/  LDGSTS.E.BYPASS.LTC128B.128 [R247+0x3880], [R24.64], !P0 ;  /* 0x0388000018f77fae */ /* 0x0003e2000c101d54 */
[----:B------:R-:W-:-:S02]  /*2180*/  ISETP.LT.OR P0, PT, R41, 0x11, P6 ;  /* 0x000000112900780c */ /* 0x000fc40003701670 */
[----:B------:R-:W-:-:S04]  /*2190*/  ISETP.LT.OR P6, PT, R41, 0x21, P6 ;  /* 0x000000212900780c */ /* 0x000fc800037c1670 */
[C---:B---3--:R-:W-:Y:S07]  /*21a0*/  HMMA.16816.F32.BF16 R36, R4.reuse, R32, RZ ;  /* 0x000000200424723c */ /* 0x048fee00000418ff */
[----:B------:R1:W-:Y:S01]  /*21b0*/  LDGSTS.E.BYPASS.LTC128B.128 [R247+0x2880], [R26.64], !P0 ;  /* 0x028800001af77fae */ /* 0x0003e2000c101d54 */
[C---:B------:R-:W-:Y:S01]  /*21c0*/  ISETP.LT.OR P0, PT, R41.reuse, 0x11, P1 ;  /* 0x000000112900780c */ /* 0x040fe20000f01670 */
[----:B----4-:R-:W-:Y:S01]  /*21d0*/  HMMA.16816.F32.BF16 R48, R4, R44, RZ ;  /* 0x0000002c0430723c */ /* 0x010fe200000418ff */
[----:B------:R-:W-:-:S07]  /*21e0*/  ISETP.LT.OR P1, PT, R41, 0x21, P1 ;  /* 0x000000212900780c */ /* 0x000fce0000f21670 */
[----:B------:R-:W-:Y:S04]  /*21f0*/  HMMA.16816.F32.BF16 R60, R4, R46, RZ ;  /* 0x0000002e043c723c */ /* 0x000fe800000418ff */
[----:B------:R3:W-:Y:S01]  /*2200*/  LDGSTS.E.BYPASS.LTC128B.128 [R247+0x4080], [R20.64], !P0 ;  /* 0x0408000014f77fae */ /* 0x0007e2000c101d54 */
[----:B------:R-:W-:-:S03]  /*2210*/  LOP3.LUT P0, RZ, R40, 0x4, RZ, 0xc0, !PT ;  /* 0x0000000428ff7812 */ /* 0x000fc6000780c0ff */
[----:B------:R-:W-:Y:S01]  /*2220*/  HMMA.16816.F32.BF16 R4, R4, R34, RZ ;  /* 0x000000220404723c */ /* 0x000fe200000418ff */
[----:B------:R-:W-:Y:S01]  /*2230*/  SEL R0, R0, 0xffffffc0, !P0 ;  /* 0xffffffc000007807 */ /* 0x000fe20004000000 */
[----:B------:R4:W-:Y:S01]  /*2240*/  LDGSTS.E.BYPASS.LTC128B.128 [R247+0x3080], [R30.64], !P6 ;  /* 0x030800001ef77fae */ /* 0x0009e2000f101d54 */
[----:B------:R-:W-:Y:S02]  /*2250*/  PLOP3.LUT P0, PT, PT, PT, UP0, 0x80, 0x0 ;  /* 0x000000000000781c */ /* 0x000fe40003f0f008 */
[----:B------:R-:W-:Y:S01]  /*2260*/  ISETP.GT.AND P6, PT, R131, 0x2f, PT ;  /* 0x0000002f8300780c */ /* 0x000fe20003fc4270 */
[----:B------:R-:W-:Y:S01]  /*2270*/  IMAD.IADD R230, R224, 0x1, R0 ;  /* 0x00000001e0e67824 */ /* 0x000fe200078e0200 */
[----:B------:R3:W-:Y:S01]  /*2280*/  LDGSTS.E.BYPASS.LTC128B.128 [R247+0x4880], [R22.64], !P1 ;  /* 0x0488000016f77fae */ /* 0x0007e2000c901d54 */
[C---:B------:R-:W-:Y:S01]  /*2290*/  HMMA.16816.F32.BF16 R80, R12.reuse, R44, RZ ;  /* 0x0000002c0c50723c */ /* 0x040fe200000418ff */
[----:B------:R-:W-:Y:S01]  /*22a0*/  IMAD.IADD R229, R0, 0x1, R235 ;  /* 0x0000000100e57824 */ /* 0x000fe200078e02eb */
[----:B------:R-:W-:Y:S01]  /*22b0*/  LOP3.LUT R0, R120, R121, RZ, 0xfc, !PT ;  /* 0x0000007978007212 */ /* 0x000fe200078efcff */
[----:B-1----:R-:W-:Y:S04]  /*22c0*/  LDSM.16.M88.4 R24, [R230+0x5080] ;  /* 0x00508000e618783b */ /* 0x002fe80000000200 */
[----:B------:R-:W-:Y:S01]  /*22d0*/  LDSM.16.M88.4 R40, [R229] ;  /* 0x00000000e528783b */ /* 0x000fe20000000200 */
[C---:B------:R-:W-:Y:S03]  /*22e0*/  HMMA.16816.F32.BF16 R100, R12.reuse, R46, RZ ;  /* 0x0000002e0c64723c */ /* 0x040fe600000418ff */
[----:B------:R-:W0:Y:S05]  /*22f0*/  LDGDEPBAR ;  /* 0x00000000000079af */ /* 0x000e2a0000000000 */
[C---:B------:R-:W-:Y:S08]  /*2300*/  HMMA.16816.F32.BF16 R76, R12.reuse, R32, RZ ;  /* 0x000000200c4c723c */ /* 0x040ff000000418ff */
[----:B------:R-:W-:Y:S01]  /*2310*/  HMMA.16816.F32.BF16 R104, R12, R34, RZ ;  /* 0x000000220c68723c */ /* 0x000fe200000418ff */
[----:B------:R-:W1:Y:S04]  /*2320*/  LDSM.16.M88.4 R12, [R232+0xa080] ;  /* 0x00a08000e80c783b */ /* 0x000e680000000200 */
[----:B---3--:R-:W3:Y:S03]  /*2330*/  LDSM.16.M88.4 R20, [R230+0x5880] ;  /* 0x00588000e614783b */ /* 0x008ee60000000200 */
[C---:B--2---:R-:W-:Y:S01]  /*2340*/  HMMA.16816.F32.BF16 R108, R8.reuse, R64, R36 ;  /* 0x00000040086c723c */ /* 0x044fe20000041824 */
[----:B------:R-:W2:Y:S07]  /*2350*/  LDSM.16.M88.4 R36, [R230+0x6080] ;  /* 0x00608000e624783b */ /* 0x000eae0000000200 */
[C---:B------:R-:W-:Y:S08]  /*2360*/  HMMA.16816.F32.BF16 R116, R8.reuse, R52, R72 ;  /* 0x000000340874723c */ /* 0x040ff00000041848 */
[C---:B------:R-:W-:Y:S08]  /*2370*/  HMMA.16816.F32.BF16 R112, R8.reuse, R56, R48 ;  /* 0x000000380870723c */ /* 0x040ff00000041830 */
[C---:B------:R-:W-:Y:S01]  /*2380*/  HMMA.16816.F32.BF16 R96, R8.reuse, R54, R68 ;  /* 0x000000360860723c */ /* 0x040fe20000041844 */
[----:B------:R-:W-:Y:S07]  /*2390*/  LDSM.16.M88.4 R68, [R229+0x1000] ;  /* 0x00100000e544783b */ /* 0x000fee0000000200 */
[C---:B------:R-:W-:Y:S01]  /*23a0*/  HMMA.16816.F32.BF16 R84, R8.reuse, R58, R60 ;  /* 0x0000003a0854723c */ /* 0x040fe2000004183c */
[----:B------:R-:W-:Y:S07]  /*23b0*/  LDSM.16.M88.4 R60, [R229+0x800] ;  /* 0x00080000e53c783b */ /* 0x000fee0000000200 */
[----:B------:R-:W-:Y:S01]  /*23c0*/  HMMA.16816.F32.BF16 R72, R8, R66, R4 ;  /* 0x000000420848723c */ /* 0x000fe20000041804 */
[----:B------:R-:W1:Y:S04]  /*23d0*/  LDSM.16.M88.4 R8, [R232+0x8080] ;  /* 0x00808000e808783b */ /* 0x000e680000000200 */
[----:B------:R-:W1:Y:S03]  /*23e0*/  LDSM.16.M88.4 R4, [R234+0xa080] ;  /* 0x00a08000ea04783b */ /* 0x000e660000000200 */
[C---:B-----5:R-:W-:Y:S08]  /*23f0*/  HMMA.16816.F32.BF16 R48, R16.reuse, R52, R88 ;  /* 0x000000341030723c */ /* 0x060ff00000041858 */
[C---:B------:R-:W-:Y:S08]  /*2400*/  HMMA.16816.F32.BF16 R32, R16.reuse, R64, R76 ;  /* 0x000000401020723c */ /* 0x040ff0000004184c */
[C---:B------:R-:W-:Y:S08]  /*2410*/  HMMA.16816.F32.BF16 R52, R16.reuse, R54, R92 ;  /* 0x000000361034723c */ /* 0x040ff0000004185c */
[C---:B----4-:R-:W-:Y:S08]  /*2420*/  HMMA.16816.F32.BF16 R28, R16.reuse, R58, R100 ;  /* 0x0000003a101c723c */ /* 0x050ff00000041864 */
[C---:B------:R-:W-:Y:S08]  /*2430*/  HMMA.16816.F32.BF16 R44, R16.reuse, R56, R80 ;  /* 0x00000038102c723c */ /* 0x040ff00000041850 */
[----:B------:R-:W-:Y:S01]  /*2440*/  HMMA.16816.F32.BF16 R64, R16, R66, R104 ;  /* 0x000000421040723c */ /* 0x000fe20000041868 */
[----:B------:R-:W4:Y:S07]  /*2450*/  LDSM.16.M88.4 R16, [R234+0x8080] ;  /* 0x00808000ea10783b */ /* 0x000f2e0000000200 */
[C---:B-1----:R-:W-:Y:S08]  /*2460*/  HMMA.16816.F32.BF16 R56, R12.reuse, R24, R116 ;  /* 0x000000180c38723c */ /* 0x042ff00000041874 */
[C---:B------:R-:W-:Y:S08]  /*2470*/  HMMA.16816.F32.BF16 R76, R12.reuse, R26, R96 ;  /* 0x0000001a0c4c723c */ /* 0x040ff00000041860 */
[C---:B---3--:R-:W-:Y:S08]  /*2480*/  HMMA.16816.F32.BF16 R80, R12.reuse, R20, R112 ;  /* 0x000000140c50723c */ /* 0x048ff00000041870 */
[C---:B--2---:R-:W-:Y:S08]  /*2490*/  HMMA.16816.F32.BF16 R88, R12.reuse, R36, R108 ;  /* 0x000000240c58723c */ /* 0x044ff0000004186c */
[C---:B------:R-:W-:Y:S08]  /*24a0*/  HMMA.16816.F32.BF16 R84, R12.reuse, R22, R84 ;  /* 0x000000160c54723c */ /* 0x040ff00000041854 */
[----:B------:R-:W-:Y:S01]  /*24b0*/  HMMA.16816.F32.BF16 R92, R12, R38, R72 ;  /* 0x000000260c5c723c */ /* 0x000fe20000041848 */
[----:B------:R-:W-:Y:S07]  /*24c0*/  LDSM.16.M88.4 R12, [R231+0xe080] ;  /* 0x00e08000e70c783b */ /* 0x000fee0000000200 */
        /* <DEDUP_REMOVED lines=8> */
[----:B------:R-:W-:Y:S07]  /*2550*/  LDSM.16.M88.4 R44, [R235+0x2000] ;  /* 0x00200000eb2c783b */ /* 0x000fee0000000200 */
[----:B------:R-:W-:Y:S01]  /*2560*/  HMMA.16816.F32.BF16 R52, R8, R38, R64 ;  /* 0x000000260834723c */ /* 0x000fe20000041840 */
[----:B------:R-:W3:Y:S07]  /*2570*/  LDSM.16.M88.4 R8, [R231+0xc080] ;  /* 0x00c08000e708783b */ /* 0x000eee0000000200 */
[C---:B------:R-:W-:Y:S01]  /*2580*/  HMMA.16816.F32.BF16 R36, R4.reuse, R40, R56 ;  /* 0x000000280424723c */ /* 0x040fe20000041838 */
[----:B------:R-:W-:Y:S07]  /*2590*/  LDSM.16.M88.4 R56, [R235+0x2800] ;  /* 0x00280000eb38783b */ /* 0x000fee0000000200 */
[C---:B------:R-:W-:Y:S08]  /*25a0*/  HMMA.16816.F32.BF16 R20, R4.reuse, R42, R76 ;  /* 0x0000002a0414723c */ /* 0x040ff0000004184c */
[C---:B------:R-:W-:Y:S08]  /*25b0*/  HMMA.16816.F32.BF16 R64, R4.reuse, R60, R80 ;  /* 0x0000003c0440723c */ /* 0x040ff00000041850 */
[C---:B------:R-:W-:Y:S08]  /*25c0*/  HMMA.16816.F32.BF16 R72, R4.reuse, R62, R84 ;  /* 0x0000003e0448723c */ /* 0x040ff00000041854 */
[C---:B------:R-:W-:Y:S08]  /*25d0*/  HMMA.16816.F32.BF16 R76, R4.reuse, R68, R88 ;  /* 0x00000044044c723c */ /* 0x040ff00000041858 */
[----:B------:R-:W-:Y:S01]  /*25e0*/  HMMA.16816.F32.BF16 R92, R4, R70, R92 ;  /* 0x00000046045c723c */ /* 0x000fe2000004185c */
[----:B------:R-:W-:Y:S07]  /*25f0*/  LDSM.16.M88.4 R4, [R233+0xe080] ;  /* 0x00e08000e904783b */ /* 0x000fee0000000200 */
[C---:B----4-:R-:W-:Y:S01]  /*2600*/  HMMA.16816.F32.BF16 R84, R16.reuse, R40, R48 ;  /* 0x000000281054723c */ /* 0x050fe20000041830 */
[----:B------:R-:W4:Y:S07]  /*2610*/  LDSM.16.M88.4 R48, [R235+0x1800] ;  /* 0x00180000eb30783b */ /* 0x000f2e0000000200 */
[C---:B------:R-:W-:Y:S08]  /*2620*/  HMMA.16816.F32.BF16 R96, R16.reuse, R42, R96 ;  /* 0x0000002a1060723c */ /* 0x040ff00000041860 */
[C---:B------:R-:W-:Y:S08]  /*2630*/  HMMA.16816.F32.BF16 R100, R16.reuse, R60, R100 ;  /* 0x0000003c1064723c */ /* 0x040ff00000041864 */
[C---:B------:R-:W-:Y:S08]  /*2640*/  HMMA.16816.F32.BF16 R60, R16.reuse, R62, R108 ;  /* 0x0000003e103c723c */ /* 0x040ff0000004186c */
[C---:B------:R-:W-:Y:S08]  /*2650*/  HMMA.16816.F32.BF16 R104, R16.reuse, R68, R104 ;  /* 0x000000441068723c */ /* 0x040ff00000041868 */
[----:B------:R-:W-:Y:S08]  /*2660*/  HMMA.16816.F32.BF16 R88, R16, R70, R52 ;  /* 0x000000461058723c */ /* 0x000ff00000041834 */
[C---:B-1----:R-:W-:Y:S08]  /*2670*/  HMMA.16816.F32.BF16 R80, R12.reuse, R32, R36 ;  /* 0x000000200c50723c */ /* 0x042ff00000041824 */
[C---:B------:R-:W-:Y:S01]  /*2680*/  HMMA.16816.F32.BF16 R52, R12.reuse, R34, R20 ;  /* 0x000000220c34723c */ /* 0x040fe20000041814 */
[----:B------:R-:W1:Y:S07]  /*2690*/  LDSM.16.M88.4 R20, [R233+0xc080] ;  /* 0x00c08000e914783b */ /* 0x000e6e0000000200 */
[C---:B--2---:R-:W-:Y:S08]  /*26a0*/  HMMA.16816.F32.BF16 R40, R12.reuse, R28, R64 ;  /* 0x0000001c0c28723c */ /* 0x044ff00000041840 */
[C---:B------:R-:W-:Y:S08]  /*26b0*/  HMMA.16816.F32.BF16 R36, R12.reuse, R30, R72 ;  /* 0x0000001e0c24723c */ /* 0x040ff00000041848 */
[C---:B------:R-:W-:Y:S08]  /*26c0*/  HMMA.16816.F32.BF16 R16, R12.reuse, R24, R76 ;  /* 0x000000180c10723c */ /* 0x040ff0000004184c */
[----:B------:R-:W-:Y:S08]  /*26d0*/  HMMA.16816.F32.BF16 R12, R12, R26, R92 ;  /* 0x0000001a0c0c723c */ /* 0x000ff0000004185c */
[C---:B---3--:R-:W-:Y:S08]  /*26e0*/  HMMA.16816.F32.BF16 R72, R8.reuse, R32, R84 ;  /* 0x000000200848723c */ /* 0x048ff00000041854 */
[C---:B------:R-:W-:Y:S01]  /*26f0*/  HMMA.16816.F32.BF16 R68, R8.reuse, R34, R96 ;  /* 0x000000220844723c */ /* 0x040fe20000041860 */
[----:B------:R-:W-:Y:S07]  /*2700*/  LDSM.16.M88.4 R32, [R230+0x7880] ;  /* 0x00788000e620783b */ /* 0x000fee0000000200 */
[C---:B------:R-:W-:Y:S08]  /*2710*/  HMMA.16816.F32.BF16 R64, R8.reuse, R28, R100 ;  /* 0x0000001c0840723c */ /* 0x040ff00000041864 */
[C---:B------:R-:W-:Y:S08]  /*2720*/  HMMA.16816.F32.BF16 R60, R8.reuse, R30, R60 ;  /* 0x0000001e083c723c */ /* 0x040ff0000004183c */
[C---:B------:R-:W-:Y:S08]  /*2730*/  HMMA.16816.F32.BF16 R28, R8.reuse, R24, R104 ;  /* 0x00000018081c723c */ /* 0x040ff00000041868 */
[----:B------:R-:W-:Y:S01]  /*2740*/  HMMA.16816.F32.BF16 R8, R8, R26, R88 ;  /* 0x0000001a0808723c */ /* 0x000fe20000041858 */
[----:B------:R-:W-:Y:S07]  /*2750*/  LDSM.16.M88.4 R24, [R229+0x2000] ;  /* 0x00200000e518783b */ /* 0x000fee0000000200 */
[C---:B----4-:R-:W-:Y:S08]  /*2760*/  HMMA.16816.F32.BF16 R76, R4.reuse, R50, R52 ;  /* 0x00000032044c723c */ /* 0x050ff00000041834 */
[C---:B------:R-:W-:Y:S01]  /*2770*/  HMMA.16816.F32.BF16 R104, R4.reuse, R46, R36 ;  /* 0x0000002e0468723c */ /* 0x040fe20000041824 */
[----:B------:R-:W-:Y:S07]  /*2780*/  LDSM.16.M88.4 R36, [R230+0x7080] ;  /* 0x00708000e624783b */ /* 0x000fee0000000200 */
[C---:B------:R-:W-:Y:S01]  /*2790*/  HMMA.16816.F32.BF16 R100, R4.reuse, R56, R16 ;  /* 0x000000380464723c */ /* 0x040fe20000041810 */
[----:B------:R-:W2:Y:S07]  /*27a0*/  LDSM.16.M88.4 R16, [R232+0xe080] ;  /* 0x00e08000e810783b */ /* 0x000eae0000000200 */
[C---:B------:R-:W-:Y:S01]  /*27b0*/  HMMA.16816.F32.BF16 R108, R4.reuse, R44, R40 ;  /* 0x0000002c046c723c */ /* 0x040fe20000041828 */
[----:B------:R-:W3:Y:S07]  /*27c0*/  LDSM.16.M88.4 R40, [R230+0x6880] ;  /* 0x00688000e628783b */ /* 0x000eee0000000200 */
[C---:B------:R-:W-:Y:S01]  /*27d0*/  HMMA.16816.F32.BF16 R52, R4.reuse, R58, R12 ;  /* 0x0000003a0434723c */ /* 0x040fe2000004180c */
[----:B------:R-:W4:Y:S07]  /*27e0*/  LDSM.16.M88.4 R12, [R232+0xc080] ;  /* 0x00c08000e80c783b */ /* 0x000f2e0000000200 */
[-C--:B------:R-:W-:Y:S01]  /*27f0*/  HMMA.16816.F32.BF16 R80, R4, R48.reuse, R80 ;  /* 0x000000300450723c */ /* 0x080fe20000041850 */
[----:B------:R-:W5:Y:S07]  /*2800*/  LDSM.16.M88.4 R4, [R236+0xe080] ;  /* 0x00e08000ec04783b */ /* 0x000f6e0000000200 */
[C---:B-1----:R-:W-:Y:S08]  /*2810*/  HMMA.16816.F32.BF16 R96, R20.reuse, R48, R72 ;  /* 0x000000301460723c */ /* 0x042ff00000041848 */
[C---:B------:R-:W-:Y:S08]  /*2820*/  HMMA.16816.F32.BF16 R92, R20.reuse, R50, R68 ;  /* 0x00000032145c723c */ /* 0x040ff00000041844 */
[C---:B------:R-:W-:Y:S08]  /*2830*/  HMMA.16816.F32.BF16 R88, R20.reuse, R44, R64 ;  /* 0x0000002c1458723c */ /* 0x040ff00000041840 */
[C---:B------:R-:W-:Y:S08]  /*2840*/  HMMA.16816.F32.BF16 R84, R20.reuse, R46, R60 ;  /* 0x0000002e1454723c */ /* 0x040ff0000004183c */
[C---:B------:R-:W-:Y:S01]  /*2850*/  HMMA.16816.F32.BF16 R60, R20.reuse, R56, R28 ;  /* 0x00000038143c723c */ /* 0x040fe2000004181c */
[----:B------:R-:W-:Y:S07]  /*2860*/  LDSM.16.M88.4 R28, [R229+0x1800] ;  /* 0x00180000e51c783b */ /* 0x000fee0000000200 */
[----:B------:R-:W-:Y:S01]  /*2870*/  HMMA.16816.F32.BF16 R56, R20, R58, R8 ;  /* 0x0000003a1438723c */ /* 0x000fe20000041808 */
[----:B------:R-:W1:Y:S04]  /*2880*/  LDSM.16.M88.4 R20, [R229+0x2800] ;  /* 0x00280000e514783b */ /* 0x000e680000000200 */
[----:B------:R-:W1:Y:S01]  /*2890*/  LDSM.16.M88.4 R8, [R234+0xc080] ;  /* 0x00c08000ea08783b */ /* 0x000e620000000200 */
[----:B------:R-:W-:-:S04]  /*28a0*/  DEPBAR.LE SB0, 0x0 ;  /* 0x000080000000791a */ /* 0x000fc80000000000 */
[C---:B--2---:R-:W-:Y:S08]  /*28b0*/  HMMA.16816.F32.BF16 R72, R16.reuse, R36, R108 ;  /* 0x000000241048723c */ /* 0x044ff0000004186c */
[C---:B---3--:R-:W-:Y:S08]  /*28c0*/  HMMA.16816.F32.BF16 R80, R16.reuse, R40, R80 ;  /* 0x000000281050723c */ /* 0x048ff00000041850 */
[C---:B------:R-:W-:Y:S08]  /*28d0*/  HMMA.16816.F32.BF16 R76, R16.reuse, R42, R76 ;  /* 0x0000002a104c723c */ /* 0x040ff0000004184c */
[----:B------:R-:W-:Y:S08]  /*28e0*/  HMMA.16816.F32.BF16 R52, R16, R34, R52 ;  /* 0x000000221034723c */ /* 0x000ff00000041834 */
[C---:B----4-:R-:W-:Y:S08]  /*28f0*/  HMMA.16816.F32.BF16 R48, R12.reuse, R40, R96 ;  /* 0x000000280c30723c */ /* 0x050ff00000041860 */
[----:B------:R-:W-:Y:S08]  /*2900*/  HMMA.16816.F32.BF16 R44, R12, R42, R92 ;  /* 0x0000002a0c2c723c */ /* 0x000ff0000004185c */
[C---:B------:R-:W-:Y:S08]  /*2910*/  HMMA.16816.F32.BF16 R68, R16.reuse, R38, R104 ;  /* 0x000000261044723c */ /* 0x040ff00000041868 */
[----:B------:R-:W-:Y:S08]  /*2920*/  HMMA.16816.F32.BF16 R64, R16, R32, R100 ;  /* 0x000000201040723c */ /* 0x000ff00000041864 */
[C---:B------:R-:W-:Y:S08]  /*2930*/  HMMA.16816.F32.BF16 R40, R12.reuse, R36, R88 ;  /* 0x000000240c28723c */ /* 0x040ff00000041858 */
[C---:B------:R-:W-:Y:S08]  /*2940*/  HMMA.16816.F32.BF16 R36, R12.reuse, R38, R84 ;  /* 0x000000260c24723c */ /* 0x040ff00000041854 */
[C---:B------:R-:W-:Y:S08]  /*2950*/  HMMA.16816.F32.BF16 R16, R12.reuse, R32, R60 ;  /* 0x000000200c10723c */ /* 0x040ff0000004183c */
[----:B------:R-:W-:Y:S08]  /*2960*/  HMMA.16816.F32.BF16 R12, R12, R34, R56 ;  /* 0x000000220c0c723c */ /* 0x000ff00000041838 */
[C---:B-----5:R-:W-:Y:S08]  /*2970*/  HMMA.16816.F32.BF16 R84, R4.reuse, R24, R72 ;  /* 0x000000180454723c */ /* 0x060ff00000041848 */
[----:B-1----:R-:W-:Y:S08]  /*2980*/  HMMA.16816.F32.BF16 R72, R4, R22, R52 ;  /* 0x000000160448723c */ /* 0x002ff00000041834 */
[----:B------:R-:W-:Y:S08]  /*2990*/  HMMA.16816.F32.BF16 R52, R8, R30, R44 ;  /* 0x0000001e0834723c */ /* 0x000ff0000004182c */
[C---:B------:R-:W-:Y:S08]  /*29a0*/  HMMA.16816.F32.BF16 R92, R4.reuse, R28, R80 ;  /* 0x0000001c045c723c */ /* 0x040ff00000041850 */
[----:B------:R-:W-:Y:S08]  /*29b0*/  HMMA.16816.F32.BF16 R88, R4, R30, R76 ;  /* 0x0000001e0458723c */ /* 0x000ff0000004184c */
[C---:B------:R-:W-:Y:S08]  /*29c0*/  HMMA.16816.F32.BF16 R60, R8.reuse, R28, R48 ;  /* 0x0000001c083c723c */ /* 0x040ff00000041830 */
[----:B------:R-:W-:Y:S08]  /*29d0*/  HMMA.16816.F32.BF16 R44, R8, R24, R40 ;  /* 0x00000018082c723c */ /* 0x000ff00000041828 */
[C---:B------:R-:W-:Y:S08]  /*29e0*/  HMMA.16816.F32.BF16 R80, R4.reuse, R26, R68 ;  /* 0x0000001a0450723c */ /* 0x040ff00000041844 */
[----:B------:R-:W-:Y:S07]  /*29f0*/  HMMA.16816.F32.BF16 R76, R4, R20, R64 ;  /* 0x00000014044c723c */ /* 0x000fee0000041840 */
[----:B------:R-:W-:Y:S01]  /*2a00*/  IADD3 R4, R247, 0x2080, RZ ;  /* 0x00002080f7047810 */ /* 0x000fe20007ffe0ff */
[C---:B------:R-:W-:Y:S08]  /*2a10*/  HMMA.16816.F32.BF16 R56, R8.reuse, R26, R36 ;  /* 0x0000001a0838723c */ /* 0x040ff00000041824 */
[C---:B------:R-:W-:Y:S08]  /*2a20*/  HMMA.16816.F32.BF16 R48, R8.reuse, R20, R16 ;  /* 0x000000140830723c */ /* 0x040ff00000041810 */
[----:B------:R-:W-:Y:S01]  /*2a30*/  HMMA.16816.F32.BF16 R40, R8, R22, R12 ;  /* 0x000000160828723c */ /* 0x000fe2000004180c */
[----:B------:R-:W-:Y:S06]  /*2a40*/  BAR.SYNC.DEFER_BLOCKING 0x0 ;  /* 0x0000000000007b1d */ /* 0x000fec0000010000 */
[----:B------:R-:W-:Y:S05]  /*2a50*/  @!P0 BRA `(.L_x_950) ;  /* 0x000003e000008947 */ /* 0x000fea0003800000 */
[----:B------:R-:W-:Y:S02]  /*2a60*/  IMAD.U32 R4, RZ, RZ, UR19 ;  /* 0x00000013ff047e24 */ /* 0x000fe4000f8e00ff */
        /* <DEDUP_REMOVED lines=29> */
[----:B------:R-:W-:Y:S01]  /*2c40*/  SHFL.IDX PT, R7, R5, 0x2, 0x181f ;  /* 0x00581f0005077f89 */ /* 0x000fe200000e0000 */
[----:B------:R-:W-:-:S03]  /*2c50*/  IMAD.SHL.U32 R6, R126, 0x2, RZ ;  /* 0x000000027e067824 */ /* 0x000fc600078e00ff */
[----:B------:R-:W-:Y:S04]  /*2c60*/  SHFL.IDX PT, R9, R4, 0x2, 0x181f ;  /* 0x00581f0004097f89 */ /* 0x000fe800000e0000 */
[----:B------:R-:W1:Y:S04]  /*2c70*/  SHFL.IDX PT, R10, R5, RZ, 0x181f ;  /* 0x00181fff050a7589 */ /* 0x000e6800000e0000 */
[----:B------:R2:W3:Y:S04]  /*2c80*/  SHFL.IDX PT, R11, R5, 0x1, 0x181f ;  /* 0x00381f00050b7f89 */ /* 0x0004e800000e0000 */
[----:B------:R-:W4:Y:S04]  /*2c90*/  SHFL.IDX PT, R13, R4, RZ, 0x181f ;  /* 0x00181fff040d7589 */ /* 0x000f2800000e0000 */
[----:B------:R5:W3:Y:S01]  /*2ca0*/  SHFL.IDX PT, R18, R4, 0x1, 0x181f ;  /* 0x00381f0004127f89 */ /* 0x000ae200000e0000 */
[----:B-1----:R-:W-:-:S02]  /*2cb0*/  IADD3 R14, P2, R10, R15, RZ ;  /* 0x0000000f0a0e7210 */ /* 0x002fc40007f5e0ff */
[----:B--2---:R-:W-:-:S04]  /*2cc0*/  IADD3 R5, -R19, 0x10, RZ ;  /* 0x0000001013057810 */ /* 0x004fc80007ffe1ff */
[----:B------:R-:W-:Y:S02]  /*2cd0*/  LOP3.LUT R5, R5, 0xf, RZ, 0xc0, !PT ;  /* 0x0000000f05057812 */ /* 0x000fe400078ec0ff */
[----:B-----5:R-:W-:Y:S02]  /*2ce0*/  SHF.L.U64.HI R4, R128, 0x1, R130 ;  /* 0x0000000180047819 */ /* 0x020fe40000010282 */
[----:B------:R-:W-:Y:S02]  /*2cf0*/  IADD3 R16, P1, P0, R5, R7, R15 ;  /* 0x0000000705107210 */ /* 0x000fe4000783e00f */
[----:B------:R-:W-:Y:S02]  /*2d00*/  LOP3.LUT R5, R8, 0xf, RZ, 0xc0, !PT ;  /* 0x0000000f08057812 */ /* 0x000fe400078ec0ff */
[----:B------:R-:W-:Y:S02]  /*2d10*/  IADD3.X R17, RZ, R9, R4, P1, P0 ;  /* 0x00000009ff117210 */ /* 0x000fe40000fe0404 */
[----:B------:R-:W-:-:S02]  /*2d20*/  IADD3 R8, P1, P0, R5, R7, R6 ;  /* 0x0000000705087210 */ /* 0x000fc4000783e006 */
[----:B------:R-:W-:-:S04]  /*2d30*/  SHF.L.U64.HI R5, R126, 0x1, R127 ;  /* 0x000000017e057819 */ /* 0x000fc8000001027f */
[--C-:B------:R-:W-:Y:S02]  /*2d40*/  IADD3.X R9, RZ, R9, R5.reuse, P1, P0 ;  /* 0x00000009ff097210 */ /* 0x100fe40000fe0405 */
[-C--:B------:R-:W-:Y:S02]  /*2d50*/  IADD3 R12, P1, R10, R6.reuse, RZ ;  /* 0x000000060a0c7210 */ /* 0x080fe40007f3e0ff */
[----:B---3--:R-:W-:Y:S01]  /*2d60*/  IADD3 R10, P0, R11, R15, RZ ;  /* 0x0000000f0b0a7210 */ /* 0x008fe20007f1e0ff */
[--C-:B----4-:R-:W-:Y:S01]  /*2d70*/  IMAD.X R15, R13, 0x1, R4.reuse, P2 ;  /* 0x000000010d0f7824 */ /* 0x110fe200010e0604 */
        /* <DEDUP_REMOVED lines=10> */
[----:B------:R1:W-:Y:S04]  /*2e20*/  LDGSTS.E.BYPASS.LTC128B.128.ZFILL [R247+0x6080], [R16.64], P1 ;  /* 0x0608000010f77fae */ /* 0x0003e80008941d54 */
[----:B------:R1:W-:Y:S02]  /*2e30*/  LDGSTS.E.BYPASS.LTC128B.128.ZFILL [R247+0x7880], [R8.64], P0 ;  /* 0x0788000008f77fae */ /* 0x0003e40008141d54 */
.L_x_950:
[----:B------:R-:W-:Y:S01]  /*2e40*/  FMUL.FTZ R4, R52, c[0x0][0x320] ;  /* 0x0000c80034047a20 */ /* 0x000fe20000410000 */
[----:B-1----:R-:W-:Y:S01]  /*2e50*/  SHF.R.S32.HI R7, RZ, 0x1f, R122 ;  /* 0x0000001fff077819 */ /* 0x002fe2000001147a */
[----:B------:R-:W-:Y:S01]  /*2e60*/  FMUL.FTZ R5, R45, c[0x0][0x320] ;  /* 0x0000c8002d057a20 */ /* 0x000fe20000410000 */
[----:B------:R-:W-:Y:S01]  /*2e70*/  LEA.HI R6, R124, R129, RZ, 0x2 ;  /* 0x000000817c067211 */ /* 0x000fe200078f10ff */
[----:B------:R1:W2:Y:S01]  /*2e80*/  MUFU.TANH R36, R4 ;  /* 0x0000000400247308 */ /* 0x0002a20000002400 */
[----:B------:R-:W-:Y:S01]  /*2e90*/  FMUL.FTZ R8, R56, c[0x0][0x320] ;  /* 0x0000c80038087a20 */ /* 0x000fe20000410000 */
[----:B------:R-:W-:Y:S01]  /*2ea0*/  UISETP.NE.AND UP1, UPT, UR13, URZ, UPT ;  /* 0x0000003f0d00728c */ /* 0x000fe2000bf25270 */
[----:B------:R-:W-:Y:S01]  /*2eb0*/  LOP3.LUT R6, R6, 0xfffffffc, RZ, 0xc0, !PT ;  /* 0xfffffffc06067812 */ /* 0x000fe200078ec0ff */
[----:B------:R-:W-:Y:S01]  /*2ec0*/  UISETP.NE.AND UP0, UPT, UR12, URZ, UPT ;  /* 0x0000003f0c00728c */ /* 0x000fe2000bf05270 */
[----:B------:R-:W-:Y:S01]  /*2ed0*/  FMUL.FTZ R10, R57, c[0x0][0x320] ;  /* 0x0000c800390a7a20 */ /* 0x000fe20000410000 */
[----:B------:R-:W-:Y:S01]  /*2ee0*/  ULDC UR19, c[0x0][0x324] ;  /* 0x0000c90000137ab9 */ /* 0x000fe20000000800 */
[----:B------:R-:W0:Y:S01]  /*2ef0*/  LDGDEPBAR ;  /* 0x00000000000079af */ /* 0x000e220000000000 */
[----:B------:R3:W4:Y:S01]  /*2f00*/  MUFU.TANH R28, R5 ;  /* 0x00000005001c7308 */ /* 0x0007220000002400 */
[----:B------:R-:W-:Y:S01]  /*2f10*/  IMAD.IADD R6, R129, 0x1, -R6 ;  /* 0x0000000181067824 */ /* 0x000fe200078e0a06 */
[----:B------:R-:W-:Y:S01]  /*2f20*/  PLOP3.LUT P1, PT, PT, PT, UP1, 0x80, 0x0 ;  /* 0x000000000000781c */ /* 0x000fe20003f2f018 */
[----:B------:R-:W-:Y:S01]  /*2f30*/  ULDC UR4, c[0x0][0x1d0] ;  /* 0x0000740000047ab9 */ /* 0x000fe20000000800 */
[----:B------:R-:W-:Y:S01]  /*2f40*/  PLOP3.LUT P0, PT, PT, PT, UP1, 0x80, 0x0 ;  /* 0x000000000000781c */ /* 0x000fe20003f0f018 */
[----:B------:R-:W-:-:S02]  /*2f50*/  ULOP3.LUT UR19, URZ, UR19, URZ, 0x33, !UPT ;  /* 0x000000133f137292 */ /* 0x000fc4000f8e333f */
[----:B------:R-:W-:Y:S01]  /*2f60*/  UIMAD UR4, UR22, UR4, UR31 ;  /* 0x00000004160472a4 */ /* 0x000fe2000f8e021f */
[----:B-1----:R-:W-:Y:S01]  /*2f70*/  FMUL.FTZ R4, R53, c[0x0][0x320] ;  /* 0x0000c80035047a20 */ /* 0x002fe20000410000 */
[----:B------:R-:W1:Y:S01]  /*2f80*/  MUFU.TANH R27, R8 ;  /* 0x00000008001b7308 */ /* 0x000e620000002400 */
[----:B---3--:R-:W-:-:S07]  /*2f90*/  LEA.HI R5, R7, R122, RZ, 0x2 ;  /* 0x0000007a07057211 */ /* 0x008fce00078f10ff */
[----:B------:R3:W1:Y:S01]  /*2fa0*/  MUFU.TANH R35, R4 ;  /* 0x0000000400237308 */ /* 0x0006620000002400 */
[----:B------:R-:W-:-:S05]  /*2fb0*/  LOP3.LUT R5, R5, 0xffffffc, RZ, 0xc0, !PT ;  /* 0x0ffffffc05057812 */ /* 0x000fca00078ec0ff */
[----:B------:R-:W-:Y:S01]  /*2fc0*/  IMAD.IADD R9, R122, 0x1, -R5 ;  /* 0x000000017a097824 */ /* 0x000fe200078e0a05 */
[----:B------:R-:W-:Y:S01]  /*2fd0*/  LEA.HI R5, R6, R6, RZ, 0x1 ;  /* 0x0000000606057211 */ /* 0x000fe200078f08ff */
[----:B------:R5:W1:Y:S01]  /*2fe0*/  MUFU.TANH R26, R10 ;  /* 0x0000000a001a7308 */ /* 0x000a620000002400 */
[----:B---3--:R-:W-:-:S07]  /*2ff0*/  FMUL.FTZ R4, R44, c[0x0][0x320] ;  /* 0x0000c8002c047a20 */ /* 0x008fce0000410000 */
[----:B------:R3:W1:Y:S01]  /*3000*/  MUFU.TANH R29, R4 ;  /* 0x00000004001d7308 */ /* 0x0006620000002400 */
[----:B-----5:R-:W-:-:S07]  /*3010*/  FMUL.FTZ R10, R49, c[0x0][0x320] ;  /* 0x0000c800310a7a20 */ /* 0x020fce0000410000 */
[----:B------:R-:W1:Y:S01]  /*3020*/  MUFU.TANH R25, R10 ;  /* 0x0000000a00197308 */ /* 0x000e620000002400 */
[----:B---3--:R-:W-:-:S05]  /*3030*/  LOP3.LUT R4, R123, 0xffffffe0, RZ, 0xc0, !PT ;  /* 0xffffffe07b047812 */ /* 0x008fca00078ec0ff */
[----:B------:R-:W-:-:S05]  /*3040*/  IMAD.IADD R4, R129, 0x1, -R4 ;  /* 0x0000000181047824 */ /* 0x000fca00078e0a04 */
[----:B------:R-:W-:-:S04]  /*3050*/  SHF.R.S32.HI R7, RZ, 0x1f, R4 ;  /* 0x0000001fff077819 */ /* 0x000fc80000011404 */
[----:B------:R-:W-:-:S04]  /*3060*/  LEA.HI R7, R7, R4, RZ, 0x2 ;  /* 0x0000000407077211 */ /* 0x000fc800078f10ff */
[C---:B------:R-:W-:Y:S02]  /*3070*/  LEA.HI.SX32 R8, R7.reuse, UR27, 0x1e ;  /* 0x0000001b07087c11 */ /* 0x040fe4000f8ff2ff */
[----:B------:R-:W-:-:S03]  /*3080*/  LOP3.LUT R7, R7, 0x7ffffffc, RZ, 0xc0, !PT ;  /* 0x7ffffffc07077812 */ /* 0x000fc600078ec0ff */
[----:B------:R-:W-:Y:S01]  /*3090*/  IMAD R11, R9, 0x10, R8 ;  /* 0x00000010090b7824 */ /* 0x000fe200078e0208 */
[C---:B------:R-:W-:Y:S01]  /*30a0*/  LOP3.LUT R9, R5.reuse, 0x1ffffffe, RZ, 0xc0, !PT ;  /* 0x1ffffffe05097812 */ /* 0x040fe200078ec0ff */
[----:B------:R-:W-:Y:S02]  /*30b0*/  IMAD.SHL.U32 R8, R5, 0x20, RZ ;  /* 0x0000002005087824 */ /* 0x000fe400078e00ff */
[----:B------:R-:W-:Y:S02]  /*30c0*/  IMAD.IADD R7, R4, 0x1, -R7 ;  /* 0x0000000104077824 */ /* 0x000fe400078e0a07 */
[----:B------:R-:W-:Y:S01]  /*30d0*/  IMAD.IADD R6, R6, 0x1, -R9 ;  /* 0x0000000106067824 */ /* 0x000fe200078e0a09 */
[----:B------:R-:W-:Y:S01]  /*30e0*/  LOP3.LUT R5, R8, 0xffffffc0, RZ, 0xc0, !PT ;  /* 0xffffffc008057812 */ /* 0x000fe200078ec0ff */
[----:B------:R-:W-:Y:S01]  /*30f0*/  IMAD.U32 R4, RZ, RZ, UR28 ;  /* 0x0000001cff047e24 */ /* 0x000fe2000f8e00ff */
[----:B------:R-:W-:Y:S02]  /*3100*/  SHF.L.U32 R8, R7, 0x1, RZ ;  /* 0x0000000107087819 */ /* 0x000fe400000006ff */
[----:B------:R-:W-:-:S02]  /*3110*/  IADD3 R5, R5, R11, RZ ;  /* 0x0000000b05057210 */ /* 0x000fc40007ffe0ff */
[C---:B------:R-:W-:Y:S02]  /*3120*/  IADD3 R4, -R8.reuse, 0x1, R4 ;  /* 0x0000000108047810 */ /* 0x040fe40007ffe104 */
[----:B------:R-:W-:Y:S01]  /*3130*/  IADD3 R14, -R8, UR4, RZ ;  /* 0x00000004080e7c10 */ /* 0x000fe2000fffe1ff */
[----:B------:R-:W-:Y:S01]  /*3140*/  IMAD R12, R6, 0x8, R5 ;  /* 0x00000008060c7824 */ /* 0x000fe200078e0205 */
[----:B------:R-:W-:Y:S01]  /*3150*/  IADD3 R4, R4, -c[0x0][0x168], RZ ;  /* 0x80005a0004047a10 */ /* 0x000fe20007ffe0ff */
[----:B------:R-:W-:Y:S01]  /*3160*/  FMUL.FTZ R5, R40, c[0x0][0x320] ;  /* 0x0000c80028057a20 */ /* 0x000fe20000410000 */
[----:B------:R-:W-:Y:S01]  /*3170*/  IADD3 R16, -R8, UR31, RZ ;  /* 0x0000001f08107c10 */ /* 0x000fe2000fffe1ff */
[----:B------:R-:W-:Y:S01]  /*3180*/  @P1 IMAD.HI.U32 R6, R12, c[0x0][0x2c8], RZ ;  /* 0x0000b2000c061a27 */ /* 0x000fe200078e00ff */
[----:B------:R3:W-:Y:S01]  /*3190*/  STL [R1+0x30], R12 ;  /* 0x0000300c01007387 */ /* 0x0007e20000100800 */
[----:B------:R5:W1:Y:S01]  /*31a0*/  MUFU.TANH R24, R5 ;  /* 0x0000000500187308 */ /* 0x000a620000002400 */
[----:B------:R-:W-:-:S02]  /*31b0*/  IADD3 R13, R4, c[0x0][0x328], RZ ;  /* 0x0000ca00040d7a10 */ /* 0x000fc40007ffe0ff */
[----:B------:R-:W-:Y:S01]  /*31c0*/  STL [R1+0x1c], R8 ;  /* 0x00001c0801007387 */ /* 0x000fe20000100800 */
[----:B------:R-:W-:Y:S01]  /*31d0*/  IADD3 R15, R4, UR19, RZ ;  /* 0x00000013040f7c10 */ /* 0x000fe2000fffe0ff */
[----:B-----5:R-:W-:-:S04]  /*31e0*/  FMUL.FTZ R5, R41, c[0x0][0x320] ;  /* 0x0000c80029057a20 */ /* 0x020fc80000410000 */
[----:B------:R5:W1:Y:S01]  /*31f0*/  MUFU.TANH R21, R5 ;  /* 0x0000000500157308 */ /* 0x000a620000002400 */
[----:B---3--:R-:W-:Y:S02]  /*3200*/  @P0 SHF.R.U32.HI R12, RZ, c[0x0][0x2cc], R6 ;  /* 0x0000b300ff0c0a19 */ /* 0x008fe40000011606 */
[----:B------:R-:W-:-:S03]  /*3210*/  PLOP3.LUT P0, PT, PT, PT, UP0, 0x40, 0x0 ;  /* 0x000000000000781c */ /* 0x000fc60003f0e808 */
[----:B------:R-:W3:Y:S01]  /*3220*/  SHFL.IDX PT, R6, R12, RZ, 0x1c1f ;  /* 0x001c1fff0c067589 */ /* 0x000ee200000e0000 */
[----:B-----5:R-:W-:-:S04]  /*3230*/  FMUL.FTZ R5, R60, c[0x0][0x320] ;  /* 0x0000c8003c057a20 */ /* 0x020fc80000410000 */
[----:B------:R5:W1:Y:S01]  /*3240*/  MUFU.TANH R19, R5 ;  /* 0x0000000500137308 */ /* 0x000a620000002400 */
[----:B---3--:R-:W-:Y:S02]  /*3250*/  IMAD.IADD R4, R15, 0x1, R6 ;  /* 0x000000010f047824 */ /* 0x008fe400078e0206 */
[----:B-----5:R-:W-:-:S05]  /*3260*/  FMUL.FTZ R5, R61, c[0x0][0x320] ;  /* 0x0000c8003d057a20 */ /* 0x020fca0000410000 */
[----:B------:R3:W1:Y:S02]  /*3270*/  MUFU.TANH R18, R5 ;  /* 0x0000000500127308 */ /* 0x0006640000002400 */
[----:B---3--:R-:W-:-:S06]  /*3280*/  FMUL.FTZ R5, R48, c[0x0][0x320] ;  /* 0x0000c80030057a20 */ /* 0x008fcc0000410000 */
[----:B------:R3:W1:Y:S02]  /*3290*/  MUFU.TANH R17, R5 ;  /* 0x0000000500117308 */ /* 0x0006640000002400 */
[----:B---3--:R-:W-:-:S05]  /*32a0*/  IMAD.IADD R5, R13, 0x1, R6 ;  /* 0x000000010d057824 */ /* 0x008fca00078e0206 */
[----:B------:R-:W-:Y:S01]  /*32b0*/  IMNMX R5, R5, R14, PT ;  /* 0x0000000e05057217 */ /* 0x000fe20003800200 */
[----:B------:R-:W-:Y:S05]  /*32c0*/  @P0 BRA `(.L_x_951) ;  /* 0x0000015000000947 */ /* 0x000fea0003800000 */
[----:B-12-4-:R-:W-:Y:S01]  /*32d0*/  IMAD.U32 R7, RZ, RZ, UR9 ;  /* 0x00000009ff077e24 */ /* 0x016fe2000f8e00ff */
        /* <DEDUP_REMOVED lines=11> */
.L_x_953:
[----:B------:R-:W-:-:S04]  /*3390*/  MOV R7, c[0x0][0x32c] ;  /* 0x0000cb0000077a02 */ /* 0x000fc80000000f00 */
[----:B------:R-:W-:-:S13]  /*33a0*/  ISETP.NE.AND P0, PT, R7, 0x1, PT ;  /* 0x000000010700780c */ /* 0x000fda0003f05270 */
[----:B------:R-:W-:-:S05]  /*33b0*/  @P0 IMAD.HI.U32 R7, R6, c[0x0][0x330], RZ ;  /* 0x0000cc0006070a27 */ /* 0x000fca00078e00ff */
[----:B------:R-:W-:Y:S02]  /*33c0*/  @P0 SHF.R.U32.HI R6, RZ, c[0x0][0x334], R7 ;  /* 0x0000cd00ff060a19 */ /* 0x000fe40000011607 */
.L_x_954:
[----:B------:R-:W-:Y:S05]  /*33d0*/  BSYNC B0 ;  /* 0x0000000000007941 */ /* 0x000fea0003800000 */
.L_x_952:
[----:B------:R-:W-:-:S05]  /*33e0*/  IMAD R6, R6, c[0x0][0x32c], R16 ;  /* 0x0000cb0006067a24 */ /* 0x000fca00078e0210 */
[----:B------:R-:W-:Y:S02]  /*33f0*/  IADD3 R7, R6, c[0x0][0x32c], RZ ;  /* 0x0000cb0006077a10 */ /* 0x000fe40007ffe0ff */
[----:B------:R-:W-:Y:S02]  /*3400*/  IMNMX R4, R4, R6, !PT ;  /* 0x0000000604047217 */ /* 0x000fe40007800200 */
[----:B------:R-:W-:Y:S02]  /*3410*/  IMNMX R5, R5, R7, PT ;  /* 0x0000000705057217 */ /* 0x000fe40003800200 */
.L_x_951:
[----:B-12-4-:R-:W-:Y:S01]  /*3420*/  UISETP.GE.AND UP0, UPT, UR31, 0x1, UPT ;  /* 0x000000011f00788c */ /* 0x016fe2000bf06270 */
[----:B------:R-:W-:Y:S01]  /*3430*/  FMUL.FTZ R6, R50, c[0x0][0x320] ;  /* 0x0000c80032067a20 */ /* 0x000fe20000410000 */
[----:B------:R-:W-:Y:S01]  /*3440*/  UISETP.GE.AND UP1, UPT, UR31, 0xa, UPT ;  /* 0x0000000a1f00788c */ /* 0x000fe2000bf26270 */
[----:B------:R-:W-:Y:S01]  /*3450*/  FMUL.FTZ R10, R55, c[0x0][0x320] ;  /* 0x0000c800370a7a20 */ /* 0x000fe20000410000 */
[----:B------:R-:W-:Y:S01]  /*3460*/  UISETP.GE.AND UP3, UPT, UR31, 0x2, UPT ;  /* 0x000000021f00788c */ /* 0x000fe2000bf66270 */
[----:B------:R1:W2:Y:S01]  /*3470*/  MUFU.TANH R31, R6 ;  /* 0x00000006001f7308 */ /* 0x0002a20000002400 */
[----:B------:R-:W-:Y:S01]  /*3480*/  PLOP3.LUT P0, PT, PT, PT, UP0, 0x40, 0x0 ;  /* 0x000000000000781c */ /* 0x000fe20003f0e808 */
[----:B------:R-:W-:Y:S01]  /*3490*/  UISETP.GE.AND UP2, UPT, UR31, 0x9, UPT ;  /* 0x000000091f00788c */ /* 0x000fe2000bf46270 */
[----:B------:R-:W-:Y:S01]  /*34a0*/  FMUL.FTZ R8, R63, c[0x0][0x320] ;  /* 0x0000c8003f087a20 */ /* 0x000fe20000410000 */
[----:B------:R-:W-:Y:S01]  /*34b0*/  UP2UR UR30, UPR, URZ, 0x1 ;  /* 0x000000013f1e7883 */ /* 0x000fe20008000000 */
[C---:B------:R-:W-:Y:S01]  /*34c0*/  ISETP.GT.AND P0, PT, R4.reuse, RZ, P0 ;  /* 0x000000ff0400720c */ /* 0x040fe20000704270 */
[----:B------:R-:W-:Y:S01]  /*34d0*/  UISETP.GE.AND UP5, UPT, UR31, 0x19, UPT ;  /* 0x000000191f00788c */ /* 0x000fe2000bfa6270 */
[----:B------:R-:W-:Y:S01]  /*34e0*/  PLOP3.LUT P2, PT, PT, PT, UP3, 0x40, 0x0 ;  /* 0x000000000000781c */ /* 0x000fe20003f4e838 */
[----:B------:R-:W-:Y:S01]  /*34f0*/  UISETP.GE.AND UP0, UPT, UR31, 0x11, UPT ;  /* 0x000000111f00788c */ /* 0x000fe2000bf06270 */
[----:B------:R-:W-:Y:S01]  /*3500*/  ISETP.LT.OR P0, PT, R5, 0x1, P0 ;  /* 0x000000010500780c */ /* 0x000fe20000701670 */
[----:B------:R-:W-:Y:S01]  /*3510*/  UISETP.GE.AND UP6, UPT, UR31, 0x12, UPT ;  /* 0x000000121f00788c */ /* 0x000fe2000bfc6270 */
[----:B------:R-:W-:Y:S01]  /*3520*/  PLOP3.LUT P1, PT, PT, PT, UP2, 0x40, 0x0 ;  /* 0x000000000000781c */ /* 0x000fe20003f2e828 */
[----:B------:R-:W-:Y:S01]  /*3530*/  UP2UR UR28, UPR, URZ, 0x4 ;  /* 0x000000043f1c7883 */ /* 0x000fe20008000000 */
[----:B------:R-:W-:Y:S01]  /*3540*/  FSEL R37, R19, -INF , !P0 ;  /* 0xff80000013257808 */ /* 0x000fe20004000000 */
[----:B------:R-:W-:Y:S01]  /*3550*/  UP2UR UR29, UPR, URZ, 0x8 ;  /* 0x000000083f1d7883 */ /* 0x000fe20008000000 */
[----:B------:R-:W-:Y:S01]  /*3560*/  PLOP3.LUT P0, PT, PT, PT, UP1, 0x40, 0x0 ;  /* 0x000000000000781c */ /* 0x000fe20003f0e818 */
[----:B-1----:R-:W-:Y:S01]  /*3570*/  FMUL.FTZ R6, R51, c[0x0][0x320] ;  /* 0x0000c80033067a20 */ /* 0x002fe20000410000 */
[C---:B------:R-:W-:Y:S01]  /*3580*/  ISETP.GT.AND P2, PT, R4.reuse, 0x1, P2 ;  /* 0x000000010400780c */ /* 0x040fe20001744270 */
[----:B------:R-:W-:Y:S01]  /*3590*/  UISETP.GE.AND UP2, UPT, UR31, 0x22, UPT ;  /* 0x000000221f00788c */ /* 0x000fe2000bf46270 */
[C---:B------:R-:W-:Y:S01]  /*35a0*/  ISETP.GT.AND P0, PT, R4.reuse, 0x9, P0 ;  /* 0x000000090400780c */ /* 0x040fe20000704270 */
[----:B------:R1:W3:Y:S01]  /*35b0*/  MUFU.TANH R34, R6 ;  /* 0x0000000600227308 */ /* 0x0002e20000002400 */
[----:B------:R-:W-:Y:S01]  /*35c0*/  ISETP.GT.AND P1, PT, R4, 0x8, P1 ;  /* 0x000000080400780c */ /* 0x000fe20000f24270 */
[----:B------:R-:W-:Y:S01]  /*35d0*/  UISETP.GE.AND UP4, UPT, UR31, 0x1a, UPT ;  /* 0x0000001a1f00788c */ /* 0x000fe2000bf86270 */
[C---:B------:R-:W-:Y:S01]  /*35e0*/  ISETP.LT.OR P0, PT, R5.reuse, 0xa, P0 ;  /* 0x0000000a0500780c */ /* 0x040fe20000701670 */
[----:B------:R-:W-:Y:S01]  /*35f0*/  UISETP.GE.AND UP3, UPT, UR31, 0x21, UPT ;  /* 0x000000211f00788c */ /* 0x000fe2000bf66270 */
[C---:B------:R-:W-:Y:S01]  /*3600*/  ISETP.LT.OR P2, PT, R5.reuse, 0x2, P2 ;  /* 0x000000020500780c */ /* 0x040fe20001741670 */
[----:B------:R-:W-:Y:S01]  /*3610*/  UP2UR UR32, UPR, URZ, 0x40 ;  /* 0x000000403f207883 */ /* 0x000fe20008000000 */
[----:B------:R-:W-:Y:S01]  /*3620*/  ISETP.LT.OR P1, PT, R5, 0x9, P1 ;  /* 0x000000090500780c */ /* 0x000fe20000f21670 */
[----:B------:R-:W-:Y:S01]  /*3630*/  UP2UR UR5, UPR, URZ, 0x2 ;  /* 0x000000023f057883 */ /* 0x000fe20008000000 */
[----:B------:R-:W-:Y:S01]  /*3640*/  FSEL R39, R18, -INF , !P2 ;  /* 0xff80000012277808 */ /* 0x000fe20005000000 */
[----:B------:R-:W-:Y:S01]  /*3650*/  UP2UR UR4, UPR, URZ, 0x1 ;  /* 0x000000013f047883 */ /* 0x000fe20008000000 */
[----:B------:R-:W-:Y:S01]  /*3660*/  FSEL R41, R36, -INF , !P1 ;  /* 0xff80000024297808 */ /* 0x000fe20004800000 */
[----:B------:R-:W-:Y:S01]  /*3670*/  UISETP.GE.AND UP1, UPT, UR31, 0x29, UPT ;  /* 0x000000291f00788c */ /* 0x000fe2000bf26270 */
[----:B------:R-:W-:Y:S01]  /*3680*/  PLOP3.LUT P2, PT, PT, PT, UP0, 0x40, 0x0 ;  /* 0x000000000000781c */ /* 0x000fe20003f4e808 */
[----:B------:R-:W-:Y:S01]  /*3690*/  UISETP.GE.AND UP0, UPT, UR31, 0x2a, UPT ;  /* 0x0000002a1f00788c */ /* 0x000fe2000bf06270 */
[----:B------:R-:W-:Y:S01]  /*36a0*/  PLOP3.LUT P1, PT, PT, PT, UP6, 0x40, 0x0 ;  /* 0x000000000000781c */ /* 0x000fe20003f2e868 */
[----:B-1----:R-:W-:Y:S01]  /*36b0*/  FMUL.FTZ R6, R47, c[0x0][0x320] ;  /* 0x0000c8002f067a20 */ /* 0x002fe20000410000 */
[C---:B------:R-:W-:Y:S01]  /*36c0*/  ISETP.GT.AND P2, PT, R4.reuse, 0x10, P2 ;  /* 0x000000100400780c */ /* 0x040fe20001744270 */
[----:B------:R-:W-:Y:S01]  /*36d0*/  UISETP.NE.AND UP6, UPT, UR12, URZ, UPT ;  /* 0x0000003f0c00728c */ /* 0x000fe2000bfc5270 */
[----:B------:R-:W-:Y:S01]  /*36e0*/  ISETP.GT.AND P1, PT, R4, 0x11, P1 ;  /* 0x000000110400780c */ /* 0x000fe20000f24270 */
[----:B------:R1:W4:Y:S01]  /*36f0*/  MUFU.TANH R30, R6 ;  /* 0x00000006001e7308 */ /* 0x0003220000002400 */
[C---:B------:R-:W-:Y:S01]  /*3700*/  ISETP.LT.OR P2, PT, R5.reuse, 0x11, P2 ;  /* 0x000000110500780c */ /* 0x040fe20001741670 */
[----:B------:R-:W-:Y:S01]  /*3710*/  FMUL.FTZ R7, R62, c[0x0][0x320] ;  /* 0x0000c8003e077a20 */ /* 0x000fe20000410000 */
[----:B------:R-:W-:Y:S01]  /*3720*/  ISETP.LT.OR P1, PT, R5, 0x12, P1 ;  /* 0x000000120500780c */ /* 0x000fe20000f21670 */
[----:B------:R-:W-:Y:S01]  /*3730*/  FMUL.FTZ R9, R59, c[0x0][0x320] ;  /* 0x0000c8003b097a20 */ /* 0x000fe20000410000 */
[----:B------:R-:W-:Y:S01]  /*3740*/  FSEL R64, R29, -INF , !P2 ;  /* 0xff8000001d407808 */ /* 0x000fe20005000000 */
[----:B------:R-:W-:Y:S01]  /*3750*/  FMUL.FTZ R11, R46, c[0x0][0x320] ;  /* 0x0000c8002e0b7a20 */ /* 0x000fe20000410000 */
[----:B------:R-:W-:Y:S01]  /*3760*/  FSEL R70, R28, -INF , !P1 ;  /* 0xff8000001c467808 */ /* 0x000fe20004800000 */
[----:B------:R-:W2:Y:S01]  /*3770*/  MUFU.TANH R20, R10 ;  /* 0x0000000a00147308 */ /* 0x000ea20000002400 */
[----:B------:R-:W-:-:S02]  /*3780*/  PLOP3.LUT P2, PT, PT, PT, UP4, 0x40, 0x0 ;  /* 0x000000000000781c */ /* 0x000fc40003f4e848 */
[----:B------:R-:W-:Y:S02]  /*3790*/  PLOP3.LUT P1, PT, PT, PT, UP3, 0x40, 0x0 ;  /* 0x000000000000781c */ /* 0x000fe40003f2e838 */
[C---:B------:R-:W-:Y:S02]  /*37a0*/  ISETP.GT.AND P2, PT, R4.reuse, 0x19, P2 ;  /* 0x000000190400780c */ /* 0x040fe40001744270 */
[----:B------:R-:W-:Y:S01]  /*37b0*/  ISETP.GT.AND P1, PT, R4, 0x20, P1 ;  /* 0x000000200400780c */ /* 0x000fe20000f24270 */
[----:B-1----:R-:W-:Y:S01]  /*37c0*/  FMUL.FTZ R6, R54, c[0x0][0x320] ;  /* 0x0000c80036067a20 */ /* 0x002fe20000410000 */
[C---:B------:R-:W-:Y:S01]  /*37d0*/  ISETP.LT.OR P2, PT, R5.reuse, 0x1a, P2 ;  /* 0x0000001a0500780c */ /* 0x040fe20001741670 */
[----:B------:R-:W1:Y:S01]  /*37e0*/  MUFU.TANH R22, R9 ;  /* 0x0000000900167308 */ /* 0x000e620000002400 */
[----:B------:R-:W-:Y:S02]  /*37f0*/  ISETP.LT.OR P1, PT, R5, 0x21, P1 ;  /* 0x000000210500780c */ /* 0x000fe40000f21670 */
[----:B------:R-:W-:-:S02]  /*3800*/  FSEL R71, R26, -INF , !P2 ;  /* 0xff8000001a477808 */ /* 0x000fc40005000000 */
[----:B------:R-:W-:Y:S02]  /*3810*/  FSEL R245, R17, -INF , !P1 ;  /* 0xff80000011f57808 */ /* 0x000fe40004800000 */
[----:B------:R-:W-:Y:S01]  /*3820*/  PLOP3.LUT P2, PT, PT, PT, UP1, 0x40, 0x0 ;  /* 0x000000000000781c */ /* 0x000fe20003f4e818 */
[----:B------:R5:W1:Y:S01]  /*3830*/  MUFU.TANH R23, R6 ;  /* 0x0000000600177308 */ /* 0x000a620000002400 */
[----:B------:R-:W-:Y:S02]  /*3840*/  PLOP3.LUT P1, PT, PT, PT, UP0, 0x40, 0x0 ;  /* 0x000000000000781c */ /* 0x000fe40003f2e808 */
[C---:B------:R-:W-:Y:S02]  /*3850*/  ISETP.GT.AND P2, PT, R4.reuse, 0x28, P2 ;  /* 0x000000280400780c */ /* 0x040fe40001744270 */
[----:B------:R-:W-:Y:S02]  /*3860*/  ISETP.GT.AND P1, PT, R4, 0x29, P1 ;  /* 0x000000290400780c */ /* 0x000fe40000f24270 */
[C---:B------:R-:W-:Y:S01]  /*3870*/  ISETP.LT.OR P2, PT, R5.reuse, 0x29, P2 ;  /* 0x000000290500780c */ /* 0x040fe20001741670 */
[----:B------:R-:W1:Y:S01]  /*3880*/  MUFU.TANH R19, R8 ;  /* 0x0000000800137308 */ /* 0x000e620000002400 */
[----:B------:R-:W-:-:S02]  /*3890*/  ISETP.LT.OR P1, PT, R5, 0x2a, P1 ;  /* 0x0000002a0500780c */ /* 0x000fc40000f21670 */
[----:B------:R-:W-:Y:S02]  /*38a0*/  FSEL R207, R24, -INF , !P2 ;  /* 0xff80000018cf7808 */ /* 0x000fe40005000000 */
[----:B------:R-:W-:Y:S01]  /*38b0*/  FSEL R191, R21, -INF , !P1 ;  /* 0xff80000015bf7808 */ /* 0x000fe20004800000 */
[----:B-----5:R-:W-:Y:S01]  /*38c0*/  FMUL.FTZ R6, R42, c[0x0][0x320] ;  /* 0x0000c8002a067a20 */ /* 0x020fe20000410000 */
[----:B------:R-:W-:Y:S01]  /*38d0*/  FSEL R42, R35, -INF , !P0 ;  /* 0xff800000232a7808 */ /* 0x000fe20004000000 */
[----:B------:R-:W1:Y:S01]  /*38e0*/  MUFU.TANH R17, R7 ;  /* 0x0000000700117308 */ /* 0x000e620000002400 */
[----:B------:R-:W-:-:S04]  /*38f0*/  PLOP3.LUT P0, PT, PT, PT, UP5, 0x40, 0x0 ;  /* 0x000000000000781c */ /* 0x000fc80003f0e858 */
[----:B------:R-:W-:-:S03]  /*3900*/  ISETP.GT.AND P0, PT, R4, 0x18, P0 ;  /* 0x000000180400780c */ /* 0x000fc60000704270 */
[----:B------:R5:W1:Y:S01]  /*3910*/  MUFU.TANH R33, R6 ;  /* 0x0000000600217308 */ /* 0x000a620000002400 */
[----:B------:R-:W-:-:S04]  /*3920*/  ISETP.LT.OR P0, PT, R5, 0x19, P0 ;  /* 0x000000190500780c */ /* 0x000fc80000701670 */
[----:B------:R-:W-:Y:S02]  /*3930*/  FSEL R69, R27, -INF , !P0 ;  /* 0xff8000001b457808 */ /* 0x000fe40004000000 */
[----:B------:R-:W-:Y:S01]  /*3940*/  PLOP3.LUT P0, PT, PT, PT, UP2, 0x40, 0x0 ;  /* 0x000000000000781c */ /* 0x000fe20003f0e828 */
[----:B------:R-:W1:Y:S03]  /*3950*/  MUFU.TANH R18, R11 ;  /* 0x0000000b00127308 */ /* 0x000e660000002400 */
[----:B------:R-:W-:Y:S01]  /*3960*/  ISETP.GT.AND P0, PT, R4, 0x21, P0 ;  /* 0x000000210400780c */ /* 0x000fe20000704270 */
[----:B------:R-:W-:-:S03]  /*3970*/  FMUL.FTZ R4, R58, c[0x0][0x320] ;  /* 0x0000c8003a047a20 */ /* 0x000fc60000410000 */
[----:B------:R-:W-:Y:S01]  /*3980*/  ISETP.LT.OR P0, PT, R5, 0x22, P0 ;  /* 0x000000220500780c */ /* 0x000fe20000701670 */
[----:B-----5:R-:W-:Y:S01]  /*3990*/  FMUL.FTZ R6, R43, c[0x0][0x320] ;  /* 0x0000c8002b067a20 */ /* 0x020fe20000410000 */
[----:B------:R-:W1:Y:S02]  /*39a0*/  MUFU.TANH R11, R4 ;  /* 0x00000004000b7308 */ /* 0x000e640000002400 */
[----:B------:R-:W-:Y:S02]  /*39b0*/  FSEL R244, R25, -INF , !P0 ;  /* 0xff80000019f47808 */ /* 0x000fe40004000000 */
[----:B------:R-:W-:Y:S01]  /*39c0*/  PLOP3.LUT P0, PT, PT, PT, UP6, 0x40, 0x0 ;  /* 0x000000000000781c */ /* 0x000fe20003f0e868 */
[----:B------:R-:W-:-:S03]  /*39d0*/  UISETP.NE.AND UP6, UPT, UR32, URZ, UPT ;  /* 0x0000003f2000728c */ /* 0x000fc6000bfc5270 */
[----:B------:R5:W1:Y:S02]  /*39e0*/  MUFU.TANH R32, R6 ;  /* 0x0000000600207308 */ /* 0x000a640000002400 */
[----:B-----5:R-:W5:Y:S02]  /*39f0*/  SHFL.IDX PT, R6, R12, 0x1, 0x1c1f ;  /* 0x003c1f000c067f89 */ /* 0x020f6400000e0000 */
[--C-:B-----5:R-:W-:Y:S02]  /*3a00*/  IMAD.IADD R5, R13, 0x1, R6.reuse ;  /* 0x000000010d057824 */ /* 0x120fe400078e0206 */
[----:B------:R-:W-:-:S03]  /*3a10*/  IMAD.IADD R4, R15, 0x1, R6 ;  /* 0x000000010f047824 */ /* 0x000fc600078e0206 */
[----:B------:R-:W-:Y:S01]  /*3a20*/  IMNMX R5, R5, R14, PT ;  /* 0x0000000e05057217 */ /* 0x000fe20003800200 */
        /* <DEDUP_REMOVED lines=13> */
.L_x_957:
[----:B------:R-:W-:-:S04]  /*3b00*/  MOV R7, c[0x0][0x32c] ;  /* 0x0000cb0000077a02 */ /* 0x000fc80000000f00 */
[----:B------:R-:W-:-:S13]  /*3b10*/  ISETP.NE.AND P0, PT, R7, 0x1, PT ;  /* 0x000000010700780c */ /* 0x000fda0003f05270 */
[----:B------:R-:W-:-:S05]  /*3b20*/  @P0 IMAD.HI.U32 R7, R6, c[0x0][0x330], RZ ;  /* 0x0000cc0006070a27 */ /* 0x000fca00078e00ff */
[----:B------:R-:W-:Y:S02]  /*3b30*/  @P0 SHF.R.U32.HI R6, RZ, c[0x0][0x334], R7 ;  /* 0x0000cd00ff060a19 */ /* 0x000fe40000011607 */
.L_x_958:
[----:B------:R-:W-:Y:S05]  /*3b40*/  BSYNC B0 ;  /* 0x0000000000007941 */ /* 0x000fea0003800000 */
.L_x_956:
[----:B------:R-:W-:-:S05]  /*3b50*/  IMAD R6, R6, c[0x0][0x32c], R16 ;  /* 0x0000cb0006067a24 */ /* 0x000fca00078e0210 */
[----:B------:R-:W-:Y:S02]  /*3b60*/  IADD3 R7, R6, c[0x0][0x32c], RZ ;  /* 0x0000cb0006077a10 */ /* 0x000fe40007ffe0ff */
[----:B------:R-:W-:Y:S02]  /*3b70*/  IMNMX R4, R4, R6, !PT ;  /* 0x0000000604047217 */ /* 0x000fe40007800200 */
[----:B------:R-:W-:Y:S02]  /*3b80*/  IMNMX R5, R5, R7, PT ;  /* 0x0000000705057217 */ /* 0x000fe40003800200 */
.L_x_955:
[----:B-1234-:R-:W-:Y:S01]  /*3b90*/  UP2UR UR31, UPR, URZ, 0x1 ;  /* 0x000000013f1f7883 */ /* 0x01efe20008000000 */
[----:B------:R-:W-:Y:S01]  /*3ba0*/  FMUL.FTZ R6, R81, c[0x0][0x320] ;  /* 0x0000c80051067a20 */ /* 0x000fe20000410000 */
[----:B------:R-:W-:Y:S01]  /*3bb0*/  UISETP.NE.AND UP0, UPT, UR30, URZ, UPT ;  /* 0x0000003f1e00728c */ /* 0x000fe2000bf05270 */
[----:B------:R-:W-:Y:S01]  /*3bc0*/  FMUL.FTZ R8, R84, c[0x0][0x320] ;  /* 0x0000c80054087a20 */ /* 0x000fe20000410000 */
[----:B------:R-:W-:Y:S01]  /*3bd0*/  UP2UR UR32, UPR, URZ, 0x2 ;  /* 0x000000023f207883 */ /* 0x000fe20008000000 */
[----:B------:R1:W2:Y:S01]  /*3be0*/  MUFU.TANH R29, R6 ;  /* 0x00000006001d7308 */ /* 0x0002a20000002400 */
[----:B------:R-:W-:Y:S01]  /*3bf0*/  UP2UR UR34, UPR, URZ, 0x8 ;  /* 0x000000083f227883 */ /* 0x000fe20008000000 */
[----:B------:R-:W-:Y:S01]  /*3c00*/  FMUL.FTZ R10, R72, c[0x0][0x320] ;  /* 0x0000c800480a7a20 */ /* 0x000fe20000410000 */
[----:B------:R-:W-:Y:S01]  /*3c10*/  PLOP3.LUT P0, PT, PT, PT, UP0, 0x40, 0x0 ;  /* 0x000000000000781c */ /* 0x000fe20003f0e808 */
[----:B------:R-:W-:Y:S01]  /*3c20*/  UP2UR UR33, UPR, URZ, 0x4 ;  /* 0x000000043f217883 */ /* 0x000fe20008000000 */
[----:B------:R-:W-:Y:S01]  /*3c30*/  FMUL.FTZ R7, R73, c[0x0][0x320] ;  /* 0x0000c80049077a20 */ /* 0x000fe20000410000 */
[----:B------:R-:W-:Y:S01]  /*3c40*/  UISETP.NE.AND UP1, UPT, UR5, URZ, UPT ;  /* 0x0000003f0500728c */ /* 0x000fe2000bf25270 */
[----:B------:R-:W-:Y:S01]  /*3c50*/  ISETP.GT.AND P0, PT, R4, RZ, P0 ;  /* 0x000000ff0400720c */ /* 0x000fe20000704270 */
[----:B------:R-:W-:Y:S01]  /*3c60*/  UISETP.NE.AND UP3, UPT, UR29, URZ, UPT ;  /* 0x0000003f1d00728c */ /* 0x000fe2000bf65270 */
[----:B------:R3:W4:Y:S01]  /*3c70*/  MUFU.TANH R21, R8 ;  /* 0x0000000800157308 */ /* 0x0007220000002400 */
[----:B------:R-:W-:Y:S01]  /*3c80*/  UISETP.NE.AND UP2, UPT, UR28, URZ, UPT ;  /* 0x0000003f1c00728c */ /* 0x000fe2000bf45270 */
[----:B------:R-:W-:Y:S01]  /*3c90*/  ISETP.LT.OR P0, PT, R5, 0x1, P0 ;  /* 0x000000010500780c */ /* 0x000fe20000701670 */
[----:B------:R-:W-:Y:S01]  /*3ca0*/  UISETP.NE.AND UP0, UPT, UR4, URZ, UPT ;  /* 0x0000003f0400728c */ /* 0x000fe2000bf05270 */
[----:B------:R-:W-:Y:S01]  /*3cb0*/  FMUL.FTZ R9, R89, c[0x0][0x320] ;  /* 0x0000c80059097a20 */ /* 0x000fe20000410000 */
[----:B------:R-:W-:Y:S01]  /*3cc0*/  PLOP3.LUT P2, PT, PT, PT, UP3, 0x40, 0x0 ;  /* 0x000000000000781c */ /* 0x000fe20003f4e838 */
[----:B------:R-:W-:Y:S01]  /*3cd0*/  UISETP.NE.AND UP3, UPT, UR34, URZ, UPT ;  /* 0x0000003f2200728c */ /* 0x000fe2000bf65270 */
[----:B-1----:R-:W-:Y:S01]  /*3ce0*/  FMUL.FTZ R6, R92, c[0x0][0x320] ;  /* 0x0000c8005c067a20 */ /* 0x002fe20000410000 */
[----:B------:R-:W-:Y:S01]  /*3cf0*/  FSEL R35, R17, -INF , !P0 ;  /* 0xff80000011237808 */ /* 0x000fe20004000000 */
[----:B------:R-:W1:Y:S01]  /*3d00*/  MUFU.TANH R26, R10 ;  /* 0x0000000a001a7308 */ /* 0x000e620000002400 */
[----:B------:R-:W-:Y:S01]  /*3d10*/  PLOP3.LUT P0, PT, PT, PT, UP1, 0x40, 0x0 ;  /* 0x000000000000781c */ /* 0x000fe20003f0e818 */
[----:B------:R-:W-:Y:S01]  /*3d20*/  UISETP.NE.AND UP1, UPT, UR32, URZ, UPT ;  /* 0x0000003f2000728c */ /* 0x000fe2000bf25270 */
[----:B------:R-:W-:Y:S01]  /*3d30*/  PLOP3.LUT P1, PT, PT, PT, UP2, 0x40, 0x0 ;  /* 0x000000000000781c */ /* 0x000fe20003f2e828 */
[----:B------:R-:W-:Y:S01]  /*3d40*/  UISETP.NE.AND UP2, UPT, UR33, URZ, UPT ;  /* 0x0000003f2100728c */ /* 0x000fe2000bf45270 */
[----:B------:R-:W-:-:S02]  /*3d50*/  ISETP.GT.AND P0, PT, R4, 0x9, P0 ;  /* 0x000000090400780c */ /* 0x000fc40000704270 */
[C---:B------:R-:W-:Y:S01]  /*3d60*/  ISETP.GT.AND P2, PT, R4.reuse, 0x1, P2 ;  /* 0x000000010400780c */ /* 0x040fe20001744270 */
[----:B------:R5:W1:Y:S01]  /*3d70*/  MUFU.TANH R27, R6 ;  /* 0x00000006001b7308 */ /* 0x000a620000002400 */
[----:B------:R-:W-:Y:S01]  /*3d80*/  ISETP.GT.AND P1, PT, R4, 0x8, P1 ;  /* 0x000000080400780c */ /* 0x000fe20000f24270 */
[----:B---3--:R-:W-:Y:S01]  /*3d90*/  FMUL.FTZ R8, R80, c[0x0][0x320] ;  /* 0x0000c80050087a20 */ /* 0x008fe20000410000 */
[C---:B------:R-:W-:Y:S02]  /*3da0*/  ISETP.LT.OR P0, PT, R5.reuse, 0xa, P0 ;  /* 0x0000000a0500780c */ /* 0x040fe40000701670 */
[C---:B------:R-:W-:Y:S02]  /*3db0*/  ISETP.LT.OR P2, PT, R5.reuse, 0x2, P2 ;  /* 0x000000020500780c */ /* 0x040fe40001741670 */
[----:B------:R-:W-:Y:S02]  /*3dc0*/  ISETP.LT.OR P1, PT, R5, 0x9, P1 ;  /* 0x000000090500780c */ /* 0x000fe40000f21670 */
[----:B------:R-:W-:-:S02]  /*3dd0*/  FSEL R40, R20, -INF , !P0 ;  /* 0xff80000014287808 */ /* 0x000fc40004000000 */
[----:B------:R-:W-:Y:S02]  /*3de0*/  FSEL R36, R19, -INF , !P2 ;  /* 0xff80000013247808 */ /* 0x000fe40005000000 */
[----:B------:R-:W-:Y:S01]  /*3df0*/  FSEL R38, R23, -INF , !P1 ;  /* 0xff80000017267808 */ /* 0x000fe20004800000 */
[----:B------:R-:W3:Y:S01]  /*3e00*/  MUFU.TANH R19, R9 ;  /* 0x0000000900137308 */ /* 0x000ee20000002400 */
[----:B------:R-:W-:Y:S01]  /*3e10*/  PLOP3.LUT P0, PT, PT, PT, UP5, 0x40, 0x0 ;  /* 0x000000000000781c */ /* 0x000fe20003f0e858 */
[----:B-----5:R-:W-:Y:S01]  /*3e20*/  FMUL.FTZ R6, R93, c[0x0][0x320] ;  /* 0x0000c8005d067a20 */ /* 0x020fe20000410000 */
[----:B------:R-:W-:Y:S01]  /*3e30*/  PLOP3.LUT P2, PT, PT, PT, UP0, 0x40, 0x0 ;  /* 0x000000000000781c */ /* 0x000fe20003f4e808 */
[----:B------:R-:W-:Y:S01]  /*3e40*/  UISETP.NE.AND UP0, UPT, UR31, URZ, UPT ;  /* 0x0000003f1f00728c */ /* 0x000fe2000bf05270 */
[----:B------:R-:W-:Y:S01]  /*3e50*/  PLOP3.LUT P1, PT, PT, PT, UP6, 0x40, 0x0 ;  /* 0x000000000000781c */ /* 0x000fe20003f2e868 */
[----:B------:R-:W-:Y:S01]  /*3e60*/  UP2UR UR31, UPR, URZ, 0x40 ;  /* 0x000000403f1f7883 */ /* 0x000fe20008000000 */
[C---:B------:R-:W-:Y:S01]  /*3e70*/  ISETP.GT.AND P0, PT, R4.reuse, 0x18, P0 ;  /* 0x000000180400780c */ /* 0x040fe20000704270 */
[----:B------:R5:W1:Y:S01]  /*3e80*/  MUFU.TANH R25, R6 ;  /* 0x0000000600197308 */ /* 0x000a620000002400 */
[C---:B------:R-:W-:Y:S01]  /*3e90*/  ISETP.GT.AND P2, PT, R4.reuse, 0x10, P2 ;  /* 0x000000100400780c */ /* 0x040fe20001744270 */
[----:B------:R-:W-:Y:S01]  /*3ea0*/  UISETP.NE.AND UP6, UPT, UR12, URZ, UPT ;  /* 0x0000003f0c00728c */ /* 0x000fe2000bfc5270 */
[----:B------:R-:W-:-:S02]  /*3eb0*/  ISETP.GT.AND P1, PT, R4, 0x11, P1 ;  /* 0x000000110400780c */ /* 0x000fc40000f24270 */
[C---:B------:R-:W-:Y:S02]  /*3ec0*/  ISETP.LT.OR P0, PT, R5.reuse, 0x19, P0 ;  /* 0x000000190500780c */ /* 0x040fe40000701670 */
[C---:B------:R-:W-:Y:S01]  /*3ed0*/  ISETP.LT.OR P2, PT, R5.reuse, 0x11, P2 ;  /* 0x000000110500780c */ /* 0x040fe20001741670 */
[----:B------:R-:W1:Y:S01]  /*3ee0*/  MUFU.TANH R23, R7 ;  /* 0x0000000700177308 */ /* 0x000e620000002400 */
[----:B------:R-:W-:Y:S02]  /*3ef0*/  ISETP.LT.OR P1, PT, R5, 0x12, P1 ;  /* 0x000000120500780c */ /* 0x000fe40000f21670 */
[----:B------:R-:W-:Y:S02]  /*3f00*/  FSEL R62, R11, -INF , !P0 ;  /* 0xff8000000b3e7808 */ /* 0x000fe40004000000 */
[----:B------:R-:W-:Y:S02]  /*3f10*/  FSEL R61, R18, -INF , !P2 ;  /* 0xff800000123d7808 */ /* 0x000fe40005000000 */
[----:B------:R-:W-:Y:S01]  /*3f20*/  FSEL R63, R30, -INF , !P1 ;  /* 0xff8000001e3f7808 */ /* 0x000fe20004800000 */
[----:B-----5:R-:W-:Y:S01]  /*3f30*/  FMUL.FTZ R6, R76, c[0x0][0x320] ;  /* 0x0000c8004c067a20 */ /* 0x020fe20000410000 */
[----:B------:R-:W-:Y:S01]  /*3f40*/  PLOP3.LUT P0, PT, PT, PT, UP2, 0x40, 0x0 ;  /* 0x000000000000781c */ /* 0x000fe20003f0e828 */
[----:B------:R-:W1:Y:S01]  /*3f50*/  MUFU.TANH R18, R8 ;  /* 0x0000000800127308 */ /* 0x000e620000002400 */
[----:B------:R-:W-:-:S02]  /*3f60*/  PLOP3.LUT P2, PT, PT, PT, UP4, 0x40, 0x0 ;  /* 0x000000000000781c */ /* 0x000fc40003f4e848 */
[----:B------:R-:W-:Y:S02]  /*3f70*/  PLOP3.LUT P1, PT, PT, PT, UP3, 0x40, 0x0 ;  /* 0x000000000000781c */ /* 0x000fe40003f2e838 */
[C---:B------:R-:W-:Y:S02]  /*3f80*/  ISETP.GT.AND P0, PT, R4.reuse, 0x21, P0 ;  /* 0x000000210400780c */ /* 0x040fe40000704270 */
[C---:B------:R-:W-:Y:S01]  /*3f90*/  ISETP.GT.AND P2, PT, R4.reuse, 0x19, P2 ;  /* 0x000000190400780c */ /* 0x040fe20001744270 */
[----:B------:R5:W1:Y:S01]  /*3fa0*/  MUFU.TANH R24, R6 ;  /* 0x0000000600187308 */ /* 0x000a620000002400 */
[----:B------:R-:W-:Y:S02]  /*3fb0*/  ISETP.GT.AND P1, PT, R4, 0x20, P1 ;  /* 0x000000200400780c */ /* 0x000fe40000f24270 */
[C---:B------:R-:W-:Y:S02]  /*3fc0*/  ISETP.LT.OR P0, PT, R5.reuse, 0x22, P0 ;  /* 0x000000220500780c */ /* 0x040fe40000701670 */
[----:B------:R-:W-:-:S02]  /*3fd0*/  ISETP.LT.OR P2, PT, R5, 0x1a, P2 ;  /* 0x0000001a0500780c */ /* 0x000fc40001741670 */
[----:B------:R-:W-:Y:S02]  /*3fe0*/  ISETP.LT.OR P1, PT, R5, 0x21, P1 ;  /* 0x000000210500780c */ /* 0x000fe40000f21670 */
[----:B------:R-:W-:Y:S02]  /*3ff0*/  FSEL R189, R34, -INF , !P0 ;  /* 0xff80000022bd7808 */ /* 0x000fe40004000000 */
[----:B------:R-:W-:Y:S02]  /*4000*/  FSEL R68, R22, -INF , !P2 ;  /* 0xff80000016447808 */ /* 0x000fe40005000000 */
[----:B------:R-:W-:Y:S02]  /*4010*/  FSEL R190, R31, -INF , !P1 ;  /* 0xff8000001fbe7808 */ /* 0x000fe40004800000 */
[----:B------:R-:W-:Y:S01]  /*4020*/  PLOP3.LUT P0, PT, PT, PT, UP6, 0x40, 0x0 ;  /* 0x000000000000781c */ /* 0x000fe20003f0e868 */
[----:B-----5:R-:W-:Y:S01]  /*4030*/  FMUL.FTZ R6, R77, c[0x0][0x320] ;  /* 0x0000c8004d067a20 */ /* 0x020fe20000410000 */
[----:B------:R-:W-:Y:S01]  /*4040*/  PLOP3.LUT P2, PT, PT, PT, UP1, 0x40, 0x0 ;  /* 0x000000000000781c */ /* 0x000fe20003f4e818 */
[----:B------:R-:W-:Y:S01]  /*4050*/  UISETP.NE.AND UP6, UPT, UR31, URZ, UPT ;  /* 0x0000003f1f00728c */ /* 0x000fe2000bfc5270 */
[----:B------:R-:W-:Y:S01]  /*4060*/  PLOP3.LUT P1, PT, PT, PT, UP0, 0x40, 0x0 ;  /* 0x000000000000781c */ /* 0x000fe20003f2e808 */
[----:B------:R5:W1:Y:S01]  /*4070*/  MUFU.TANH R28, R6 ;  /* 0x00000006001c7308 */ /* 0x000a620000002400 */
[----:B------:R-:W-:-:S02]  /*4080*/  ISETP.GT.AND P2, PT, R4, 0x28, P2 ;  /* 0x000000280400780c */ /* 0x000fc40001744270 */
[----:B------:R-:W-:Y:S01]  /*4090*/  ISETP.GT.AND P1, PT, R4, 0x29, P1 ;  /* 0x000000290400780c */ /* 0x000fe20000f24270 */
[----:B------:R-:W-:Y:S01]  /*40a0*/  FMUL.FTZ R4, R85, c[0x0][0x320] ;  /* 0x0000c80055047a20 */ /* 0x000fe20000410000 */
[C---:B------:R-:W-:Y:S02]  /*40b0*/  ISETP.LT.OR P2, PT, R5.reuse, 0x29, P2 ;  /* 0x000000290500780c */ /* 0x040fe40001741670 */
[----:B------:R-:W-:Y:S01]  /*40c0*/  ISETP.LT.OR P1, PT, R5, 0x2a, P1 ;  /* 0x0000002a0500780c */ /* 0x000fe20000f21670 */
[----:B------:R-:W1:Y:S01]  /*40d0*/  MUFU.TANH R17, R4 ;  /* 0x0000000400117308 */ /* 0x000e620000002400 */
[----:B------:R-:W-:Y:S02]  /*40e0*/  FSEL R188, R33, -INF , !P2 ;  /* 0xff80000021bc7808 */ /* 0x000fe40005000000 */
[----:B------:R-:W-:Y:S01]  /*40f0*/  FSEL R139, R32, -INF , !P1 ;  /* 0xff800000208b7808 */ /* 0x000fe20004800000 */
[----:B-----5:R-:W-:-:S04]  /*4100*/  FMUL.FTZ R6, R88, c[0x0][0x320] ;  /* 0x0000c80058067a20 */ /* 0x020fc80000410000 */
        /* <DEDUP_REMOVED lines=18> */
.L_x_961:
[----:B------:R-:W-:-:S04]  /*4230*/  MOV R7, c[0x0][0x32c] ;  /* 0x0000cb0000077a02 */ /* 0x000fc80000000f00 */
[----:B------:R-:W-:-:S13]  /*4240*/  ISETP.NE.AND P0, PT, R7, 0x1, PT ;  /* 0x000000010700780c */ /* 0x000fda0003f05270 */
[----:B------:R-:W-:-:S05]  /*4250*/  @P0 IMAD.HI.U32 R7, R6, c[0x0][0x330], RZ ;  /* 0x0000cc0006070a27 */ /* 0x000fca00078e00ff */
[----:B------:R-:W-:Y:S02]  /*4260*/  @P0 SHF.R.U32.HI R6, RZ, c[0x0][0x334], R7 ;  /* 0x0000cd00ff060a19 */ /* 0x000fe40000011607 */
.L_x_962:
[----:B------:R-:W-:Y:S05]  /*4270*/  BSYNC B0 ;  /* 0x0000000000007941 */ /* 0x000fea0003800000 */
.L_x_960:
[----:B------:R-:W-:-:S05]  /*4280*/  IMAD R6, R6, c[0x0][0x32c], R16 ;  /* 0x0000cb0006067a24 */ /* 0x000fca00078e0210 */
[----:B------:R-:W-:Y:S02]  /*4290*/  IADD3 R7, R6, c[0x0][0x32c], RZ ;  /* 0x0000cb0006077a10 */ /* 0x000fe40007ffe0ff */
[----:B------:R-:W-:Y:S02]  /*42a0*/  IMNMX R4, R4, R6, !PT ;  /* 0x0000000604047217 */ /* 0x000fe40007800200 */
[----:B------:R-:W-:Y:S02]  /*42b0*/  IMNMX R5, R5, R7, PT ;  /* 0x0000000705057217 */ /* 0x000fe40003800200 */
.L_x_959:
        /* <DEDUP_REMOVED lines=14> */
[----:B------:R-:W-:Y:S01]  /*43a0*/  FMUL.FTZ R10, R90, c[0x0][0x320] ;  /* 0x0000c8005a0a7a20 */ /* 0x000fe20000410000 */
[----:B------:R-:W-:Y:S01]  /*43b0*/  UISETP.NE.AND UP2, UPT, UR28, URZ, UPT ;  /* 0x0000003f1c00728c */ /* 0x000fe2000bf45270 */
[----:B------:R-:W-:Y:S01]  /*43c0*/  ISETP.LT.OR P0, PT, R5, 0x1, P0 ;  /* 0x000000010500780c */ /* 0x000fe20000701670 */
[----:B------:R-:W-:Y:S01]  /*43d0*/  UISETP.NE.AND UP0, UPT, UR4, URZ, UPT ;  /* 0x0000003f0400728c */ /* 0x000fe2000bf05270 */
[----:B------:R-:W3:Y:S01]  /*43e0*/  MUFU.TANH R22, R11 ;  /* 0x0000000b00167308 */ /* 0x000ee20000002400 */
[----:B------:R-:W-:Y:S01]  /*43f0*/  PLOP3.LUT P2, PT, PT, PT, UP3, 0x40, 0x0 ;  /* 0x000000000000781c */ /* 0x000fe20003f4e838 */
[----:B------:R-:W-:Y:S01]  /*4400*/  UISETP.NE.AND UP3, UPT, UR34, URZ, UPT ;  /* 0x0000003f2200728c */ /* 0x000fe2000bf65270 */
[----:B------:R-:W-:Y:S01]  /*4410*/  FSEL R55, R27, -INF , !P0 ;  /* 0xff8000001b377808 */ /* 0x000fe20004000000 */
[----:B-1----:R-:W-:Y:S01]  /*4420*/  FMUL.FTZ R6, R86, c[0x0][0x320] ;  /* 0x0000c80056067a20 */ /* 0x002fe20000410000 */
[----:B------:R-:W-:Y:S01]  /*4430*/  PLOP3.LUT P0, PT, PT, PT, UP1, 0x40, 0x0 ;  /* 0x000000000000781c */ /* 0x000fe20003f0e818 */
[----:B------:R-:W-:Y:S01]  /*4440*/  UISETP.NE.AND UP1, UPT, UR32, URZ, UPT ;  /* 0x0000003f2000728c */ /* 0x000fe2000bf25270 */
[----:B------:R-:W-:Y:S01]  /*4450*/  PLOP3.LUT P1, PT, PT, PT, UP2, 0x40, 0x0 ;  /* 0x000000000000781c */ /* 0x000fe20003f2e828 */
[----:B------:R1:W4:Y:S01]  /*4460*/  MUFU.TANH R52, R6 ;  /* 0x0000000600347308 */ /* 0x0003220000002400 */
[C---:B------:R-:W-:Y:S01]  /*4470*/  ISETP.GT.AND P0, PT, R4.reuse, 0x9, P0 ;  /* 0x000000090400780c */ /* 0x040fe20000704270 */
[----:B------:R-:W-:Y:S01]  /*4480*/  UISETP.NE.AND UP2, UPT, UR33, URZ, UPT ;  /* 0x0000003f2100728c */ /* 0x000fe2000bf45270 */
[C---:B------:R-:W-:Y:S01]  /*4490*/  ISETP.GT.AND P2, PT, R4.reuse, 0x1, P2 ;  /* 0x000000010400780c */ /* 0x040fe20001744270 */
[----:B------:R-:W-:Y:S01]  /*44a0*/  FMUL.FTZ R8, R79, c[0x0][0x320] ;  /* 0x0000c8004f087a20 */ /* 0x000fe20000410000 */
[----:B------:R-:W-:-:S02]  /*44b0*/  ISETP.GT.AND P1, PT, R4, 0x8, P1 ;  /* 0x000000080400780c */ /* 0x000fc40000f24270 */
[C---:B------:R-:W-:Y:S01]  /*44c0*/  ISETP.LT.OR P0, PT, R5.reuse, 0xa, P0 ;  /* 0x0000000a0500780c */ /* 0x040fe20000701670 */
[----:B------:R5:W2:Y:S01]  /*44d0*/  MUFU.TANH R11, R7 ;  /* 0x00000007000b7308 */ /* 0x000aa20000002400 */
[C---:B------:R-:W-:Y:S02]  /*44e0*/  ISETP.LT.OR P2, PT, R5.reuse, 0x2, P2 ;  /* 0x000000020500780c */ /* 0x040fe40001741670 */
[----:B------:R-:W-:Y:S02]  /*44f0*/  ISETP.LT.OR P1, PT, R5, 0x9, P1 ;  /* 0x000000090500780c */ /* 0x000fe40000f21670 */
[----:B------:R-:W-:Y:S02]  /*4500*/  FSEL R56, R19, -INF , !P0 ;  /* 0xff80000013387808 */ /* 0x000fe40004000000 */
[----:B------:R-:W-:Y:S01]  /*4510*/  FSEL R54, R25, -INF , !P2 ;  /* 0xff80000019367808 */ /* 0x000fe20005000000 */
[----:B-1----:R-:W-:Y:S01]  /*4520*/  FMUL.FTZ R6, R83, c[0x0][0x320] ;  /* 0x0000c80053067a20 */ /* 0x002fe20000410000 */
[----:B------:R-:W-:Y:S01]  /*4530*/  FSEL R57, R20, -INF , !P1 ;  /* 0xff80000014397808 */ /* 0x000fe20004800000 */
[----:B------:R-:W1:Y:S01]  /*4540*/  MUFU.TANH R31, R9 ;  /* 0x00000009001f7308 */ /* 0x000e620000002400 */
[----:B------:R-:W-:-:S02]  /*4550*/  PLOP3.LUT P0, PT, PT, PT, UP5, 0x40, 0x0 ;  /* 0x000000000000781c */ /* 0x000fc40003f0e858 */
        /* <DEDUP_REMOVED lines=8> */
[----:B------:R-:W-:Y:S01]  /*45e0*/  ISETP.GT.AND P1, PT, R4, 0x11, P1 ;  /* 0x000000110400780c */ /* 0x000fe20000f24270 */
[----:B-----5:R-:W-:Y:S01]  /*45f0*/  FMUL.FTZ R7, R95, c[0x0][0x320] ;  /* 0x0000c8005f077a20 */ /* 0x020fe20000410000 */
[----:B------:R-:W-:-:S02]  /*4600*/  ISETP.LT.OR P0, PT, R5, 0x19, P0 ;  /* 0x000000190500780c */ /* 0x000fc40000701670 */
[C---:B------:R-:W-:Y:S01]  /*4610*/  ISETP.LT.OR P2, PT, R5.reuse, 0x11, P2 ;  /* 0x000000110500780c */ /* 0x040fe20001741670 */
[----:B------:R-:W2:Y:S01]  /*4620*/  MUFU.TANH R10, R10 ;  /* 0x0000000a000a7308 */ /* 0x000ea20000002400 */
[----:B------:R-:W-:Y:S02]  /*4630*/  ISETP.LT.OR P1, PT, R5, 0x12, P1 ;  /* 0x000000120500780c */ /* 0x000fe40000f21670 */
[----:B------:R-:W-:Y:S02]  /*4640*/  FSEL R59, R18, -INF , !P0 ;  /* 0xff800000123b7808 */ /* 0x000fe40004000000 */
[----:B------:R-:W-:Y:S02]  /*4650*/  FSEL R58, R21, -INF , !P2 ;  /* 0xff800000153a7808 */ /* 0x000fe40005000000 */
[----:B------:R-:W-:Y:S01]  /*4660*/  FSEL R60, R17, -INF , !P1 ;  /* 0xff800000113c7808 */ /* 0x000fe20004800000 */
[----:B-1----:R-:W-:Y:S01]  /*4670*/  FMUL.FTZ R6, R91, c[0x0][0x320] ;  /* 0x0000c8005b067a20 */ /* 0x002fe20000410000 */
        /* <DEDUP_REMOVED lines=10> */
[----:B------:R-:W-:Y:S01]  /*4720*/  ISETP.LT.OR P1, PT, R5, 0x21, P1 ;  /* 0x000000210500780c */ /* 0x000fe20000f21670 */
[----:B------:R-:W1:Y:S01]  /*4730*/  MUFU.TANH R20, R8 ;  /* 0x0000000800147308 */ /* 0x000e620000002400 */
        /* <DEDUP_REMOVED lines=14> */
[----:B------:R1:W1:Y:S01]  /*4820*/  MUFU.TANH R8, R4 ;  /* 0x0000000400087308 */ /* 0x0002620000002400 */
[----:B------:R-:W-:Y:S02]  /*4830*/  FSEL R133, R26, -INF , !P2 ;  /* 0xff8000001a857808 */ /* 0x000fe40005000000 */
[----:B------:R-:W-:Y:S01]  /*4840*/  FSEL R138, R23, -INF , !P1 ;  /* 0xff800000178a7808 */ /* 0x000fe20004800000 */
[----:B-----5:R-:W5:Y:S02]  /*4850*/  SHFL.IDX PT, R6, R12, 0x3, 0x1c1f ;  /* 0x007c1f000c067f89 */ /* 0x020f6400000e0000 */
[----:B-----5:R-:W-:-:S02]  /*4860*/  IMAD.IADD R5, R13, 0x1, R6 ;  /* 0x000000010d057824 */ /* 0x020fc400078e0206 */
[----:B-1----:R-:W-:-:S03]  /*4870*/  IMAD.IADD R4, R15, 0x1, R6 ;  /* 0x000000010f047824 */ /* 0x002fc600078e0206 */
[----:B------:R-:W-:Y:S01]  /*4880*/  IMNMX R5, R5, R14, PT ;  /* 0x0000000e05057217 */ /* 0x000fe20003800200 */
        /* <DEDUP_REMOVED lines=13> */
.L_x_965:
[----:B------:R-:W-:-:S04]  /*4960*/  MOV R7, c[0x0][0x32c] ;  /* 0x0000cb0000077a02 */ /* 0x000fc80000000f00 */
[----:B------:R-:W-:-:S13]  /*4970*/  ISETP.NE.AND P0, PT, R7, 0x1, PT ;  /* 0x000000010700780c */ /* 0x000fda0003f05270 */
[----:B------:R-:W-:-:S05]  /*4980*/  @P0 IMAD.HI.U32 R7, R6, c[0x0][0x330], RZ ;  /* 0x0000cc0006070a27 */ /* 0x000fca00078e00ff */
[----:B------:R-:W-:Y:S02]  /*4990*/  @P0 SHF.R.U32.HI R6, RZ, c[0x0][0x334], R7 ;  /* 0x0000cd00ff060a19 */ /* 0x000fe40000011607 */
.L_x_966:
[----:B------:R-:W-:Y:S05]  /*49a0*/  BSYNC B0 ;  /* 0x0000000000007941 */ /* 0x000fea0003800000 */
.L_x_964:
[----:B------:R-:W-:-:S05]  /*49b0*/  IMAD R6, R6, c[0x0][0x32c], R16 ;  /* 0x0000cb0006067a24 */ /* 0x000fca00078e0210 */
[----:B------:R-:W-:Y:S02]  /*49c0*/  IADD3 R7, R6, c[0x0][0x32c], RZ ;  /* 0x0000cb0006077a10 */ /* 0x000fe40007ffe0ff */
[----:B------:R-:W-:Y:S02]  /*49d0*/  IMNMX R4, R4, R6, !PT ;  /* 0x0000000604047217 */ /* 0x000fe40007800200 */
[----:B------:R-:W-:Y:S02]  /*49e0*/  IMNMX R5, R5, R7, PT ;  /* 0x0000000705057217 */ /* 0x000fe40003800200 */
.L_x_963:
[----:B--234-:R-:W-:Y:S01]  /*49f0*/  FMNMX.FTZ R7, R37, R39, !PT ;  /* 0x0000002725077209 */ /* 0x01cfe20007810000 */
[----:B------:R-:W-:Y:S01]  /*4a00*/  UP2UR UR31, UPR, URZ, 0x4 ;  /* 0x000000043f1f7883 */ /* 0x000fe20008000000 */
[----:B------:R-:W-:Y:S01]  /*4a10*/  FMNMX.FTZ R6, R35, R36, !PT ;  /* 0x0000002423067209 */ /* 0x000fe20007810000 */
[----:B------:R-:W-:Y:S01]  /*4a20*/  UISETP.NE.AND UP2, UPT, UR29, URZ, UPT ;  /* 0x0000003f1d00728c */ /* 0x000fe2000bf45270 */
[----:B------:R-:W-:Y:S01]  /*4a30*/  FMNMX.FTZ R7, R41, R7, !PT ;  /* 0x0000000729077209 */ /* 0x000fe20007810000 */
        /* <DEDUP_REMOVED lines=8> */
[----:B------:R-:W-:Y:S01]  /*4ac0*/  IMAD.SHL.U32 R225, R0, 0x2, RZ ;  /* 0x0000000200e17824 */ /* 0x000fe200078e00ff */
[----:B------:R-:W-:Y:S01]  /*4ad0*/  FMNMX.FTZ R6, R61, R6, !PT ;  /* 0x000000063d067209 */ /* 0x000fe20007810000 */
[----:B------:R-:W-:Y:S01]  /*4ae0*/  STL [R1+0x64], R236 ;  /* 0x000064ec01007387 */ /* 0x000fe20000100800 */
[----:B------:R-:W-:Y:S01]  /*4af0*/  FMNMX.FTZ R137, R70, R137, !PT ;  /* 0x0000008946897209 */ /* 0x000fe20007810000 */
[----:B------:R-:W-:Y:S01]  /*4b00*/  IMAD R226, R3, 0x2, R225 ;  /* 0x0000000203e27824 */ /* 0x000fe200078e02e1 */
[----:B------:R-:W-:Y:S01]  /*4b10*/  FMNMX.FTZ R6, R63, R6, !PT ;  /* 0x000000063f067209 */ /* 0x000fe20007810000 */
[----:B------:R-:W-:Y:S01]  /*4b20*/  LDSM.16.MT88.4 R16, [R225+0x3880] ;  /* 0x00388000e110783b */ /* 0x000fe20000004200 */
[----:B------:R-:W-:Y:S01]  /*4b30*/  FMNMX.FTZ R137, R69, R137, !PT ;  /* 0x0000008945897209 */ /* 0x000fe20007810000 */
[----:B------:R-:W-:Y:S01]  /*4b40*/  IMAD R227, R2, 0x2, R226 ;  /* 0x0000000202e37824 */ /* 0x000fe200078e02e2 */
[----:B------:R-:W-:Y:S01]  /*4b50*/  FMNMX.FTZ R6, R62, R6, !PT ;  /* 0x000000063e067209 */ /* 0x000fe20007810000 */
[----:B------:R-:W-:Y:S01]  /*4b60*/  STL [R1+0x60], R235 ;  /* 0x000060eb01007387 */ /* 0x000fe20000100800 */
[----:B------:R-:W-:-:S02]  /*4b70*/  FMNMX.FTZ R137, R71, R137, !PT ;  /* 0x0000008947897209 */ /* 0x000fc40007810000 */
[----:B------:R-:W-:Y:S01]  /*4b80*/  FMNMX.FTZ R6, R68, R6, !PT ;  /* 0x0000000644067209 */ /* 0x000fe20007810000 */
[----:B------:R-:W-:Y:S01]  /*4b90*/  LDSM.16.MT88.4 R44, [R227+0x3880] ;  /* 0x00388000e32c783b */ /* 0x000fe20000004200 */
[----:B------:R-:W-:Y:S02]  /*4ba0*/  FMNMX.FTZ R137, R245, R137, !PT ;  /* 0x00000089f5897209 */ /* 0x000fe40007810000 */
[----:B------:R-:W-:Y:S01]  /*4bb0*/  FMNMX.FTZ R6, R190, R6, !PT ;  /* 0x00000006be067209 */ /* 0x000fe20007810000 */
[----:B------:R-:W-:Y:S01]  /*4bc0*/  STL [R1+0x5c], R234 ;  /* 0x00005cea01007387 */ /* 0x000fe20000100800 */
[----:B------:R-:W-:Y:S02]  /*4bd0*/  FMNMX.FTZ R137, R244, R137, !PT ;  /* 0x00000089f4897209 */ /* 0x000fe40007810000 */
[----:B------:R-:W-:Y:S01]  /*4be0*/  FMNMX.FTZ R6, R189, R6, !PT ;  /* 0x00000006bd067209 */ /* 0x000fe20007810000 */
[----:B------:R-:W-:Y:S01]  /*4bf0*/  STL [R1+0x58], R233 ;  /* 0x000058e901007387 */ /* 0x000fe20000100800 */
[----:B------:R-:W-:-:S02]  /*4c00*/  FMNMX.FTZ R137, R207, R137, !PT ;  /* 0x00000089cf897209 */ /* 0x000fc40007810000 */
[----:B------:R-:W-:Y:S01]  /*4c10*/  FMNMX.FTZ R6, R188, R6, !PT ;  /* 0x00000006bc067209 */ /* 0x000fe20007810000 */
[----:B------:R-:W-:Y:S01]  /*4c20*/  STL [R1+0x54], R232 ;  /* 0x000054e801007387 */ /* 0x000fe20000100800 */
[----:B------:R-:W-:Y:S02]  /*4c30*/  FMNMX.FTZ R137, R191, R137, !PT ;  /* 0x00000089bf897209 */ /* 0x000fe40007810000 */
[----:B------:R-:W-:Y:S01]  /*4c40*/  FMNMX.FTZ R136, R139, R6, !PT ;  /* 0x000000068b887209 */ /* 0x000fe20007810000 */
[----:B------:R-:W-:Y:S01]  /*4c50*/  STL [R1+0x50], R231 ;  /* 0x000050e701007387 */ /* 0x000fe20000100800 */
[----:B------:R-:W-:Y:S01]  /*4c60*/  PLOP3.LUT P1, PT, PT, PT, UP2, 0x40, 0x0 ;  /* 0x000000000000781c */ /* 0x000fe20003f2e828 */
[----:B------:R-:W-:Y:S01]  /*4c70*/  UISETP.NE.AND UP2, UPT, UR28, URZ, UPT ;  /* 0x0000003f1c00728c */ /* 0x000fe2000bf45270 */
[----:B------:R-:W-:Y:S01]  /*4c80*/  PLOP3.LUT P2, PT, PT, PT, UP1, 0x40, 0x0 ;  /* 0x000000000000781c */ /* 0x000fe20003f4e818 */
[----:B------:R-:W1:Y:S01]  /*4c90*/  SHFL.BFLY PT, R6, R137, 0x2, 0x1f ;  /* 0x0c401f0089067f89 */ /* 0x000e6200000e0000 */
[C---:B------:R-:W-:Y:S01]  /*4ca0*/  ISETP.GT.AND P1, PT, R4.reuse, 0x1, P1 ;  /* 0x000000010400780c */ /* 0x040fe20000f24270 */
[----:B------:R-:W-:Y:S01]  /*4cb0*/  UISETP.NE.AND UP1, UPT, UR5, URZ, UPT ;  /* 0x0000003f0500728c */ /* 0x000fe2000bf25270 */
[----:B------:R-:W-:Y:S01]  /*4cc0*/  ISETP.GT.AND P2, PT, R4, RZ, P2 ;  /* 0x000000ff0400720c */ /* 0x000fe20001744270 */
[----:B------:R-:W2:Y:S01]  /*4cd0*/  SHFL.BFLY PT, R7, R136, 0x2, 0x1f ;  /* 0x0c401f0088077f89 */ /* 0x000ea200000e0000 */
[C---:B------:R-:W-:Y:S01]  /*4ce0*/  ISETP.LT.OR P1, PT, R5.reuse, 0x2, P1 ;  /* 0x000000020500780c */ /* 0x040fe20000f21670 */
[----:B------:R-:W-:Y:S01]  /*4cf0*/  ULDC.64 UR4, c[0x0][0x2c8] ;  /* 0x0000b20000047ab9 */ /* 0x000fe20000000a00 */
[----:B------:R-:W-:Y:S01]  /*4d00*/  ISETP.LT.OR P2, PT, R5, 0x1, P2 ;  /* 0x000000010500780c */ /* 0x000fe20001741670 */
[----:B------:R-:W-:Y:S01]  /*4d10*/  STL [R1+0x4c], R230 ;  /* 0x00004ce601007387 */ /* 0x000fe20000100800 */
[----:B------:R-:W-:-:S02]  /*4d20*/  FSEL R15, R9, -INF , !P1 ;  /* 0xff800000090f7808 */ /* 0x000fc40004800000 */
[----:B------:R-:W-:Y:S01]  /*4d30*/  FSEL R14, R8, -INF , !P2 ;  /* 0xff800000080e7808 */ /* 0x000fe20005000000 */
[----:B------:R-:W-:Y:S01]  /*4d40*/  STL [R1+0x48], R229 ;  /* 0x000048e501007387 */ /* 0x000fe20000100800 */
[----:B------:R-:W-:Y:S01]  /*4d50*/  PLOP3.LUT P2, PT, PT, PT, UP1, 0x40, 0x0 ;  /* 0x000000000000781c */ /* 0x000fe20003f4e818 */
[----:B------:R-:W-:Y:S01]  /*4d60*/  UISETP.NE.AND UP1, UPT, UR29, URZ, UPT ;  /* 0x0000003f1d00728c */ /* 0x000fe2000bf25270 */
[----:B------:R-:W-:Y:S01]  /*4d70*/  PLOP3.LUT P1, PT, PT, PT, UP0, 0x40, 0x0 ;  /* 0x000000000000781c */ /* 0x000fe20003f2e808 */
[----:B------:R-:W-:Y:S01]  /*4d80*/  UISETP.NE.AND UP0, UPT, UR30, URZ, UPT ;  /* 0x0000003f1e00728c */ /* 0x000fe2000bf05270 */
[C---:B------:R-:W-:Y:S01]  /*4d90*/  ISETP.GT.AND P2, PT, R4.reuse, 0x9, P2 ;  /* 0x000000090400780c */ /* 0x040fe20001744270 */
[----:B------:R-:W-:Y:S01]  /*4da0*/  STL [R1+0x44], R224 ;  /* 0x000044e001007387 */ /* 0x000fe20000100800 */
[----:B------:R-:W-:Y:S02]  /*4db0*/  ISETP.GT.AND P1, PT, R4, 0x10, P1 ;  /* 0x000000100400780c */ /* 0x000fe40000f24270 */
[----:B------:R-:W-:-:S02]  /*4dc0*/  ISETP.LT.OR P2, PT, R5, 0xa, P2 ;  /* 0x0000000a0500780c */ /* 0x000fc40001741670 */
[----:B------:R-:W-:Y:S02]  /*4dd0*/  ISETP.LT.OR P1, PT, R5, 0x11, P1 ;  /* 0x000000110500780c */ /* 0x000fe40000f21670 */
[----:B-1----:R-:W-:Y:S02]  /*4de0*/  FMNMX.FTZ R137, R137, R6, !PT ;  /* 0x0000000689897209 */ /* 0x002fe40007810000 */
[----:B------:R-:W-:Y:S02]  /*4df0*/  FMNMX.FTZ R8, R14, R15, !PT ;  /* 0x0000000f0e087209 */ /* 0x000fe40007810000 */
[----:B--2---:R-:W-:Y:S01]  /*4e00*/  FMNMX.FTZ R136, R136, R7, !PT ;  /* 0x0000000788887209 */ /* 0x004fe20007810000 */
[----:B------:R-:W1:Y:S01]  /*4e10*/  SHFL.BFLY PT, R6, R137, 0x1, 0x1f ;  /* 0x0c201f0089067f89 */ /* 0x000e6200000e0000 */
[----:B------:R-:W-:Y:S02]  /*4e20*/  FSEL R49, R49, -INF , !P2 ;  /* 0xff80000031317808 */ /* 0x000fe40005000000 */
[----:B------:R-:W-:Y:S01]  /*4e30*/  FSEL R52, R52, -INF , !P1 ;  /* 0xff80000034347808 */ /* 0x000fe20004800000 */
[----:B------:R-:W2:Y:S01]  /*4e40*/  SHFL.BFLY PT, R7, R136, 0x1, 0x1f ;  /* 0x0c201f0088077f89 */ /* 0x000ea200000e0000 */
[----:B------:R-:W-:Y:S01]  /*4e50*/  PLOP3.LUT P2, PT, PT, PT, UP5, 0x40, 0x0 ;  /* 0x000000000000781c */ /* 0x000fe20003f4e858 */
[----:B------:R-:W-:Y:S01]  /*4e60*/  UISETP.NE.AND UP5, UPT, UR13, URZ, UPT ;  /* 0x0000003f0d00728c */ /* 0x000fe2000bfa5270 */
[----:B------:R-:W-:-:S02]  /*4e70*/  PLOP3.LUT P1, PT, PT, PT, UP4, 0x40, 0x0 ;  /* 0x000000000000781c */ /* 0x000fc40003f2e848 */
[C---:B------:R-:W-:Y:S02]  /*4e80*/  ISETP.GT.AND P2, PT, R4.reuse, 0x18, P2 ;  /* 0x000000180400780c */ /* 0x040fe40001744270 */
[----:B------:R-:W-:Y:S02]  /*4e90*/  ISETP.GT.AND P1, PT, R4, 0x19, P1 ;  /* 0x000000190400780c */ /* 0x000fe40000f24270 */
[C---:B------:R-:W-:Y:S02]  /*4ea0*/  ISETP.LT.OR P2, PT, R5.reuse, 0x19, P2 ;  /* 0x000000190500780c */ /* 0x040fe40001741670 */
[----:B------:R-:W-:Y:S02]  /*4eb0*/  ISETP.LT.OR P1, PT, R5, 0x1a, P1 ;  /* 0x0000001a0500780c */ /* 0x000fe40000f21670 */
[----:B------:R-:W-:Y:S02]  /*4ec0*/  FSEL R50, R50, -INF , !P2 ;  /* 0xff80000032327808 */ /* 0x000fe40005000000 */
[----:B------:R-:W-:-:S02]  /*4ed0*/  FSEL R53, R53, -INF , !P1 ;  /* 0xff80000035357808 */ /* 0x000fc40004800000 */
[----:B------:R-:W-:Y:S02]  /*4ee0*/  PLOP3.LUT P1, PT, PT, PT, UP1, 0x40, 0x0 ;  /* 0x000000000000781c */ /* 0x000fe40003f2e818 */
[----:B------:R-:W-:Y:S02]  /*4ef0*/  LEA R228, R2, R225, 0x1 ;  /* 0x000000e102e47211 */ /* 0x000fe400078e08ff */
[----:B-1----:R-:W-:Y:S02]  /*4f00*/  FMNMX.FTZ R137, R137, R6, !PT ;  /* 0x0000000689897209 */ /* 0x002fe40007810000 */
[----:B------:R-:W-:Y:S01]  /*4f10*/  FMNMX.FTZ R6, R55, R54, !PT ;  /* 0x0000003637067209 */ /* 0x000fe20007810000 */
[----:B------:R-:W-:Y:S01]  /*4f20*/  LDSM.16.MT88.4 R24, [R228+0x2080] ;  /* 0x00208000e418783b */ /* 0x000fe20000004200 */
[----:B--2---:R-:W-:Y:S01]  /*4f30*/  FMNMX.FTZ R136, R136, R7, !PT ;  /* 0x0000000788887209 */ /* 0x004fe20007810000 */
[C---:B------:R-:W-:Y:S01]  /*4f40*/  FMUL.FTZ R13, R137.reuse, c[0x0][0x2d0] ;  /* 0x0000b400890d7a20 */ /* 0x040fe20000410000 */
[----:B------:R-:W-:-:S02]  /*4f50*/  FSETP.NEU.FTZ.AND P0, PT, R137, -INF , PT ;  /* 0xff8000008900780b */ /* 0x000fc40003f1d000 */
[----:B------:R-:W-:Y:S01]  /*4f60*/  FMNMX.FTZ R6, R57, R6, !PT ;  /* 0x0000000639067209 */ /* 0x000fe20007810000 */
[C---:B------:R-:W-:Y:S01]  /*4f70*/  FMUL.FTZ R12, R136.reuse, c[0x0][0x2d0] ;  /* 0x0000b400880c7a20 */ /* 0x040fe20000410000 */
[----:B------:R-:W-:Y:S02]  /*4f80*/  FSEL R13, R13, RZ, P0 ;  /* 0x000000ff0d0d7208 */ /* 0x000fe40000000000 */
[----:B------:R-:W-:Y:S02]  /*4f90*/  FSETP.NEU.FTZ.AND P0, PT, R136, -INF , PT ;  /* 0xff8000008800780b */ /* 0x000fe40003f1d000 */
[----:B------:R-:W-:Y:S01]  /*4fa0*/  FMNMX.FTZ R6, R56, R6, !PT ;  /* 0x0000000638067209 */ /* 0x000fe20007810000 */
[----:B------:R-:W-:Y:S01]  /*4fb0*/  FFMA.FTZ R7, R37, c[0x0][0x2d0], -R13 ;  /* 0x0000b40025077a23 */ /* 0x000fe2000001080d */
[----:B------:R-:W-:Y:S02]  /*4fc0*/  FSEL R12, R12, RZ, P0 ;  /* 0x000000ff0c0c7208 */ /* 0x000fe40000000000 */
[----:B------:R-:W-:Y:S01]  /*4fd0*/  PLOP3.LUT P0, PT, PT, PT, UP2, 0x40, 0x0 ;  /* 0x000000000000781c */ /* 0x000fe20003f0e828 */
[----:B------:R-:W-:Y:S01]  /*4fe0*/  UISETP.NE.AND UP2, UPT, UR31, URZ, UPT ;  /* 0x0000003f1f00728c */ /* 0x000fe2000bf45270 */
[----:B------:R-:W-:Y:S01]  /*4ff0*/  FMNMX.FTZ R6, R58, R6, !PT ;  /* 0x000000063a067209 */ /* 0x000fe20007810000 */
[----:B------:R1:W-:Y:S01]  /*5000*/  MUFU.EX2 R222, R7 ;  /* 0x0000000700de7308 */ /* 0x0003e20000000800 */
[----:B------:R-:W-:Y:S01]  /*5010*/  ISETP.GT.AND P0, PT, R4, 0x8, P0 ;  /* 0x000000080400780c */ /* 0x000fe20000704270 */
[----:B------:R-:W-:Y:S01]  /*5020*/  FFMA.FTZ R2, R40, c[0x0][0x2d0], -R12 ;  /* 0x0000b40028027a23 */ /* 0x000fe2000001080c */
[----:B------:R-:W-:-:S02]  /*5030*/  FMNMX.FTZ R6, R60, R6, !PT ;  /* 0x000000063c067209 */ /* 0x000fc40007810000 */
[----:B------:R-:W-:Y:S02]  /*5040*/  ISETP.LT.OR P0, PT, R5, 0x9, P0 ;  /* 0x000000090500780c */ /* 0x000fe40000701670 */
[----:B------:R-:W-:Y:S01]  /*5050*/  FMNMX.FTZ R6, R59, R6, !PT ;  /* 0x000000063b067209 */ /* 0x000fe20007810000 */
[----:B------:R-:W-:Y:S01]  /*5060*/  MUFU.EX2 R199, R2 ;  /* 0x0000000200c77308 */ /* 0x000fe20000000800 */
[----:B------:R-:W-:Y:S02]  /*5070*/  FSEL R48, R10, -INF , !P0 ;  /* 0xff8000000a307808 */ /* 0x000fe40004000000 */
[----:B------:R-:W-:Y:S01]  /*5080*/  PLOP3.LUT P0, PT, PT, PT, UP6, 0x40, 0x0 ;  /* 0x000000000000781c */ /* 0x000fe20003f0e868 */
[----:B------:R-:W-:Y:S01]  /*5090*/  UISETP.NE.AND UP6, UPT, UR12, URZ, UPT ;  /* 0x0000003f0c00728c */ /* 0x000fe2000bfc5270 */
[----:B------:R-:W-:Y:S02]  /*50a0*/  FMNMX.FTZ R6, R72, R6, !PT ;  /* 0x0000000648067209 */ /* 0x000fe40007810000 */
[----:B------:R-:W-:Y:S01]  /*50b0*/  ISETP.GT.AND P0, PT, R4, 0x11, P0 ;  /* 0x000000110400780c */ /* 0x000fe20000704270 */
[----:B-1----:R-:W-:Y:S01]  /*50c0*/  FFMA.FTZ R7, R39, c[0x0][0x2d0], -R13 ;  /* 0x0000b40027077a23 */ /* 0x002fe2000001080d */
[----:B------:R-:W-:-:S02]  /*50d0*/  FMNMX.FTZ R8, R48, R8, !PT ;  /* 0x0000000830087209 */ /* 0x000fc40007810000 */
[----:B------:R-:W-:Y:S01]  /*50e0*/  ISETP.LT.OR P0, PT, R5, 0x12, P0 ;  /* 0x000000120500780c */ /* 0x000fe20000701670 */
[----:B------:R1:W-:Y:S01]  /*50f0*/  MUFU.EX2 R208, R7 ;  /* 0x0000000700d07308 */ /* 0x0003e20000000800 */
[----:B------:R-:W-:Y:S02]  /*5100*/  FMNMX.FTZ R6, R134, R6, !PT ;  /* 0x0000000686067209 */ /* 0x000fe40007810000 */
[----:B------:R-:W-:Y:S02]  /*5110*/  FSEL R51, R11, -INF , !P0 ;  /* 0xff8000000b337808 */ /* 0x000fe40004000000 */
[----:B------:R-:W-:Y:S02]  /*5120*/  PLOP3.LUT P0, PT, PT, PT, UP3, 0x40, 0x0 ;  /* 0x000000000000781c */ /* 0x000fe40003f0e838 */
[----:B------:R-:W-:Y:S02]  /*5130*/  FMNMX.FTZ R8, R49, R8, !PT ;  /* 0x0000000831087209 */ /* 0x000fe40007810000 */
[----:B------:R-:W-:-:S02]  /*5140*/  ISETP.GT.AND P0, PT, R4, 0x20, P0 ;  /* 0x000000200400780c */ /* 0x000fc40000704270 */
[----:B------:R-:W-:Y:S02]  /*5150*/  FMNMX.FTZ R6, R132, R6, !PT ;  /* 0x0000000684067209 */ /* 0x000fe40007810000 */
[----:B------:R-:W-:Y:S02]  /*5160*/  ISETP.LT.OR P0, PT, R5, 0x21, P0 ;  /* 0x000000210500780c */ /* 0x000fe40000701670 */
[----:B------:R-:W-:Y:S01]  /*5170*/  FMNMX.FTZ R8, R52, R8, !PT ;  /* 0x0000000834087209 */ /* 0x000fe20007810000 */
[----:B-1----:R-:W-:Y:S01]  /*5180*/  FFMA.FTZ R7, R41, c[0x0][0x2d0], -R13 ;  /* 0x0000b40029077a23 */ /* 0x002fe2000001080d */
[----:B------:R-:W-:Y:S02]  /*5190*/  FMNMX.FTZ R6, R133, R6, !PT ;  /* 0x0000000685067209 */ /* 0x000fe40007810000 */
[----:B------:R-:W-:Y:S01]  /*51a0*/  FSEL R87, R22, -INF , !P0 ;  /* 0xff80000016577808 */ /* 0x000fe20004000000 */
[----:B------:R1:W-:Y:S01]  /*51b0*/  MUFU.EX2 R201, R7 ;  /* 0x0000000700c97308 */ /* 0x0003e20000000800 */
[----:B------:R-:W-:-:S02]  /*51c0*/  PLOP3.LUT P2, PT, PT, PT, UP2, 0x40, 0x0 ;  /* 0x000000000000781c */ /* 0x000fc40003f4e828 */
[----:B------:R-:W-:Y:S02]  /*51d0*/  PLOP3.LUT P0, PT, PT, PT, UP0, 0x40, 0x0 ;  /* 0x000000000000781c */ /* 0x000fe40003f0e808 */
[----:B------:R-:W-:Y:S02]  /*51e0*/  FMNMX.FTZ R8, R51, R8, !PT ;  /* 0x0000000833087209 */ /* 0x000fe40007810000 */
[----:B------:R-:W-:Y:S02]  /*51f0*/  FMNMX.FTZ R6, R138, R6, !PT ;  /* 0x000000068a067209 */ /* 0x000fe40007810000 */
[C---:B------:R-:W-:Y:S02]  /*5200*/  ISETP.GT.AND P2, PT, R4.reuse, 0x21, P2 ;  /* 0x000000210400780c */ /* 0x040fe40001744270 */
[C---:B------:R-:W-:Y:S02]  /*5210*/  ISETP.GT.AND P1, PT, R4.reuse, 0x28, P1 ;  /* 0x000000280400780c */ /* 0x040fe40000f24270 */
[----:B------:R-:W-:-:S02]  /*5220*/  ISETP.GT.AND P0, PT, R4, 0x29, P0 ;  /* 0x000000290400780c */ /* 0x000fc40000704270 */
[----:B------:R-:W-:Y:S01]  /*5230*/  FMNMX.FTZ R4, R50, R8, !PT ;  /* 0x0000000832047209 */ /* 0x000fe20007810000 */
[----:B-1----:R-:W-:Y:S01]  /*5240*/  FFMA.FTZ R7, R42, c[0x0][0x2d0], -R13 ;  /* 0x0000b4002a077a23 */ /* 0x002fe2000001080d */
[----:B------:R-:W1:Y:S01]  /*5250*/  SHFL.BFLY PT, R8, R6, 0x2, 0x1f ;  /* 0x0c401f0006087f89 */ /* 0x000e6200000e0000 */
[----:B------:R-:W-:Y:S02]  /*5260*/  ISETP.LT.OR P2, PT, R5, 0x22, P2 ;  /* 0x000000220500780c */ /* 0x000fe40001741670 */
[----:B------:R-:W-:Y:S01]  /*5270*/  FMNMX.FTZ R4, R53, R4, !PT ;  /* 0x0000000435047209 */ /* 0x000fe20007810000 */
[----:B------:R-:W-:Y:S01]  /*5280*/  LDSM.16.MT88.4 R40, [R228+0x3880] ;  /* 0x00388000e428783b */ /* 0x000fe20000004200 */
[----:B------:R-:W-:Y:S01]  /*5290*/  ISETP.LT.OR P1, PT, R5, 0x29, P1 ;  /* 0x000000290500780c */ /* 0x000fe20000f21670 */
[----:B------:R-:W2:Y:S01]  /*52a0*/  MUFU.EX2 R197, R7 ;  /* 0x0000000700c57308 */ /* 0x000ea20000000800 */
[----:B------:R-:W-:Y:S02]  /*52b0*/  FSEL R86, R20, -INF , !P2 ;  /* 0xff80000014567808 */ /* 0x000fe40005000000 */
[----:B------:R-:W-:Y:S01]  /*52c0*/  FMNMX.FTZ R4, R87, R4, !PT ;  /* 0x0000000457047209 */ /* 0x000fe20007810000 */
[----:B------:R-:W-:Y:S01]  /*52d0*/  LDSM.16.MT88.4 R20, [R227+0x2080] ;  /* 0x00208000e314783b */ /* 0x000fe20000004200 */
[----:B------:R-:W-:Y:S01]  /*52e0*/  ISETP.LT.OR P0, PT, R5, 0x2a, P0 ;  /* 0x0000002a0500780c */ /* 0x000fe20000701670 */
[----:B------:R-:W-:Y:S01]  /*52f0*/  FFMA.FTZ R5, R35, c[0x0][0x2d0], -R12 ;  /* 0x0000b40023057a23 */ /* 0x000fe2000001080c */
[----:B------:R-:W-:Y:S01]  /*5300*/  FSEL R85, R30, -INF , !P1 ;  /* 0xff8000001e557808 */ /* 0x000fe20004800000 */
[----:B------:R-:W-:Y:S01]  /*5310*/  LDSM.16.MT88.4 R32, [R225+0x2080] ;  /* 0x00208000e120783b */ /* 0x000fe20000004200 */
[----:B------:R-:W-:Y:S01]  /*5320*/  FMNMX.FTZ R4, R86, R4, !PT ;  /* 0x0000000456047209 */ /* 0x000fe20007810000 */
[----:B------:R3:W-:Y:S01]  /*5330*/  MUFU.EX2 R220, R5 ;  /* 0x0000000500dc7308 */ /* 0x0007e20000000800 */
[----:B------:R-:W-:-:S02]  /*5340*/  FSEL R84, R31, -INF , !P0 ;  /* 0xff8000001f547808 */ /* 0x000fc40004000000 */
[----:B------:R-:W-:Y:S01]  /*5350*/  FMNMX.FTZ R0, R85, R4, !PT ;  /* 0x0000000455007209 */ /* 0x000fe20007810000 */
[----:B------:R-:W-:Y:S01]  /*5360*/  FFMA.FTZ R4, R36, c[0x0][0x2d0], -R12 ;  /* 0x0000b40024047a23 */ /* 0x000fe2000001080c */
[----:B------:R-:W-:Y:S01]  /*5370*/  LDSM.16.MT88.4 R28, [R226+0x2080] ;  /* 0x00208000e21c783b */ /* 0x000fe20000004200 */
[----:B--2---:R-:W-:Y:S02]  /*5380*/  F2FP.BF16.PACK_AB R10, R197, R201 ;  /* 0x000000c9c50a723e */ /* 0x004fe400000010ff */
[----:B------:R-:W-:Y:S01]  /*5390*/  FMNMX.FTZ R0, R84, R0, !PT ;  /* 0x0000000054007209 */ /* 0x000fe20007810000 */
[----:B------:R2:W4:Y:S01]  /*53a0*/  MUFU.EX2 R193, R4 ;  /* 0x0000000400c17308 */ /* 0x0005220000000800 */
[----:B-1----:R-:W-:Y:S02]  /*53b0*/  FMNMX.FTZ R3, R6, R8, !PT ;  /* 0x0000000806037209 */ /* 0x002fe40007810000 */
[----:B------:R-:W-:-:S03]  /*53c0*/  F2FP.BF16.PACK_AB R8, R208, R222 ;  /* 0x000000ded008723e */ /* 0x000fc600000010ff */
[----:B------:R-:W1:Y:S04]  /*53d0*/  SHFL.BFLY PT, R135, R3, 0x1, 0x1f ;  /* 0x0c201f0003877f89 */ /* 0x000e6800000e0000 */
[----:B---3--:R-:W3:Y:S01]  /*53e0*/  SHFL.BFLY PT, R5, R0, 0x2, 0x1f ;  /* 0x0c401f0000057f89 */ /* 0x008ee200000e0000 */
[----:B--2---:R-:W-:Y:S01]  /*53f0*/  FFMA.FTZ R4, R38, c[0x0][0x2d0], -R12 ;  /* 0x0000b40026047a23 */ /* 0x004fe2000001080c */
[----:B----4-:R-:W-:Y:S02]  /*5400*/  F2FP.BF16.PACK_AB R9, R193, R220 ;  /* 0x000000dcc109723e */ /* 0x010fe400000010ff */
[----:B------:R-:W-:Y:S01]  /*5410*/  LDSM.16.MT88.4 R36, [R226+0x3880] ;  /* 0x00388000e224783b */ /* 0x000fe20000004200 */
[----:B------:R-:W2:Y:S01]  /*5420*/  MUFU.EX2 R221, R4 ;  /* 0x0000000400dd7308 */ /* 0x000ea20000000800 */
[----:B-1----:R-:W-:-:S02]  /*5430*/  FMNMX.FTZ R135, R3, R135, !PT ;  /* 0x0000008703877209 */ /* 0x002fc40007810000 */
[----:B---3--:R-:W-:-:S03]  /*5440*/  FMNMX.FTZ R0, R0, R5, !PT ;  /* 0x0000000500007209 */ /* 0x008fc60007810000 */
[C---:B------:R-:W-:Y:S01]  /*5450*/  FMUL.FTZ R2, R135.reuse, c[0x0][0x2d0] ;  /* 0x0000b40087027a20 */ /* 0x040fe20000410000 */
[----:B------:R-:W-:Y:S02]  /*5460*/  FSETP.NEU.FTZ.AND P0, PT, R135, -INF , PT ;  /* 0xff8000008700780b */ /* 0x000fe40003f1d000 */
[----:B--2---:R-:W-:Y:S01]  /*5470*/  F2FP.BF16.PACK_AB R11, R199, R221 ;  /* 0x000000ddc70b723e */ /* 0x004fe200000010ff */
[----:B------:R-:W1:Y:S01]  /*5480*/  SHFL.BFLY PT, R4, R0, 0x1, 0x1f ;  /* 0x0c201f0000047f89 */ /* 0x000e6200000e0000 */
[----:B------:R-:W-:-:S05]  /*5490*/  FSEL R2, R2, RZ, P0 ;  /* 0x000000ff02027208 */ /* 0x000fca0000000000 */
[--C-:B------:R-:W-:Y:S01]  /*54a0*/  FFMA.FTZ R3, R55, c[0x0][0x2d0], -R2.reuse ;  /* 0x0000b40037037a23 */ /* 0x100fe20000010802 */
[C---:B------:R-:W-:Y:S03]  /*54b0*/  HMMA.16816.F32.BF16 R144, R8.reuse, R32, RZ ;  /* 0x000000200890723c */ /* 0x040fe600000418ff */
[----:B------:R2:W-:Y:S05]  /*54c0*/  MUFU.EX2 R196, R3 ;  /* 0x0000000300c47308 */ /* 0x0005ea0000000800 */
[C---:B------:R-:W-:Y:S08]  /*54d0*/  HMMA.16816.F32.BF16 R184, R8.reuse, R28, RZ ;  /* 0x0000001c08b8723c */ /* 0x040ff000000418ff */
[----:B------:R-:W-:Y:S01]  /*54e0*/  HMMA.16816.F32.BF16 R180, R8, R24, RZ ;  /* 0x0000001808b4723c */ /* 0x000fe200000418ff */
[----:B--2---:R-:W-:-:S04]  /*54f0*/  FFMA.FTZ R3, R54, c[0x0][0x2d0], -R2 ;  /* 0x0000b40036037a23 */ /* 0x004fc80000010802 */
[----:B------:R1:W-:Y:S03]  /*5500*/  MUFU.EX2 R192, R3 ;  /* 0x0000000300c07308 */ /* 0x0003e60000000800 */
[C---:B------:R-:W-:Y:S08]  /*5510*/  HMMA.16816.F32.BF16 R176, R8.reuse, R20, RZ ;  /* 0x0000001408b0723c */ /* 0x040ff000000418ff */
[----:B------:R-:W-:Y:S01]  /*5520*/  HMMA.16816.F32.BF16 R172, R8, R16, RZ ;  /* 0x0000001008ac723c */ /* 0x000fe200000418ff */
[----:B-1----:R-:W-:Y:S01]  /*5530*/  FMNMX.FTZ R3, R0, R4, !PT ;  /* 0x0000000400037209 */ /* 0x002fe20007810000 */
[----:B------:R-:W-:-:S06]  /*5540*/  FFMA.FTZ R0, R57, c[0x0][0x2d0], -R2 ;  /* 0x0000b40039007a23 */ /* 0x000fcc0000010802 */
[C---:B------:R-:W-:Y:S01]  /*5550*/  HMMA.16816.F32.BF16 R168, R8.reuse, R36, RZ ;  /* 0x0000002408a8723c */ /* 0x040fe200000418ff */
[----:B------:R-:W-:Y:S01]  /*5560*/  FFMA.FTZ R4, R56, c[0x0][0x2d0], -R2 ;  /* 0x0000b40038047a23 */ /* 0x000fe20000010802 */
[C---:B------:R-:W-:Y:S01]  /*5570*/  FSETP.NEU.FTZ.AND P0, PT, R3.reuse, -INF , PT ;  /* 0xff8000000300780b */ /* 0x040fe20003f1d000 */
[----:B------:R1:W-:Y:S05]  /*5580*/  MUFU.EX2 R198, R0 ;  /* 0x0000000000c67308 */ /* 0x0003ea0000000800 */
[C---:B------:R-:W-:Y:S03]  /*5590*/  HMMA.16816.F32.BF16 R164, R8.reuse, R40, RZ ;  /* 0x0000002808a4723c */ /* 0x040fe600000418ff */
[----:B------:R2:W3:Y:S05]  /*55a0*/  MUFU.EX2 R65, R4 ;  /* 0x0000000400417308 */ /* 0x0004ea0000000800 */
[----:B------:R-:W-:Y:S01]  /*55b0*/  HMMA.16816.F32.BF16 R160, R8, R44, RZ ;  /* 0x0000002c08a0723c */ /* 0x000fe200000418ff */
[----:B-1----:R-:W-:-:S07]  /*55c0*/  FMUL.FTZ R0, R3, c[0x0][0x2d0] ;  /* 0x0000b40003007a20 */ /* 0x002fce0000410000 */
[----:B------:R-:W-:Y:S01]  /*55d0*/  HMMA.16816.F32.BF16 R156, R8, R34, RZ ;  /* 0x00000022089c723c */ /* 0x000fe200000418ff */
[----:B------:R-:W-:-:S05]  /*55e0*/  FSEL R0, R0, RZ, P0 ;  /* 0x000000ff00007208 */ /* 0x000fca0000000000 */
[--C-:B--2---:R-:W-:Y:S02]  /*55f0*/  FFMA.FTZ R4, R14, c[0x0][0x2d0], -R0.reuse ;  /* 0x0000b4000e047a23 */ /* 0x104fe40000010800 */
[C---:B------:R-:W-:Y:S01]  /*5600*/  HMMA.16816.F32.BF16 R152, R8.reuse, R30, RZ ;  /* 0x0000001e0898723c */ /* 0x040fe200000418ff */
[----:B---3--:R-:W-:Y:S01]  /*5610*/  IMAD.MOV.U32 R14, RZ, RZ, R65 ;  /* 0x000000ffff0e7224 */ /* 0x008fe200078e0041 */
[----:B------:R1:W-:Y:S04]  /*5620*/  MUFU.EX2 R236, R4 ;  /* 0x0000000400ec7308 */ /* 0x0003e80000000800 */
[----:B------:R-:W-:Y:S02]  /*5630*/  F2FP.BF16.PACK_AB R6, R14, R198 ;  /* 0x000000c60e06723e */ /* 0x000fe400000010ff */
[C---:B------:R-:W-:Y:S08]  /*5640*/  HMMA.16816.F32.BF16 R148, R8.reuse, R26, RZ ;  /* 0x0000001a0894723c */ /* 0x040ff000000418ff */
[----:B------:R-:W-:Y:S01]  /*5650*/  HMMA.16816.F32.BF16 R140, R8, R22, RZ ;  /* 0x00000016088c723c */ /* 0x000fe200000418ff */
[----:B-1----:R-:W-:-:S04]  /*5660*/  FFMA.FTZ R4, R15, c[0x0][0x2d0], -R0 ;  /* 0x0000b4000f047a23 */ /* 0x002fc80000010800 */
[----:B------:R1:W2:Y:S03]  /*5670*/  MUFU.EX2 R246, R4 ;  /* 0x0000000400f67308 */ /* 0x0002a60000000800 */
[C---:B------:R-:W-:Y:S08]  /*5680*/  HMMA.16816.F32.BF16 R128, R8.reuse, R18, RZ ;  /* 0x000000120880723c */ /* 0x040ff000000418ff */
[----:B------:R-:W-:Y:S01]  /*5690*/  HMMA.16816.F32.BF16 R124, R8, R38, RZ ;  /* 0x00000026087c723c */ /* 0x000fe200000418ff */
[----:B-1----:R-:W-:Y:S01]  /*56a0*/  FFMA.FTZ R4, R48, c[0x0][0x2d0], -R0 ;  /* 0x0000b40030047a23 */ /* 0x002fe20000010800 */
[----:B--2---:R-:W-:-:S06]  /*56b0*/  F2FP.BF16.PACK_AB R5, R246, R236 ;  /* 0x000000ecf605723e */ /* 0x004fcc00000010ff */
[C---:B------:R-:W-:Y:S01]  /*56c0*/  HMMA.16816.F32.BF16 R120, R8.reuse, R42, RZ ;  /* 0x0000002a0878723c */ /* 0x040fe200000418ff */
[----:B------:R1:W-:Y:S07]  /*56d0*/  MUFU.EX2 R252, R4 ;  /* 0x0000000400fc7308 */ /* 0x0003ee0000000800 */
[----:B------:R-:W-:Y:S07]  /*56e0*/  HMMA.16816.F32.BF16 R112, R8, R46, RZ ;  /* 0x0000002e0870723c */ /* 0x000fee00000418ff */
[----:B------:R-:W-:-:S02]  /*56f0*/  FFMA.FTZ R8, R64, c[0x0][0x2d0], -R13 ;  /* 0x0000b40040087a23 */ /* 0x000fc4000001080d */
[----:B-1----:R-:W-:Y:S02]  /*5700*/  FFMA.FTZ R4, R49, c[0x0][0x2d0], -R0 ;  /* 0x0000b40031047a23 */ /* 0x002fe40000010800 */
[----:B------:R1:W-:Y:S08]  /*5710*/  MUFU.EX2 R202, R8 ;  /* 0x0000000800ca7308 */ /* 0x0003f00000000800 */
[----:B------:R2:W3:Y:S01]  /*5720*/  MUFU.EX2 R230, R4 ;  /* 0x0000000400e67308 */ /* 0x0004e20000000800 */
[----:B-1----:R-:W-:-:S07]  /*5730*/  FFMA.FTZ R8, R70, c[0x0][0x2d0], -R13 ;  /* 0x0000b40046087a23 */ /* 0x002fce000001080d */
[----:B------:R1:W-:Y:S01]  /*5740*/  MUFU.EX2 R235, R8 ;  /* 0x0000000800eb7308 */ /* 0x0003e20000000800 */
[----:B--2---:R-:W-:Y:S02]  /*5750*/  F2FP.BF16.PACK_AB R4, R192, R196 ;  /* 0x000000c4c004723e */ /* 0x004fe400000010ff */
[----:B---3--:R-:W-:-:S07]  /*5760*/  F2FP.BF16.PACK_AB R7, R230, R252 ;  /* 0x000000fce607723e */ /* 0x008fce00000010ff */
[----:B------:R-:W-:Y:S01]  /*5770*/  HMMA.16816.F32.BF16 R92, R4, R24, RZ ;  /* 0x00000018045c723c */ /* 0x000fe200000418ff */
[----:B-1----:R-:W-:-:S04]  /*5780*/  FFMA.FTZ R8, R69, c[0x0][0x2d0], -R13 ;  /* 0x0000b40045087a23 */ /* 0x002fc8000001080d */
[----:B------:R1:W-:Y:S03]  /*5790*/  MUFU.EX2 R200, R8 ;  /* 0x0000000800c87308 */ /* 0x0003e60000000800 */
[C---:B------:R-:W-:Y:S01]  /*57a0*/  HMMA.16816.F32.BF16 R100, R4.reuse, R26, RZ ;  /* 0x0000001a0464723c */ /* 0x040fe200000418ff */
[----:B------:R-:W2:Y:S07]  /*57b0*/  LDSM.16.MT88.4 R24, [R226+0x2880] ;  /* 0x00288000e218783b */ /* 0x000eae0000004200 */
[----:B------:R-:W-:Y:S01]  /*57c0*/  HMMA.16816.F32.BF16 R64, R4, R32, RZ ;  /* 0x000000200440723c */ /* 0x000fe200000418ff */
[----:B-1----:R-:W-:-:S07]  /*57d0*/  FFMA.FTZ R8, R71, c[0x0][0x2d0], -R13 ;  /* 0x0000b40047087a23 */ /* 0x002fce000001080d */
[C---:B------:R-:W-:Y:S01]  /*57e0*/  HMMA.16816.F32.BF16 R116, R4.reuse, R34, RZ ;  /* 0x000000220474723c */ /* 0x040fe200000418ff */
[----:B------:R-:W1:Y:S01]  /*57f0*/  LDSM.16.MT88.4 R32, [R225+0x2880] ;  /* 0x00288000e120783b */ /* 0x000e620000004200 */
[----:B------:R3:W4:Y:S06]  /*5800*/  MUFU.EX2 R229, R8 ;  /* 0x0000000800e57308 */ /* 0x00072c0000000800 */
[C---:B------:R-:W-:Y:S08]  /*5810*/  HMMA.16816.F32.BF16 R80, R4.reuse, R20, RZ ;  /* 0x000000140450723c */ /* 0x040ff000000418ff */
[----:B------:R-:W-:Y:S01]  /*5820*/  HMMA.16816.F32.BF16 R96, R4, R22, RZ ;  /* 0x000000160460723c */ /* 0x000fe200000418ff */
[----:B------:R-:W1:Y:S01]  /*5830*/  LDSM.16.MT88.4 R20, [R228+0x2880] ;  /* 0x00288000e414783b */ /* 0x000e620000004200 */
[----:B---3--:R-:W-:Y:S01]  /*5840*/  FFMA.FTZ R8, R61, c[0x0][0x2d0], -R12 ;  /* 0x0000b4003d087a23 */ /* 0x008fe2000001080c */
[----:B----4-:R-:W-:-:S03]  /*5850*/  F2FP.BF16.PACK_AB R10, R229, R200 ;  /* 0x000000c8e50a723e */ /* 0x010fc600000010ff */
[----:B------:R3:W-:Y:S02]  /*5860*/  MUFU.EX2 R223, R8 ;  /* 0x0000000800df7308 */ /* 0x0007e40000000800 */
[C---:B------:R-:W-:Y:S08]  /*5870*/  HMMA.16816.F32.BF16 R104, R4.reuse, R28, RZ ;  /* 0x0000001c0468723c */ /* 0x040ff000000418ff */
[----:B------:R-:W-:Y:S01]  /*5880*/  HMMA.16816.F32.BF16 R108, R4, R30, RZ ;  /* 0x0000001e046c723c */ /* 0x000fe200000418ff */
[----:B------:R-:W4:Y:S01]  /*5890*/  LDSM.16.MT88.4 R28, [R225+0x4080] ;  /* 0x00408000e11c783b */ /* 0x000f220000004200 */
[----:B---3--:R-:W-:-:S06]  /*58a0*/  FFMA.FTZ R8, R63, c[0x0][0x2d0], -R12 ;  /* 0x0000b4003f087a23 */ /* 0x008fcc000001080c */
[C---:B------:R-:W-:Y:S01]  /*58b0*/  HMMA.16816.F32.BF16 R88, R4.reuse, R18, RZ ;  /* 0x000000120458723c */ /* 0x040fe200000418ff */
[----:B------:R3:W1:Y:S07]  /*58c0*/  MUFU.EX2 R194, R8 ;  /* 0x0000000800c27308 */ /* 0x00066e0000000800 */
[----:B------:R-:W-:Y:S01]  /*58d0*/  HMMA.16816.F32.BF16 R76, R4, R38, RZ ;  /* 0x00000026044c723c */ /* 0x000fe200000418ff */
[----:B---3--:R-:W-:Y:S01]  /*58e0*/  FFMA.FTZ R8, R62, c[0x0][0x2d0], -R12 ;  /* 0x0000b4003e087a23 */ /* 0x008fe2000001080c */
[----:B-1----:R-:W-:-:S03]  /*58f0*/  F2FP.BF16.PACK_AB R9, R194, R223 ;  /* 0x000000dfc209723e */ /* 0x002fc600000010ff */
[----:B------:R1:W-:Y:S02]  /*5900*/  MUFU.EX2 R232, R8 ;  /* 0x0000000800e87308 */ /* 0x0003e40000000800 */
[----:B-1----:R-:W-:Y:S02]  /*5910*/  FFMA.FTZ R8, R68, c[0x0][0x2d0], -R12 ;  /* 0x0000b40044087a23 */ /* 0x002fe4000001080c */
[----:B------:R-:W-:Y:S01]  /*5920*/  HMMA.16816.F32.BF16 R68, R4, R16, RZ ;  /* 0x000000100444723c */ /* 0x000fe200000418ff */
[----:B------:R-:W1:Y:S03]  /*5930*/  LDSM.16.MT88.4 R16, [R227+0x2880] ;  /* 0x00288000e310783b */ /* 0x000e660000004200 */
[----:B------:R3:W2:Y:S02]  /*5940*/  MUFU.EX2 R224, R8 ;  /* 0x0000000800e07308 */ /* 0x0006a40000000800 */
[----:B---3--:R-:W-:Y:S01]  /*5950*/  FFMA.FTZ R8, R58, c[0x0][0x2d0], -R2 ;  /* 0x0000b4003a087a23 */ /* 0x008fe20000010802 */
[----:B--2---:R-:W-:-:S05]  /*5960*/  F2FP.BF16.PACK_AB R11, R224, R232 ;  /* 0x000000e8e00b723e */ /* 0x004fca00000010ff */
[----:B------:R2:W-:Y:S02]  /*5970*/  MUFU.EX2 R234, R8 ;  /* 0x0000000800ea7308 */ /* 0x0005e40000000800 */
[--C-:B--2---:R-:W-:Y:S02]  /*5980*/  FFMA.FTZ R8, R60, c[0x0][0x2d0], -R2.reuse ;  /* 0x0000b4003c087a23 */ /* 0x104fe40000010802 */
[----:B------:R-:W-:Y:S01]  /*5990*/  HMMA.16816.F32.BF16 R60, R4, R36, RZ ;  /* 0x00000024043c723c */ /* 0x000fe200000418ff */
[----:B------:R-:W-:Y:S03]  /*59a0*/  LDSM.16.MT88.4 R36, [R226+0x4080] ;  /* 0x00408000e224783b */ /* 0x000fe60000004200 */
[----:B------:R2:W3:Y:S02]  /*59b0*/  MUFU.EX2 R195, R8 ;  /* 0x0000000800c37308 */ /* 0x0004e40000000800 */
[----:B--2---:R-:W-:-:S02]  /*59c0*/  FFMA.FTZ R8, R59, c[0x0][0x2d0], -R2 ;  /* 0x0000b4003b087a23 */ /* 0x004fc40000010802 */
[C---:B------:R-:W-:Y:S04]  /*59d0*/  HMMA.16816.F32.BF16 R56, R4.reuse, R40, RZ ;  /* 0x000000280438723c */ /* 0x040fe800000418ff */
[----:B------:R2:W-:Y:S02]  /*59e0*/  MUFU.EX2 R231, R8 ;  /* 0x0000000800e77308 */ /* 0x0005e40000000800 */
[----:B--2---:R-:W-:Y:S02]  /*59f0*/  FFMA.FTZ R8, R72, c[0x0][0x2d0], -R2 ;  /* 0x0000b40048087a23 */ /* 0x004fe40000010802 */
[----:B------:R-:W-:Y:S01]  /*5a00*/  HMMA.16816.F32.BF16 R72, R4, R42, RZ ;  /* 0x0000002a0448723c */ /* 0x000fe200000418ff */
[----:B------:R-:W2:Y:S03]  /*5a10*/  LDSM.16.MT88.4 R40, [R228+0x4080] ;  /* 0x00408000e428783b */ /* 0x000ea60000004200 */
[----:B------:R1:W1:Y:S02]  /*5a20*/  MUFU.EX2 R233, R8 ;  /* 0x0000000800e97308 */ /* 0x0002640000000800 */
[----:B-1----:R-:W-:-:S06]  /*5a30*/  FFMA.FTZ R8, R52, c[0x0][0x2d0], -R0 ;  /* 0x0000b40034087a23 */ /* 0x002fcc0000010800 */
[----:B------:R1:W-:Y:S02]  /*5a40*/  MUFU.EX2 R15, R8 ;  /* 0x00000008000f7308 */ /* 0x0003e40000000800 */
[----:B-1----:R-:W-:-:S06]  /*5a50*/  FFMA.FTZ R8, R51, c[0x0][0x2d0], -R0 ;  /* 0x0000b40033087a23 */ /* 0x002fcc0000010800 */
[----:B------:R1:W1:Y:S02]  /*5a60*/  MUFU.EX2 R206, R8 ;  /* 0x0000000800ce7308 */ /* 0x0002640000000800 */
[--C-:B-1----:R-:W-:Y:S02]  /*5a70*/  FFMA.FTZ R8, R50, c[0x0][0x2d0], -R0.reuse ;  /* 0x0000b40032087a23 */ /* 0x102fe40000010800 */
[----:B------:R-:W-:Y:S04]  /*5a80*/  HMMA.16816.F32.BF16 R48, R4, R44, RZ ;  /* 0x0000002c0430723c */ /* 0x000fe800000418ff */
[----:B------:R1:W-:Y:S02]  /*5a90*/  MUFU.EX2 R205, R8 ;  /* 0x0000000800cd7308 */ /* 0x0003e40000000800 */
[----:B-1----:R-:W-:-:S02]  /*5aa0*/  FFMA.FTZ R8, R53, c[0x0][0x2d0], -R0 ;  /* 0x0000b40035087a23 */ /* 0x002fc40000010800 */
[----:B------:R-:W-:Y:S01]  /*5ab0*/  HMMA.16816.F32.BF16 R52, R4, R46, RZ ;  /* 0x0000002e0434723c */ /* 0x000fe200000418ff */
[----:B------:R-:W1:Y:S03]  /*5ac0*/  LDSM.16.MT88.4 R44, [R227+0x4080] ;  /* 0x00408000e32c783b */ /* 0x000e660000004200 */
[----:B------:R2:W2:Y:S03]  /*5ad0*/  MUFU.EX2 R204, R8 ;  /* 0x0000000800cc7308 */ /* 0x0004a60000000800 */
[----:B---3--:R-:W-:Y:S02]  /*5ae0*/  F2FP.BF16.PACK_AB R4, R195, R234 ;  /* 0x000000eac304723e */ /* 0x008fe400000010ff */
[----:B------:R-:W-:Y:S02]  /*5af0*/  F2FP.BF16.PACK_AB R6, R233, R231 ;  /* 0x000000e7e906723e */ /* 0x000fe400000010ff */
[----:B------:R-:W-:-:S02]  /*5b00*/  F2FP.BF16.PACK_AB R5, R206, R15 ;  /* 0x0000000fce05723e */ /* 0x000fc400000010ff */
[----:B--2---:R-:W-:Y:S02]  /*5b10*/  F2FP.BF16.PACK_AB R8, R235, R202 ;  /* 0x000000caeb08723e */ /* 0x004fe400000010ff */
[----:B------:R-:W-:-:S05]  /*5b20*/  F2FP.BF16.PACK_AB R7, R204, R205 ;  /* 0x000000cdcc07723e */ /* 0x000fca00000010ff */
[C---:B------:R-:W-:Y:S08]  /*5b30*/  HMMA.16816.F32.BF16 R212, R8.reuse, R24, R184 ;  /* 0x0000001808d4723c */ /* 0x040ff000000418b8 */
[C---:B------:R-:W-:Y:S08]  /*5b40*/  HMMA.16816.F32.BF16 R152, R8.reuse, R26, R152 ;  /* 0x0000001a0898723c */ /* 0x040ff00000041898 */
[-C--:B------:R-:W-:Y:S08]  /*5b50*/  HMMA.16816.F32.BF16 R144, R8, R32.reuse, R144 ;  /* 0x000000200890723c */ /* 0x080ff00000041890 */
[----:B------:R-:W-:Y:S01]  /*5b60*/  HMMA.16816.F32.BF16 R64, R4, R32, R64 ;  /* 0x000000200440723c */ /* 0x000fe20000041840 */
[----:B------:R-:W-:Y:S01]  /*5b70*/  IMAD.MOV.U32 R187, RZ, RZ, R212 ;  /* 0x000000ffffbb7224 */ /* 0x000fe200078e00d4 */
[----:B------:R-:W-:Y:S01]  /*5b80*/  MOV R185, R214 ;  /* 0x000000d600b97202 */ /* 0x000fe20000000f00 */
[----:B------:R-:W-:-:S02]  /*5b90*/  IMAD.MOV.U32 R186, RZ, RZ, R213 ;  /* 0x000000ffffba7224 */ /* 0x000fc400078e00d5 */
[----:B------:R-:W-:Y:S02]  /*5ba0*/  IMAD.MOV.U32 R184, RZ, RZ, R215 ;  /* 0x000000ffffb87224 */ /* 0x000fe400078e00d7 */
[----:B------:R-:W-:Y:S01]  /*5bb0*/  MOV R33, R202 ;  /* 0x000000ca00217202 */ /* 0x000fe20000000f00 */
[----:B------:R-:W-:Y:S01]  /*5bc0*/  HMMA.16816.F32.BF16 R248, R8, R20, R180 ;  /* 0x0000001408f8723c */ /* 0x000fe200000418b4 */
[----:B------:R-:W-:-:S06]  /*5bd0*/  MOV R32, R208 ;  /* 0x000000d000207202 */ /* 0x000fcc0000000f00 */
[----:B------:R-:W-:Y:S01]  /*5be0*/  IMAD.MOV.U32 R180, RZ, RZ, R201 ;  /* 0x000000ffffb47224 */ /* 0x000fe200078e00c9 */
[----:B------:R-:W-:Y:S01]  /*5bf0*/  MOV R181, R200 ;  /* 0x000000c800b57202 */ /* 0x000fe20000000f00 */
[----:B------:R-:W-:Y:S01]  /*5c00*/  IMAD.MOV.U32 R182, RZ, RZ, R195 ;  /* 0x000000ffffb67224 */ /* 0x000fe200078e00c3 */
[----:B----4-:R-:W-:Y:S01]  /*5c10*/  HMMA.16816.F32.BF16 R200, R8, R28, R172 ;  /* 0x0000001c08c8723c */ /* 0x010fe200000418ac */
[----:B------:R-:W-:-:S07]  /*5c20*/  IMAD.MOV.U32 R183, RZ, RZ, R194 ;  /* 0x000000ffffb77224 */ /* 0x000fce00078e00c2 */
[C---:B------:R-:W-:Y:S07]  /*5c30*/  HMMA.16816.F32.BF16 R212, R8.reuse, R16, R176 ;  /* 0x0000001008d4723c */ /* 0x040fee00000418b0 */
[----:B------:R-:W-:Y:S01]  /*5c40*/  MOV R178, R193 ;  /* 0x000000c100b27202 */ /* 0x000fe20000000f00 */
[----:B------:R-:W-:Y:S01]  /*5c50*/  HMMA.16816.F32.BF16 R172, R8, R40, R164 ;  /* 0x0000002808ac723c */ /* 0x000fe200000418a4 */
[----:B------:R-:W-:-:S07]  /*5c60*/  IMAD.MOV.U32 R179, RZ, RZ, R192 ;  /* 0x000000ffffb37224 */ /* 0x000fce00078e00c0 */
[C---:B-1----:R-:W-:Y:S07]  /*5c70*/  HMMA.16816.F32.BF16 R164, R8.reuse, R44, R160 ;  /* 0x0000002c08a4723c */ /* 0x042fee00000418a0 */
[----:B------:R-:W-:Y:S01]  /*5c80*/  IMAD.MOV.U32 R162, RZ, RZ, R199 ;  /* 0x000000ffffa27224 */ /* 0x000fe200078e00c7 */
[----:B------:R-:W-:Y:S01]  /*5c90*/  HMMA.16816.F32.BF16 R216, R8, R22, R148 ;  /* 0x0000001608d8723c */ /* 0x000fe20000041894 */
[----:B------:R-:W-:Y:S01]  /*5ca0*/  IMAD.MOV.U32 R161, RZ, RZ, R181 ;  /* 0x000000ffffa17224 */ /* 0x000fe200078e00b5 */
[----:B------:R-:W-:-:S02]  /*5cb0*/  MOV R160, R182 ;  /* 0x000000b600a07202 */ /* 0x000fc40000000f00 */
[----:B------:R-:W-:-:S03]  /*5cc0*/  MOV R163, R222 ;  /* 0x000000de00a37202 */ /* 0x000fc60000000f00 */
[----:B------:R-:W-:Y:S01]  /*5cd0*/  IMAD.MOV.U32 R150, RZ, RZ, R198 ;  /* 0x000000ffff967224 */ /* 0x000fe200078e00c6 */
[----:B------:R-:W-:Y:S01]  /*5ce0*/  HMMA.16816.F32.BF16 R192, R8, R36, R168 ;  /* 0x0000002408c0723c */ /* 0x000fe200000418a8 */
[----:B------:R-:W-:Y:S01]  /*5cf0*/  MOV R149, R197 ;  /* 0x000000c500957202 */ /* 0x000fe20000000f00 */
[----:B------:R-:W-:Y:S02]  /*5d00*/  IMAD.MOV.U32 R148, RZ, RZ, R196 ;  /* 0x000000ffff947224 */ /* 0x000fe400078e00c4 */
[----:B------:R-:W-:-:S03]  /*5d10*/  IMAD.MOV.U32 R151, RZ, RZ, R223 ;  /* 0x000000ffff977224 */ /* 0x000fc600078e00df */
[----:B------:R-:W-:Y:S01]  /*5d20*/  IMAD.MOV.U32 R169, RZ, RZ, R155 ;  /* 0x000000ffffa97224 */ /* 0x000fe200078e009b */
[C---:B------:R-:W-:Y:S01]  /*5d30*/  HMMA.16816.F32.BF16 R208, R8.reuse, R18, R140 ;  /* 0x0000001208d0723c */ /* 0x040fe2000004188c */
[----:B------:R-:W-:Y:S01]  /*5d40*/  IMAD.MOV.U32 R155, RZ, RZ, R183 ;  /* 0x000000ffff9b7224 */ /* 0x000fe200078e00b7 */
[----:B------:R-:W-:Y:S01]  /*5d50*/  MOV R170, R154 ;  /* 0x0000009a00aa7202 */ /* 0x000fe20000000f00 */
[----:B------:R-:W-:Y:S01]  /*5d60*/  IMAD.MOV.U32 R171, RZ, RZ, R153 ;  /* 0x000000ffffab7224 */ /* 0x000fe200078e0099 */
[----:B------:R-:W-:Y:S01]  /*5d70*/  MOV R153, R235 ;  /* 0x000000eb00997202 */ /* 0x000fe20000000f00 */
[----:B------:R-:W-:Y:S02]  /*5d80*/  IMAD.MOV.U32 R168, RZ, RZ, R152 ;  /* 0x000000ffffa87224 */ /* 0x000fe400078e0098 */
[----:B------:R-:W-:Y:S01]  /*5d90*/  IMAD.MOV.U32 R154, RZ, RZ, R236 ;  /* 0x000000ffff9a7224 */ /* 0x000fe200078e00ec */
[----:B------:R-:W-:Y:S01]  /*5da0*/  HMMA.16816.F32.BF16 R196, R8, R30, R128 ;  /* 0x0000001e08c4723c */ /* 0x000fe20000041880 */
[----:B------:R-:W-:-:S06]  /*5db0*/  IMAD.MOV.U32 R152, RZ, RZ, R234 ;  /* 0x000000ffff987224 */ /* 0x000fcc00078e00ea */
[----:B------:R-:W-:Y:S01]  /*5dc0*/  IMAD.MOV.U32 R129, RZ, RZ, R180 ;  /* 0x000000ffff817224 */ /* 0x000fe200078e00b4 */
[----:B------:R-:W-:Y:S01]  /*5dd0*/  HMMA.16816.F32.BF16 R140, R8, R42, R120 ;  /* 0x0000002a088c723c */ /* 0x000fe20000041878 */
[----:B------:R-:W-:Y:S01]  /*5de0*/  MOV R130, R179 ;  /* 0x000000b300827202 */ /* 0x000fe20000000f00 */
[----:B------:R-:W-:Y:S02]  /*5df0*/  IMAD.MOV.U32 R128, RZ, RZ, R221 ;  /* 0x000000ffff807224 */ /* 0x000fe400078e00dd */
[----:B------:R-:W-:-:S04]  /*5e00*/  IMAD.MOV.U32 R131, RZ, RZ, R178 ;  /* 0x000000ffff837224 */ /* 0x000fc800078e00b2 */
[C---:B------:R-:W-:Y:S08]  /*5e10*/  HMMA.16816.F32.BF16 R156, R8.reuse, R34, R156 ;  /* 0x00000022089c723c */ /* 0x040ff0000004189c */
[C---:B------:R-:W-:Y:S07]  /*5e20*/  HMMA.16816.F32.BF16 R180, R8.reuse, R38, R124 ;  /* 0x0000002608b4723c */ /* 0x040fee000004187c */
[----:B------:R-:W-:Y:S01]  /*5e30*/  IMAD.MOV.U32 R127, RZ, RZ, R220 ;  /* 0x000000ffff7f7224 */ /* 0x000fe200078e00dc */
[----:B------:R-:W-:Y:S04]  /*5e40*/  HMMA.16816.F32.BF16 R120, R8, R46, R112 ;  /* 0x0000002e0878723c */ /* 0x000fe80000041870 */
[----:B------:R-:W-:Y:S01]  /*5e50*/  MOV R126, R127 ;  /* 0x0000007f007e7202 */ /* 0x000fe20000000f00 */
[----:B------:R-:W-:-:S02]  /*5e60*/  IMAD.MOV.U32 R127, RZ, RZ, R128 ;  /* 0x000000ffff7f7224 */ /* 0x000fc400078e0080 */
[----:B------:R-:W-:Y:S01]  /*5e70*/  IMAD.MOV.U32 R128, RZ, RZ, R129 ;  /* 0x000000ffff807224 */ /* 0x000fe200078e0081 */
[C---:B------:R-:W-:Y:S01]  /*5e80*/  HMMA.16816.F32.BF16 R8, R4.reuse, R28, R68 ;  /* 0x0000001c0408723c */ /* 0x040fe20000041844 */
        /* <DEDUP_REMOVED lines=25> */
[----:B------:R-:W-:Y:S02]  /*6020*/  IMAD.MOV.U32 R68, RZ, RZ, R9 ;  /* 0x000000ffff447224 */ /* 0x000fe400078e0009 */
[----:B------:R-:W-:Y:S01]  /*6030*/  IMAD.MOV.U32 R150, RZ, RZ, R33 ;  /* 0x000000ffff967224 */ /* 0x000fe200078e0021 */
[C---:B------:R-:W-:Y:S01]  /*6040*/  HMMA.16816.F32.BF16 R8, R4.reuse, R36, R60 ;  /* 0x000000240408723c */ /* 0x040fe2000004183c */
[----:B------:R-:W-:Y:S01]  /*6050*/  IMAD.MOV.U32 R114, RZ, RZ, R125 ;  /* 0x000000ffff727224 */ /* 0x000fe200078e007d */
[----:B------:R-:W-:Y:S01]  /*6060*/  LDSM.16.MT88.4 R60, [R227+0x3080] ;  /* 0x00308000e33c783b */ /* 0x000fe20000004200 */
        /* <DEDUP_REMOVED lines=18> */
[----:B------:R-:W1:Y:S01]  /*6190*/  LDSM.16.MT88.4 R152, [R225+0x3080] ;  /* 0x00308000e198783b */ /* 0x000e620000004200 */
[----:B------:R-:W-:Y:S01]  /*61a0*/  IMAD.MOV.U32 R236, RZ, RZ, R81 ;  /* 0x000000ffffec7224 */ /* 0x000fe200078e0051 */
[----:B------:R-:W-:Y:S01]  /*61b0*/  MOV R100, R160 ;  /* 0x000000a000647202 */ /* 0x000fe20000000f00 */
[----:B------:R-:W-:Y:S01]  /*61c0*/  IMAD.MOV.U32 R179, RZ, RZ, R8 ;  /* 0x000000ffffb37224 */ /* 0x000fe200078e0008 */
[C---:B------:R-:W-:Y:S01]  /*61d0*/  HMMA.16816.F32.BF16 R36, R4.reuse, R38, R76 ;  /* 0x000000260424723c */ /* 0x040fe2000004184c */
[----:B------:R-:W-:Y:S01]  /*61e0*/  FFMA.FTZ R8, R245, c[0x0][0x2d0], -R13 ;  /* 0x0000b400f5087a23 */ /* 0x000fe2000001080d */
[----:B------:R-:W-:Y:S01]  /*61f0*/  LDSM.16.MT88.4 R76, [R225+0x4880] ;  /* 0x00488000e14c783b */ /* 0x000fe20000004200 */
[----:B------:R-:W-:Y:S01]  /*6200*/  IMAD.MOV.U32 R176, RZ, RZ, R11 ;  /* 0x000000ffffb07224 */ /* 0x000fe200078e000b */
[----:B------:R-:W-:Y:S01]  /*6210*/  MOV R178, R9 ;  /* 0x0000000900b27202 */ /* 0x000fe20000000f00 */
[----:B------:R2:W3:Y:S01]  /*6220*/  MUFU.EX2 R11, R8 ;  /* 0x00000008000b7308 */ /* 0x0004e20000000800 */
[----:B------:R-:W-:Y:S01]  /*6230*/  IMAD.MOV.U32 R177, RZ, RZ, R10 ;  /* 0x000000ffffb17224 */ /* 0x000fe200078e000a */
[----:B------:R-:W-:Y:S01]  /*6240*/  MOV R103, R148 ;  /* 0x0000009400677202 */ /* 0x000fe20000000f00 */
[----:B------:R-:W-:Y:S01]  /*6250*/  IMAD.MOV.U32 R160, RZ, RZ, R187 ;  /* 0x000000ffffa07224 */ /* 0x000fe200078e00bb */
[----:B------:R-:W-:Y:S01]  /*6260*/  HMMA.16816.F32.BF16 R104, R4, R24, R104 ;  /* 0x000000180468723c */ /* 0x000fe20000041868 */
[----:B------:R-:W-:-:S02]  /*6270*/  IMAD.MOV.U32 R235, RZ, RZ, R82 ;  /* 0x000000ffffeb7224 */ /* 0x000fc400078e0052 */
[----:B------:R-:W-:Y:S02]  /*6280*/  IMAD.MOV.U32 R101, RZ, RZ, R151 ;  /* 0x000000ffff657224 */ /* 0x000fe400078e0097 */
[----:B------:R-:W-:-:S03]  /*6290*/  IMAD.MOV.U32 R102, RZ, RZ, R149 ;  /* 0x000000ffff667224 */ /* 0x000fc600078e0095 */
[C---:B------:R-:W-:Y:S01]  /*62a0*/  HMMA.16816.F32.BF16 R56, R4.reuse, R40, R56 ;  /* 0x000000280438723c */ /* 0x040fe20000041838 */
[----:B--2---:R-:W-:Y:S02]  /*62b0*/  FFMA.FTZ R8, R244, c[0x0][0x2d0], -R13 ;  /* 0x0000b400f4087a23 */ /* 0x004fe4000001080d */
[----:B---3--:R-:W-:Y:S02]  /*62c0*/  IMAD.MOV.U32 R30, RZ, RZ, R11 ;  /* 0x000000ffff1e7224 */ /* 0x008fe400078e000b */
[----:B------:R2:W3:Y:S03]  /*62d0*/  MUFU.EX2 R10, R8 ;  /* 0x00000008000a7308 */ /* 0x0004e60000000800 */
[----:B------:R-:W-:Y:S01]  /*62e0*/  HMMA.16816.F32.BF16 R48, R4, R44, R48 ;  /* 0x0000002c0430723c */ /* 0x000fe20000041830 */
[----:B------:R-:W-:-:S07]  /*62f0*/  IMAD.MOV.U32 R11, RZ, RZ, R125 ;  /* 0x000000ffff0b7224 */ /* 0x000fce00078e007d */
[----:B------:R-:W-:Y:S01]  /*6300*/  HMMA.16816.F32.BF16 R32, R4, R34, R116 ;  /* 0x000000220420723c */ /* 0x000fe20000041874 */
[----:B--2---:R-:W-:Y:S01]  /*6310*/  FFMA.FTZ R8, R207, c[0x0][0x2d0], -R13 ;  /* 0x0000b400cf087a23 */ /* 0x004fe2000001080d */
[----:B---3--:R-:W-:Y:S01]  /*6320*/  MOV R31, R10 ;  /* 0x0000000a001f7202 */ /* 0x008fe20000000f00 */
[----:B------:R-:W-:-:S05]  /*6330*/  IMAD.MOV.U32 R10, RZ, RZ, R112 ;  /* 0x000000ffff0a7224 */ /* 0x000fca00078e0070 */
[C---:B------:R-:W-:Y:S01]  /*6340*/  HMMA.16816.F32.BF16 R24, R4.reuse, R26, R108 ;  /* 0x0000001a0418723c */ /* 0x040fe2000004186c */
[----:B------:R2:W-:Y:S01]  /*6350*/  MUFU.EX2 R14, R8 ;  /* 0x00000008000e7308 */ /* 0x0005e20000000800 */
        /* <DEDUP_REMOVED lines=8> */
[----:B------:R-:W-:Y:S01]  /*63e0*/  MOV R58, R71 ;  /* 0x00000047003a7202 */ /* 0x000fe20000000f00 */
[----:B------:R-:W-:Y:S01]  /*63f0*/  IMAD.MOV.U32 R80, RZ, RZ, R59 ;  /* 0x000000ffff507224 */ /* 0x000fe200078e003b */
[----:B------:R-:W-:Y:S01]  /*6400*/  MOV R56, R69 ;  /* 0x0000004500387202 */ /* 0x000fe20000000f00 */
[----:B------:R-:W-:Y:S01]  /*6410*/  IMAD.MOV.U32 R118, RZ, RZ, R129 ;  /* 0x000000ffff767224 */ /* 0x000fe200078e0081 */
[----:B------:R-:W-:Y:S01]  /*6420*/  LDSM.16.MT88.4 R108, [R228+0x4880] ;  /* 0x00488000e46c783b */ /* 0x000fe20000004200 */
[----:B------:R-:W-:Y:S01]  /*6430*/  IMAD.MOV.U32 R116, RZ, RZ, R131 ;  /* 0x000000ffff747224 */ /* 0x000fe200078e0083 */
[C---:B------:R-:W-:Y:S01]  /*6440*/  HMMA.16816.F32.BF16 R40, R4.reuse, R42, R72 ;  /* 0x0000002a0428723c */ /* 0x040fe20000041848 */
[----:B--2---:R-:W-:Y:S01]  /*6450*/  FFMA.FTZ R8, R191, c[0x0][0x2d0], -R13 ;  /* 0x0000b400bf087a23 */ /* 0x004fe2000001080d */
[----:B------:R-:W-:Y:S01]  /*6460*/  MOV R191, R92 ;  /* 0x0000005c00bf7202 */ /* 0x000fe20000000f00 */
[----:B------:R-:W-:Y:S01]  /*6470*/  IMAD.MOV.U32 R59, RZ, RZ, R70 ;  /* 0x000000ffff3b7224 */ /* 0x000fe200078e0046 */
[----:B------:R-:W-:Y:S01]  /*6480*/  LDSM.16.MT88.4 R92, [R226+0x4880] ;  /* 0x00488000e25c783b */ /* 0x000fe20000004200 */
[----:B------:R2:W-:Y:S01]  /*6490*/  MUFU.EX2 R13, R8 ;  /* 0x00000008000d7308 */ /* 0x0005e20000000800 */
[----:B------:R-:W-:Y:S01]  /*64a0*/  IMAD.MOV.U32 R57, RZ, RZ, R68 ;  /* 0x000000ffff397224 */ /* 0x000fe200078e0044 */
[----:B------:R-:W-:Y:S01]  /*64b0*/  MOV R70, R170 ;  /* 0x000000aa00467202 */ /* 0x000fe20000000f00 */
[----:B------:R-:W-:Y:S01]  /*64c0*/  HMMA.16816.F32.BF16 R44, R4, R46, R52 ;  /* 0x0000002e042c723c */ /* 0x000fe20000041834 */
[----:B------:R-:W3:Y:S01]  /*64d0*/  LDSM.16.MT88.4 R4, [R227+0x4880] ;  /* 0x00488000e304783b */ /* 0x000ee20000004200 */
[----:B------:R-:W-:Y:S01]  /*64e0*/  IMAD.MOV.U32 R69, RZ, RZ, R171 ;  /* 0x000000ffff457224 */ /* 0x000fe200078e00ab */
[----:B------:R-:W-:Y:S01]  /*64f0*/  MOV R68, R168 ;  /* 0x000000a800447202 */ /* 0x000fe20000000f00 */
[----:B------:R-:W-:Y:S01]  /*6500*/  IMAD.MOV.U32 R71, RZ, RZ, R169 ;  /* 0x000000ffff477224 */ /* 0x000fe200078e00a9 */
[----:B------:R-:W-:Y:S01]  /*6510*/  MOV R119, R9 ;  /* 0x0000000900777202 */ /* 0x000fe20000000f00 */
[----:B------:R-:W4:Y:S01]  /*6520*/  LDSM.16.MT88.4 R168, [R226+0x3080] ;  /* 0x00308000e2a8783b */ /* 0x000f220000004200 */
[----:B------:R-:W-:Y:S01]  /*6530*/  MOV R9, R150 ;  /* 0x0000009600097202 */ /* 0x000fe20000000f00 */
[----:B------:R-:W-:Y:S01]  /*6540*/  IMAD.MOV.U32 R72, RZ, RZ, R116 ;  /* 0x000000ffff487224 */ /* 0x000fe200078e0074 */
[----:B------:R-:W-:Y:S01]  /*6550*/  MOV R98, R179 ;  /* 0x000000b300627202 */ /* 0x000fe20000000f00 */
[----:B------:R-:W-:Y:S01]  /*6560*/  IMAD.MOV.U32 R74, RZ, RZ, R118 ;  /* 0x000000ffff4a7224 */ /* 0x000fe200078e0076 */
[----:B------:R-:W-:Y:S01]  /*6570*/  MOV R73, R117 ;  /* 0x0000007500497202 */ /* 0x000fe20000000f00 */
[----:B--2---:R-:W-:Y:S01]  /*6580*/  FFMA.FTZ R8, R190, c[0x0][0x2d0], -R12 ;  /* 0x0000b400be087a23 */ /* 0x004fe2000001080c */
[----:B------:R-:W-:Y:S01]  /*6590*/  MOV R99, R119 ;  /* 0x0000007700637202 */ /* 0x000fe20000000f00 */
[----:B------:R-:W-:-:S02]  /*65a0*/  IMAD.MOV.U32 R190, RZ, RZ, R126 ;  /* 0x000000ffffbe7224 */ /* 0x000fc400078e007e */
[----:B------:R2:W-:Y:S02]  /*65b0*/  MUFU.EX2 R207, R8 ;  /* 0x0000000800cf7308 */ /* 0x0005e40000000800 */
[----:B------:R-:W-:Y:S02]  /*65c0*/  IMAD.MOV.U32 R97, RZ, RZ, R190 ;  /* 0x000000ffff617224 */ /* 0x000fe400078e00be */
[----:B------:R-:W-:Y:S02]  /*65d0*/  IMAD.MOV.U32 R190, RZ, RZ, R176 ;  /* 0x000000ffffbe7224 */ /* 0x000fe400078e00b0 */
[----:B--2---:R-:W-:Y:S01]  /*65e0*/  FFMA.FTZ R8, R189, c[0x0][0x2d0], -R12 ;  /* 0x0000b400bd087a23 */ /* 0x004fe2000001080c */
[----:B------:R-:W-:-:S03]  /*65f0*/  MOV R189, R127 ;  /* 0x0000007f00bd7202 */ /* 0x000fc60000000f00 */
[----:B------:R2:W1:Y:S01]  /*6600*/  MUFU.EX2 R244, R8 ;  /* 0x0000000800f47308 */ /* 0x0004620000000800 */
[----:B------:R-:W-:Y:S02]  /*6610*/  MOV R96, R189 ;  /* 0x000000bd00607202 */ /* 0x000fe40000000f00 */
[----:B------:R-:W-:Y:S01]  /*6620*/  MOV R189, R177 ;  /* 0x000000b100bd7202 */ /* 0x000fe20000000f00 */
[----:B--2---:R-:W-:Y:S01]  /*6630*/  FFMA.FTZ R8, R188, c[0x0][0x2d0], -R12 ;  /* 0x0000b400bc087a23 */ /* 0x004fe2000001080c */
[----:B-1----:R-:W-:Y:S01]  /*6640*/  F2FP.BF16.PACK_AB R129, R244, R207 ;  /* 0x000000cff481723e */ /* 0x002fe200000010ff */
[----:B------:R-:W-:Y:S01]  /*6650*/  IMAD.MOV.U32 R188, RZ, RZ, R128 ;  /* 0x000000ffffbc7224 */ /* 0x000fe200078e0080 */
[----:B------:R-:W-:Y:S01]  /*6660*/  F2FP.BF16.PACK_AB R128, R31, R30 ;  /* 0x0000001e1f80723e */ /* 0x000fe200000010ff */
[----:B------:R1:W-:Y:S02]  /*6670*/  MUFU.EX2 R245, R8 ;  /* 0x0000000800f57308 */ /* 0x0003e40000000800 */
[----:B------:R-:W-:-:S02]  /*6680*/  IMAD.MOV.U32 R75, RZ, RZ, R188 ;  /* 0x000000ffff4b7224 */ /* 0x000fc400078e00bc */
[----:B------:R-:W-:Y:S02]  /*6690*/  IMAD.MOV.U32 R188, RZ, RZ, R178 ;  /* 0x000000ffffbc7224 */ /* 0x000fe400078e00b2 */
[----:B-1----:R-:W-:Y:S02]  /*66a0*/  FFMA.FTZ R8, R139, c[0x0][0x2d0], -R12 ;  /* 0x0000b4008b087a23 */ /* 0x002fe4000001080c */
[----:B------:R-:W-:Y:S01]  /*66b0*/  IMAD.MOV.U32 R12, RZ, RZ, R161 ;  /* 0x000000ffff0c7224 */ /* 0x000fe200078e00a1 */
[----:B------:R-:W-:Y:S01]  /*66c0*/  MOV R161, R186 ;  /* 0x000000ba00a17202 */ /* 0x000fe20000000f00 */
[----:B------:R1:W2:Y:S02]  /*66d0*/  MUFU.EX2 R139, R8 ;  /* 0x00000008008b7308 */ /* 0x0002a40000000800 */
[----:B-1----:R-:W-:Y:S01]  /*66e0*/  FFMA.FTZ R8, R134, c[0x0][0x2d0], -R2 ;  /* 0x0000b40086087a23 */ /* 0x002fe20000010802 */
[----:B--2---:R-:W-:-:S05]  /*66f0*/  F2FP.BF16.PACK_AB R131, R139, R245 ;  /* 0x000000f58b83723e */ /* 0x004fca00000010ff */
[----:B------:R1:W-:Y:S02]  /*6700*/  MUFU.EX2 R134, R8 ;  /* 0x0000000800867308 */ /* 0x0003e40000000800 */
[----:B-1----:R-:W-:-:S06]  /*6710*/  FFMA.FTZ R8, R132, c[0x0][0x2d0], -R2 ;  /* 0x0000b40084087a23 */ /* 0x002fcc0000010802 */
[----:B------:R1:W2:Y:S02]  /*6720*/  MUFU.EX2 R132, R8 ;  /* 0x0000000800847308 */ /* 0x0002a40000000800 */
[--C-:B-1----:R-:W-:Y:S01]  /*6730*/  FFMA.FTZ R8, R133, c[0x0][0x2d0], -R2.reuse ;  /* 0x0000b40085087a23 */ /* 0x102fe20000010802 */
[----:B--2---:R-:W-:Y:S01]  /*6740*/  F2FP.BF16.PACK_AB R124, R132, R134 ;  /* 0x00000086847c723e */ /* 0x004fe200000010ff */
[----:B------:R-:W-:-:S04]  /*6750*/  FFMA.FTZ R2, R138, c[0x0][0x2d0], -R2 ;  /* 0x0000b4008a027a23 */ /* 0x000fc80000010802 */
[----:B------:R1:W-:Y:S01]  /*6760*/  MUFU.EX2 R29, R8 ;  /* 0x00000008001d7308 */ /* 0x0003e20000000800 */
[----:B------:R-:W-:Y:S02]  /*6770*/  IMAD.MOV.U32 R138, RZ, RZ, R14 ;  /* 0x000000ffff8a7224 */ /* 0x000fe400078e000e */
[----:B------:R-:W-:-:S05]  /*6780*/  IMAD.MOV.U32 R133, RZ, RZ, R13 ;  /* 0x000000ffff857224 */ /* 0x000fca00078e000d */
[----:B------:R2:W2:Y:S01]  /*6790*/  MUFU.EX2 R28, R2 ;  /* 0x00000002001c7308 */ /* 0x0004a20000000800 */
[----:B------:R-:W-:Y:S01]  /*67a0*/  F2FP.BF16.PACK_AB R130, R133, R138 ;  /* 0x0000008a8582723e */ /* 0x000fe200000010ff */
[----:B-1----:R-:W-:Y:S01]  /*67b0*/  IMAD.MOV.U32 R8, RZ, RZ, R163 ;  /* 0x000000ffff087224 */ /* 0x002fe200078e00a3 */
[----:B------:R-:W-:-:S05]  /*67c0*/  MOV R163, R184 ;  /* 0x000000b800a37202 */ /* 0x000fca0000000f00 */
[----:B------:R-:W-:Y:S01]  /*67d0*/  HMMA.16816.F32.BF16 R144, R128, R152, R144 ;  /* 0x000000988090723c */ /* 0x000fe20000041890 */
[----:B------:R-:W1:Y:S01]  /*67e0*/  LDSM.16.MT88.4 R184, [R228+0x3080] ;  /* 0x00308000e4b8783b */ /* 0x000e620000004200 */
[----:B--2---:R-:W-:Y:S01]  /*67f0*/  FFMA.FTZ R2, R87, c[0x0][0x2d0], -R0 ;  /* 0x0000b40057027a23 */ /* 0x004fe20000010800 */
[----:B------:R-:W-:-:S05]  /*6800*/  F2FP.BF16.PACK_AB R126, R28, R29 ;  /* 0x0000001d1c7e723e */ /* 0x000fca00000010ff */
[C---:B------:R-:W-:Y:S01]  /*6810*/  HMMA.16816.F32.BF16 R52, R128.reuse, R60, R212 ;  /* 0x0000003c8034723c */ /* 0x040fe200000418d4 */
[----:B------:R2:W-:Y:S07]  /*6820*/  MUFU.EX2 R14, R2 ;  /* 0x00000002000e7308 */ /* 0x0005ee0000000800 */
[C---:B---3--:R-:W-:Y:S07]  /*6830*/  HMMA.16816.F32.BF16 R116, R128.reuse, R4, R164 ;  /* 0x000000048074723c */ /* 0x048fee00000418a4 */
[----:B------:R-:W-:Y:S01]  /*6840*/  IMAD.MOV.U32 R167, RZ, RZ, R188 ;  /* 0x000000ffffa77224 */ /* 0x000fe200078e00bc */
[----:B------:R-:W-:Y:S01]  /*6850*/  MOV R166, R98 ;  /* 0x0000006200a67202 */ /* 0x000fe20000000f00 */
[----:B------:R-:W-:Y:S01]  /*6860*/  FADD.FTZ R9, R9, R246 ;  /* 0x000000f609097221 */ /* 0x000fe20000010000 */
[----:B----4-:R-:W-:Y:S01]  /*6870*/  HMMA.16816.F32.BF16 R160, R128, R168, R160 ;  /* 0x000000a880a0723c */ /* 0x010fe200000418a0 */
[----:B--2---:R-:W-:-:S04]  /*6880*/  FFMA.FTZ R2, R86, c[0x0][0x2d0], -R0 ;  /* 0x0000b40056027a23 */ /* 0x004fc80000010800 */
[----:B------:R2:W3:Y:S03]  /*6890*/  MUFU.EX2 R13, R2 ;  /* 0x00000002000d7308 */ /* 0x0004e60000000800 */
[C---:B------:R-:W-:Y:S08]  /*68a0*/  HMMA.16816.F32.BF16 R156, R128.reuse, R154, R156 ;  /* 0x0000009a809c723c */ /* 0x040ff0000004189c */
[----:B-1----:R-:W-:Y:S01]  /*68b0*/  HMMA.16816.F32.BF16 R176, R128, R184, R248 ;  /* 0x000000b880b0723c */ /* 0x002fe200000418f8 */
[--C-:B--2---:R-:W-:Y:S01]  /*68c0*/  FFMA.FTZ R2, R85, c[0x0][0x2d0], -R0.reuse ;  /* 0x0000b40055027a23 */ /* 0x104fe20000010800 */
[----:B---3--:R-:W-:Y:S01]  /*68d0*/  F2FP.BF16.PACK_AB R125, R13, R14 ;  /* 0x0000000e0d7d723e */ /* 0x008fe200000010ff */
[----:B------:R-:W-:-:S04]  /*68e0*/  FFMA.FTZ R0, R84, c[0x0][0x2d0], -R0 ;  /* 0x0000b40054007a23 */ /* 0x000fc80000010800 */
[----:B------:R-:W-:Y:S01]  /*68f0*/  MOV R248, R68 ;  /* 0x0000004400f87202 */ /* 0x000fe20000000f00 */
[----:B------:R-:W-:Y:S01]  /*6900*/  IMAD.MOV.U32 R249, RZ, RZ, R69 ;  /* 0x000000fffff97224 */ /* 0x000fe200078e0045 */
[----:B------:R-:W-:Y:S01]  /*6910*/  MOV R250, R70 ;  /* 0x0000004600fa7202 */ /* 0x000fe20000000f00 */
[----:B------:R-:W-:Y:S01]  /*6920*/  MUFU.EX2 R2, R2 ;  /* 0x0000000200027308 */ /* 0x000fe20000000800 */
[----:B------:R-:W-:Y:S01]  /*6930*/  IMAD.MOV.U32 R251, RZ, RZ, R71 ;  /* 0x000000fffffb7224 */ /* 0x000fe200078e0047 */
[C---:B------:R-:W-:Y:S06]  /*6940*/  HMMA.16816.F32.BF16 R84, R128.reuse, R92, R192 ;  /* 0x0000005c8054723c */ /* 0x040fec00000418c0 */
[----:B------:R-:W1:Y:S01]  /*6950*/  MUFU.EX2 R0, R0 ;  /* 0x0000000000007308 */ /* 0x000e620000000800 */
[----:B------:R-:W-:Y:S01]  /*6960*/  IMAD.MOV.U32 R193, RZ, RZ, R97 ;  /* 0x000000ffffc17224 */ /* 0x000fe200078e0061 */
[----:B------:R-:W-:Y:S01]  /*6970*/  HMMA.16816.F32.BF16 R68, R128, R76, R200 ;  /* 0x0000004c8044723c */ /* 0x000fe200000418c8 */
        /* <DEDUP_REMOVED lines=13> */
[----:B-1----:R-:W-:Y:S01]  /*6a50*/  F2FP.BF16.PACK_AB R127, R0, R2 ;  /* 0x00000002007f723e */ /* 0x002fe200000010ff */
[----:B------:R-:W-:Y:S01]  /*6a60*/  IMAD.MOV.U32 R59, RZ, RZ, R234 ;  /* 0x000000ffff3b7224 */ /* 0x000fe200078e00ea */
[----:B------:R1:W5:Y:S05]  /*6a70*/  LDL.LU R236, [R1+0x64] ;  /* 0x0000640001ec7983 */ /* 0x00036a0000300800 */
[----:B------:R-:W-:Y:S07]  /*6a80*/  HMMA.16816.F32.BF16 R148, R124, R152, R64 ;  /* 0x000000987c94723c */ /* 0x000fee0000041840 */
        /* <DEDUP_REMOVED lines=10> */
[C---:B------:R-:W-:Y:S07]  /*6b30*/  HMMA.16816.F32.BF16 R64, R128.reuse, R62, R208 ;  /* 0x0000003e8040723c */ /* 0x040fee00000418d0 */
[----:B------:R-:W-:Y:S01]  /*6b40*/  MOV R208, R83 ;  /* 0x0000005300d07202 */ /* 0x000fe20000000f00 */
[----:B------:R-:W-:Y:S01]  /*6b50*/  HMMA.16816.F32.BF16 R188, R128, R186, R216 ;  /* 0x000000ba80bc723c */ /* 0x000fe200000418d8 */
[----:B------:R-:W-:-:S06]  /*6b60*/  MOV R210, R113 ;  /* 0x0000007100d27202 */ /* 0x000fcc0000000f00 */
[----:B------:R-:W-:Y:S01]  /*6b70*/  IMAD.MOV.U32 R217, RZ, RZ, R82 ;  /* 0x000000ffffd97224 */ /* 0x000fe200078e0052 */
[----:B------:R-:W-:Y:S01]  /*6b80*/  MOV R218, R81 ;  /* 0x0000005100da7202 */ /* 0x000fe20000000f00 */
[----:B------:R-:W-:Y:S01]  /*6b90*/  IMAD.MOV.U32 R219, RZ, RZ, R80 ;  /* 0x000000ffffdb7224 */ /* 0x000fe200078e0050 */
[C---:B------:R-:W-:Y:S08]  /*6ba0*/  HMMA.16816.F32.BF16 R100, R128.reuse, R108, R172 ;  /* 0x0000006c8064723c */ /* 0x040ff000000418ac */
[C---:B------:R-:W-:Y:S07]  /*6bb0*/  HMMA.16816.F32.BF16 R80, R128.reuse, R78, R196 ;  /* 0x0000004e8050723c */ /* 0x040fee00000418c4 */
[----:B------:R-:W-:Y:S01]  /*6bc0*/  MOV R199, R115 ;  /* 0x0000007300c77202 */ /* 0x000fe20000000f00 */
[----:B------:R-:W-:Y:S01]  /*6bd0*/  IMAD.MOV.U32 R209, RZ, RZ, R112 ;  /* 0x000000ffffd17224 */ /* 0x000fe200078e0070 */
[----:B------:R-:W-:Y:S03]  /*6be0*/  HMMA.16816.F32.BF16 R172, R128, R170, R248 ;  /* 0x000000aa80ac723c */ /* 0x000fe600000418f8 */
        /* <DEDUP_REMOVED lines=13> */
[----:B------:R-:W-:Y:S01]  /*6cc0*/  MOV R216, R99 ;  /* 0x0000006300d87202 */ /* 0x000fe20000000f00 */
[----:B------:R-:W-:Y:S01]  /*6cd0*/  FADD.FTZ R11, R202, R11 ;  /* 0x0000000bca0b7221 */ /* 0x000fe20000010000 */
[----:B------:R-:W-:Y:S01]  /*6ce0*/  HMMA.16816.F32.BF16 R96, R128, R94, R180 ;  /* 0x0000005e8060723c */ /* 0x000fe200000418b4 */
[----:B------:R-:W-:-:S02]  /*6cf0*/  FADD.FTZ R10, R212, R10 ;  /* 0x0000000ad40a7221 */ /* 0x000fc40000010000 */
[----:B------:R-:W-:Y:S02]  /*6d00*/  FADD.FTZ R12, R12, R8 ;  /* 0x000000080c0c7221 */ /* 0x000fe40000010000 */
[----:B------:R-:W-:Y:S02]  /*6d10*/  IMAD.MOV.U32 R248, RZ, RZ, R230 ;  /* 0x000000fffff87224 */ /* 0x000fe400078e00e6 */
[----:B------:R-:W-:Y:S01]  /*6d20*/  FADD.FTZ R8, R252, R9 ;  /* 0x00000009fc087221 */ /* 0x000fe20000010000 */
[----:B------:R-:W-:Y:S01]  /*6d30*/  HMMA.16816.F32.BF16 R112, R128, R110, R140 ;  /* 0x0000006e8070723c */ /* 0x000fe2000004188c */
[----:B------:R-:W-:Y:S01]  /*6d40*/  MOV R249, R229 ;  /* 0x000000e500f97202 */ /* 0x000fe20000000f00 */
[----:B------:R-:W-:Y:S02]  /*6d50*/  FADD.FTZ R11, R213, R11 ;  /* 0x0000000bd50b7221 */ /* 0x000fe40000010000 */
[----:B------:R-:W-:-:S04]  /*6d60*/  IMAD.MOV.U32 R250, RZ, RZ, R224 ;  /* 0x000000fffffa7224 */ /* 0x000fc800078e00e0 */
[----:B------:R-:W-:Y:S01]  /*6d70*/  HMMA.16816.F32.BF16 R128, R128, R6, R120 ;  /* 0x000000068080723c */ /* 0x000fe20000041878 */
[----:B------:R-:W-:Y:S01]  /*6d80*/  FADD.FTZ R8, R248, R8 ;  /* 0x00000008f8087221 */ /* 0x000fe20000010000 */
[----:B------:R-:W-:Y:S01]  /*6d90*/  MOV R58, R235 ;  /* 0x000000eb003a7202 */ /* 0x000fe20000000f00 */
[----:B------:R-:W-:Y:S01]  /*6da0*/  IMAD.MOV.U32 R140, RZ, RZ, R166 ;  /* 0x000000ffff8c7224 */ /* 0x000fe200078e00a6 */
[----:B------:R-:W-:Y:S01]  /*6db0*/  MOV R251, R233 ;  /* 0x000000e900fb7202 */ /* 0x000fe20000000f00 */
[----:B------:R-:W-:Y:S01]  /*6dc0*/  IMAD.MOV.U32 R142, RZ, RZ, R152 ;  /* 0x000000ffff8e7224 */ /* 0x000fe200078e0098 */
[----:B------:R-:W-:Y:S01]  /*6dd0*/  MOV R141, R167 ;  /* 0x000000a7008d7202 */ /* 0x000fe20000000f00 */
[----:B------:R1:W5:Y:S01]  /*6de0*/  LDL.LU R235, [R1+0x60] ;  /* 0x0000600001eb7983 */ /* 0x0003620000300800 */
[----:B------:R-:W-:Y:S01]  /*6df0*/  HMMA.16816.F32.BF16 R120, R124, R4, R48 ;  /* 0x000000047c78723c */ /* 0x000fe20000041830 */
[----:B------:R-:W-:Y:S02]  /*6e00*/  MOV R143, R153 ;  /* 0x00000099008f7202 */ /* 0x000fe40000000f00 */
[----:B------:R1:W5:Y:S04]  /*6e10*/  LDL.LU R234, [R1+0x5c] ;  /* 0x00005c0001ea7983 */ /* 0x0003680000300800 */
[----:B------:R-:W-:-:S02]  /*6e20*/  FADD.FTZ R5, R214, R10 ;  /* 0x0000000ad6057221 */ /* 0x000fc40000010000 */
[----:B------:R-:W-:Y:S01]  /*6e30*/  FADD.FTZ R4, R215, R11 ;  /* 0x0000000bd7047221 */ /* 0x000fe20000010000 */
[C---:B------:R-:W-:Y:S01]  /*6e40*/  HMMA.16816.F32.BF16 R72, R124.reuse, R76, R72 ;  /* 0x0000004c7c48723c */ /* 0x040fe20000041848 */
[----:B------:R-:W-:Y:S01]  /*6e50*/  FADD.FTZ R10, R249, R12 ;  /* 0x0000000cf90a7221 */ /* 0x000fe20000010000 */
[----:B------:R1:W5:Y:S01]  /*6e60*/  LDL.LU R233, [R1+0x58] ;  /* 0x0000580001e97983 */ /* 0x0003620000300800 */
[----:B------:R-:W-:Y:S02]  /*6e70*/  FADD.FTZ R9, R250, R5 ;  /* 0x00000005fa097221 */ /* 0x000fe40000010000 */
[----:B------:R-:W-:Y:S01]  /*6e80*/  FADD.FTZ R5, R15, R8 ;  /* 0x000000080f057221 */ /* 0x000fe20000010000 */
[----:B------:R1:W5:Y:S01]  /*6e90*/  LDL.LU R232, [R1+0x54] ;  /* 0x0000540001e87983 */ /* 0x0003620000300800 */
[----:B------:R-:W-:Y:S01]  /*6ea0*/  FADD.FTZ R11, R251, R4 ;  /* 0x00000004fb0b7221 */ /* 0x000fe20000010000 */
[----:B------:R-:W-:Y:S01]  /*6eb0*/  HMMA.16816.F32.BF16 R164, R124, R168, R104 ;  /* 0x000000a87ca4723c */ /* 0x000fe20000041868 */
[----:B------:R-:W-:Y:S01]  /*6ec0*/  FADD.FTZ R4, R30, R10 ;  /* 0x0000000a1e047221 */ /* 0x000fe20000010000 */
[----:B------:R1:W5:Y:S01]  /*6ed0*/  LDL.LU R231, [R1+0x50] ;  /* 0x0000500001e77983 */ /* 0x0003620000300800 */
[----:B------:R-:W-:-:S05]  /*6ee0*/  FADD.FTZ R5, R206, R5 ;  /* 0x00000005ce057221 */ /* 0x000fca0000010000 */
[C---:B------:R-:W-:Y:S08]  /*6ef0*/  HMMA.16816.F32.BF16 R76, R124.reuse, R78, R88 ;  /* 0x0000004e7c4c723c */ /* 0x040ff00000041858 */
[C---:B------:R-:W-:Y:S08]  /*6f00*/  HMMA.16816.F32.BF16 R180, R124.reuse, R184, R220 ;  /* 0x000000b87cb4723c */ /* 0x040ff000000418dc */
[C---:B------:R-:W-:Y:S08]  /*6f10*/  HMMA.16816.F32.BF16 R56, R124.reuse, R60, R56 ;  /* 0x0000003c7c38723c */ /* 0x040ff00000041838 */
[C---:B------:R-:W-:Y:S01]  /*6f20*/  HMMA.16816.F32.BF16 R152, R124.reuse, R154, R32 ;  /* 0x0000009a7c98723c */ /* 0x040fe20000041820 */
[----:B------:R-:W-:Y:S01]  /*6f30*/  FADD.FTZ R8, R134, R11 ;  /* 0x0000000b86087221 */ /* 0x000fe20000010000 */
[----:B------:R1:W5:Y:S04]  /*6f40*/  LDL.LU R230, [R1+0x4c] ;  /* 0x00004c0001e67983 */ /* 0x0003680000300800 */
[----:B------:R1:W5:Y:S02]  /*6f50*/  LDL.LU R229, [R1+0x48] ;  /* 0x0000480001e57983 */ /* 0x0003640000300800 */
[C---:B------:R-:W-:Y:S02]  /*6f60*/  HMMA.16816.F32.BF16 R88, R124.reuse, R92, R140 ;  /* 0x0000005c7c58723c */ /* 0x040fe4000004188c */
[----:B------:R1:W5:Y:S06]  /*6f70*/  LDL.LU R224, [R1+0x44] ;  /* 0x0000440001e07983 */ /* 0x00036c0000300800 */
        /* <DEDUP_REMOVED lines=8> */
[----:B------:R-:W-:-:S04]  /*7000*/  FADD.FTZ R4, R205, R5 ;  /* 0x00000005cd047221 */ /* 0x000fc80000010000 */
        /* <DEDUP_REMOVED lines=13> */
[----:B------:R-:W-:Y:S01]  /*70e0*/  FADD.FTZ R2, R28, R6 ;  /* 0x000000061c027221 */ /* 0x000fe20000010000 */
[----:B------:R1:W-:Y:S04]  /*70f0*/  STL [R1+0x20], R7 ;  /* 0x0000200701007387 */ /* 0x0003e80000100800 */
[----:B------:R1:W-:Y:S04]  /*7100*/  STL [R1+0x24], R5 ;  /* 0x0000240501007387 */ /* 0x0003e80000100800 */
[----:B------:R1:W-:Y:S04]  /*7110*/  STL [R1+0x2c], R0 ;  /* 0x00002c0001007387 */ /* 0x0003e80000100800 */
[----:B------:R1:W-:Y:S01]  /*7120*/  STL [R1+0x28], R2 ;  /* 0x0000280201007387 */ /* 0x0003e20000100800 */
[----:B------:R-:W-:Y:S01]  /*7130*/  UIMAD.WIDE.U32 UR28, UR27, UR4, URZ ;  /* 0x000000041b1c72a5 */ /* 0x000fe2000f8e003f */
[----:B------:R-:W-:-:S03]  /*7140*/  PLOP3.LUT P0, PT, PT, PT, UP6, 0x40, 0x0 ;  /* 0x000000000000781c */ /* 0x000fc60003f0e868 */
[----:B------:R-:W-:-:S04]  /*7150*/  @UP5 USHF.R.U32.HI UR27, URZ, UR5, UR29 ;  /* 0x000000053f1b5299 */ /* 0x000fc8000801161d */
[----:B------:R-:W-:-:S03]  /*7160*/  UIADD3 UR4, UR26, UR27, URZ ;  /* 0x0000001b1a047290 */ /* 0x000fc6000fffe03f */
[----:B------:R-:W-:Y:S02]  /*7170*/  ULDC UR27, c[0x0][0x328] ;  /* 0x0000ca00001b7ab9 */ /* 0x000fe40000000800 */
[----:B------:R-:W-:Y:S02]  /*7180*/  UIADD3 UR23, UR23, -0x2, URZ ;  /* 0xfffffffe17177890 */ /* 0x000fe4000fffe03f */
[----:B------:R-:W-:Y:S01]  /*7190*/  UIADD3 UR27, UR4, UR27, URZ ;  /* 0x0000001b041b7290 */ /* 0x000fe2000fffe03f */
[----:B------:R-:W-:Y:S05]  /*71a0*/  @P0 BRA `(.L_x_967) ;  /* 0x0000015000000947 */ /* 0x000fea0003800000 */
[----:B------:R-:W-:Y:S01]  /*71b0*/  ISETP.LT.AND P0, PT, RZ, UR4, PT ;  /* 0x00000004ff007c0c */ /* 0x000fe2000bf01270 */
[----:B------:R-:W-:Y:S02]  /*71c0*/  UIADD3 UR28, UR4, -0x1, URZ ;  /* 0xffffffff041c7890 */ /* 0x000fe4000fffe03f */
        /* <DEDUP_REMOVED lines=10> */
.L_x_968:
[----:B------:R-:W-:Y:S02]  /*7270*/  UISETP.NE.AND UP0, UPT, UR26, 0x1, UPT ;  /* 0x000000011a00788c */ /* 0x000fe4000bf05270 */
[----:B------:R-:W-:Y:S02]  /*7280*/  ULDC.64 UR4, c[0x0][0x330] ;  /* 0x0000cc0000047ab9 */ /* 0x000fe40000000a00 */
[----:B------:R-:W-:-:S07]  /*7290*/  UIMAD.WIDE.U32 UR30, UR28, UR4, URZ ;  /* 0x000000041c1e72a5 */ /* 0x000fce000f8e003f */
[----:B------:R-:W-:Y:S02]  /*72a0*/  @UP0 UMOV UR29, UR31 ;  /* 0x0000001f001d0c82 */ /* 0x000fe40008000000 */
[----:B------:R-:W-:Y:S02]  /*72b0*/  @UP0 USHF.R.U32.HI UR28, URZ, UR5, UR29 ;  /* 0x000000053f1c0299 */ /* 0x000fe4000801161d */
.L_x_969:
[----:B------:R-:W-:Y:S02]  /*72c0*/  ULDC UR4, c[0x0][0x32c] ;  /* 0x0000cb0000047ab9 */ /* 0x000fe40000000800 */
[----:B------:R-:W-:-:S04]  /*72d0*/  UIMAD UR4, UR28, UR26, UR4 ;  /* 0x0000001a1c0472a4 */ /* 0x000fc8000f8e0204 */
[----:B------:R-:W-:-:S04]  /*72e0*/  UISETP.LT.AND UP0, UPT, UR27, UR4, UPT ;  /* 0x000000041b00728c */ /* 0x000fc8000bf01270 */
[----:B------:R-:W-:-:S04]  /*72f0*/  USEL UR27, UR27, UR4, UP0 ;  /* 0x000000041b1b7287 */ /* 0x000fc80008000000 */
.L_x_967:
[----:B------:R-:W-:-:S04]  /*7300*/  UIMAD.WIDE UR4, UR27, 0x2aaaaaab, URZ ;  /* 0x2aaaaaab1b0478a5 */ /* 0x000fc8000f8e023f */
[----:B------:R-:W-:-:S04]  /*7310*/  USHF.R.U32.HI UR4, URZ, 0x1f, UR5 ;  /* 0x0000001f3f047899 */ /* 0x000fc80008011605 */
[----:B------:R-:W-:-:S04]  /*7320*/  ULEA.HI.SX32 UR4, UR5, UR4, 0x1d ;  /* 0x0000000405047291 */ /* 0x000fc8000f8fea3f */
[----:B------:R-:W-:-:S04]  /*7330*/  UISETP.LT.AND UP0, UPT, UR7, UR4, UPT ;  /* 0x000000040700728c */ /* 0x000fc8000bf01270 */
[----:B------:R-:W-:-:S04]  /*7340*/  USEL UR5, UR7, UR4, !UP0 ;  /* 0x0000000407057287 */ /* 0x000fc8000c000000 */
[----:B------:R-:W-:-:S06]  /*7350*/  UISETP.GE.AND UP0, UPT, UR23, UR5, UPT ;  /* 0x000000051700728c */ /* 0x000fcc000bf06270 */
[----:B------:R-:W-:-:S13]  /*7360*/  PLOP3.LUT P0, PT, PT, PT, UP0, 0x80, 0x0 ;  /* 0x000000000000781c */ /* 0x000fda0003f0f008 */
[----:B------:R-:W-:Y:S05]  /*7370*/  @!P0 BRA `(.L_x_970) ;  /* 0x0000538000008947 */ /* 0x000fea0003800000 */
[----:B------:R-:W2:Y:S04]  /*7380*/  LDL R4, [R1+0x10] ;  /* 0x0000100001047983 */ /* 0x000ea80000100800 */
[----:B-1----:R-:W3:Y:S04]  /*7390*/  LDL R2, [R1+0x3c] ;  /* 0x00003c0001027983 */ /* 0x002ee80000100800 */
[----:B------:R-:W3:Y:S04]  /*73a0*/  LDL R0, [R1+0x38] ;  /* 0x0000380001007983 */ /* 0x000ee80000100800 */
[----:B------:R-:W4:Y:S01]  /*73b0*/  LDL.LU R5, [R1+0x40] ;  /* 0x0000400001057983 */ /* 0x000f220000300800 */
[----:B------:R-:W-:Y:S01]  /*73c0*/  MOV R139, R3 ;  /* 0x00000003008b7202 */ /* 0x000fe20000000f00 */
[----:B------:R-:W-:-:S02]  /*73d0*/  IMAD.MOV.U32 R134, RZ, RZ, R136 ;  /* 0x000000ffff867224 */ /* 0x000fc400078e0088 */
[----:B------:R-:W-:Y:S02]  /*73e0*/  IMAD.MOV.U32 R132, RZ, RZ, R137 ;  /* 0x000000ffff847224 */ /* 0x000fe400078e0089 */
[----:B------:R-:W-:Y:S01]  /*73f0*/  IMAD.MOV.U32 R138, RZ, RZ, R135 ;  /* 0x000000ffff8a7224 */ /* 0x000fe200078e0087 */
[----:B--2---:R-:W-:Y:S02]  /*7400*/  SHF.L.U32 R3, R4, 0x1, RZ ;  /* 0x0000000104037819 */ /* 0x004fe400000006ff */
[C---:B---3--:R-:W-:Y:S01]  /*7410*/  SHF.L.U64.HI R2, R0.reuse, 0x1, R2 ;  /* 0x0000000100027819 */ /* 0x048fe20000010202 */
[----:B------:R-:W-:Y:S01]  /*7420*/  IMAD.SHL.U32 R0, R0, 0x2, RZ ;  /* 0x0000000200007824 */ /* 0x000fe200078e00ff */
[----:B----4-:R-:W-:-:S05]  /*7430*/  SHF.L.U64.HI R5, R4, 0x1, R5 ;  /* 0x0000000104057819 */ /* 0x010fca0000010205 */
[----:B------:R1:W-:Y:S04]  /*7440*/  STL [R1+0x8], R5 ;  /* 0x0000080501007387 */ /* 0x0003e80000100800 */
[----:B------:R1:W-:Y:S04]  /*7450*/  STL [R1+0x18], R3 ;  /* 0x0000180301007387 */ /* 0x0003e80000100800 */
[----:B------:R1:W-:Y:S04]  /*7460*/  STL [R1+0x4], R2 ;  /* 0x0000040201007387 */ /* 0x0003e80000100800 */
[----:B------:R1:W-:Y:S02]  /*7470*/  STL [R1], R0 ;  /* 0x0000000001007387 */ /* 0x0003e40000100800 */
.L_x_989:
[----:B-----5:R2:W5:Y:S01]  /*7480*/  LDL R248, [R1+0x18] ;  /* 0x0000180001f87983 */ /* 0x0205620000100800 */
[----:B------:R-:W-:Y:S04]  /*7490*/  DEPBAR.LE SB0, 0x0 ;  /* 0x000080000000791a */ /* 0x000fe80000000000 */
[----:B------:R-:W-:Y:S01]  /*74a0*/  BAR.SYNC.DEFER_BLOCKING 0x0 ;  /* 0x0000000000007b1d */ /* 0x000fe20000010000 */
[----:B------:R-:W-:Y:S01]  /*74b0*/  UISETP.GT.AND UP0, UPT, UR7, UR23, UPT ;  /* 0x000000170700728c */ /* 0x000fe2000bf04270 */
[----:B------:R-:W-:Y:S04]  /*74c0*/  SEL R244, RZ, 0x10, P4 ;  /* 0x00000010fff47807 */ /* 0x000fe80002000000 */
[----:B------:R2:W5:Y:S01]  /*74d0*/  LDL R246, [R1] ;  /* 0x0000000001f67983 */ /* 0x0005620000100800 */
[----:B------:R-:W-:Y:S03]  /*74e0*/  PLOP3.LUT P0, PT, PT, PT, UP0, 0x80, 0x0 ;  /* 0x000000000000781c */ /* 0x000fe60003f0f008 */
[----:B------:R2:W5:Y:S04]  /*74f0*/  LDL R245, [R1+0x8] ;  /* 0x0000080001f57983 */ /* 0x0005680000100800 */
        /* <DEDUP_REMOVED lines=8> */
[----:B------:R2:W1:Y:S04]  /*7580*/  LDSM.16.M88.4 R196, [R235] ;  /* 0x00000000ebc4783b */ /* 0x0004680000000200 */
[----:B------:R2:W1:Y:S04]  /*7590*/  LDSM.16.M88.4 R204, [R241] ;  /* 0x00000000f1cc783b */ /* 0x0004680000000200 */
[----:B------:R2:W1:Y:S01]  /*75a0*/  LDSM.16.M88.4 R208, [R240] ;  /* 0x00000000f0d0783b */ /* 0x0004620000000200 */
[----:B------:R-:W-:-:S05]  /*75b0*/  @P0 BRA `(.L_x_971) ;  /* 0x0000029000000947 */ /* 0x000fca0003800000 */
[----:B-1----:R-:W-:Y:S01]  /*75c0*/  SHF.R.S32.HI R0, RZ, 0x1f, R243 ;  /* 0x0000001fff007819 */ /* 0x002fe200000114f3 */
[----:B------:R-:W-:Y:S01]  /*75d0*/  IMAD.WIDE.U32 R2, R243, c[0x0][0x208], RZ ;  /* 0x00008200f3027a25 */ /* 0x000fe200078e00ff */
[----:B------:R-:W-:Y:S02]  /*75e0*/  SHF.R.S32.HI R4, RZ, 0x1f, R242 ;  /* 0x0000001fff047819 */ /* 0x000fe400000114f2 */
[----:B------:R-:W-:Y:S01]  /*75f0*/  IADD3 R15, R247, 0x2080, RZ ;  /* 0x00002080f70f7810 */ /* 0x000fe20007ffe0ff */
[----:B------:R-:W-:Y:S01]  /*7600*/  IMAD R0, R0, c[0x0][0x208], RZ ;  /* 0x0000820000007a24 */ /* 0x000fe200078e02ff */
[----:B------:R-:W-:Y:S01]  /*7610*/  IADD3 R14, -R244, 0x10, RZ ;  /* 0x00000010f40e7810 */ /* 0x000fe20007ffe1ff */
[----:B------:R-:W-:Y:S02]  /*7620*/  IMAD R4, R4, c[0x0][0x218], RZ ;  /* 0x0000860004047a24 */ /* 0x000fe400078e02ff */
[----:B------:R-:W-:Y:S01]  /*7630*/  IMAD R0, R243, c[0x0][0x20c], R0 ;  /* 0x00008300f3007a24 */ /* 0x000fe200078e0200 */
[----:B------:R-:W-:Y:S01]  /*7640*/  LOP3.LUT R14, R14, 0xf, RZ, 0xc0, !PT ;  /* 0x0000000f0e0e7812 */ /* 0x000fe200078ec0ff */
[C---:B------:R-:W-:Y:S02]  /*7650*/  IMAD R4, R242.reuse, c[0x0][0x21c], R4 ;  /* 0x00008700f2047a24 */ /* 0x040fe400078e0204 */
[----:B------:R-:W-:Y:S04]  /*7660*/  IMAD.IADD R3, R3, 0x1, R0 ;  /* 0x0000000103037824 */ /* 0x000fe800078e0200 */
[----:B------:R-:W-:Y:S05]  /*7670*/  IMAD.WIDE.U32 R2, R242, c[0x0][0x218], R2 ;  /* 0x00008600f2027a25 */ /* 0x000fea00078e0002 */
[----:B------:R-:W-:Y:S04]  /*7680*/  IADD3 R0, P0, R2, UR24, RZ ;  /* 0x0000001802007c10 */ /* 0x000fe8000ff1e0ff */
[----:B------:R-:W-:Y:S02]  /*7690*/  IADD3.X R3, R3, UR18, R4, P0, !PT ;  /* 0x0000001203037c10 */ /* 0x000fe400087fe404 */
[C---:B------:R-:W-:Y:S04]  /*76a0*/  LEA R2, P0, R0.reuse, c[0x0][0x1f8], 0x1 ;  /* 0x00007e0000027a11 */ /* 0x040fe800078008ff */
[----:B------:R-:W-:Y:S01]  /*76b0*/  LEA.HI.X R0, R0, c[0x0][0x1fc], R3, 0x1, P0 ;  /* 0x00007f0000007a11 */ /* 0x000fe200000f0c03 */
[----:B------:R-:W1:Y:S04]  /*76c0*/  SHFL.IDX PT, R6, R2, 0x1, 0x181f ;  /* 0x00381f0002067f89 */ /* 0x000e6800000e0000 */
[----:B------:R-:W2:Y:S04]  /*76d0*/  SHFL.IDX PT, R3, R2, RZ, 0x181f ;  /* 0x00181fff02037589 */ /* 0x000ea800000e0000 */
[----:B------:R-:W4:Y:S04]  /*76e0*/  SHFL.IDX PT, R4, R0, RZ, 0x181f ;  /* 0x00181fff00047589 */ /* 0x000f2800000e0000 */
[----:B------:R-:W3:Y:S04]  /*76f0*/  SHFL.IDX PT, R2, R2, 0x2, 0x181f ;  /* 0x00581f0002027f89 */ /* 0x000ee800000e0000 */
[----:B------:R-:W3:Y:S04]  /*7700*/  SHFL.IDX PT, R5, R0, 0x1, 0x181f ;  /* 0x00381f0000057f89 */ /* 0x000ee800000e0000 */
[----:B------:R-:W3:Y:S01]  /*7710*/  SHFL.IDX PT, R0, R0, 0x2, 0x181f ;  /* 0x00581f0000007f89 */ /* 0x000ee200000e0000 */
[-C--:B-1---5:R-:W-:Y:S02]  /*7720*/  IADD3 R8, P2, R6, R248.reuse, RZ ;  /* 0x000000f806087210 */ /* 0x0a2fe40007f5e0ff */
[C---:B--2---:R-:W-:Y:S02]  /*7730*/  IADD3 R12, P1, R3.reuse, R248, RZ ;  /* 0x000000f8030c7210 */ /* 0x044fe40007f3e0ff */
[-C--:B------:R-:W-:Y:S03]  /*7740*/  IADD3 R10, P0, R3, R246.reuse, RZ ;  /* 0x000000f6030a7210 */ /* 0x080fe60007f1e0ff */
[----:B----4-:R-:W-:Y:S01]  /*7750*/  IMAD.X R13, R4, 0x1, R245, P1 ;  /* 0x00000001040d7824 */ /* 0x010fe200008e06f5 */
[----:B------:R-:W-:Y:S01]  /*7760*/  IADD3 R6, P1, R6, R246, RZ ;  /* 0x000000f606067210 */ /* 0x000fe20007f3e0ff */
[----:B------:R-:W-:Y:S01]  /*7770*/  IMAD.X R11, R4, 0x1, R223, P0 ;  /* 0x00000001040b7824 */ /* 0x000fe200000e06df */
[----:B---3--:R-:W-:Y:S02]  /*7780*/  IADD3 R4, P0, R2, R248, RZ ;  /* 0x000000f802047210 */ /* 0x008fe40007f1e0ff */
[----:B------:R1:W-:Y:S01]  /*7790*/  LDGSTS.E.BYPASS.LTC128B.128 [R15], [R12.64], !P5 ;  /* 0x000000000c0f7fae */ /* 0x0003e2000e901d54 */
[C---:B------:R-:W-:Y:S03]  /*77a0*/  IMAD.X R9, R5.reuse, 0x1, R245, P2 ;  /* 0x0000000105097824 */ /* 0x040fe600010e06f5 */
[----:B------:R1:W-:Y:S01]  /*77b0*/  LDGSTS.E.BYPASS.LTC128B.128 [R15+0x1800], [R10.64], !P4 ;  /* 0x018000000a0f7fae */ /* 0x0003e2000e101d54 */
        /* <DEDUP_REMOVED lines=9> */
.L_x_971:
[-C--:B-1-3--:R-:W-:Y:S01]  /*7850*/  HMMA.16816.F32.BF16 R4, R48, R16.reuse, RZ ;  /* 0x000000103004723c */ /* 0x08afe200000418ff */
[----:B------:R-:W-:Y:S01]  /*7860*/  LDSM.16.M88.4 R212, [R230+0x5080] ;  /* 0x00508000e6d4783b */ /* 0x000fe20000000200 */
[----:B------:R-:W-:Y:S06]  /*7870*/  UISETP.GT.AND UP0, UPT, UR23, UR7, UPT ;  /* 0x000000071700728c */ /* 0x000fec000bf04270 */
[C---:B----4-:R-:W-:Y:S01]  /*7880*/  HMMA.16816.F32.BF16 R8, R44.reuse, R16, RZ ;  /* 0x000000102c08723c */ /* 0x050fe200000418ff */
[----:B------:R-:W0:Y:S01]  /*7890*/  LDGDEPBAR ;  /* 0x00000000000079af */ /* 0x000e220000000000 */
[----:B------:R-:W-:Y:S06]  /*78a0*/  PLOP3.LUT P0, PT, PT, PT, UP0, 0x80, 0x0 ;  /* 0x000000000000781c */ /* 0x000fec0003f0f008 */
[-C--:B------:R-:W-:Y:S01]  /*78b0*/  HMMA.16816.F32.BF16 R12, R44, R18.reuse, RZ ;  /* 0x000000122c0c723c */ /* 0x080fe200000418ff */
[----:B------:R-:W-:Y:S07]  /*78c0*/  LDSM.16.M88.4 R216, [R232+0xa080] ;  /* 0x00a08000e8d8783b */ /* 0x000fee0000000200 */
[C---:B------:R-:W-:Y:S08]  /*78d0*/  HMMA.16816.F32.BF16 R16, R48.reuse, R18, RZ ;  /* 0x000000123010723c */ /* 0x040ff000000418ff */
[-C--:B------:R-:W-:Y:S08]  /*78e0*/  HMMA.16816.F32.BF16 R20, R48, R32.reuse, RZ ;  /* 0x000000203014723c */ /* 0x080ff000000418ff */
[C---:B------:R-:W-:Y:S08]  /*78f0*/  HMMA.16816.F32.BF16 R24, R44.reuse, R32, RZ ;  /* 0x000000202c18723c */ /* 0x040ff000000418ff */
[-C--:B------:R-:W-:Y:S08]  /*7900*/  HMMA.16816.F32.BF16 R28, R44, R34.reuse, RZ ;  /* 0x000000222c1c723c */ /* 0x080ff000000418ff */
[C---:B------:R-:W-:Y:S08]  /*7910*/  HMMA.16816.F32.BF16 R32, R48.reuse, R34, RZ ;  /* 0x000000223020723c */ /* 0x040ff000000418ff */
[-C--:B------:R-:W-:Y:S08]  /*7920*/  HMMA.16816.F32.BF16 R36, R48, R140.reuse, RZ ;  /* 0x0000008c3024723c */ /* 0x080ff000000418ff */
[C---:B------:R-:W-:Y:S08]  /*7930*/  HMMA.16816.F32.BF16 R40, R44.reuse, R140, RZ ;  /* 0x0000008c2c28723c */ /* 0x040ff000000418ff */
[-C--:B------:R-:W-:Y:S08]  /*7940*/  HMMA.16816.F32.BF16 R44, R44, R142.reuse, RZ ;  /* 0x0000008e2c2c723c */ /* 0x080ff000000418ff */
[----:B------:R-:W-:Y:S01]  /*7950*/  HMMA.16816.F32.BF16 R48, R48, R142, RZ ;  /* 0x0000008e3030723c */ /* 0x000fe200000418ff */
[----:B------:R-:W1:Y:S07]  /*7960*/  LDSM.16.M88.4 R140, [R232+0x8080] ;  /* 0x00808000e88c783b */ /* 0x000e6e0000000200 */
[-C--:B------:R-:W-:Y:S08]  /*7970*/  HMMA.16816.F32.BF16 R4, R192, R196.reuse, R4 ;  /* 0x000000c4c004723c */ /* 0x080ff00000041804 */
[C---:B------:R-:W-:Y:S08]  /*7980*/  HMMA.16816.F32.BF16 R8, R200.reuse, R196, R8 ;  /* 0x000000c4c808723c */ /* 0x040ff00000041808 */
[-C--:B------:R-:W-:Y:S08]  /*7990*/  HMMA.16816.F32.BF16 R12, R200, R198.reuse, R12 ;  /* 0x000000c6c80c723c */ /* 0x080ff0000004180c */
[C---:B------:R-:W-:Y:S01]  /*79a0*/  HMMA.16816.F32.BF16 R16, R192.reuse, R198, R16 ;  /* 0x000000c6c010723c */ /* 0x040fe20000041810 */
[----:B------:R-:W3:Y:S07]  /*79b0*/  LDSM.16.M88.4 R196, [R230+0x5880] ;  /* 0x00588000e6c4783b */ /* 0x000eee0000000200 */
[-C--:B------:R-:W-:Y:S08]  /*79c0*/  HMMA.16816.F32.BF16 R20, R192, R204.reuse, R20 ;  /* 0x000000ccc014723c */ /* 0x080ff00000041814 */
[C---:B------:R-:W-:Y:S08]  /*79d0*/  HMMA.16816.F32.BF16 R24, R200.reuse, R204, R24 ;  /* 0x000000ccc818723c */ /* 0x040ff00000041818 */
[-C--:B------:R-:W-:Y:S08]  /*79e0*/  HMMA.16816.F32.BF16 R28, R200, R206.reuse, R28 ;  /* 0x000000cec81c723c */ /* 0x080ff0000004181c */
[C---:B------:R-:W-:Y:S01]  /*79f0*/  HMMA.16816.F32.BF16 R32, R192.reuse, R206, R32 ;  /* 0x000000cec020723c */ /* 0x040fe20000041820 */
[----:B------:R-:W4:Y:S07]  /*7a00*/  LDSM.16.M88.4 R204, [R230+0x6080] ;  /* 0x00608000e6cc783b */ /* 0x000f2e0000000200 */
[-C--:B------:R-:W-:Y:S08]  /*7a10*/  HMMA.16816.F32.BF16 R36, R192, R208.reuse, R36 ;  /* 0x000000d0c024723c */ /* 0x080ff00000041824 */
[C---:B------:R-:W-:Y:S08]  /*7a20*/  HMMA.16816.F32.BF16 R40, R200.reuse, R208, R40 ;  /* 0x000000d0c828723c */ /* 0x040ff00000041828 */
[-C--:B------:R-:W-:Y:S01]  /*7a30*/  HMMA.16816.F32.BF16 R44, R200, R210.reuse, R44 ;  /* 0x000000d2c82c723c */ /* 0x080fe2000004182c */
[----:B------:R-:W-:Y:S07]  /*7a40*/  LDSM.16.M88.4 R200, [R229] ;  /* 0x00000000e5c8783b */ /* 0x000fee0000000200 */
[----:B------:R-:W-:Y:S01]  /*7a50*/  HMMA.16816.F32.BF16 R48, R192, R210, R48 ;  /* 0x000000d2c030723c */ /* 0x000fe20000041830 */
[----:B------:R-:W2:Y:S07]  /*7a60*/  LDSM.16.M88.4 R192, [R234+0x8080] ;  /* 0x00808000eac0783b */ /* 0x000eae0000000200 */
[-C--:B-1----:R-:W-:Y:S01]  /*7a70*/  HMMA.16816.F32.BF16 R4, R140, R212.reuse, R4 ;  /* 0x000000d48c04723c */ /* 0x082fe20000041804 */
[----:B------:R-:W1:Y:S07]  /*7a80*/  LDSM.16.M88.4 R208, [R234+0xa080] ;  /* 0x00a08000ead0783b */ /* 0x000e6e0000000200 */
[C---:B------:R-:W-:Y:S08]  /*7a90*/  HMMA.16816.F32.BF16 R8, R216.reuse, R212, R8 ;  /* 0x000000d4d808723c */ /* 0x040ff00000041808 */
[-C--:B------:R-:W-:Y:S08]  /*7aa0*/  HMMA.16816.F32.BF16 R12, R216, R214.reuse, R12 ;  /* 0x000000d6d80c723c */ /* 0x080ff0000004180c */
[C---:B------:R-:W-:Y:S01]  /*7ab0*/  HMMA.16816.F32.BF16 R16, R140.reuse, R214, R16 ;  /* 0x000000d68c10723c */ /* 0x040fe20000041810 */
[----:B------:R-:W-:Y:S07]  /*7ac0*/  LDSM.16.M88.4 R212, [R229+0x1000] ;  /* 0x00100000e5d4783b */ /* 0x000fee0000000200 */
[-C--:B---3--:R-:W-:Y:S08]  /*7ad0*/  HMMA.16816.F32.BF16 R20, R140, R196.reuse, R20 ;  /* 0x000000c48c14723c */ /* 0x088ff00000041814 */
[C---:B------:R-:W-:Y:S08]  /*7ae0*/  HMMA.16816.F32.BF16 R24, R216.reuse, R196, R24 ;  /* 0x000000c4d818723c */ /* 0x040ff00000041818 */
[-C--:B------:R-:W-:Y:S08]  /*7af0*/  HMMA.16816.F32.BF16 R28, R216, R198.reuse, R28 ;  /* 0x000000c6d81c723c */ /* 0x080ff0000004181c */
[C---:B------:R-:W-:Y:S01]  /*7b00*/  HMMA.16816.F32.BF16 R32, R140.reuse, R198, R32 ;  /* 0x000000c68c20723c */ /* 0x040fe20000041820 */
[----:B------:R-:W3:Y:S07]  /*7b10*/  LDSM.16.M88.4 R196, [R229+0x800] ;  /* 0x00080000e5c4783b */ /* 0x000eee0000000200 */
[-C--:B----4-:R-:W-:Y:S08]  /*7b20*/  HMMA.16816.F32.BF16 R36, R140, R204.reuse, R36 ;  /* 0x000000cc8c24723c */ /* 0x090ff00000041824 */
[C---:B------:R-:W-:Y:S08]  /*7b30*/  HMMA.16816.F32.BF16 R40, R216.reuse, R204, R40 ;  /* 0x000000ccd828723c */ /* 0x040ff00000041828 */
[-C--:B------:R-:W-:Y:S01]  /*7b40*/  HMMA.16816.F32.BF16 R44, R216, R206.reuse, R44 ;  /* 0x000000ced82c723c */ /* 0x080fe2000004182c */
[----:B------:R-:W-:Y:S07]  /*7b50*/  LDSM.16.M88.4 R216, [R231+0xe080] ;  /* 0x00e08000e7d8783b */ /* 0x000fee0000000200 */
[----:B------:R-:W-:Y:S01]  /*7b60*/  HMMA.16816.F32.BF16 R48, R140, R206, R48 ;  /* 0x000000ce8c30723c */ /* 0x000fe20000041830 */
[----:B------:R-:W-:Y:S07]  /*7b70*/  LDSM.16.M88.4 R140, [R231+0xc080] ;  /* 0x00c08000e78c783b */ /* 0x000fee0000000200 */
[-C--:B--2---:R-:W-:Y:S01]  /*7b80*/  HMMA.16816.F32.BF16 R4, R192, R200.reuse, R4 ;  /* 0x000000c8c004723c */ /* 0x084fe20000041804 */
[----:B------:R-:W2:Y:S07]  /*7b90*/  LDSM.16.M88.4 R204, [R224+0x6880] ;  /* 0x00688000e0cc783b */ /* 0x000eae0000000200 */
[C---:B-1----:R-:W-:Y:S08]  /*7ba0*/  HMMA.16816.F32.BF16 R8, R208.reuse, R200, R8 ;  /* 0x000000c8d008723c */ /* 0x042ff00000041808 */
[-C--:B------:R-:W-:Y:S08]  /*7bb0*/  HMMA.16816.F32.BF16 R12, R208, R202.reuse, R12 ;  /* 0x000000cad00c723c */ /* 0x080ff0000004180c */
[C---:B------:R-:W-:Y:S01]  /*7bc0*/  HMMA.16816.F32.BF16 R16, R192.reuse, R202, R16 ;  /* 0x000000cac010723c */ /* 0x040fe20000041810 */
[----:B------:R-:W1:Y:S07]  /*7bd0*/  LDSM.16.M88.4 R200, [R224+0x7080] ;  /* 0x00708000e0c8783b */ /* 0x000e6e0000000200 */
[-C--:B---3--:R-:W-:Y:S08]  /*7be0*/  HMMA.16816.F32.BF16 R20, R192, R196.reuse, R20 ;  /* 0x000000c4c014723c */ /* 0x088ff00000041814 */
        /* <DEDUP_REMOVED lines=10> */
[-C--:B--2---:R-:W-:Y:S01]  /*7c90*/  HMMA.16816.F32.BF16 R4, R140, R204.reuse, R4 ;  /* 0x000000cc8c04723c */ /* 0x084fe20000041804 */
[----:B------:R-:W-:Y:S07]  /*7ca0*/  LDSM.16.M88.4 R212, [R238] ;  /* 0x00000000eed4783b */ /* 0x000fee0000000200 */
[C---:B------:R-:W-:Y:S08]  /*7cb0*/  HMMA.16816.F32.BF16 R8, R216.reuse, R204, R8 ;  /* 0x000000ccd808723c */ /* 0x040ff00000041808 */
[-C--:B------:R-:W-:Y:S08]  /*7cc0*/  HMMA.16816.F32.BF16 R12, R216, R206.reuse, R12 ;  /* 0x000000ced80c723c */ /* 0x080ff0000004180c */
[C---:B------:R-:W-:Y:S01]  /*7cd0*/  HMMA.16816.F32.BF16 R16, R140.reuse, R206, R16 ;  /* 0x000000ce8c10723c */ /* 0x040fe20000041810 */
[----:B------:R-:W2:Y:S07]  /*7ce0*/  LDSM.16.M88.4 R204, [R239] ;  /* 0x00000000efcc783b */ /* 0x000eae0000000200 */
[-C--:B-1----:R-:W-:Y:S08]  /*7cf0*/  HMMA.16816.F32.BF16 R20, R140, R200.reuse, R20 ;  /* 0x000000c88c14723c */ /* 0x082ff00000041814 */
[C---:B------:R-:W-:Y:S08]  /*7d00*/  HMMA.16816.F32.BF16 R24, R216.reuse, R200, R24 ;  /* 0x000000c8d818723c */ /* 0x040ff00000041818 */
[-C--:B------:R-:W-:Y:S08]  /*7d10*/  HMMA.16816.F32.BF16 R28, R216, R202.reuse, R28 ;  /* 0x000000cad81c723c */ /* 0x080ff0000004181c */
[C---:B------:R-:W-:Y:S01]  /*7d20*/  HMMA.16816.F32.BF16 R32, R140.reuse, R202, R32 ;  /* 0x000000ca8c20723c */ /* 0x040fe20000041820 */
[----:B------:R-:W1:Y:S07]  /*7d30*/  LDSM.16.M88.4 R200, [R237] ;  /* 0x00000000edc8783b */ /* 0x000e6e0000000200 */
[-C--:B---3--:R-:W-:Y:S08]  /*7d40*/  HMMA.16816.F32.BF16 R36, R140, R192.reuse, R36 ;  /* 0x000000c08c24723c */ /* 0x088ff00000041824 */
[C---:B------:R-:W-:Y:S08]  /*7d50*/  HMMA.16816.F32.BF16 R40, R216.reuse, R192, R40 ;  /* 0x000000c0d828723c */ /* 0x040ff00000041828 */
[-C--:B------:R-:W-:Y:S01]  /*7d60*/  HMMA.16816.F32.BF16 R44, R216, R194.reuse, R44 ;  /* 0x000000c2d82c723c */ /* 0x080fe2000004182c */
[----:B------:R-:W-:Y:S07]  /*7d70*/  LDSM.16.M88.4 R216, [R236+0xe080] ;  /* 0x00e08000ecd8783b */ /* 0x000fee0000000200 */
[----:B------:R-:W-:Y:S01]  /*7d80*/  HMMA.16816.F32.BF16 R48, R140, R194, R48 ;  /* 0x000000c28c30723c */ /* 0x000fe20000041830 */
[----:B------:R-:W-:Y:S07]  /*7d90*/  LDSM.16.M88.4 R140, [R232+0xc080] ;  /* 0x00c08000e88c783b */ /* 0x000fee0000000200 */
[-C--:B--2---:R-:W-:Y:S01]  /*7da0*/  HMMA.16816.F32.BF16 R4, R196, R204.reuse, R4 ;  /* 0x000000ccc404723c */ /* 0x084fe20000041804 */
[----:B------:R-:W2:Y:S07]  /*7db0*/  LDSM.16.M88.4 R192, [R230+0x6880] ;  /* 0x00688000e6c0783b */ /* 0x000eae0000000200 */
        /* <DEDUP_REMOVED lines=8> */
[----:B------:R-:W-:Y:S07]  /*7e40*/  LDSM.16.M88.4 R212, [R230+0x7880] ;  /* 0x00788000e6d4783b */ /* 0x000fee0000000200 */
[-C--:B-1----:R-:W-:Y:S08]  /*7e50*/  HMMA.16816.F32.BF16 R36, R196, R200.reuse, R36 ;  /* 0x000000c8c424723c */ /* 0x082ff00000041824 */
[C---:B------:R-:W-:Y:S08]  /*7e60*/  HMMA.16816.F32.BF16 R40, R208.reuse, R200, R40 ;  /* 0x000000c8d028723c */ /* 0x040ff00000041828 */
[-C--:B------:R-:W-:Y:S01]  /*7e70*/  HMMA.16816.F32.BF16 R44, R208, R202.reuse, R44 ;  /* 0x000000cad02c723c */ /* 0x080fe2000004182c */
[----:B------:R-:W1:Y:S07]  /*7e80*/  LDSM.16.M88.4 R208, [R230+0x7080] ;  /* 0x00708000e6d0783b */ /* 0x000e6e0000000200 */
[----:B------:R-:W-:Y:S01]  /*7e90*/  HMMA.16816.F32.BF16 R48, R196, R202, R48 ;  /* 0x000000cac430723c */ /* 0x000fe20000041830 */
[----:B------:R-:W-:Y:S07]  /*7ea0*/  LDSM.16.M88.4 R196, [R234+0xc080] ;  /* 0x00c08000eac4783b */ /* 0x000fee0000000200 */
[-C--:B--2---:R-:W-:Y:S01]  /*7eb0*/  HMMA.16816.F32.BF16 R4, R140, R192.reuse, R4 ;  /* 0x000000c08c04723c */ /* 0x084fe20000041804 */
[----:B------:R-:W2:Y:S07]  /*7ec0*/  LDSM.16.M88.4 R200, [R229+0x1800] ;  /* 0x00180000e5c8783b */ /* 0x000eae0000000200 */
[C---:B---3--:R-:W-:Y:S08]  /*7ed0*/  HMMA.16816.F32.BF16 R8, R204.reuse, R192, R8 ;  /* 0x000000c0cc08723c */ /* 0x048ff00000041808 */
[-C--:B------:R-:W-:Y:S08]  /*7ee0*/  HMMA.16816.F32.BF16 R12, R204, R194.reuse, R12 ;  /* 0x000000c2cc0c723c */ /* 0x080ff0000004180c */
[C---:B------:R-:W-:Y:S08]  /*7ef0*/  HMMA.16816.F32.BF16 R16, R140.reuse, R194, R16 ;  /* 0x000000c28c10723c */ /* 0x040ff00000041810 */
[-C--:B-1----:R-:W-:Y:S08]  /*7f00*/  HMMA.16816.F32.BF16 R20, R140, R208.reuse, R20 ;  /* 0x000000d08c14723c */ /* 0x082ff00000041814 */
[C---:B------:R-:W-:Y:S08]  /*7f10*/  HMMA.16816.F32.BF16 R24, R204.reuse, R208, R24 ;  /* 0x000000d0cc18723c */ /* 0x040ff00000041818 */
[-C--:B------:R-:W-:Y:S08]  /*7f20*/  HMMA.16816.F32.BF16 R28, R204, R210.reuse, R28 ;  /* 0x000000d2cc1c723c */ /* 0x080ff0000004181c */
[C---:B------:R-:W-:Y:S08]  /*7f30*/  HMMA.16816.F32.BF16 R32, R140.reuse, R210, R32 ;  /* 0x000000d28c20723c */ /* 0x040ff00000041820 */
[-C--:B------:R-:W-:Y:S08]  /*7f40*/  HMMA.16816.F32.BF16 R36, R140, R212.reuse, R36 ;  /* 0x000000d48c24723c */ /* 0x080ff00000041824 */
[C---:B------:R-:W-:Y:S08]  /*7f50*/  HMMA.16816.F32.BF16 R40, R204.reuse, R212, R40 ;  /* 0x000000d4cc28723c */ /* 0x040ff00000041828 */
[-C--:B------:R-:W-:Y:S08]  /*7f60*/  HMMA.16816.F32.BF16 R44, R204, R214.reuse, R44 ;  /* 0x000000d6cc2c723c */ /* 0x080ff0000004182c */
[----:B------:R-:W-:Y:S08]  /*7f70*/  HMMA.16816.F32.BF16 R48, R140, R214, R48 ;  /* 0x000000d68c30723c */ /* 0x000ff00000041830 */
[-C--:B--2---:R-:W-:Y:S08]  /*7f80*/  HMMA.16816.F32.BF16 R4, R196, R200.reuse, R4 ;  /* 0x000000c8c404723c */ /* 0x084ff00000041804 */
[C---:B------:R-:W-:Y:S08]  /*7f90*/  HMMA.16816.F32.BF16 R8, R216.reuse, R200, R8 ;  /* 0x000000c8d808723c */ /* 0x040ff00000041808 */
[-C--:B------:R-:W-:Y:S08]  /*7fa0*/  HMMA.16816.F32.BF16 R12, R216, R202.reuse, R12 ;  /* 0x000000cad80c723c */ /* 0x080ff0000004180c */
        /* <DEDUP_REMOVED lines=26> */
[----:B------:R-:W2:Y:S10]  /*8150*/  MUFU.TANH R143, R18 ;  /* 0x00000012008f7308 */ /* 0x000eb40000002400 */
[----:B------:R2:W2:Y:S01]  /*8160*/  MUFU.TANH R142, R19 ;  /* 0x00000013008e7308 */ /* 0x0004a20000002400 */
[----:B-1----:R-:W1:Y:S01]  /*8170*/  LDSM.16.M88.4 R8, [R229+0x2800] ;  /* 0x00280000e508783b */ /* 0x002e620000000200 */
[----:B------:R-:W-:Y:S04]  /*8180*/  DEPBAR.LE SB0, 0x0 ;  /* 0x000080000000791a */ /* 0x000fe80000000000 */
[-C--:B----4-:R-:W-:Y:S04]  /*8190*/  HMMA.16816.F32.BF16 R20, R196, R4.reuse, R20 ;  /* 0x00000004c414723c */ /* 0x090fe80000041814 */
[----:B------:R-:W4:Y:S01]  /*81a0*/  MUFU.TANH R200, R12 ;  /* 0x0000000c00c87308 */ /* 0x000f220000002400 */
[----:B------:R-:W-:Y:S03]  /*81b0*/  BAR.SYNC.DEFER_BLOCKING 0x0 ;  /* 0x0000000000007b1d */ /* 0x000fe60000010000 */
[C---:B------:R-:W-:Y:S06]  /*81c0*/  HMMA.16816.F32.BF16 R24, R216.reuse, R4, R24 ;  /* 0x00000004d818723c */ /* 0x040fec0000041818 */
[----:B------:R-:W1:Y:S02]  /*81d0*/  MUFU.TANH R194, R13 ;  /* 0x0000000d00c27308 */ /* 0x000e640000002400 */
[-C--:B------:R-:W-:Y:S08]  /*81e0*/  HMMA.16816.F32.BF16 R28, R216, R6.reuse, R28 ;  /* 0x00000006d81c723c */ /* 0x080ff0000004181c */
[----:B------:R-:W2:Y:S01]  /*81f0*/  MUFU.TANH R214, R14 ;  /* 0x0000000e00d67308 */ /* 0x000ea20000002400 */
[C---:B------:R-:W-:Y:S04]  /*8200*/  HMMA.16816.F32.BF16 R32, R196.reuse, R6, R32 ;  /* 0x00000006c420723c */ /* 0x040fe80000041820 */
[----:B------:R-:W-:Y:S02]  /*8210*/  FMUL.FTZ R20, R20, c[0x0][0x320] ;  /* 0x0000c80014147a20 */ /* 0x000fe40000410000 */
[----:B------:R-:W-:Y:S03]  /*8220*/  FMUL.FTZ R21, R21, c[0x0][0x320] ;  /* 0x0000c80015157a20 */ /* 0x000fe60000410000 */
[----:B------:R-:W2:Y:S03]  /*8230*/  MUFU.TANH R213, R15 ;  /* 0x0000000f00d57308 */ /* 0x000ea60000002400 */
[----:B------:R-:W-:Y:S01]  /*8240*/  FMUL.FTZ R22, R22, c[0x0][0x320] ;  /* 0x0000c80016167a20 */ /* 0x000fe20000410000 */
[-C--:B-1----:R-:W-:Y:S03]  /*8250*/  HMMA.16816.F32.BF16 R36, R196, R8.reuse, R36 ;  /* 0x00000008c424723c */ /* 0x082fe60000041824 */
[----:B------:R-:W-:Y:S02]  /*8260*/  FMUL.FTZ R23, R23, c[0x0][0x320] ;  /* 0x0000c80017177a20 */ /* 0x000fe40000410000 */
[----:B------:R-:W-:Y:S01]  /*8270*/  FMUL.FTZ R24, R24, c[0x0][0x320] ;  /* 0x0000c80018187a20 */ /* 0x000fe20000410000 */
[----:B------:R-:W1:Y:S01]  /*8280*/  MUFU.TANH R135, R20 ;  /* 0x0000001400877308 */ /* 0x000e620000002400 */
[----:B------:R-:W-:Y:S01]  /*8290*/  FMUL.FTZ R25, R25, c[0x0][0x320] ;  /* 0x0000c80019197a20 */ /* 0x000fe20000410000 */
[C---:B------:R-:W-:Y:S04]  /*82a0*/  HMMA.16816.F32.BF16 R40, R216.reuse, R8, R40 ;  /* 0x00000008d828723c */ /* 0x040fe80000041828 */
[----:B------:R-:W-:Y:S02]  /*82b0*/  FMUL.FTZ R26, R26, c[0x0][0x320] ;  /* 0x0000c8001a1a7a20 */ /* 0x000fe40000410000 */
[----:B------:R-:W-:Y:S02]  /*82c0*/  FMUL.FTZ R27, R27, c[0x0][0x320] ;  /* 0x0000c8001b1b7a20 */ /* 0x000fe40000410000 */
[----:B------:R-:W1:Y:S01]  /*82d0*/  MUFU.TANH R133, R21 ;  /* 0x0000001500857308 */ /* 0x000e620000002400 */
[-C--:B------:R-:W-:Y:S03]  /*82e0*/  HMMA.16816.F32.BF16 R44, R216, R10.reuse, R44 ;  /* 0x0000000ad82c723c */ /* 0x080fe6000004182c */
[----:B------:R-:W-:Y:S02]  /*82f0*/  FMUL.FTZ R28, R28, c[0x0][0x320] ;  /* 0x0000c8001c1c7a20 */ /* 0x000fe40000410000 */
[----:B------:R-:W-:Y:S02]  /*8300*/  FMUL.FTZ R29, R29, c[0x0][0x320] ;  /* 0x0000c8001d1d7a20 */ /* 0x000fe40000410000 */
[----:B------:R-:W-:Y:S01]  /*8310*/  FMUL.FTZ R30, R30, c[0x0][0x320] ;  /* 0x0000c8001e1e7a20 */ /* 0x000fe20000410000 */
[----:B------:R-:W-:Y:S01]  /*8320*/  HMMA.16816.F32.BF16 R48, R196, R10, R48 ;  /* 0x0000000ac430723c */ /* 0x000fe20000041830 */
[----:B------:R1:W1:Y:S03]  /*8330*/  MUFU.TANH R140, R22 ;  /* 0x00000016008c7308 */ /* 0x0002660000002400 */
[----:B------:R-:W-:Y:S03]  /*8340*/  FMUL.FTZ R31, R31, c[0x0][0x320] ;  /* 0x0000c8001f1f7a20 */ /* 0x000fe60000410000 */
[----:B------:R-:W-:Y:S02]  /*8350*/  FMUL.FTZ R42, R42, c[0x0][0x320] ;  /* 0x0000c8002a2a7a20 */ /* 0x000fe40000410000 */
[----:B------:R-:W-:Y:S02]  /*8360*/  FMUL.FTZ R43, R43, c[0x0][0x320] ;  /* 0x0000c8002b2b7a20 */ /* 0x000fe40000410000 */
[----:B------:R3:W3:Y:S05]  /*8370*/  MUFU.TANH R137, R23 ;  /* 0x0000001700897308 */ /* 0x0006ea0000002400 */
[----:B------:R-:W-:Y:S02]  /*8380*/  FMUL.FTZ R46, R46, c[0x0][0x320] ;  /* 0x0000c8002e2e7a20 */ /* 0x000fe40000410000 */
[----:B------:R-:W-:Y:S03]  /*8390*/  FMUL.FTZ R47, R47, c[0x0][0x320] ;  /* 0x0000c8002f2f7a20 */ /* 0x000fe60000410000 */
[----:B------:R4:W4:Y:S03]  /*83a0*/  MUFU.TANH R204, R24 ;  /* 0x0000001800cc7308 */ /* 0x0009260000002400 */
[----:B--2---:R-:W-:Y:S02]  /*83b0*/  FMUL.FTZ R19, R48, c[0x0][0x320] ;  /* 0x0000c80030137a20 */ /* 0x004fe40000410000 */
[----:B-1----:R-:W-:Y:S02]  /*83c0*/  FMUL.FTZ R22, R37, c[0x0][0x320] ;  /* 0x0000c80025167a20 */ /* 0x002fe40000410000 */
[----:B------:R-:W-:Y:S02]  /*83d0*/  FMUL.FTZ R18, R49, c[0x0][0x320] ;  /* 0x0000c80031127a20 */ /* 0x000fe40000410000 */
[----:B------:R-:W-:Y:S01]  /*83e0*/  FMUL.FTZ R21, R50, c[0x0][0x320] ;  /* 0x0000c80032157a20 */ /* 0x000fe20000410000 */
[----:B------:R1:W2:Y:S01]  /*83f0*/  MUFU.TANH R208, R25 ;  /* 0x0000001900d07308 */ /* 0x0002a20000002400 */
[----:B------:R-:W-:Y:S02]  /*8400*/  FMUL.FTZ R20, R51, c[0x0][0x320] ;  /* 0x0000c80033147a20 */ /* 0x000fe40000410000 */
[----:B---3--:R-:W-:Y:S07]  /*8410*/  FMUL.FTZ R23, R45, c[0x0][0x320] ;  /* 0x0000c8002d177a20 */ /* 0x008fee0000410000 */
[----:B------:R3:W2:Y:S01]  /*8420*/  MUFU.TANH R220, R26 ;  /* 0x0000001a00dc7308 */ /* 0x0006a20000002400 */
[----:B----4-:R-:W-:Y:S09]  /*8430*/  FMUL.FTZ R24, R36, c[0x0][0x320] ;  /* 0x0000c80024187a20 */ /* 0x010ff20000410000 */
[----:B------:R4:W2:Y:S01]  /*8440*/  MUFU.TANH R215, R27 ;  /* 0x0000001b00d77308 */ /* 0x0008a20000002400 */
[----:B-1----:R-:W-:Y:S02]  /*8450*/  FMUL.FTZ R25, R33, c[0x0][0x320] ;  /* 0x0000c80021197a20 */ /* 0x002fe40000410000 */
[----:B------:R-:W-:Y:S07]  /*8460*/  FMUL.FTZ R33, R34, c[0x0][0x320] ;  /* 0x0000c80022217a20 */ /* 0x000fee0000410000 */
[----:B------:R1:W1:Y:S01]  /*8470*/  MUFU.TANH R141, R28 ;  /* 0x0000001c008d7308 */ /* 0x0002620000002400 */
[----:B---3--:R-:W-:Y:S02]  /*8480*/  FMUL.FTZ R26, R32, c[0x0][0x320] ;  /* 0x0000c800201a7a20 */ /* 0x008fe40000410000 */
[----:B------:R-:W-:Y:S07]  /*8490*/  FMUL.FTZ R32, R35, c[0x0][0x320] ;  /* 0x0000c80023207a20 */ /* 0x000fee0000410000 */
[----:B------:R3:W2:Y:S01]  /*84a0*/  MUFU.TANH R136, R29 ;  /* 0x0000001d00887308 */ /* 0x0006a20000002400 */
[----:B----4-:R-:W-:Y:S09]  /*84b0*/  FMUL.FTZ R27, R39, c[0x0][0x320] ;  /* 0x0000c800271b7a20 */ /* 0x010ff20000410000 */
[----:B------:R4:W2:Y:S01]  /*84c0*/  MUFU.TANH R212, R30 ;  /* 0x0000001e00d47308 */ /* 0x0008a20000002400 */
[----:B-1----:R-:W-:Y:S09]  /*84d0*/  FMUL.FTZ R28, R38, c[0x0][0x320] ;  /* 0x0000c800261c7a20 */ /* 0x002ff20000410000 */
[----:B------:R1:W1:Y:S01]  /*84e0*/  MUFU.TANH R209, R31 ;  /* 0x0000001f00d17308 */ /* 0x0002620000002400 */
[----:B---3--:R-:W-:Y:S09]  /*84f0*/  FMUL.FTZ R29, R44, c[0x0][0x320] ;  /* 0x0000c8002c1d7a20 */ /* 0x008ff20000410000 */
[----:B------:R-:W3:Y:S01]  /*8500*/  MUFU.TANH R16, R16 ;  /* 0x0000001000107308 */ /* 0x000ee20000002400 */
[----:B----4-:R-:W-:Y:S09]  /*8510*/  FMUL.FTZ R30, R41, c[0x0][0x320] ;  /* 0x0000c800291e7a20 */ /* 0x010ff20000410000 */
[----:B------:R-:W4:Y:S01]  /*8520*/  MUFU.TANH R17, R17 ;  /* 0x0000001100117308 */ /* 0x000f220000002400 */
[----:B-1----:R-:W-:Y:S09]  /*8530*/  FMUL.FTZ R31, R40, c[0x0][0x320] ;  /* 0x0000c800281f7a20 */ /* 0x002ff20000410000 */
        /* <DEDUP_REMOVED lines=22> */
[----:B------:R-:W-:Y:S01]  /*86a0*/  UIMAD UR4, UR23, 0x30, UR11 ;  /* 0x00000030170478a4 */ /* 0x000fe2000f8e020b */
[----:B------:R-:W-:Y:S01]  /*86b0*/  IMAD.MOV.U32 R242, RZ, RZ, RZ ;  /* 0x000000fffff27224 */ /* 0x000fe200078e00ff */
[----:B------:R-:W-:Y:S04]  /*86c0*/  IADD3 R14, -R244, 0x10, RZ ;  /* 0x00000010f40e7810 */ /* 0x000fe80007ffe1ff */
[----:B------:R-:W-:Y:S01]  /*86d0*/  IMAD.U32 R2, RZ, RZ, UR4 ;  /* 0x00000004ff027e24 */ /* 0x000fe2000f8e00ff */
[----:B------:R-:W-:Y:S04]  /*86e0*/  LOP3.LUT R14, R14, 0xf, RZ, 0xc0, !PT ;  /* 0x0000000f0e0e7812 */ /* 0x000fe800078ec0ff */
        /* <DEDUP_REMOVED lines=28> */
[----:B------:R-:W1:Y:S04]  /*88b0*/  SHFL.IDX PT, R5, R0, 0x1, 0x181f ;  /* 0x00381f0000057f89 */ /* 0x000e6800000e0000 */
[----:B------:R-:W1:Y:S01]  /*88c0*/  SHFL.IDX PT, R0, R0, 0x2, 0x181f ;  /* 0x00581f0000007f89 */ /* 0x000e6200000e0000 */
[-C--:B--2--5:R-:W-:Y:S02]  /*88d0*/  IADD3 R8, P2, R6, R248.reuse, RZ ;  /* 0x000000f806087210 */ /* 0x0a4fe40007f5e0ff */
[C---:B---3--:R-:W-:Y:S02]  /*88e0*/  IADD3 R12, P1, R3.reuse, R248, RZ ;  /* 0x000000f8030c7210 */ /* 0x048fe40007f3e0ff */
[-C--:B------:R-:W-:Y:S03]  /*88f0*/  IADD3 R10, P0, R3, R246.reuse, RZ ;  /* 0x000000f6030a7210 */ /* 0x080fe60007f1e0ff */
[----:B----4-:R-:W-:Y:S01]  /*8900*/  IMAD.X R13, R4, 0x1, R245, P1 ;  /* 0x00000001040d7824 */ /* 0x010fe200008e06f5 */
[----:B------:R-:W-:Y:S01]  /*8910*/  IADD3 R6, P1, R6, R246, RZ ;  /* 0x000000f606067210 */ /* 0x000fe20007f3e0ff */
[----:B------:R-:W-:Y:S01]  /*8920*/  IMAD.X R11, R4, 0x1, R223, P0 ;  /* 0x00000001040b7824 */ /* 0x000fe200000e06df */
[----:B-1----:R-:W-:Y:S02]  /*8930*/  IADD3 R4, P0, R2, R248, RZ ;  /* 0x000000f802047210 */ /* 0x002fe40007f1e0ff */
[----:B------:R1:W-:Y:S01]  /*8940*/  LDGSTS.E.BYPASS.LTC128B.128 [R247+0x5080], [R12.64], !P5 ;  /* 0x050800000cf77fae */ /* 0x0003e2000e901d54 */
        /* <DEDUP_REMOVED lines=11> */
.L_x_972:
[----:B-1234-:R-:W2:Y:S01]  /*8a00*/  LDL R2, [R1+0x30] ;  /* 0x0000300001027983 */ /* 0x01eea20000100800 */
[----:B------:R-:W-:Y:S02]  /*8a10*/  UISETP.NE.AND UP1, UPT, UR13, URZ, UPT ;  /* 0x0000003f0d00728c */ /* 0x000fe4000bf25270 */
[----:B------:R-:W-:Y:S01]  /*8a20*/  UIMAD UR4, UR23, -0x30, URZ ;  /* 0xffffffd0170478a4 */ /* 0x000fe2000f8e023f */
[----:B------:R-:W3:Y:S01]  /*8a30*/  LDL R35, [R1+0x1c] ;  /* 0x00001c0001237983 */ /* 0x000ee20000100800 */
[----:B------:R-:W-:Y:S02]  /*8a40*/  UISETP.NE.AND UP0, UPT, UR12, URZ, UPT ;  /* 0x0000003f0c00728c */ /* 0x000fe4000bf05270 */
[----:B------:R-:W-:Y:S01]  /*8a50*/  PLOP3.LUT P1, PT, PT, PT, UP1, 0x80, 0x0 ;  /* 0x000000000000781c */ /* 0x000fe20003f2f018 */
[----:B------:R-:W0:Y:S01]  /*8a60*/  LDGDEPBAR ;  /* 0x00000000000079af */ /* 0x000e220000000000 */
[----:B------:R-:W-:Y:S11]  /*8a70*/  PLOP3.LUT P0, PT, PT, PT, UP1, 0x80, 0x0 ;  /* 0x000000000000781c */ /* 0x000ff60003f0f018 */
[----:B--2---:R-:W-:Y:S04]  /*8a80*/  @P1 IMAD.HI.U32 R0, R2, c[0x0][0x2c8], RZ ;  /* 0x0000b20002001a27 */ /* 0x004fe800078e00ff */
[----:B------:R-:W-:Y:S01]  /*8a90*/  IMAD.MOV.U32 R4, RZ, RZ, R2 ;  /* 0x000000ffff047224 */ /* 0x000fe200078e0002 */
[----:B------:R-:W-:Y:S01]  /*8aa0*/  @P0 SHF.R.U32.HI R4, RZ, c[0x0][0x2cc], R0 ;  /* 0x0000b300ff040a19 */ /* 0x000fe20000011600 */
[----:B------:R-:W-:Y:S01]  /*8ab0*/  IMAD.U32 R0, RZ, RZ, UR4 ;  /* 0x00000004ff007e24 */ /* 0x000fe2000f8e00ff */
[----:B------:R-:W-:Y:S01]  /*8ac0*/  PLOP3.LUT P0, PT, PT, PT, UP0, 0x40, 0x0 ;  /* 0x000000000000781c */ /* 0x000fe20003f0e808 */
[----:B------:R-:W-:Y:S02]  /*8ad0*/  IMAD.U32 R2, RZ, RZ, UR22 ;  /* 0x00000016ff027e24 */ /* 0x000fe4000f8e00ff */
[----:B------:R-:W1:Y:S01]  /*8ae0*/  SHFL.IDX PT, R3, R4, RZ, 0x1c1f ;  /* 0x001c1fff04037589 */ /* 0x000e6200000e0000 */
[----:B---3--:R-:W-:Y:S05]  /*8af0*/  IADD3 R6, -R35, 0x1, R0 ;  /* 0x0000000123067810 */ /* 0x008fea0007ffe100 */
[----:B------:R-:W-:Y:S05]  /*8b00*/  IMAD R6, R2, c[0x0][0x1d0], R6 ;  /* 0x0000740002067a24 */ /* 0x000fea00078e0206 */
[----:B------:R-:W-:Y:S04]  /*8b10*/  IADD3 R6, R6, -c[0x0][0x168], RZ ;  /* 0x80005a0006067a10 */ /* 0x000fe80007ffe0ff */
[C---:B------:R-:W-:Y:S02]  /*8b20*/  IADD3 R5, R6.reuse, c[0x0][0x328], RZ ;  /* 0x0000ca0006057a10 */ /* 0x040fe40007ffe0ff */
[----:B------:R-:W-:Y:S03]  /*8b30*/  IADD3 R6, R6, UR19, RZ ;  /* 0x0000001306067c10 */ /* 0x000fe6000fffe0ff */
[----:B-1----:R-:W-:Y:S02]  /*8b40*/  IMAD.IADD R2, R5, 0x1, R3 ;  /* 0x0000000105027824 */ /* 0x002fe400078e0203 */
        /* <DEDUP_REMOVED lines=17> */
.L_x_975:
[----:B------:R-:W-:Y:S04]  /*8c60*/  MOV R7, c[0x0][0x32c] ;  /* 0x0000cb0000077a02 */ /* 0x000fe80000000f00 */
[----:B------:R-:W-:Y:S11]  /*8c70*/  ISETP.NE.AND P0, PT, R7, 0x1, PT ;  /* 0x000000010700780c */ /* 0x000ff60003f05270 */
[----:B------:R-:W-:Y:S02]  /*8c80*/  @!UPT UIADD3 URZ, URZ, URZ, URZ ;  /* 0x0000003f3f3ff290 */ /* 0x000fe4000fffe03f */
[----:B------:R-:W-:Y:S05]  /*8c90*/  @P0 IMAD.HI.U32 R7, R3, c[0x0][0x330], RZ ;  /* 0x0000cc0003070a27 */ /* 0x000fea00078e00ff */
[----:B------:R-:W-:Y:S02]  /*8ca0*/  @P0 SHF.R.U32.HI R3, RZ, c[0x0][0x334], R7 ;  /* 0x0000cd00ff030a19 */ /* 0x000fe40000011607 */
.L_x_976:
[----:B------:R-:W-:Y:S05]  /*8cb0*/  BSYNC B0 ;  /* 0x0000000000007941 */ /* 0x000fea0003800000 */
.L_x_974:
[----:B------:R-:W-:Y:S05]  /*8cc0*/  IADD3 R7, -R35, UR4, RZ ;  /* 0x0000000423077c10 */ /* 0x000fea000fffe1ff */
[----:B------:R-:W-:Y:S05]  /*8cd0*/  IMAD R3, R3, c[0x0][0x32c], R7 ;  /* 0x0000cb0003037a24 */ /* 0x000fea00078e0207 */
[----:B------:R-:W-:Y:S02]  /*8ce0*/  IADD3 R7, R3, c[0x0][0x32c], RZ ;  /* 0x0000cb0003077a10 */ /* 0x000fe40007ffe0ff */
[----:B------:R-:W-:Y:S02]  /*8cf0*/  IMNMX R0, R0, R3, !PT ;  /* 0x0000000300007217 */ /* 0x000fe40007800200 */
[----:B------:R-:W-:Y:S02]  /*8d00*/  IMNMX R2, R2, R7, PT ;  /* 0x0000000702027217 */ /* 0x000fe40003800200 */
.L_x_973:
[----:B------:R-:W-:Y:S01]  /*8d10*/  UISETP.GE.AND UP2, UPT, UR4, 0x1, UPT ;  /* 0x000000010400788c */ /* 0x000fe2000bf46270 */
[----:B------:R-:W1:Y:S01]  /*8d20*/  SHFL.IDX PT, R3, R4, 0x1, 0x1c1f ;  /* 0x003c1f0004037f89 */ /* 0x000e6200000e0000 */
[----:B------:R-:W-:Y:S02]  /*8d30*/  UISETP.GE.AND UP1, UPT, UR4, 0x2, UPT ;  /* 0x000000020400788c */ /* 0x000fe4000bf26270 */
[----:B------:R-:W-:Y:S02]  /*8d40*/  UISETP.GE.AND UP0, UPT, UR4, 0x9, UPT ;  /* 0x000000090400788c */ /* 0x000fe4000bf06270 */
[----:B------:R-:W-:Y:S01]  /*8d50*/  PLOP3.LUT P0, PT, PT, PT, UP2, 0x40, 0x0 ;  /* 0x000000000000781c */ /* 0x000fe20003f0e828 */
[----:B------:R-:W-:Y:S01]  /*8d60*/  UP2UR UR29, UPR, URZ, 0x2 ;  /* 0x000000023f1d7883 */ /* 0x000fe20008000000 */
[----:B------:R-:W-:Y:S01]  /*8d70*/  PLOP3.LUT P2, PT, PT, PT, UP1, 0x40, 0x0 ;  /* 0x000000000000781c */ /* 0x000fe20003f4e818 */
[----:B------:R-:W-:Y:S01]  /*8d80*/  UISETP.GE.AND UP1, UPT, UR4, 0xa, UPT ;  /* 0x0000000a0400788c */ /* 0x000fe2000bf26270 */
[----:B------:R-:W-:Y:S01]  /*8d90*/  ISETP.GT.AND P0, PT, R0, RZ, P0 ;  /* 0x000000ff0000720c */ /* 0x000fe20000704270 */
[----:B------:R-:W-:Y:S01]  /*8da0*/  UISETP.GE.AND UP5, UPT, UR4, 0x19, UPT ;  /* 0x000000190400788c */ /* 0x000fe2000bfa6270 */
[----:B------:R-:W-:Y:S01]  /*8db0*/  PLOP3.LUT P1, PT, PT, PT, UP0, 0x40, 0x0 ;  /* 0x000000000000781c */ /* 0x000fe20003f2e808 */
[----:B------:R-:W-:Y:S01]  /*8dc0*/  UP2UR UR28, UPR, URZ, 0x1 ;  /* 0x000000013f1c7883 */ /* 0x000fe20008000000 */
[----:B------:R-:W-:Y:S01]  /*8dd0*/  ISETP.LT.OR P0, PT, R2, 0x1, P0 ;  /* 0x000000010200780c */ /* 0x000fe20000701670 */
[----:B------:R-:W-:Y:S01]  /*8de0*/  UISETP.GE.AND UP0, UPT, UR4, 0x11, UPT ;  /* 0x000000110400788c */ /* 0x000fe2000bf06270 */
[C---:B------:R-:W-:Y:S01]  /*8df0*/  ISETP.GT.AND P2, PT, R0.reuse, 0x1, P2 ;  /* 0x000000010000780c */ /* 0x040fe20001744270 */
[----:B------:R-:W-:Y:S01]  /*8e00*/  UISETP.GE.AND UP6, UPT, UR4, 0x12, UPT ;  /* 0x000000120400788c */ /* 0x000fe2000bfc6270 */
[----:B------:R-:W-:Y:S01]  /*8e10*/  FSEL R9, R193, -INF , !P0 ;  /* 0xff800000c1097808 */ /* 0x000fe20004000000 */
[----:B------:R-:W-:Y:S01]  /*8e20*/  UP2UR UR30, UPR, URZ, 0x4 ;  /* 0x000000043f1e7883 */ /* 0x000fe20008000000 */
[----:B------:R-:W-:Y:S01]  /*8e30*/  PLOP3.LUT P0, PT, PT, PT, UP1, 0x40, 0x0 ;  /* 0x000000000000781c */ /* 0x000fe20003f0e818 */
[----:B------:R-:W-:Y:S01]  /*8e40*/  UISETP.GE.AND UP2, UPT, UR4, 0x22, UPT ;  /* 0x000000220400788c */ /* 0x000fe2000bf46270 */
[C---:B------:R-:W-:Y:S01]  /*8e50*/  ISETP.GT.AND P1, PT, R0.reuse, 0x8, P1 ;  /* 0x000000080000780c */ /* 0x040fe20000f24270 */
[----:B------:R-:W-:Y:S01]  /*8e60*/  UISETP.GE.AND UP4, UPT, UR4, 0x1a, UPT ;  /* 0x0000001a0400788c */ /* 0x000fe2000bf86270 */
[----:B------:R-:W-:Y:S01]  /*8e70*/  ISETP.GT.AND P0, PT, R0, 0x9, P0 ;  /* 0x000000090000780c */ /* 0x000fe20000704270 */
[----:B------:R-:W-:Y:S01]  /*8e80*/  UISETP.GE.AND UP3, UPT, UR4, 0x21, UPT ;  /* 0x000000210400788c */ /* 0x000fe2000bf66270 */
[C---:B------:R-:W-:Y:S01]  /*8e90*/  ISETP.LT.OR P2, PT, R2.reuse, 0x2, P2 ;  /* 0x000000020200780c */ /* 0x040fe20001741670 */
[----:B------:R-:W-:Y:S01]  /*8ea0*/  UP2UR UR31, UPR, URZ, 0x40 ;  /* 0x000000403f1f7883 */ /* 0x000fe20008000000 */
[C---:B------:R-:W-:Y:S01]  /*8eb0*/  ISETP.LT.OR P0, PT, R2.reuse, 0xa, P0 ;  /* 0x0000000a0200780c */ /* 0x040fe20000701670 */
[----:B------:R-:W-:Y:S01]  /*8ec0*/  UP2UR UR27, UPR, URZ, 0x2 ;  /* 0x000000023f1b7883 */ /* 0x000fe20008000000 */
[----:B------:R-:W-:Y:S01]  /*8ed0*/  ISETP.LT.OR P1, PT, R2, 0x9, P1 ;  /* 0x000000090200780c */ /* 0x000fe20000f21670 */
[----:B------:R-:W-:Y:S01]  /*8ee0*/  UP2UR UR26, UPR, URZ, 0x1 ;  /* 0x000000013f1a7883 */ /* 0x000fe20008000000 */
[----:B------:R-:W-:Y:S01]  /*8ef0*/  FSEL R17, R17, -INF , !P0 ;  /* 0xff80000011117808 */ /* 0x000fe20004000000 */
[----:B------:R-:W-:Y:S01]  /*8f00*/  UISETP.GE.AND UP1, UPT, UR4, 0x29, UPT ;  /* 0x000000290400788c */ /* 0x000fe2000bf26270 */
[----:B------:R-:W-:Y:S02]  /*8f10*/  PLOP3.LUT P0, PT, PT, PT, UP5, 0x40, 0x0 ;  /* 0x000000000000781c */ /* 0x000fe40003f0e858 */
[----:B------:R-:W-:Y:S02]  /*8f20*/  FSEL R15, R192, -INF , !P2 ;  /* 0xff800000c00f7808 */ /* 0x000fe40005000000 */
[----:B------:R-:W-:Y:S01]  /*8f30*/  PLOP3.LUT P2, PT, PT, PT, UP0, 0x40, 0x0 ;  /* 0x000000000000781c */ /* 0x000fe20003f4e808 */
[----:B------:R-:W-:Y:S01]  /*8f40*/  UISETP.GE.AND UP0, UPT, UR4, 0x2a, UPT ;  /* 0x0000002a0400788c */ /* 0x000fe2000bf06270 */
[----:B------:R-:W-:Y:S02]  /*8f50*/  FSEL R16, R16, -INF , !P1 ;  /* 0xff80000010107808 */ /* 0x000fe40004800000 */
[----:B------:R-:W-:Y:S01]  /*8f60*/  PLOP3.LUT P1, PT, PT, PT, UP6, 0x40, 0x0 ;  /* 0x000000000000781c */ /* 0x000fe20003f2e868 */
[----:B------:R-:W-:Y:S01]  /*8f70*/  UISETP.NE.AND UP6, UPT, UR12, URZ, UPT ;  /* 0x0000003f0c00728c */ /* 0x000fe2000bfc5270 */
[C---:B------:R-:W-:Y:S02]  /*8f80*/  ISETP.GT.AND P0, PT, R0.reuse, 0x18, P0 ;  /* 0x000000180000780c */ /* 0x040fe40000704270 */
[C---:B------:R-:W-:Y:S02]  /*8f90*/  ISETP.GT.AND P2, PT, R0.reuse, 0x10, P2 ;  /* 0x000000100000780c */ /* 0x040fe40001744270 */
[----:B------:R-:W-:Y:S02]  /*8fa0*/  ISETP.GT.AND P1, PT, R0, 0x11, P1 ;  /* 0x000000110000780c */ /* 0x000fe40000f24270 */
[C---:B------:R-:W-:Y:S02]  /*8fb0*/  ISETP.LT.OR P0, PT, R2.reuse, 0x19, P0 ;  /* 0x000000190200780c */ /* 0x040fe40000701670 */
[C---:B------:R-:W-:Y:S02]  /*8fc0*/  ISETP.LT.OR P2, PT, R2.reuse, 0x11, P2 ;  /* 0x000000110200780c */ /* 0x040fe40001741670 */
[----:B------:R-:W-:Y:S02]  /*8fd0*/  ISETP.LT.OR P1, PT, R2, 0x12, P1 ;  /* 0x000000120200780c */ /* 0x000fe40000f21670 */
[----:B------:R-:W-:Y:S02]  /*8fe0*/  FSEL R202, R26, -INF , !P0 ;  /* 0xff8000001aca7808 */ /* 0x000fe40004000000 */
[----:B------:R-:W-:Y:S02]  /*8ff0*/  PLOP3.LUT P0, PT, PT, PT, UP2, 0x40, 0x0 ;  /* 0x000000000000781c */ /* 0x000fe40003f0e828 */
[----:B------:R-:W-:Y:S02]  /*9000*/  FSEL R196, R135, -INF , !P2 ;  /* 0xff80000087c47808 */ /* 0x000fe40005000000 */
[----:B------:R-:W-:Y:S02]  /*9010*/  PLOP3.LUT P2, PT, PT, PT, UP4, 0x40, 0x0 ;  /* 0x000000000000781c */ /* 0x000fe40003f4e848 */
[----:B------:R-:W-:Y:S02]  /*9020*/  FSEL R198, R133, -INF , !P1 ;  /* 0xff80000085c67808 */ /* 0x000fe40004800000 */
[----:B------:R-:W-:Y:S02]  /*9030*/  PLOP3.LUT P1, PT, PT, PT, UP3, 0x40, 0x0 ;  /* 0x000000000000781c */ /* 0x000fe40003f2e838 */
[C---:B------:R-:W-:Y:S02]  /*9040*/  ISETP.GT.AND P0, PT, R0.reuse, 0x21, P0 ;  /* 0x000000210000780c */ /* 0x040fe40000704270 */
[C---:B------:R-:W-:Y:S02]  /*9050*/  ISETP.GT.AND P2, PT, R0.reuse, 0x19, P2 ;  /* 0x000000190000780c */ /* 0x040fe40001744270 */
[----:B------:R-:W-:Y:S02]  /*9060*/  ISETP.GT.AND P1, PT, R0, 0x20, P1 ;  /* 0x000000200000780c */ /* 0x000fe40000f24270 */
[C---:B------:R-:W-:Y:S02]  /*9070*/  ISETP.LT.OR P0, PT, R2.reuse, 0x22, P0 ;  /* 0x000000220200780c */ /* 0x040fe40000701670 */
[C---:B------:R-:W-:Y:S02]  /*9080*/  ISETP.LT.OR P2, PT, R2.reuse, 0x1a, P2 ;  /* 0x0000001a0200780c */ /* 0x040fe40001741670 */
[----:B------:R-:W-:Y:S02]  /*9090*/  ISETP.LT.OR P1, PT, R2, 0x21, P1 ;  /* 0x000000210200780c */ /* 0x000fe40000f21670 */
[----:B-----5:R-:W-:Y:S02]  /*90a0*/  FSEL R248, R22, -INF , !P0 ;  /* 0xff80000016f87808 */ /* 0x020fe40004000000 */
[----:B------:R-:W-:Y:S01]  /*90b0*/  PLOP3.LUT P0, PT, PT, PT, UP6, 0x40, 0x0 ;  /* 0x000000000000781c */ /* 0x000fe20003f0e868 */
[----:B------:R-:W-:Y:S01]  /*90c0*/  UISETP.NE.AND UP6, UPT, UR31, URZ, UPT ;  /* 0x0000003f1f00728c */ /* 0x000fe2000bfc5270 */
[----:B------:R-:W-:Y:S02]  /*90d0*/  FSEL R205, R25, -INF , !P2 ;  /* 0xff80000019cd7808 */ /* 0x000fe40005000000 */
[----:B------:R-:W-:Y:S02]  /*90e0*/  PLOP3.LUT P2, PT, PT, PT, UP1, 0x40, 0x0 ;  /* 0x000000000000781c */ /* 0x000fe40003f4e818 */
[----:B------:R-:W-:Y:S02]  /*90f0*/  FSEL R245, R24, -INF , !P1 ;  /* 0xff80000018f57808 */ /* 0x000fe40004800000 */
[----:B------:R-:W-:Y:S02]  /*9100*/  PLOP3.LUT P1, PT, PT, PT, UP0, 0x40, 0x0 ;  /* 0x000000000000781c */ /* 0x000fe40003f2e808 */
[C---:B------:R-:W-:Y:S02]  /*9110*/  ISETP.GT.AND P2, PT, R0.reuse, 0x28, P2 ;  /* 0x000000280000780c */ /* 0x040fe40001744270 */
[----:B------:R-:W-:Y:S01]  /*9120*/  ISETP.GT.AND P1, PT, R0, 0x29, P1 ;  /* 0x000000290000780c */ /* 0x000fe20000f24270 */
[--C-:B-1----:R-:W-:Y:S01]  /*9130*/  IMAD.IADD R0, R6, 0x1, R3.reuse ;  /* 0x0000000106007824 */ /* 0x102fe200078e0203 */
[C---:B------:R-:W-:Y:S02]  /*9140*/  ISETP.LT.OR P2, PT, R2.reuse, 0x29, P2 ;  /* 0x000000290200780c */ /* 0x040fe40001741670 */
[----:B------:R-:W-:Y:S01]  /*9150*/  ISETP.LT.OR P1, PT, R2, 0x2a, P1 ;  /* 0x0000002a0200780c */ /* 0x000fe20000f21670 */
[----:B------:R-:W-:Y:S01]  /*9160*/  IMAD.IADD R2, R5, 0x1, R3 ;  /* 0x0000000105027824 */ /* 0x000fe200078e0203 */
[----:B------:R-:W-:Y:S02]  /*9170*/  FSEL R51, R19, -INF , !P2 ;  /* 0xff80000013337808 */ /* 0x000fe40005000000 */
[----:B------:R-:W-:Y:S01]  /*9180*/  FSEL R34, R18, -INF , !P1 ;  /* 0xff80000012227808 */ /* 0x000fe20004800000 */
        /* <DEDUP_REMOVED lines=16> */
.L_x_979:
[----:B------:R-:W-:Y:S04]  /*9290*/  MOV R7, c[0x0][0x32c] ;  /* 0x0000cb0000077a02 */ /* 0x000fe80000000f00 */
[----:B------:R-:W-:Y:S11]  /*92a0*/  ISETP.NE.AND P0, PT, R7, 0x1, PT ;  /* 0x000000010700780c */ /* 0x000ff60003f05270 */
[----:B------:R-:W-:Y:S02]  /*92b0*/  @!UPT UIADD3 URZ, URZ, URZ, URZ ;  /* 0x0000003f3f3ff290 */ /* 0x000fe4000fffe03f */
[----:B------:R-:W-:Y:S05]  /*92c0*/  @P0 IMAD.HI.U32 R7, R3, c[0x0][0x330], RZ ;  /* 0x0000cc0003070a27 */ /* 0x000fea00078e00ff */
[----:B------:R-:W-:Y:S02]  /*92d0*/  @P0 SHF.R.U32.HI R3, RZ, c[0x0][0x334], R7 ;  /* 0x0000cd00ff030a19 */ /* 0x000fe40000011607 */
.L_x_980:
[----:B------:R-:W-:Y:S05]  /*92e0*/  BSYNC B0 ;  /* 0x0000000000007941 */ /* 0x000fea0003800000 */
.L_x_978:
[----:B------:R-:W-:Y:S05]  /*92f0*/  IADD3 R7, -R35, UR4, RZ ;  /* 0x0000000423077c10 */ /* 0x000fea000fffe1ff */
[----:B------:R-:W-:Y:S05]  /*9300*/  IMAD R3, R3, c[0x0][0x32c], R7 ;  /* 0x0000cb0003037a24 */ /* 0x000fea00078e0207 */
[----:B------:R-:W-:Y:S02]  /*9310*/  IADD3 R7, R3, c[0x0][0x32c], RZ ;  /* 0x0000cb0003077a10 */ /* 0x000fe40007ffe0ff */
[----:B------:R-:W-:Y:S02]  /*9320*/  IMNMX R0, R0, R3, !PT ;  /* 0x0000000300007217 */ /* 0x000fe40007800200 */
[----:B------:R-:W-:Y:S02]  /*9330*/  IMNMX R2, R2, R7, PT ;  /* 0x0000000702027217 */ /* 0x000fe40003800200 */
.L_x_977:
[----:B------:R-:W-:Y:S01]  /*9340*/  UP2UR UR35, UPR, URZ, 0x10 ;  /* 0x000000103f237883 */ /* 0x000fe20008000000 */
[----:B------:R-:W1:Y:S01]  /*9350*/  SHFL.IDX PT, R3, R4, 0x2, 0x1c1f ;  /* 0x005c1f0004037f89 */ /* 0x000e6200000e0000 */
[----:B------:R-:W-:Y:S02]  /*9360*/  UISETP.NE.AND UP4, UPT, UR30, URZ, UPT ;  /* 0x0000003f1e00728c */ /* 0x000fe4000bf85270 */
[----:B------:R-:W-:Y:S02]  /*9370*/  UP2UR UR32, UPR, URZ, 0x2 ;  /* 0x000000023f207883 */ /* 0x000fe40008000000 */
[----:B------:R-:W-:Y:S02]  /*9380*/  UISETP.NE.AND UP1, UPT, UR27, URZ, UPT ;  /* 0x0000003f1b00728c */ /* 0x000fe4000bf25270 */
[----:B------:R-:W-:Y:S01]  /*9390*/  PLOP3.LUT P0, PT, PT, PT, UP4, 0x40, 0x0 ;  /* 0x000000000000781c */ /* 0x000fe20003f0e848 */
[----:B------:R-:W-:Y:S02]  /*93a0*/  UP2UR UR34, UPR, URZ, 0x8 ;  /* 0x000000083f227883 */ /* 0x000fe40008000000 */
[----:B------:R-:W-:Y:S01]  /*93b0*/  UISETP.NE.AND UP3, UPT, UR29, URZ, UPT ;  /* 0x0000003f1d00728c */ /* 0x000fe2000bf65270 */
[----:B------:R-:W-:Y:S01]  /*93c0*/  ISETP.GT.AND P0, PT, R0, RZ, P0 ;  /* 0x000000ff0000720c */ /* 0x000fe20000704270 */
[----:B------:R-:W-:Y:S02]  /*93d0*/  UP2UR UR33, UPR, URZ, 0x4 ;  /* 0x000000043f217883 */ /* 0x000fe40008000000 */
[----:B------:R-:W-:Y:S01]  /*93e0*/  UISETP.NE.AND UP2, UPT, UR28, URZ, UPT ;  /* 0x0000003f1c00728c */ /* 0x000fe2000bf45270 */
[----:B------:R-:W-:Y:S01]  /*93f0*/  ISETP.LT.OR P0, PT, R2, 0x1, P0 ;  /* 0x000000010200780c */ /* 0x000fe20000701670 */
[----:B------:R-:W-:Y:S01]  /*9400*/  UP2UR UR31, UPR, URZ, 0x1 ;  /* 0x000000013f1f7883 */ /* 0x000fe20008000000 */
[----:B------:R-:W-:Y:S01]  /*9410*/  PLOP3.LUT P2, PT, PT, PT, UP3, 0x40, 0x0 ;  /* 0x000000000000781c */ /* 0x000fe20003f4e838 */
[----:B------:R-:W-:Y:S01]  /*9420*/  UISETP.NE.AND UP0, UPT, UR26, URZ, UPT ;  /* 0x0000003f1a00728c */ /* 0x000fe2000bf05270 */
[----:B------:R-:W-:Y:S01]  /*9430*/  FSEL R8, R201, -INF , !P0 ;  /* 0xff800000c9087808 */ /* 0x000fe20004000000 */
[----:B------:R-:W-:Y:S01]  /*9440*/  UISETP.NE.AND UP4, UPT, UR35, URZ, UPT ;  /* 0x0000003f2300728c */ /* 0x000fe2000bf85270 */
[----:B------:R-:W-:Y:S01]  /*9450*/  PLOP3.LUT P0, PT, PT, PT, UP1, 0x40, 0x0 ;  /* 0x000000000000781c */ /* 0x000fe20003f0e818 */
[----:B------:R-:W-:Y:S01]  /*9460*/  UISETP.NE.AND UP3, UPT, UR34, URZ, UPT ;  /* 0x0000003f2200728c */ /* 0x000fe2000bf65270 */
[----:B------:R-:W-:Y:S01]  /*9470*/  PLOP3.LUT P1, PT, PT, PT, UP2, 0x40, 0x0 ;  /* 0x000000000000781c */ /* 0x000fe20003f2e828 */
[----:B------:R-:W-:Y:S01]  /*9480*/  UISETP.NE.AND UP2, UPT, UR33, URZ, UPT ;  /* 0x0000003f2100728c */ /* 0x000fe2000bf45270 */
[C---:B------:R-:W-:Y:S01]  /*9490*/  ISETP.GT.AND P0, PT, R0.reuse, 0x9, P0 ;  /* 0x000000090000780c */ /* 0x040fe20000704270 */
[----:B------:R-:W-:Y:S01]  /*94a0*/  UISETP.NE.AND UP1, UPT, UR32, URZ, UPT ;  /* 0x0000003f2000728c */ /* 0x000fe2000bf25270 */
        /* <DEDUP_REMOVED lines=8> */
[----:B------:R-:W-:Y:S01]  /*9530*/  PLOP3.LUT P2, PT, PT, PT, UP0, 0x40, 0x0 ;  /* 0x000000000000781c */ /* 0x000fe20003f4e808 */
[----:B------:R-:W-:Y:S01]  /*9540*/  UISETP.NE.AND UP0, UPT, UR31, URZ, UPT ;  /* 0x0000003f1f00728c */ /* 0x000fe2000bf05270 */
[----:B------:R-:W-:Y:S01]  /*9550*/  FSEL R14, R143, -INF , !P1 ;  /* 0xff8000008f0e7808 */ /* 0x000fe20004800000 */
[----:B------:R-:W-:Y:S01]  /*9560*/  UP2UR UR31, UPR, URZ, 0x40 ;  /* 0x000000403f1f7883 */ /* 0x000fe20008000000 */
        /* <DEDUP_REMOVED lines=20> */
[----:B------:R-:W-:Y:S02]  /*96b0*/  FSEL R223, R27, -INF , !P0 ;  /* 0xff8000001bdf7808 */ /* 0x000fe40004000000 */
        /* <DEDUP_REMOVED lines=30> */
.L_x_983:
[----:B------:R-:W-:Y:S04]  /*98a0*/  MOV R7, c[0x0][0x32c] ;  /* 0x0000cb0000077a02 */ /* 0x000fe80000000f00 */
[----:B------:R-:W-:Y:S11]  /*98b0*/  ISETP.NE.AND P0, PT, R7, 0x1, PT ;  /* 0x000000010700780c */ /* 0x000ff60003f05270 */
[----:B------:R-:W-:Y:S02]  /*98c0*/  @!UPT UIADD3 URZ, URZ, URZ, URZ ;  /* 0x0000003f3f3ff290 */ /* 0x000fe4000fffe03f */
[----:B------:R-:W-:Y:S05]  /*98d0*/  @P0 IMAD.HI.U32 R7, R3, c[0x0][0x330], RZ ;  /* 0x0000cc0003070a27 */ /* 0x000fea00078e00ff */
[----:B------:R-:W-:Y:S02]  /*98e0*/  @P0 SHF.R.U32.HI R3, RZ, c[0x0][0x334], R7 ;  /* 0x0000cd00ff030a19 */ /* 0x000fe40000011607 */
.L_x_984:
[----:B------:R-:W-:Y:S05]  /*98f0*/  BSYNC B0 ;  /* 0x0000000000007941 */ /* 0x000fea0003800000 */
.L_x_982:
[----:B------:R-:W-:Y:S05]  /*9900*/  IADD3 R7, -R35, UR4, RZ ;  /* 0x0000000423077c10 */ /* 0x000fea000fffe1ff */
[----:B------:R-:W-:Y:S05]  /*9910*/  IMAD R3, R3, c[0x0][0x32c], R7 ;  /* 0x0000cb0003037a24 */ /* 0x000fea00078e0207 */
[----:B------:R-:W-:Y:S02]  /*9920*/  IADD3 R7, R3, c[0x0][0x32c], RZ ;  /* 0x0000cb0003077a10 */ /* 0x000fe40007ffe0ff */
[----:B------:R-:W-:Y:S02]  /*9930*/  IMNMX R0, R0, R3, !PT ;  /* 0x0000000300007217 */ /* 0x000fe40007800200 */
[----:B------:R-:W-:Y:S02]  /*9940*/  IMNMX R2, R2, R7, PT ;  /* 0x0000000702027217 */ /* 0x000fe40003800200 */
.L_x_981:
        /* <DEDUP_REMOVED lines=86> */
.L_x_987:
[----:B------:R-:W-:Y:S04]  /*9eb0*/  MOV R4, c[0x0][0x32c] ;  /* 0x0000cb0000047a02 */ /* 0x000fe80000000f00 */
[----:B------:R-:W-:Y:S11]  /*9ec0*/  ISETP.NE.AND P0, PT, R4, 0x1, PT ;  /* 0x000000010400780c */ /* 0x000ff60003f05270 */
[----:B------:R-:W-:Y:S02]  /*9ed0*/  @!UPT UIADD3 URZ, URZ, URZ, URZ ;  /* 0x0000003f3f3ff290 */ /* 0x000fe4000fffe03f */
[----:B------:R-:W-:Y:S05]  /*9ee0*/  @P0 IMAD.HI.U32 R4, R3, c[0x0][0x330], RZ ;  /* 0x0000cc0003040a27 */ /* 0x000fea00078e00ff */
[----:B------:R-:W-:Y:S02]  /*9ef0*/  @P0 SHF.R.U32.HI R3, RZ, c[0x0][0x334], R4 ;  /* 0x0000cd00ff030a19 */ /* 0x000fe40000011604 */
.L_x_988:
[----:B------:R-:W-:Y:S05]  /*9f00*/  BSYNC B0 ;  /* 0x0000000000007941 */ /* 0x000fea0003800000 */
.L_x_986:
[----:B------:R-:W-:Y:S05]  /*9f10*/  IADD3 R4, -R35, UR4, RZ ;  /* 0x0000000423047c10 */ /* 0x000fea000fffe1ff */
[----:B------:R-:W-:Y:S05]  /*9f20*/  IMAD R3, R3, c[0x0][0x32c], R4 ;  /* 0x0000cb0003037a24 */ /* 0x000fea00078e0204 */
[----:B------:R-:W-:Y:S02]  /*9f30*/  IADD3 R4, R3, c[0x0][0x32c], RZ ;  /* 0x0000cb0003047a10 */ /* 0x000fe40007ffe0ff */
[----:B------:R-:W-:Y:S02]  /*9f40*/  IMNMX R0, R0, R3, !PT ;  /* 0x0000000300007217 */ /* 0x000fe40007800200 */
[----:B------:R-:W-:Y:S02]  /*9f50*/  IMNMX R2, R2, R4, PT ;  /* 0x0000000402027217 */ /* 0x000fe40003800200 */
.L_x_985:
        /* <DEDUP_REMOVED lines=21> */
[----:B------:R-:W-:Y:S01]  /*a0b0*/  LDSM.16.MT88.4 R36, [R226+0x2080] ;  /* 0x00208000e224783b */ /* 0x000fe20000004200 */
        /* <DEDUP_REMOVED lines=13> */
[----:B------:R-:W-:Y:S01]  /*a190*/  PLOP3.LUT P0, PT, PT, PT, UP4, 0x40, 0x0 ;  /* 0x000000000000781c */ /* 0x000fe20003f0e848 */
[----:B------:R-:W1:Y:S01]  /*a1a0*/  SHFL.BFLY PT, R19, R137, 0x2, 0x1f ;  /* 0x0c401f0089137f89 */ /* 0x000e6200000e0000 */
[----:B------:R-:W-:Y:S01]  /*a1b0*/  FMNMX.FTZ R136, R250, R3, !PT ;  /* 0x00000003fa887209 */ /* 0x000fe20007810000 */
[----:B------:R-:W-:Y:S01]  /*a1c0*/  UISETP.NE.AND UP4, UPT, UR4, URZ, UPT ;  /* 0x0000003f0400728c */ /* 0x000fe2000bf85270 */
[----:B------:R-:W-:Y:S02]  /*a1d0*/  FMNMX.FTZ R3, R10, R4, !PT ;  /* 0x000000040a037209 */ /* 0x000fe40007810000 */
[----:B------:R-:W-:Y:S02]  /*a1e0*/  ISETP.GT.AND P0, PT, R0, RZ, P0 ;  /* 0x000000ff0000720c */ /* 0x000fe40000704270 */
[----:B------:R-:W-:Y:S02]  /*a1f0*/  FMNMX.FTZ R3, R13, R3, !PT ;  /* 0x000000030d037209 */ /* 0x000fe40007810000 */
[----:B------:R-:W-:Y:S02]  /*a200*/  FMNMX.FTZ R136, R252, R136, !PT ;  /* 0x00000088fc887209 */ /* 0x000fe40007810000 */
[----:B------:R-:W-:Y:S02]  /*a210*/  FMNMX.FTZ R3, R204, R3, !PT ;  /* 0x00000003cc037209 */ /* 0x000fe40007810000 */
[----:B------:R-:W-:Y:S02]  /*a220*/  ISETP.LT.OR P0, PT, R2, 0x1, P0 ;  /* 0x000000010200780c */ /* 0x000fe40000701670 */
[----:B------:R-:W-:Y:S02]  /*a230*/  FMNMX.FTZ R3, R208, R3, !PT ;  /* 0x00000003d0037209 */ /* 0x000fe40007810000 */
[----:B------:R-:W-:Y:S02]  /*a240*/  FSEL R5, R222, -INF , !P0 ;  /* 0xff800000de057808 */ /* 0x000fe40004000000 */
[----:B------:R-:W-:Y:S02]  /*a250*/  FMNMX.FTZ R3, R210, R3, !PT ;  /* 0x00000003d2037209 */ /* 0x000fe40007810000 */
[----:B------:R-:W-:Y:S01]  /*a260*/  PLOP3.LUT P0, PT, PT, PT, UP1, 0x40, 0x0 ;  /* 0x000000000000781c */ /* 0x000fe20003f0e818 */
[----:B------:R-:W-:Y:S01]  /*a270*/  UISETP.NE.AND UP1, UPT, UR28, URZ, UPT ;  /* 0x0000003f1c00728c */ /* 0x000fe2000bf25270 */
[----:B------:R-:W-:Y:S02]  /*a280*/  FMNMX.FTZ R3, R211, R3, !PT ;  /* 0x00000003d3037209 */ /* 0x000fe40007810000 */
[----:B-1----:R-:W-:Y:S02]  /*a290*/  FMNMX.FTZ R137, R137, R19, !PT ;  /* 0x0000001389897209 */ /* 0x002fe40007810000 */
[----:B------:R-:W-:Y:S01]  /*a2a0*/  FMNMX.FTZ R3, R244, R3, !PT ;  /* 0x00000003f4037209 */ /* 0x000fe20007810000 */
[----:B------:R-:W-:Y:S01]  /*a2b0*/  SHFL.BFLY PT, R19, R136, 0x2, 0x1f ;  /* 0x0c401f0088137f89 */ /* 0x000fe200000e0000 */
[----:B------:R-:W-:Y:S02]  /*a2c0*/  ISETP.GT.AND P0, PT, R0, 0x9, P0 ;  /* 0x000000090000780c */ /* 0x000fe40000704270 */
[----:B------:R-:W-:Y:S02]  /*a2d0*/  FMNMX.FTZ R3, R246, R3, !PT ;  /* 0x00000003f6037209 */ /* 0x000fe40007810000 */
[----:B------:R-:W-:Y:S01]  /*a2e0*/  PLOP3.LUT P1, PT, PT, PT, UP2, 0x40, 0x0 ;  /* 0x000000000000781c */ /* 0x000fe20003f2e828 */
[----:B------:R-:W-:Y:S01]  /*a2f0*/  UISETP.NE.AND UP2, UPT, UR29, URZ, UPT ;  /* 0x0000003f1d00728c */ /* 0x000fe2000bf45270 */
[----:B------:R-:W-:Y:S01]  /*a300*/  FMNMX.FTZ R3, R249, R3, !PT ;  /* 0x00000003f9037209 */ /* 0x000fe20007810000 */
[----:B------:R-:W1:Y:S01]  /*a310*/  SHFL.BFLY PT, R4, R137, 0x1, 0x1f ;  /* 0x0c201f0089047f89 */ /* 0x000e6200000e0000 */
[----:B------:R-:W-:Y:S02]  /*a320*/  ISETP.LT.OR P0, PT, R2, 0xa, P0 ;  /* 0x0000000a0200780c */ /* 0x000fe40000701670 */
[----:B------:R-:W-:Y:S02]  /*a330*/  FMNMX.FTZ R3, R251, R3, !PT ;  /* 0x00000003fb037209 */ /* 0x000fe40007810000 */
[----:B------:R-:W-:Y:S02]  /*a340*/  ISETP.GT.AND P1, PT, R0, 0x8, P1 ;  /* 0x000000080000780c */ /* 0x000fe40000f24270 */
[----:B------:R-:W-:Y:S01]  /*a350*/  PLOP3.LUT P2, PT, PT, PT, UP3, 0x40, 0x0 ;  /* 0x000000000000781c */ /* 0x000fe20003f4e838 */
[----:B------:R-:W2:Y:S01]  /*a360*/  SHFL.BFLY PT, R20, R3, 0x2, 0x1f ;  /* 0x0c401f0003147f89 */ /* 0x000ea200000e0000 */
[----:B------:R-:W-:Y:S01]  /*a370*/  FSEL R25, R213, -INF , !P0 ;  /* 0xff800000d5197808 */ /* 0x000fe20004000000 */
[----:B------:R-:W-:Y:S01]  /*a380*/  UISETP.NE.AND UP3, UPT, UR30, URZ, UPT ;  /* 0x0000003f1e00728c */ /* 0x000fe2000bf65270 */
[----:B------:R-:W-:Y:S02]  /*a390*/  ISETP.LT.OR P1, PT, R2, 0x9, P1 ;  /* 0x000000090200780c */ /* 0x000fe40000f21670 */
[----:B------:R-:W-:Y:S02]  /*a3a0*/  ISETP.GT.AND P2, PT, R0, 0x1, P2 ;  /* 0x000000010000780c */ /* 0x000fe40001744270 */
[----:B------:R-:W-:Y:S02]  /*a3b0*/  PLOP3.LUT P0, PT, PT, PT, UP5, 0x40, 0x0 ;  /* 0x000000000000781c */ /* 0x000fe40003f0e858 */
[----:B------:R-:W-:Y:S02]  /*a3c0*/  FSEL R24, R214, -INF , !P1 ;  /* 0xff800000d6187808 */ /* 0x000fe40004800000 */
[----:B------:R-:W-:Y:S02]  /*a3d0*/  ISETP.LT.OR P2, PT, R2, 0x2, P2 ;  /* 0x000000020200780c */ /* 0x000fe40001741670 */
[C---:B------:R-:W-:Y:S02]  /*a3e0*/  ISETP.GT.AND P0, PT, R0.reuse, 0x18, P0 ;  /* 0x000000180000780c */ /* 0x040fe40000704270 */
[----:B------:R-:W-:Y:S02]  /*a3f0*/  PLOP3.LUT P1, PT, PT, PT, UP6, 0x40, 0x0 ;  /* 0x000000000000781c */ /* 0x000fe40003f2e868 */
[----:B------:R-:W-:Y:S02]  /*a400*/  FSEL R6, R221, -INF , !P2 ;  /* 0xff800000dd067808 */ /* 0x000fe40005000000 */
[----:B-1----:R-:W-:Y:S02]  /*a410*/  FMNMX.FTZ R137, R137, R4, !PT ;  /* 0x0000000489897209 */ /* 0x002fe40007810000 */
[----:B------:R-:W-:Y:S02]  /*a420*/  FMNMX.FTZ R4, R5, R139, !PT ;  /* 0x0000008b05047209 */ /* 0x000fe40007810000 */
[----:B------:R-:W-:Y:S01]  /*a430*/  ISETP.GT.AND P1, PT, R0, 0x11, P1 ;  /* 0x000000110000780c */ /* 0x000fe20000f24270 */
[----:B------:R-:W-:Y:S01]  /*a440*/  FMUL.FTZ R141, R137, c[0x0][0x2d0] ;  /* 0x0000b400898d7a20 */ /* 0x000fe20000410000 */
[----:B------:R-:W-:Y:S02]  /*a450*/  ISETP.LT.OR P0, PT, R2, 0x19, P0 ;  /* 0x000000190200780c */ /* 0x000fe40000701670 */
[----:B------:R-:W-:Y:S01]  /*a460*/  PLOP3.LUT P2, PT, PT, PT, UP0, 0x40, 0x0 ;  /* 0x000000000000781c */ /* 0x000fe20003f4e808 */
[----:B------:R-:W-:Y:S01]  /*a470*/  UISETP.NE.AND UP0, UPT, UR27, URZ, UPT ;  /* 0x0000003f1b00728c */ /* 0x000fe2000bf05270 */
[----:B------:R-:W-:Y:S02]  /*a480*/  FMNMX.FTZ R136, R136, R19, !PT ;  /* 0x0000001388887209 */ /* 0x000fe40007810000 */
[----:B------:R-:W-:Y:S02]  /*a490*/  FMNMX.FTZ R4, R6, R4, !PT ;  /* 0x0000000406047209 */ /* 0x000fe40007810000 */
[----:B------:R-:W-:Y:S01]  /*a4a0*/  ISETP.LT.OR P1, PT, R2, 0x12, P1 ;  /* 0x000000120200780c */ /* 0x000fe20000f21670 */
[----:B------:R-:W1:Y:S01]  /*a4b0*/  SHFL.BFLY PT, R19, R136, 0x1, 0x1f ;  /* 0x0c201f0088137f89 */ /* 0x000e6200000e0000 */
[----:B------:R-:W-:Y:S02]  /*a4c0*/  FSEL R206, R212, -INF , !P0 ;  /* 0xff800000d4ce7808 */ /* 0x000fe40004000000 */
[----:B------:R-:W-:Y:S02]  /*a4d0*/  ISETP.GT.AND P2, PT, R0, 0x10, P2 ;  /* 0x000000100000780c */ /* 0x000fe40001744270 */
[----:B------:R-:W-:Y:S02]  /*a4e0*/  PLOP3.LUT P0, PT, PT, PT, UP3, 0x40, 0x0 ;  /* 0x000000000000781c */ /* 0x000fe40003f0e838 */
[----:B------:R-:W-:Y:S02]  /*a4f0*/  FMNMX.FTZ R4, R24, R4, !PT ;  /* 0x0000000418047209 */ /* 0x000fe40007810000 */
[----:B------:R-:W-:Y:S02]  /*a500*/  FSEL R201, R215, -INF , !P1 ;  /* 0xff800000d7c97808 */ /* 0x000fe40004800000 */
[----:B------:R-:W-:Y:S02]  /*a510*/  ISETP.LT.OR P2, PT, R2, 0x11, P2 ;  /* 0x000000110200780c */ /* 0x000fe40001741670 */
[----:B------:R-:W-:Y:S02]  /*a520*/  ISETP.GT.AND P0, PT, R0, 0x20, P0 ;  /* 0x000000200000780c */ /* 0x000fe40000704270 */
[----:B------:R-:W-:Y:S02]  /*a530*/  PLOP3.LUT P1, PT, PT, PT, UP4, 0x40, 0x0 ;  /* 0x000000000000781c */ /* 0x000fe40003f2e848 */
[----:B------:R-:W-:Y:S02]  /*a540*/  FMNMX.FTZ R4, R25, R4, !PT ;  /* 0x0000000419047209 */ /* 0x000fe40007810000 */
[----:B------:R-:W-:Y:S02]  /*a550*/  FSEL R200, R220, -INF , !P2 ;  /* 0xff800000dcc87808 */ /* 0x000fe40005000000 */
[----:B------:R-:W-:Y:S02]  /*a560*/  ISETP.LT.OR P0, PT, R2, 0x21, P0 ;  /* 0x000000210200780c */ /* 0x000fe40000701670 */
[----:B------:R-:W-:Y:S02]  /*a570*/  ISETP.GT.AND P1, PT, R0, 0x19, P1 ;  /* 0x000000190000780c */ /* 0x000fe40000f24270 */
[----:B--2---:R-:W-:Y:S02]  /*a580*/  FMNMX.FTZ R3, R3, R20, !PT ;  /* 0x0000001403037209 */ /* 0x004fe40007810000 */
[----:B------:R-:W-:Y:S02]  /*a590*/  FSEL R212, R42, -INF , !P0 ;  /* 0xff8000002ad47808 */ /* 0x000fe40004000000 */
[----:B------:R-:W-:Y:S01]  /*a5a0*/  ISETP.LT.OR P1, PT, R2, 0x1a, P1 ;  /* 0x0000001a0200780c */ /* 0x000fe20000f21670 */
[----:B------:R-:W2:Y:S01]  /*a5b0*/  SHFL.BFLY PT, R135, R3, 0x1, 0x1f ;  /* 0x0c201f0003877f89 */ /* 0x000ea200000e0000 */
[----:B------:R-:W-:Y:S02]  /*a5c0*/  FMNMX.FTZ R4, R200, R4, !PT ;  /* 0x00000004c8047209 */ /* 0x000fe40007810000 */
[----:B------:R-:W-:Y:S02]  /*a5d0*/  PLOP3.LUT P0, PT, PT, PT, UP1, 0x40, 0x0 ;  /* 0x000000000000781c */ /* 0x000fe40003f0e818 */
[----:B------:R-:W-:Y:S02]  /*a5e0*/  FSEL R209, R209, -INF , !P1 ;  /* 0xff800000d1d17808 */ /* 0x000fe40004800000 */
[----:B------:R-:W-:Y:S02]  /*a5f0*/  FMNMX.FTZ R4, R201, R4, !PT ;  /* 0x00000004c9047209 */ /* 0x000fe40007810000 */
[----:B------:R-:W-:Y:S02]  /*a600*/  ISETP.GT.AND P0, PT, R0, 0x28, P0 ;  /* 0x000000280000780c */ /* 0x000fe40000704270 */
[----:B------:R-:W-:Y:S02]  /*a610*/  PLOP3.LUT P1, PT, PT, PT, UP2, 0x40, 0x0 ;  /* 0x000000000000781c */ /* 0x000fe40003f2e828 */
[----:B------:R-:W-:Y:S02]  /*a620*/  ISETP.LT.OR P0, PT, R2, 0x29, P0 ;  /* 0x000000290200780c */ /* 0x000fe40000701670 */
[----:B------:R-:W-:Y:S02]  /*a630*/  FMNMX.FTZ R4, R206, R4, !PT ;  /* 0x00000004ce047209 */ /* 0x000fe40007810000 */
[----:B------:R-:W-:Y:S02]  /*a640*/  ISETP.GT.AND P1, PT, R0, 0x21, P1 ;  /* 0x000000210000780c */ /* 0x000fe40000f24270 */
[----:B------:R-:W-:Y:S02]  /*a650*/  FSEL R213, R46, -INF , !P0 ;  /* 0xff8000002ed57808 */ /* 0x000fe40004000000 */
[----:B------:R-:W-:Y:S02]  /*a660*/  FMNMX.FTZ R4, R209, R4, !PT ;  /* 0x00000004d1047209 */ /* 0x000fe40007810000 */
[----:B------:R-:W-:Y:S02]  /*a670*/  ISETP.LT.OR P1, PT, R2, 0x22, P1 ;  /* 0x000000220200780c */ /* 0x000fe40000f21670 */
[----:B------:R-:W-:Y:S01]  /*a680*/  PLOP3.LUT P0, PT, PT, PT, UP0, 0x40, 0x0 ;  /* 0x000000000000781c */ /* 0x000fe20003f0e808 */
[----:B------:R-:W-:Y:S01]  /*a690*/  UISETP.GT.AND UP0, UPT, UR23, UR5, UPT ;  /* 0x000000051700728c */ /* 0x000fe2000bf04270 */
[----:B-1----:R-:W-:Y:S01]  /*a6a0*/  FMNMX.FTZ R136, R136, R19, !PT ;  /* 0x0000001388887209 */ /* 0x002fe20007810000 */
[----:B------:R-:W-:Y:S01]  /*a6b0*/  UIADD3 UR23, UR23, -0x1, URZ ;  /* 0xffffffff17177890 */ /* 0x000fe2000fffe03f */
[----:B------:R-:W-:Y:S02]  /*a6c0*/  FSEL R214, R43, -INF , !P1 ;  /* 0xff8000002bd67808 */ /* 0x000fe40004800000 */
[----:B------:R-:W-:Y:S01]  /*a6d0*/  ISETP.GT.AND P0, PT, R0, 0x29, P0 ;  /* 0x000000290000780c */ /* 0x000fe20000704270 */
[----:B------:R-:W-:Y:S01]  /*a6e0*/  FMUL.FTZ R142, R136, c[0x0][0x2d0] ;  /* 0x0000b400888e7a20 */ /* 0x000fe20000410000 */
[----:B------:R-:W-:Y:S02]  /*a6f0*/  FMNMX.FTZ R0, R212, R4, !PT ;  /* 0x00000004d4007209 */ /* 0x000fe40007810000 */
[----:B------:R-:W-:Y:S02]  /*a700*/  FSETP.NEU.FTZ.AND P1, PT, R136, -INF , PT ;  /* 0xff8000008800780b */ /* 0x000fe40003f3d000 */
[----:B------:R-:W-:Y:S02]  /*a710*/  FMNMX.FTZ R0, R214, R0, !PT ;  /* 0x00000000d6007209 */ /* 0x000fe40007810000 */
[----:B------:R-:W-:Y:S02]  /*a720*/  ISETP.LT.OR P0, PT, R2, 0x2a, P0 ;  /* 0x0000002a0200780c */ /* 0x000fe40000701670 */
[----:B------:R-:W-:Y:S02]  /*a730*/  FSEL R142, R142, RZ, P1 ;  /* 0x000000ff8e8e7208 */ /* 0x000fe40000800000 */
[----:B------:R-:W-:Y:S02]  /*a740*/  FSEL R140, R47, -INF , !P0 ;  /* 0xff8000002f8c7808 */ /* 0x000fe40004000000 */
[----:B------:R-:W-:Y:S01]  /*a750*/  FMNMX.FTZ R0, R213, R0, !PT ;  /* 0x00000000d5007209 */ /* 0x000fe20007810000 */
[--C-:B------:R-:W-:Y:S01]  /*a760*/  FFMA.FTZ R8, R8, c[0x0][0x2d0], -R142.reuse ;  /* 0x0000b40008087a23 */ /* 0x100fe2000001088e */
[----:B--2---:R-:W-:Y:S01]  /*a770*/  FMNMX.FTZ R135, R3, R135, !PT ;  /* 0x0000008703877209 */ /* 0x004fe20007810000 */
[--C-:B------:R-:W-:Y:S01]  /*a780*/  FFMA.FTZ R3, R18, c[0x0][0x2d0], -R142.reuse ;  /* 0x0000b40012037a23 */ /* 0x100fe2000001088e */
[----:B------:R-:W-:Y:S01]  /*a790*/  FMNMX.FTZ R0, R140, R0, !PT ;  /* 0x000000008c007209 */ /* 0x000fe20007810000 */
[--C-:B------:R-:W-:Y:S01]  /*a7a0*/  FFMA.FTZ R12, R12, c[0x0][0x2d0], -R142.reuse ;  /* 0x0000b4000c0c7a23 */ /* 0x100fe2000001088e */
[----:B------:R-:W-:Y:S01]  /*a7b0*/  FSETP.NEU.FTZ.AND P2, PT, R137, -INF , PT ;  /* 0xff8000008900780b */ /* 0x000fe20003f5d000 */
[----:B------:R1:W-:Y:S01]  /*a7c0*/  MUFU.EX2 R41, R3 ;  /* 0x0000000300297308 */ /* 0x0003e20000000800 */
[C---:B------:R-:W-:Y:S01]  /*a7d0*/  FSETP.NEU.FTZ.AND P0, PT, R135.reuse, -INF , PT ;  /* 0xff8000008700780b */ /* 0x040fe20003f1d000 */
[----:B------:R-:W1:Y:S01]  /*a7e0*/  SHFL.BFLY PT, R2, R0, 0x2, 0x1f ;  /* 0x0c401f0000027f89 */ /* 0x000e6200000e0000 */
[----:B------:R-:W-:Y:S01]  /*a7f0*/  FMUL.FTZ R143, R135, c[0x0][0x2d0] ;  /* 0x0000b400878f7a20 */ /* 0x000fe20000410000 */
[----:B------:R-:W-:Y:S01]  /*a800*/  FSEL R141, R141, RZ, P2 ;  /* 0x000000ff8d8d7208 */ /* 0x000fe20001000000 */
[----:B------:R-:W-:Y:S03]  /*a810*/  FFMA.FTZ R14, R14, c[0x0][0x2d0], -R142 ;  /* 0x0000b4000e0e7a23 */ /* 0x000fe6000001088e */
[----:B------:R-:W-:Y:S01]  /*a820*/  FSEL R143, R143, RZ, P0 ;  /* 0x000000ff8f8f7208 */ /* 0x000fe20000000000 */
[--C-:B------:R-:W-:Y:S01]  /*a830*/  FFMA.FTZ R9, R9, c[0x0][0x2d0], -R141.reuse ;  /* 0x0000b40009097a23 */ /* 0x100fe2000001088d */
[----:B------:R-:W-:Y:S01]  /*a840*/  MUFU.EX2 R30, R8 ;  /* 0x00000008001e7308 */ /* 0x000fe20000000800 */
[----:B------:R-:W-:Y:S02]  /*a850*/  FFMA.FTZ R15, R15, c[0x0][0x2d0], -R141 ;  /* 0x0000b4000f0f7a23 */ /* 0x000fe4000001088d */
[----:B------:R-:W-:Y:S02]  /*a860*/  FFMA.FTZ R7, R7, c[0x0][0x2d0], -R143 ;  /* 0x0000b40007077a23 */ /* 0x000fe4000001088f */
[--C-:B------:R-:W-:Y:S02]  /*a870*/  FFMA.FTZ R16, R16, c[0x0][0x2d0], -R141.reuse ;  /* 0x0000b40010107a23 */ /* 0x100fe4000001088d */
[----:B------:R-:W-:Y:S02]  /*a880*/  FFMA.FTZ R17, R17, c[0x0][0x2d0], -R141 ;  /* 0x0000b40011117a23 */ /* 0x000fe4000001088d */
[--C-:B------:R-:W-:Y:S01]  /*a890*/  FFMA.FTZ R13, R13, c[0x0][0x2d0], -R143.reuse ;  /* 0x0000b4000d0d7a23 */ /* 0x100fe2000001088f */
[----:B------:R-:W-:Y:S01]  /*a8a0*/  MUFU.EX2 R21, R7 ;  /* 0x0000000700157308 */ /* 0x000fe20000000800 */
[--C-:B------:R-:W-:Y:S02]  /*a8b0*/  FFMA.FTZ R11, R11, c[0x0][0x2d0], -R143.reuse ;  /* 0x0000b4000b0b7a23 */ /* 0x100fe4000001088f */
[----:B------:R-:W-:Y:S01]  /*a8c0*/  FFMA.FTZ R10, R10, c[0x0][0x2d0], -R143 ;  /* 0x0000b4000a0a7a23 */ /* 0x000fe2000001088f */
[----:B-1----:R-:W-:Y:S02]  /*a8d0*/  FMNMX.FTZ R3, R0, R2, !PT ;  /* 0x0000000200037209 */ /* 0x002fe40007810000 */
[----:B------:R-:W-:Y:S02]  /*a8e0*/  FSEL R0, R137, RZ, P2 ;  /* 0x000000ff89007208 */ /* 0x000fe40001000000 */
[----:B------:R-:W-:Y:S01]  /*a8f0*/  FSEL R2, R136, RZ, P1 ;  /* 0x000000ff88027208 */ /* 0x000fe20000800000 */
[----:B------:R-:W1:Y:S01]  /*a900*/  SHFL.BFLY PT, R4, R3, 0x1, 0x1f ;  /* 0x0c201f0003047f89 */ /* 0x000e6200000e0000 */
[----:B------:R-:W-:Y:S01]  /*a910*/  MUFU.EX2 R220, R9 ;  /* 0x0000000900dc7308 */ /* 0x000fe20000000800 */
[----:B------:R-:W-:Y:S02]  /*a920*/  FADD.FTZ R0, -R0, R132 ;  /* 0x0000008400007221 */ /* 0x000fe40000010100 */
[----:B------:R-:W-:Y:S02]  /*a930*/  FADD.FTZ R2, -R2, R134 ;  /* 0x0000008602027221 */ /* 0x000fe40000010100 */
[----:B------:R-:W-:Y:S02]  /*a940*/  FMUL.FTZ R0, R0, c[0x0][0x2d0] ;  /* 0x0000b40000007a20 */ /* 0x000fe40000410000 */
[----:B------:R-:W-:Y:S03]  /*a950*/  FMUL.FTZ R2, R2, c[0x0][0x2d0] ;  /* 0x0000b40002027a20 */ /* 0x000fe60000410000 */
[----:B------:R2:W3:Y:S10]  /*a960*/  MUFU.EX2 R133, R0 ;  /* 0x0000000000857308 */ /* 0x0004f40000000800 */
[----:B------:R-:W4:Y:S01]  /*a970*/  MUFU.EX2 R132, R2 ;  /* 0x0000000200847308 */ /* 0x000f220000000800 */
[----:B-1----:R-:W-:Y:S05]  /*a980*/  FMNMX.FTZ R3, R3, R4, !PT ;  /* 0x0000000403037209 */ /* 0x002fea0007810000 */
[----:B------:R-:W-:Y:S04]  /*a990*/  FMUL.FTZ R134, R3, c[0x0][0x2d0] ;  /* 0x0000b40003867a20 */ /* 0x000fe80000410000 */
[----:B------:R-:W1:Y:S01]  /*a9a0*/  MUFU.EX2 R222, R15 ;  /* 0x0000000f00de7308 */ /* 0x000e620000000800 */
[----:B--2---:R-:W-:Y:S01]  /*a9b0*/  FSEL R0, R135, RZ, P0 ;  /* 0x000000ff87007208 */ /* 0x004fe20000000000 */
[----:B---3--:R-:W-:Y:S01]  /*a9c0*/  FMUL.FTZ R48, R133, R188 ;  /* 0x000000bc85307220 */ /* 0x008fe20000410000 */
[----:B------:R-:W-:Y:S01]  /*a9d0*/  FSETP.NEU.FTZ.AND P0, PT, R3, -INF , PT ;  /* 0xff8000000300780b */ /* 0x000fe20003f1d000 */
[----:B------:R-:W-:Y:S02]  /*a9e0*/  FMUL.FTZ R32, R133, R172 ;  /* 0x000000ac85207220 */ /* 0x000fe40000410000 */
[----:B------:R-:W-:Y:S01]  /*a9f0*/  FADD.FTZ R0, -R0, R138 ;  /* 0x0000008a00007221 */ /* 0x000fe20000010100 */
[----:B------:R-:W-:Y:S03]  /*aa00*/  FSEL R134, R134, RZ, P0 ;  /* 0x000000ff86867208 */ /* 0x000fe60000000000 */
[----:B------:R-:W2:Y:S01]  /*aa10*/  MUFU.EX2 R27, R16 ;  /* 0x00000010001b7308 */ /* 0x000ea20000000800 */
[----:B------:R-:W-:Y:S01]  /*aa20*/  MOV R138, R21 ;  /* 0x00000015008a7202 */ /* 0x000fe20000000f00 */
[----:B------:R-:W-:Y:S01]  /*aa30*/  FMUL.FTZ R0, R0, c[0x0][0x2d0] ;  /* 0x0000b40000007a20 */ /* 0x000fe20000410000 */
[----:B------:R-:W3:Y:S01]  /*aa40*/  LDSM.16.MT88.4 R20, [R225+0x2080] ;  /* 0x00208000e114783b */ /* 0x000ee20000004200 */
[--C-:B------:R-:W-:Y:S02]  /*aa50*/  FFMA.FTZ R4, R25, c[0x0][0x2d0], -R134.reuse ;  /* 0x0000b40019047a23 */ /* 0x100fe40000010886 */
[--C-:B------:R-:W-:Y:S02]  /*aa60*/  FFMA.FTZ R5, R5, c[0x0][0x2d0], -R134.reuse ;  /* 0x0000b40005057a23 */ /* 0x100fe40000010886 */
[C---:B----4-:R-:W-:Y:S02]  /*aa70*/  FMUL.FTZ R7, R132.reuse, R147 ;  /* 0x0000009384077220 */ /* 0x050fe40000410000 */
[----:B------:R4:W5:Y:S01]  /*aa80*/  MUFU.EX2 R2, R0 ;  /* 0x0000000000027308 */ /* 0x0009620000000800 */
[----:B------:R-:W-:Y:S01]  /*aa90*/  FMUL.FTZ R18, R132, R158 ;  /* 0x0000009e84127220 */ /* 0x000fe20000410000 */
[----:B-1----:R-:W-:Y:S01]  /*aaa0*/  F2FP.BF16.PACK_AB R192, R222, R220 ;  /* 0x000000dcdec0723e */ /* 0x002fe200000010ff */
[C---:B------:R-:W-:Y:S02]  /*aab0*/  FMUL.FTZ R19, R132.reuse, R159 ;  /* 0x0000009f84137220 */ /* 0x040fe40000410000 */
[C---:B------:R-:W-:Y:S02]  /*aac0*/  FMUL.FTZ R33, R133.reuse, R173 ;  /* 0x000000ad85217220 */ /* 0x040fe40000410000 */
[C---:B------:R-:W-:Y:S03]  /*aad0*/  FMUL.FTZ R35, R132.reuse, R175 ;  /* 0x000000af84237220 */ /* 0x040fe60000410000 */
[----:B------:R-:W1:Y:S01]  /*aae0*/  MUFU.EX2 R26, R12 ;  /* 0x0000000c001a7308 */ /* 0x000e620000000800 */
[C---:B------:R-:W-:Y:S02]  /*aaf0*/  FMUL.FTZ R49, R133.reuse, R189 ;  /* 0x000000bd85317220 */ /* 0x040fe40000410000 */
[C---:B------:R-:W-:Y:S01]  /*ab00*/  FMUL.FTZ R52, R133.reuse, R52 ;  /* 0x0000003485347220 */ /* 0x040fe20000410000 */
[----:B--2---:R-:W-:Y:S01]  /*ab10*/  MOV R159, R27 ;  /* 0x0000001b009f7202 */ /* 0x004fe20000000f00 */
[C---:B------:R-:W-:Y:S01]  /*ab20*/  FMUL.FTZ R16, R133.reuse, R156 ;  /* 0x0000009c85107220 */ /* 0x040fe20000410000 */
[----:B------:R-:W-:Y:S01]  /*ab30*/  MOV R156, R30 ;  /* 0x0000001e009c7202 */ /* 0x000fe20000000f00 */
[C---:B------:R-:W-:Y:S01]  /*ab40*/  FMUL.FTZ R53, R133.reuse, R53 ;  /* 0x0000003585357220 */ /* 0x040fe20000410000 */
[----:B------:R-:W-:Y:S01]  /*ab50*/  MOV R173, R159 ;  /* 0x0000009f00ad7202 */ /* 0x000fe20000000f00 */
[C---:B------:R-:W-:Y:S01]  /*ab60*/  FMUL.FTZ R54, R132.reuse, R54 ;  /* 0x0000003684367220 */ /* 0x040fe20000410000 */
[----:B------:R-:W2:Y:S01]  /*ab70*/  MUFU.EX2 R28, R14 ;  /* 0x0000000e001c7308 */ /* 0x000ea20000000800 */
[----:B------:R-:W-:Y:S02]  /*ab80*/  FMUL.FTZ R55, R132, R55 ;  /* 0x0000003784377220 */ /* 0x000fe40000410000 */
[----:B------:R-:W-:Y:S02]  /*ab90*/  FMUL.FTZ R64, R133, R64 ;  /* 0x0000004085407220 */ /* 0x000fe40000410000 */
[--C-:B----4-:R-:W-:Y:S02]  /*aba0*/  FFMA.FTZ R0, R6, c[0x0][0x2d0], -R134.reuse ;  /* 0x0000b40006007a23 */ /* 0x110fe40000010886 */
[----:B------:R-:W-:Y:S02]  /*abb0*/  FMUL.FTZ R6, R132, R146 ;  /* 0x0000009284067220 */ /* 0x000fe40000410000 */
[C---:B-----5:R-:W-:Y:S01]  /*abc0*/  FMUL.FTZ R8, R2.reuse, R148 ;  /* 0x0000009402087220 */ /* 0x060fe20000410000 */
[----:B------:R4:W-:Y:S01]  /*abd0*/  MUFU.EX2 R216, R0 ;  /* 0x0000000000d87308 */ /* 0x0009e20000000800 */
[C---:B------:R-:W-:Y:S02]  /*abe0*/  FMUL.FTZ R9, R2.reuse, R149 ;  /* 0x0000009502097220 */ /* 0x040fe40000410000 */
[----:B------:R-:W-:Y:S01]  /*abf0*/  FMUL.FTZ R25, R2, R165 ;  /* 0x000000a502197220 */ /* 0x000fe20000410000 */
[----:B-1----:R-:W-:Y:S01]  /*ac00*/  F2FP.BF16.PACK_AB R193, R26, R30 ;  /* 0x0000001e1ac1723e */ /* 0x002fe200000010ff */
[C---:B------:R-:W-:Y:S02]  /*ac10*/  FMUL.FTZ R12, R2.reuse, R152 ;  /* 0x00000098020c7220 */ /* 0x040fe40000410000 */
[C---:B------:R-:W-:Y:S01]  /*ac20*/  FMUL.FTZ R40, R2.reuse, R180 ;  /* 0x000000b402287220 */ /* 0x040fe20000410000 */
[----:B------:R-:W-:Y:S01]  /*ac30*/  MOV R180, R41 ;  /* 0x0000002900b47202 */ /* 0x000fe20000000f00 */
[C---:B------:R-:W-:Y:S01]  /*ac40*/  FMUL.FTZ R44, R2.reuse, R184 ;  /* 0x000000b8022c7220 */ /* 0x040fe20000410000 */
[----:B------:R-:W1:Y:S01]  /*ac50*/  MUFU.EX2 R221, R17 ;  /* 0x0000001100dd7308 */ /* 0x000e620000000800 */
[C---:B------:R-:W-:Y:S02]  /*ac60*/  FMUL.FTZ R45, R2.reuse, R185 ;  /* 0x000000b9022d7220 */ /* 0x040fe40000410000 */
[C---:B------:R-:W-:Y:S01]  /*ac70*/  FMUL.FTZ R56, R2.reuse, R56 ;  /* 0x0000003802387220 */ /* 0x040fe20000410000 */
[-C--:B--2---:R-:W-:Y:S01]  /*ac80*/  F2FP.BF16.PACK_AB R195, R41, R28.reuse ;  /* 0x0000001c29c3723e */ /* 0x084fe200000010ff */
[C---:B------:R-:W-:Y:S01]  /*ac90*/  FMUL.FTZ R41, R2.reuse, R181 ;  /* 0x000000b502297220 */ /* 0x040fe20000410000 */
[----:B------:R-:W-:Y:S01]  /*aca0*/  MOV R158, R28 ;  /* 0x0000001c009e7202 */ /* 0x000fe20000000f00 */
[C---:B------:R-:W-:Y:S02]  /*acb0*/  FMUL.FTZ R28, R2.reuse, R168 ;  /* 0x000000a8021c7220 */ /* 0x040fe40000410000 */
[C---:B------:R-:W-:Y:S01]  /*acc0*/  FMUL.FTZ R57, R2.reuse, R57 ;  /* 0x0000003902397220 */ /* 0x040fe20000410000 */
[----:B------:R2:W5:Y:S01]  /*acd0*/  MUFU.EX2 R215, R5 ;  /* 0x0000000500d77308 */ /* 0x0005620000000800 */
[C---:B------:R-:W-:Y:S02]  /*ace0*/  FMUL.FTZ R60, R2.reuse, R60 ;  /* 0x0000003c023c7220 */ /* 0x040fe40000410000 */
[----:B------:R-:W-:Y:S02]  /*acf0*/  FMUL.FTZ R61, R2, R61 ;  /* 0x0000003d023d7220 */ /* 0x000fe40000410000 */
[----:B----4-:R-:W-:Y:S02]  /*ad00*/  FFMA.FTZ R0, R24, c[0x0][0x2d0], -R134 ;  /* 0x0000b40018007a23 */ /* 0x010fe40000010886 */
[----:B------:R-:W-:Y:S02]  /*ad10*/  FMUL.FTZ R24, R2, R164 ;  /* 0x000000a402187220 */ /* 0x000fe40000410000 */
[----:B------:R-:W-:Y:S01]  /*ad20*/  FMUL.FTZ R65, R133, R65 ;  /* 0x0000004185417220 */ /* 0x000fe20000410000 */
[----:B------:R4:W-:Y:S01]  /*ad30*/  MUFU.EX2 R217, R0 ;  /* 0x0000000000d97308 */ /* 0x0009e20000000800 */
[C---:B------:R-:W-:Y:S02]  /*ad40*/  FMUL.FTZ R66, R132.reuse, R66 ;  /* 0x0000004284427220 */ /* 0x040fe40000410000 */
[C---:B------:R-:W-:Y:S01]  /*ad50*/  FMUL.FTZ R67, R132.reuse, R67 ;  /* 0x0000004384437220 */ /* 0x040fe20000410000 */
[----:B-1----:R-:W-:Y:S01]  /*ad60*/  F2FP.BF16.PACK_AB R194, R221, R27 ;  /* 0x0000001bddc2723e */ /* 0x002fe200000010ff */
[C---:B------:R-:W-:Y:S02]  /*ad70*/  FMUL.FTZ R17, R133.reuse, R157 ;  /* 0x0000009d85117220 */ /* 0x040fe40000410000 */
[C---:B------:R-:W-:Y:S02]  /*ad80*/  FMUL.FTZ R68, R133.reuse, R68 ;  /* 0x0000004485447220 */ /* 0x040fe40000410000 */
[C---:B------:R-:W-:Y:S01]  /*ad90*/  FMUL.FTZ R69, R133.reuse, R69 ;  /* 0x0000004585457220 */ /* 0x040fe20000410000 */
[----:B------:R-:W1:Y:S01]  /*ada0*/  MUFU.EX2 R218, R4 ;  /* 0x0000000400da7308 */ /* 0x000e620000000800 */
[C---:B------:R-:W-:Y:S02]  /*adb0*/  FMUL.FTZ R70, R132.reuse, R70 ;  /* 0x0000004684467220 */ /* 0x040fe40000410000 */
[----:B------:R-:W-:Y:S02]  /*adc0*/  FMUL.FTZ R71, R132, R71 ;  /* 0x0000004784477220 */ /* 0x000fe40000410000 */
[----:B--2---:R-:W-:Y:S01]  /*add0*/  FMUL.FTZ R5, R133, R145 ;  /* 0x0000009185057220 */ /* 0x004fe20000410000 */
[----:B-----5:R-:W-:Y:S01]  /*ade0*/  F2FP.BF16.PACK_AB R145, R216, R215 ;  /* 0x000000d7d891723e */ /* 0x020fe200000010ff */
[C---:B------:R-:W-:Y:S02]  /*adf0*/  FMUL.FTZ R72, R2.reuse, R72 ;  /* 0x0000004802487220 */ /* 0x040fe40000410000 */
[C---:B------:R-:W-:Y:S01]  /*ae00*/  FMUL.FTZ R73, R2.reuse, R73 ;  /* 0x0000004902497220 */ /* 0x040fe20000410000 */
[----:B------:R-:W2:Y:S01]  /*ae10*/  MUFU.EX2 R31, R13 ;  /* 0x0000000d001f7308 */ /* 0x000ea20000000800 */
[C---:B------:R-:W-:Y:S02]  /*ae20*/  FMUL.FTZ R76, R2.reuse, R76 ;  /* 0x0000004c024c7220 */ /* 0x040fe40000410000 */
[----:B------:R-:W-:Y:S01]  /*ae30*/  FMUL.FTZ R77, R2, R77 ;  /* 0x0000004d024d7220 */ /* 0x000fe20000410000 */
[----:B----4-:R-:W-:Y:S01]  /*ae40*/  FSEL R0, R3, RZ, P0 ;  /* 0x000000ff03007208 */ /* 0x010fe20000000000 */
[C---:B------:R-:W-:Y:S01]  /*ae50*/  FMUL.FTZ R80, R133.reuse, R80 ;  /* 0x0000005085507220 */ /* 0x040fe20000410000 */
[----:B------:R-:W-:Y:S01]  /*ae60*/  PLOP3.LUT P0, PT, PT, PT, UP0, 0x80, 0x0 ;  /* 0x000000000000781c */ /* 0x000fe20003f0f008 */
[C---:B------:R-:W-:Y:S02]  /*ae70*/  FMUL.FTZ R81, R133.reuse, R81 ;  /* 0x0000005185517220 */ /* 0x040fe40000410000 */
[----:B------:R-:W-:Y:S01]  /*ae80*/  FADD.FTZ R0, -R0, R139 ;  /* 0x0000008b00007221 */ /* 0x000fe20000010100 */
[----:B------:R-:W4:Y:S01]  /*ae90*/  MUFU.EX2 R50, R11 ;  /* 0x0000000b00327308 */ /* 0x000f220000000800 */
[----:B------:R-:W-:Y:S02]  /*aea0*/  FMUL.FTZ R82, R132, R82 ;  /* 0x0000005284527220 */ /* 0x000fe40000410000 */
[----:B------:R-:W-:Y:S01]  /*aeb0*/  FMUL.FTZ R0, R0, c[0x0][0x2d0] ;  /* 0x0000b40000007a20 */ /* 0x000fe20000410000 */
[----:B-1----:R-:W-:Y:S01]  /*aec0*/  F2FP.BF16.PACK_AB R147, R218, R217 ;  /* 0x000000d9da93723e */ /* 0x002fe200000010ff */
[C---:B------:R-:W-:Y:S02]  /*aed0*/  FMUL.FTZ R4, R133.reuse, R144 ;  /* 0x0000009085047220 */ /* 0x040fe40000410000 */
[C---:B------:R-:W-:Y:S02]  /*aee0*/  FMUL.FTZ R83, R132.reuse, R83 ;  /* 0x0000005384537220 */ /* 0x040fe40000410000 */
[C---:B------:R-:W-:Y:S01]  /*aef0*/  FMUL.FTZ R84, R133.reuse, R84 ;  /* 0x0000005485547220 */ /* 0x040fe20000410000 */
[----:B------:R-:W1:Y:S01]  /*af00*/  MUFU.EX2 R29, R10 ;  /* 0x0000000a001d7308 */ /* 0x000e620000000800 */
[C---:B------:R-:W-:Y:S01]  /*af10*/  FMUL.FTZ R85, R133.reuse, R85 ;  /* 0x0000005585557220 */ /* 0x040fe20000410000 */
[-C--:B---3--:R-:W-:Y:S01]  /*af20*/  HMMA.16816.F32.BF16 R4, R192, R20.reuse, R4 ;  /* 0x00000014c004723c */ /* 0x088fe20000041804 */
[----:B------:R-:W-:Y:S01]  /*af30*/  FMUL.FTZ R86, R132, R86 ;  /* 0x0000005684567220 */ /* 0x000fe20000410000 */
[----:B--2---:R-:W-:Y:S01]  /*af40*/  MOV R139, R31 ;  /* 0x0000001f008b7202 */ /* 0x004fe20000000f00 */
[----:B------:R-:W-:Y:S02]  /*af50*/  FMUL.FTZ R13, R2, R153 ;  /* 0x00000099020d7220 */ /* 0x000fe40000410000 */
[----:B------:R-:W-:Y:S02]  /*af60*/  FMUL.FTZ R87, R132, R87 ;  /* 0x0000005784577220 */ /* 0x000fe40000410000 */
[C---:B------:R-:W-:Y:S01]  /*af70*/  FMUL.FTZ R88, R2.reuse, R88 ;  /* 0x0000005802587220 */ /* 0x040fe20000410000 */
[----:B------:R-:W2:Y:S01]  /*af80*/  MUFU.EX2 R0, R0 ;  /* 0x0000000000007308 */ /* 0x000ea20000000800 */
[----:B------:R-:W-:Y:S03]  /*af90*/  FMUL.FTZ R89, R2, R89 ;  /* 0x0000005902597220 */ /* 0x000fe60000410000 */
[----:B----4-:R-:W-:Y:S01]  /*afa0*/  F2FP.BF16.PACK_AB R144, R50, R138 ;  /* 0x0000008a3290723e */ /* 0x010fe200000010ff */
[----:B------:R-:W-:Y:S01]  /*afb0*/  FMUL.FTZ R92, R2, R92 ;  /* 0x0000005c025c7220 */ /* 0x000fe20000410000 */
[----:B------:R-:W-:Y:S01]  /*afc0*/  MOV R172, R50 ;  /* 0x0000003200ac7202 */ /* 0x000fe20000000f00 */
[C---:B------:R-:W-:Y:S01]  /*afd0*/  FMUL.FTZ R50, R132.reuse, R190 ;  /* 0x000000be84327220 */ /* 0x040fe20000410000 */
[----:B------:R-:W-:Y:S01]  /*afe0*/  MOV R190, R51 ;  /* 0x0000003300be7202 */ /* 0x000fe20000000f00 */
[----:B------:R-:W-:Y:S02]  /*aff0*/  FMUL.FTZ R51, R132, R191 ;  /* 0x000000bf84337220 */ /* 0x000fe40000410000 */
[C---:B------:R-:W-:Y:S02]  /*b000*/  FMUL.FTZ R93, R2.reuse, R93 ;  /* 0x0000005d025d7220 */ /* 0x040fe40000410000 */
[----:B------:R-:W-:Y:S01]  /*b010*/  FMUL.FTZ R96, R133, R96 ;  /* 0x0000006085607220 */ /* 0x000fe20000410000 */
[----:B-1----:R-:W-:Y:S01]  /*b020*/  F2FP.BF16.PACK_AB R146, R139, R29 ;  /* 0x0000001d8b92723e */ /* 0x002fe200000010ff */
[C---:B------:R-:W-:Y:S01]  /*b030*/  FMUL.FTZ R97, R133.reuse, R97 ;  /* 0x0000006185617220 */ /* 0x040fe20000410000 */
[----:B------:R-:W-:Y:S01]  /*b040*/  MOV R157, R29 ;  /* 0x0000001d009d7202 */ /* 0x000fe20000000f00 */
[----:B------:R-:W-:Y:S02]  /*b050*/  FMUL.FTZ R29, R2, R169 ;  /* 0x000000a9021d7220 */ /* 0x000fe40000410000 */
[C---:B------:R-:W-:Y:S01]  /*b060*/  FMUL.FTZ R98, R132.reuse, R98 ;  /* 0x0000006284627220 */ /* 0x040fe20000410000 */
[----:B------:R-:W-:Y:S01]  /*b070*/  MOV R175, R157 ;  /* 0x0000009d00af7202 */ /* 0x000fe20000000f00 */
[----:B------:R-:W-:Y:S02]  /*b080*/  FMUL.FTZ R99, R132, R99 ;  /* 0x0000006384637220 */ /* 0x000fe40000410000 */
[C---:B------:R-:W-:Y:S02]  /*b090*/  FMUL.FTZ R100, R133.reuse, R100 ;  /* 0x0000006485647220 */ /* 0x040fe40000410000 */
[C---:B--2---:R-:W-:Y:S02]  /*b0a0*/  FMUL.FTZ R10, R0.reuse, R150 ;  /* 0x00000096000a7220 */ /* 0x044fe40000410000 */
[C---:B------:R-:W-:Y:S02]  /*b0b0*/  FMUL.FTZ R11, R0.reuse, R151 ;  /* 0x00000097000b7220 */ /* 0x040fe40000410000 */
[----:B------:R-:W1:Y:S01]  /*b0c0*/  LDSM.16.MT88.4 R148, [R228+0x2080] ;  /* 0x00208000e494783b */ /* 0x000e620000004200 */
[C---:B------:R-:W-:Y:S02]  /*b0d0*/  FMUL.FTZ R14, R0.reuse, R154 ;  /* 0x0000009a000e7220 */ /* 0x040fe40000410000 */
[C---:B------:R-:W-:Y:S02]  /*b0e0*/  FMUL.FTZ R15, R0.reuse, R155 ;  /* 0x0000009b000f7220 */ /* 0x040fe40000410000 */
[C---:B------:R-:W-:Y:S01]  /*b0f0*/  HMMA.16816.F32.BF16 R8, R144.reuse, R20, R8 ;  /* 0x000000149008723c */ /* 0x040fe20000041808 */
[C---:B------:R-:W-:Y:S02]  /*b100*/  FMUL.FTZ R27, R0.reuse, R167 ;  /* 0x000000a7001b7220 */ /* 0x040fe40000410000 */
[----:B------:R-:W2:Y:S01]  /*b110*/  LDSM.16.MT88.4 R152, [R227+0x2080] ;  /* 0x00208000e398783b */ /* 0x000ea20000004200 */
[C---:B------:R-:W-:Y:S02]  /*b120*/  FMUL.FTZ R42, R0.reuse, R182 ;  /* 0x000000b6002a7220 */ /* 0x040fe40000410000 */
[C---:B------:R-:W-:Y:S02]  /*b130*/  FMUL.FTZ R47, R0.reuse, R187 ;  /* 0x000000bb002f7220 */ /* 0x040fe40000410000 */
[-C--:B------:R-:W-:Y:S01]  /*b140*/  HMMA.16816.F32.BF16 R12, R144, R22.reuse, R12 ;  /* 0x00000016900c723c */ /* 0x080fe2000004180c */
[C---:B------:R-:W-:Y:S03]  /*b150*/  FMUL.FTZ R20, R133.reuse, R160 ;  /* 0x000000a085147220 */ /* 0x040fe60000410000 */
[----:B------:R-:W-:Y:S01]  /*b160*/  MOV R160, R26 ;  /* 0x0000001a00a07202 */ /* 0x000fe20000000f00 */
[C---:B------:R-:W-:Y:S02]  /*b170*/  FMUL.FTZ R26, R0.reuse, R166 ;  /* 0x000000a6001a7220 */ /* 0x040fe40000410000 */
[----:B------:R-:W-:Y:S01]  /*b180*/  LDSM.16.MT88.4 R164, [R227+0x2880] ;  /* 0x00288000e3a4783b */ /* 0x000fe20000004200 */
[C---:B------:R-:W-:Y:S01]  /*b190*/  HMMA.16816.F32.BF16 R16, R192.reuse, R22, R16 ;  /* 0x00000016c010723c */ /* 0x040fe20000041810 */
[C---:B------:R-:W-:Y:S03]  /*b1a0*/  FMUL.FTZ R21, R133.reuse, R161 ;  /* 0x000000a185157220 */ /* 0x040fe60000410000 */
[C---:B------:R-:W-:Y:S01]  /*b1b0*/  FMUL.FTZ R30, R0.reuse, R170 ;  /* 0x000000aa001e7220 */ /* 0x040fe20000410000 */
[----:B------:R-:W-:Y:S01]  /*b1c0*/  MOV R161, R34 ;  /* 0x0000002200a17202 */ /* 0x000fe20000000f00 */
[----:B------:R-:W-:Y:S01]  /*b1d0*/  FMUL.FTZ R43, R0, R183 ;  /* 0x000000b7002b7220 */ /* 0x000fe20000410000 */
[----:B------:R-:W-:Y:S01]  /*b1e0*/  MOV R168, R160 ;  /* 0x000000a000a87202 */ /* 0x000fe20000000f00 */
[C---:B------:R-:W-:Y:S01]  /*b1f0*/  FMUL.FTZ R22, R132.reuse, R162 ;  /* 0x000000a284167220 */ /* 0x040fe20000410000 */
[----:B------:R-:W-:Y:S03]  /*b200*/  MOV R189, R161 ;  /* 0x000000a100bd7202 */ /* 0x000fe60000000f00 */
[----:B------:R-:W-:Y:S02]  /*b210*/  FMUL.FTZ R23, R132, R163 ;  /* 0x000000a384177220 */ /* 0x000fe40000410000 */
[----:B------:R-:W-:Y:S01]  /*b220*/  LDSM.16.MT88.4 R160, [R228+0x2880] ;  /* 0x00288000e4a0783b */ /* 0x000fe20000004200 */
[----:B------:R-:W-:Y:S02]  /*b230*/  FMUL.FTZ R46, R0, R186 ;  /* 0x000000ba002e7220 */ /* 0x000fe40000410000 */
[----:B------:R-:W-:Y:S01]  /*b240*/  FMUL.FTZ R34, R132, R174 ;  /* 0x000000ae84227220 */ /* 0x000fe20000410000 */
[----:B------:R-:W-:Y:S01]  /*b250*/  MOV R174, R158 ;  /* 0x0000009e00ae7202 */ /* 0x000fe20000000f00 */
[-C--:B------:R-:W-:Y:S01]  /*b260*/  HMMA.16816.F32.BF16 R20, R192, R36.reuse, R20 ;  /* 0x00000024c014723c */ /* 0x080fe20000041814 */
[C---:B------:R-:W-:Y:S02]  /*b270*/  FMUL.FTZ R58, R0.reuse, R58 ;  /* 0x0000003a003a7220 */ /* 0x040fe40000410000 */
[C---:B------:R-:W-:Y:S02]  /*b280*/  FMUL.FTZ R59, R0.reuse, R59 ;  /* 0x0000003b003b7220 */ /* 0x040fe40000410000 */
[C---:B------:R-:W-:Y:S02]  /*b290*/  FMUL.FTZ R62, R0.reuse, R62 ;  /* 0x0000003e003e7220 */ /* 0x040fe40000410000 */
[C---:B------:R-:W-:Y:S01]  /*b2a0*/  FMUL.FTZ R63, R0.reuse, R63 ;  /* 0x0000003f003f7220 */ /* 0x040fe20000410000 */
[C---:B------:R-:W-:Y:S01]  /*b2b0*/  HMMA.16816.F32.BF16 R24, R144.reuse, R36, R24 ;  /* 0x000000249018723c */ /* 0x040fe20000041818 */
[C---:B------:R-:W-:Y:S03]  /*b2c0*/  FMUL.FTZ R31, R0.reuse, R171 ;  /* 0x000000ab001f7220 */ /* 0x040fe60000410000 */
[----:B------:R-:W-:Y:S01]  /*b2d0*/  MOV R171, R222 ;  /* 0x000000de00ab7202 */ /* 0x000fe20000000f00 */
[----:B------:R-:W-:Y:S02]  /*b2e0*/  FMUL.FTZ R74, R0, R74 ;  /* 0x0000004a004a7220 */ /* 0x000fe40000410000 */
[C---:B------:R-:W-:Y:S01]  /*b2f0*/  FMUL.FTZ R37, R133.reuse, R177 ;  /* 0x000000b185257220 */ /* 0x040fe20000410000 */
[-C--:B------:R-:W-:Y:S01]  /*b300*/  HMMA.16816.F32.BF16 R28, R144, R38.reuse, R28 ;  /* 0x00000026901c723c */ /* 0x080fe2000004181c */
[----:B------:R-:W-:Y:S03]  /*b310*/  MOV R177, R138 ;  /* 0x0000008a00b17202 */ /* 0x000fe60000000f00 */
[--C-:B------:R-:W-:Y:S02]  /*b320*/  FFMA.FTZ R138, R196, c[0x0][0x2d0], -R141.reuse ;  /* 0x0000b400c48a7a23 */ /* 0x100fe4000001088d */
[C---:B------:R-:W-:Y:S01]  /*b330*/  FMUL.FTZ R36, R133.reuse, R176 ;  /* 0x000000b085247220 */ /* 0x040fe20000410000 */
[----:B------:R-:W-:Y:S01]  /*b340*/  MOV R176, R220 ;  /* 0x000000dc00b07202 */ /* 0x000fe20000000f00 */
[C---:B------:R-:W-:Y:S01]  /*b350*/  HMMA.16816.F32.BF16 R32, R192.reuse, R38, R32 ;  /* 0x00000026c020723c */ /* 0x040fe20000041820 */
[----:B------:R3:W-:Y:S03]  /*b360*/  MUFU.EX2 R181, R138 ;  /* 0x0000008a00b57308 */ /* 0x0007e60000000800 */
[C---:B------:R-:W-:Y:S02]  /*b370*/  FMUL.FTZ R75, R0.reuse, R75 ;  /* 0x0000004b004b7220 */ /* 0x040fe40000410000 */
[----:B------:R-:W-:Y:S02]  /*b380*/  FMUL.FTZ R78, R0, R78 ;  /* 0x0000004e004e7220 */ /* 0x000fe40000410000 */
[C---:B------:R-:W-:Y:S01]  /*b390*/  FMUL.FTZ R39, R132.reuse, R179 ;  /* 0x000000b384277220 */ /* 0x040fe20000410000 */
[----:B------:R-:W-:Y:S03]  /*b3a0*/  MOV R179, R221 ;  /* 0x000000dd00b37202 */ /* 0x000fe60000000f00 */
[----:B------:R-:W-:Y:S01]  /*b3b0*/  FMUL.FTZ R38, R132, R178 ;  /* 0x000000b284267220 */ /* 0x000fe20000410000 */
[----:B------:R-:W-:Y:S01]  /*b3c0*/  MOV R178, R156 ;  /* 0x0000009c00b27202 */ /* 0x000fe20000000f00 */
[C---:B------:R-:W-:Y:S01]  /*b3d0*/  FMUL.FTZ R79, R0.reuse, R79 ;  /* 0x0000004f004f7220 */ /* 0x040fe20000410000 */
[----:B------:R-:W-:Y:S01]  /*b3e0*/  LDSM.16.MT88.4 R156, [R226+0x2880] ;  /* 0x00288000e29c783b */ /* 0x000fe20000004200 */
[C---:B------:R-:W-:Y:S02]  /*b3f0*/  FMUL.FTZ R90, R0.reuse, R90 ;  /* 0x0000005a005a7220 */ /* 0x040fe40000410000 */
[C---:B------:R-:W-:Y:S01]  /*b400*/  FMUL.FTZ R91, R0.reuse, R91 ;  /* 0x0000005b005b7220 */ /* 0x040fe20000410000 */
[-C--:B-1----:R-:W-:Y:S01]  /*b410*/  HMMA.16816.F32.BF16 R36, R192, R148.reuse, R36 ;  /* 0x00000094c024723c */ /* 0x082fe20000041824 */
[C---:B------:R-:W-:Y:S02]  /*b420*/  FMUL.FTZ R94, R0.reuse, R94 ;  /* 0x0000005e005e7220 */ /* 0x040fe40000410000 */
[----:B------:R-:W-:Y:S02]  /*b430*/  FMUL.FTZ R95, R0, R95 ;  /* 0x0000005f005f7220 */ /* 0x000fe40000410000 */
[----:B------:R-:W-:Y:S02]  /*b440*/  FMUL.FTZ R101, R133, R101 ;  /* 0x0000006585657220 */ /* 0x000fe40000410000 */
[--C-:B---3--:R-:W-:Y:S01]  /*b450*/  FFMA.FTZ R138, R198, c[0x0][0x2d0], -R141.reuse ;  /* 0x0000b400c68a7a23 */ /* 0x108fe2000001088d */
[C---:B------:R-:W-:Y:S01]  /*b460*/  HMMA.16816.F32.BF16 R40, R144.reuse, R148, R40 ;  /* 0x000000949028723c */ /* 0x040fe20000041828 */
[C---:B------:R-:W-:Y:S02]  /*b470*/  FMUL.FTZ R102, R132.reuse, R102 ;  /* 0x0000006684667220 */ /* 0x040fe40000410000 */
[----:B------:R1:W3:Y:S01]  /*b480*/  MUFU.EX2 R184, R138 ;  /* 0x0000008a00b87308 */ /* 0x0002e20000000800 */
[----:B------:R-:W-:Y:S02]  /*b490*/  FMUL.FTZ R103, R132, R103 ;  /* 0x0000006784677220 */ /* 0x000fe40000410000 */
[C---:B------:R-:W-:Y:S02]  /*b4a0*/  FMUL.FTZ R104, R2.reuse, R104 ;  /* 0x0000006802687220 */ /* 0x040fe40000410000 */
[-C--:B------:R-:W-:Y:S01]  /*b4b0*/  HMMA.16816.F32.BF16 R44, R144, R150.reuse, R44 ;  /* 0x00000096902c723c */ /* 0x080fe2000004182c */
[----:B------:R-:W-:Y:S03]  /*b4c0*/  FMUL.FTZ R105, R2, R105 ;  /* 0x0000006902697220 */ /* 0x000fe60000410000 */
[C---:B------:R-:W-:Y:S02]  /*b4d0*/  FMUL.FTZ R106, R0.reuse, R106 ;  /* 0x0000006a006a7220 */ /* 0x040fe40000410000 */
[----:B------:R-:W-:Y:S02]  /*b4e0*/  FMUL.FTZ R107, R0, R107 ;  /* 0x0000006b006b7220 */ /* 0x000fe40000410000 */
[C---:B------:R-:W-:Y:S01]  /*b4f0*/  HMMA.16816.F32.BF16 R48, R192.reuse, R150, R48 ;  /* 0x00000096c030723c */ /* 0x040fe20000041830 */
[----:B------:R-:W4:Y:S03]  /*b500*/  LDSM.16.MT88.4 R148, [R225+0x3880] ;  /* 0x00388000e194783b */ /* 0x000f260000004200 */
[C---:B------:R-:W-:Y:S02]  /*b510*/  FMUL.FTZ R108, R2.reuse, R108 ;  /* 0x0000006c026c7220 */ /* 0x040fe40000410000 */
[----:B------:R-:W-:Y:S02]  /*b520*/  FMUL.FTZ R109, R2, R109 ;  /* 0x0000006d026d7220 */ /* 0x000fe40000410000 */
[-C--:B--2---:R-:W-:Y:S01]  /*b530*/  HMMA.16816.F32.BF16 R52, R192, R152.reuse, R52 ;  /* 0x00000098c034723c */ /* 0x084fe20000041834 */
[C---:B------:R-:W-:Y:S03]  /*b540*/  FMUL.FTZ R110, R0.reuse, R110 ;  /* 0x0000006e006e7220 */ /* 0x040fe60000410000 */
[--C-:B-1----:R-:W-:Y:S02]  /*b550*/  FFMA.FTZ R138, R197, c[0x0][0x2d0], -R142.reuse ;  /* 0x0000b400c58a7a23 */ /* 0x102fe4000001088e */
[----:B------:R-:W-:Y:S02]  /*b560*/  FMUL.FTZ R111, R0, R111 ;  /* 0x0000006f006f7220 */ /* 0x000fe40000410000 */
[C---:B------:R-:W-:Y:S01]  /*b570*/  HMMA.16816.F32.BF16 R56, R144.reuse, R152, R56 ;  /* 0x000000989038723c */ /* 0x040fe20000041838 */
[----:B------:R1:W-:Y:S03]  /*b580*/  MUFU.EX2 R182, R138 ;  /* 0x0000008a00b67308 */ /* 0x0003e60000000800 */
[C---:B------:R-:W-:Y:S02]  /*b590*/  FMUL.FTZ R112, R133.reuse, R112 ;  /* 0x0000007085707220 */ /* 0x040fe40000410000 */
[----:B------:R-:W-:Y:S02]  /*b5a0*/  FMUL.FTZ R113, R133, R113 ;  /* 0x0000007185717220 */ /* 0x000fe40000410000 */
[-C--:B------:R-:W-:Y:S01]  /*b5b0*/  HMMA.16816.F32.BF16 R60, R144, R154.reuse, R60 ;  /* 0x0000009a903c723c */ /* 0x080fe2000004183c */
[C---:B------:R-:W-:Y:S03]  /*b5c0*/  FMUL.FTZ R114, R132.reuse, R114 ;  /* 0x0000007284727220 */ /* 0x040fe60000410000 */
[----:B------:R-:W-:Y:S02]  /*b5d0*/  FMUL.FTZ R115, R132, R115 ;  /* 0x0000007384737220 */ /* 0x000fe40000410000 */
[C---:B------:R-:W-:Y:S02]  /*b5e0*/  FMUL.FTZ R120, R2.reuse, R120 ;  /* 0x0000007802787220 */ /* 0x040fe40000410000 */
[C---:B------:R-:W-:Y:S01]  /*b5f0*/  HMMA.16816.F32.BF16 R64, R192.reuse, R154, R64 ;  /* 0x0000009ac040723c */ /* 0x040fe20000041840 */
[----:B------:R-:W2:Y:S03]  /*b600*/  LDSM.16.MT88.4 R152, [R226+0x3880] ;  /* 0x00388000e298783b */ /* 0x000ea60000004200 */
[----:B------:R-:W-:Y:S02]  /*b610*/  FMUL.FTZ R121, R2, R121 ;  /* 0x0000007902797220 */ /* 0x000fe40000410000 */
[C---:B------:R-:W-:Y:S02]  /*b620*/  FMUL.FTZ R122, R0.reuse, R122 ;  /* 0x0000007a007a7220 */ /* 0x040fe40000410000 */
[----:B------:R-:W-:Y:S01]  /*b630*/  FMUL.FTZ R123, R0, R123 ;  /* 0x0000007b007b7220 */ /* 0x000fe20000410000 */
[-C--:B----4-:R-:W-:Y:S03]  /*b640*/  HMMA.16816.F32.BF16 R68, R192, R148.reuse, R68 ;  /* 0x00000094c044723c */ /* 0x090fe60000041844 */
[--C-:B-1----:R-:W-:Y:S02]  /*b650*/  FFMA.FTZ R138, R199, c[0x0][0x2d0], -R142.reuse ;  /* 0x0000b400c78a7a23 */ /* 0x102fe4000001088e */
[C---:B------:R-:W-:Y:S02]  /*b660*/  FMUL.FTZ R124, R2.reuse, R124 ;  /* 0x0000007c027c7220 */ /* 0x040fe40000410000 */
[----:B------:R1:W4:Y:S01]  /*b670*/  MUFU.EX2 R185, R138 ;  /* 0x0000008a00b97308 */ /* 0x0003220000000800 */
[C---:B------:R-:W-:Y:S01]  /*b680*/  HMMA.16816.F32.BF16 R72, R144.reuse, R148, R72 ;  /* 0x000000949048723c */ /* 0x040fe20000041848 */
[----:B------:R-:W-:Y:S03]  /*b690*/  FMUL.FTZ R125, R2, R125 ;  /* 0x0000007d027d7220 */ /* 0x000fe60000410000 */
[C---:B------:R-:W-:Y:S02]  /*b6a0*/  FMUL.FTZ R126, R0.reuse, R126 ;  /* 0x0000007e007e7220 */ /* 0x040fe40000410000 */
[----:B------:R-:W-:Y:S02]  /*b6b0*/  FMUL.FTZ R127, R0, R127 ;  /* 0x0000007f007f7220 */ /* 0x000fe40000410000 */
[-C--:B------:R-:W-:Y:S01]  /*b6c0*/  HMMA.16816.F32.BF16 R76, R144, R150.reuse, R76 ;  /* 0x00000096904c723c */ /* 0x080fe2000004184c */
[C---:B------:R-:W-:Y:S03]  /*b6d0*/  FMUL.FTZ R128, R133.reuse, R128 ;  /* 0x0000008085807220 */ /* 0x040fe60000410000 */
[C---:B------:R-:W-:Y:S02]  /*b6e0*/  FMUL.FTZ R129, R133.reuse, R129 ;  /* 0x0000008185817220 */ /* 0x040fe40000410000 */
[C---:B------:R-:W-:Y:S02]  /*b6f0*/  FMUL.FTZ R130, R132.reuse, R130 ;  /* 0x0000008284827220 */ /* 0x040fe40000410000 */
[C---:B------:R-:W-:Y:S01]  /*b700*/  HMMA.16816.F32.BF16 R80, R192.reuse, R150, R80 ;  /* 0x00000096c050723c */ /* 0x040fe20000041850 */
[----:B------:R-:W5:Y:S03]  /*b710*/  LDSM.16.MT88.4 R148, [R228+0x3880] ;  /* 0x00388000e494783b */ /* 0x000f660000004200 */
[----:B------:R-:W-:Y:S02]  /*b720*/  FMUL.FTZ R131, R132, R131 ;  /* 0x0000008384837220 */ /* 0x000fe40000410000 */
[C---:B------:R-:W-:Y:S02]  /*b730*/  FMUL.FTZ R116, R133.reuse, R116 ;  /* 0x0000007485747220 */ /* 0x040fe40000410000 */
[-C--:B--2---:R-:W-:Y:S01]  /*b740*/  HMMA.16816.F32.BF16 R84, R192, R152.reuse, R84 ;  /* 0x00000098c054723c */ /* 0x084fe20000041854 */
[--C-:B-1----:R-:W-:Y:S03]  /*b750*/  FFMA.FTZ R138, R202, c[0x0][0x2d0], -R141.reuse ;  /* 0x0000b400ca8a7a23 */ /* 0x102fe6000001088d */
[----:B------:R-:W-:Y:S01]  /*b760*/  FMUL.FTZ R117, R133, R117 ;  /* 0x0000007585757220 */ /* 0x000fe20000410000 */
[----:B------:R1:W-:Y:S01]  /*b770*/  MUFU.EX2 R187, R138 ;  /* 0x0000008a00bb7308 */ /* 0x0003e20000000800 */
[C---:B------:R-:W-:Y:S02]  /*b780*/  FMUL.FTZ R118, R132.reuse, R118 ;  /* 0x0000007684767220 */ /* 0x040fe40000410000 */
[C---:B------:R-:W-:Y:S01]  /*b790*/  HMMA.16816.F32.BF16 R88, R144.reuse, R152, R88 ;  /* 0x000000989058723c */ /* 0x040fe20000041858 */
[----:B------:R-:W-:Y:S07]  /*b7a0*/  FMUL.FTZ R119, R132, R119 ;  /* 0x0000007784777220 */ /* 0x000fee0000410000 */
[-C--:B------:R-:W-:Y:S08]  /*b7b0*/  HMMA.16816.F32.BF16 R92, R144, R154.reuse, R92 ;  /* 0x0000009a905c723c */ /* 0x080ff0000004185c */
[C---:B------:R-:W-:Y:S01]  /*b7c0*/  HMMA.16816.F32.BF16 R96, R192.reuse, R154, R96 ;  /* 0x0000009ac060723c */ /* 0x040fe20000041860 */
[----:B------:R-:W2:Y:S03]  /*b7d0*/  LDSM.16.MT88.4 R152, [R227+0x3880] ;  /* 0x00388000e398783b */ /* 0x000ea60000004200 */
[----:B-1----:R-:W-:Y:S04]  /*b7e0*/  FFMA.FTZ R138, R205, c[0x0][0x2d0], -R141 ;  /* 0x0000b400cd8a7a23 */ /* 0x002fe8000001088d */
[-C--:B-----5:R-:W-:Y:S01]  /*b7f0*/  HMMA.16816.F32.BF16 R100, R192, R148.reuse, R100 ;  /* 0x00000094c064723c */ /* 0x0a0fe20000041864 */
[----:B------:R1:W5:Y:S07]  /*b800*/  MUFU.EX2 R170, R138 ;  /* 0x0000008a00aa7308 */ /* 0x00036e0000000800 */
[C---:B------:R-:W-:Y:S08]  /*b810*/  HMMA.16816.F32.BF16 R104, R144.reuse, R148, R104 ;  /* 0x000000949068723c */ /* 0x040ff00000041868 */
[-C--:B------:R-:W-:Y:S08]  /*b820*/  HMMA.16816.F32.BF16 R108, R144, R150.reuse, R108 ;  /* 0x00000096906c723c */ /* 0x080ff0000004186c */
[C---:B------:R-:W-:Y:S01]  /*b830*/  HMMA.16816.F32.BF16 R112, R192.reuse, R150, R112 ;  /* 0x00000096c070723c */ /* 0x040fe20000041870 */
[--C-:B-1----:R-:W-:Y:S01]  /*b840*/  FFMA.FTZ R138, R203, c[0x0][0x2d0], -R142.reuse ;  /* 0x0000b400cb8a7a23 */ /* 0x102fe2000001088e */
[----:B------:R-:W1:Y:S03]  /*b850*/  LDSM.16.MT88.4 R148, [R225+0x2880] ;  /* 0x00288000e194783b */ /* 0x000e660000004200 */
[----:B------:R3:W-:Y:S03]  /*b860*/  MUFU.EX2 R188, R138 ;  /* 0x0000008a00bc7308 */ /* 0x0007e60000000800 */
[-C--:B--2---:R-:W-:Y:S08]  /*b870*/  HMMA.16816.F32.BF16 R116, R192, R152.reuse, R116 ;  /* 0x00000098c074723c */ /* 0x084ff00000041874 */
[C---:B------:R-:W-:Y:S08]  /*b880*/  HMMA.16816.F32.BF16 R120, R144.reuse, R152, R120 ;  /* 0x000000989078723c */ /* 0x040ff00000041878 */
[-C--:B------:R-:W-:Y:S01]  /*b890*/  HMMA.16816.F32.BF16 R124, R144, R154.reuse, R124 ;  /* 0x0000009a907c723c */ /* 0x080fe2000004187c */
[----:B---3--:R-:W-:Y:S06]  /*b8a0*/  FFMA.FTZ R138, R207, c[0x0][0x2d0], -R142 ;  /* 0x0000b400cf8a7a23 */ /* 0x008fec000001088e */
[----:B------:R-:W-:Y:S01]  /*b8b0*/  F2FP.BF16.PACK_AB R144, R184, R181 ;  /* 0x000000b5b890723e */ /* 0x000fe200000010ff */
[----:B------:R-:W-:Y:S01]  /*b8c0*/  HMMA.16816.F32.BF16 R128, R192, R154, R128 ;  /* 0x0000009ac080723c */ /* 0x000fe20000041880 */
[----:B------:R2:W3:Y:S03]  /*b8d0*/  MUFU.EX2 R169, R138 ;  /* 0x0000008a00a97308 */ /* 0x0004e60000000800 */
[----:B----4-:R-:W-:Y:S02]  /*b8e0*/  F2FP.BF16.PACK_AB R145, R185, R182 ;  /* 0x000000b6b991723e */ /* 0x010fe400000010ff */
[----:B-----5:R-:W-:Y:S01]  /*b8f0*/  F2FP.BF16.PACK_AB R146, R170, R187 ;  /* 0x000000bbaa92723e */ /* 0x020fe200000010ff */
[--C-:B--2---:R-:W-:Y:S01]  /*b900*/  FFMA.FTZ R138, R204, c[0x0][0x2d0], -R143.reuse ;  /* 0x0000b400cc8a7a23 */ /* 0x104fe2000001088f */
[----:B---3--:R-:W-:Y:S03]  /*b910*/  F2FP.BF16.PACK_AB R147, R169, R188 ;  /* 0x000000bca993723e */ /* 0x008fe600000010ff */
[----:B------:R2:W-:Y:S04]  /*b920*/  MUFU.EX2 R183, R138 ;  /* 0x0000008a00b77308 */ /* 0x0005e80000000800 */
[-C--:B-1----:R-:W-:Y:S01]  /*b930*/  HMMA.16816.F32.BF16 R4, R144, R148.reuse, R4 ;  /* 0x000000949004723c */ /* 0x082fe20000041804 */
[--C-:B--2---:R-:W-:Y:S05]  /*b940*/  FFMA.FTZ R138, R208, c[0x0][0x2d0], -R143.reuse ;  /* 0x0000b400d08a7a23 */ /* 0x104fea000001088f */
        /* <DEDUP_REMOVED lines=13> */
[----:B------:R1:W-:Y:S02]  /*ba20*/  MUFU.EX2 R198, R138 ;  /* 0x0000008a00c67308 */ /* 0x0003e40000000800 */
[----:B-1----:R-:W-:Y:S08]  /*ba30*/  FFMA.FTZ R138, R209, c[0x0][0x2d0], -R134 ;  /* 0x0000b400d18a7a23 */ /* 0x002ff00000010886 */
[----:B------:R1:W2:Y:S02]  /*ba40*/  MUFU.EX2 R197, R138 ;  /* 0x0000008a00c57308 */ /* 0x0002a40000000800 */
[--C-:B-1----:R-:W-:Y:S01]  /*ba50*/  FFMA.FTZ R138, R245, c[0x0][0x2d0], -R141.reuse ;  /* 0x0000b400f58a7a23 */ /* 0x102fe2000001088d */
[----:B--2---:R-:W-:Y:S02]  /*ba60*/  F2FP.BF16.PACK_AB R155, R197, R198 ;  /* 0x000000c6c59b723e */ /* 0x004fe400000010ff */
[----:B------:R-:W-:Y:S05]  /*ba70*/  MOV R245, R169 ;  /* 0x000000a900f57202 */ /* 0x000fea0000000f00 */
[----:B------:R1:W-:Y:S01]  /*ba80*/  MUFU.EX2 R211, R138 ;  /* 0x0000008a00d37308 */ /* 0x0003e20000000800 */
[C---:B------:R-:W-:Y:S08]  /*ba90*/  HMMA.16816.F32.BF16 R8, R152.reuse, R148, R8 ;  /* 0x000000949808723c */ /* 0x040ff00000041808 */
[-C--:B------:R-:W-:Y:S08]  /*baa0*/  HMMA.16816.F32.BF16 R12, R152, R150.reuse, R12 ;  /* 0x00000096980c723c */ /* 0x080ff0000004180c */
[C---:B------:R-:W-:Y:S01]  /*bab0*/  HMMA.16816.F32.BF16 R16, R144.reuse, R150, R16 ;  /* 0x000000969010723c */ /* 0x040fe20000041810 */
[----:B------:R-:W2:Y:S03]  /*bac0*/  LDSM.16.MT88.4 R148, [R225+0x4080] ;  /* 0x00408000e194783b */ /* 0x000ea60000004200 */
[--C-:B-1----:R-:W-:Y:S01]  /*bad0*/  FFMA.FTZ R138, R248, c[0x0][0x2d0], -R141.reuse ;  /* 0x0000b400f88a7a23 */ /* 0x102fe2000001088d */
[----:B------:R-:W-:Y:S03]  /*bae0*/  MOV R248, R170 ;  /* 0x000000aa00f87202 */ /* 0x000fe60000000f00 */
[-C--:B------:R-:W-:Y:S01]  /*baf0*/  HMMA.16816.F32.BF16 R20, R144, R156.reuse, R20 ;  /* 0x0000009c9014723c */ /* 0x080fe20000041814 */
[----:B------:R1:W-:Y:S07]  /*bb00*/  MUFU.EX2 R220, R138 ;  /* 0x0000008a00dc7308 */ /* 0x0003ee0000000800 */
[C---:B------:R-:W-:Y:S08]  /*bb10*/  HMMA.16816.F32.BF16 R24, R152.reuse, R156, R24 ;  /* 0x0000009c9818723c */ /* 0x040ff00000041818 */
[-C--:B------:R-:W-:Y:S08]  /*bb20*/  HMMA.16816.F32.BF16 R28, R152, R158.reuse, R28 ;  /* 0x0000009e981c723c */ /* 0x080ff0000004181c */
[C---:B------:R-:W-:Y:S01]  /*bb30*/  HMMA.16816.F32.BF16 R32, R144.reuse, R158, R32 ;  /* 0x0000009e9020723c */ /* 0x040fe20000041820 */
[--C-:B-1----:R-:W-:Y:S01]  /*bb40*/  FFMA.FTZ R138, R219, c[0x0][0x2d0], -R142.reuse ;  /* 0x0000b400db8a7a23 */ /* 0x102fe2000001088e */
[----:B------:R-:W1:Y:S02]  /*bb50*/  LDSM.16.MT88.4 R156, [R226+0x4080] ;  /* 0x00408000e29c783b */ /* 0x000e640000004200 */
[----:B------:R-:W-:Y:S01]  /*bb60*/  MOV R219, R188 ;  /* 0x000000bc00db7202 */ /* 0x000fe20000000f00 */
[----:B------:R3:W-:Y:S03]  /*bb70*/  MUFU.EX2 R210, R138 ;  /* 0x0000008a00d27308 */ /* 0x0007e60000000800 */
[-C--:B------:R-:W-:Y:S08]  /*bb80*/  HMMA.16816.F32.BF16 R36, R144, R160.reuse, R36 ;  /* 0x000000a09024723c */ /* 0x080ff00000041824 */
[C---:B------:R-:W-:Y:S08]  /*bb90*/  HMMA.16816.F32.BF16 R40, R152.reuse, R160, R40 ;  /* 0x000000a09828723c */ /* 0x040ff00000041828 */
[-C--:B------:R-:W-:Y:S01]  /*bba0*/  HMMA.16816.F32.BF16 R44, R152, R162.reuse, R44 ;  /* 0x000000a2982c723c */ /* 0x080fe2000004182c */
[--C-:B---3--:R-:W-:Y:S03]  /*bbb0*/  FFMA.FTZ R138, R223, c[0x0][0x2d0], -R142.reuse ;  /* 0x0000b400df8a7a23 */ /* 0x108fe6000001088e */
[----:B------:R-:W-:Y:S04]  /*bbc0*/  MOV R223, R187 ;  /* 0x000000bb00df7202 */ /* 0x000fe80000000f00 */
[C---:B------:R-:W-:Y:S01]  /*bbd0*/  HMMA.16816.F32.BF16 R48, R144.reuse, R162, R48 ;  /* 0x000000a29030723c */ /* 0x040fe20000041830 */
[----:B------:R3:W4:Y:S01]  /*bbe0*/  MUFU.EX2 R209, R138 ;  /* 0x0000008a00d17308 */ /* 0x0007220000000800 */
[----:B------:R-:W5:Y:S06]  /*bbf0*/  LDSM.16.MT88.4 R160, [R228+0x4080] ;  /* 0x00408000e4a0783b */ /* 0x000f6c0000004200 */
[-C--:B------:R-:W-:Y:S08]  /*bc00*/  HMMA.16816.F32.BF16 R52, R144, R164.reuse, R52 ;  /* 0x000000a49034723c */ /* 0x080ff00000041834 */
[C---:B------:R-:W-:Y:S08]  /*bc10*/  HMMA.16816.F32.BF16 R56, R152.reuse, R164, R56 ;  /* 0x000000a49838723c */ /* 0x040ff00000041838 */
[-C--:B------:R-:W-:Y:S01]  /*bc20*/  HMMA.16816.F32.BF16 R60, R152, R166.reuse, R60 ;  /* 0x000000a6983c723c */ /* 0x080fe2000004183c */
[--C-:B---3--:R-:W-:Y:S03]  /*bc30*/  FFMA.FTZ R138, R190, c[0x0][0x2d0], -R141.reuse ;  /* 0x0000b400be8a7a23 */ /* 0x108fe6000001088d */
[----:B------:R-:W-:Y:S01]  /*bc40*/  FFMA.FTZ R141, R189, c[0x0][0x2d0], -R141 ;  /* 0x0000b400bd8d7a23 */ /* 0x000fe2000001088d */
[----:B------:R3:W-:Y:S01]  /*bc50*/  MUFU.EX2 R208, R138 ;  /* 0x0000008a00d07308 */ /* 0x0007e20000000800 */
[----:B------:R-:W-:Y:S02]  /*bc60*/  LDSM.16.MT88.4 R188, [R228+0x3080] ;  /* 0x00308000e4bc783b */ /* 0x000fe40000004200 */
[C---:B------:R-:W-:Y:S07]  /*bc70*/  HMMA.16816.F32.BF16 R64, R144.reuse, R166, R64 ;  /* 0x000000a69040723c */ /* 0x040fee0000041840 */
[----:B------:R4:W1:Y:S01]  /*bc80*/  MUFU.EX2 R207, R141 ;  /* 0x0000008d00cf7308 */ /* 0x0008620000000800 */
[-C--:B--2---:R-:W-:Y:S08]  /*bc90*/  HMMA.16816.F32.BF16 R68, R144, R148.reuse, R68 ;  /* 0x000000949044723c */ /* 0x084ff00000041844 */
[C---:B------:R-:W-:Y:S01]  /*bca0*/  HMMA.16816.F32.BF16 R72, R152.reuse, R148, R72 ;  /* 0x000000949848723c */ /* 0x040fe20000041848 */
[--C-:B---3--:R-:W-:Y:S03]  /*bcb0*/  FFMA.FTZ R138, R250, c[0x0][0x2d0], -R142.reuse ;  /* 0x0000b400fa8a7a23 */ /* 0x108fe6000001088e */
[----:B------:R-:W-:Y:S01]  /*bcc0*/  MOV R250, R186 ;  /* 0x000000ba00fa7202 */ /* 0x000fe20000000f00 */
[----:B------:R-:W-:Y:S03]  /*bcd0*/  FFMA.FTZ R142, R252, c[0x0][0x2d0], -R142 ;  /* 0x0000b400fc8e7a23 */ /* 0x000fe6000001088e */
[-C--:B------:R-:W-:Y:S01]  /*bce0*/  HMMA.16816.F32.BF16 R76, R152, R150.reuse, R76 ;  /* 0x00000096984c723c */ /* 0x080fe2000004184c */
[----:B------:R2:W-:Y:S03]  /*bcf0*/  MUFU.EX2 R206, R138 ;  /* 0x0000008a00ce7308 */ /* 0x0005e60000000800 */
[----:B------:R-:W-:Y:S02]  /*bd00*/  MOV R252, R185 ;  /* 0x000000b900fc7202 */ /* 0x000fe40000000f00 */
[----:B----4-:R-:W-:Y:S02]  /*bd10*/  F2FP.BF16.PACK_AB R141, R209, R210 ;  /* 0x000000d2d18d723e */ /* 0x010fe400000010ff */
[C---:B------:R-:W-:Y:S01]  /*bd20*/  HMMA.16816.F32.BF16 R80, R144.reuse, R150, R80 ;  /* 0x000000969050723c */ /* 0x040fe20000041850 */
[----:B------:R-:W3:Y:S02]  /*bd30*/  LDSM.16.MT88.4 R148, [R227+0x4080] ;  /* 0x00408000e394783b */ /* 0x000ee40000004200 */
[----:B------:R4:W-:Y:S05]  /*bd40*/  MUFU.EX2 R205, R142 ;  /* 0x0000008e00cd7308 */ /* 0x0009ea0000000800 */
[-C--:B-1----:R-:W-:Y:S08]  /*bd50*/  HMMA.16816.F32.BF16 R84, R144, R156.reuse, R84 ;  /* 0x0000009c9054723c */ /* 0x082ff00000041854 */
[C---:B------:R-:W-:Y:S01]  /*bd60*/  HMMA.16816.F32.BF16 R88, R152.reuse, R156, R88 ;  /* 0x0000009c9858723c */ /* 0x040fe20000041858 */
[--C-:B--2---:R-:W-:Y:S03]  /*bd70*/  FFMA.FTZ R138, R244, c[0x0][0x2d0], -R143.reuse ;  /* 0x0000b400f48a7a23 */ /* 0x104fe6000001088f */
[----:B------:R-:W-:Y:S01]  /*bd80*/  MOV R244, R184 ;  /* 0x000000b800f47202 */ /* 0x000fe20000000f00 */
[----:B------:R1:W-:Y:S03]  /*bd90*/  MUFU.EX2 R204, R138 ;  /* 0x0000008a00cc7308 */ /* 0x0003e60000000800 */
[-C--:B------:R-:W-:Y:S01]  /*bda0*/  HMMA.16816.F32.BF16 R92, R152, R158.reuse, R92 ;  /* 0x0000009e985c723c */ /* 0x080fe2000004185c */
[----:B----4-:R-:W-:Y:S07]  /*bdb0*/  F2FP.BF16.PACK_AB R142, R207, R208 ;  /* 0x000000d0cf8e723e */ /* 0x010fee00000010ff */
[C---:B------:R-:W-:Y:S01]  /*bdc0*/  HMMA.16816.F32.BF16 R96, R144.reuse, R158, R96 ;  /* 0x0000009e9060723c */ /* 0x040fe20000041860 */
[----:B------:R-:W2:Y:S07]  /*bdd0*/  LDSM.16.MT88.4 R156, [R225+0x3080] ;  /* 0x00308000e19c783b */ /* 0x000eae0000004200 */
[-C--:B-----5:R-:W-:Y:S01]  /*bde0*/  HMMA.16816.F32.BF16 R100, R144, R160.reuse, R100 ;  /* 0x000000a09064723c */ /* 0x0a0fe20000041864 */
[--C-:B-1----:R-:W-:Y:S03]  /*bdf0*/  FFMA.FTZ R138, R246, c[0x0][0x2d0], -R143.reuse ;  /* 0x0000b400f68a7a23 */ /* 0x102fe6000001088f */
[----:B------:R-:W-:Y:S04]  /*be00*/  MOV R246, R183 ;  /* 0x000000b700f67202 */ /* 0x000fe80000000f00 */
[C---:B------:R-:W-:Y:S01]  /*be10*/  HMMA.16816.F32.BF16 R104, R152.reuse, R160, R104 ;  /* 0x000000a09868723c */ /* 0x040fe20000041868 */
[----:B------:R1:W4:Y:S07]  /*be20*/  MUFU.EX2 R203, R138 ;  /* 0x0000008a00cb7308 */ /* 0x00032e0000000800 */
[-C--:B------:R-:W-:Y:S08]  /*be30*/  HMMA.16816.F32.BF16 R108, R152, R162.reuse, R108 ;  /* 0x000000a2986c723c */ /* 0x080ff0000004186c */
[C---:B------:R-:W-:Y:S08]  /*be40*/  HMMA.16816.F32.BF16 R112, R144.reuse, R162, R112 ;  /* 0x000000a29070723c */ /* 0x040ff00000041870 */
[-C--:B---3--:R-:W-:Y:S01]  /*be50*/  HMMA.16816.F32.BF16 R116, R144, R148.reuse, R116 ;  /* 0x000000949074723c */ /* 0x088fe20000041874 */
[--C-:B-1----:R-:W-:Y:S03]  /*be60*/  FFMA.FTZ R138, R249, c[0x0][0x2d0], -R143.reuse ;  /* 0x0000b400f98a7a23 */ /* 0x102fe6000001088f */
[----:B------:R-:W-:Y:S01]  /*be70*/  FFMA.FTZ R143, R251, c[0x0][0x2d0], -R143 ;  /* 0x0000b400fb8f7a23 */ /* 0x000fe2000001088f */
[----:B------:R1:W-:Y:S01]  /*be80*/  MUFU.EX2 R202, R138 ;  /* 0x0000008a00ca7308 */ /* 0x0003e20000000800 */
[----:B------:R-:W-:Y:S02]  /*be90*/  MOV R249, R182 ;  /* 0x000000b600f97202 */ /* 0x000fe40000000f00 */
[C---:B------:R-:W-:Y:S01]  /*bea0*/  HMMA.16816.F32.BF16 R120, R152.reuse, R148, R120 ;  /* 0x000000949878723c */ /* 0x040fe20000041878 */
[----:B------:R-:W-:Y:S03]  /*beb0*/  MOV R182, R175 ;  /* 0x000000af00b67202 */ /* 0x000fe60000000f00 */
[----:B------:R-:W-:Y:S02]  /*bec0*/  MOV R251, R181 ;  /* 0x000000b500fb7202 */ /* 0x000fe40000000f00 */
[----:B------:R-:W-:Y:S01]  /*bed0*/  MOV R181, R174 ;  /* 0x000000ae00b57202 */ /* 0x000fe20000000f00 */
[----:B------:R3:W5:Y:S01]  /*bee0*/  MUFU.EX2 R201, R143 ;  /* 0x0000008f00c97308 */ /* 0x0007620000000800 */
[-C--:B------:R-:W-:Y:S01]  /*bef0*/  HMMA.16816.F32.BF16 R124, R152, R150.reuse, R124 ;  /* 0x00000096987c723c */ /* 0x080fe2000004187c */
[----:B----4-:R-:W-:Y:S07]  /*bf00*/  F2FP.BF16.PACK_AB R192, R203, R204 ;  /* 0x000000cccbc0723e */ /* 0x010fee00000010ff */
[----:B------:R-:W-:Y:S01]  /*bf10*/  HMMA.16816.F32.BF16 R128, R144, R150, R128 ;  /* 0x000000969080723c */ /* 0x000fe20000041880 */
[--C-:B-1----:R-:W-:Y:S03]  /*bf20*/  FFMA.FTZ R138, R212, c[0x0][0x2d0], -R134.reuse ;  /* 0x0000b400d48a7a23 */ /* 0x102fe60000010886 */
[----:B------:R-:W-:Y:S02]  /*bf30*/  MOV R212, R139 ;  /* 0x0000008b00d47202 */ /* 0x000fe40000000f00 */
[----:B------:R1:W-:Y:S01]  /*bf40*/  MUFU.EX2 R139, R138 ;  /* 0x0000008a008b7308 */ /* 0x0003e20000000800 */
[----:B---3--:R-:W-:Y:S02]  /*bf50*/  F2FP.BF16.PACK_AB R143, R205, R206 ;  /* 0x000000cecd8f723e */ /* 0x008fe400000010ff */
[----:B-----5:R-:W-:Y:S03]  /*bf60*/  F2FP.BF16.PACK_AB R194, R201, R202 ;  /* 0x000000cac9c2723e */ /* 0x020fe600000010ff */
[--C-:B-1----:R-:W-:Y:S01]  /*bf70*/  FFMA.FTZ R138, R214, c[0x0][0x2d0], -R134.reuse ;  /* 0x0000b400d68a7a23 */ /* 0x102fe20000010886 */
[----:B------:R-:W-:Y:S02]  /*bf80*/  MOV R214, R180 ;  /* 0x000000b400d67202 */ /* 0x000fe40000000f00 */
[----:B------:R-:W-:Y:S01]  /*bf90*/  MOV R180, R173 ;  /* 0x000000ad00b47202 */ /* 0x000fe20000000f00 */
[----:B------:R1:W3:Y:S02]  /*bfa0*/  MUFU.EX2 R196, R138 ;  /* 0x0000008a00c47308 */ /* 0x0002e40000000800 */
[--C-:B-1----:R-:W-:Y:S01]  /*bfb0*/  FFMA.FTZ R138, R213, c[0x0][0x2d0], -R134.reuse ;  /* 0x0000b400d58a7a23 */ /* 0x102fe20000010886 */
[----:B------:R-:W-:Y:S01]  /*bfc0*/  MOV R213, R179 ;  /* 0x000000b300d57202 */ /* 0x000fe20000000f00 */
[----:B------:R-:W-:Y:S01]  /*bfd0*/  FFMA.FTZ R134, R140, c[0x0][0x2d0], -R134 ;  /* 0x0000b4008c867a23 */ /* 0x000fe20000010886 */
[----:B------:R-:W-:Y:S02]  /*bfe0*/  MOV R179, R172 ;  /* 0x000000ac00b37202 */ /* 0x000fe40000000f00 */
[----:B------:R-:W1:Y:S03]  /*bff0*/  LDSM.16.MT88.4 R172, [R226+0x3080] ;  /* 0x00308000e2ac783b */ /* 0x000e660000004200 */
[----:B------:R-:W-:Y:S01]  /*c000*/  MUFU.EX2 R138, R138 ;  /* 0x0000008a008a7308 */ /* 0x000fe20000000800 */
[----:B------:R-:W-:Y:S02]  /*c010*/  F2FP.BF16.PACK_AB R140, R220, R211 ;  /* 0x000000d3dc8c723e */ /* 0x000fe400000010ff */
[----:B---3--:R-:W-:Y:S05]  /*c020*/  F2FP.BF16.PACK_AB R193, R196, R139 ;  /* 0x0000008bc4c1723e */ /* 0x008fea00000010ff */
[-C--:B--2---:R-:W-:Y:S01]  /*c030*/  HMMA.16816.F32.BF16 R144, R140, R156.reuse, R4 ;  /* 0x0000009c8c90723c */ /* 0x084fe20000041804 */
[----:B------:R-:W2:Y:S01]  /*c040*/  LDSM.16.MT88.4 R4, [R227+0x3080] ;  /* 0x00308000e304783b */ /* 0x000ea20000004200 */
[----:B------:R-:W3:Y:S02]  /*c050*/  MUFU.EX2 R134, R134 ;  /* 0x0000008600867308 */ /* 0x000ee40000000800 */
[----:B---3--:R-:W-:Y:S07]  /*c060*/  F2FP.BF16.PACK_AB R195, R134, R138 ;  /* 0x0000008a86c3723e */ /* 0x008fee00000010ff */
[C---:B------:R-:W-:Y:S01]  /*c070*/  HMMA.16816.F32.BF16 R148, R192.reuse, R156, R8 ;  /* 0x0000009cc094723c */ /* 0x040fe20000041808 */
[----:B------:R-:W3:Y:S07]  /*c080*/  LDSM.16.MT88.4 R8, [R225+0x4880] ;  /* 0x00488000e108783b */ /* 0x000eee0000004200 */
[-C--:B------:R-:W-:Y:S01]  /*c090*/  HMMA.16816.F32.BF16 R152, R192, R158.reuse, R12 ;  /* 0x0000009ec098723c */ /* 0x080fe2000004180c */
[----:B------:R-:W4:Y:S07]  /*c0a0*/  LDSM.16.MT88.4 R12, [R226+0x4880] ;  /* 0x00488000e20c783b */ /* 0x000f2e0000004200 */
[C---:B------:R-:W-:Y:S01]  /*c0b0*/  HMMA.16816.F32.BF16 R156, R140.reuse, R158, R16 ;  /* 0x0000009e8c9c723c */ /* 0x040fe20000041810 */
[----:B------:R-:W2:Y:S07]  /*c0c0*/  LDSM.16.MT88.4 R16, [R228+0x4880] ;  /* 0x00488000e410783b */ /* 0x000eae0000004200 */
[-C--:B-1----:R-:W-:Y:S01]  /*c0d0*/  HMMA.16816.F32.BF16 R160, R140, R172.reuse, R20 ;  /* 0x000000ac8ca0723c */ /* 0x082fe20000041814 */
[----:B------:R-:W5:Y:S06]  /*c0e0*/  LDL.LU R23, [R1+0x2c] ;  /* 0x00002c0001177983 */ /* 0x000f6c0000300800 */
[----:B------:R-:W-:Y:S01]  /*c0f0*/  MOV R22, R182 ;  /* 0x000000b600167202 */ /* 0x000fe20000000f00 */
[C---:B------:R-:W-:Y:S01]  /*c100*/  HMMA.16816.F32.BF16 R164, R192.reuse, R172, R24 ;  /* 0x000000acc0a4723c */ /* 0x040fe20000041818 */
[----:B------:R-:W5:Y:S03]  /*c110*/  LDL.LU R24, [R1+0x28] ;  /* 0x0000280001187983 */ /* 0x000f660000300800 */
[----:B------:R-:W-:Y:S02]  /*c120*/  MOV R21, R181 ;  /* 0x000000b500157202 */ /* 0x000fe40000000f00 */
[----:B------:R-:W-:Y:S02]  /*c130*/  MOV R20, R180 ;  /* 0x000000b400147202 */ /* 0x000fe40000000f00 */
[----:B------:R-:W-:Y:S04]  /*c140*/  MOV R25, R171 ;  /* 0x000000ab00197202 */ /* 0x000fe80000000f00 */
[----:B------:R-:W-:Y:S02]  /*c150*/  MOV R26, R168 ;  /* 0x000000a8001a7202 */ /* 0x000fe40000000f00 */
[-C--:B------:R-:W-:Y:S01]  /*c160*/  HMMA.16816.F32.BF16 R168, R192, R174.reuse, R28 ;  /* 0x000000aec0a8723c */ /* 0x080fe2000004181c */
[----:B------:R-:W5:Y:S01]  /*c170*/  LDL.LU R29, [R1+0x20] ;  /* 0x00002000011d7983 */ /* 0x000f620000300800 */
[----:B------:R-:W-:Y:S03]  /*c180*/  MOV R27, R179 ;  /* 0x000000b3001b7202 */ /* 0x000fe60000000f00 */
[----:B------:R-:W5:Y:S02]  /*c190*/  LDL.LU R28, [R1+0x24] ;  /* 0x00002400011c7983 */ /* 0x000f640000300800 */
[----:B------:R-:W-:Y:S01]  /*c1a0*/  MOV R30, R178 ;  /* 0x000000b2001e7202 */ /* 0x000fe20000000f00 */
[C---:B------:R-:W-:Y:S01]  /*c1b0*/  HMMA.16816.F32.BF16 R172, R140.reuse, R174, R32 ;  /* 0x000000ae8cac723c */ /* 0x040fe20000041820 */
[----:B------:R-:W-:Y:S06]  /*c1c0*/  MOV R31, R177 ;  /* 0x000000b1001f7202 */ /* 0x000fec0000000f00 */
[----:B------:R-:W-:Y:S02]  /*c1d0*/  MOV R35, R176 ;  /* 0x000000b000237202 */ /* 0x000fe40000000f00 */
[-C--:B------:R-:W-:Y:S08]  /*c1e0*/  HMMA.16816.F32.BF16 R176, R140, R188.reuse, R36 ;  /* 0x000000bc8cb0723c */ /* 0x080ff00000041824 */
[C---:B------:R-:W-:Y:S08]  /*c1f0*/  HMMA.16816.F32.BF16 R180, R192.reuse, R188, R40 ;  /* 0x000000bcc0b4723c */ /* 0x040ff00000041828 */
[-C--:B------:R-:W-:Y:S08]  /*c200*/  HMMA.16816.F32.BF16 R184, R192, R190.reuse, R44 ;  /* 0x000000bec0b8723c */ /* 0x080ff0000004182c */
[C---:B------:R-:W-:Y:S08]  /*c210*/  HMMA.16816.F32.BF16 R188, R140.reuse, R190, R48 ;  /* 0x000000be8cbc723c */ /* 0x040ff00000041830 */
[-C--:B--2---:R-:W-:Y:S08]  /*c220*/  HMMA.16816.F32.BF16 R52, R140, R4.reuse, R52 ;  /* 0x000000048c34723c */ /* 0x084ff00000041834 */
[C---:B------:R-:W-:Y:S08]  /*c230*/  HMMA.16816.F32.BF16 R56, R192.reuse, R4, R56 ;  /* 0x00000004c038723c */ /* 0x040ff00000041838 */
[-C--:B------:R-:W-:Y:S08]  /*c240*/  HMMA.16816.F32.BF16 R60, R192, R6.reuse, R60 ;  /* 0x00000006c03c723c */ /* 0x080ff0000004183c */
[C---:B------:R-:W-:Y:S01]  /*c250*/  HMMA.16816.F32.BF16 R64, R140.reuse, R6, R64 ;  /* 0x000000068c40723c */ /* 0x040fe20000041840 */
[----:B------:R-:W1:Y:S07]  /*c260*/  LDSM.16.MT88.4 R4, [R227+0x4880] ;  /* 0x00488000e304783b */ /* 0x000e6e0000004200 */
[-C--:B---3--:R-:W-:Y:S08]  /*c270*/  HMMA.16816.F32.BF16 R68, R140, R8.reuse, R68 ;  /* 0x000000088c44723c */ /* 0x088ff00000041844 */
[C---:B------:R-:W-:Y:S08]  /*c280*/  HMMA.16816.F32.BF16 R72, R192.reuse, R8, R72 ;  /* 0x00000008c048723c */ /* 0x040ff00000041848 */
[-C--:B------:R-:W-:Y:S08]  /*c290*/  HMMA.16816.F32.BF16 R76, R192, R10.reuse, R76 ;  /* 0x0000000ac04c723c */ /* 0x080ff0000004184c */
[C---:B------:R-:W-:Y:S08]  /*c2a0*/  HMMA.16816.F32.BF16 R80, R140.reuse, R10, R80 ;  /* 0x0000000a8c50723c */ /* 0x040ff00000041850 */
[-C--:B----4-:R-:W-:Y:S08]  /*c2b0*/  HMMA.16816.F32.BF16 R84, R140, R12.reuse, R84 ;  /* 0x0000000c8c54723c */ /* 0x090ff00000041854 */
[C---:B------:R-:W-:Y:S08]  /*c2c0*/  HMMA.16816.F32.BF16 R88, R192.reuse, R12, R88 ;  /* 0x0000000cc058723c */ /* 0x040ff00000041858 */
[-C--:B------:R-:W-:Y:S08]  /*c2d0*/  HMMA.16816.F32.BF16 R92, R192, R14.reuse, R92 ;  /* 0x0000000ec05c723c */ /* 0x080ff0000004185c */
[C---:B------:R-:W-:Y:S08]  /*c2e0*/  HMMA.16816.F32.BF16 R96, R140.reuse, R14, R96 ;  /* 0x0000000e8c60723c */ /* 0x040ff00000041860 */
[-C--:B------:R-:W-:Y:S08]  /*c2f0*/  HMMA.16816.F32.BF16 R100, R140, R16.reuse, R100 ;  /* 0x000000108c64723c */ /* 0x080ff00000041864 */
[C---:B------:R-:W-:Y:S08]  /*c300*/  HMMA.16816.F32.BF16 R104, R192.reuse, R16, R104 ;  /* 0x00000010c068723c */ /* 0x040ff00000041868 */
[-C--:B------:R-:W-:Y:S08]  /*c310*/  HMMA.16816.F32.BF16 R108, R192, R18.reuse, R108 ;  /* 0x00000012c06c723c */ /* 0x080ff0000004186c */
[C---:B------:R-:W-:Y:S08]  /*c320*/  HMMA.16816.F32.BF16 R112, R140.reuse, R18, R112 ;  /* 0x000000128c70723c */ /* 0x040ff00000041870 */
[-C--:B-1----:R-:W-:Y:S08]  /*c330*/  HMMA.16816.F32.BF16 R116, R140, R4.reuse, R116 ;  /* 0x000000048c74723c */ /* 0x082ff00000041874 */
[C---:B------:R-:W-:Y:S08]  /*c340*/  HMMA.16816.F32.BF16 R120, R192.reuse, R4, R120 ;  /* 0x00000004c078723c */ /* 0x040ff00000041878 */
[-C--:B------:R-:W-:Y:S08]  /*c350*/  HMMA.16816.F32.BF16 R124, R192, R6.reuse, R124 ;  /* 0x00000006c07c723c */ /* 0x080ff0000004187c */
[----:B------:R-:W-:Y:S01]  /*c360*/  HMMA.16816.F32.BF16 R128, R140, R6, R128 ;  /* 0x000000068c80723c */ /* 0x000fe20000041880 */
[----:B-----5:R-:W-:Y:S04]  /*c370*/  FFMA.FTZ R8, R2, R24, R31 ;  /* 0x0000001802087223 */ /* 0x020fe8000001001f */
[----:B------:R-:W-:Y:S04]  /*c380*/  FADD.FTZ R8, R27, R8 ;  /* 0x000000081b087221 */ /* 0x000fe80000010000 */
[----:B------:R-:W-:Y:S03]  /*c390*/  FADD.FTZ R9, R22, R8 ;  /* 0x0000000816097221 */ /* 0x000fe60000010000 */
[----:B------:R-:W-:Y:S02]  /*c3a0*/  FFMA.FTZ R8, R0, R23, R215 ;  /* 0x0000001700087223 */ /* 0x000fe400000100d7 */
[----:B------:R-:W-:Y:S02]  /*c3b0*/  FADD.FTZ R0, R212, R9 ;  /* 0x00000009d4007221 */ /* 0x000fe40000010000 */
[----:B------:R-:W-:Y:S02]  /*c3c0*/  FFMA.FTZ R133, R133, R29, R35 ;  /* 0x0000001d85857223 */ /* 0x000fe40000010023 */
[----:B------:R-:W-:Y:S02]  /*c3d0*/  FADD.FTZ R8, R216, R8 ;  /* 0x00000008d8087221 */ /* 0x000fe40000010000 */
[----:B------:R-:W-:Y:S02]  /*c3e0*/  FFMA.FTZ R132, R132, R28, R30 ;  /* 0x0000001c84847223 */ /* 0x000fe4000001001e */
[----:B------:R-:W-:Y:S02]  /*c3f0*/  FADD.FTZ R2, R25, R133 ;  /* 0x0000008519027221 */ /* 0x000fe40000010000 */
[----:B------:R-:W-:Y:S02]  /*c400*/  FADD.FTZ R132, R26, R132 ;  /* 0x000000841a847221 */ /* 0x000fe40000010000 */
[----:B------:R-:W-:Y:S02]  /*c410*/  FADD.FTZ R2, R20, R2 ;  /* 0x0000000214027221 */ /* 0x000fe40000010000 */
[----:B------:R-:W-:Y:S02]  /*c420*/  FADD.FTZ R132, R21, R132 ;  /* 0x0000008415847221 */ /* 0x000fe40000010000 */
[----:B------:R-:W-:Y:S02]  /*c430*/  FADD.FTZ R10, R213, R2 ;  /* 0x00000002d50a7221 */ /* 0x000fe40000010000 */
        /* <DEDUP_REMOVED lines=31> */
[----:B------:R-:W-:Y:S01]  /*c630*/  FADD.FTZ R4, R206, R8 ;  /* 0x00000008ce047221 */ /* 0x000fe20000010000 */
[----:B------:R1:W-:Y:S01]  /*c640*/  STL [R1+0x20], R5 ;  /* 0x0000200501007387 */ /* 0x0003e20000100800 */
[----:B------:R-:W-:Y:S02]  /*c650*/  FADD.FTZ R2, R202, R2 ;  /* 0x00000002ca027221 */ /* 0x000fe40000010000 */
[----:B------:R-:W-:Y:S02]  /*c660*/  FADD.FTZ R4, R205, R4 ;  /* 0x00000004cd047221 */ /* 0x000fe40000010000 */
[----:B------:R-:W-:Y:S02]  /*c670*/  FADD.FTZ R2, R201, R2 ;  /* 0x00000002c9027221 */ /* 0x000fe40000010000 */
[----:B------:R-:W-:Y:S01]  /*c680*/  FADD.FTZ R0, R138, R0 ;  /* 0x000000008a007221 */ /* 0x000fe20000010000 */
[----:B------:R1:W-:Y:S01]  /*c690*/  STL [R1+0x24], R4 ;  /* 0x0000240401007387 */ /* 0x0003e20000100800 */
[----:B------:R-:W-:Y:S02]  /*c6a0*/  MOV R138, R135 ;  /* 0x00000087008a7202 */ /* 0x000fe40000000f00 */
[----:B------:R-:W-:Y:S01]  /*c6b0*/  FADD.FTZ R0, R134, R0 ;  /* 0x0000000086007221 */ /* 0x000fe20000010000 */
[----:B------:R1:W-:Y:S01]  /*c6c0*/  STL [R1+0x28], R2 ;  /* 0x0000280201007387 */ /* 0x0003e20000100800 */
[----:B------:R-:W-:Y:S03]  /*c6d0*/  MOV R134, R136 ;  /* 0x0000008800867202 */ /* 0x000fe60000000f00 */
[----:B------:R1:W-:Y:S01]  /*c6e0*/  STL [R1+0x2c], R0 ;  /* 0x00002c0001007387 */ /* 0x0003e20000100800 */
[----:B------:R-:W-:-:S05]  /*c6f0*/  @P0 BRA `(.L_x_989) ;  /* 0xffffad8000000947 */ /* 0x000fca000383ffff */
.L_x_970:
[----:B------:R-:W2:Y:S01]  /*c700*/  S2UR UR26, SR_CTAID.X ;  /* 0x00000000001a79c3 */ /* 0x000ea20000002500 */
[----:B------:R-:W-:-:S02]  /*c710*/  UISETP.NE.AND UP1, UPT, UR13, URZ, UPT ;  /* 0x0000003f0d00728c */ /* 0x000fc4000bf25270 */
[----:B------:R-:W-:Y:S02]  /*c720*/  UISETP.NE.AND UP0, UPT, UR12, URZ, UPT ;  /* 0x0000003f0c00728c */ /* 0x000fe4000bf05270 */
[----:B------:R-:W-:Y:S02]  /*c730*/  ULDC UR27, c[0x0][0x168] ;  /* 0x00005a00001b7ab9 */ /* 0x000fe40000000800 */
[----:B------:R-:W-:Y:S02]  /*c740*/  ULDC.64 UR4, c[0x0][0x2c8] ;  /* 0x0000b20000047ab9 */ /* 0x000fe40000000a00 */
[----:B------:R-:W-:Y:S01]  /*c750*/  UIADD3 UR27, -UR27, 0x1, URZ ;  /* 0x000000011b1b7890 */ /* 0x000fe2000fffe13f */
[----:B------:R-:W-:Y:S01]  /*c760*/  PLOP3.LUT P0, PT, PT, PT, UP0, 0x40, 0x0 ;  /* 0x000000000000781c */ /* 0x000fe20003f0e808 */
[----:B--2---:R-:W-:-:S04]  /*c770*/  ULEA UR26, UR26, 0x7f, 0x7 ;  /* 0x0000007f1a1a7891 */ /* 0x004fc8000f8e383f */
[----:B------:R-:W-:-:S03]  /*c780*/  UIMAD.WIDE.U32 UR28, UR26, UR4, URZ ;  /* 0x000000041a1c72a5 */ /* 0x000fc6000f8e003f */
[----:B------:R-:W-:Y:S02]  /*c790*/  ULDC UR4, c[0x0][0x1d0] ;  /* 0x0000740000047ab9 */ /* 0x000fe40000000800 */
[----:B------:R-:W-:Y:S02]  /*c7a0*/  UIMAD UR4, UR22, UR4, UR27 ;  /* 0x00000004160472a4 */ /* 0x000fe4000f8e021b */
[----:B------:R-:W-:Y:S02]  /*c7b0*/  @UP1 USHF.R.U32.HI UR26, URZ, UR5, UR29 ;  /* 0x000000053f1a1299 */ /* 0x000fe4000801161d */
[----:B------:R-:W-:Y:S02]  /*c7c0*/  ULDC UR22, c[0x0][0x324] ;  /* 0x0000c90000167ab9 */ /* 0x000fe40000000800 */
[----:B------:R-:W-:-:S04]  /*c7d0*/  UIADD3 UR26, UR4, UR26, URZ ;  /* 0x0000001a041a7290 */ /* 0x000fc8000fffe03f */
        /* <DEDUP_REMOVED lines=14> */
.L_x_991:
[----:B------:R-:W-:Y:S02]  /*c8c0*/  ULDC UR4, c[0x0][0x32c] ;  /* 0x0000cb0000047ab9 */ /* 0x000fe40000000800 */
[----:B------:R-:W-:-:S03]  /*c8d0*/  UISETP.NE.AND UP0, UPT, UR4, 0x1, UPT ;  /* 0x000000010400788c */ /* 0x000fc6000bf05270 */
[----:B------:R-:W-:Y:S02]  /*c8e0*/  ULDC.64 UR4, c[0x0][0x330] ;  /* 0x0000cc0000047ab9 */ /* 0x000fe40000000a00 */
[----:B------:R-:W-:-:S07]  /*c8f0*/  UIMAD.WIDE.U32 UR28, UR26, UR4, URZ ;  /* 0x000000041a1c72a5 */ /* 0x000fce000f8e003f */
[----:B------:R-:W-:Y:S02]  /*c900*/  @UP0 UMOV UR27, UR29 ;  /* 0x0000001d001b0c82 */ /* 0x000fe40008000000 */
[----:B------:R-:W-:Y:S02]  /*c910*/  @UP0 USHF.R.U32.HI UR26, URZ, UR5, UR27 ;  /* 0x000000053f1a0299 */ /* 0x000fe4000801161b */
.L_x_992:
[----:B------:R-:W-:Y:S02]  /*c920*/  ULDC UR4, c[0x0][0x32c] ;  /* 0x0000cb0000047ab9 */ /* 0x000fe40000000800 */
[----:B------:R-:W-:-:S04]  /*c930*/  UIMAD UR4, UR26, UR4, URZ ;  /* 0x000000041a0472a4 */ /* 0x000fc8000f8e023f */
[----:B------:R-:W-:-:S04]  /*c940*/  UISETP.LT.AND UP0, UPT, UR22, UR4, UPT ;  /* 0x000000041600728c */ /* 0x000fc8000bf01270 */
[----:B------:R-:W-:-:S04]  /*c950*/  USEL UR22, UR22, UR4, !UP0 ;  /* 0x0000000416167287 */ /* 0x000fc8000c000000 */
.L_x_990:
[----:B------:R-:W-:-:S04]  /*c960*/  UIADD3 UR22, UR22, 0x2f, URZ ;  /* 0x0000002f16167890 */ /* 0x000fc8000fffe03f */
        /* <DEDUP_REMOVED lines=8> */
[----:B-1----:R-:W2:Y:S04]  /*c9f0*/  LDL R0, [R1+0x10] ;  /* 0x0000100001007983 */ /* 0x002ea80000100800 */
[----:B------:R-:W3:Y:S04]  /*ca00*/  LDL R5, [R1+0x3c] ;  /* 0x00003c0001057983 */ /* 0x000ee80000100800 */
[----:B------:R-:W3:Y:S01]  /*ca10*/  LDL R4, [R1+0x38] ;  /* 0x0000380001047983 */ /* 0x000ee20000100800 */
[----:B------:R-:W-:Y:S01]  /*ca20*/  MOV R139, R3 ;  /* 0x00000003008b7202 */ /* 0x000fe20000000f00 */
[----:B------:R-:W-:-:S02]  /*ca30*/  IMAD.MOV.U32 R132, RZ, RZ, R136 ;  /* 0x000000ffff847224 */ /* 0x000fc400078e0088 */
[----:B------:R-:W-:Y:S02]  /*ca40*/  IMAD.MOV.U32 R2, RZ, RZ, R137 ;  /* 0x000000ffff027224 */ /* 0x000fe400078e0089 */
[----:B------:R-:W-:Y:S01]  /*ca50*/  IMAD.MOV.U32 R138, RZ, RZ, R135 ;  /* 0x000000ffff8a7224 */ /* 0x000fe200078e0087 */
[----:B--2---:R-:W-:-:S05]  /*ca60*/  SHF.L.U32 R3, R0, 0x1, RZ ;  /* 0x0000000100037819 */ /* 0x004fca00000006ff */
[----:B------:R1:W-:Y:S01]  /*ca70*/  STL [R1+0x34], R3 ;  /* 0x0000340301007387 */ /* 0x0003e20000100800 */
[----:B------:R-:W-:Y:S02]  /*ca80*/  SHF.R.S32.HI R250, RZ, 0x1f, R0 ;  /* 0x0000001ffffa7819 */ /* 0x000fe40000011400 */
[C---:B---3--:R-:W-:Y:S01]  /*ca90*/  SHF.L.U64.HI R249, R4.reuse, 0x1, R5 ;  /* 0x0000000104f97819 */ /* 0x048fe20000010205 */
[----:B------:R-:W-:Y:S01]  /*caa0*/  IMAD.SHL.U32 R248, R4, 0x2, RZ ;  /* 0x0000000204f87824 */ /* 0x000fe200078e00ff */
[----:B------:R-:W-:Y:S02]  /*cab0*/  SHF.L.U64.HI R250, R0, 0x1, R250 ;  /* 0x0000000100fa7819 */ /* 0x000fe400000102fa */
.L_x_996:
[----:B--2--5:R2:W5:Y:S01]  /*cac0*/  LDL R134, [R1+0x34] ;  /* 0x0000340001867983 */ /* 0x0245620000100800 */
[----:B------:R-:W-:Y:S04]  /*cad0*/  DEPBAR.LE SB0, 0x0 ;  /* 0x000080000000791a */ /* 0x000fe80000000000 */
[----:B------:R-:W-:Y:S01]  /*cae0*/  BAR.SYNC.DEFER_BLOCKING 0x0 ;  /* 0x0000000000007b1d */ /* 0x000fe20000010000 */
[----:B------:R-:W-:Y:S01]  /*caf0*/  UISETP.GT.AND UP0, UPT, UR7, UR23, UPT ;  /* 0x000000170700728c */ /* 0x000fe2000bf04270 */
[----:B------:R-:W-:Y:S05]  /*cb00*/  SEL R133, RZ, 0x10, P4 ;  /* 0x00000010ff857807 */ /* 0x000fea0002000000 */
[----:B------:R-:W-:Y:S01]  /*cb10*/  PLOP3.LUT P0, PT, PT, PT, UP0, 0x80, 0x0 ;  /* 0x000000000000781c */ /* 0x000fe20003f0f008 */
[----:B------:R2:W3:Y:S04]  /*cb20*/  LDSM.16.M88.4 R48, [R231+0x8080] ;  /* 0x00808000e730783b */ /* 0x0004e80000000200 */
[----:B------:R2:W4:Y:S04]  /*cb30*/  LDSM.16.M88.4 R44, [R231+0xa080] ;  /* 0x00a08000e72c783b */ /* 0x0005280000000200 */
[----:B------:R2:W1:Y:S04]  /*cb40*/  LDSM.16.M88.4 R16, [R224+0x5080] ;  /* 0x00508000e010783b */ /* 0x0004680000000200 */
        /* <DEDUP_REMOVED lines=8> */
[----:B------:R-:W-:Y:S01]  /*cbd0*/  SHF.R.S32.HI R0, RZ, 0x1f, R243 ;  /* 0x0000001fff007819 */ /* 0x000fe200000114f3 */
[----:B------:R-:W-:Y:S01]  /*cbe0*/  IMAD.WIDE.U32 R4, R243, c[0x0][0x208], RZ ;  /* 0x00008200f3047a25 */ /* 0x000fe200078e00ff */
[----:B-1----:R-:W-:Y:S02]  /*cbf0*/  SHF.R.S32.HI R3, RZ, 0x1f, R242 ;  /* 0x0000001fff037819 */ /* 0x002fe400000114f2 */
        /* <DEDUP_REMOVED lines=22> */
[C-C-:B----4-:R-:W-:Y:S01]  /*cd60*/  IMAD.X R15, R5.reuse, 0x1, R250.reuse, P1 ;  /* 0x00000001050f7824 */ /* 0x150fe200008e06fa */
[----:B------:R-:W-:Y:S01]  /*cd70*/  IADD3 R8, P1, R8, R248, RZ ;  /* 0x000000f808087210 */ /* 0x000fe20007f3e0ff */
[--C-:B------:R-:W-:Y:S01]  /*cd80*/  IMAD.X R13, R5, 0x1, R249.reuse, P0 ;  /* 0x00000001050d7824 */ /* 0x100fe200000e06f9 */
[----:B---3--:R-:W-:Y:S02]  /*cd90*/  IADD3 R6, P0, R3, R134, RZ ;  /* 0x0000008603067210 */ /* 0x008fe40007f1e0ff */
[----:B------:R1:W-:Y:S01]  /*cda0*/  LDGSTS.E.BYPASS.LTC128B.128 [R21], [R14.64], !P5 ;  /* 0x000000000e157fae */ /* 0x0003e2000e901d54 */
[C---:B------:R-:W-:Y:S03]  /*cdb0*/  IMAD.X R11, R7.reuse, 0x1, R250, P2 ;  /* 0x00000001070b7824 */ /* 0x040fe600010e06fa */
[----:B------:R1:W-:Y:S01]  /*cdc0*/  LDGSTS.E.BYPASS.LTC128B.128 [R21+0x1800], [R12.64], !P4 ;  /* 0x018000000c157fae */ /* 0x0003e2000e101d54 */
[--C-:B------:R-:W-:Y:S01]  /*cdd0*/  IMAD.X R9, R7, 0x1, R249.reuse, P1 ;  /* 0x0000000107097824 */ /* 0x100fe200008e06f9 */
        /* <DEDUP_REMOVED lines=8> */
.L_x_994:
        /* <DEDUP_REMOVED lines=147> */
[----:B------:R-:W-:Y:S04]  /*d790*/  DEPBAR.LE SB0, 0x0 ;  /* 0x000080000000791a */ /* 0x000fe80000000000 */
[-C--:B----4-:R-:W-:Y:S04]  /*d7a0*/  HMMA.16816.F32.BF16 R20, R196, R4.reuse, R20 ;  /* 0x00000004c414723c */ /* 0x090fe80000041814 */
[----:B------:R4:W1:Y:S01]  /*d7b0*/  MUFU.TANH R203, R14 ;  /* 0x0000000e00cb7308 */ /* 0x0008620000002400 */
[----:B------:R-:W-:Y:S03]  /*d7c0*/  BAR.SYNC.DEFER_BLOCKING 0x0 ;  /* 0x0000000000007b1d */ /* 0x000fe60000010000 */
[C---:B------:R-:W-:Y:S06]  /*d7d0*/  HMMA.16816.F32.BF16 R24, R216.reuse, R4, R24 ;  /* 0x00000004d818723c */ /* 0x040fec0000041818 */
[----:B------:R4:W1:Y:S02]  /*d7e0*/  MUFU.TANH R202, R15 ;  /* 0x0000000f00ca7308 */ /* 0x0008640000002400 */
[-C--:B------:R-:W-:Y:S08]  /*d7f0*/  HMMA.16816.F32.BF16 R28, R216, R6.reuse, R28 ;  /* 0x00000006d81c723c */ /* 0x080ff0000004181c */
[----:B------:R4:W2:Y:S01]  /*d800*/  MUFU.TANH R142, R16 ;  /* 0x00000010008e7308 */ /* 0x0008a20000002400 */
        /* <DEDUP_REMOVED lines=74> */
[----:B------:R-:W-:Y:S01]  /*dcb0*/  UIMAD UR5, UR23, 0x30, UR11 ;  /* 0x00000030170578a4 */ /* 0x000fe2000f8e020b */
[----:B------:R-:W-:Y:S01]  /*dcc0*/  IMAD.MOV.U32 R242, RZ, RZ, RZ ;  /* 0x000000fffff27224 */ /* 0x000fe200078e00ff */
[----:B----4-:R-:W-:Y:S04]  /*dcd0*/  IADD3 R16, -R133, 0x10, RZ ;  /* 0x0000001085107810 */ /* 0x010fe80007ffe1ff */
[----:B------:R-:W-:Y:S01]  /*dce0*/  IMAD.U32 R3, RZ, RZ, UR5 ;  /* 0x00000005ff037e24 */ /* 0x000fe2000f8e00ff */
[----:B------:R-:W-:Y:S04]  /*dcf0*/  LOP3.LUT R16, R16, 0xf, RZ, 0xc0, !PT ;  /* 0x0000000f10107812 */ /* 0x000fe800078ec0ff */
[----:B--2---:R-:W-:Y:S05]  /*dd00*/  IADD3 R3, R3, -0x30, R135 ;  /* 0xffffffd003037810 */ /* 0x004fea0007ffe087 */
[----:B------:R-:W-:Y:S04]  /*dd10*/  @P3 IMAD.HI.U32 R4, R3, c[0x0][0x2bc], RZ ;  /* 0x0000af0003043a27 */ /* 0x000fe800078e00ff */
[--C-:B------:R-:W-:Y:S01]  /*dd20*/  IMAD.MOV.U32 R0, RZ, RZ, R3.reuse ;  /* 0x000000ffff007224 */ /* 0x100fe200078e0003 */
[----:B------:R-:W-:Y:S04]  /*dd30*/  @P3 SHF.R.U32.HI R0, RZ, c[0x0][0x2c0], R4 ;  /* 0x0000b000ff003a19 */ /* 0x000fe80000011604 */
[C---:B------:R-:W-:Y:S04]  /*dd40*/  @!P6 IADD3 R5, P0, R0.reuse, UR14, RZ ;  /* 0x0000000e0005ec10 */ /* 0x040fe8000ff1e0ff */
[----:B------:R-:W-:Y:S01]  /*dd50*/  @!P6 LEA.HI.X.SX32 R6, R0, UR6, 0x1, P0 ;  /* 0x000000060006ec11 */ /* 0x000fe200080f0eff */
[----:B------:R-:W-:Y:S01]  /*dd60*/  IMAD.MOV R0, RZ, RZ, -R0 ;  /* 0x000000ffff007224 */ /* 0x000fe200078e0a00 */
[C---:B------:R-:W-:Y:S03]  /*dd70*/  @!P6 LEA R4, P0, R5.reuse, c[0x0][0x2a0], 0x2 ;  /* 0x0000a8000504ea11 */ /* 0x040fe600078010ff */
        /* <DEDUP_REMOVED lines=25> */
[C-C-:B----4-:R-:W-:Y:S01]  /*df10*/  IMAD.X R15, R5.reuse, 0x1, R250.reuse, P1 ;  /* 0x00000001050f7824 */ /* 0x150fe200008e06fa */
[----:B------:R-:W-:Y:S01]  /*df20*/  IADD3 R8, P1, R8, R248, RZ ;  /* 0x000000f808087210 */ /* 0x000fe20007f3e0ff */
[--C-:B------:R-:W-:Y:S01]  /*df30*/  IMAD.X R13, R5, 0x1, R249.reuse, P0 ;  /* 0x00000001050d7824 */ /* 0x100fe200000e06f9 */
[----:B-1----:R-:W-:Y:S02]  /*df40*/  IADD3 R6, P0, R3, R134, RZ ;  /* 0x0000008603067210 */ /* 0x002fe40007f1e0ff */
[----:B------:R1:W-:Y:S01]  /*df50*/  LDGSTS.E.BYPASS.LTC128B.128 [R247+0x5080], [R14.64], !P5 ;  /* 0x050800000ef77fae */ /* 0x0003e2000e901d54 */
        /* <DEDUP_REMOVED lines=11> */
.L_x_995:
[----:B--23--:R-:W-:Y:S01]  /*e010*/  FMNMX.FTZ R137, R143, R2, !PT ;  /* 0x000000028f897209 */ /* 0x00cfe20007810000 */
[----:B----4-:R-:W-:Y:S01]  /*e020*/  LDSM.16.MT88.4 R20, [R225+0x2080] ;  /* 0x00208000e114783b */ /* 0x010fe20000004200 */
[----:B------:R-:W-:Y:S01]  /*e030*/  FMNMX.FTZ R0, R192, R132, !PT ;  /* 0x00000084c0007209 */ /* 0x000fe20007810000 */
[----:B------:R-:W-:Y:S01]  /*e040*/  UISETP.GT.AND UP0, UPT, UR23, UR4, UPT ;  /* 0x000000041700728c */ /* 0x000fe2000bf04270 */
[----:B------:R-:W-:Y:S01]  /*e050*/  FMNMX.FTZ R137, R195, R137, !PT ;  /* 0x00000089c3897209 */ /* 0x000fe20007810000 */
[----:B------:R-:W-:Y:S01]  /*e060*/  UIADD3 UR23, UR23, -0x1, URZ ;  /* 0xffffffff17177890 */ /* 0x000fe2000fffe03f */
[----:B------:R-:W-:Y:S02]  /*e070*/  FMNMX.FTZ R0, R204, R0, !PT ;  /* 0x00000000cc007209 */ /* 0x000fe40007810000 */
[----:B------:R-:W-:Y:S01]  /*e080*/  FMNMX.FTZ R137, R142, R137, !PT ;  /* 0x000000898e897209 */ /* 0x000fe20007810000 */
[----:B------:R-:W-:Y:S01]  /*e090*/  LDSM.16.MT88.4 R36, [R226+0x2080] ;  /* 0x00208000e224783b */ /* 0x000fe20000004200 */
[----:B-1----:R-:W-:Y:S02]  /*e0a0*/  FMNMX.FTZ R0, R18, R0, !PT ;  /* 0x0000000012007209 */ /* 0x002fe40007810000 */
        /* <DEDUP_REMOVED lines=21> */
[----:B------:R-:W-:Y:S02]  /*e200*/  PLOP3.LUT P0, PT, PT, PT, UP0, 0x80, 0x0 ;  /* 0x000000000000781c */ /* 0x000fe40003f0f008 */
[----:B------:R-:W-:Y:S04]  /*e210*/  FMNMX.FTZ R3, R205, R3, !PT ;  /* 0x00000003cd037209 */ /* 0x000fe80007810000 */
[----:B------:R-:W-:Y:S01]  /*e220*/  FMNMX.FTZ R3, R194, R3, !PT ;  /* 0x00000003c2037209 */ /* 0x000fe20007810000 */
[----:B------:R-:W2:Y:S03]  /*e230*/  SHFL.BFLY PT, R136, R0, 0x2, 0x1f ;  /* 0x0c401f0000887f89 */ /* 0x000ea600000e0000 */
[----:B------:R-:W-:Y:S04]  /*e240*/  FMNMX.FTZ R3, R193, R3, !PT ;  /* 0x00000003c1037209 */ /* 0x000fe80007810000 */
[----:B------:R-:W-:Y:S04]  /*e250*/  FMNMX.FTZ R3, R220, R3, !PT ;  /* 0x00000003dc037209 */ /* 0x000fe80007810000 */
[----:B------:R-:W-:Y:S04]  /*e260*/  FMNMX.FTZ R3, R215, R3, !PT ;  /* 0x00000003d7037209 */ /* 0x000fe80007810000 */
[----:B------:R-:W-:Y:S04]  /*e270*/  FMNMX.FTZ R3, R244, R3, !PT ;  /* 0x00000003f4037209 */ /* 0x000fe80007810000 */
[----:B------:R-:W-:Y:S04]  /*e280*/  FMNMX.FTZ R3, R223, R3, !PT ;  /* 0x00000003df037209 */ /* 0x000fe80007810000 */
[----:B------:R-:W-:Y:S02]  /*e290*/  FMNMX.FTZ R3, R217, R3, !PT ;  /* 0x00000003d9037209 */ /* 0x000fe40007810000 */
[----:B-1----:R-:W-:Y:S02]  /*e2a0*/  FMNMX.FTZ R137, R137, R4, !PT ;  /* 0x0000000489897209 */ /* 0x002fe40007810000 */
[----:B------:R-:W-:Y:S02]  /*e2b0*/  FMNMX.FTZ R4, R200, R139, !PT ;  /* 0x0000008bc8047209 */ /* 0x000fe40007810000 */
[----:B--2---:R-:W-:Y:S01]  /*e2c0*/  FMNMX.FTZ R136, R0, R136, !PT ;  /* 0x0000008800887209 */ /* 0x004fe20007810000 */
[----:B------:R-:W1:Y:S01]  /*e2d0*/  SHFL.BFLY PT, R7, R137, 0x1, 0x1f ;  /* 0x0c201f0089077f89 */ /* 0x000e6200000e0000 */
[----:B------:R-:W-:Y:S02]  /*e2e0*/  FMNMX.FTZ R4, R206, R4, !PT ;  /* 0x00000004ce047209 */ /* 0x000fe40007810000 */
[----:B------:R-:W-:Y:S02]  /*e2f0*/  FMNMX.FTZ R3, R218, R3, !PT ;  /* 0x00000003da037209 */ /* 0x000fe40007810000 */
[----:B------:R-:W-:Y:S02]  /*e300*/  FMNMX.FTZ R0, R203, R4, !PT ;  /* 0x00000004cb007209 */ /* 0x000fe40007810000 */
[----:B------:R-:W-:Y:S01]  /*e310*/  FMNMX.FTZ R3, R41, R3, !PT ;  /* 0x0000000329037209 */ /* 0x000fe20007810000 */
[----:B------:R-:W2:Y:S01]  /*e320*/  SHFL.BFLY PT, R6, R136, 0x1, 0x1f ;  /* 0x0c201f0088067f89 */ /* 0x000ea200000e0000 */
[----:B------:R-:W-:Y:S02]  /*e330*/  FMNMX.FTZ R0, R202, R0, !PT ;  /* 0x00000000ca007209 */ /* 0x000fe40007810000 */
[----:B------:R-:W-:Y:S02]  /*e340*/  FMNMX.FTZ R3, R40, R3, !PT ;  /* 0x0000000328037209 */ /* 0x000fe40007810000 */
[----:B------:R-:W-:Y:S03]  /*e350*/  FMNMX.FTZ R0, R221, R0, !PT ;  /* 0x00000000dd007209 */ /* 0x000fe60007810000 */
[----:B------:R-:W3:Y:S01]  /*e360*/  SHFL.BFLY PT, R5, R3, 0x2, 0x1f ;  /* 0x0c401f0003057f89 */ /* 0x000ee200000e0000 */
[----:B------:R-:W-:Y:S04]  /*e370*/  FMNMX.FTZ R0, R222, R0, !PT ;  /* 0x00000000de007209 */ /* 0x000fe80007810000 */
[----:B------:R-:W-:Y:S02]  /*e380*/  FMNMX.FTZ R0, R245, R0, !PT ;  /* 0x00000000f5007209 */ /* 0x000fe40007810000 */
[----:B-1----:R-:W-:Y:S02]  /*e390*/  FMNMX.FTZ R137, R137, R7, !PT ;  /* 0x0000000789897209 */ /* 0x002fe40007810000 */
[----:B------:R-:W-:Y:S03]  /*e3a0*/  FMNMX.FTZ R4, R246, R0, !PT ;  /* 0x00000000f6047209 */ /* 0x000fe60007810000 */
[----:B------:R-:W-:Y:S01]  /*e3b0*/  FADD.FTZ R0, -R137, R2 ;  /* 0x0000000289007221 */ /* 0x000fe20000010100 */
[----:B------:R-:W-:Y:S01]  /*e3c0*/  FMNMX.FTZ R4, R219, R4, !PT ;  /* 0x00000004db047209 */ /* 0x000fe20007810000 */
[----:B------:R-:W-:Y:S01]  /*e3d0*/  FMUL.FTZ R196, R137, c[0x0][0x2d0] ;  /* 0x0000b40089c47a20 */ /* 0x000fe20000410000 */
[----:B--2---:R-:W-:Y:S01]  /*e3e0*/  FMNMX.FTZ R136, R136, R6, !PT ;  /* 0x0000000688887209 */ /* 0x004fe20007810000 */
[----:B------:R-:W-:Y:S01]  /*e3f0*/  FMUL.FTZ R2, R0, c[0x0][0x2d0] ;  /* 0x0000b40000027a20 */ /* 0x000fe20000410000 */
[----:B------:R-:W-:Y:S01]  /*e400*/  FMNMX.FTZ R0, R42, R4, !PT ;  /* 0x000000042a007209 */ /* 0x000fe20007810000 */
[----:B------:R-:W-:Y:S02]  /*e410*/  FFMA.FTZ R4, R143, c[0x0][0x2d0], -R196 ;  /* 0x0000b4008f047a23 */ /* 0x000fe400000108c4 */
[----:B-----5:R1:W2:Y:S01]  /*e420*/  MUFU.EX2 R134, R2 ;  /* 0x0000000200867308 */ /* 0x0202a20000000800 */
[----:B------:R-:W-:Y:S02]  /*e430*/  FMNMX.FTZ R0, R140, R0, !PT ;  /* 0x000000008c007209 */ /* 0x000fe40007810000 */
[----:B---3--:R-:W-:Y:S02]  /*e440*/  FMNMX.FTZ R3, R3, R5, !PT ;  /* 0x0000000503037209 */ /* 0x008fe40007810000 */
[----:B------:R-:W-:Y:S03]  /*e450*/  FMNMX.FTZ R0, R141, R0, !PT ;  /* 0x000000008d007209 */ /* 0x000fe60007810000 */
[----:B------:R-:W3:Y:S02]  /*e460*/  SHFL.BFLY PT, R135, R3, 0x1, 0x1f ;  /* 0x0c201f0003877f89 */ /* 0x000ee400000e0000 */
[----:B------:R-:W-:Y:S01]  /*e470*/  MUFU.EX2 R29, R4 ;  /* 0x00000004001d7308 */ /* 0x000fe20000000800 */
[----:B-1----:R-:W-:Y:S02]  /*e480*/  FADD.FTZ R2, -R136, R132 ;  /* 0x0000008488027221 */ /* 0x002fe40000010100 */
[----:B--2---:R-:W-:Y:S02]  /*e490*/  FMUL.FTZ R16, R134, R156 ;  /* 0x0000009c86107220 */ /* 0x004fe40000410000 */
[----:B------:R-:W-:Y:S02]  /*e4a0*/  FMUL.FTZ R2, R2, c[0x0][0x2d0] ;  /* 0x0000b40002027a20 */ /* 0x000fe40000410000 */
[C---:B------:R-:W-:Y:S03]  /*e4b0*/  FMUL.FTZ R48, R134.reuse, R188 ;  /* 0x000000bc86307220 */ /* 0x040fe60000410000 */
[----:B------:R1:W2:Y:S01]  /*e4c0*/  MUFU.EX2 R133, R2 ;  /* 0x0000000200857308 */ /* 0x0002a20000000800 */
[----:B---3--:R-:W-:Y:S01]  /*e4d0*/  FMNMX.FTZ R135, R3, R135, !PT ;  /* 0x0000008703877209 */ /* 0x008fe20007810000 */
[C---:B------:R-:W-:Y:S01]  /*e4e0*/  FMUL.FTZ R49, R134.reuse, R189 ;  /* 0x000000bd86317220 */ /* 0x040fe20000410000 */
[----:B------:R-:W3:Y:S01]  /*e4f0*/  SHFL.BFLY PT, R3, R0, 0x2, 0x1f ;  /* 0x0c401f0000037f89 */ /* 0x000ee200000e0000 */
[C---:B------:R-:W-:Y:S02]  /*e500*/  FMUL.FTZ R52, R134.reuse, R52 ;  /* 0x0000003486347220 */ /* 0x040fe40000410000 */
[C---:B------:R-:W-:Y:S02]  /*e510*/  FMUL.FTZ R143, R135.reuse, c[0x0][0x2d0] ;  /* 0x0000b400878f7a20 */ /* 0x040fe40000410000 */
[C---:B------:R-:W-:Y:S02]  /*e520*/  FMUL.FTZ R53, R134.reuse, R53 ;  /* 0x0000003586357220 */ /* 0x040fe40000410000 */
[C---:B------:R-:W-:Y:S02]  /*e530*/  FMUL.FTZ R64, R134.reuse, R64 ;  /* 0x0000004086407220 */ /* 0x040fe40000410000 */
[C---:B------:R-:W-:Y:S02]  /*e540*/  FMUL.FTZ R65, R134.reuse, R65 ;  /* 0x0000004186417220 */ /* 0x040fe40000410000 */
[C---:B------:R-:W-:Y:S02]  /*e550*/  FMUL.FTZ R68, R134.reuse, R68 ;  /* 0x0000004486447220 */ /* 0x040fe40000410000 */
[C---:B------:R-:W-:Y:S02]  /*e560*/  FMUL.FTZ R69, R134.reuse, R69 ;  /* 0x0000004586457220 */ /* 0x040fe40000410000 */
[C---:B------:R-:W-:Y:S02]  /*e570*/  FMUL.FTZ R80, R134.reuse, R80 ;  /* 0x0000005086507220 */ /* 0x040fe40000410000 */
[C---:B------:R-:W-:Y:S02]  /*e580*/  FMUL.FTZ R81, R134.reuse, R81 ;  /* 0x0000005186517220 */ /* 0x040fe40000410000 */
[----:B------:R-:W-:Y:S02]  /*e590*/  FMUL.FTZ R84, R134, R84 ;  /* 0x0000005486547220 */ /* 0x000fe40000410000 */
[----:B-1----:R-:W-:Y:S02]  /*e5a0*/  FADD.FTZ R2, -R135, R138 ;  /* 0x0000008a87027221 */ /* 0x002fe40000010100 */
[--C-:B------:R-:W-:Y:S01]  /*e5b0*/  FFMA.FTZ R138, R207, c[0x0][0x2d0], -R196.reuse ;  /* 0x0000b400cf8a7a23 */ /* 0x100fe200000108c4 */
[----:B---3--:R-:W-:Y:S01]  /*e5c0*/  FMNMX.FTZ R0, R0, R3, !PT ;  /* 0x0000000300007209 */ /* 0x008fe20007810000 */
[----:B------:R-:W-:Y:S02]  /*e5d0*/  FMUL.FTZ R2, R2, c[0x0][0x2d0] ;  /* 0x0000b40002027a20 */ /* 0x000fe40000410000 */
[--C-:B------:R-:W-:Y:S02]  /*e5e0*/  FFMA.FTZ R3, R17, c[0x0][0x2d0], -R196.reuse ;  /* 0x0000b40011037a23 */ /* 0x100fe400000108c4 */
[----:B------:R1:W3:Y:S01]  /*e5f0*/  MUFU.EX2 R132, R2 ;  /* 0x0000000200847308 */ /* 0x0002e20000000800 */
[C---:B--2---:R-:W-:Y:S02]  /*e600*/  FMUL.FTZ R6, R133.reuse, R146 ;  /* 0x0000009285067220 */ /* 0x044fe40000410000 */
[C---:B------:R-:W-:Y:S02]  /*e610*/  FMUL.FTZ R7, R133.reuse, R147 ;  /* 0x0000009385077220 */ /* 0x040fe40000410000 */
[----:B------:R-:W-:Y:S02]  /*e620*/  FMUL.FTZ R17, R134, R157 ;  /* 0x0000009d86117220 */ /* 0x000fe40000410000 */
[C---:B------:R-:W-:Y:S02]  /*e630*/  FMUL.FTZ R50, R133.reuse, R190 ;  /* 0x000000be85327220 */ /* 0x040fe40000410000 */
[C---:B------:R-:W-:Y:S01]  /*e640*/  FMUL.FTZ R51, R133.reuse, R191 ;  /* 0x000000bf85337220 */ /* 0x040fe20000410000 */
[----:B------:R-:W-:Y:S01]  /*e650*/  MUFU.EX2 R8, R3 ;  /* 0x0000000300087308 */ /* 0x000fe20000000800 */
[C---:B------:R-:W-:Y:S01]  /*e660*/  FMUL.FTZ R54, R133.reuse, R54 ;  /* 0x0000003685367220 */ /* 0x040fe20000410000 */
[----:B------:R-:W-:Y:S01]  /*e670*/  LDSM.16.MT88.4 R188, [R228+0x3080] ;  /* 0x00308000e4bc783b */ /* 0x000fe20000004200 */
[C---:B------:R-:W-:Y:S02]  /*e680*/  FMUL.FTZ R55, R133.reuse, R55 ;  /* 0x0000003785377220 */ /* 0x040fe40000410000 */
[C---:B------:R-:W-:Y:S02]  /*e690*/  FMUL.FTZ R66, R133.reuse, R66 ;  /* 0x0000004285427220 */ /* 0x040fe40000410000 */
[C---:B------:R-:W-:Y:S02]  /*e6a0*/  FMUL.FTZ R67, R133.reuse, R67 ;  /* 0x0000004385437220 */ /* 0x040fe40000410000 */
[C---:B------:R-:W-:Y:S02]  /*e6b0*/  FMUL.FTZ R70, R133.reuse, R70 ;  /* 0x0000004685467220 */ /* 0x040fe40000410000 */
[C---:B------:R-:W-:Y:S02]  /*e6c0*/  FMUL.FTZ R71, R133.reuse, R71 ;  /* 0x0000004785477220 */ /* 0x040fe40000410000 */
[----:B------:R-:W-:Y:S02]  /*e6d0*/  FMUL.FTZ R82, R133, R82 ;  /* 0x0000005285527220 */ /* 0x000fe40000410000 */
[--C-:B-1----:R-:W-:Y:S02]  /*e6e0*/  FFMA.FTZ R2, R195, c[0x0][0x2d0], -R196.reuse ;  /* 0x0000b400c3027a23 */ /* 0x102fe400000108c4 */
[C---:B---3--:R-:W-:Y:S02]  /*e6f0*/  FMUL.FTZ R12, R132.reuse, R152 ;  /* 0x00000098840c7220 */ /* 0x048fe40000410000 */
[----:B------:R1:W-:Y:S01]  /*e700*/  MUFU.EX2 R10, R2 ;  /* 0x00000002000a7308 */ /* 0x0003e20000000800 */
        /* <DEDUP_REMOVED lines=12> */
[----:B-1----:R-:W-:Y:S02]  /*e7d0*/  FFMA.FTZ R2, R142, c[0x0][0x2d0], -R196 ;  /* 0x0000b4008e027a23 */ /* 0x002fe400000108c4 */
[----:B------:R-:W-:Y:S02]  /*e7e0*/  FMUL.FTZ R142, R136, c[0x0][0x2d0] ;  /* 0x0000b400888e7a20 */ /* 0x000fe40000410000 */
[----:B------:R1:W-:Y:S01]  /*e7f0*/  MUFU.EX2 R30, R2 ;  /* 0x00000002001e7308 */ /* 0x0003e20000000800 */
[C---:B------:R-:W-:Y:S02]  /*e800*/  FMUL.FTZ R83, R133.reuse, R83 ;  /* 0x0000005385537220 */ /* 0x040fe40000410000 */
[--C-:B------:R-:W-:Y:S02]  /*e810*/  FFMA.FTZ R3, R192, c[0x0][0x2d0], -R142.reuse ;  /* 0x0000b400c0037a23 */ /* 0x100fe4000001088e */
[----:B------:R-:W-:Y:S02]  /*e820*/  FMUL.FTZ R85, R134, R85 ;  /* 0x0000005586557220 */ /* 0x000fe40000410000 */
[C---:B------:R-:W-:Y:S02]  /*e830*/  FMUL.FTZ R86, R133.reuse, R86 ;  /* 0x0000005685567220 */ /* 0x040fe40000410000 */
[C---:B------:R-:W-:Y:S01]  /*e840*/  FMUL.FTZ R87, R133.reuse, R87 ;  /* 0x0000005785577220 */ /* 0x040fe20000410000 */
[----:B------:R2:W-:Y:S01]  /*e850*/  MUFU.EX2 R43, R3 ;  /* 0x00000003002b7308 */ /* 0x0005e20000000800 */
[C---:B------:R-:W-:Y:S02]  /*e860*/  FMUL.FTZ R88, R132.reuse, R88 ;  /* 0x0000005884587220 */ /* 0x040fe40000410000 */
[C---:B------:R-:W-:Y:S02]  /*e870*/  FMUL.FTZ R89, R132.reuse, R89 ;  /* 0x0000005984597220 */ /* 0x040fe40000410000 */
[C---:B------:R-:W-:Y:S02]  /*e880*/  FMUL.FTZ R92, R132.reuse, R92 ;  /* 0x0000005c845c7220 */ /* 0x040fe40000410000 */
[----:B------:R-:W-:Y:S02]  /*e890*/  FMUL.FTZ R93, R132, R93 ;  /* 0x0000005d845d7220 */ /* 0x000fe40000410000 */
[C---:B------:R-:W-:Y:S02]  /*e8a0*/  FMUL.FTZ R96, R134.reuse, R96 ;  /* 0x0000006086607220 */ /* 0x040fe40000410000 */
[C---:B------:R-:W-:Y:S02]  /*e8b0*/  FMUL.FTZ R97, R134.reuse, R97 ;  /* 0x0000006186617220 */ /* 0x040fe40000410000 */
[C---:B------:R-:W-:Y:S01]  /*e8c0*/  FMUL.FTZ R98, R133.reuse, R98 ;  /* 0x0000006285627220 */ /* 0x040fe20000410000 */
[----:B-1----:R-:W1:Y:S01]  /*e8d0*/  SHFL.BFLY PT, R2, R0, 0x1, 0x1f ;  /* 0x0c201f0000027f89 */ /* 0x002e6200000e0000 */
[C---:B------:R-:W-:Y:S02]  /*e8e0*/  FMUL.FTZ R99, R133.reuse, R99 ;  /* 0x0000006385637220 */ /* 0x040fe40000410000 */
[C---:B------:R-:W-:Y:S02]  /*e8f0*/  FMUL.FTZ R100, R134.reuse, R100 ;  /* 0x0000006486647220 */ /* 0x040fe40000410000 */
[----:B------:R-:W-:Y:S02]  /*e900*/  FMUL.FTZ R101, R134, R101 ;  /* 0x0000006586657220 */ /* 0x000fe40000410000 */
[C---:B------:R-:W-:Y:S02]  /*e910*/  FMUL.FTZ R102, R133.reuse, R102 ;  /* 0x0000006685667220 */ /* 0x040fe40000410000 */
[C---:B------:R-:W-:Y:S02]  /*e920*/  FMUL.FTZ R103, R133.reuse, R103 ;  /* 0x0000006785677220 */ /* 0x040fe40000410000 */
[--C-:B--2---:R-:W-:Y:S01]  /*e930*/  FFMA.FTZ R3, R204, c[0x0][0x2d0], -R142.reuse ;  /* 0x0000b400cc037a23 */ /* 0x104fe2000001088e */
[----:B------:R-:W-:Y:S01]  /*e940*/  MOV R204, R40 ;  /* 0x0000002800cc7202 */ /* 0x000fe20000000f00 */
[C---:B------:R-:W-:Y:S02]  /*e950*/  FMUL.FTZ R40, R132.reuse, R180 ;  /* 0x000000b484287220 */ /* 0x040fe40000410000 */
[----:B------:R2:W3:Y:S01]  /*e960*/  MUFU.EX2 R11, R3 ;  /* 0x00000003000b7308 */ /* 0x0004e20000000800 */
[C---:B------:R-:W-:Y:S02]  /*e970*/  FMUL.FTZ R104, R132.reuse, R104 ;  /* 0x0000006884687220 */ /* 0x040fe40000410000 */
[C---:B------:R-:W-:Y:S02]  /*e980*/  FMUL.FTZ R105, R132.reuse, R105 ;  /* 0x0000006984697220 */ /* 0x040fe40000410000 */
[C---:B------:R-:W-:Y:S02]  /*e990*/  FMUL.FTZ R108, R132.reuse, R108 ;  /* 0x0000006c846c7220 */ /* 0x040fe40000410000 */
[----:B------:R-:W-:Y:S02]  /*e9a0*/  FMUL.FTZ R109, R132, R109 ;  /* 0x0000006d846d7220 */ /* 0x000fe40000410000 */
[C---:B------:R-:W-:Y:S01]  /*e9b0*/  FMUL.FTZ R112, R134.reuse, R112 ;  /* 0x0000007086707220 */ /* 0x040fe20000410000 */
[----:B------:R4:W-:Y:S01]  /*e9c0*/  MUFU.EX2 R180, R138 ;  /* 0x0000008a00b47308 */ /* 0x0009e20000000800 */
[C---:B------:R-:W-:Y:S02]  /*e9d0*/  FMUL.FTZ R113, R134.reuse, R113 ;  /* 0x0000007186717220 */ /* 0x040fe40000410000 */
[C---:B------:R-:W-:Y:S02]  /*e9e0*/  FMUL.FTZ R114, R133.reuse, R114 ;  /* 0x0000007285727220 */ /* 0x040fe40000410000 */
[C---:B------:R-:W-:Y:S02]  /*e9f0*/  FMUL.FTZ R115, R133.reuse, R115 ;  /* 0x0000007385737220 */ /* 0x040fe40000410000 */
[C---:B------:R-:W-:Y:S02]  /*ea00*/  FMUL.FTZ R116, R134.reuse, R116 ;  /* 0x0000007486747220 */ /* 0x040fe40000410000 */
[----:B------:R-:W-:Y:S02]  /*ea10*/  FMUL.FTZ R117, R134, R117 ;  /* 0x0000007586757220 */ /* 0x000fe40000410000 */
[C---:B------:R-:W-:Y:S02]  /*ea20*/  FMUL.FTZ R118, R133.reuse, R118 ;  /* 0x0000007685767220 */ /* 0x040fe40000410000 */
[C---:B------:R-:W-:Y:S02]  /*ea30*/  FMUL.FTZ R119, R133.reuse, R119 ;  /* 0x0000007785777220 */ /* 0x040fe40000410000 */
[----:B--2---:R-:W-:Y:S02]  /*ea40*/  FFMA.FTZ R3, R18, c[0x0][0x2d0], -R142 ;  /* 0x0000b40012037a23 */ /* 0x004fe4000001088e */
[----:B------:R-:W-:Y:S02]  /*ea50*/  FMUL.FTZ R18, R133, R158 ;  /* 0x0000009e85127220 */ /* 0x000fe40000410000 */
[----:B------:R1:W-:Y:S01]  /*ea60*/  MUFU.EX2 R31, R3 ;  /* 0x00000003001f7308 */ /* 0x0003e20000000800 */
[C---:B------:R-:W-:Y:S02]  /*ea70*/  FMUL.FTZ R120, R132.reuse, R120 ;  /* 0x0000007884787220 */ /* 0x040fe40000410000 */
[C---:B------:R-:W-:Y:S02]  /*ea80*/  FMUL.FTZ R121, R132.reuse, R121 ;  /* 0x0000007984797220 */ /* 0x040fe40000410000 */
[----:B----4-:R-:W-:Y:S02]  /*ea90*/  FFMA.FTZ R138, R209, c[0x0][0x2d0], -R196 ;  /* 0x0000b400d18a7a23 */ /* 0x010fe400000108c4 */
[C---:B------:R-:W-:Y:S02]  /*eaa0*/  FMUL.FTZ R124, R132.reuse, R124 ;  /* 0x0000007c847c7220 */ /* 0x040fe40000410000 */
[----:B------:R-:W-:Y:S02]  /*eab0*/  FMUL.FTZ R125, R132, R125 ;  /* 0x0000007d847d7220 */ /* 0x000fe40000410000 */
[C---:B------:R-:W-:Y:S02]  /*eac0*/  FMUL.FTZ R128, R134.reuse, R128 ;  /* 0x0000008086807220 */ /* 0x040fe40000410000 */
[----:B------:R-:W-:Y:S02]  /*ead0*/  FMUL.FTZ R129, R134, R129 ;  /* 0x0000008186817220 */ /* 0x000fe40000410000 */
[C---:B------:R-:W-:Y:S02]  /*eae0*/  FMUL.FTZ R130, R133.reuse, R130 ;  /* 0x0000008285827220 */ /* 0x040fe40000410000 */
[----:B------:R-:W-:Y:S01]  /*eaf0*/  FMUL.FTZ R131, R133, R131 ;  /* 0x0000008385837220 */ /* 0x000fe20000410000 */
[----:B-1----:R-:W-:Y:S01]  /*eb00*/  FMNMX.FTZ R3, R0, R2, !PT ;  /* 0x0000000200037209 */ /* 0x002fe20007810000 */
[--C-:B------:R-:W-:Y:S02]  /*eb10*/  FFMA.FTZ R2, R201, c[0x0][0x2d0], -R143.reuse ;  /* 0x0000b400c9027a23 */ /* 0x100fe4000001088f */
[--C-:B------:R-:W-:Y:S02]  /*eb20*/  FFMA.FTZ R0, R19, c[0x0][0x2d0], -R142.reuse ;  /* 0x0000b40013007a23 */ /* 0x100fe4000001088e */
[----:B------:R1:W-:Y:S01]  /*eb30*/  MUFU.EX2 R195, R2 ;  /* 0x0000000200c37308 */ /* 0x0003e20000000800 */
[----:B------:R-:W-:Y:S02]  /*eb40*/  FMUL.FTZ R19, R133, R159 ;  /* 0x0000009f85137220 */ /* 0x000fe40000410000 */
[----:B------:R-:W-:Y:S07]  /*eb50*/  LDSM.16.MT88.4 R156, [R227+0x2080] ;  /* 0x00208000e39c783b */ /* 0x000fee0000004200 */
[----:B------:R2:W-:Y:S01]  /*eb60*/  MUFU.EX2 R9, R0 ;  /* 0x0000000000097308 */ /* 0x0005e20000000800 */
[----:B-1----:R-:W-:Y:S01]  /*eb70*/  FFMA.FTZ R2, R205, c[0x0][0x2d0], -R143 ;  /* 0x0000b400cd027a23 */ /* 0x002fe2000001088f */
[----:B------:R-:W-:Y:S01]  /*eb80*/  MOV R205, R41 ;  /* 0x0000002900cd7202 */ /* 0x000fe20000000f00 */
[----:B------:R-:W-:Y:S07]  /*eb90*/  FMUL.FTZ R41, R132, R181 ;  /* 0x000000b584297220 */ /* 0x000fee0000410000 */
[----:B------:R1:W-:Y:S01]  /*eba0*/  MUFU.EX2 R192, R2 ;  /* 0x0000000200c07308 */ /* 0x0003e20000000800 */
[----:B------:R-:W-:Y:S01]  /*ebb0*/  MOV R184, R205 ;  /* 0x000000cd00b87202 */ /* 0x000fe20000000f00 */
[----:B--2---:R-:W-:Y:S01]  /*ebc0*/  FADD.FTZ R0, -R3, R139 ;  /* 0x0000008b03007221 */ /* 0x004fe20000010100 */
[----:B------:R-:W-:Y:S01]  /*ebd0*/  MOV R139, R33 ;  /* 0x00000021008b7202 */ /* 0x000fe20000000f00 */
[----:B------:R-:W-:Y:S06]  /*ebe0*/  FMUL.FTZ R33, R134, R173 ;  /* 0x000000ad86217220 */ /* 0x000fec0000410000 */
[----:B------:R2:W-:Y:S01]  /*ebf0*/  MUFU.EX2 R173, R138 ;  /* 0x0000008a00ad7308 */ /* 0x0005e20000000800 */
[----:B------:R-:W-:Y:S02]  /*ec00*/  FMUL.FTZ R0, R0, c[0x0][0x2d0] ;  /* 0x0000b40000007a20 */ /* 0x000fe40000410000 */
[--C-:B------:R-:W-:Y:S07]  /*ec10*/  FFMA.FTZ R139, R139, c[0x0][0x2d0], -R142.reuse ;  /* 0x0000b4008b8b7a23 */ /* 0x100fee000001088e */
[----:B------:R-:W4:Y:S01]  /*ec20*/  MUFU.EX2 R0, R0 ;  /* 0x0000000000007308 */ /* 0x000f220000000800 */
[--C-:B-1----:R-:W-:Y:S01]  /*ec30*/  FFMA.FTZ R2, R194, c[0x0][0x2d0], -R143.reuse ;  /* 0x0000b400c2027a23 */ /* 0x102fe2000001088f */
[----:B---3--:R-:W-:Y:S08]  /*ec40*/  MOV R194, R11 ;  /* 0x0000000b00c27202 */ /* 0x008ff00000000f00 */
[----:B------:R1:W-:Y:S01]  /*ec50*/  MUFU.EX2 R24, R2 ;  /* 0x0000000200187308 */ /* 0x0003e20000000800 */
[--C-:B--2---:R-:W-:Y:S09]  /*ec60*/  FFMA.FTZ R138, R211, c[0x0][0x2d0], -R142.reuse ;  /* 0x0000b400d38a7a23 */ /* 0x104ff2000001088e */
[----:B------:R2:W-:Y:S01]  /*ec70*/  MUFU.EX2 R181, R138 ;  /* 0x0000008a00b57308 */ /* 0x0005e20000000800 */
[C---:B----4-:R-:W-:Y:S02]  /*ec80*/  FMUL.FTZ R11, R0.reuse, R151 ;  /* 0x00000097000b7220 */ /* 0x050fe40000410000 */
[C---:B------:R-:W-:Y:S02]  /*ec90*/  FMUL.FTZ R14, R0.reuse, R154 ;  /* 0x0000009a000e7220 */ /* 0x040fe40000410000 */
[C---:B------:R-:W-:Y:S02]  /*eca0*/  FMUL.FTZ R15, R0.reuse, R155 ;  /* 0x0000009b000f7220 */ /* 0x040fe40000410000 */
[----:B------:R-:W3:Y:S01]  /*ecb0*/  LDSM.16.MT88.4 R152, [R228+0x2080] ;  /* 0x00208000e498783b */ /* 0x000ee20000004200 */
[C---:B------:R-:W-:Y:S02]  /*ecc0*/  FMUL.FTZ R26, R0.reuse, R166 ;  /* 0x000000a6001a7220 */ /* 0x040fe40000410000 */
[C---:B------:R-:W-:Y:S02]  /*ecd0*/  FMUL.FTZ R27, R0.reuse, R167 ;  /* 0x000000a7001b7220 */ /* 0x040fe40000410000 */
[--C-:B-1----:R-:W-:Y:S01]  /*ece0*/  FFMA.FTZ R2, R193, c[0x0][0x2d0], -R143.reuse ;  /* 0x0000b400c1027a23 */ /* 0x102fe2000001088f */
[----:B------:R-:W-:Y:S01]  /*ecf0*/  MOV R193, R10 ;  /* 0x0000000a00c17202 */ /* 0x000fe20000000f00 */
[C---:B------:R-:W-:Y:S02]  /*ed00*/  FMUL.FTZ R10, R0.reuse, R150 ;  /* 0x00000096000a7220 */ /* 0x040fe40000410000 */
[----:B------:R1:W4:Y:S01]  /*ed10*/  MUFU.EX2 R5, R2 ;  /* 0x0000000200057308 */ /* 0x0003220000000800 */
[C---:B------:R-:W-:Y:S02]  /*ed20*/  FMUL.FTZ R46, R0.reuse, R186 ;  /* 0x000000ba002e7220 */ /* 0x040fe40000410000 */
[C---:B------:R-:W-:Y:S02]  /*ed30*/  FMUL.FTZ R47, R0.reuse, R187 ;  /* 0x000000bb002f7220 */ /* 0x040fe40000410000 */
[----:B--2---:R-:W-:Y:S02]  /*ed40*/  FFMA.FTZ R138, R213, c[0x0][0x2d0], -R142 ;  /* 0x0000b400d58a7a23 */ /* 0x004fe4000001088e */
        /* <DEDUP_REMOVED lines=9> */
[----:B-1----:R-:W-:Y:S02]  /*ede0*/  FMUL.FTZ R2, R3, c[0x0][0x2d0] ;  /* 0x0000b40003027a20 */ /* 0x002fe40000410000 */
[----:B------:R-:W-:Y:S02]  /*edf0*/  FMUL.FTZ R91, R0, R91 ;  /* 0x0000005b005b7220 */ /* 0x000fe40000410000 */
[--C-:B------:R-:W-:Y:S01]  /*ee00*/  FFMA.FTZ R4, R200, c[0x0][0x2d0], -R2.reuse ;  /* 0x0000b400c8047a23 */ /* 0x100fe20000010802 */
[----:B----4-:R-:W-:Y:S01]  /*ee10*/  MOV R200, R5 ;  /* 0x0000000500c87202 */ /* 0x010fe20000000f00 */
[----:B------:R-:W-:Y:S01]  /*ee20*/  FMUL.FTZ R5, R134, R145 ;  /* 0x0000009186057220 */ /* 0x000fe20000410000 */
[----:B------:R-:W-:Y:S01]  /*ee30*/  F2FP.BF16.PACK_AB R145, R194, R43 ;  /* 0x0000002bc291723e */ /* 0x000fe200000010ff */
[----:B------:R1:W2:Y:S01]  /*ee40*/  MUFU.EX2 R35, R4 ;  /* 0x0000000400237308 */ /* 0x0002a20000000800 */
[----:B------:R-:W-:Y:S01]  /*ee50*/  F2FP.BF16.PACK_AB R150, R200, R24 ;  /* 0x00000018c896723e */ /* 0x000fe200000010ff */
        /* <DEDUP_REMOVED lines=10> */
[--C-:B------:R-:W-:Y:S02]  /*ef00*/  FFMA.FTZ R140, R140, c[0x0][0x2d0], -R2.reuse ;  /* 0x0000b4008c8c7a23 */ /* 0x100fe40000010802 */
[--C-:B-1----:R-:W-:Y:S01]  /*ef10*/  FFMA.FTZ R4, R206, c[0x0][0x2d0], -R2.reuse ;  /* 0x0000b400ce047a23 */ /* 0x102fe20000010802 */
[----:B------:R-:W-:Y:S01]  /*ef20*/  MOV R206, R9 ;  /* 0x0000000900ce7202 */ /* 0x000fe20000000f00 */
[----:B------:R-:W-:Y:S01]  /*ef30*/  FMUL.FTZ R9, R132, R149 ;  /* 0x0000009584097220 */ /* 0x000fe20000410000 */
[----:B--2---:R-:W-:Y:S01]  /*ef40*/  MOV R166, R35 ;  /* 0x0000002300a67202 */ /* 0x004fe20000000f00 */
[----:B------:R1:W2:Y:S01]  /*ef50*/  MUFU.EX2 R34, R4 ;  /* 0x0000000400227308 */ /* 0x0002a20000000800 */
[----:B------:R-:W-:Y:S01]  /*ef60*/  F2FP.BF16.PACK_AB R147, R206, R31 ;  /* 0x0000001fce93723e */ /* 0x000fe200000010ff */
[--C-:B-1----:R-:W-:Y:S01]  /*ef70*/  FFMA.FTZ R4, R203, c[0x0][0x2d0], -R2.reuse ;  /* 0x0000b400cb047a23 */ /* 0x102fe20000010802 */
[----:B--2---:R-:W-:Y:S01]  /*ef80*/  F2FP.BF16.PACK_AB R149, R34, R35 ;  /* 0x000000232295723e */ /* 0x004fe200000010ff */
[C---:B------:R-:W-:Y:S01]  /*ef90*/  FMUL.FTZ R35, R133.reuse, R175 ;  /* 0x000000af85237220 */ /* 0x040fe20000410000 */
[----:B------:R-:W-:Y:S05]  /*efa0*/  MOV R165, R34 ;  /* 0x0000002200a57202 */ /* 0x000fea0000000f00 */
[----:B------:R1:W2:Y:S01]  /*efb0*/  MUFU.EX2 R28, R4 ;  /* 0x00000004001c7308 */ /* 0x0002a20000000800 */
[----:B------:R-:W-:Y:S01]  /*efc0*/  FMUL.FTZ R34, R133, R174 ;  /* 0x000000ae85227220 */ /* 0x000fe20000410000 */
[----:B------:R-:W-:Y:S01]  /*efd0*/  MOV R203, R42 ;  /* 0x0000002a00cb7202 */ /* 0x000fe20000000f00 */
[----:B------:R-:W-:Y:S03]  /*efe0*/  FMUL.FTZ R42, R0, R182 ;  /* 0x000000b6002a7220 */ /* 0x000fe60000410000 */
[----:B------:R-:W-:Y:S01]  /*eff0*/  MOV R185, R203 ;  /* 0x000000cb00b97202 */ /* 0x000fe20000000f00 */
[----:B-1----:R-:W-:Y:S01]  /*f000*/  FFMA.FTZ R4, R202, c[0x0][0x2d0], -R2 ;  /* 0x0000b400ca047a23 */ /* 0x002fe20000010802 */
[----:B------:R-:W-:Y:S01]  /*f010*/  MOV R202, R8 ;  /* 0x0000000800ca7202 */ /* 0x000fe20000000f00 */
[----:B------:R-:W-:Y:S01]  /*f020*/  FMUL.FTZ R8, R132, R148 ;  /* 0x0000009484087220 */ /* 0x000fe20000410000 */
[----:B------:R-:W-:Y:S01]  /*f030*/  F2FP.BF16.PACK_AB R148, R192, R195 ;  /* 0x000000c3c094723e */ /* 0x000fe200000010ff */
[----:B------:R1:W4:Y:S01]  /*f040*/  MUFU.EX2 R201, R4 ;  /* 0x0000000400c97308 */ /* 0x0003220000000800 */
[----:B------:R-:W-:Y:S02]  /*f050*/  F2FP.BF16.PACK_AB R146, R202, R30 ;  /* 0x0000001eca92723e */ /* 0x000fe400000010ff */
[----:B--2---:R-:W-:Y:S01]  /*f060*/  MOV R167, R28 ;  /* 0x0000001c00a77202 */ /* 0x004fe20000000f00 */
[----:B-1----:R-:W-:Y:S01]  /*f070*/  FMUL.FTZ R4, R134, R144 ;  /* 0x0000009086047220 */ /* 0x002fe20000410000 */
[-C--:B------:R-:W-:Y:S02]  /*f080*/  F2FP.BF16.PACK_AB R144, R193, R29.reuse ;  /* 0x0000001dc190723e */ /* 0x080fe400000010ff */
[----:B----4-:R-:W-:Y:S01]  /*f090*/  F2FP.BF16.PACK_AB R151, R201, R28 ;  /* 0x0000001cc997723e */ /* 0x010fe200000010ff */
[C---:B------:R-:W-:Y:S01]  /*f0a0*/  FMUL.FTZ R28, R132.reuse, R168 ;  /* 0x000000a8841c7220 */ /* 0x040fe20000410000 */
[----:B------:R-:W-:Y:S01]  /*f0b0*/  MOV R168, R29 ;  /* 0x0000001d00a87202 */ /* 0x000fe20000000f00 */
[----:B------:R-:W-:Y:S01]  /*f0c0*/  FMUL.FTZ R29, R132, R169 ;  /* 0x000000a9841d7220 */ /* 0x000fe20000410000 */
[----:B------:R-:W-:Y:S01]  /*f0d0*/  MOV R169, R43 ;  /* 0x0000002b00a97202 */ /* 0x000fe20000000f00 */
[-C--:B------:R-:W-:Y:S05]  /*f0e0*/  HMMA.16816.F32.BF16 R4, R144, R20.reuse, R4 ;  /* 0x000000149004723c */ /* 0x080fea0000041804 */
[----:B------:R-:W-:Y:S01]  /*f0f0*/  FMUL.FTZ R43, R0, R183 ;  /* 0x000000b7002b7220 */ /* 0x000fe20000410000 */
[----:B------:R-:W-:Y:S02]  /*f100*/  MOV R183, R204 ;  /* 0x000000cc00b77202 */ /* 0x000fe40000000f00 */
[C---:B------:R-:W-:Y:S07]  /*f110*/  HMMA.16816.F32.BF16 R8, R148.reuse, R20, R8 ;  /* 0x000000149408723c */ /* 0x040fee0000041808 */
[C---:B------:R-:W-:Y:S01]  /*f120*/  FMUL.FTZ R20, R134.reuse, R160 ;  /* 0x000000a086147220 */ /* 0x040fe20000410000 */
[-C--:B------:R-:W-:Y:S01]  /*f130*/  HMMA.16816.F32.BF16 R12, R148, R22.reuse, R12 ;  /* 0x00000016940c723c */ /* 0x080fe2000004180c */
[----:B------:R1:W-:Y:S03]  /*f140*/  MUFU.EX2 R160, R138 ;  /* 0x0000008a00a07308 */ /* 0x0003e60000000800 */
[----:B------:R-:W-:Y:S01]  /*f150*/  FMUL.FTZ R21, R134, R161 ;  /* 0x000000a186157220 */ /* 0x000fe20000410000 */
[----:B------:R-:W-:Y:S01]  /*f160*/  MOV R161, R30 ;  /* 0x0000001e00a17202 */ /* 0x000fe20000000f00 */
[----:B------:R-:W-:Y:S02]  /*f170*/  FMUL.FTZ R30, R0, R170 ;  /* 0x000000aa001e7220 */ /* 0x000fe40000410000 */
[C---:B------:R-:W-:Y:S07]  /*f180*/  HMMA.16816.F32.BF16 R16, R144.reuse, R22, R16 ;  /* 0x000000169010723c */ /* 0x040fee0000041810 */
[C---:B------:R-:W-:Y:S01]  /*f190*/  FMUL.FTZ R23, R133.reuse, R163 ;  /* 0x000000a385177220 */ /* 0x040fe20000410000 */
[----:B------:R-:W-:Y:S01]  /*f1a0*/  MOV R163, R24 ;  /* 0x0000001800a37202 */ /* 0x000fe20000000f00 */
[----:B------:R-:W-:Y:S03]  /*f1b0*/  FMUL.FTZ R24, R132, R164 ;  /* 0x000000a484187220 */ /* 0x000fe60000410000 */
[----:B------:R-:W-:Y:S01]  /*f1c0*/  MOV R164, R32 ;  /* 0x0000002000a47202 */ /* 0x000fe20000000f00 */
[----:B------:R-:W-:Y:S02]  /*f1d0*/  FMUL.FTZ R32, R134, R172 ;  /* 0x000000ac86207220 */ /* 0x000fe40000410000 */
[C---:B------:R-:W-:Y:S01]  /*f1e0*/  FMUL.FTZ R22, R133.reuse, R162 ;  /* 0x000000a285167220 */ /* 0x040fe20000410000 */
[----:B------:R-:W-:Y:S01]  /*f1f0*/  MOV R162, R31 ;  /* 0x0000001f00a27202 */ /* 0x000fe20000000f00 */
[--C-:B-1----:R-:W-:Y:S02]  /*f200*/  FFMA.FTZ R138, R208, c[0x0][0x2d0], -R196.reuse ;  /* 0x0000b400d08a7a23 */ /* 0x102fe400000108c4 */
[----:B------:R-:W-:Y:S02]  /*f210*/  FMUL.FTZ R31, R0, R171 ;  /* 0x000000ab001f7220 */ /* 0x000fe40000410000 */
[----:B------:R1:W-:Y:S01]  /*f220*/  MUFU.EX2 R170, R138 ;  /* 0x0000008a00aa7308 */ /* 0x0003e20000000800 */
[-C--:B------:R-:W-:Y:S08]  /*f230*/  HMMA.16816.F32.BF16 R20, R144, R36.reuse, R20 ;  /* 0x000000249014723c */ /* 0x080ff00000041814 */
[C---:B------:R-:W-:Y:S07]  /*f240*/  HMMA.16816.F32.BF16 R24, R148.reuse, R36, R24 ;  /* 0x000000249418723c */ /* 0x040fee0000041818 */
[C---:B------:R-:W-:Y:S01]  /*f250*/  FMUL.FTZ R36, R134.reuse, R176 ;  /* 0x000000b086247220 */ /* 0x040fe20000410000 */
[-C--:B------:R-:W-:Y:S04]  /*f260*/  HMMA.16816.F32.BF16 R28, R148, R38.reuse, R28 ;  /* 0x00000026941c723c */ /* 0x080fe8000004181c */
[----:B------:R-:W-:Y:S01]  /*f270*/  MOV R176, R164 ;  /* 0x000000a400b07202 */ /* 0x000fe20000000f00 */
[----:B------:R-:W-:Y:S01]  /*f280*/  FMUL.FTZ R37, R134, R177 ;  /* 0x000000b186257220 */ /* 0x000fe20000410000 */
[----:B------:R-:W-:Y:S01]  /*f290*/  MOV R177, R206 ;  /* 0x000000ce00b17202 */ /* 0x000fe20000000f00 */
[----:B-1----:R-:W-:Y:S01]  /*f2a0*/  FFMA.FTZ R138, R210, c[0x0][0x2d0], -R196 ;  /* 0x0000b400d28a7a23 */ /* 0x002fe200000108c4 */
[C---:B------:R-:W-:Y:S01]  /*f2b0*/  HMMA.16816.F32.BF16 R32, R144.reuse, R38, R32 ;  /* 0x000000269020723c */ /* 0x040fe20000041820 */
[----:B------:R1:W-:Y:S06]  /*f2c0*/  MUFU.EX2 R206, R139 ;  /* 0x0000008b00ce7308 */ /* 0x0003ec0000000800 */
[C---:B------:R-:W-:Y:S01]  /*f2d0*/  FMUL.FTZ R38, R133.reuse, R178 ;  /* 0x000000b285267220 */ /* 0x040fe20000410000 */
[----:B------:R-:W-:Y:S01]  /*f2e0*/  MOV R178, R200 ;  /* 0x000000c800b27202 */ /* 0x000fe20000000f00 */
[----:B------:R-:W-:Y:S02]  /*f2f0*/  FMUL.FTZ R39, R133, R179 ;  /* 0x000000b385277220 */ /* 0x000fe40000410000 */
[----:B------:R2:W-:Y:S01]  /*f300*/  MUFU.EX2 R172, R138 ;  /* 0x0000008a00ac7308 */ /* 0x0005e20000000800 */
[----:B------:R-:W-:Y:S04]  /*f310*/  MOV R179, R201 ;  /* 0x000000c900b37202 */ /* 0x000fe80000000f00 */
[-C--:B---3--:R-:W-:Y:S08]  /*f320*/  HMMA.16816.F32.BF16 R36, R144, R152.reuse, R36 ;  /* 0x000000989024723c */ /* 0x088ff00000041824 */
[C---:B------:R-:W-:Y:S04]  /*f330*/  HMMA.16816.F32.BF16 R40, R148.reuse, R152, R40 ;  /* 0x000000989428723c */ /* 0x040fe80000041828 */
[--C-:B-1----:R-:W-:Y:S01]  /*f340*/  FFMA.FTZ R139, R216, c[0x0][0x2d0], -R142.reuse ;  /* 0x0000b400d88b7a23 */ /* 0x102fe2000001088e */
[----:B------:R-:W-:Y:S03]  /*f350*/  MOV R216, R180 ;  /* 0x000000b400d87202 */ /* 0x000fe60000000f00 */
[-C--:B------:R-:W-:Y:S04]  /*f360*/  HMMA.16816.F32.BF16 R44, R148, R154.reuse, R44 ;  /* 0x0000009a942c723c */ /* 0x080fe8000004182c */
[--C-:B--2---:R-:W-:Y:S04]  /*f370*/  FFMA.FTZ R138, R212, c[0x0][0x2d0], -R142.reuse ;  /* 0x0000b400d48a7a23 */ /* 0x104fe8000001088e */
[C---:B------:R-:W-:Y:S01]  /*f380*/  HMMA.16816.F32.BF16 R48, R144.reuse, R154, R48 ;  /* 0x0000009a9030723c */ /* 0x040fe20000041830 */
[----:B------:R1:W-:Y:S01]  /*f390*/  MUFU.EX2 R171, R138 ;  /* 0x0000008a00ab7308 */ /* 0x0003e20000000800 */
[----:B------:R-:W2:Y:S06]  /*f3a0*/  LDSM.16.MT88.4 R152, [R225+0x3880] ;  /* 0x00388000e198783b */ /* 0x000eac0000004200 */
[-C--:B------:R-:W-:Y:S08]  /*f3b0*/  HMMA.16816.F32.BF16 R52, R144, R156.reuse, R52 ;  /* 0x0000009c9034723c */ /* 0x080ff00000041834 */
[C---:B------:R-:W-:Y:S08]  /*f3c0*/  HMMA.16816.F32.BF16 R56, R148.reuse, R156, R56 ;  /* 0x0000009c9438723c */ /* 0x040ff00000041838 */
[-C--:B------:R-:W-:Y:S04]  /*f3d0*/  HMMA.16816.F32.BF16 R60, R148, R158.reuse, R60 ;  /* 0x0000009e943c723c */ /* 0x080fe8000004183c */
[----:B-1----:R-:W-:Y:S04]  /*f3e0*/  FFMA.FTZ R138, R214, c[0x0][0x2d0], -R142 ;  /* 0x0000b400d68a7a23 */ /* 0x002fe8000001088e */
[C---:B------:R-:W-:Y:S01]  /*f3f0*/  HMMA.16816.F32.BF16 R64, R144.reuse, R158, R64 ;  /* 0x0000009e9040723c */ /* 0x040fe20000041840 */
[----:B------:R1:W3:Y:S01]  /*f400*/  MUFU.EX2 R174, R138 ;  /* 0x0000008a00ae7308 */ /* 0x0002e20000000800 */
[----:B------:R-:W4:Y:S06]  /*f410*/  LDSM.16.MT88.4 R156, [R226+0x3880] ;  /* 0x00388000e29c783b */ /* 0x000f2c0000004200 */
[-C--:B--2---:R-:W-:Y:S08]  /*f420*/  HMMA.16816.F32.BF16 R68, R144, R152.reuse, R68 ;  /* 0x000000989044723c */ /* 0x084ff00000041844 */
[C---:B------:R-:W-:Y:S04]  /*f430*/  HMMA.16816.F32.BF16 R72, R148.reuse, R152, R72 ;  /* 0x000000989448723c */ /* 0x040fe80000041848 */
[--C-:B-1----:R-:W-:Y:S04]  /*f440*/  FFMA.FTZ R138, R220, c[0x0][0x2d0], -R143.reuse ;  /* 0x0000b400dc8a7a23 */ /* 0x102fe8000001088f */
[-C--:B------:R-:W-:Y:S01]  /*f450*/  HMMA.16816.F32.BF16 R76, R148, R154.reuse, R76 ;  /* 0x0000009a944c723c */ /* 0x080fe2000004184c */
[----:B------:R1:W-:Y:S07]  /*f460*/  MUFU.EX2 R182, R138 ;  /* 0x0000008a00b67308 */ /* 0x0003ee0000000800 */
[C---:B------:R-:W-:Y:S01]  /*f470*/  HMMA.16816.F32.BF16 R80, R144.reuse, R154, R80 ;  /* 0x0000009a9050723c */ /* 0x040fe20000041850 */
[----:B------:R-:W2:Y:S07]  /*f480*/  LDSM.16.MT88.4 R152, [R228+0x3880] ;  /* 0x00388000e498783b */ /* 0x000eae0000004200 */
[-C--:B----4-:R-:W-:Y:S08]  /*f490*/  HMMA.16816.F32.BF16 R84, R144, R156.reuse, R84 ;  /* 0x0000009c9054723c */ /* 0x090ff00000041854 */
[C---:B------:R-:W-:Y:S04]  /*f4a0*/  HMMA.16816.F32.BF16 R88, R148.reuse, R156, R88 ;  /* 0x0000009c9458723c */ /* 0x040fe80000041858 */
[--C-:B-1----:R-:W-:Y:S04]  /*f4b0*/  FFMA.FTZ R138, R215, c[0x0][0x2d0], -R143.reuse ;  /* 0x0000b400d78a7a23 */ /* 0x102fe8000001088f */
[-C--:B------:R-:W-:Y:S01]  /*f4c0*/  HMMA.16816.F32.BF16 R92, R148, R158.reuse, R92 ;  /* 0x0000009e945c723c */ /* 0x080fe2000004185c */
[----:B------:R1:W4:Y:S07]  /*f4d0*/  MUFU.EX2 R220, R138 ;  /* 0x0000008a00dc7308 */ /* 0x00032e0000000800 */
[C---:B------:R-:W-:Y:S01]  /*f4e0*/  HMMA.16816.F32.BF16 R96, R144.reuse, R158, R96 ;  /* 0x0000009e9060723c */ /* 0x040fe20000041860 */
[----:B------:R-:W4:Y:S07]  /*f4f0*/  LDSM.16.MT88.4 R156, [R227+0x3880] ;  /* 0x00388000e39c783b */ /* 0x000f2e0000004200 */
[-C--:B--2---:R-:W-:Y:S08]  /*f500*/  HMMA.16816.F32.BF16 R100, R144, R152.reuse, R100 ;  /* 0x000000989064723c */ /* 0x084ff00000041864 */
[C---:B------:R-:W-:Y:S04]  /*f510*/  HMMA.16816.F32.BF16 R104, R148.reuse, R152, R104 ;  /* 0x000000989468723c */ /* 0x040fe80000041868 */
[--C-:B-1----:R-:W-:Y:S01]  /*f520*/  FFMA.FTZ R138, R221, c[0x0][0x2d0], -R2.reuse ;  /* 0x0000b400dd8a7a23 */ /* 0x102fe20000010802 */
[----:B---3--:R-:W-:Y:S03]  /*f530*/  MOV R221, R174 ;  /* 0x000000ae00dd7202 */ /* 0x008fe60000000f00 */
[-C--:B------:R-:W-:Y:S01]  /*f540*/  HMMA.16816.F32.BF16 R108, R148, R154.reuse, R108 ;  /* 0x0000009a946c723c */ /* 0x080fe2000004186c */
[----:B------:R1:W-:Y:S07]  /*f550*/  MUFU.EX2 R215, R138 ;  /* 0x0000008a00d77308 */ /* 0x0003ee0000000800 */
[C---:B------:R-:W-:Y:S01]  /*f560*/  HMMA.16816.F32.BF16 R112, R144.reuse, R154, R112 ;  /* 0x0000009a9070723c */ /* 0x040fe20000041870 */
[----:B------:R-:W2:Y:S07]  /*f570*/  LDSM.16.MT88.4 R152, [R225+0x2880] ;  /* 0x00288000e198783b */ /* 0x000eae0000004200 */
[-C--:B----4-:R-:W-:Y:S08]  /*f580*/  HMMA.16816.F32.BF16 R116, R144, R156.reuse, R116 ;  /* 0x0000009c9074723c */ /* 0x090ff00000041874 */
[C---:B------:R-:W-:Y:S04]  /*f590*/  HMMA.16816.F32.BF16 R120, R148.reuse, R156, R120 ;  /* 0x0000009c9478723c */ /* 0x040fe80000041878 */
[--C-:B-1----:R-:W-:Y:S01]  /*f5a0*/  FFMA.FTZ R138, R222, c[0x0][0x2d0], -R2.reuse ;  /* 0x0000b400de8a7a23 */ /* 0x102fe20000010802 */
[----:B------:R-:W-:Y:S02]  /*f5b0*/  MOV R222, R172 ;  /* 0x000000ac00de7202 */ /* 0x000fe40000000f00 */
[----:B------:R-:W-:Y:S01]  /*f5c0*/  MOV R172, R169 ;  /* 0x000000a900ac7202 */ /* 0x000fe20000000f00 */
[-C--:B------:R-:W-:Y:S01]  /*f5d0*/  HMMA.16816.F32.BF16 R124, R148, R158.reuse, R124 ;  /* 0x0000009e947c723c */ /* 0x080fe2000004187c */
[----:B------:R1:W3:Y:S03]  /*f5e0*/  MUFU.EX2 R214, R138 ;  /* 0x0000008a00d67308 */ /* 0x0002e60000000800 */
[----:B------:R-:W-:Y:S02]  /*f5f0*/  MOV R169, R163 ;  /* 0x000000a300a97202 */ /* 0x000fe40000000f00 */
[----:B------:R-:W-:Y:S02]  /*f600*/  MOV R175, R172 ;  /* 0x000000ac00af7202 */ /* 0x000fe40000000f00 */
[----:B------:R-:W-:Y:S01]  /*f610*/  HMMA.16816.F32.BF16 R128, R144, R158, R128 ;  /* 0x0000009e9080723c */ /* 0x000fe20000041880 */
[----:B------:R-:W-:Y:S03]  /*f620*/  LDSM.16.MT88.4 R156, [R227+0x2880] ;  /* 0x00288000e39c783b */ /* 0x000fe60000004200 */
[----:B------:R-:W-:Y:S02]  /*f630*/  F2FP.BF16.PACK_AB R148, R220, R182 ;  /* 0x000000b6dc94723e */ /* 0x000fe400000010ff */
[----:B------:R-:W-:Y:S01]  /*f640*/  MOV R172, R165 ;  /* 0x000000a500ac7202 */ /* 0x000fe20000000f00 */
[--C-:B-1----:R-:W-:Y:S01]  /*f650*/  FFMA.FTZ R138, R244, c[0x0][0x2d0], -R143.reuse ;  /* 0x0000b400f48a7a23 */ /* 0x102fe2000001088f */
[----:B------:R-:W-:Y:S04]  /*f660*/  MOV R244, R171 ;  /* 0x000000ab00f47202 */ /* 0x000fe80000000f00 */
[----:B------:R-:W-:Y:S01]  /*f670*/  MOV R171, R168 ;  /* 0x000000a800ab7202 */ /* 0x000fe20000000f00 */
[----:B------:R1:W-:Y:S01]  /*f680*/  MUFU.EX2 R213, R138 ;  /* 0x0000008a00d57308 */ /* 0x0003e20000000800 */
[----:B------:R-:W-:Y:S02]  /*f690*/  MOV R168, R162 ;  /* 0x000000a200a87202 */ /* 0x000fe40000000f00 */
[----:B------:R-:W-:Y:S02]  /*f6a0*/  F2FP.BF16.PACK_AB R147, R221, R244 ;  /* 0x000000f4dd93723e */ /* 0x000fe400000010ff */
[----:B---3--:R-:W-:Y:S02]  /*f6b0*/  F2FP.BF16.PACK_AB R149, R214, R215 ;  /* 0x000000d7d695723e */ /* 0x008fe400000010ff */
[----:B------:R-:W-:Y:S01]  /*f6c0*/  MOV R174, R171 ;  /* 0x000000ab00ae7202 */ /* 0x000fe20000000f00 */
[--C-:B-1----:R-:W-:Y:S01]  /*f6d0*/  FFMA.FTZ R138, R223, c[0x0][0x2d0], -R143.reuse ;  /* 0x0000b400df8a7a23 */ /* 0x102fe2000001088f */
[----:B------:R-:W-:Y:S02]  /*f6e0*/  MOV R223, R170 ;  /* 0x000000aa00df7202 */ /* 0x000fe40000000f00 */
[----:B------:R-:W-:Y:S01]  /*f6f0*/  MOV R170, R167 ;  /* 0x000000a700aa7202 */ /* 0x000fe20000000f00 */
[----:B------:R1:W3:Y:S01]  /*f700*/  MUFU.EX2 R212, R138 ;  /* 0x0000008a00d47308 */ /* 0x0002e20000000800 */
[----:B------:R-:W-:Y:S02]  /*f710*/  MOV R167, R161 ;  /* 0x000000a100a77202 */ /* 0x000fe40000000f00 */
[----:B------:R-:W-:Y:S02]  /*f720*/  F2FP.BF16.PACK_AB R146, R222, R223 ;  /* 0x000000dfde92723e */ /* 0x000fe400000010ff */
[----:B------:R-:W-:Y:S02]  /*f730*/  MOV R171, R170 ;  /* 0x000000aa00ab7202 */ /* 0x000fe40000000f00 */
[----:B------:R-:W-:Y:S02]  /*f740*/  MOV R170, R169 ;  /* 0x000000a900aa7202 */ /* 0x000fe40000000f00 */
[----:B------:R-:W-:Y:S02]  /*f750*/  MOV R169, R168 ;  /* 0x000000a800a97202 */ /* 0x000fe40000000f00 */
[----:B------:R-:W-:Y:S01]  /*f760*/  MOV R168, R167 ;  /* 0x000000a700a87202 */ /* 0x000fe20000000f00 */
[--C-:B-1----:R-:W-:Y:S01]  /*f770*/  FFMA.FTZ R138, R245, c[0x0][0x2d0], -R2.reuse ;  /* 0x0000b400f58a7a23 */ /* 0x102fe20000010802 */
[----:B------:R-:W-:Y:S02]  /*f780*/  MOV R245, R160 ;  /* 0x000000a000f57202 */ /* 0x000fe40000000f00 */
[----:B------:R-:W1:Y:S01]  /*f790*/  LDSM.16.MT88.4 R160, [R226+0x2880] ;  /* 0x00288000e2a0783b */ /* 0x000e620000004200 */
[----:B------:R4:W-:Y:S01]  /*f7a0*/  MUFU.EX2 R211, R138 ;  /* 0x0000008a00d37308 */ /* 0x0009e20000000800 */
[----:B------:R-:W-:Y:S02]  /*f7b0*/  F2FP.BF16.PACK_AB R145, R245, R181 ;  /* 0x000000b5f591723e */ /* 0x000fe400000010ff */
[----:B---3--:R-:W-:Y:S01]  /*f7c0*/  F2FP.BF16.PACK_AB R150, R212, R213 ;  /* 0x000000d5d496723e */ /* 0x008fe200000010ff */
[----:B----4-:R-:W-:Y:S01]  /*f7d0*/  FFMA.FTZ R138, R246, c[0x0][0x2d0], -R2 ;  /* 0x0000b400f68a7a23 */ /* 0x010fe20000010802 */
[----:B------:R-:W-:Y:S02]  /*f7e0*/  MOV R246, R173 ;  /* 0x000000ad00f67202 */ /* 0x000fe40000000f00 */
[----:B------:R-:W-:Y:S03]  /*f7f0*/  MOV R173, R166 ;  /* 0x000000a600ad7202 */ /* 0x000fe60000000f00 */
[----:B------:R3:W4:Y:S01]  /*f800*/  MUFU.EX2 R210, R138 ;  /* 0x0000008a00d27308 */ /* 0x0007220000000800 */
[----:B------:R-:W-:Y:S01]  /*f810*/  F2FP.BF16.PACK_AB R144, R246, R180 ;  /* 0x000000b4f690723e */ /* 0x000fe200000010ff */
[----:B------:R-:W1:Y:S01]  /*f820*/  LDSM.16.MT88.4 R164, [R228+0x2880] ;  /* 0x00288000e4a4783b */ /* 0x000e620000004200 */
[----:B------:R-:W-:Y:S05]  /*f830*/  MOV R180, R175 ;  /* 0x000000af00b47202 */ /* 0x000fea0000000f00 */
[-C--:B--2---:R-:W-:Y:S03]  /*f840*/  HMMA.16816.F32.BF16 R4, R144, R152.reuse, R4 ;  /* 0x000000989004723c */ /* 0x084fe60000041804 */
[--C-:B---3--:R-:W-:Y:S01]  /*f850*/  FFMA.FTZ R138, R176, c[0x0][0x2d0], -R196.reuse ;  /* 0x0000b400b08a7a23 */ /* 0x108fe200000108c4 */
[----:B----4-:R-:W-:Y:S02]  /*f860*/  F2FP.BF16.PACK_AB R151, R210, R211 ;  /* 0x000000d3d297723e */ /* 0x010fe400000010ff */
[----:B------:R-:W-:Y:S01]  /*f870*/  MOV R176, R202 ;  /* 0x000000ca00b07202 */ /* 0x000fe20000000f00 */
[----:B------:R2:W-:Y:S04]  /*f880*/  MUFU.EX2 R209, R138 ;  /* 0x0000008a00d17308 */ /* 0x0005e80000000800 */
[C---:B------:R-:W-:Y:S06]  /*f890*/  HMMA.16816.F32.BF16 R8, R148.reuse, R152, R8 ;  /* 0x000000989408723c */ /* 0x040fec0000041808 */
[----:B------:R-:W-:Y:S02]  /*f8a0*/  MUFU.EX2 R202, R139 ;  /* 0x0000008b00ca7308 */ /* 0x000fe40000000800 */
[-C--:B------:R-:W-:Y:S08]  /*f8b0*/  HMMA.16816.F32.BF16 R12, R148, R154.reuse, R12 ;  /* 0x0000009a940c723c */ /* 0x080ff0000004180c */
[C---:B------:R-:W-:Y:S01]  /*f8c0*/  HMMA.16816.F32.BF16 R16, R144.reuse, R154, R16 ;  /* 0x0000009a9010723c */ /* 0x040fe20000041810 */
[----:B------:R-:W3:Y:S01]  /*f8d0*/  LDSM.16.MT88.4 R152, [R225+0x4080] ;  /* 0x00408000e198783b */ /* 0x000ee20000004200 */
[----:B------:R-:W-:Y:S02]  /*f8e0*/  MUFU.EX2 R139, R140 ;  /* 0x0000008c008b7308 */ /* 0x000fe40000000800 */
[----:B--2---:R-:W-:Y:S01]  /*f8f0*/  FFMA.FTZ R138, R251, c[0x0][0x2d0], -R196 ;  /* 0x0000b400fb8a7a23 */ /* 0x004fe200000108c4 */
[----:B------:R-:W-:Y:S02]  /*f900*/  MOV R251, R182 ;  /* 0x000000b600fb7202 */ /* 0x000fe40000000f00 */
[----:B------:R-:W-:Y:S01]  /*f910*/  MOV R182, R193 ;  /* 0x000000c100b67202 */ /* 0x000fe20000000f00 */
[-C--:B-1----:R-:W-:Y:S04]  /*f920*/  HMMA.16816.F32.BF16 R20, R144, R160.reuse, R20 ;  /* 0x000000a09014723c */ /* 0x082fe80000041814 */
[----:B------:R1:W2:Y:S04]  /*f930*/  MUFU.EX2 R208, R138 ;  /* 0x0000008a00d07308 */ /* 0x0002a80000000800 */
[C---:B------:R-:W-:Y:S08]  /*f940*/  HMMA.16816.F32.BF16 R24, R148.reuse, R160, R24 ;  /* 0x000000a09418723c */ /* 0x040ff00000041818 */
[-C--:B------:R-:W-:Y:S08]  /*f950*/  HMMA.16816.F32.BF16 R28, R148, R162.reuse, R28 ;  /* 0x000000a2941c723c */ /* 0x080ff0000004181c */
[C---:B------:R-:W-:Y:S01]  /*f960*/  HMMA.16816.F32.BF16 R32, R144.reuse, R162, R32 ;  /* 0x000000a29020723c */ /* 0x040fe20000041820 */
[----:B------:R-:W4:Y:S03]  /*f970*/  LDSM.16.MT88.4 R160, [R226+0x4080] ;  /* 0x00408000e2a0783b */ /* 0x000f260000004200 */
[----:B-1----:R-:W-:Y:S01]  /*f980*/  FFMA.FTZ R138, R252, c[0x0][0x2d0], -R142 ;  /* 0x0000b400fc8a7a23 */ /* 0x002fe2000001088e */
[----:B------:R-:W-:Y:S02]  /*f990*/  MOV R252, R181 ;  /* 0x000000b500fc7202 */ /* 0x000fe40000000f00 */
[----:B------:R-:W-:Y:S01]  /*f9a0*/  MOV R181, R174 ;  /* 0x000000ae00b57202 */ /* 0x000fe20000000f00 */
[-C--:B------:R-:W-:Y:S01]  /*f9b0*/  HMMA.16816.F32.BF16 R36, R144, R164.reuse, R36 ;  /* 0x000000a49024723c */ /* 0x080fe20000041824 */
[----:B------:R1:W-:Y:S03]  /*f9c0*/  MUFU.EX2 R207, R138 ;  /* 0x0000008a00cf7308 */ /* 0x0003e60000000800 */
[----:B--2---:R-:W-:Y:S04]  /*f9d0*/  F2FP.BF16.PACK_AB R140, R208, R209 ;  /* 0x000000d1d08c723e */ /* 0x004fe800000010ff */
[C---:B------:R-:W-:Y:S08]  /*f9e0*/  HMMA.16816.F32.BF16 R40, R148.reuse, R164, R40 ;  /* 0x000000a49428723c */ /* 0x040ff00000041828 */
[-C--:B------:R-:W-:Y:S08]  /*f9f0*/  HMMA.16816.F32.BF16 R44, R148, R166.reuse, R44 ;  /* 0x000000a6942c723c */ /* 0x080ff0000004182c */
[C---:B------:R-:W-:Y:S04]  /*fa00*/  HMMA.16816.F32.BF16 R48, R144.reuse, R166, R48 ;  /* 0x000000a69030723c */ /* 0x040fe80000041830 */
[--C-:B-1----:R-:W-:Y:S04]  /*fa10*/  FFMA.FTZ R138, R197, c[0x0][0x2d0], -R196.reuse ;  /* 0x0000b400c58a7a23 */ /* 0x102fe800000108c4 */
[-C--:B------:R-:W-:Y:S01]  /*fa20*/  HMMA.16816.F32.BF16 R52, R144, R156.reuse, R52 ;  /* 0x0000009c9034723c */ /* 0x080fe20000041834 */
[----:B------:R1:W-:Y:S07]  /*fa30*/  MUFU.EX2 R205, R138 ;  /* 0x0000008a00cd7308 */ /* 0x0003ee0000000800 */
[C---:B------:R-:W-:Y:S08]  /*fa40*/  HMMA.16816.F32.BF16 R56, R148.reuse, R156, R56 ;  /* 0x0000009c9438723c */ /* 0x040ff00000041838 */
[-C--:B------:R-:W-:Y:S08]  /*fa50*/  HMMA.16816.F32.BF16 R60, R148, R158.reuse, R60 ;  /* 0x0000009e943c723c */ /* 0x080ff0000004183c */
[C---:B------:R-:W-:Y:S01]  /*fa60*/  HMMA.16816.F32.BF16 R64, R144.reuse, R158, R64 ;  /* 0x0000009e9040723c */ /* 0x040fe20000041840 */
[----:B------:R-:W2:Y:S03]  /*fa70*/  LDSM.16.MT88.4 R156, [R228+0x4080] ;  /* 0x00408000e49c783b */ /* 0x000ea60000004200 */
[----:B-1----:R-:W-:Y:S04]  /*fa80*/  FFMA.FTZ R138, R198, c[0x0][0x2d0], -R196 ;  /* 0x0000b400c68a7a23 */ /* 0x002fe800000108c4 */
[-C--:B---3--:R-:W-:Y:S01]  /*fa90*/  HMMA.16816.F32.BF16 R68, R144, R152.reuse, R68 ;  /* 0x000000989044723c */ /* 0x088fe20000041844 */
[----:B------:R1:W3:Y:S07]  /*faa0*/  MUFU.EX2 R204, R138 ;  /* 0x0000008a00cc7308 */ /* 0x0002ee0000000800 */
[C---:B------:R-:W-:Y:S08]  /*fab0*/  HMMA.16816.F32.BF16 R72, R148.reuse, R152, R72 ;  /* 0x000000989448723c */ /* 0x040ff00000041848 */
[-C--:B------:R-:W-:Y:S08]  /*fac0*/  HMMA.16816.F32.BF16 R76, R148, R154.reuse, R76 ;  /* 0x0000009a944c723c */ /* 0x080ff0000004184c */
[C---:B------:R-:W-:Y:S01]  /*fad0*/  HMMA.16816.F32.BF16 R80, R144.reuse, R154, R80 ;  /* 0x0000009a9050723c */ /* 0x040fe20000041850 */
[----:B------:R-:W2:Y:S03]  /*fae0*/  LDSM.16.MT88.4 R152, [R227+0x4080] ;  /* 0x00408000e398783b */ /* 0x000ea60000004200 */
[----:B-1----:R-:W-:Y:S01]  /*faf0*/  FFMA.FTZ R138, R199, c[0x0][0x2d0], -R142 ;  /* 0x0000b400c78a7a23 */ /* 0x002fe2000001088e */
[----:B---3--:R-:W-:Y:S03]  /*fb00*/  F2FP.BF16.PACK_AB R142, R204, R205 ;  /* 0x000000cdcc8e723e */ /* 0x008fe600000010ff */
[-C--:B----4-:R-:W-:Y:S01]  /*fb10*/  HMMA.16816.F32.BF16 R84, R144, R160.reuse, R84 ;  /* 0x000000a09054723c */ /* 0x090fe20000041854 */
[----:B------:R1:W-:Y:S07]  /*fb20*/  MUFU.EX2 R203, R138 ;  /* 0x0000008a00cb7308 */ /* 0x0003ee0000000800 */
[C---:B------:R-:W-:Y:S08]  /*fb30*/  HMMA.16816.F32.BF16 R88, R148.reuse, R160, R88 ;  /* 0x000000a09458723c */ /* 0x040ff00000041858 */
[-C--:B------:R-:W-:Y:S08]  /*fb40*/  HMMA.16816.F32.BF16 R92, R148, R162.reuse, R92 ;  /* 0x000000a2945c723c */ /* 0x080ff0000004185c */
[C---:B------:R-:W-:Y:S01]  /*fb50*/  HMMA.16816.F32.BF16 R96, R144.reuse, R162, R96 ;  /* 0x000000a29060723c */ /* 0x040fe20000041860 */
[----:B------:R-:W3:Y:S03]  /*fb60*/  LDSM.16.MT88.4 R160, [R225+0x3080] ;  /* 0x00308000e1a0783b */ /* 0x000ee60000004200 */
[--C-:B-1----:R-:W-:Y:S01]  /*fb70*/  FFMA.FTZ R138, R217, c[0x0][0x2d0], -R143.reuse ;  /* 0x0000b400d98a7a23 */ /* 0x102fe2000001088f */
[----:B------:R-:W-:Y:S02]  /*fb80*/  MOV R217, R179 ;  /* 0x000000b300d97202 */ /* 0x000fe40000000f00 */
[----:B------:R-:W-:Y:S01]  /*fb90*/  MOV R179, R194 ;  /* 0x000000c200b37202 */ /* 0x000fe20000000f00 */
[-C--:B--2---:R-:W-:Y:S01]  /*fba0*/  HMMA.16816.F32.BF16 R100, R144, R156.reuse, R100 ;  /* 0x0000009c9064723c */ /* 0x084fe20000041864 */
[----:B------:R1:W-:Y:S07]  /*fbb0*/  MUFU.EX2 R201, R138 ;  /* 0x0000008a00c97308 */ /* 0x0003ee0000000800 */
[C---:B------:R-:W-:Y:S08]  /*fbc0*/  HMMA.16816.F32.BF16 R104, R148.reuse, R156, R104 ;  /* 0x0000009c9468723c */ /* 0x040ff00000041868 */
[-C--:B------:R-:W-:Y:S08]  /*fbd0*/  HMMA.16816.F32.BF16 R108, R148, R158.reuse, R108 ;  /* 0x0000009e946c723c */ /* 0x080ff0000004186c */
[C---:B------:R-:W-:Y:S04]  /*fbe0*/  HMMA.16816.F32.BF16 R112, R144.reuse, R158, R112 ;  /* 0x0000009e9070723c */ /* 0x040fe80000041870 */
[--C-:B-1----:R-:W-:Y:S01]  /*fbf0*/  FFMA.FTZ R138, R218, c[0x0][0x2d0], -R143.reuse ;  /* 0x0000b400da8a7a23 */ /* 0x102fe2000001088f */
[----:B------:R-:W-:Y:S02]  /*fc00*/  MOV R218, R178 ;  /* 0x000000b200da7202 */ /* 0x000fe40000000f00 */
[----:B------:R-:W-:Y:S01]  /*fc10*/  MOV R178, R192 ;  /* 0x000000c000b27202 */ /* 0x000fe20000000f00 */
[-C--:B------:R-:W-:Y:S01]  /*fc20*/  HMMA.16816.F32.BF16 R116, R144, R152.reuse, R116 ;  /* 0x000000989074723c */ /* 0x080fe20000041874 */
[----:B------:R1:W2:Y:S07]  /*fc30*/  MUFU.EX2 R200, R138 ;  /* 0x0000008a00c87308 */ /* 0x0002ae0000000800 */
[C---:B------:R-:W-:Y:S08]  /*fc40*/  HMMA.16816.F32.BF16 R120, R148.reuse, R152, R120 ;  /* 0x000000989478723c */ /* 0x040ff00000041878 */
[-C--:B------:R-:W-:Y:S08]  /*fc50*/  HMMA.16816.F32.BF16 R124, R148, R154.reuse, R124 ;  /* 0x0000009a947c723c */ /* 0x080ff0000004187c */
[----:B------:R-:W-:Y:S04]  /*fc60*/  HMMA.16816.F32.BF16 R128, R144, R154, R128 ;  /* 0x0000009a9080723c */ /* 0x000fe80000041880 */
[--C-:B-1----:R-:W-:Y:S01]  /*fc70*/  FFMA.FTZ R138, R219, c[0x0][0x2d0], -R2.reuse ;  /* 0x0000b400db8a7a23 */ /* 0x102fe20000010802 */
[----:B--2---:R-:W-:Y:S02]  /*fc80*/  F2FP.BF16.PACK_AB R192, R200, R201 ;  /* 0x000000c9c8c0723e */ /* 0x004fe400000010ff */
[----:B------:R-:W-:Y:S01]  /*fc90*/  MOV R219, R177 ;  /* 0x000000b100db7202 */ /* 0x000fe20000000f00 */
[----:B------:R1:W-:Y:S01]  /*fca0*/  MUFU.EX2 R198, R138 ;  /* 0x0000008a00c67308 */ /* 0x0003e20000000800 */
[----:B------:R-:W-:Y:S03]  /*fcb0*/  MOV R177, R195 ;  /* 0x000000c300b17202 */ /* 0x000fe60000000f00 */
[--C-:B-1----:R-:W-:Y:S02]  /*fcc0*/  FFMA.FTZ R138, R185, c[0x0][0x2d0], -R2.reuse ;  /* 0x0000b400b98a7a23 */ /* 0x102fe40000010802 */
[----:B------:R-:W-:Y:S01]  /*fcd0*/  FFMA.FTZ R2, R141, c[0x0][0x2d0], -R2 ;  /* 0x0000b4008d027a23 */ /* 0x000fe20000010802 */
[----:B------:R-:W-:Y:S03]  /*fce0*/  F2FP.BF16.PACK_AB R141, R206, R207 ;  /* 0x000000cfce8d723e */ /* 0x000fe600000010ff */
[----:B------:R1:W2:Y:S02]  /*fcf0*/  MUFU.EX2 R199, R138 ;  /* 0x0000008a00c77308 */ /* 0x0002a40000000800 */
[--C-:B-1----:R-:W-:Y:S01]  /*fd00*/  FFMA.FTZ R138, R184, c[0x0][0x2d0], -R143.reuse ;  /* 0x0000b400b88a7a23 */ /* 0x102fe2000001088f */
[----:B--2---:R-:W-:Y:S07]  /*fd10*/  F2FP.BF16.PACK_AB R193, R199, R198 ;  /* 0x000000c6c7c1723e */ /* 0x004fee00000010ff */
[----:B------:R1:W-:Y:S02]  /*fd20*/  MUFU.EX2 R197, R138 ;  /* 0x0000008a00c57308 */ /* 0x0003e40000000800 */
[----:B-1----:R-:W-:Y:S01]  /*fd30*/  FFMA.FTZ R138, R183, c[0x0][0x2d0], -R143 ;  /* 0x0000b400b78a7a23 */ /* 0x002fe2000001088f */
[----:B------:R-:W-:Y:S02]  /*fd40*/  MOV R183, R172 ;  /* 0x000000ac00b77202 */ /* 0x000fe40000000f00 */
[----:B------:R-:W-:Y:S05]  /*fd50*/  F2FP.BF16.PACK_AB R143, R202, R203 ;  /* 0x000000cbca8f723e */ /* 0x000fea00000010ff */
[----:B------:R-:W1:Y:S02]  /*fd60*/  MUFU.EX2 R196, R138 ;  /* 0x0000008a00c47308 */ /* 0x000e640000000800 */
[-C--:B---3--:R-:W-:Y:S01]  /*fd70*/  HMMA.16816.F32.BF16 R144, R140, R160.reuse, R4 ;  /* 0x000000a08c90723c */ /* 0x088fe20000041804 */
[----:B------:R-:W-:Y:S07]  /*fd80*/  LDSM.16.MT88.4 R4, [R227+0x3080] ;  /* 0x00308000e304783b */ /* 0x000fee0000004200 */
[----:B------:R2:W3:Y:S01]  /*fd90*/  MUFU.EX2 R138, R2 ;  /* 0x00000002008a7308 */ /* 0x0004e20000000800 */
[----:B-1----:R-:W-:Y:S03]  /*fda0*/  F2FP.BF16.PACK_AB R194, R196, R197 ;  /* 0x000000c5c4c2723e */ /* 0x002fe600000010ff */
[----:B--2---:R-:W-:Y:S02]  /*fdb0*/  MOV R2, R176 ;  /* 0x000000b000027202 */ /* 0x004fe40000000f00 */
[----:B------:R-:W-:Y:S02]  /*fdc0*/  MOV R176, R173 ;  /* 0x000000ad00b07202 */ /* 0x000fe40000000f00 */
[----:B------:R-:W1:Y:S01]  /*fdd0*/  LDSM.16.MT88.4 R172, [R226+0x3080] ;  /* 0x00308000e2ac783b */ /* 0x000e620000004200 */
[----:B---3--:R-:W-:Y:S07]  /*fde0*/  F2FP.BF16.PACK_AB R195, R138, R139 ;  /* 0x0000008b8ac3723e */ /* 0x008fee00000010ff */
[C---:B------:R-:W-:Y:S01]  /*fdf0*/  HMMA.16816.F32.BF16 R148, R192.reuse, R160, R8 ;  /* 0x000000a0c094723c */ /* 0x040fe20000041808 */
[----:B------:R-:W2:Y:S07]  /*fe00*/  LDSM.16.MT88.4 R8, [R225+0x4880] ;  /* 0x00488000e108783b */ /* 0x000eae0000004200 */
[-C--:B------:R-:W-:Y:S01]  /*fe10*/  HMMA.16816.F32.BF16 R152, R192, R162.reuse, R12 ;  /* 0x000000a2c098723c */ /* 0x080fe2000004180c */
[----:B------:R-:W3:Y:S07]  /*fe20*/  LDSM.16.MT88.4 R12, [R226+0x4880] ;  /* 0x00488000e20c783b */ /* 0x000eee0000004200 */
[C---:B------:R-:W-:Y:S01]  /*fe30*/  HMMA.16816.F32.BF16 R156, R140.reuse, R162, R16 ;  /* 0x000000a28c9c723c */ /* 0x040fe20000041810 */
[----:B------:R-:W2:Y:S07]  /*fe40*/  LDSM.16.MT88.4 R16, [R228+0x4880] ;  /* 0x00488000e410783b */ /* 0x000eae0000004200 */
[-C--:B-1----:R-:W-:Y:S01]  /*fe50*/  HMMA.16816.F32.BF16 R160, R140, R172.reuse, R20 ;  /* 0x000000ac8ca0723c */ /* 0x082fe20000041814 */
[----:B------:R-:W1:Y:S07]  /*fe60*/  LDSM.16.MT88.4 R20, [R227+0x4880] ;  /* 0x00488000e314783b */ /* 0x000e6e0000004200 */
[C---:B------:R-:W-:Y:S07]  /*fe70*/  HMMA.16816.F32.BF16 R164, R192.reuse, R172, R24 ;  /* 0x000000acc0a4723c */ /* 0x040fee0000041818 */
[----:B------:R-:W-:Y:S02]  /*fe80*/  MOV R27, R171 ;  /* 0x000000ab001b7202 */ /* 0x000fe40000000f00 */
[----:B------:R-:W-:Y:S03]  /*fe90*/  MOV R26, R170 ;  /* 0x000000aa001a7202 */ /* 0x000fe60000000f00 */
[----:B------:R-:W-:Y:S02]  /*fea0*/  MOV R25, R169 ;  /* 0x000000a900197202 */ /* 0x000fe40000000f00 */
[----:B------:R-:W-:Y:S02]  /*feb0*/  MOV R24, R168 ;  /* 0x000000a800187202 */ /* 0x000fe40000000f00 */
[-C--:B------:R-:W-:Y:S07]  /*fec0*/  HMMA.16816.F32.BF16 R168, R192, R174.reuse, R28 ;  /* 0x000000aec0a8723c */ /* 0x080fee000004181c */
[----:B------:R-:W-:Y:S01]  /*fed0*/  MOV R29, R179 ;  /* 0x000000b3001d7202 */ /* 0x000fe20000000f00 */
[C---:B------:R-:W-:Y:S01]  /*fee0*/  HMMA.16816.F32.BF16 R172, R140.reuse, R174, R32 ;  /* 0x000000ae8cac723c */ /* 0x040fe20000041820 */
[----:B------:R-:W4:Y:S03]  /*fef0*/  LDL.LU R32, [R1+0x28] ;  /* 0x0000280001207983 */ /* 0x000f260000300800 */
[----:B------:R-:W-:Y:S01]  /*ff00*/  MOV R30, R178 ;  /* 0x000000b2001e7202 */ /* 0x000fe20000000f00 */
[----:B------:R-:W4:Y:S01]  /*ff10*/  LDL.LU R35, [R1+0x2c] ;  /* 0x00002c0001237983 */ /* 0x000f220000300800 */
[----:B------:R-:W-:Y:S02]  /*ff20*/  MOV R31, R183 ;  /* 0x000000b7001f7202 */ /* 0x000fe40000000f00 */
[----:B------:R-:W-:Y:S04]  /*ff30*/  MOV R33, R177 ;  /* 0x000000b100217202 */ /* 0x000fe80000000f00 */
[----:B------:R-:W-:Y:S02]  /*ff40*/  MOV R34, R176 ;  /* 0x000000b000227202 */ /* 0x000fe40000000f00 */
[-C--:B------:R-:W-:Y:S01]  /*ff50*/  HMMA.16816.F32.BF16 R176, R140, R188.reuse, R36 ;  /* 0x000000bc8cb0723c */ /* 0x080fe20000041824 */
[----:B------:R-:W4:Y:S02]  /*ff60*/  LDL.LU R37, [R1+0x20] ;  /* 0x0000200001257983 */ /* 0x000f240000300800 */
[----:B------:R-:W-:Y:S02]  /*ff70*/  MOV R28, R182 ;  /* 0x000000b6001c7202 */ /* 0x000fe40000000f00 */
[----:B------:R-:W4:Y:S02]  /*ff80*/  LDL.LU R39, [R1+0x24] ;  /* 0x0000240001277983 */ /* 0x000f240000300800 */
[----:B------:R-:W-:Y:S02]  /*ff90*/  MOV R36, R181 ;  /* 0x000000b500247202 */ /* 0x000fe40000000f00 */
[----:B------:R-:W-:Y:S02]  /*ffa0*/  MOV R38, R180 ;  /* 0x000000b400267202 */ /* 0x000fe40000000f00 */
[C---:B------:R-:W-:Y:S08]  /*ffb0*/  HMMA.16816.F32.BF16 R180, R192.reuse, R188, R40 ;  /* 0x000000bcc0b4723c */ /* 0x040ff00000041828 */
[-C--:B------:R-:W-:Y:S08]  /*ffc0*/  HMMA.16816.F32.BF16 R184, R192, R190.reuse, R44 ;  /* 0x000000bec0b8723c */ /* 0x080ff0000004182c */
[C---:B------:R-:W-:Y:S08]  /*ffd0*/  HMMA.16816.F32.BF16 R188, R140.reuse, R190, R48 ;  /* 0x000000be8cbc723c */ /* 0x040ff00000041830 */
[-C--:B------:R-:W-:Y:S08]  /*ffe0*/  HMMA.16816.F32.BF16 R52, R140, R4.reuse, R52 ;  /* 0x000000048c34723c */ /* 0x080ff00000041834 */
[C---:B------:R-:W-:Y:S08]  /*fff0*/  HMMA.16816.F32.BF16 R56, R192.reuse, R4, R56 ;  /* 0x00000004c038723c */ /* 0x040ff00000041838 */
[-C--:B------:R-:W-:Y:S08]  /*10000*/  HMMA.16816.F32.BF16 R60, R192, R6.reuse, R60 ;  /* 0x00000006c03c723c */ /* 0x080ff0000004183c */
[C---:B------:R-:W-:Y:S08]  /*10010*/  HMMA.16816.F32.BF16 R64, R140.reuse, R6, R64 ;  /* 0x000000068c40723c */ /* 0x040ff00000041840 */
[-C--:B--2---:R-:W-:Y:S08]  /*10020*/  HMMA.16816.F32.BF16 R68, R140, R8.reuse, R68 ;  /* 0x000000088c44723c */ /* 0x084ff00000041844 */
[C---:B------:R-:W-:Y:S08]  /*10030*/  HMMA.16816.F32.BF16 R72, R192.reuse, R8, R72 ;  /* 0x00000008c048723c */ /* 0x040ff00000041848 */
[-C--:B------:R-:W-:Y:S08]  /*10040*/  HMMA.16816.F32.BF16 R76, R192, R10.reuse, R76 ;  /* 0x0000000ac04c723c */ /* 0x080ff0000004184c */
[C---:B------:R-:W-:Y:S08]  /*10050*/  HMMA.16816.F32.BF16 R80, R140.reuse, R10, R80 ;  /* 0x0000000a8c50723c */ /* 0x040ff00000041850 */
[-C--:B---3--:R-:W-:Y:S08]  /*10060*/  HMMA.16816.F32.BF16 R84, R140, R12.reuse, R84 ;  /* 0x0000000c8c54723c */ /* 0x088ff00000041854 */
        /* <DEDUP_REMOVED lines=10> */
[----:B------:R-:W-:Y:S04]  /*10110*/  HMMA.16816.F32.BF16 R128, R140, R22, R128 ;  /* 0x000000168c80723c */ /* 0x000fe80000041880 */
[----:B----4-:R-:W-:Y:S02]  /*10120*/  FFMA.FTZ R132, R132, R32, R33 ;  /* 0x0000002084847223 */ /* 0x010fe40000010021 */
[----:B------:R-:W-:Y:S02]  /*10130*/  FFMA.FTZ R0, R0, R35, R34 ;  /* 0x0000002300007223 */ /* 0x000fe40000010022 */
[----:B------:R-:W-:Y:S01]  /*10140*/  FADD.FTZ R4, R30, R132 ;  /* 0x000000841e047221 */ /* 0x000fe20000010000 */
[----:B------:R-:W-:Y:S03]  /*10150*/  MOV R132, R136 ;  /* 0x0000008800847202 */ /* 0x000fe60000000f00 */
[----:B------:R-:W-:Y:S02]  /*10160*/  FADD.FTZ R0, R31, R0 ;  /* 0x000000001f007221 */ /* 0x000fe40000010000 */
[----:B------:R-:W-:Y:S02]  /*10170*/  FADD.FTZ R4, R26, R4 ;  /* 0x000000041a047221 */ /* 0x000fe40000010000 */
        /* <DEDUP_REMOVED lines=40> */
[----:B------:R-:W-:Y:S01]  /*10400*/  FADD.FTZ R0, R199, R6 ;  /* 0x00000006c7007221 */ /* 0x000fe20000010000 */
[----:B------:R-:W-:Y:S01]  /*10410*/  STL [R1+0x24], R4 ;  /* 0x0000240401007387 */ /* 0x000fe20000100800 */
[----:B------:R-:W-:Y:S02]  /*10420*/  FADD.FTZ R2, R196, R2 ;  /* 0x00000002c4027221 */ /* 0x000fe40000010000 */
[----:B------:R-:W-:Y:S01]  /*10430*/  FADD.FTZ R0, R139, R0 ;  /* 0x000000008b007221 */ /* 0x000fe20000010000 */
[----:B------:R-:W-:Y:S02]  /*10440*/  MOV R139, R3 ;  /* 0x00000003008b7202 */ /* 0x000fe40000000f00 */
[----:B------:R1:W-:Y:S01]  /*10450*/  STL [R1+0x28], R2 ;  /* 0x0000280201007387 */ /* 0x0003e20000100800 */
[----:B------:R-:W-:Y:S01]  /*10460*/  FADD.FTZ R0, R138, R0 ;  /* 0x000000008a007221 */ /* 0x000fe20000010000 */
[----:B------:R-:W-:Y:S04]  /*10470*/  MOV R138, R135 ;  /* 0x00000087008a7202 */ /* 0x000fe80000000f00 */
[----:B------:R2:W-:Y:S01]  /*10480*/  STL [R1+0x2c], R0 ;  /* 0x00002c0001007387 */ /* 0x0005e20000100800 */
[----:B-1----:R-:W-:Y:S01]  /*10490*/  MOV R2, R137 ;  /* 0x0000008900027202 */ /* 0x002fe20000000f00 */
[----:B------:R-:W-:-:S05]  /*104a0*/  @P0 BRA `(.L_x_996) ;  /* 0xffffc61000000947 */ /* 0x000fca000383ffff */
.L_x_993:
[----:B------:R-:W-:-:S06]  /*104b0*/  UISETP.GE.AND UP0, UPT, UR23, UR7, UPT ;  /* 0x000000071700728c */ /* 0x000fcc000bf06270 */
[----:B------:R-:W-:-:S13]  /*104c0*/  PLOP3.LUT P0, PT, PT, PT, UP0, 0x80, 0x0 ;  /* 0x000000000000781c */ /* 0x000fda0003f0f008 */
[----:B------:R-:W-:Y:S05]  /*104d0*/  @!P0 BRA `(.L_x_997) ;  /* 0x000052a000008947 */ /* 0x000fea0003800000 */
[----:B-1----:R-:W3:Y:S01]  /*104e0*/  LDL.LU R4, [R1+0x10] ;  /* 0x0000100001047983 */ /* 0x002ee20000300800 */
[----:B------:R-:W-:Y:S01]  /*104f0*/  IMAD.MOV.U32 R134, RZ, RZ, R136 ;  /* 0x000000ffff867224 */ /* 0x000fe200078e0088 */
[----:B------:R-:W-:Y:S01]  /*10500*/  MOV R139, R3 ;  /* 0x00000003008b7202 */ /* 0x000fe20000000f00 */
[----:B------:R-:W-:Y:S02]  /*10510*/  IMAD.MOV.U32 R132, RZ, RZ, R137 ;  /* 0x000000ffff847224 */ /* 0x000fe400078e0089 */
[----:B------:R-:W-:Y:S01]  /*10520*/  IMAD.MOV.U32 R138, RZ, RZ, R135 ;  /* 0x000000ffff8a7224 */ /* 0x000fe200078e0087 */
[----:B--23--:R-:W-:-:S04]  /*10530*/  SHF.R.S32.HI R0, RZ, 0x1f, R4 ;  /* 0x0000001fff007819 */ /* 0x00cfc80000011404 */
[C---:B------:R-:W-:Y:S02]  /*10540*/  SHF.L.U64.HI R2, R4.reuse, 0x1, R0 ;  /* 0x0000000104027819 */ /* 0x040fe40000010200 */
[----:B------:R-:W-:-:S05]  /*10550*/  SHF.L.U32 R0, R4, 0x1, RZ ;  /* 0x0000000104007819 */ /* 0x000fca00000006ff */
[----:B------:R1:W-:Y:S04]  /*10560*/  STL [R1+0x8], R0 ;  /* 0x0000080001007387 */ /* 0x0003e80000100800 */
[----:B------:R2:W-:Y:S04]  /*10570*/  STL [R1+0xc], R2 ;  /* 0x00000c0201007387 */ /* 0x0005e80000100800 */
[----:B------:R-:W2:Y:S04]  /*10580*/  LDL.LU R5, [R1+0x3c] ;  /* 0x00003c0001057983 */ /* 0x000ea80000300800 */
[----:B------:R-:W1:Y:S02]  /*10590*/  LDL.LU R4, [R1+0x38] ;  /* 0x0000380001047983 */ /* 0x000e640000300800 */
[C---:B-1----:R-:W-:Y:S01]  /*105a0*/  IMAD.SHL.U32 R0, R4.reuse, 0x2, RZ ;  /* 0x0000000204007824 */ /* 0x042fe200078e00ff */
[----:B--2---:R-:W-:-:S04]  /*105b0*/  SHF.L.U64.HI R2, R4, 0x1, R5 ;  /* 0x0000000104027819 */ /* 0x004fc80000010205 */
[----:B------:R1:W-:Y:S04]  /*105c0*/  STL [R1], R0 ;  /* 0x0000000001007387 */ /* 0x0003e80000100800 */
[----:B------:R1:W-:Y:S02]  /*105d0*/  STL [R1+0x4], R2 ;  /* 0x0000040201007387 */ /* 0x0003e40000100800 */
.L_x_1015:
[----:B------:R-:W2:Y:S01]  /*105e0*/  LDL R249, [R1+0x8] ;  /* 0x0000080001f97983 */ /* 0x000ea20000100800 */
[----:B-1----:R-:W-:Y:S01]  /*105f0*/  SHF.R.S32.HI R0, RZ, 0x1f, R243 ;  /* 0x0000001fff007819 */ /* 0x002fe200000114f3 */
[----:B------:R-:W-:Y:S04]  /*10600*/  DEPBAR.LE SB0, 0x0 ;  /* 0x000080000000791a */ /* 0x000fe80000000000 */
[----:B------:R-:W3:Y:S01]  /*10610*/  LDL R246, [R1+0xc] ;  /* 0x00000c0001f67983 */ /* 0x000ee20000100800 */
[----:B------:R-:W-:Y:S01]  /*10620*/  IMAD R0, R0, c[0x0][0x208], RZ ;  /* 0x0000820000007a24 */ /* 0x000fe200078e02ff */
[----:B------:R-:W-:Y:S01]  /*10630*/  IADD3 R38, R247, 0x2080, RZ ;  /* 0x00002080f7267810 */ /* 0x000fe20007ffe0ff */
[C---:B------:R-:W-:Y:S01]  /*10640*/  IMAD.WIDE.U32 R2, R243.reuse, c[0x0][0x208], RZ ;  /* 0x00008200f3027a25 */ /* 0x040fe200078e00ff */
[----:B------:R-:W4:Y:S01]  /*10650*/  LDL R248, [R1] ;  /* 0x0000000001f87983 */ /* 0x000f220000100800 */
[----:B------:R-:W-:Y:S02]  /*10660*/  UISETP.GT.AND UP0, UPT, UR23, UR7, UPT ;  /* 0x000000071700728c */ /* 0x000fe4000bf04270 */
[----:B------:R-:W-:Y:S01]  /*10670*/  IMAD R0, R243, c[0x0][0x20c], R0 ;  /* 0x00008300f3007a24 */ /* 0x000fe200078e0200 */
[----:B------:R-:W4:Y:S04]  /*10680*/  LDL R245, [R1+0x4] ;  /* 0x0000040001f57983 */ /* 0x000f280000100800 */
[----:B------:R-:W-:Y:S01]  /*10690*/  BAR.SYNC.DEFER_BLOCKING 0x0 ;  /* 0x0000000000007b1d */ /* 0x000fe20000010000 */
[----:B------:R-:W-:Y:S02]  /*106a0*/  IADD3 R3, R3, R0, RZ ;  /* 0x0000000003037210 */ /* 0x000fe40007ffe0ff */
[----:B------:R-:W-:Y:S03]  /*106b0*/  SHF.R.S32.HI R0, RZ, 0x1f, R242 ;  /* 0x0000001fff007819 */ /* 0x000fe600000114f2 */
[----:B------:R-:W-:Y:S04]  /*106c0*/  IMAD.WIDE.U32 R2, R242, c[0x0][0x218], R2 ;  /* 0x00008600f2027a25 */ /* 0x000fe800078e0002 */
[----:B------:R-:W-:Y:S01]  /*106d0*/  IMAD R0, R0, c[0x0][0x218], RZ ;  /* 0x0000860000007a24 */ /* 0x000fe200078e02ff */
[----:B------:R-:W-:Y:S03]  /*106e0*/  IADD3 R2, P0, R2, UR24, RZ ;  /* 0x0000001802027c10 */ /* 0x000fe6000ff1e0ff */
[----:B------:R-:W-:Y:S05]  /*106f0*/  IMAD R0, R242, c[0x0][0x21c], R0 ;  /* 0x00008700f2007a24 */ /* 0x000fea00078e0200 */
[----:B------:R-:W-:Y:S02]  /*10700*/  IADD3.X R3, R3, UR18, R0, P0, !PT ;  /* 0x0000001203037c10 */ /* 0x000fe400087fe400 */
[C---:B------:R-:W-:Y:S01]  /*10710*/  LEA R0, P0, R2.reuse, c[0x0][0x1f8], 0x1 ;  /* 0x00007e0002007a11 */ /* 0x040fe200078008ff */
[----:B-----5:R-:W-:Y:S03]  /*10720*/  LDSM.16.M88.4 R48, [R231+0x8080] ;  /* 0x00808000e730783b */ /* 0x020fe60000000200 */
[----:B------:R-:W-:Y:S05]  /*10730*/  LEA.HI.X R2, R2, c[0x0][0x1fc], R3, 0x1, P0 ;  /* 0x00007f0002027a11 */ /* 0x000fea00000f0c03 */
[----:B------:R-:W1:Y:S08]  /*10740*/  LDSM.16.M88.4 R16, [R224+0x5080] ;  /* 0x00508000e010783b */ /* 0x000e700000000200 */
[----:B------:R-:W-:Y:S08]  /*10750*/  SHFL.IDX PT, R3, R0, RZ, 0x181f ;  /* 0x00181fff00037589 */ /* 0x000ff000000e0000 */
[----:B------:R-:W-:Y:S08]  /*10760*/  SHFL.IDX PT, R20, R2, RZ, 0x181f ;  /* 0x00181fff02147589 */ /* 0x000ff000000e0000 */
[----:B------:R-:W1:Y:S08]  /*10770*/  LDSM.16.M88.4 R44, [R231+0xa080] ;  /* 0x00a08000e72c783b */ /* 0x000e700000000200 */
[----:B------:R-:W-:Y:S01]  /*10780*/  SHFL.IDX PT, R31, R2, 0x1, 0x181f ;  /* 0x00381f00021f7f89 */ /* 0x000fe200000e0000 */
[-C--:B-1----:R-:W-:Y:S07]  /*10790*/  HMMA.16816.F32.BF16 R4, R48, R16.reuse, RZ ;  /* 0x000000103004723c */ /* 0x082fee00000418ff */
[----:B------:R-:W-:Y:S08]  /*107a0*/  SHFL.IDX PT, R30, R2, 0x2, 0x181f ;  /* 0x00581f00021e7f89 */ /* 0x000ff000000e0000 */
[----:B------:R-:W-:Y:S08]  /*107b0*/  LDSM.16.M88.4 R32, [R224+0x5880] ;  /* 0x00588000e020783b */ /* 0x000ff00000000200 */
[----:B------:R-:W-:Y:S01]  /*107c0*/  LDSM.16.M88.4 R140, [R224+0x6080] ;  /* 0x00608000e08c783b */ /* 0x000fe20000000200 */
[C---:B------:R-:W-:Y:S07]  /*107d0*/  HMMA.16816.F32.BF16 R8, R44.reuse, R16, RZ ;  /* 0x000000102c08723c */ /* 0x040fee00000418ff */
[----:B------:R-:W-:Y:S01]  /*107e0*/  LDSM.16.M88.4 R192, [R233+0x8080] ;  /* 0x00808000e9c0783b */ /* 0x000fe20000000200 */
[-C--:B------:R-:W-:Y:S07]  /*107f0*/  HMMA.16816.F32.BF16 R12, R44, R18.reuse, RZ ;  /* 0x000000122c0c723c */ /* 0x080fee00000418ff */
[----:B------:R-:W-:Y:S01]  /*10800*/  LDSM.16.M88.4 R196, [R235] ;  /* 0x00000000ebc4783b */ /* 0x000fe20000000200 */
[C---:B------:R-:W-:Y:S07]  /*10810*/  HMMA.16816.F32.BF16 R16, R48.reuse, R18, RZ ;  /* 0x000000123010723c */ /* 0x040fee00000418ff */
[----:B------:R-:W-:Y:S08]  /*10820*/  LDSM.16.M88.4 R200, [R233+0xa080] ;  /* 0x00a08000e9c8783b */ /* 0x000ff00000000200 */
[----:B------:R-:W-:Y:S08]  /*10830*/  LDSM.16.M88.4 R204, [R241] ;  /* 0x00000000f1cc783b */ /* 0x000ff00000000200 */
[----:B------:R-:W-:Y:S08]  /*10840*/  LDSM.16.M88.4 R208, [R240] ;  /* 0x00000000f0d0783b */ /* 0x000ff00000000200 */
[----:B------:R-:W-:Y:S08]  /*10850*/  SHFL.IDX PT, R26, R0, 0x1, 0x181f ;  /* 0x00381f00001a7f89 */ /* 0x000ff000000e0000 */
[----:B------:R-:W1:Y:S01]  /*10860*/  SHFL.IDX PT, R0, R0, 0x2, 0x181f ;  /* 0x00581f0000007f89 */ /* 0x000e6200000e0000 */
[CC--:B--2---:R-:W-:Y:S04]  /*10870*/  IADD3 R24, P1, R3.reuse, R249.reuse, RZ ;  /* 0x000000f903187210 */ /* 0x0c4fe80007f3e0ff */
[----:B---3--:R-:W-:Y:S02]  /*10880*/  IADD3.X R25, R20, R246, RZ, P1, !PT ;  /* 0x000000f614197210 */ /* 0x008fe40000ffe4ff */
[----:B-1----:R-:W-:Y:S02]  /*10890*/  IADD3 R36, P1, R0, R249, RZ ;  /* 0x000000f900247210 */ /* 0x002fe40007f3e0ff */
[----:B----4-:R-:W-:Y:S01]  /*108a0*/  IADD3 R2, P0, R3, R248, RZ ;  /* 0x000000f803027210 */ /* 0x010fe20007f1e0ff */
[----:B------:R-:W-:Y:S01]  /*108b0*/  @!PT LDS RZ, [RZ] ;  /* 0x00000000fffff984 */ /* 0x000fe20000000800 */
[----:B------:R1:W-:Y:S01]  /*108c0*/  LDGSTS.E.BYPASS.LTC128B.128 [R38], [R24.64], !P5 ;  /* 0x0000000018267fae */ /* 0x0003e2000e901d54 */
[-C--:B------:R-:W-:Y:S02]  /*108d0*/  IADD3.X R37, R30, R246.reuse, RZ, P1, !PT ;  /* 0x000000f61e257210 */ /* 0x080fe40000ffe4ff */
[----:B------:R-:W-:Y:S02]  /*108e0*/  IADD3.X R3, R20, R245, RZ, P0, !PT ;  /* 0x000000f514037210 */ /* 0x000fe400007fe4ff */
[-C--:B------:R-:W-:Y:S01]  /*108f0*/  HMMA.16816.F32.BF16 R20, R48, R32.reuse, RZ ;  /* 0x000000203014723c */ /* 0x080fe200000418ff */
[C---:B------:R-:W-:Y:S02]  /*10900*/  IADD3 R28, P0, R26.reuse, R249, RZ ;  /* 0x000000f91a1c7210 */ /* 0x040fe40007f1e0ff */
[----:B------:R2:W-:Y:S02]  /*10910*/  LDGSTS.E.BYPASS.LTC128B.128 [R38+0x1800], [R2.64], !P4 ;  /* 0x0180000002267fae */ /* 0x0005e4000e101d54 */
[C---:B------:R-:W-:Y:S06]  /*10920*/  IADD3.X R29, R31.reuse, R246, RZ, P0, !PT ;  /* 0x000000f61f1d7210 */ /* 0x040fec00007fe4ff */
[----:B------:R3:W-:Y:S01]  /*10930*/  LDGSTS.E.BYPASS.LTC128B.128 [R38+0x800], [R28.64], !P5 ;  /* 0x008000001c267fae */ /* 0x0007e2000e901d54 */
[-C--:B--2---:R-:W-:Y:S02]  /*10940*/  IADD3 R2, P2, R26, R248.reuse, RZ ;  /* 0x000000f81a027210 */ /* 0x084fe40007f5e0ff */
[C---:B-1----:R-:W-:Y:S02]  /*10950*/  HMMA.16816.F32.BF16 R24, R44.reuse, R32, RZ ;  /* 0x000000202c18723c */ /* 0x042fe400000418ff */
[-C--:B------:R-:W-:Y:S05]  /*10960*/  IADD3.X R3, R31, R245.reuse, RZ, P2, !PT ;  /* 0x000000f51f037210 */ /* 0x080fea00017fe4ff */
[----:B------:R1:W-:Y:S01]  /*10970*/  LDGSTS.E.BYPASS.LTC128B.128 [R38+0x2000], [R2.64], !P4 ;  /* 0x0200000002267fae */ /* 0x0003e2000e101d54 */
[----:B------:R-:W-:Y:S04]  /*10980*/  IADD3 R32, P0, R0, R248, RZ ;  /* 0x000000f800207210 */ /* 0x000fe80007f1e0ff */
[----:B------:R-:W-:Y:S02]  /*10990*/  IADD3.X R33, R30, R245, RZ, P0, !PT ;  /* 0x000000f51e217210 */ /* 0x000fe400007fe4ff */
[-C--:B---3--:R-:W-:Y:S01]  /*109a0*/  HMMA.16816.F32.BF16 R28, R44, R34.reuse, RZ ;  /* 0x000000222c1c723c */ /* 0x088fe200000418ff */
[----:B------:R1:W-:Y:S01]  /*109b0*/  LDGSTS.E.BYPASS.LTC128B.128 [R38+0x1000], [R36.64], !P5 ;  /* 0x0100000024267fae */ /* 0x0003e2000e901d54 */
[----:B------:R-:W-:Y:S07]  /*109c0*/  PLOP3.LUT P0, PT, PT, PT, UP0, 0x80, 0x0 ;  /* 0x000000000000781c */ /* 0x000fee0003f0f008 */
[----:B------:R2:W-:Y:S08]  /*109d0*/  LDGSTS.E.BYPASS.LTC128B.128 [R38+0x2800], [R32.64], !P4 ;  /* 0x0280000020267fae */ /* 0x0005f0000e101d54 */
[----:B------:R-:W-:Y:S08]  /*109e0*/  LDSM.16.M88.4 R212, [R232+0x8080] ;  /* 0x00808000e8d4783b */ /* 0x000ff00000000200 */
[----:B------:R-:W0:Y:S08]  /*109f0*/  LDGDEPBAR ;  /* 0x00000000000079af */ /* 0x000e300000000000 */
[----:B------:R-:W3:Y:S01]  /*10a00*/  LDSM.16.M88.4 R216, [R230+0x5080] ;  /* 0x00508000e6d8783b */ /* 0x000ee20000000200 */
[C---:B--2---:R-:W-:Y:S07]  /*10a10*/  HMMA.16816.F32.BF16 R32, R48.reuse, R34, RZ ;  /* 0x000000223020723c */ /* 0x044fee00000418ff */
[----:B------:R-:W2:Y:S01]  /*10a20*/  LDSM.16.M88.4 R220, [R232+0xa080] ;  /* 0x00a08000e8dc783b */ /* 0x000ea20000000200 */
[-C--:B-1----:R-:W-:Y:S08]  /*10a30*/  HMMA.16816.F32.BF16 R36, R48, R140.reuse, RZ ;  /* 0x0000008c3024723c */ /* 0x082ff000000418ff */
        /* <DEDUP_REMOVED lines=8> */
[----:B------:R-:W4:Y:S07]  /*10ac0*/  LDSM.16.M88.4 R196, [R230+0x6080] ;  /* 0x00608000e6c4783b */ /* 0x000f2e0000000200 */
        /* <DEDUP_REMOVED lines=8> */
[----:B------:R-:W-:Y:S07]  /*10b50*/  LDSM.16.M88.4 R200, [R229] ;  /* 0x00000000e5c8783b */ /* 0x000fee0000000200 */
[----:B------:R-:W-:Y:S01]  /*10b60*/  HMMA.16816.F32.BF16 R48, R192, R210, R48 ;  /* 0x000000d2c030723c */ /* 0x000fe20000041830 */
[----:B------:R-:W4:Y:S07]  /*10b70*/  LDSM.16.M88.4 R192, [R234+0x8080] ;  /* 0x00808000eac0783b */ /* 0x000f2e0000000200 */
[-C--:B---3--:R-:W-:Y:S01]  /*10b80*/  HMMA.16816.F32.BF16 R4, R212, R216.reuse, R4 ;  /* 0x000000d8d404723c */ /* 0x088fe20000041804 */
[----:B------:R-:W3:Y:S07]  /*10b90*/  LDSM.16.M88.4 R208, [R229+0x800] ;  /* 0x00080000e5d0783b */ /* 0x000eee0000000200 */
[C---:B--2---:R-:W-:Y:S08]  /*10ba0*/  HMMA.16816.F32.BF16 R8, R220.reuse, R216, R8 ;  /* 0x000000d8dc08723c */ /* 0x044ff00000041808 */
[-C--:B------:R-:W-:Y:S08]  /*10bb0*/  HMMA.16816.F32.BF16 R12, R220, R218.reuse, R12 ;  /* 0x000000dadc0c723c */ /* 0x080ff0000004180c */
[C---:B------:R-:W-:Y:S01]  /*10bc0*/  HMMA.16816.F32.BF16 R16, R212.reuse, R218, R16 ;  /* 0x000000dad410723c */ /* 0x040fe20000041810 */
[----:B------:R-:W2:Y:S07]  /*10bd0*/  LDSM.16.M88.4 R216, [R229+0x1000] ;  /* 0x00100000e5d8783b */ /* 0x000eae0000000200 */
[-C--:B-1----:R-:W-:Y:S08]  /*10be0*/  HMMA.16816.F32.BF16 R20, R212, R140.reuse, R20 ;  /* 0x0000008cd414723c */ /* 0x082ff00000041814 */
[C---:B------:R-:W-:Y:S08]  /*10bf0*/  HMMA.16816.F32.BF16 R24, R220.reuse, R140, R24 ;  /* 0x0000008cdc18723c */ /* 0x040ff00000041818 */
[-C--:B------:R-:W-:Y:S08]  /*10c00*/  HMMA.16816.F32.BF16 R28, R220, R142.reuse, R28 ;  /* 0x0000008edc1c723c */ /* 0x080ff0000004181c */
[C---:B------:R-:W-:Y:S01]  /*10c10*/  HMMA.16816.F32.BF16 R32, R212.reuse, R142, R32 ;  /* 0x0000008ed420723c */ /* 0x040fe20000041820 */
[----:B------:R-:W-:Y:S07]  /*10c20*/  LDSM.16.M88.4 R140, [R231+0xc080] ;  /* 0x00c08000e78c783b */ /* 0x000fee0000000200 */
[-C--:B----4-:R-:W-:Y:S08]  /*10c30*/  HMMA.16816.F32.BF16 R36, R212, R196.reuse, R36 ;  /* 0x000000c4d424723c */ /* 0x090ff00000041824 */
[C---:B------:R-:W-:Y:S08]  /*10c40*/  HMMA.16816.F32.BF16 R40, R220.reuse, R196, R40 ;  /* 0x000000c4dc28723c */ /* 0x040ff00000041828 */
[-C--:B------:R-:W-:Y:S01]  /*10c50*/  HMMA.16816.F32.BF16 R44, R220, R198.reuse, R44 ;  /* 0x000000c6dc2c723c */ /* 0x080fe2000004182c */
[----:B------:R-:W-:Y:S07]  /*10c60*/  LDSM.16.M88.4 R220, [R238] ;  /* 0x00000000eedc783b */ /* 0x000fee0000000200 */
[----:B------:R-:W-:Y:S01]  /*10c70*/  HMMA.16816.F32.BF16 R48, R212, R198, R48 ;  /* 0x000000c6d430723c */ /* 0x000fe20000041830 */
[----:B------:R-:W1:Y:S07]  /*10c80*/  LDSM.16.M88.4 R196, [R224+0x6880] ;  /* 0x00688000e0c4783b */ /* 0x000e6e0000000200 */
[-C--:B------:R-:W-:Y:S01]  /*10c90*/  HMMA.16816.F32.BF16 R4, R192, R200.reuse, R4 ;  /* 0x000000c8c004723c */ /* 0x080fe20000041804 */
[----:B------:R-:W4:Y:S07]  /*10ca0*/  LDSM.16.M88.4 R212, [R231+0xe080] ;  /* 0x00e08000e7d4783b */ /* 0x000f2e0000000200 */
[C---:B------:R-:W-:Y:S08]  /*10cb0*/  HMMA.16816.F32.BF16 R8, R204.reuse, R200, R8 ;  /* 0x000000c8cc08723c */ /* 0x040ff00000041808 */
[-C--:B------:R-:W-:Y:S08]  /*10cc0*/  HMMA.16816.F32.BF16 R12, R204, R202.reuse, R12 ;  /* 0x000000cacc0c723c */ /* 0x080ff0000004180c */
[C---:B------:R-:W-:Y:S01]  /*10cd0*/  HMMA.16816.F32.BF16 R16, R192.reuse, R202, R16 ;  /* 0x000000cac010723c */ /* 0x040fe20000041810 */
[----:B------:R-:W1:Y:S07]  /*10ce0*/  LDSM.16.M88.4 R200, [R224+0x7080] ;  /* 0x00708000e0c8783b */ /* 0x000e6e0000000200 */
[-C--:B---3--:R-:W-:Y:S08]  /*10cf0*/  HMMA.16816.F32.BF16 R20, R192, R208.reuse, R20 ;  /* 0x000000d0c014723c */ /* 0x088ff00000041814 */
[C---:B------:R-:W-:Y:S08]  /*10d00*/  HMMA.16816.F32.BF16 R24, R204.reuse, R208, R24 ;  /* 0x000000d0cc18723c */ /* 0x040ff00000041818 */
[-C--:B------:R-:W-:Y:S08]  /*10d10*/  HMMA.16816.F32.BF16 R28, R204, R210.reuse, R28 ;  /* 0x000000d2cc1c723c */ /* 0x080ff0000004181c */
[C---:B------:R-:W-:Y:S01]  /*10d20*/  HMMA.16816.F32.BF16 R32, R192.reuse, R210, R32 ;  /* 0x000000d2c020723c */ /* 0x040fe20000041820 */
[----:B------:R-:W-:Y:S07]  /*10d30*/  LDSM.16.M88.4 R208, [R239] ;  /* 0x00000000efd0783b */ /* 0x000fee0000000200 */
[-C--:B--2---:R-:W-:Y:S08]  /*10d40*/  HMMA.16816.F32.BF16 R36, R192, R216.reuse, R36 ;  /* 0x000000d8c024723c */ /* 0x084ff00000041824 */
[C---:B------:R-:W-:Y:S08]  /*10d50*/  HMMA.16816.F32.BF16 R40, R204.reuse, R216, R40 ;  /* 0x000000d8cc28723c */ /* 0x040ff00000041828 */
[-C--:B------:R-:W-:Y:S01]  /*10d60*/  HMMA.16816.F32.BF16 R44, R204, R218.reuse, R44 ;  /* 0x000000dacc2c723c */ /* 0x080fe2000004182c */
[----:B------:R-:W2:Y:S07]  /*10d70*/  LDSM.16.M88.4 R204, [R224+0x7880] ;  /* 0x00788000e0cc783b */ /* 0x000eae0000000200 */
[----:B------:R-:W-:Y:S01]  /*10d80*/  HMMA.16816.F32.BF16 R48, R192, R218, R48 ;  /* 0x000000dac030723c */ /* 0x000fe20000041830 */
[----:B------:R-:W3:Y:S07]  /*10d90*/  LDSM.16.M88.4 R192, [R233+0xc080] ;  /* 0x00c08000e9c0783b */ /* 0x000eee0000000200 */
[-C--:B-1----:R-:W-:Y:S01]  /*10da0*/  HMMA.16816.F32.BF16 R4, R140, R196.reuse, R4 ;  /* 0x000000c48c04723c */ /* 0x082fe20000041804 */
[----:B------:R-:W1:Y:S07]  /*10db0*/  LDSM.16.M88.4 R216, [R233+0xe080] ;  /* 0x00e08000e9d8783b */ /* 0x000e6e0000000200 */
[C---:B----4-:R-:W-:Y:S08]  /*10dc0*/  HMMA.16816.F32.BF16 R8, R212.reuse, R196, R8 ;  /* 0x000000c4d408723c */ /* 0x050ff00000041808 */
[-C--:B------:R-:W-:Y:S08]  /*10dd0*/  HMMA.16816.F32.BF16 R12, R212, R198.reuse, R12 ;  /* 0x000000c6d40c723c */ /* 0x080ff0000004180c */
[C---:B------:R-:W-:Y:S01]  /*10de0*/  HMMA.16816.F32.BF16 R16, R140.reuse, R198, R16 ;  /* 0x000000c68c10723c */ /* 0x040fe20000041810 */
[----:B------:R-:W4:Y:S07]  /*10df0*/  LDSM.16.M88.4 R196, [R237] ;  /* 0x00000000edc4783b */ /* 0x000f2e0000000200 */
[-C--:B------:R-:W-:Y:S08]  /*10e00*/  HMMA.16816.F32.BF16 R20, R140, R200.reuse, R20 ;  /* 0x000000c88c14723c */ /* 0x080ff00000041814 */
[C---:B------:R-:W-:Y:S08]  /*10e10*/  HMMA.16816.F32.BF16 R24, R212.reuse, R200, R24 ;  /* 0x000000c8d418723c */ /* 0x040ff00000041818 */
[-C--:B------:R-:W-:Y:S08]  /*10e20*/  HMMA.16816.F32.BF16 R28, R212, R202.reuse, R28 ;  /* 0x000000cad41c723c */ /* 0x080ff0000004181c */
[C---:B------:R-:W-:Y:S01]  /*10e30*/  HMMA.16816.F32.BF16 R32, R140.reuse, R202, R32 ;  /* 0x000000ca8c20723c */ /* 0x040fe20000041820 */
[----:B------:R-:W-:Y:S07]  /*10e40*/  LDSM.16.M88.4 R200, [R230+0x6880] ;  /* 0x00688000e6c8783b */ /* 0x000fee0000000200 */
[-C--:B--2---:R-:W-:Y:S08]  /*10e50*/  HMMA.16816.F32.BF16 R36, R140, R204.reuse, R36 ;  /* 0x000000cc8c24723c */ /* 0x084ff00000041824 */
[C---:B------:R-:W-:Y:S08]  /*10e60*/  HMMA.16816.F32.BF16 R40, R212.reuse, R204, R40 ;  /* 0x000000ccd428723c */ /* 0x040ff00000041828 */
[-C--:B------:R-:W-:Y:S01]  /*10e70*/  HMMA.16816.F32.BF16 R44, R212, R206.reuse, R44 ;  /* 0x000000ced42c723c */ /* 0x080fe2000004182c */
[----:B------:R-:W-:Y:S07]  /*10e80*/  LDSM.16.M88.4 R212, [R230+0x7880] ;  /* 0x00788000e6d4783b */ /* 0x000fee0000000200 */
[----:B------:R-:W-:Y:S01]  /*10e90*/  HMMA.16816.F32.BF16 R48, R140, R206, R48 ;  /* 0x000000ce8c30723c */ /* 0x000fe20000041830 */
[----:B------:R-:W2:Y:S07]  /*10ea0*/  LDSM.16.M88.4 R140, [R232+0xc080] ;  /* 0x00c08000e88c783b */ /* 0x000eae0000000200 */
[-C--:B---3--:R-:W-:Y:S01]  /*10eb0*/  HMMA.16816.F32.BF16 R4, R192, R208.reuse, R4 ;  /* 0x000000d0c004723c */ /* 0x088fe20000041804 */
[----:B------:R-:W3:Y:S07]  /*10ec0*/  LDSM.16.M88.4 R204, [R232+0xe080] ;  /* 0x00e08000e8cc783b */ /* 0x000eee0000000200 */
[C---:B-1----:R-:W-:Y:S08]  /*10ed0*/  HMMA.16816.F32.BF16 R8, R216.reuse, R208, R8 ;  /* 0x000000d0d808723c */ /* 0x042ff00000041808 */
[-C--:B------:R-:W-:Y:S08]  /*10ee0*/  HMMA.16816.F32.BF16 R12, R216, R210.reuse, R12 ;  /* 0x000000d2d80c723c */ /* 0x080ff0000004180c */
[C---:B------:R-:W-:Y:S01]  /*10ef0*/  HMMA.16816.F32.BF16 R16, R192.reuse, R210, R16 ;  /* 0x000000d2c010723c */ /* 0x040fe20000041810 */
[----:B------:R-:W1:Y:S07]  /*10f00*/  LDSM.16.M88.4 R208, [R230+0x7080] ;  /* 0x00708000e6d0783b */ /* 0x000e6e0000000200 */
[-C--:B------:R-:W-:Y:S08]  /*10f10*/  HMMA.16816.F32.BF16 R20, R192, R220.reuse, R20 ;  /* 0x000000dcc014723c */ /* 0x080ff00000041814 */
[C---:B------:R-:W-:Y:S08]  /*10f20*/  HMMA.16816.F32.BF16 R24, R216.reuse, R220, R24 ;  /* 0x000000dcd818723c */ /* 0x040ff00000041818 */
[-C--:B------:R-:W-:Y:S08]  /*10f30*/  HMMA.16816.F32.BF16 R28, R216, R222.reuse, R28 ;  /* 0x000000ded81c723c */ /* 0x080ff0000004181c */
[C---:B------:R-:W-:Y:S01]  /*10f40*/  HMMA.16816.F32.BF16 R32, R192.reuse, R222, R32 ;  /* 0x000000dec020723c */ /* 0x040fe20000041820 */
[----:B------:R-:W-:Y:S07]  /*10f50*/  LDSM.16.M88.4 R220, [R229+0x1800] ;  /* 0x00180000e5dc783b */ /* 0x000fee0000000200 */
[-C--:B----4-:R-:W-:Y:S08]  /*10f60*/  HMMA.16816.F32.BF16 R36, R192, R196.reuse, R36 ;  /* 0x000000c4c024723c */ /* 0x090ff00000041824 */
[C---:B------:R-:W-:Y:S08]  /*10f70*/  HMMA.16816.F32.BF16 R40, R216.reuse, R196, R40 ;  /* 0x000000c4d828723c */ /* 0x040ff00000041828 */
[-C--:B------:R-:W-:Y:S01]  /*10f80*/  HMMA.16816.F32.BF16 R44, R216, R198.reuse, R44 ;  /* 0x000000c6d82c723c */ /* 0x080fe2000004182c */
[----:B------:R-:W4:Y:S07]  /*10f90*/  LDSM.16.M88.4 R216, [R234+0xc080] ;  /* 0x00c08000ead8783b */ /* 0x000f2e0000000200 */
[----:B------:R-:W-:Y:S01]  /*10fa0*/  HMMA.16816.F32.BF16 R48, R192, R198, R48 ;  /* 0x000000c6c030723c */ /* 0x000fe20000041830 */
[----:B------:R-:W4:Y:S07]  /*10fb0*/  LDSM.16.M88.4 R192, [R236+0xe080] ;  /* 0x00e08000ecc0783b */ /* 0x000f2e0000000200 */
[-C--:B--2---:R-:W-:Y:S08]  /*10fc0*/  HMMA.16816.F32.BF16 R4, R140, R200.reuse, R4 ;  /* 0x000000c88c04723c */ /* 0x084ff00000041804 */
        /* <DEDUP_REMOVED lines=11> */
[-C--:B----4-:R-:W-:Y:S08]  /*11080*/  HMMA.16816.F32.BF16 R4, R216, R220.reuse, R4 ;  /* 0x000000dcd804723c */ /* 0x090ff00000041804 */
        /* <DEDUP_REMOVED lines=29> */
[----:B------:R-:W2:Y:S01]  /*11260*/  MUFU.TANH R214, R14 ;  /* 0x0000000e00d67308 */ /* 0x000ea20000002400 */
[----:B-1----:R-:W1:Y:S01]  /*11270*/  LDSM.16.M88.4 R8, [R229+0x2800] ;  /* 0x00280000e508783b */ /* 0x002e620000000200 */
[----:B------:R-:W-:Y:S04]  /*11280*/  DEPBAR.LE SB0, 0x0 ;  /* 0x000080000000791a */ /* 0x000fe80000000000 */
[-C--:B----4-:R-:W-:Y:S04]  /*11290*/  HMMA.16816.F32.BF16 R20, R216, R4.reuse, R20 ;  /* 0x00000004d814723c */ /* 0x090fe80000041814 */
[----:B------:R-:W4:Y:S01]  /*112a0*/  MUFU.TANH R213, R15 ;  /* 0x0000000f00d57308 */ /* 0x000f220000002400 */
[----:B------:R-:W-:Y:S03]  /*112b0*/  BAR.SYNC.DEFER_BLOCKING 0x0 ;  /* 0x0000000000007b1d */ /* 0x000fe60000010000 */
[C---:B------:R-:W-:Y:S06]  /*112c0*/  HMMA.16816.F32.BF16 R24, R192.reuse, R4, R24 ;  /* 0x00000004c018723c */ /* 0x040fec0000041818 */
[----:B------:R1:W1:Y:S02]  /*112d0*/  MUFU.TANH R143, R18 ;  /* 0x00000012008f7308 */ /* 0x0002640000002400 */
        /* <DEDUP_REMOVED lines=25> */
[----:B------:R2:W2:Y:S01]  /*11470*/  MUFU.TANH R199, R23 ;  /* 0x0000001700c77308 */ /* 0x0004a20000002400 */
[----:B------:R-:W-:Y:S02]  /*11480*/  FMUL.FTZ R42, R42, c[0x0][0x320] ;  /* 0x0000c8002a2a7a20 */ /* 0x000fe40000410000 */
[----:B------:R-:W-:Y:S02]  /*11490*/  FMUL.FTZ R43, R43, c[0x0][0x320] ;  /* 0x0000c8002b2b7a20 */ /* 0x000fe40000410000 */
[----:B------:R-:W-:Y:S02]  /*114a0*/  FMUL.FTZ R46, R46, c[0x0][0x320] ;  /* 0x0000c8002e2e7a20 */ /* 0x000fe40000410000 */
[----:B------:R-:W-:Y:S03]  /*114b0*/  FMUL.FTZ R47, R47, c[0x0][0x320] ;  /* 0x0000c8002f2f7a20 */ /* 0x000fe60000410000 */
[----:B------:R3:W3:Y:S03]  /*114c0*/  MUFU.TANH R205, R24 ;  /* 0x0000001800cd7308 */ /* 0x0006e60000002400 */
[----:B------:R-:W-:Y:S02]  /*114d0*/  FMUL.FTZ R14, R48, c[0x0][0x320] ;  /* 0x0000c800300e7a20 */ /* 0x000fe40000410000 */
[----:B-1----:R-:W-:Y:S02]  /*114e0*/  FMUL.FTZ R22, R45, c[0x0][0x320] ;  /* 0x0000c8002d167a20 */ /* 0x002fe40000410000 */
[----:B------:R-:W-:Y:S02]  /*114f0*/  FMUL.FTZ R13, R49, c[0x0][0x320] ;  /* 0x0000c800310d7a20 */ /* 0x000fe40000410000 */
[----:B------:R-:W-:Y:S01]  /*11500*/  FMUL.FTZ R21, R50, c[0x0][0x320] ;  /* 0x0000c80032157a20 */ /* 0x000fe20000410000 */
[----:B------:R1:W1:Y:S01]  /*11510*/  MUFU.TANH R208, R25 ;  /* 0x0000001900d07308 */ /* 0x0002620000002400 */
[----:B------:R-:W-:Y:S02]  /*11520*/  FMUL.FTZ R20, R51, c[0x0][0x320] ;  /* 0x0000c80033147a20 */ /* 0x000fe40000410000 */
[----:B--2---:R-:W-:Y:S07]  /*11530*/  FMUL.FTZ R23, R33, c[0x0][0x320] ;  /* 0x0000c80021177a20 */ /* 0x004fee0000410000 */
[----:B------:R2:W2:Y:S01]  /*11540*/  MUFU.TANH R220, R26 ;  /* 0x0000001a00dc7308 */ /* 0x0004a20000002400 */
[----:B---3--:R-:W-:Y:S09]  /*11550*/  FMUL.FTZ R24, R39, c[0x0][0x320] ;  /* 0x0000c80027187a20 */ /* 0x008ff20000410000 */
[----:B------:R3:W3:Y:S01]  /*11560*/  MUFU.TANH R215, R27 ;  /* 0x0000001b00d77308 */ /* 0x0006e20000002400 */
[----:B-1----:R-:W-:Y:S09]  /*11570*/  FMUL.FTZ R25, R32, c[0x0][0x320] ;  /* 0x0000c80020197a20 */ /* 0x002ff20000410000 */
[----:B------:R1:W1:Y:S01]  /*11580*/  MUFU.TANH R141, R28 ;  /* 0x0000001c008d7308 */ /* 0x0002620000002400 */
[----:B--2---:R-:W-:Y:S09]  /*11590*/  FMUL.FTZ R26, R38, c[0x0][0x320] ;  /* 0x0000c800261a7a20 */ /* 0x004ff20000410000 */
        /* <DEDUP_REMOVED lines=8> */
[----:B------:R3:W2:Y:S01]  /*11620*/  MUFU.TANH R142, R19 ;  /* 0x00000013008e7308 */ /* 0x0006a20000002400 */
        /* <DEDUP_REMOVED lines=24> */
[----:B------:R-:W-:Y:S05]  /*117b0*/  IMAD.MOV.U32 R242, RZ, RZ, RZ ;  /* 0x000000fffff27224 */ /* 0x000fea00078e00ff */
        /* <DEDUP_REMOVED lines=26> */
[----:B------:R-:W-:Y:S04]  /*11960*/  SHFL.IDX PT, R6, R2, 0x1, 0x181f ;  /* 0x00381f0002067f89 */ /* 0x000fe800000e0000 */
[----:B------:R3:W-:Y:S04]  /*11970*/  SHFL.IDX PT, R7, R2, 0x2, 0x181f ;  /* 0x00581f0002077f89 */ /* 0x0007e800000e0000 */
[----:B------:R-:W4:Y:S04]  /*11980*/  SHFL.IDX PT, R5, R0, RZ, 0x181f ;  /* 0x00181fff00057589 */ /* 0x000f2800000e0000 */
[----:B------:R-:W5:Y:S04]  /*11990*/  SHFL.IDX PT, R12, R0, 0x1, 0x181f ;  /* 0x00381f00000c7f89 */ /* 0x000f6800000e0000 */
[----:B------:R-:W1:Y:S01]  /*119a0*/  SHFL.IDX PT, R0, R0, 0x2, 0x181f ;  /* 0x00581f0000007f89 */ /* 0x000e6200000e0000 */
[C---:B--2---:R-:W-:Y:S02]  /*119b0*/  IADD3 R10, P1, R4.reuse, R248, RZ ;  /* 0x000000f8040a7210 */ /* 0x044fe40007f3e0ff */
[-C--:B---3--:R-:W-:Y:S04]  /*119c0*/  IADD3 R2, P0, R4, R249.reuse, RZ ;  /* 0x000000f904027210 */ /* 0x088fe80007f1e0ff */
[C---:B----4-:R-:W-:Y:S01]  /*119d0*/  IADD3.X R3, R5.reuse, R246, RZ, P0, !PT ;  /* 0x000000f605037210 */ /* 0x050fe200007fe4ff */
[--C-:B------:R-:W-:Y:S01]  /*119e0*/  IMAD.X R11, R5, 0x1, R245.reuse, P1 ;  /* 0x00000001050b7824 */ /* 0x100fe200008e06f5 */
[CC--:B------:R-:W-:Y:S02]  /*119f0*/  IADD3 R8, P0, R6.reuse, R249.reuse, RZ ;  /* 0x000000f906087210 */ /* 0x0c0fe40007f1e0ff */
[----:B------:R-:W-:Y:S01]  /*11a00*/  IADD3 R6, P2, R6, R248, RZ ;  /* 0x000000f806067210 */ /* 0x000fe20007f5e0ff */
[----:B------:R2:W-:Y:S01]  /*11a10*/  LDGSTS.E.BYPASS.LTC128B.128 [R247+0x5080], [R2.64], !P5 ;  /* 0x0508000002f77fae */ /* 0x0005e2000e901d54 */
[C---:B------:R-:W-:Y:S01]  /*11a20*/  IADD3 R4, P1, R7.reuse, R249, RZ ;  /* 0x000000f907047210 */ /* 0x040fe20007f3e0ff */
[----:B-----5:R-:W-:Y:S02]  /*11a30*/  IMAD.X R9, R12, 0x1, R246, P0 ;  /* 0x000000010c097824 */ /* 0x020fe400000e06f6 */
[----:B------:R3:W-:Y:S01]  /*11a40*/  LDGSTS.E.BYPASS.LTC128B.128 [R247+0x6880], [R10.64], !P4 ;  /* 0x068800000af77fae */ /* 0x0007e2000e101d54 */
[----:B-1----:R-:W-:Y:S03]  /*11a50*/  IADD3.X R5, R0, R246, RZ, P1, !PT ;  /* 0x000000f600057210 */ /* 0x002fe60000ffe4ff */
[----:B------:R3:W-:Y:S01]  /*11a60*/  LDGSTS.E.BYPASS.LTC128B.128 [R247+0x5880], [R8.64], !P5 ;  /* 0x0588000008f77fae */ /* 0x0007e2000e901d54 */
[----:B--2---:R-:W-:Y:S01]  /*11a70*/  IADD3 R2, P0, R7, R248, RZ ;  /* 0x000000f807027210 */ /* 0x004fe20007f1e0ff */
[--C-:B------:R-:W-:Y:S04]  /*11a80*/  IMAD.X R7, R12, 0x1, R245.reuse, P2 ;  /* 0x000000010c077824 */ /* 0x100fe800010e06f5 */
[----:B------:R-:W-:Y:S01]  /*11a90*/  IMAD.X R3, R0, 0x1, R245, P0 ;  /* 0x0000000100037824 */ /* 0x000fe200000e06f5 */
[----:B------:R3:W-:Y:S04]  /*11aa0*/  LDGSTS.E.BYPASS.LTC128B.128 [R247+0x7080], [R6.64], !P4 ;  /* 0x0708000006f77fae */ /* 0x0007e8000e101d54 */
[----:B------:R3:W-:Y:S04]  /*11ab0*/  LDGSTS.E.BYPASS.LTC128B.128 [R247+0x6080], [R4.64], !P5 ;  /* 0x0608000004f77fae */ /* 0x0007e8000e901d54 */
[----:B------:R3:W-:Y:S02]  /*11ac0*/  LDGSTS.E.BYPASS.LTC128B.128 [R247+0x7880], [R2.64], !P4 ;  /* 0x0788000002f77fae */ /* 0x0007e4000e101d54 */
.L_x_998:
[----:B--234-:R-:W2:Y:S01]  /*11ad0*/  LDL R3, [R1+0x30] ;  /* 0x0000300001037983 */ /* 0x01cea20000100800 */
[----:B------:R-:W-:Y:S01]  /*11ae0*/  UISETP.NE.AND UP1, UPT, UR13, URZ, UPT ;  /* 0x0000003f0d00728c */ /* 0x000fe2000bf25270 */
[----:B------:R-:W-:Y:S01]  /*11af0*/  IMAD.U32 R6, RZ, RZ, UR9 ;  /* 0x00000009ff067e24 */ /* 0x000fe2000f8e00ff */
[----:B------:R-:W-:Y:S01]  /*11b00*/  UIMAD UR28, UR23, -0x30, URZ ;  /* 0xffffffd0171c78a4 */ /* 0x000fe2000f8e023f */
[----:B------:R-:W3:Y:S01]  /*11b10*/  LDL R2, [R1+0x1c] ;  /* 0x00001c0001027983 */ /* 0x000ee20000100800 */
[----:B------:R-:W-:Y:S02]  /*11b20*/  UISETP.NE.AND UP0, UPT, UR12, URZ, UPT ;  /* 0x0000003f0c00728c */ /* 0x000fe4000bf05270 */
[----:B------:R-:W-:Y:S01]  /*11b30*/  PLOP3.LUT P1, PT, PT, PT, UP1, 0x80, 0x0 ;  /* 0x000000000000781c */ /* 0x000fe20003f2f018 */
[----:B------:R-:W0:Y:S01]  /*11b40*/  LDGDEPBAR ;  /* 0x00000000000079af */ /* 0x000e220000000000 */
[----:B------:R-:W-:Y:S02]  /*11b50*/  PLOP3.LUT P0, PT, PT, PT, UP1, 0x80, 0x0 ;  /* 0x000000000000781c */ /* 0x000fe40003f0f018 */
[C---:B---3--:R-:W-:Y:S09]  /*11b60*/  IADD3 R7, -R2.reuse, UR28, RZ ;  /* 0x0000001c02077c10 */ /* 0x048ff2000fffe1ff */
[----:B--2---:R-:W-:Y:S04]  /*11b70*/  @P1 IMAD.HI.U32 R0, R3, c[0x0][0x2c8], RZ ;  /* 0x0000b20003001a27 */ /* 0x004fe800078e00ff */
[----:B------:R-:W-:Y:S01]  /*11b80*/  IMAD.MOV.U32 R4, RZ, RZ, R3 ;  /* 0x000000ffff047224 */ /* 0x000fe200078e0003 */
[----:B------:R-:W-:Y:S01]  /*11b90*/  @P0 SHF.R.U32.HI R4, RZ, c[0x0][0x2cc], R0 ;  /* 0x0000b300ff040a19 */ /* 0x000fe20000011600 */
[----:B------:R-:W-:Y:S01]  /*11ba0*/  IMAD.U32 R0, RZ, RZ, UR28 ;  /* 0x0000001cff007e24 */ /* 0x000fe2000f8e00ff */
[----:B------:R-:W-:Y:S03]  /*11bb0*/  PLOP3.LUT P0, PT, PT, PT, UP0, 0x40, 0x0 ;  /* 0x000000000000781c */ /* 0x000fe60003f0e808 */
[----:B------:R-:W2:Y:S01]  /*11bc0*/  SHFL.IDX PT, R3, R4, RZ, 0x1c1f ;  /* 0x001c1fff04037589 */ /* 0x000ea200000e0000 */
[----:B------:R-:W-:Y:S04]  /*11bd0*/  IADD3 R0, -R2, 0x1, R0 ;  /* 0x0000000102007810 */ /* 0x000fe80007ffe100 */
[----:B------:R-:W-:Y:S04]  /*11be0*/  IADD3 R6, R0, -c[0x0][0x168], R6 ;  /* 0x80005a0000067a10 */ /* 0x000fe80007ffe006 */
[C---:B------:R-:W-:Y:S02]  /*11bf0*/  IADD3 R5, R6.reuse, c[0x0][0x328], RZ ;  /* 0x0000ca0006057a10 */ /* 0x040fe40007ffe0ff */
[----:B------:R-:W-:Y:S03]  /*11c00*/  IADD3 R6, R6, UR19, RZ ;  /* 0x0000001306067c10 */ /* 0x000fe6000fffe0ff */
[--C-:B--2---:R-:W-:Y:S02]  /*11c10*/  IMAD.IADD R2, R5, 0x1, R3.reuse ;  /* 0x0000000105027824 */ /* 0x104fe400078e0203 */
[----:B------:R-:W-:Y:S01]  /*11c20*/  IMAD.IADD R0, R6, 0x1, R3 ;  /* 0x0000000106007824 */ /* 0x000fe200078e0203 */
        /* <DEDUP_REMOVED lines=16> */
.L_x_1001:
[----:B------:R-:W-:Y:S04]  /*11d30*/  MOV R8, c[0x0][0x32c] ;  /* 0x0000cb0000087a02 */ /* 0x000fe80000000f00 */
[----:B------:R-:W-:Y:S11]  /*11d40*/  ISETP.NE.AND P0, PT, R8, 0x1, PT ;  /* 0x000000010800780c */ /* 0x000ff60003f05270 */
[----:B------:R-:W-:Y:S02]  /*11d50*/  @!UPT UIADD3 URZ, URZ, URZ, URZ ;  /* 0x0000003f3f3ff290 */ /* 0x000fe4000fffe03f */
[----:B------:R-:W-:Y:S05]  /*11d60*/  @P0 IMAD.HI.U32 R8, R3, c[0x0][0x330], RZ ;  /* 0x0000cc0003080a27 */ /* 0x000fea00078e00ff */
[----:B------:R-:W-:Y:S02]  /*11d70*/  @P0 SHF.R.U32.HI R3, RZ, c[0x0][0x334], R8 ;  /* 0x0000cd00ff030a19 */ /* 0x000fe40000011608 */
.L_x_1002:
[----:B------:R-:W-:Y:S05]  /*11d80*/  BSYNC B0 ;  /* 0x0000000000007941 */ /* 0x000fea0003800000 */
.L_x_1000:
[----:B------:R-:W-:Y:S05]  /*11d90*/  IMAD R3, R3, c[0x0][0x32c], R7 ;  /* 0x0000cb0003037a24 */ /* 0x000fea00078e0207 */
[----:B------:R-:W-:Y:S02]  /*11da0*/  IADD3 R8, R3, c[0x0][0x32c], RZ ;  /* 0x0000cb0003087a10 */ /* 0x000fe40007ffe0ff */
[----:B------:R-:W-:Y:S02]  /*11db0*/  IMNMX R0, R0, R3, !PT ;  /* 0x0000000300007217 */ /* 0x000fe40007800200 */
[----:B------:R-:W-:Y:S02]  /*11dc0*/  IMNMX R2, R2, R8, PT ;  /* 0x0000000802027217 */ /* 0x000fe40003800200 */
.L_x_999:
[----:B------:R-:W-:Y:S01]  /*11dd0*/  UISETP.GE.AND UP2, UPT, UR28, 0x1, UPT ;  /* 0x000000011c00788c */ /* 0x000fe2000bf46270 */
[----:B------:R-:W2:Y:S01]  /*11de0*/  SHFL.IDX PT, R3, R4, 0x1, 0x1c1f ;  /* 0x003c1f0004037f89 */ /* 0x000ea200000e0000 */
        /* <DEDUP_REMOVED lines=43> */
[----:B-1----:R-:W-:Y:S02]  /*120a0*/  FSEL R201, R25, -INF , !P0 ;  /* 0xff80000019c97808 */ /* 0x002fe40004000000 */
        /* <DEDUP_REMOVED lines=20> */
[--C-:B--2---:R-:W-:Y:S01]  /*121f0*/  IMAD.IADD R0, R6, 0x1, R3.reuse ;  /* 0x0000000106007824 */ /* 0x104fe200078e0203 */
[C---:B------:R-:W-:Y:S02]  /*12200*/  ISETP.LT.OR P2, PT, R2.reuse, 0x29, P2 ;  /* 0x000000290200780c */ /* 0x040fe40001741670 */
[----:B------:R-:W-:Y:S01]  /*12210*/  ISETP.LT.OR P1, PT, R2, 0x2a, P1 ;  /* 0x0000002a0200780c */ /* 0x000fe20000f21670 */
[----:B------:R-:W-:Y:S01]  /*12220*/  IMAD.IADD R2, R5, 0x1, R3 ;  /* 0x0000000105027824 */ /* 0x000fe200078e0203 */
[----:B------:R-:W-:Y:S02]  /*12230*/  FSEL R33, R14, -INF , !P2 ;  /* 0xff8000000e217808 */ /* 0x000fe40005000000 */
[----:B------:R-:W-:Y:S01]  /*12240*/  FSEL R32, R13, -INF , !P1 ;  /* 0xff8000000d207808 */ /* 0x000fe20004800000 */
        /* <DEDUP_REMOVED lines=16> */
.L_x_1005:
[----:B------:R-:W-:Y:S04]  /*12350*/  MOV R8, c[0x0][0x32c] ;  /* 0x0000cb0000087a02 */ /* 0x000fe80000000f00 */
[----:B------:R-:W-:Y:S11]  /*12360*/  ISETP.NE.AND P0, PT, R8, 0x1, PT ;  /* 0x000000010800780c */ /* 0x000ff60003f05270 */
[----:B------:R-:W-:Y:S02]  /*12370*/  @!UPT UIADD3 URZ, URZ, URZ, URZ ;  /* 0x0000003f3f3ff290 */ /* 0x000fe4000fffe03f */
[----:B------:R-:W-:Y:S05]  /*12380*/  @P0 IMAD.HI.U32 R8, R3, c[0x0][0x330], RZ ;  /* 0x0000cc0003080a27 */ /* 0x000fea00078e00ff */
[----:B------:R-:W-:Y:S02]  /*12390*/  @P0 SHF.R.U32.HI R3, RZ, c[0x0][0x334], R8 ;  /* 0x0000cd00ff030a19 */ /* 0x000fe40000011608 */
.L_x_1006:
[----:B------:R-:W-:Y:S05]  /*123a0*/  BSYNC B0 ;  /* 0x0000000000007941 */ /* 0x000fea0003800000 */
.L_x_1004:
[----:B------:R-:W-:Y:S05]  /*123b0*/  IMAD R3, R3, c[0x0][0x32c], R7 ;  /* 0x0000cb0003037a24 */ /* 0x000fea00078e0207 */
[----:B------:R-:W-:Y:S02]  /*123c0*/  IADD3 R8, R3, c[0x0][0x32c], RZ ;  /* 0x0000cb0003087a10 */ /* 0x000fe40007ffe0ff */
[----:B------:R-:W-:Y:S02]  /*123d0*/  IMNMX R0, R0, R3, !PT ;  /* 0x0000000300007217 */ /* 0x000fe40007800200 */
[----:B------:R-:W-:Y:S02]  /*123e0*/  IMNMX R2, R2, R8, PT ;  /* 0x0000000802027217 */ /* 0x000fe40003800200 */
.L_x_1003:
        /* <DEDUP_REMOVED lines=86> */
.L_x_1009:
[----:B------:R-:W-:Y:S04]  /*12950*/  MOV R8, c[0x0][0x32c] ;  /* 0x0000cb0000087a02 */ /* 0x000fe80000000f00 */
[----:B------:R-:W-:Y:S11]  /*12960*/  ISETP.NE.AND P0, PT, R8, 0x1, PT ;  /* 0x000000010800780c */ /* 0x000ff60003f05270 */
[----:B------:R-:W-:Y:S02]  /*12970*/  @!UPT UIADD3 URZ, URZ, URZ, URZ ;  /* 0x0000003f3f3ff290 */ /* 0x000fe4000fffe03f */
[----:B------:R-:W-:Y:S05]  /*12980*/  @P0 IMAD.HI.U32 R8, R3, c[0x0][0x330], RZ ;  /* 0x0000cc0003080a27 */ /* 0x000fea00078e00ff */
[----:B------:R-:W-:Y:S02]  /*12990*/  @P0 SHF.R.U32.HI R3, RZ, c[0x0][0x334], R8 ;  /* 0x0000cd00ff030a19 */ /* 0x000fe40000011608 */
.L_x_1010:
[----:B------:R-:W-:Y:S05]  /*129a0*/  BSYNC B0 ;  /* 0x0000000000007941 */ /* 0x000fea0003800000 */
.L_x_1008:
[----:B------:R-:W-:Y:S05]  /*129b0*/  IMAD R3, R3, c[0x0][0x32c], R7 ;  /* 0x0000cb0003037a24 */ /* 0x000fea00078e0207 */
[----:B------:R-:W-:Y:S02]  /*129c0*/  IADD3 R8, R3, c[0x0][0x32c], RZ ;  /* 0x0000cb0003087a10 */ /* 0x000fe40007ffe0ff */
[----:B------:R-:W-:Y:S02]  /*129d0*/  IMNMX R0, R0, R3, !PT ;  /* 0x0000000300007217 */ /* 0x000fe40007800200 */
[----:B------:R-:W-:Y:S02]  /*129e0*/  IMNMX R2, R2, R8, PT ;  /* 0x0000000802027217 */ /* 0x000fe40003800200 */
.L_x_1007:
        /* <DEDUP_REMOVED lines=86> */
.L_x_1013:
[----:B------:R-:W-:Y:S04]  /*12f50*/  MOV R4, c[0x0][0x32c] ;  /* 0x0000cb0000047a02 */ /* 0x000fe80000000f00 */
[----:B------:R-:W-:Y:S11]  /*12f60*/  ISETP.NE.AND P0, PT, R4, 0x1, PT ;  /* 0x000000010400780c */ /* 0x000ff60003f05270 */
[----:B------:R-:W-:Y:S02]  /*12f70*/  @!UPT UIADD3 URZ, URZ, URZ, URZ ;  /* 0x0000003f3f3ff290 */ /* 0x000fe4000fffe03f */
[----:B------:R-:W-:Y:S05]  /*12f80*/  @P0 IMAD.HI.U32 R4, R3, c[0x0][0x330], RZ ;  /* 0x0000cc0003040a27 */ /* 0x000fea00078e00ff */
[----:B------:R-:W-:Y:S02]  /*12f90*/  @P0 SHF.R.U32.HI R3, RZ, c[0x0][0x334], R4 ;  /* 0x0000cd00ff030a19 */ /* 0x000fe40000011604 */
.L_x_1014:
[----:B------:R-:W-:Y:S05]  /*12fa0*/  BSYNC B0 ;  /* 0x0000000000007941 */ /* 0x000fea0003800000 */
.L_x_1012:
[----:B------:R-:W-:Y:S05]  /*12fb0*/  IMAD R7, R3, c[0x0][0x32c], R7 ;  /* 0x0000cb0003077a24 */ /* 0x000fea00078e0207 */
[----:B------:R-:W-:Y:S02]  /*12fc0*/  IADD3 R3, R7, c[0x0][0x32c], RZ ;  /* 0x0000cb0007037a10 */ /* 0x000fe40007ffe0ff */
[----:B------:R-:W-:Y:S02]  /*12fd0*/  IMNMX R0, R0, R7, !PT ;  /* 0x0000000700007217 */ /* 0x000fe40007800200 */
[----:B------:R-:W-:Y:S02]  /*12fe0*/  IMNMX R2, R2, R3, PT ;  /* 0x0000000302027217 */ /* 0x000fe40003800200 */
.L_x_1011:
        /* <DEDUP_REMOVED lines=10> */
[----:B------:R-:W-:Y:S01]  /*13090*/  PLOP3.LUT P0, PT, PT, PT, UP4, 0x40, 0x0 ;  /* 0x000000000000781c */ /* 0x000fe20003f0e848 */
[----:B------:R-:W-:Y:S01]  /*130a0*/  UISETP.NE.AND UP2, UPT, UR22, URZ, UPT ;  /* 0x0000003f1600728c */ /* 0x000fe2000bf45270 */
[----:B------:R-:W-:Y:S01]  /*130b0*/  FMNMX.FTZ R137, R19, R137, !PT ;  /* 0x0000008913897209 */ /* 0x000fe20007810000 */
[----:B------:R-:W-:Y:S01]  /*130c0*/  UP2UR UR22, UPR, URZ, 0x2 ;  /* 0x000000023f167883 */ /* 0x000fe20008000000 */
[----:B------:R-:W-:Y:S01]  /*130d0*/  ISETP.GT.AND P0, PT, R0, RZ, P0 ;  /* 0x000000ff0000720c */ /* 0x000fe20000704270 */
[----:B------:R-:W-:Y:S01]  /*130e0*/  UISETP.NE.AND UP1, UPT, UR5, URZ, UPT ;  /* 0x0000003f0500728c */ /* 0x000fe2000bf25270 */
[----:B------:R-:W-:Y:S01]  /*130f0*/  FMNMX.FTZ R137, R196, R137, !PT ;  /* 0x00000089c4897209 */ /* 0x000fe20007810000 */
[----:B------:R-:W-:Y:S01]  /*13100*/  UP2UR UR5, UPR, URZ, 0x1 ;  /* 0x000000013f057883 */ /* 0x000fe20008000000 */
[----:B------:R-:W-:Y:S01]  /*13110*/  ISETP.LT.OR P0, PT, R2, 0x1, P0 ;  /* 0x000000010200780c */ /* 0x000fe20000701670 */
[----:B------:R-:W-:Y:S01]  /*13120*/  UISETP.NE.AND UP0, UPT, UR4, URZ, UPT ;  /* 0x0000003f0400728c */ /* 0x000fe2000bf05270 */
[----:B------:R-:W-:Y:S01]  /*13130*/  FMNMX.FTZ R137, R197, R137, !PT ;  /* 0x00000089c5897209 */ /* 0x000fe20007810000 */
[----:B------:R-:W-:Y:S01]  /*13140*/  UISETP.NE.AND UP4, UPT, UR28, URZ, UPT ;  /* 0x0000003f1c00728c */ /* 0x000fe2000bf85270 */
[----:B------:R-:W-:Y:S01]  /*13150*/  FSEL R5, R244, -INF , !P0 ;  /* 0xff800000f4057808 */ /* 0x000fe20004000000 */
[----:B------:R-:W-:Y:S01]  /*13160*/  LDSM.16.MT88.4 R36, [R226+0x2080] ;  /* 0x00208000e224783b */ /* 0x000fe20000004200 */
        /* <DEDUP_REMOVED lines=17> */
[----:B------:R-:W-:Y:S01]  /*13280*/  PLOP3.LUT P0, PT, PT, PT, UP1, 0x40, 0x0 ;  /* 0x000000000000781c */ /* 0x000fe20003f0e818 */
[----:B------:R-:W-:Y:S01]  /*13290*/  UISETP.NE.AND UP1, UPT, UR22, URZ, UPT ;  /* 0x0000003f1600728c */ /* 0x000fe2000bf25270 */
[----:B------:R-:W-:Y:S02]  /*132a0*/  FMNMX.FTZ R3, R222, R3, !PT ;  /* 0x00000003de037209 */ /* 0x000fe40007810000 */
[----:B------:R-:W-:Y:S02]  /*132b0*/  ISETP.GT.AND P0, PT, R0, 0x9, P0 ;  /* 0x000000090000780c */ /* 0x000fe40000704270 */
[----:B------:R-:W-:Y:S02]  /*132c0*/  FMNMX.FTZ R136, R250, R3, !PT ;  /* 0x00000003fa887209 */ /* 0x000fe40007810000 */
[----:B------:R-:W-:Y:S02]  /*132d0*/  FMNMX.FTZ R3, R11, R4, !PT ;  /* 0x000000040b037209 */ /* 0x000fe40007810000 */
[----:B------:R-:W-:Y:S01]  /*132e0*/  PLOP3.LUT P1, PT, PT, PT, UP2, 0x40, 0x0 ;  /* 0x000000000000781c */ /* 0x000fe20003f2e828 */
[----:B------:R-:W-:Y:S01]  /*132f0*/  UISETP.NE.AND UP2, UPT, UR26, URZ, UPT ;  /* 0x0000003f1a00728c */ /* 0x000fe2000bf45270 */
[----:B------:R-:W-:Y:S02]  /*13300*/  FMNMX.FTZ R3, R14, R3, !PT ;  /* 0x000000030e037209 */ /* 0x000fe40007810000 */
[----:B------:R-:W-:Y:S02]  /*13310*/  ISETP.LT.OR P0, PT, R2, 0xa, P0 ;  /* 0x0000000a0200780c */ /* 0x000fe40000701670 */
[----:B------:R-:W-:Y:S02]  /*13320*/  FMNMX.FTZ R3, R205, R3, !PT ;  /* 0x00000003cd037209 */ /* 0x000fe40007810000 */
[----:B-1----:R-:W-:Y:S02]  /*13330*/  FMNMX.FTZ R137, R137, R7, !PT ;  /* 0x0000000789897209 */ /* 0x002fe40007810000 */
[----:B------:R-:W-:Y:S02]  /*13340*/  ISETP.GT.AND P1, PT, R0, 0x8, P1 ;  /* 0x000000080000780c */ /* 0x000fe40000f24270 */
[----:B------:R-:W-:Y:S01]  /*13350*/  PLOP3.LUT P2, PT, PT, PT, UP3, 0x40, 0x0 ;  /* 0x000000000000781c */ /* 0x000fe20003f4e838 */
[----:B------:R-:W1:Y:S01]  /*13360*/  SHFL.BFLY PT, R4, R137, 0x1, 0x1f ;  /* 0x0c201f0089047f89 */ /* 0x000e6200000e0000 */
[----:B------:R-:W-:Y:S01]  /*13370*/  FMNMX.FTZ R3, R208, R3, !PT ;  /* 0x00000003d0037209 */ /* 0x000fe20007810000 */
[----:B------:R-:W-:Y:S01]  /*13380*/  UISETP.NE.AND UP3, UPT, UR27, URZ, UPT ;  /* 0x0000003f1b00728c */ /* 0x000fe2000bf65270 */
[----:B------:R-:W-:Y:S02]  /*13390*/  FSEL R25, R213, -INF , !P0 ;  /* 0xff800000d5197808 */ /* 0x000fe40004000000 */
[----:B------:R-:W-:Y:S02]  /*133a0*/  ISETP.LT.OR P1, PT, R2, 0x9, P1 ;  /* 0x000000090200780c */ /* 0x000fe40000f21670 */
[----:B------:R-:W-:Y:S02]  /*133b0*/  ISETP.GT.AND P2, PT, R0, 0x1, P2 ;  /* 0x000000010000780c */ /* 0x000fe40001744270 */
[----:B------:R-:W-:Y:S02]  /*133c0*/  PLOP3.LUT P0, PT, PT, PT, UP5, 0x40, 0x0 ;  /* 0x000000000000781c */ /* 0x000fe40003f0e858 */
[----:B------:R-:W-:Y:S02]  /*133d0*/  FMNMX.FTZ R3, R210, R3, !PT ;  /* 0x00000003d2037209 */ /* 0x000fe40007810000 */
[----:B------:R-:W-:Y:S02]  /*133e0*/  FSEL R24, R214, -INF , !P1 ;  /* 0xff800000d6187808 */ /* 0x000fe40004800000 */
[----:B------:R-:W-:Y:S02]  /*133f0*/  ISETP.LT.OR P2, PT, R2, 0x2, P2 ;  /* 0x000000020200780c */ /* 0x000fe40001741670 */
[C---:B------:R-:W-:Y:S02]  /*13400*/  ISETP.GT.AND P0, PT, R0.reuse, 0x18, P0 ;  /* 0x000000180000780c */ /* 0x040fe40000704270 */
[----:B------:R-:W-:Y:S02]  /*13410*/  PLOP3.LUT P1, PT, PT, PT, UP6, 0x40, 0x0 ;  /* 0x000000000000781c */ /* 0x000fe40003f2e868 */
[----:B------:R-:W-:Y:S02]  /*13420*/  FMNMX.FTZ R3, R211, R3, !PT ;  /* 0x00000003d3037209 */ /* 0x000fe40007810000 */
        /* <DEDUP_REMOVED lines=10> */
[----:B------:R-:W-:Y:S02]  /*134d0*/  FSEL R207, R212, -INF , !P0 ;  /* 0xff800000d4cf7808 */ /* 0x000fe40004000000 */
[----:B------:R-:W-:Y:S02]  /*134e0*/  ISETP.GT.AND P2, PT, R0, 0x10, P2 ;  /* 0x000000100000780c */ /* 0x000fe40001744270 */
[----:B------:R-:W-:Y:S02]  /*134f0*/  ISETP.LT.OR P1, PT, R2, 0x12, P1 ;  /* 0x000000120200780c */ /* 0x000fe40000f21670 */
[----:B------:R-:W-:Y:S02]  /*13500*/  PLOP3.LUT P0, PT, PT, PT, UP3, 0x40, 0x0 ;  /* 0x000000000000781c */ /* 0x000fe40003f0e838 */
[----:B------:R-:W-:Y:S02]  /*13510*/  FMNMX.FTZ R3, R248, R3, !PT ;  /* 0x00000003f8037209 */ /* 0x000fe40007810000 */
[----:B------:R-:W-:Y:S02]  /*13520*/  FMNMX.FTZ R4, R24, R4, !PT ;  /* 0x0000000418047209 */ /* 0x000fe40007810000 */
[----:B------:R-:W-:Y:S02]  /*13530*/  ISETP.LT.OR P2, PT, R2, 0x11, P2 ;  /* 0x000000110200780c */ /* 0x000fe40001741670 */
[----:B------:R-:W-:Y:S02]  /*13540*/  FSEL R202, R215, -INF , !P1 ;  /* 0xff800000d7ca7808 */ /* 0x000fe40004800000 */
[----:B------:R-:W-:Y:S02]  /*13550*/  ISETP.GT.AND P0, PT, R0, 0x20, P0 ;  /* 0x000000200000780c */ /* 0x000fe40000704270 */
[----:B------:R-:W-:Y:S02]  /*13560*/  PLOP3.LUT P1, PT, PT, PT, UP4, 0x40, 0x0 ;  /* 0x000000000000781c */ /* 0x000fe40003f2e848 */
[----:B------:R-:W-:Y:S02]  /*13570*/  FMNMX.FTZ R3, R249, R3, !PT ;  /* 0x00000003f9037209 */ /* 0x000fe40007810000 */
[----:B------:R-:W-:Y:S02]  /*13580*/  FMNMX.FTZ R4, R25, R4, !PT ;  /* 0x0000000419047209 */ /* 0x000fe40007810000 */
[----:B------:R-:W-:Y:S02]  /*13590*/  FSEL R200, R220, -INF , !P2 ;  /* 0xff800000dcc87808 */ /* 0x000fe40005000000 */
[----:B------:R-:W-:Y:S02]  /*135a0*/  ISETP.LT.OR P0, PT, R2, 0x21, P0 ;  /* 0x000000210200780c */ /* 0x000fe40000701670 */
[----:B------:R-:W-:Y:S02]  /*135b0*/  ISETP.GT.AND P1, PT, R0, 0x19, P1 ;  /* 0x000000190000780c */ /* 0x000fe40000f24270 */
[----:B------:R-:W-:Y:S02]  /*135c0*/  FMNMX.FTZ R3, R251, R3, !PT ;  /* 0x00000003fb037209 */ /* 0x000fe40007810000 */
[----:B------:R-:W-:Y:S02]  /*135d0*/  FSEL R212, R42, -INF , !P0 ;  /* 0xff8000002ad47808 */ /* 0x000fe40004000000 */
[----:B------:R-:W-:Y:S01]  /*135e0*/  ISETP.LT.OR P1, PT, R2, 0x1a, P1 ;  /* 0x0000001a0200780c */ /* 0x000fe20000f21670 */
[----:B------:R-:W1:Y:S01]  /*135f0*/  SHFL.BFLY PT, R20, R3, 0x2, 0x1f ;  /* 0x0c401f0003147f89 */ /* 0x000e6200000e0000 */
        /* <DEDUP_REMOVED lines=14> */
[----:B------:R-:W-:Y:S01]  /*136e0*/  FSEL R214, R43, -INF , !P1 ;  /* 0xff8000002bd67808 */ /* 0x000fe20004800000 */
[----:B------:R-:W-:Y:S01]  /*136f0*/  UIADD3 UR23, UR23, -0x1, URZ ;  /* 0xffffffff17177890 */ /* 0x000fe2000fffe03f */
[----:B------:R-:W-:Y:S02]  /*13700*/  ISETP.GT.AND P0, PT, R0, 0x29, P0 ;  /* 0x000000290000780c */ /* 0x000fe40000704270 */
[----:B------:R-:W-:Y:S02]  /*13710*/  FMNMX.FTZ R0, R212, R4, !PT ;  /* 0x00000004d4007209 */ /* 0x000fe40007810000 */
[----:B------:R-:W-:Y:S02]  /*13720*/  ISETP.LT.OR P0, PT, R2, 0x2a, P0 ;  /* 0x0000002a0200780c */ /* 0x000fe40000701670 */
[----:B------:R-:W-:Y:S02]  /*13730*/  FMNMX.FTZ R0, R214, R0, !PT ;  /* 0x00000000d6007209 */ /* 0x000fe40007810000 */
[----:B------:R-:W-:Y:S02]  /*13740*/  FSEL R140, R47, -INF , !P0 ;  /* 0xff8000002f8c7808 */ /* 0x000fe40004000000 */
[----:B------:R-:W-:Y:S02]  /*13750*/  FMNMX.FTZ R0, R213, R0, !PT ;  /* 0x00000000d5007209 */ /* 0x000fe40007810000 */
[----:B------:R-:W-:Y:S02]  /*13760*/  FMNMX.FTZ R136, R252, R136, !PT ;  /* 0x00000088fc887209 */ /* 0x000fe40007810000 */
[----:B-1----:R-:W-:Y:S02]  /*13770*/  FMNMX.FTZ R3, R3, R20, !PT ;  /* 0x0000001403037209 */ /* 0x002fe40007810000 */
[----:B------:R-:W-:Y:S01]  /*13780*/  FMNMX.FTZ R0, R140, R0, !PT ;  /* 0x000000008c007209 */ /* 0x000fe20007810000 */
[----:B------:R-:W1:Y:S01]  /*13790*/  SHFL.BFLY PT, R7, R136, 0x2, 0x1f ;  /* 0x0c401f0088077f89 */ /* 0x000e6200000e0000 */
[----:B------:R-:W-:Y:S04]  /*137a0*/  FSETP.NEU.FTZ.AND P2, PT, R137, -INF , PT ;  /* 0xff8000008900780b */ /* 0x000fe80003f5d000 */
[----:B------:R-:W-:Y:S03]  /*137b0*/  FSEL R141, R141, RZ, P2 ;  /* 0x000000ff8d8d7208 */ /* 0x000fe60001000000 */
[----:B------:R-:W2:Y:S02]  /*137c0*/  SHFL.BFLY PT, R135, R3, 0x1, 0x1f ;  /* 0x0c201f0003877f89 */ /* 0x000ea400000e0000 */
[--C-:B------:R-:W-:Y:S02]  /*137d0*/  FFMA.FTZ R16, R16, c[0x0][0x2d0], -R141.reuse ;  /* 0x0000b40010107a23 */ /* 0x100fe4000001088d */
[--C-:B------:R-:W-:Y:S02]  /*137e0*/  FFMA.FTZ R10, R10, c[0x0][0x2d0], -R141.reuse ;  /* 0x0000b4000a0a7a23 */ /* 0x100fe4000001088d */
[----:B------:R-:W-:Y:S01]  /*137f0*/  MUFU.EX2 R27, R16 ;  /* 0x00000010001b7308 */ /* 0x000fe20000000800 */
[--C-:B------:R-:W-:Y:S01]  /*13800*/  FFMA.FTZ R17, R17, c[0x0][0x2d0], -R141.reuse ;  /* 0x0000b40011117a23 */ /* 0x100fe2000001088d */
[----:B------:R-:W3:Y:S01]  /*13810*/  SHFL.BFLY PT, R2, R0, 0x2, 0x1f ;  /* 0x0c401f0000027f89 */ /* 0x000ee200000e0000 */
[----:B------:R-:W-:Y:S01]  /*13820*/  FFMA.FTZ R19, R19, c[0x0][0x2d0], -R141 ;  /* 0x0000b40013137a23 */ /* 0x000fe2000001088d */
[----:B-1----:R-:W-:Y:S06]  /*13830*/  FMNMX.FTZ R136, R136, R7, !PT ;  /* 0x0000000788887209 */ /* 0x002fec0007810000 */
[----:B------:R-:W-:Y:S01]  /*13840*/  LDSM.16.MT88.4 R20, [R225+0x2080] ;  /* 0x00208000e114783b */ /* 0x000fe20000004200 */
[----:B------:R-:W-:Y:S01]  /*13850*/  MUFU.EX2 R44, R10 ;  /* 0x0000000a002c7308 */ /* 0x000fe20000000800 */
[----:B--2---:R-:W-:Y:S06]  /*13860*/  FMNMX.FTZ R135, R3, R135, !PT ;  /* 0x0000008703877209 */ /* 0x004fec0007810000 */
[----:B------:R-:W1:Y:S01]  /*13870*/  SHFL.BFLY PT, R7, R136, 0x1, 0x1f ;  /* 0x0c201f0088077f89 */ /* 0x000e6200000e0000 */
[C---:B------:R-:W-:Y:S01]  /*13880*/  FSETP.NEU.FTZ.AND P0, PT, R135.reuse, -INF , PT ;  /* 0xff8000008700780b */ /* 0x040fe20003f1d000 */
[----:B------:R-:W-:Y:S01]  /*13890*/  FMUL.FTZ R143, R135, c[0x0][0x2d0] ;  /* 0x0000b400878f7a20 */ /* 0x000fe20000410000 */
[----:B------:R-:W-:Y:S01]  /*138a0*/  MUFU.EX2 R26, R17 ;  /* 0x00000011001a7308 */ /* 0x000fe20000000800 */
[----:B---3--:R-:W-:Y:S02]  /*138b0*/  FMNMX.FTZ R3, R0, R2, !PT ;  /* 0x0000000200037209 */ /* 0x008fe40007810000 */
[----:B------:R-:W-:Y:S02]  /*138c0*/  FSEL R0, R137, RZ, P2 ;  /* 0x000000ff89007208 */ /* 0x000fe40001000000 */
[----:B------:R-:W-:Y:S01]  /*138d0*/  FSEL R143, R143, RZ, P0 ;  /* 0x000000ff8f8f7208 */ /* 0x000fe20000000000 */
[----:B------:R-:W2:Y:S02]  /*138e0*/  SHFL.BFLY PT, R4, R3, 0x1, 0x1f ;  /* 0x0c201f0003047f89 */ /* 0x000ea400000e0000 */
[----:B------:R-:W-:Y:S02]  /*138f0*/  FADD.FTZ R0, -R0, R132 ;  /* 0x0000008400007221 */ /* 0x000fe40000010100 */
[----:B------:R-:W3:Y:S01]  /*13900*/  MUFU.EX2 R48, R19 ;  /* 0x0000001300307308 */ /* 0x000ee20000000800 */
[--C-:B------:R-:W-:Y:S02]  /*13910*/  FFMA.FTZ R8, R8, c[0x0][0x2d0], -R143.reuse ;  /* 0x0000b40008087a23 */ /* 0x100fe4000001088f */
[----:B------:R-:W-:Y:S02]  /*13920*/  FMUL.FTZ R0, R0, c[0x0][0x2d0] ;  /* 0x0000b40000007a20 */ /* 0x000fe40000410000 */
[--C-:B------:R-:W-:Y:S02]  /*13930*/  FFMA.FTZ R12, R12, c[0x0][0x2d0], -R143.reuse ;  /* 0x0000b4000c0c7a23 */ /* 0x100fe4000001088f */
[--C-:B------:R-:W-:Y:S01]  /*13940*/  FFMA.FTZ R11, R11, c[0x0][0x2d0], -R143.reuse ;  /* 0x0000b4000b0b7a23 */ /* 0x100fe2000001088f */
[----:B-1----:R-:W-:Y:S02]  /*13950*/  FMNMX.FTZ R136, R136, R7, !PT ;  /* 0x0000000788887209 */ /* 0x002fe40007810000 */
[----:B------:R1:W4:Y:S01]  /*13960*/  MUFU.EX2 R133, R0 ;  /* 0x0000000000857308 */ /* 0x0003220000000800 */
[----:B------:R-:W-:Y:S01]  /*13970*/  FFMA.FTZ R14, R14, c[0x0][0x2d0], -R143 ;  /* 0x0000b4000e0e7a23 */ /* 0x000fe2000001088f */
[C---:B------:R-:W-:Y:S01]  /*13980*/  FSETP.NEU.FTZ.AND P1, PT, R136.reuse, -INF , PT ;  /* 0xff8000008800780b */ /* 0x040fe20003f3d000 */
[C---:B------:R-:W-:Y:S03]  /*13990*/  FMUL.FTZ R142, R136.reuse, c[0x0][0x2d0] ;  /* 0x0000b400888e7a20 */ /* 0x040fe60000410000 */
[----:B------:R-:W-:Y:S02]  /*139a0*/  FSEL R2, R136, RZ, P1 ;  /* 0x000000ff88027208 */ /* 0x000fe40000800000 */
[----:B------:R-:W-:Y:S02]  /*139b0*/  FSEL R142, R142, RZ, P1 ;  /* 0x000000ff8e8e7208 */ /* 0x000fe40000800000 */
[----:B------:R-:W-:Y:S01]  /*139c0*/  MUFU.EX2 R50, R8 ;  /* 0x0000000800327308 */ /* 0x000fe20000000800 */
[----:B--2---:R-:W-:Y:S01]  /*139d0*/  FMNMX.FTZ R3, R3, R4, !PT ;  /* 0x0000000403037209 */ /* 0x004fe20007810000 */
[----:B------:R-:W-:Y:S02]  /*139e0*/  FADD.FTZ R2, -R2, R134 ;  /* 0x0000008602027221 */ /* 0x000fe40000010100 */
[--C-:B------:R-:W-:Y:S01]  /*139f0*/  FFMA.FTZ R9, R9, c[0x0][0x2d0], -R142.reuse ;  /* 0x0000b40009097a23 */ /* 0x100fe2000001088e */
[----:B---3--:R-:W-:Y:S01]  /*13a00*/  F2FP.BF16.PACK_AB R194, R48, R26 ;  /* 0x0000001a30c2723e */ /* 0x008fe200000010ff */
[----:B------:R-:W-:Y:S02]  /*13a10*/  FMUL.FTZ R2, R2, c[0x0][0x2d0] ;  /* 0x0000b40002027a20 */ /* 0x000fe40000410000 */
[----:B------:R-:W-:Y:S02]  /*13a20*/  FMUL.FTZ R134, R3, c[0x0][0x2d0] ;  /* 0x0000b40003867a20 */ /* 0x000fe40000410000 */
[----:B------:R-:W2:Y:S01]  /*13a30*/  MUFU.EX2 R132, R2 ;  /* 0x0000000200847308 */ /* 0x000ea20000000800 */
[--C-:B------:R-:W-:Y:S02]  /*13a40*/  FFMA.FTZ R13, R13, c[0x0][0x2d0], -R142.reuse ;  /* 0x0000b4000d0d7a23 */ /* 0x100fe4000001088e */
[--C-:B------:R-:W-:Y:S01]  /*13a50*/  FFMA.FTZ R15, R15, c[0x0][0x2d0], -R142.reuse ;  /* 0x0000b4000f0f7a23 */ /* 0x100fe2000001088e */
[----:B-1----:R-:W-:Y:S01]  /*13a60*/  FSEL R0, R135, RZ, P0 ;  /* 0x000000ff87007208 */ /* 0x002fe20000000000 */
[----:B------:R-:W-:Y:S01]  /*13a70*/  FFMA.FTZ R18, R18, c[0x0][0x2d0], -R142 ;  /* 0x0000b40012127a23 */ /* 0x000fe2000001088e */
[----:B------:R-:W-:Y:S01]  /*13a80*/  FSETP.NEU.FTZ.AND P0, PT, R3, -INF , PT ;  /* 0xff8000000300780b */ /* 0x000fe20003f1d000 */
[C---:B----4-:R-:W-:Y:S02]  /*13a90*/  FMUL.FTZ R17, R133.reuse, R157 ;  /* 0x0000009d85117220 */ /* 0x050fe40000410000 */
[----:B------:R-:W-:Y:S01]  /*13aa0*/  FADD.FTZ R0, -R0, R138 ;  /* 0x0000008a00007221 */ /* 0x000fe20000010100 */
[----:B------:R-:W-:Y:S01]  /*13ab0*/  FSEL R134, R134, RZ, P0 ;  /* 0x000000ff86867208 */ /* 0x000fe20000000000 */
[----:B------:R-:W-:Y:S01]  /*13ac0*/  MUFU.EX2 R51, R9 ;  /* 0x0000000900337308 */ /* 0x000fe20000000800 */
[----:B------:R-:W-:Y:S01]  /*13ad0*/  FMUL.FTZ R16, R133, R156 ;  /* 0x0000009c85107220 */ /* 0x000fe20000410000 */
[----:B------:R-:W-:Y:S01]  /*13ae0*/  MOV R156, R26 ;  /* 0x0000001a009c7202 */ /* 0x000fe20000000f00 */
[----:B------:R-:W-:Y:S01]  /*13af0*/  FMUL.FTZ R0, R0, c[0x0][0x2d0] ;  /* 0x0000b40000007a20 */ /* 0x000fe20000410000 */
[----:B------:R-:W-:Y:S01]  /*13b00*/  MOV R138, R32 ;  /* 0x00000020008a7202 */ /* 0x000fe20000000f00 */
[--C-:B------:R-:W-:Y:S02]  /*13b10*/  FFMA.FTZ R4, R25, c[0x0][0x2d0], -R134.reuse ;  /* 0x0000b40019047a23 */ /* 0x100fe40000010886 */
[--C-:B------:R-:W-:Y:S02]  /*13b20*/  FFMA.FTZ R5, R5, c[0x0][0x2d0], -R134.reuse ;  /* 0x0000b40005057a23 */ /* 0x100fe40000010886 */
[C---:B------:R-:W-:Y:S01]  /*13b30*/  FMUL.FTZ R32, R133.reuse, R172 ;  /* 0x000000ac85207220 */ /* 0x040fe20000410000 */
[----:B------:R1:W3:Y:S01]  /*13b40*/  MUFU.EX2 R2, R0 ;  /* 0x0000000000027308 */ /* 0x0002e20000000800 */
[C---:B------:R-:W-:Y:S02]  /*13b50*/  FMUL.FTZ R33, R133.reuse, R173 ;  /* 0x000000ad85217220 */ /* 0x040fe40000410000 */
[C---:B--2---:R-:W-:Y:S02]  /*13b60*/  FMUL.FTZ R7, R132.reuse, R147 ;  /* 0x0000009384077220 */ /* 0x044fe40000410000 */
[C---:B------:R-:W-:Y:S02]  /*13b70*/  FMUL.FTZ R19, R132.reuse, R159 ;  /* 0x0000009f84137220 */ /* 0x040fe40000410000 */
[C---:B------:R-:W-:Y:S02]  /*13b80*/  FMUL.FTZ R34, R132.reuse, R174 ;  /* 0x000000ae84227220 */ /* 0x040fe40000410000 */
[C---:B------:R-:W-:Y:S01]  /*13b90*/  FMUL.FTZ R35, R132.reuse, R175 ;  /* 0x000000af84237220 */ /* 0x040fe20000410000 */
[----:B------:R-:W2:Y:S01]  /*13ba0*/  MUFU.EX2 R47, R13 ;  /* 0x0000000d002f7308 */ /* 0x000ea20000000800 */
[----:B------:R-:W-:Y:S01]  /*13bb0*/  MOV R175, R48 ;  /* 0x0000003000af7202 */ /* 0x000fe20000000f00 */
[C---:B------:R-:W-:Y:S02]  /*13bc0*/  FMUL.FTZ R48, R133.reuse, R188 ;  /* 0x000000bc85307220 */ /* 0x040fe40000410000 */
[C---:B------:R-:W-:Y:S02]  /*13bd0*/  FMUL.FTZ R52, R133.reuse, R52 ;  /* 0x0000003485347220 */ /* 0x040fe40000410000 */
[C---:B------:R-:W-:Y:S02]  /*13be0*/  FMUL.FTZ R53, R133.reuse, R53 ;  /* 0x0000003585357220 */ /* 0x040fe40000410000 */
[C---:B------:R-:W-:Y:S02]  /*13bf0*/  FMUL.FTZ R54, R132.reuse, R54 ;  /* 0x0000003684367220 */ /* 0x040fe40000410000 */
[----:B------:R-:W-:Y:S01]  /*13c00*/  MUFU.EX2 R45, R15 ;  /* 0x0000000f002d7308 */ /* 0x000fe20000000800 */
[----:B------:R-:W-:Y:S02]  /*13c10*/  FMUL.FTZ R55, R132, R55 ;  /* 0x0000003784377220 */ /* 0x000fe40000410000 */
[----:B------:R-:W-:Y:S02]  /*13c20*/  FMUL.FTZ R64, R133, R64 ;  /* 0x0000004085407220 */ /* 0x000fe40000410000 */
[--C-:B-1----:R-:W-:Y:S02]  /*13c30*/  FFMA.FTZ R0, R6, c[0x0][0x2d0], -R134.reuse ;  /* 0x0000b40006007a23 */ /* 0x102fe40000010886 */
[----:B------:R-:W-:Y:S02]  /*13c40*/  FMUL.FTZ R6, R132, R146 ;  /* 0x0000009284067220 */ /* 0x000fe40000410000 */
[C---:B---3--:R-:W-:Y:S01]  /*13c50*/  FMUL.FTZ R8, R2.reuse, R148 ;  /* 0x0000009402087220 */ /* 0x048fe20000410000 */
[----:B------:R1:W-:Y:S01]  /*13c60*/  MUFU.EX2 R216, R0 ;  /* 0x0000000000d87308 */ /* 0x0003e20000000800 */
[C---:B------:R-:W-:Y:S02]  /*13c70*/  FMUL.FTZ R9, R2.reuse, R149 ;  /* 0x0000009502097220 */ /* 0x040fe40000410000 */
[C---:B------:R-:W-:Y:S01]  /*13c80*/  FMUL.FTZ R25, R2.reuse, R165 ;  /* 0x000000a502197220 */ /* 0x040fe20000410000 */
[----:B--2---:R-:W-:Y:S01]  /*13c90*/  F2FP.BF16.PACK_AB R193, R47, R51 ;  /* 0x000000332fc1723e */ /* 0x004fe200000010ff */
[C---:B------:R-:W-:Y:S02]  /*13ca0*/  FMUL.FTZ R13, R2.reuse, R153 ;  /* 0x00000099020d7220 */ /* 0x040fe40000410000 */
[C---:B------:R-:W-:Y:S02]  /*13cb0*/  FMUL.FTZ R41, R2.reuse, R181 ;  /* 0x000000b502297220 */ /* 0x040fe40000410000 */
[C---:B------:R-:W-:Y:S01]  /*13cc0*/  FMUL.FTZ R28, R2.reuse, R168 ;  /* 0x000000a8021c7220 */ /* 0x040fe20000410000 */
[----:B------:R-:W2:Y:S01]  /*13cd0*/  MUFU.EX2 R221, R18 ;  /* 0x0000001200dd7308 */ /* 0x000ea20000000800 */
[C---:B------:R-:W-:Y:S02]  /*13ce0*/  FMUL.FTZ R29, R2.reuse, R169 ;  /* 0x000000a9021d7220 */ /* 0x040fe40000410000 */
[C---:B------:R-:W-:Y:S01]  /*13cf0*/  FMUL.FTZ R40, R2.reuse, R180 ;  /* 0x000000b402287220 */ /* 0x040fe20000410000 */
[----:B------:R-:W-:Y:S01]  /*13d00*/  MOV R180, R44 ;  /* 0x0000002c00b47202 */ /* 0x000fe20000000f00 */
[C---:B------:R-:W-:Y:S02]  /*13d10*/  FMUL.FTZ R56, R2.reuse, R56 ;  /* 0x0000003802387220 */ /* 0x040fe40000410000 */
[C---:B------:R-:W-:Y:S02]  /*13d20*/  FMUL.FTZ R57, R2.reuse, R57 ;  /* 0x0000003902397220 */ /* 0x040fe40000410000 */
[C---:B------:R-:W-:Y:S01]  /*13d30*/  FMUL.FTZ R60, R2.reuse, R60 ;  /* 0x0000003c023c7220 */ /* 0x040fe20000410000 */
[----:B------:R3:W4:Y:S01]  /*13d40*/  MUFU.EX2 R215, R5 ;  /* 0x0000000500d77308 */ /* 0x0007220000000800 */
[----:B------:R-:W-:Y:S02]  /*13d50*/  FMUL.FTZ R61, R2, R61 ;  /* 0x0000003d023d7220 */ /* 0x000fe40000410000 */
[C---:B------:R-:W-:Y:S02]  /*13d60*/  FMUL.FTZ R65, R133.reuse, R65 ;  /* 0x0000004185417220 */ /* 0x040fe40000410000 */
[----:B-1----:R-:W-:Y:S02]  /*13d70*/  FFMA.FTZ R0, R24, c[0x0][0x2d0], -R134 ;  /* 0x0000b40018007a23 */ /* 0x002fe40000010886 */
[----:B------:R-:W-:Y:S02]  /*13d80*/  FMUL.FTZ R24, R2, R164 ;  /* 0x000000a402187220 */ /* 0x000fe40000410000 */
[C---:B------:R-:W-:Y:S01]  /*13d90*/  FMUL.FTZ R66, R132.reuse, R66 ;  /* 0x0000004284427220 */ /* 0x040fe20000410000 */
[----:B------:R1:W-:Y:S01]  /*13da0*/  MUFU.EX2 R217, R0 ;  /* 0x0000000000d97308 */ /* 0x0003e20000000800 */
[C---:B------:R-:W-:Y:S02]  /*13db0*/  FMUL.FTZ R67, R132.reuse, R67 ;  /* 0x0000004384437220 */ /* 0x040fe40000410000 */
[----:B------:R-:W-:Y:S01]  /*13dc0*/  FMUL.FTZ R68, R133, R68 ;  /* 0x0000004485447220 */ /* 0x000fe20000410000 */
[----:B--2---:R-:W-:Y:S01]  /*13dd0*/  F2FP.BF16.PACK_AB R195, R221, R45 ;  /* 0x0000002dddc3723e */ /* 0x004fe200000010ff */
[C---:B------:R-:W-:Y:S01]  /*13de0*/  FMUL.FTZ R18, R132.reuse, R158 ;  /* 0x0000009e84127220 */ /* 0x040fe20000410000 */
[----:B------:R-:W-:Y:S01]  /*13df0*/  MOV R172, R221 ;  /* 0x000000dd00ac7202 */ /* 0x000fe20000000f00 */
[C---:B------:R-:W-:Y:S02]  /*13e00*/  FMUL.FTZ R69, R133.reuse, R69 ;  /* 0x0000004585457220 */ /* 0x040fe40000410000 */
[C---:B------:R-:W-:Y:S01]  /*13e10*/  FMUL.FTZ R70, R132.reuse, R70 ;  /* 0x0000004684467220 */ /* 0x040fe20000410000 */
[----:B------:R2:W5:Y:S01]  /*13e20*/  MUFU.EX2 R219, R4 ;  /* 0x0000000400db7308 */ /* 0x0005620000000800 */
[----:B------:R-:W-:Y:S02]  /*13e30*/  FMUL.FTZ R71, R132, R71 ;  /* 0x0000004784477220 */ /* 0x000fe40000410000 */
[----:B------:R-:W-:Y:S02]  /*13e40*/  FMUL.FTZ R72, R2, R72 ;  /* 0x0000004802487220 */ /* 0x000fe40000410000 */
[C---:B---3--:R-:W-:Y:S01]  /*13e50*/  FMUL.FTZ R5, R133.reuse, R145 ;  /* 0x0000009185057220 */ /* 0x048fe20000410000 */
[----:B----4-:R-:W-:Y:S01]  /*13e60*/  F2FP.BF16.PACK_AB R145, R216, R215 ;  /* 0x000000d7d891723e */ /* 0x010fe200000010ff */
[C---:B------:R-:W-:Y:S02]  /*13e70*/  FMUL.FTZ R73, R2.reuse, R73 ;  /* 0x0000004902497220 */ /* 0x040fe40000410000 */
[C---:B------:R-:W-:Y:S01]  /*13e80*/  FMUL.FTZ R76, R2.reuse, R76 ;  /* 0x0000004c024c7220 */ /* 0x040fe20000410000 */
[----:B------:R-:W3:Y:S01]  /*13e90*/  MUFU.EX2 R46, R12 ;  /* 0x0000000c002e7308 */ /* 0x000ee20000000800 */
[----:B------:R-:W-:Y:S02]  /*13ea0*/  FMUL.FTZ R77, R2, R77 ;  /* 0x0000004d024d7220 */ /* 0x000fe40000410000 */
[----:B------:R-:W-:Y:S01]  /*13eb0*/  FMUL.FTZ R80, R133, R80 ;  /* 0x0000005085507220 */ /* 0x000fe20000410000 */
[----:B-1----:R-:W-:Y:S01]  /*13ec0*/  FSEL R0, R3, RZ, P0 ;  /* 0x000000ff03007208 */ /* 0x002fe20000000000 */
[----:B------:R-:W-:Y:S01]  /*13ed0*/  FMUL.FTZ R81, R133, R81 ;  /* 0x0000005185517220 */ /* 0x000fe20000410000 */
[----:B------:R-:W-:Y:S01]  /*13ee0*/  PLOP3.LUT P0, PT, PT, PT, UP0, 0x80, 0x0 ;  /* 0x000000000000781c */ /* 0x000fe20003f0f008 */
[----:B------:R-:W-:Y:S02]  /*13ef0*/  FMUL.FTZ R82, R132, R82 ;  /* 0x0000005284527220 */ /* 0x000fe40000410000 */
[----:B------:R-:W-:Y:S01]  /*13f00*/  FADD.FTZ R0, -R0, R139 ;  /* 0x0000008b00007221 */ /* 0x000fe20000010100 */
[----:B------:R-:W1:Y:S01]  /*13f10*/  MUFU.EX2 R49, R11 ;  /* 0x0000000b00317308 */ /* 0x000e620000000800 */
[----:B------:R-:W-:Y:S01]  /*13f20*/  MOV R139, R27 ;  /* 0x0000001b008b7202 */ /* 0x000fe20000000f00 */
[----:B------:R-:W-:Y:S02]  /*13f30*/  FMUL.FTZ R83, R132, R83 ;  /* 0x0000005384537220 */ /* 0x000fe40000410000 */
[----:B------:R-:W-:Y:S01]  /*13f40*/  FMUL.FTZ R0, R0, c[0x0][0x2d0] ;  /* 0x0000b40000007a20 */ /* 0x000fe20000410000 */
[----:B------:R-:W-:Y:S01]  /*13f50*/  F2FP.BF16.PACK_AB R192, R139, R44 ;  /* 0x0000002c8bc0723e */ /* 0x000fe200000010ff */
[----:B--2---:R-:W-:Y:S01]  /*13f60*/  FMUL.FTZ R4, R133, R144 ;  /* 0x0000009085047220 */ /* 0x004fe20000410000 */
[----:B-----5:R-:W-:Y:S01]  /*13f70*/  F2FP.BF16.PACK_AB R147, R219, R217 ;  /* 0x000000d9db93723e */ /* 0x020fe200000010ff */
[----:B------:R-:W-:Y:S01]  /*13f80*/  FMUL.FTZ R44, R2, R184 ;  /* 0x000000b8022c7220 */ /* 0x000fe20000410000 */
[----:B------:R-:W-:Y:S01]  /*13f90*/  MOV R181, R139 ;  /* 0x0000008b00b57202 */ /* 0x000fe20000000f00 */
[----:B------:R-:W2:Y:S01]  /*13fa0*/  MUFU.EX2 R220, R14 ;  /* 0x0000000e00dc7308 */ /* 0x000ea20000000800 */
[C---:B------:R-:W-:Y:S01]  /*13fb0*/  FMUL.FTZ R84, R133.reuse, R84 ;  /* 0x0000005485547220 */ /* 0x040fe20000410000 */
[----:B------:R-:W-:Y:S01]  /*13fc0*/  MOV R184, R45 ;  /* 0x0000002d00b87202 */ /* 0x000fe20000000f00 */
[-C--:B------:R-:W-:Y:S05]  /*13fd0*/  HMMA.16816.F32.BF16 R4, R192, R20.reuse, R4 ;  /* 0x00000014c004723c */ /* 0x080fea0000041804 */
[----:B---3--:R-:W-:Y:S01]  /*13fe0*/  F2FP.BF16.PACK_AB R144, R46, R50 ;  /* 0x000000322e90723e */ /* 0x008fe200000010ff */
[C---:B------:R-:W-:Y:S01]  /*13ff0*/  FMUL.FTZ R12, R2.reuse, R152 ;  /* 0x00000098020c7220 */ /* 0x040fe20000410000 */
[----:B------:R-:W3:Y:S01]  /*14000*/  MUFU.EX2 R0, R0 ;  /* 0x0000000000007308 */ /* 0x000ee20000000800 */
[----:B------:R-:W-:Y:S01]  /*14010*/  FMUL.FTZ R45, R2, R185 ;  /* 0x000000b9022d7220 */ /* 0x000fe20000410000 */
[----:B-1----:R-:W-:Y:S03]  /*14020*/  MOV R185, R49 ;  /* 0x0000003100b97202 */ /* 0x002fe60000000f00 */
[C---:B------:R-:W-:Y:S02]  /*14030*/  FMUL.FTZ R85, R133.reuse, R85 ;  /* 0x0000005585557220 */ /* 0x040fe40000410000 */
[C---:B------:R-:W-:Y:S02]  /*14040*/  FMUL.FTZ R86, R132.reuse, R86 ;  /* 0x0000005684567220 */ /* 0x040fe40000410000 */
[----:B------:R-:W-:Y:S02]  /*14050*/  FMUL.FTZ R87, R132, R87 ;  /* 0x0000005784577220 */ /* 0x000fe40000410000 */
[----:B------:R-:W-:Y:S01]  /*14060*/  FMUL.FTZ R88, R2, R88 ;  /* 0x0000005802587220 */ /* 0x000fe20000410000 */
[----:B--2---:R-:W-:Y:S01]  /*14070*/  F2FP.BF16.PACK_AB R146, R220, R49 ;  /* 0x00000031dc92723e */ /* 0x004fe200000010ff */
[C---:B------:R-:W-:Y:S01]  /*14080*/  FMUL.FTZ R49, R133.reuse, R189 ;  /* 0x000000bd85317220 */ /* 0x040fe20000410000 */
[----:B------:R-:W-:Y:S01]  /*14090*/  MOV R173, R220 ;  /* 0x000000dc00ad7202 */ /* 0x000fe20000000f00 */
[C---:B------:R-:W-:Y:S02]  /*140a0*/  FMUL.FTZ R89, R2.reuse, R89 ;  /* 0x0000005902597220 */ /* 0x040fe40000410000 */
[C---:B------:R-:W-:Y:S02]  /*140b0*/  FMUL.FTZ R92, R2.reuse, R92 ;  /* 0x0000005c025c7220 */ /* 0x040fe40000410000 */
[----:B------:R-:W-:Y:S02]  /*140c0*/  FMUL.FTZ R93, R2, R93 ;  /* 0x0000005d025d7220 */ /* 0x000fe40000410000 */
[C---:B------:R-:W-:Y:S02]  /*140d0*/  FMUL.FTZ R96, R133.reuse, R96 ;  /* 0x0000006085607220 */ /* 0x040fe40000410000 */
[C---:B---3--:R-:W-:Y:S02]  /*140e0*/  FMUL.FTZ R10, R0.reuse, R150 ;  /* 0x00000096000a7220 */ /* 0x048fe40000410000 */
[C---:B------:R-:W-:Y:S02]  /*140f0*/  FMUL.FTZ R11, R0.reuse, R151 ;  /* 0x00000097000b7220 */ /* 0x040fe40000410000 */
[----:B------:R-:W1:Y:S01]  /*14100*/  LDSM.16.MT88.4 R148, [R228+0x2080] ;  /* 0x00208000e494783b */ /* 0x000e620000004200 */
[C---:B------:R-:W-:Y:S02]  /*14110*/  FMUL.FTZ R14, R0.reuse, R154 ;  /* 0x0000009a000e7220 */ /* 0x040fe40000410000 */
[C---:B------:R-:W-:Y:S02]  /*14120*/  FMUL.FTZ R15, R0.reuse, R155 ;  /* 0x0000009b000f7220 */ /* 0x040fe40000410000 */
[C---:B------:R-:W-:Y:S03]  /*14130*/  HMMA.16816.F32.BF16 R8, R144.reuse, R20, R8 ;  /* 0x000000149008723c */ /* 0x040fe60000041808 */
[----:B------:R-:W2:Y:S01]  /*14140*/  LDSM.16.MT88.4 R152, [R227+0x2080] ;  /* 0x00208000e398783b */ /* 0x000ea20000004200 */
[C---:B------:R-:W-:Y:S02]  /*14150*/  FMUL.FTZ R26, R0.reuse, R166 ;  /* 0x000000a6001a7220 */ /* 0x040fe40000410000 */
[C---:B------:R-:W-:Y:S02]  /*14160*/  FMUL.FTZ R27, R0.reuse, R167 ;  /* 0x000000a7001b7220 */ /* 0x040fe40000410000 */
[-C--:B------:R-:W-:Y:S03]  /*14170*/  HMMA.16816.F32.BF16 R12, R144, R22.reuse, R12 ;  /* 0x00000016900c723c */ /* 0x080fe6000004180c */
[----:B------:R-:W-:Y:S01]  /*14180*/  LDSM.16.MT88.4 R164, [R227+0x2880] ;  /* 0x00288000e3a4783b */ /* 0x000fe20000004200 */
[C---:B------:R-:W-:Y:S02]  /*14190*/  FMUL.FTZ R20, R133.reuse, R160 ;  /* 0x000000a085147220 */ /* 0x040fe40000410000 */
[C---:B------:R-:W-:Y:S02]  /*141a0*/  FMUL.FTZ R21, R133.reuse, R161 ;  /* 0x000000a185157220 */ /* 0x040fe40000410000 */
[C---:B------:R-:W-:Y:S04]  /*141b0*/  HMMA.16816.F32.BF16 R16, R192.reuse, R22, R16 ;  /* 0x00000016c010723c */ /* 0x040fe80000041810 */
[C---:B------:R-:W-:Y:S02]  /*141c0*/  FMUL.FTZ R30, R0.reuse, R170 ;  /* 0x000000aa001e7220 */ /* 0x040fe40000410000 */
[----:B------:R-:W-:Y:S02]  /*141d0*/  FMUL.FTZ R31, R0, R171 ;  /* 0x000000ab001f7220 */ /* 0x000fe40000410000 */
[C---:B------:R-:W-:Y:S04]  /*141e0*/  FMUL.FTZ R22, R132.reuse, R162 ;  /* 0x000000a284167220 */ /* 0x040fe80000410000 */
[----:B------:R-:W-:Y:S02]  /*141f0*/  FMUL.FTZ R23, R132, R163 ;  /* 0x000000a384177220 */ /* 0x000fe40000410000 */
[----:B------:R-:W-:Y:S01]  /*14200*/  LDSM.16.MT88.4 R160, [R228+0x2880] ;  /* 0x00288000e4a0783b */ /* 0x000fe20000004200 */
[C---:B------:R-:W-:Y:S02]  /*14210*/  FMUL.FTZ R42, R0.reuse, R182 ;  /* 0x000000b6002a7220 */ /* 0x040fe40000410000 */
[C---:B------:R-:W-:Y:S01]  /*14220*/  FMUL.FTZ R43, R0.reuse, R183 ;  /* 0x000000b7002b7220 */ /* 0x040fe20000410000 */
[----:B------:R-:W-:Y:S01]  /*14230*/  MOV R183, R156 ;  /* 0x0000009c00b77202 */ /* 0x000fe20000000f00 */
[-C--:B------:R-:W-:Y:S03]  /*14240*/  HMMA.16816.F32.BF16 R20, R192, R36.reuse, R20 ;  /* 0x00000024c014723c */ /* 0x080fe60000041814 */
[----:B------:R-:W-:Y:S01]  /*14250*/  LDSM.16.MT88.4 R156, [R226+0x2880] ;  /* 0x00288000e29c783b */ /* 0x000fe20000004200 */
[C---:B------:R-:W-:Y:S02]  /*14260*/  FMUL.FTZ R58, R0.reuse, R58 ;  /* 0x0000003a003a7220 */ /* 0x040fe40000410000 */
[C---:B------:R-:W-:Y:S02]  /*14270*/  FMUL.FTZ R59, R0.reuse, R59 ;  /* 0x0000003b003b7220 */ /* 0x040fe40000410000 */
[C---:B------:R-:W-:Y:S04]  /*14280*/  HMMA.16816.F32.BF16 R24, R144.reuse, R36, R24 ;  /* 0x000000249018723c */ /* 0x040fe80000041818 */
[C---:B------:R-:W-:Y:S02]  /*14290*/  FMUL.FTZ R62, R0.reuse, R62 ;  /* 0x0000003e003e7220 */ /* 0x040fe40000410000 */
[----:B------:R-:W-:Y:S02]  /*142a0*/  FMUL.FTZ R63, R0, R63 ;  /* 0x0000003f003f7220 */ /* 0x000fe40000410000 */
[-C--:B------:R-:W-:Y:S04]  /*142b0*/  HMMA.16816.F32.BF16 R28, R144, R38.reuse, R28 ;  /* 0x00000026901c723c */ /* 0x080fe8000004181c */
[C---:B------:R-:W-:Y:S01]  /*142c0*/  FMUL.FTZ R37, R133.reuse, R177 ;  /* 0x000000b185257220 */ /* 0x040fe20000410000 */
[----:B------:R-:W-:Y:S01]  /*142d0*/  MOV R177, R51 ;  /* 0x0000003300b17202 */ /* 0x000fe20000000f00 */
[----:B------:R-:W-:Y:S01]  /*142e0*/  FMUL.FTZ R51, R132, R191 ;  /* 0x000000bf84337220 */ /* 0x000fe20000410000 */
[----:B------:R-:W-:Y:S01]  /*142f0*/  MOV R191, R138 ;  /* 0x0000008a00bf7202 */ /* 0x000fe20000000f00 */
[C---:B------:R-:W-:Y:S04]  /*14300*/  HMMA.16816.F32.BF16 R32, R192.reuse, R38, R32 ;  /* 0x00000026c020723c */ /* 0x040fe80000041820 */
[--C-:B------:R-:W-:Y:S01]  /*14310*/  FFMA.FTZ R138, R196, c[0x0][0x2d0], -R141.reuse ;  /* 0x0000b400c48a7a23 */ /* 0x100fe2000001088d */
[----:B------:R-:W-:Y:S01]  /*14320*/  MOV R196, R244 ;  /* 0x000000f400c47202 */ /* 0x000fe20000000f00 */
[----:B------:R-:W-:Y:S01]  /*14330*/  FMUL.FTZ R36, R133, R176 ;  /* 0x000000b085247220 */ /* 0x000fe20000410000 */
[----:B------:R-:W-:Y:S01]  /*14340*/  MOV R176, R50 ;  /* 0x0000003200b07202 */ /* 0x000fe20000000f00 */
[----:B------:R3:W-:Y:S01]  /*14350*/  MUFU.EX2 R174, R138 ;  /* 0x0000008a00ae7308 */ /* 0x0007e20000000800 */
[----:B------:R-:W-:Y:S03]  /*14360*/  FMUL.FTZ R38, R132, R178 ;  /* 0x000000b284267220 */ /* 0x000fe60000410000 */
[----:B------:R-:W-:Y:S01]  /*14370*/  MOV R178, R46 ;  /* 0x0000002e00b27202 */ /* 0x000fe20000000f00 */
[----:B------:R-:W-:Y:S02]  /*14380*/  FMUL.FTZ R46, R0, R186 ;  /* 0x000000ba002e7220 */ /* 0x000fe40000410000 */
[C---:B------:R-:W-:Y:S02]  /*14390*/  FMUL.FTZ R50, R132.reuse, R190 ;  /* 0x000000be84327220 */ /* 0x040fe40000410000 */
[----:B------:R-:W-:Y:S01]  /*143a0*/  FMUL.FTZ R39, R132, R179 ;  /* 0x000000b384277220 */ /* 0x000fe20000410000 */
[----:B------:R-:W-:Y:S01]  /*143b0*/  MOV R179, R47 ;  /* 0x0000002f00b37202 */ /* 0x000fe20000000f00 */
[C---:B------:R-:W-:Y:S02]  /*143c0*/  FMUL.FTZ R47, R0.reuse, R187 ;  /* 0x000000bb002f7220 */ /* 0x040fe40000410000 */
[C---:B------:R-:W-:Y:S02]  /*143d0*/  FMUL.FTZ R74, R0.reuse, R74 ;  /* 0x0000004a004a7220 */ /* 0x040fe40000410000 */
[C---:B------:R-:W-:Y:S01]  /*143e0*/  FMUL.FTZ R75, R0.reuse, R75 ;  /* 0x0000004b004b7220 */ /* 0x040fe20000410000 */
[-C--:B-1----:R-:W-:Y:S03]  /*143f0*/  HMMA.16816.F32.BF16 R36, R192, R148.reuse, R36 ;  /* 0x00000094c024723c */ /* 0x082fe60000041824 */
[C---:B------:R-:W-:Y:S02]  /*14400*/  FMUL.FTZ R78, R0.reuse, R78 ;  /* 0x0000004e004e7220 */ /* 0x040fe40000410000 */
[C---:B------:R-:W-:Y:S02]  /*14410*/  FMUL.FTZ R79, R0.reuse, R79 ;  /* 0x0000004f004f7220 */ /* 0x040fe40000410000 */
[C---:B------:R-:W-:Y:S01]  /*14420*/  FMUL.FTZ R90, R0.reuse, R90 ;  /* 0x0000005a005a7220 */ /* 0x040fe20000410000 */
[C---:B------:R-:W-:Y:S04]  /*14430*/  HMMA.16816.F32.BF16 R40, R144.reuse, R148, R40 ;  /* 0x000000949028723c */ /* 0x040fe80000041828 */
[--C-:B---3--:R-:W-:Y:S02]  /*14440*/  FFMA.FTZ R138, R197, c[0x0][0x2d0], -R141.reuse ;  /* 0x0000b400c58a7a23 */ /* 0x108fe4000001088d */
[C---:B------:R-:W-:Y:S02]  /*14450*/  FMUL.FTZ R91, R0.reuse, R91 ;  /* 0x0000005b005b7220 */ /* 0x040fe40000410000 */
[-C--:B------:R-:W-:Y:S01]  /*14460*/  HMMA.16816.F32.BF16 R44, R144, R150.reuse, R44 ;  /* 0x00000096902c723c */ /* 0x080fe2000004182c */
[----:B------:R1:W3:Y:S03]  /*14470*/  MUFU.EX2 R139, R138 ;  /* 0x0000008a008b7308 */ /* 0x0002e60000000800 */
[C---:B------:R-:W-:Y:S02]  /*14480*/  FMUL.FTZ R94, R0.reuse, R94 ;  /* 0x0000005e005e7220 */ /* 0x040fe40000410000 */
[----:B------:R-:W-:Y:S02]  /*14490*/  FMUL.FTZ R95, R0, R95 ;  /* 0x0000005f005f7220 */ /* 0x000fe40000410000 */
[C---:B------:R-:W-:Y:S01]  /*144a0*/  HMMA.16816.F32.BF16 R48, R192.reuse, R150, R48 ;  /* 0x00000096c030723c */ /* 0x040fe20000041830 */
[----:B------:R-:W4:Y:S03]  /*144b0*/  LDSM.16.MT88.4 R148, [R225+0x3880] ;  /* 0x00388000e194783b */ /* 0x000f260000004200 */
[C---:B------:R-:W-:Y:S02]  /*144c0*/  FMUL.FTZ R97, R133.reuse, R97 ;  /* 0x0000006185617220 */ /* 0x040fe40000410000 */
[C---:B------:R-:W-:Y:S02]  /*144d0*/  FMUL.FTZ R98, R132.reuse, R98 ;  /* 0x0000006284627220 */ /* 0x040fe40000410000 */
[-C--:B--2---:R-:W-:Y:S04]  /*144e0*/  HMMA.16816.F32.BF16 R52, R192, R152.reuse, R52 ;  /* 0x00000098c034723c */ /* 0x084fe80000041834 */
[----:B------:R-:W-:Y:S02]  /*144f0*/  FMUL.FTZ R99, R132, R99 ;  /* 0x0000006384637220 */ /* 0x000fe40000410000 */
[C---:B------:R-:W-:Y:S02]  /*14500*/  FMUL.FTZ R100, R133.reuse, R100 ;  /* 0x0000006485647220 */ /* 0x040fe40000410000 */
[C---:B------:R-:W-:Y:S04]  /*14510*/  HMMA.16816.F32.BF16 R56, R144.reuse, R152, R56 ;  /* 0x000000989038723c */ /* 0x040fe80000041838 */
[--C-:B-1----:R-:W-:Y:S02]  /*14520*/  FFMA.FTZ R138, R198, c[0x0][0x2d0], -R142.reuse ;  /* 0x0000b400c68a7a23 */ /* 0x102fe4000001088e */
[----:B------:R-:W-:Y:S02]  /*14530*/  FMUL.FTZ R101, R133, R101 ;  /* 0x0000006585657220 */ /* 0x000fe40000410000 */
[-C--:B------:R-:W-:Y:S01]  /*14540*/  HMMA.16816.F32.BF16 R60, R144, R154.reuse, R60 ;  /* 0x0000009a903c723c */ /* 0x080fe2000004183c */
[----:B------:R1:W-:Y:S03]  /*14550*/  MUFU.EX2 R186, R138 ;  /* 0x0000008a00ba7308 */ /* 0x0003e60000000800 */
[C---:B------:R-:W-:Y:S02]  /*14560*/  FMUL.FTZ R102, R132.reuse, R102 ;  /* 0x0000006684667220 */ /* 0x040fe40000410000 */
[----:B------:R-:W-:Y:S02]  /*14570*/  FMUL.FTZ R103, R132, R103 ;  /* 0x0000006784677220 */ /* 0x000fe40000410000 */
[C---:B------:R-:W-:Y:S01]  /*14580*/  HMMA.16816.F32.BF16 R64, R192.reuse, R154, R64 ;  /* 0x0000009ac040723c */ /* 0x040fe20000041840 */
[----:B------:R-:W2:Y:S03]  /*14590*/  LDSM.16.MT88.4 R152, [R226+0x3880] ;  /* 0x00388000e298783b */ /* 0x000ea60000004200 */
[C---:B------:R-:W-:Y:S02]  /*145a0*/  FMUL.FTZ R104, R2.reuse, R104 ;  /* 0x0000006802687220 */ /* 0x040fe40000410000 */
[----:B------:R-:W-:Y:S02]  /*145b0*/  FMUL.FTZ R105, R2, R105 ;  /* 0x0000006902697220 */ /* 0x000fe40000410000 */
[C---:B------:R-:W-:Y:S01]  /*145c0*/  FMUL.FTZ R106, R0.reuse, R106 ;  /* 0x0000006a006a7220 */ /* 0x040fe20000410000 */
[-C--:B----4-:R-:W-:Y:S03]  /*145d0*/  HMMA.16816.F32.BF16 R68, R192, R148.reuse, R68 ;  /* 0x00000094c044723c */ /* 0x090fe60000041844 */
[----:B------:R-:W-:Y:S02]  /*145e0*/  FMUL.FTZ R107, R0, R107 ;  /* 0x0000006b006b7220 */ /* 0x000fe40000410000 */
[C---:B------:R-:W-:Y:S02]  /*145f0*/  FMUL.FTZ R108, R2.reuse, R108 ;  /* 0x0000006c026c7220 */ /* 0x040fe40000410000 */
[----:B------:R-:W-:Y:S01]  /*14600*/  FMUL.FTZ R109, R2, R109 ;  /* 0x0000006d026d7220 */ /* 0x000fe20000410000 */
[C---:B------:R-:W-:Y:S04]  /*14610*/  HMMA.16816.F32.BF16 R72, R144.reuse, R148, R72 ;  /* 0x000000949048723c */ /* 0x040fe80000041848 */
[--C-:B-1----:R-:W-:Y:S02]  /*14620*/  FFMA.FTZ R138, R199, c[0x0][0x2d0], -R142.reuse ;  /* 0x0000b400c78a7a23 */ /* 0x102fe4000001088e */
[C---:B------:R-:W-:Y:S02]  /*14630*/  FMUL.FTZ R110, R0.reuse, R110 ;  /* 0x0000006e006e7220 */ /* 0x040fe40000410000 */
[-C--:B------:R-:W-:Y:S01]  /*14640*/  HMMA.16816.F32.BF16 R76, R144, R150.reuse, R76 ;  /* 0x00000096904c723c */ /* 0x080fe2000004184c */
[----:B------:R1:W4:Y:S03]  /*14650*/  MUFU.EX2 R188, R138 ;  /* 0x0000008a00bc7308 */ /* 0x0003260000000800 */
[----:B------:R-:W-:Y:S02]  /*14660*/  FMUL.FTZ R111, R0, R111 ;  /* 0x0000006f006f7220 */ /* 0x000fe40000410000 */
[C---:B------:R-:W-:Y:S02]  /*14670*/  FMUL.FTZ R112, R133.reuse, R112 ;  /* 0x0000007085707220 */ /* 0x040fe40000410000 */
[C---:B------:R-:W-:Y:S01]  /*14680*/  HMMA.16816.F32.BF16 R80, R192.reuse, R150, R80 ;  /* 0x00000096c050723c */ /* 0x040fe20000041850 */
[----:B------:R-:W5:Y:S03]  /*14690*/  LDSM.16.MT88.4 R148, [R228+0x3880] ;  /* 0x00388000e494783b */ /* 0x000f660000004200 */
[C---:B------:R-:W-:Y:S02]  /*146a0*/  FMUL.FTZ R113, R133.reuse, R113 ;  /* 0x0000007185717220 */ /* 0x040fe40000410000 */
[C---:B------:R-:W-:Y:S02]  /*146b0*/  FMUL.FTZ R114, R132.reuse, R114 ;  /* 0x0000007284727220 */ /* 0x040fe40000410000 */
[-C--:B--2---:R-:W-:Y:S04]  /*146c0*/  HMMA.16816.F32.BF16 R84, R192, R152.reuse, R84 ;  /* 0x00000098c054723c */ /* 0x084fe80000041854 */
[C---:B------:R-:W-:Y:S02]  /*146d0*/  FMUL.FTZ R115, R132.reuse, R115 ;  /* 0x0000007384737220 */ /* 0x040fe40000410000 */
[----:B------:R-:W-:Y:S02]  /*146e0*/  FMUL.FTZ R116, R133, R116 ;  /* 0x0000007485747220 */ /* 0x000fe40000410000 */
[C---:B------:R-:W-:Y:S04]  /*146f0*/  HMMA.16816.F32.BF16 R88, R144.reuse, R152, R88 ;  /* 0x000000989058723c */ /* 0x040fe80000041858 */
[--C-:B-1----:R-:W-:Y:S02]  /*14700*/  FFMA.FTZ R138, R201, c[0x0][0x2d0], -R141.reuse ;  /* 0x0000b400c98a7a23 */ /* 0x102fe4000001088d */
[C---:B------:R-:W-:Y:S02]  /*14710*/  FMUL.FTZ R117, R133.reuse, R117 ;  /* 0x0000007585757220 */ /* 0x040fe40000410000 */
        /* <DEDUP_REMOVED lines=9> */
[-C--:B-----5:R-:W-:Y:S03]  /*147b0*/  HMMA.16816.F32.BF16 R100, R192, R148.reuse, R100 ;  /* 0x00000094c064723c */ /* 0x0a0fe60000041864 */
[----:B------:R-:W-:Y:S02]  /*147c0*/  FMUL.FTZ R123, R0, R123 ;  /* 0x0000007b007b7220 */ /* 0x000fe40000410000 */
[C---:B------:R-:W-:Y:S02]  /*147d0*/  FMUL.FTZ R124, R2.reuse, R124 ;  /* 0x0000007c027c7220 */ /* 0x040fe40000410000 */
[----:B------:R-:W-:Y:S01]  /*147e0*/  FMUL.FTZ R125, R2, R125 ;  /* 0x0000007d027d7220 */ /* 0x000fe20000410000 */
[C---:B------:R-:W-:Y:S04]  /*147f0*/  HMMA.16816.F32.BF16 R104, R144.reuse, R148, R104 ;  /* 0x000000949068723c */ /* 0x040fe80000041868 */
[----:B-1----:R-:W-:Y:S02]  /*14800*/  FFMA.FTZ R138, R204, c[0x0][0x2d0], -R141 ;  /* 0x0000b400cc8a7a23 */ /* 0x002fe4000001088d */
[C---:B------:R-:W-:Y:S02]  /*14810*/  FMUL.FTZ R126, R0.reuse, R126 ;  /* 0x0000007e007e7220 */ /* 0x040fe40000410000 */
[-C--:B------:R-:W-:Y:S01]  /*14820*/  HMMA.16816.F32.BF16 R108, R144, R150.reuse, R108 ;  /* 0x00000096906c723c */ /* 0x080fe2000004186c */
[----:B------:R1:W5:Y:S03]  /*14830*/  MUFU.EX2 R170, R138 ;  /* 0x0000008a00aa7308 */ /* 0x0003660000000800 */
[----:B------:R-:W-:Y:S02]  /*14840*/  FMUL.FTZ R127, R0, R127 ;  /* 0x0000007f007f7220 */ /* 0x000fe40000410000 */
[C---:B------:R-:W-:Y:S02]  /*14850*/  FMUL.FTZ R128, R133.reuse, R128 ;  /* 0x0000008085807220 */ /* 0x040fe40000410000 */
[C---:B------:R-:W-:Y:S01]  /*14860*/  HMMA.16816.F32.BF16 R112, R192.reuse, R150, R112 ;  /* 0x00000096c070723c */ /* 0x040fe20000041870 */
[----:B------:R-:W5:Y:S03]  /*14870*/  LDSM.16.MT88.4 R148, [R225+0x2880] ;  /* 0x00288000e194783b */ /* 0x000f660000004200 */
[----:B------:R-:W-:Y:S02]  /*14880*/  FMUL.FTZ R129, R133, R129 ;  /* 0x0000008185817220 */ /* 0x000fe40000410000 */
[C---:B------:R-:W-:Y:S02]  /*14890*/  FMUL.FTZ R130, R132.reuse, R130 ;  /* 0x0000008284827220 */ /* 0x040fe40000410000 */
[-C--:B--2---:R-:W-:Y:S04]  /*148a0*/  HMMA.16816.F32.BF16 R116, R192, R152.reuse, R116 ;  /* 0x00000098c074723c */ /* 0x084fe80000041874 */
[----:B------:R-:W-:Y:S04]  /*148b0*/  FMUL.FTZ R131, R132, R131 ;  /* 0x0000008384837220 */ /* 0x000fe80000410000 */
[C---:B------:R-:W-:Y:S04]  /*148c0*/  HMMA.16816.F32.BF16 R120, R144.reuse, R152, R120 ;  /* 0x000000989078723c */ /* 0x040fe80000041878 */
[--C-:B-1----:R-:W-:Y:S04]  /*148d0*/  FFMA.FTZ R138, R203, c[0x0][0x2d0], -R142.reuse ;  /* 0x0000b400cb8a7a23 */ /* 0x102fe8000001088e */
[-C--:B------:R-:W-:Y:S01]  /*148e0*/  HMMA.16816.F32.BF16 R124, R144, R154.reuse, R124 ;  /* 0x0000009a907c723c */ /* 0x080fe2000004187c */
[----:B------:R1:W-:Y:S06]  /*148f0*/  MUFU.EX2 R168, R138 ;  /* 0x0000008a00a87308 */ /* 0x0003ec0000000800 */
[----:B---3--:R-:W-:Y:S01]  /*14900*/  F2FP.BF16.PACK_AB R144, R139, R174 ;  /* 0x000000ae8b90723e */ /* 0x008fe200000010ff */
[----:B------:R-:W-:Y:S04]  /*14910*/  HMMA.16816.F32.BF16 R128, R192, R154, R128 ;  /* 0x0000009ac080723c */ /* 0x000fe80000041880 */
[----:B----4-:R-:W-:Y:S02]  /*14920*/  F2FP.BF16.PACK_AB R145, R188, R186 ;  /* 0x000000babc91723e */ /* 0x010fe400000010ff */
[----:B-----5:R-:W-:Y:S01]  /*14930*/  F2FP.BF16.PACK_AB R146, R170, R190 ;  /* 0x000000beaa92723e */ /* 0x020fe200000010ff */
[----:B-1----:R-:W-:Y:S04]  /*14940*/  FFMA.FTZ R138, R206, c[0x0][0x2d0], -R142 ;  /* 0x0000b400ce8a7a23 */ /* 0x002fe8000001088e */
[----:B------:R1:W2:Y:S02]  /*14950*/  MUFU.EX2 R171, R138 ;  /* 0x0000008a00ab7308 */ /* 0x0002a40000000800 */
[--C-:B-1----:R-:W-:Y:S01]  /*14960*/  FFMA.FTZ R138, R205, c[0x0][0x2d0], -R143.reuse ;  /* 0x0000b400cd8a7a23 */ /* 0x102fe2000001088f */
[----:B--2---:R-:W-:Y:S07]  /*14970*/  F2FP.BF16.PACK_AB R147, R171, R168 ;  /* 0x000000a8ab93723e */ /* 0x004fee00000010ff */
[----:B------:R1:W-:Y:S01]  /*14980*/  MUFU.EX2 R187, R138 ;  /* 0x0000008a00bb7308 */ /* 0x0003e20000000800 */
[-C--:B------:R-:W-:Y:S05]  /*14990*/  HMMA.16816.F32.BF16 R4, R144, R148.reuse, R4 ;  /* 0x000000949004723c */ /* 0x080fea0000041804 */
[--C-:B-1----:R-:W-:Y:S04]  /*149a0*/  FFMA.FTZ R138, R208, c[0x0][0x2d0], -R143.reuse ;  /* 0x0000b400d08a7a23 */ /* 0x102fe8000001088f */
[----:B------:R1:W2:Y:S03]  /*149b0*/  MUFU.EX2 R189, R138 ;  /* 0x0000008a00bd7308 */ /* 0x0002a60000000800 */
[--C-:B-1----:R-:W-:Y:S01]  /*149c0*/  FFMA.FTZ R138, R210, c[0x0][0x2d0], -R143.reuse ;  /* 0x0000b400d28a7a23 */ /* 0x102fe2000001088f */
[----:B--2---:R-:W-:Y:S06]  /*149d0*/  F2FP.BF16.PACK_AB R152, R189, R187 ;  /* 0x000000bbbd98723e */ /* 0x004fec00000010ff */
        /* <DEDUP_REMOVED lines=27> */
[----:B------:R-:W3:Y:S03]  /*14b90*/  LDSM.16.MT88.4 R156, [R226+0x4080] ;  /* 0x00408000e29c783b */ /* 0x000ee60000004200 */
[--C-:B-1----:R-:W-:Y:S04]  /*14ba0*/  FFMA.FTZ R138, R218, c[0x0][0x2d0], -R142.reuse ;  /* 0x0000b400da8a7a23 */ /* 0x102fe8000001088e */
[-C--:B------:R-:W-:Y:S01]  /*14bb0*/  HMMA.16816.F32.BF16 R36, R144, R160.reuse, R36 ;  /* 0x000000a09024723c */ /* 0x080fe20000041824 */
[----:B------:R1:W-:Y:S07]  /*14bc0*/  MUFU.EX2 R221, R138 ;  /* 0x0000008a00dd7308 */ /* 0x0003ee0000000800 */
[C---:B------:R-:W-:Y:S08]  /*14bd0*/  HMMA.16816.F32.BF16 R40, R152.reuse, R160, R40 ;  /* 0x000000a09828723c */ /* 0x040ff00000041828 */
[-C--:B------:R-:W-:Y:S08]  /*14be0*/  HMMA.16816.F32.BF16 R44, R152, R162.reuse, R44 ;  /* 0x000000a2982c723c */ /* 0x080ff0000004182c */
[C---:B------:R-:W-:Y:S01]  /*14bf0*/  HMMA.16816.F32.BF16 R48, R144.reuse, R162, R48 ;  /* 0x000000a29030723c */ /* 0x040fe20000041830 */
[----:B------:R-:W4:Y:S03]  /*14c00*/  LDSM.16.MT88.4 R160, [R228+0x4080] ;  /* 0x00408000e4a0783b */ /* 0x000f260000004200 */
[--C-:B-1----:R-:W-:Y:S01]  /*14c10*/  FFMA.FTZ R138, R222, c[0x0][0x2d0], -R142.reuse ;  /* 0x0000b400de8a7a23 */ /* 0x102fe2000001088e */
[----:B------:R-:W-:Y:S03]  /*14c20*/  MOV R222, R171 ;  /* 0x000000ab00de7202 */ /* 0x000fe60000000f00 */
[-C--:B------:R-:W-:Y:S01]  /*14c30*/  HMMA.16816.F32.BF16 R52, R144, R164.reuse, R52 ;  /* 0x000000a49034723c */ /* 0x080fe20000041834 */
[----:B------:R1:W5:Y:S07]  /*14c40*/  MUFU.EX2 R220, R138 ;  /* 0x0000008a00dc7308 */ /* 0x00036e0000000800 */
[C---:B------:R-:W-:Y:S07]  /*14c50*/  HMMA.16816.F32.BF16 R56, R152.reuse, R164, R56 ;  /* 0x000000a49838723c */ /* 0x040fee0000041838 */
[----:B------:R-:W-:Y:S01]  /*14c60*/  MOV R165, R174 ;  /* 0x000000ae00a57202 */ /* 0x000fe20000000f00 */
[-C--:B------:R-:W-:Y:S08]  /*14c70*/  HMMA.16816.F32.BF16 R60, R152, R166.reuse, R60 ;  /* 0x000000a6983c723c */ /* 0x080ff0000004183c */
[C---:B------:R-:W-:Y:S04]  /*14c80*/  HMMA.16816.F32.BF16 R64, R144.reuse, R166, R64 ;  /* 0x000000a69040723c */ /* 0x040fe80000041840 */
[--C-:B-1----:R-:W-:Y:S02]  /*14c90*/  FFMA.FTZ R138, R196, c[0x0][0x2d0], -R141.reuse ;  /* 0x0000b400c48a7a23 */ /* 0x102fe4000001088d */
[----:B------:R-:W-:Y:S01]  /*14ca0*/  LDSM.16.MT88.4 R196, [R227+0x3080] ;  /* 0x00308000e3c4783b */ /* 0x000fe20000004200 */
[----:B------:R-:W-:Y:S01]  /*14cb0*/  FFMA.FTZ R141, R191, c[0x0][0x2d0], -R141 ;  /* 0x0000b400bf8d7a23 */ /* 0x000fe2000001088d */
[-C--:B--2---:R-:W-:Y:S01]  /*14cc0*/  HMMA.16816.F32.BF16 R68, R144, R148.reuse, R68 ;  /* 0x000000949044723c */ /* 0x084fe20000041844 */
[----:B------:R1:W-:Y:S07]  /*14cd0*/  MUFU.EX2 R218, R138 ;  /* 0x0000008a00da7308 */ /* 0x0003ee0000000800 */
[C---:B------:R-:W-:Y:S03]  /*14ce0*/  HMMA.16816.F32.BF16 R72, R152.reuse, R148, R72 ;  /* 0x000000949848723c */ /* 0x040fe60000041848 */
[----:B------:R5:W2:Y:S05]  /*14cf0*/  MUFU.EX2 R211, R141 ;  /* 0x0000008d00d37308 */ /* 0x000aaa0000000800 */
[-C--:B------:R-:W-:Y:S08]  /*14d00*/  HMMA.16816.F32.BF16 R76, R152, R150.reuse, R76 ;  /* 0x00000096984c723c */ /* 0x080ff0000004184c */
[C---:B------:R-:W-:Y:S01]  /*14d10*/  HMMA.16816.F32.BF16 R80, R144.reuse, R150, R80 ;  /* 0x000000969050723c */ /* 0x040fe20000041850 */
[----:B------:R-:W2:Y:S03]  /*14d20*/  LDSM.16.MT88.4 R148, [R227+0x4080] ;  /* 0x00408000e394783b */ /* 0x000ea60000004200 */
[--C-:B-1----:R-:W-:Y:S01]  /*14d30*/  FFMA.FTZ R138, R250, c[0x0][0x2d0], -R142.reuse ;  /* 0x0000b400fa8a7a23 */ /* 0x102fe2000001088e */
[----:B------:R-:W-:Y:S01]  /*14d40*/  MOV R250, R170 ;  /* 0x000000aa00fa7202 */ /* 0x000fe20000000f00 */
[----:B------:R-:W-:Y:S01]  /*14d50*/  FFMA.FTZ R142, R252, c[0x0][0x2d0], -R142 ;  /* 0x0000b400fc8e7a23 */ /* 0x000fe2000001088e */
[----:B------:R-:W-:Y:S01]  /*14d60*/  MOV R252, R169 ;  /* 0x000000a900fc7202 */ /* 0x000fe20000000f00 */
[-C--:B---3--:R-:W-:Y:S01]  /*14d70*/  HMMA.16816.F32.BF16 R84, R144, R156.reuse, R84 ;  /* 0x0000009c9054723c */ /* 0x088fe20000041854 */
[----:B------:R1:W-:Y:S03]  /*14d80*/  MUFU.EX2 R210, R138 ;  /* 0x0000008a00d27308 */ /* 0x0003e60000000800 */
[----:B-----5:R-:W-:Y:S04]  /*14d90*/  F2FP.BF16.PACK_AB R141, R220, R221 ;  /* 0x000000dddc8d723e */ /* 0x020fe800000010ff */
[C---:B------:R-:W-:Y:S03]  /*14da0*/  HMMA.16816.F32.BF16 R88, R152.reuse, R156, R88 ;  /* 0x0000009c9858723c */ /* 0x040fe60000041858 */
[----:B------:R2:W-:Y:S05]  /*14db0*/  MUFU.EX2 R209, R142 ;  /* 0x0000008e00d17308 */ /* 0x0005ea0000000800 */
[-C--:B------:R-:W-:Y:S08]  /*14dc0*/  HMMA.16816.F32.BF16 R92, R152, R158.reuse, R92 ;  /* 0x0000009e985c723c */ /* 0x080ff0000004185c */
[C---:B------:R-:W-:Y:S01]  /*14dd0*/  HMMA.16816.F32.BF16 R96, R144.reuse, R158, R96 ;  /* 0x0000009e9060723c */ /* 0x040fe20000041860 */
[----:B------:R-:W3:Y:S03]  /*14de0*/  LDSM.16.MT88.4 R156, [R225+0x3080] ;  /* 0x00308000e19c783b */ /* 0x000ee60000004200 */
[--C-:B-1----:R-:W-:Y:S01]  /*14df0*/  FFMA.FTZ R138, R246, c[0x0][0x2d0], -R143.reuse ;  /* 0x0000b400f68a7a23 */ /* 0x102fe2000001088f */
[----:B------:R-:W-:Y:S03]  /*14e00*/  MOV R246, R168 ;  /* 0x000000a800f67202 */ /* 0x000fe60000000f00 */
[-C--:B----4-:R-:W-:Y:S01]  /*14e10*/  HMMA.16816.F32.BF16 R100, R144, R160.reuse, R100 ;  /* 0x000000a09064723c */ /* 0x090fe20000041864 */
[----:B------:R1:W-:Y:S03]  /*14e20*/  MUFU.EX2 R208, R138 ;  /* 0x0000008a00d07308 */ /* 0x0003e60000000800 */
[----:B--2---:R-:W-:Y:S04]  /*14e30*/  F2FP.BF16.PACK_AB R142, R211, R218 ;  /* 0x000000dad38e723e */ /* 0x004fe800000010ff */
[C---:B------:R-:W-:Y:S08]  /*14e40*/  HMMA.16816.F32.BF16 R104, R152.reuse, R160, R104 ;  /* 0x000000a09868723c */ /* 0x040ff00000041868 */
[-C--:B------:R-:W-:Y:S08]  /*14e50*/  HMMA.16816.F32.BF16 R108, R152, R162.reuse, R108 ;  /* 0x000000a2986c723c */ /* 0x080ff0000004186c */
[C---:B------:R-:W-:Y:S04]  /*14e60*/  HMMA.16816.F32.BF16 R112, R144.reuse, R162, R112 ;  /* 0x000000a29070723c */ /* 0x040fe80000041870 */
[--C-:B-1----:R-:W-:Y:S01]  /*14e70*/  FFMA.FTZ R138, R248, c[0x0][0x2d0], -R143.reuse ;  /* 0x0000b400f88a7a23 */ /* 0x102fe2000001088f */
[----:B------:R-:W-:Y:S03]  /*14e80*/  MOV R248, R190 ;  /* 0x000000be00f87202 */ /* 0x000fe60000000f00 */
[-C--:B------:R-:W-:Y:S01]  /*14e90*/  HMMA.16816.F32.BF16 R116, R144, R148.reuse, R116 ;  /* 0x000000949074723c */ /* 0x080fe20000041874 */
[----:B------:R1:W2:Y:S07]  /*14ea0*/  MUFU.EX2 R207, R138 ;  /* 0x0000008a00cf7308 */ /* 0x0002ae0000000800 */
[C---:B------:R-:W-:Y:S08]  /*14eb0*/  HMMA.16816.F32.BF16 R120, R152.reuse, R148, R120 ;  /* 0x000000949878723c */ /* 0x040ff00000041878 */
[-C--:B------:R-:W-:Y:S08]  /*14ec0*/  HMMA.16816.F32.BF16 R124, R152, R150.reuse, R124 ;  /* 0x00000096987c723c */ /* 0x080ff0000004187c */
[----:B------:R-:W-:Y:S04]  /*14ed0*/  HMMA.16816.F32.BF16 R128, R144, R150, R128 ;  /* 0x000000969080723c */ /* 0x000fe80000041880 */
[--C-:B-1----:R-:W-:Y:S01]  /*14ee0*/  FFMA.FTZ R138, R249, c[0x0][0x2d0], -R143.reuse ;  /* 0x0000b400f98a7a23 */ /* 0x102fe2000001088f */
[----:B--2---:R-:W-:Y:S01]  /*14ef0*/  F2FP.BF16.PACK_AB R192, R207, R208 ;  /* 0x000000d0cfc0723e */ /* 0x004fe200000010ff */
[----:B------:R-:W-:Y:S01]  /*14f00*/  FFMA.FTZ R143, R251, c[0x0][0x2d0], -R143 ;  /* 0x0000b400fb8f7a23 */ /* 0x000fe2000001088f */
[----:B------:R-:W-:Y:S01]  /*14f10*/  MOV R249, R189 ;  /* 0x000000bd00f97202 */ /* 0x000fe20000000f00 */
[----:B------:R1:W-:Y:S01]  /*14f20*/  MUFU.EX2 R206, R138 ;  /* 0x0000008a00ce7308 */ /* 0x0003e20000000800 */
[----:B------:R-:W-:Y:S02]  /*14f30*/  MOV R251, R188 ;  /* 0x000000bc00fb7202 */ /* 0x000fe40000000f00 */
[----:B------:R-:W-:Y:S07]  /*14f40*/  LDSM.16.MT88.4 R188, [R228+0x3080] ;  /* 0x00308000e4bc783b */ /* 0x000fee0000004200 */
[----:B------:R2:W4:Y:S01]  /*14f50*/  MUFU.EX2 R205, R143 ;  /* 0x0000008f00cd7308 */ /* 0x0005220000000800 */
[--C-:B-1----:R-:W-:Y:S01]  /*14f60*/  FFMA.FTZ R138, R212, c[0x0][0x2d0], -R134.reuse ;  /* 0x0000b400d48a7a23 */ /* 0x102fe20000010886 */
[----:B------:R-:W-:Y:S08]  /*14f70*/  MOV R212, R139 ;  /* 0x0000008b00d47202 */ /* 0x000ff00000000f00 */
[----:B------:R1:W-:Y:S01]  /*14f80*/  MUFU.EX2 R139, R138 ;  /* 0x0000008a008b7308 */ /* 0x0003e20000000800 */
[----:B--2---:R-:W-:Y:S02]  /*14f90*/  F2FP.BF16.PACK_AB R143, R209, R210 ;  /* 0x000000d2d18f723e */ /* 0x004fe400000010ff */
[----:B----4-:R-:W-:Y:S01]  /*14fa0*/  F2FP.BF16.PACK_AB R194, R205, R206 ;  /* 0x000000cecdc2723e */ /* 0x010fe200000010ff */
[--C-:B-1----:R-:W-:Y:S01]  /*14fb0*/  FFMA.FTZ R138, R214, c[0x0][0x2d0], -R134.reuse ;  /* 0x0000b400d68a7a23 */ /* 0x102fe20000010886 */
[----:B------:R-:W-:Y:S02]  /*14fc0*/  MOV R214, R187 ;  /* 0x000000bb00d67202 */ /* 0x000fe40000000f00 */
[----:B------:R-:W-:Y:S03]  /*14fd0*/  MOV R187, R172 ;  /* 0x000000ac00bb7202 */ /* 0x000fe60000000f00 */
[----:B------:R1:W2:Y:S02]  /*14fe0*/  MUFU.EX2 R200, R138 ;  /* 0x0000008a00c87308 */ /* 0x0002a40000000800 */
[--C-:B-1----:R-:W-:Y:S01]  /*14ff0*/  FFMA.FTZ R138, R213, c[0x0][0x2d0], -R134.reuse ;  /* 0x0000b400d58a7a23 */ /* 0x102fe20000010886 */
[----:B------:R-:W-:Y:S01]  /*15000*/  MOV R213, R186 ;  /* 0x000000ba00d57202 */ /* 0x000fe20000000f00 */
[----:B------:R-:W-:Y:S01]  /*15010*/  FFMA.FTZ R134, R140, c[0x0][0x2d0], -R134 ;  /* 0x0000b4008c867a23 */ /* 0x000fe20000010886 */
[----:B------:R-:W-:Y:S02]  /*15020*/  MOV R186, R175 ;  /* 0x000000af00ba7202 */ /* 0x000fe40000000f00 */
[----:B------:R-:W1:Y:S03]  /*15030*/  LDSM.16.MT88.4 R172, [R226+0x3080] ;  /* 0x00308000e2ac783b */ /* 0x000e660000004200 */
[----:B------:R-:W-:Y:S01]  /*15040*/  MUFU.EX2 R138, R138 ;  /* 0x0000008a008a7308 */ /* 0x000fe20000000800 */
[----:B------:R-:W-:Y:S02]  /*15050*/  F2FP.BF16.PACK_AB R140, R244, R223 ;  /* 0x000000dff48c723e */ /* 0x000fe400000010ff */
[----:B--2---:R-:W-:Y:S05]  /*15060*/  F2FP.BF16.PACK_AB R193, R200, R139 ;  /* 0x0000008bc8c1723e */ /* 0x004fea00000010ff */
[-C--:B---3--:R-:W-:Y:S01]  /*15070*/  HMMA.16816.F32.BF16 R144, R140, R156.reuse, R4 ;  /* 0x0000009c8c90723c */ /* 0x088fe20000041804 */
[----:B------:R-:W2:Y:S01]  /*15080*/  LDSM.16.MT88.4 R4, [R225+0x4880] ;  /* 0x00488000e104783b */ /* 0x000ea20000004200 */
[----:B------:R-:W3:Y:S03]  /*15090*/  MUFU.EX2 R134, R134 ;  /* 0x0000008600867308 */ /* 0x000ee60000000800 */
[----:B---3--:R-:W-:Y:S07]  /*150a0*/  F2FP.BF16.PACK_AB R195, R134, R138 ;  /* 0x0000008a86c3723e */ /* 0x008fee00000010ff */
[C---:B------:R-:W-:Y:S01]  /*150b0*/  HMMA.16816.F32.BF16 R148, R192.reuse, R156, R8 ;  /* 0x0000009cc094723c */ /* 0x040fe20000041808 */
[----:B------:R-:W3:Y:S07]  /*150c0*/  LDSM.16.MT88.4 R8, [R226+0x4880] ;  /* 0x00488000e208783b */ /* 0x000eee0000004200 */
[-C--:B------:R-:W-:Y:S01]  /*150d0*/  HMMA.16816.F32.BF16 R152, R192, R158.reuse, R12 ;  /* 0x0000009ec098723c */ /* 0x080fe2000004180c */
[----:B------:R-:W4:Y:S07]  /*150e0*/  LDSM.16.MT88.4 R12, [R228+0x4880] ;  /* 0x00488000e40c783b */ /* 0x000f2e0000004200 */
[C---:B------:R-:W-:Y:S01]  /*150f0*/  HMMA.16816.F32.BF16 R156, R140.reuse, R158, R16 ;  /* 0x0000009e8c9c723c */ /* 0x040fe20000041810 */
[----:B------:R-:W2:Y:S07]  /*15100*/  LDSM.16.MT88.4 R16, [R227+0x4880] ;  /* 0x00488000e310783b */ /* 0x000eae0000004200 */
[-C--:B-1----:R-:W-:Y:S07]  /*15110*/  HMMA.16816.F32.BF16 R160, R140, R172.reuse, R20 ;  /* 0x000000ac8ca0723c */ /* 0x082fee0000041814 */
[----:B------:R-:W-:Y:S02]  /*15120*/  MOV R23, R165 ;  /* 0x000000a500177202 */ /* 0x000fe40000000f00 */
[C---:B------:R-:W-:Y:S01]  /*15130*/  HMMA.16816.F32.BF16 R164, R192.reuse, R172, R24 ;  /* 0x000000acc0a4723c */ /* 0x040fe20000041818 */
[----:B------:R-:W5:Y:S03]  /*15140*/  LDL.LU R27, [R1+0x2c] ;  /* 0x00002c00011b7983 */ /* 0x000f660000300800 */
[----:B------:R-:W-:Y:S02]  /*15150*/  MOV R22, R245 ;  /* 0x000000f500167202 */ /* 0x000fe40000000f00 */
[----:B------:R-:W-:Y:S02]  /*15160*/  MOV R245, R182 ;  /* 0x000000b600f57202 */ /* 0x000fe40000000f00 */
[-C--:B------:R-:W-:Y:S01]  /*15170*/  HMMA.16816.F32.BF16 R168, R192, R174.reuse, R28 ;  /* 0x000000aec0a8723c */ /* 0x080fe2000004181c */
[----:B------:R-:W5:Y:S03]  /*15180*/  LDL.LU R28, [R1+0x28] ;  /* 0x00002800011c7983 */ /* 0x000f660000300800 */
[----:B------:R-:W-:Y:S02]  /*15190*/  MOV R21, R187 ;  /* 0x000000bb00157202 */ /* 0x000fe40000000f00 */
[----:B------:R-:W-:Y:S02]  /*151a0*/  MOV R20, R186 ;  /* 0x000000ba00147202 */ /* 0x000fe40000000f00 */
[C---:B------:R-:W-:Y:S01]  /*151b0*/  HMMA.16816.F32.BF16 R172, R140.reuse, R174, R32 ;  /* 0x000000ae8cac723c */ /* 0x040fe20000041820 */
[----:B------:R-:W5:Y:S03]  /*151c0*/  LDL.LU R33, [R1+0x20] ;  /* 0x0000200001217983 */ /* 0x000f660000300800 */
[----:B------:R-:W-:Y:S01]  /*151d0*/  MOV R31, R178 ;  /* 0x000000b2001f7202 */ /* 0x000fe20000000f00 */
[----:B------:R-:W5:Y:S01]  /*151e0*/  LDL.LU R32, [R1+0x24] ;  /* 0x0000240001207983 */ /* 0x000f620000300800 */
[----:B------:R-:W-:Y:S02]  /*151f0*/  MOV R30, R179 ;  /* 0x000000b3001e7202 */ /* 0x000fe40000000f00 */
[----:B------:R-:W-:Y:S04]  /*15200*/  MOV R35, R176 ;  /* 0x000000b000237202 */ /* 0x000fe80000000f00 */
[----:B------:R-:W-:Y:S02]  /*15210*/  MOV R34, R177 ;  /* 0x000000b100227202 */ /* 0x000fe40000000f00 */
[-C--:B------:R-:W-:Y:S03]  /*15220*/  HMMA.16816.F32.BF16 R176, R140, R188.reuse, R36 ;  /* 0x000000bc8cb0723c */ /* 0x080fe60000041824 */
[----:B------:R-:W-:Y:S02]  /*15230*/  MOV R24, R183 ;  /* 0x000000b700187202 */ /* 0x000fe40000000f00 */
[----:B------:R-:W-:Y:S02]  /*15240*/  MOV R29, R181 ;  /* 0x000000b5001d7202 */ /* 0x000fe40000000f00 */
[----:B------:R-:W-:Y:S02]  /*15250*/  MOV R39, R180 ;  /* 0x000000b400277202 */ /* 0x000fe40000000f00 */
[C---:B------:R-:W-:Y:S04]  /*15260*/  HMMA.16816.F32.BF16 R180, R192.reuse, R188, R40 ;  /* 0x000000bcc0b4723c */ /* 0x040fe80000041828 */
[----:B------:R-:W-:Y:S02]  /*15270*/  MOV R26, R185 ;  /* 0x000000b9001a7202 */ /* 0x000fe40000000f00 */
[----:B------:R-:W-:Y:S02]  /*15280*/  MOV R25, R184 ;  /* 0x000000b800197202 */ /* 0x000fe40000000f00 */
        /* <DEDUP_REMOVED lines=21> */
[----:B------:R-:W-:Y:S04]  /*153e0*/  HMMA.16816.F32.BF16 R128, R140, R18, R128 ;  /* 0x000000128c80723c */ /* 0x000fe80000041880 */
[----:B-----5:R-:W-:Y:S04]  /*153f0*/  FFMA.FTZ R4, R2, R28, R35 ;  /* 0x0000001c02047223 */ /* 0x020fe80000010023 */
[----:B------:R-:W-:Y:S04]  /*15400*/  FADD.FTZ R4, R31, R4 ;  /* 0x000000041f047221 */ /* 0x000fe80000010000 */
[----:B------:R-:W-:Y:S02]  /*15410*/  FFMA.FTZ R133, R133, R33, R39 ;  /* 0x0000002185857223 */ /* 0x000fe40000010027 */
[----:B------:R-:W-:Y:S02]  /*15420*/  FADD.FTZ R5, R26, R4 ;  /* 0x000000041a057221 */ /* 0x000fe40000010000 */
[----:B------:R-:W-:Y:S02]  /*15430*/  FFMA.FTZ R132, R132, R32, R34 ;  /* 0x0000002084847223 */ /* 0x000fe40000010022 */
[----:B------:R-:W-:Y:S02]  /*15440*/  FADD.FTZ R2, R29, R133 ;  /* 0x000000851d027221 */ /* 0x000fe40000010000 */
[----:B------:R-:W-:Y:S02]  /*15450*/  FADD.FTZ R132, R30, R132 ;  /* 0x000000841e847221 */ /* 0x000fe40000010000 */
[----:B------:R-:W-:Y:S02]  /*15460*/  FADD.FTZ R2, R24, R2 ;  /* 0x0000000218027221 */ /* 0x000fe40000010000 */
[----:B------:R-:W-:Y:S02]  /*15470*/  FFMA.FTZ R4, R0, R27, R215 ;  /* 0x0000001b00047223 */ /* 0x000fe400000100d7 */
        /* <DEDUP_REMOVED lines=48> */
.L_x_997:
[----:B-12---:R-:W2:Y:S04]  /*15780*/  LDL.LU R0, [R1+0x20] ;  /* 0x0000200001007983 */ /* 0x006ea80000300800 */
        /* <DEDUP_REMOVED lines=26> */
[----:B------:R-:W-:Y:S01]  /*15930*/  FSETP.NE.FTZ.AND P2, PT, R9, RZ, PT ;  /* 0x000000ff0900720b */ /* 0x000fe20003f55000 */
[----:B----4-:R-:W-:-:S03]  /*15940*/  FADD.FTZ R8, R2, R8 ;  /* 0x0000000802087221 */ /* 0x010fc60000010000 */
[----:B------:R-:W-:Y:S02]  /*15950*/  FSETP.NE.FTZ.AND P1, PT, R6, RZ, PT ;  /* 0x000000ff0600720b */ /* 0x000fe40003f35000 */
[----:B------:R-:W-:-:S03]  /*15960*/  MOV R2, RZ ;  /* 0x000000ff00027202 */ /* 0x000fc60000000f00 */
[----:B------:R-:W1:Y:S01]  /*15970*/  @P3 MUFU.RCP R0, R5 ;  /* 0x0000000500003308 */ /* 0x000e620000001000 */
[----:B------:R-:W-:-:S07]  /*15980*/  FSETP.NE.FTZ.AND P0, PT, R8, RZ, PT ;  /* 0x000000ff0800720b */ /* 0x000fce0003f15000 */
[----:B------:R-:W-:Y:S01]  /*15990*/  @P2 MUFU.RCP R4, R9 ;  /* 0x0000000900042308 */ /* 0x000fe20000001000 */
[----:B-1----:R-:W-:-:S07]  /*159a0*/  FMUL.FTZ R144, R0, R144 ;  /* 0x0000009000907220 */ /* 0x002fce0000410000 */
        /* <DEDUP_REMOVED lines=19> */
[C---:B------:R-:W-:Y:S01]  /*15ae0*/  FMUL.FTZ R68, R0.reuse, R68 ;  /* 0x0000004400447220 */ /* 0x040fe20000410000 */
[----:B------:R-:W-:Y:S01]  /*15af0*/  @P0 MUFU.LG2 R6, R8 ;  /* 0x0000000800060308 */ /* 0x000fe20000000c00 */
        /* <DEDUP_REMOVED lines=16> */
[----:B-1----:R-:W-:-:S02]  /*15c00*/  FMUL.FTZ R148, R2, R148 ;  /* 0x0000009402947220 */ /* 0x002fc40000410000 */
[C---:B------:R-:W-:Y:S02]  /*15c10*/  FMUL.FTZ R149, R2.reuse, R149 ;  /* 0x0000009502957220 */ /* 0x040fe40000410000 */
[C---:B------:R-:W-:Y:S01]  /*15c20*/  FMUL.FTZ R152, R2.reuse, R152 ;  /* 0x0000009802987220 */ /* 0x040fe20000410000 */
[----:B------:R1:W2:Y:S01]  /*15c30*/  @P0 MUFU.RCP R0, R8 ;  /* 0x0000000800000308 */ /* 0x0002a20000001000 */
[C---:B------:R-:W-:Y:S02]  /*15c40*/  FMUL.FTZ R153, R2.reuse, R153 ;  /* 0x0000009902997220 */ /* 0x040fe40000410000 */
[C---:B------:R-:W-:Y:S02]  /*15c50*/  FMUL.FTZ R164, R2.reuse, R164 ;  /* 0x000000a402a47220 */ /* 0x040fe40000410000 */
[C---:B------:R-:W-:Y:S02]  /*15c60*/  FMUL.FTZ R165, R2.reuse, R165 ;  /* 0x000000a502a57220 */ /* 0x040fe40000410000 */
[----:B------:R-:W-:-:S02]  /*15c70*/  FMUL.FTZ R168, R2, R168 ;  /* 0x000000a802a87220 */ /* 0x000fc40000410000 */
[C---:B------:R-:W-:Y:S02]  /*15c80*/  FMUL.FTZ R169, R2.reuse, R169 ;  /* 0x000000a902a97220 */ /* 0x040fe40000410000 */
[C---:B------:R-:W-:Y:S02]  /*15c90*/  FMUL.FTZ R180, R2.reuse, R180 ;  /* 0x000000b402b47220 */ /* 0x040fe40000410000 */
[C---:B------:R-:W-:Y:S02]  /*15ca0*/  FMUL.FTZ R181, R2.reuse, R181 ;  /* 0x000000b502b57220 */ /* 0x040fe40000410000 */
[C---:B------:R-:W-:Y:S01]  /*15cb0*/  FMUL.FTZ R184, R2.reuse, R184 ;  /* 0x000000b802b87220 */ /* 0x040fe20000410000 */
[----:B-1----:R-:W-:Y:S01]  /*15cc0*/  @P0 MOV R8, 0x3f317218 ;  /* 0x3f31721800080802 */ /* 0x002fe20000000f00 */
        /* <DEDUP_REMOVED lines=55> */
[C---:B--2---:R-:W-:Y:S02]  /*16040*/  FMUL.FTZ R150, R0.reuse, R150 ;  /* 0x0000009600967220 */ /* 0x044fe40000410000 */
        /* <DEDUP_REMOVED lines=30> */
[----:B------:R-:W-:Y:S01]  /*16230*/  FMUL.FTZ R127, R0, R127 ;  /* 0x0000007f007f7220 */ /* 0x000fe20000410000 */
[----:B------:R-:W-:Y:S01]  /*16240*/  @P1 MOV R0, 0x3f317218 ;  /* 0x3f31721800001802 */ /* 0x000fe20000000f00 */
[----:B------:R-:W-:-:S02]  /*16250*/  @P2 FMUL.FTZ R5, R2, c[0x0][0x2d0] ;  /* 0x0000b40002052a20 */ /* 0x000fc40000410000 */
[----:B------:R-:W-:Y:S02]  /*16260*/  @P3 FMUL.FTZ R10, R4, c[0x0][0x2d0] ;  /* 0x0000b400040a3a20 */ /* 0x000fe40000410000 */
[----:B------:R-:W-:Y:S02]  /*16270*/  @P1 FMUL.FTZ R2, R0, c[0x0][0x2d0] ;  /* 0x0000b40000021a20 */ /* 0x000fe40000410000 */
[----:B------:R-:W-:Y:S02]  /*16280*/  @P3 FMUL.FTZ R11, R11, 0.69314718246459960938 ;  /* 0x3f3172180b0b3820 */ /* 0x000fe40000410000 */
[----:B------:R-:W-:Y:S02]  /*16290*/  @P2 FMUL.FTZ R9, R9, 0.69314718246459960938 ;  /* 0x3f31721809092820 */ /* 0x000fe40000410000 */
[----:B------:R-:W-:Y:S02]  /*162a0*/  @P1 FMUL.FTZ R7, R7, 0.69314718246459960938 ;  /* 0x3f31721807071820 */ /* 0x000fe40000410000 */
[----:B------:R-:W-:-:S02]  /*162b0*/  @P0 FMUL.FTZ R4, R6, 0.69314718246459960938 ;  /* 0x3f31721806040820 */ /* 0x000fc40000410000 */
[----:B------:R-:W-:Y:S02]  /*162c0*/  @P0 FMUL.FTZ R0, R8, c[0x0][0x2d0] ;  /* 0x0000b40008000a20 */ /* 0x000fe40000410000 */
[----:B------:R-:W-:Y:S02]  /*162d0*/  @P3 FFMA.FTZ R37, R10, R137, R11 ;  /* 0x000000890a253223 */ /* 0x000fe4000001000b */
[----:B------:R-:W-:Y:S02]  /*162e0*/  @P2 FFMA.FTZ R38, R5, R136, R9 ;  /* 0x0000008805262223 */ /* 0x000fe40000010009 */
[----:B------:R-:W-:Y:S02]  /*162f0*/  @P1 FFMA.FTZ R39, R2, R135, R7 ;  /* 0x0000008702271223 */ /* 0x000fe40000010007 */
[----:B------:R-:W-:Y:S02]  /*16300*/  @P0 FFMA.FTZ R40, R0, R3, R4 ;  /* 0x0000000300280223 */ /* 0x000fe40000010004 */
.L_x_949:
[----:B------:R-:W-:Y:S01]  /*16310*/  USHF.R.S32.HI UR6, URZ, 0x1f, UR10 ;  /* 0x0000001f3f067899 */ /* 0x000fe2000801140a */
[----:B------:R-:W-:Y:S05]  /*16320*/  @P4 BRA `(.L_x_1016) ;  /* 0x00001b4000004947 */ /* 0x000fea0003800000 */
[----:B------:R-:W3:Y:S01]  /*16330*/  S2R R12, SR_TID.X ;  /* 0x00000000000c7919 */ /* 0x000ee20000002100 */
[----:B------:R-:W-:Y:S01]  /*16340*/  ULDC.64 UR4, c[0x0][0x490] ;  /* 0x0001240000047ab9 */ /* 0x000fe20000000a00 */
[----:B------:R-:W-:Y:S01]  /*16350*/  F2FP.BF16.PACK_AB R42, R42, R52 ;  /* 0x000000342a2a723e */ /* 0x000fe200000010ff */
[----:B------:R-:W-:Y:S01]  /*16360*/  UIMAD UR7, UR6, UR4, URZ ;  /* 0x00000004060772a4 */ /* 0x000fe2000f8e023f */
[----:B------:R-:W4:Y:S01]  /*16370*/  S2R R14, SR_CTAID.Z ;  /* 0x00000000000e7919 */ /* 0x000f220000002700 */
[----:B------:R-:W-:Y:S01]  /*16380*/  UIMAD.WIDE.U32 UR8, UR10, UR4, URZ ;  /* 0x000000040a0872a5 */ /* 0x000fe2000f8e003f */
[----:B------:R-:W-:Y:S01]  /*16390*/  F2FP.BF16.PACK_AB R35, R35, R80 ;  /* 0x000000502323723e */ /* 0x000fe200000010ff */
[----:B------:R-:W-:Y:S01]  /*163a0*/  UIMAD UR7, UR10, UR5, UR7 ;  /* 0x000000050a0772a4 */ /* 0x000fe2000f8e0207 */
[----:B------:R-:W1:Y:S01]  /*163b0*/  S2R R80, SR_CTAID.X ;  /* 0x0000000000507919 */ /* 0x000e620000002500 */
[----:B------:R-:W-:Y:S01]  /*163c0*/  F2FP.BF16.PACK_AB R54, R55, R54 ;  /* 0x000000363736723e */ /* 0x000fe200000010ff */
[----:B------:R-:W-:Y:S01]  /*163d0*/  ULDC.64 UR4, c[0x0][0x3e8] ;  /* 0x0000fa0000047ab9 */ /* 0x000fe20000000a00 */
[----:B------:R-:W-:Y:S01]  /*163e0*/  IMAD.U32 R3, RZ, RZ, UR9 ;  /* 0x00000009ff037e24 */ /* 0x000fe2000f8e00ff */
[----:B------:R-:W-:Y:S01]  /*163f0*/  UIMAD.WIDE.U32 UR12, UR10, UR4, URZ ;  /* 0x000000040a0c72a5 */ /* 0x000fe2000f8e003f */
[----:B-1----:R-:W-:Y:S01]  /*16400*/  IMAD.U32 R2, RZ, RZ, UR8 ;  /* 0x00000008ff027e24 */ /* 0x002fe2000f8e00ff */
[----:B------:R-:W-:Y:S01]  /*16410*/  UIMAD UR6, UR6, UR4, URZ ;  /* 0x00000004060672a4 */ /* 0x000fe2000f8e023f */
[----:B------:R-:W-:Y:S01]  /*16420*/  IMAD.MOV.U32 R55, RZ, RZ, c[0x0][0x4e8] ;  /* 0x00013a00ff377624 */ /* 0x000fe200078e00ff */
[----:B------:R-:W-:Y:S01]  /*16430*/  UIADD3 UR7, UR9, UR7, URZ ;  /* 0x0000000709077290 */ /* 0x000fe2000fffe03f */
[----:B------:R-:W-:Y:S01]  /*16440*/  F2FP.BF16.PACK_AB R46, R46, R144 ;  /* 0x000000902e2e723e */ /* 0x000fe200000010ff */
[----:B------:R-:W-:Y:S01]  /*16450*/  IMAD.U32 R7, RZ, RZ, UR13 ;  /* 0x0000000dff077e24 */ /* 0x000fe2000f8e00ff */
[----:B------:R-:W-:Y:S01]  /*16460*/  UIMAD UR5, UR10, UR5, UR6 ;  /* 0x000000050a0572a4 */ /* 0x000fe2000f8e0206 */
[----:B------:R-:W-:Y:S01]  /*16470*/  IMAD.U32 R6, RZ, RZ, UR12 ;  /* 0x0000000cff067e24 */ /* 0x000fe2000f8e00ff */
[C---:B------:R-:W-:Y:S01]  /*16480*/  ISETP.NE.AND P0, PT, R55.reuse, 0x1, PT ;  /* 0x000000013700780c */ /* 0x040fe20003f05270 */
[----:B------:R-:W-:Y:S01]  /*16490*/  IMAD.U32 R5, RZ, RZ, UR7 ;  /* 0x00000007ff057e24 */ /* 0x000fe2000f8e00ff */
[----:B------:R-:W-:Y:S01]  /*164a0*/  UIADD3 UR5, UR13, UR5, URZ ;  /* 0x000000050d057290 */ /* 0x000fe2000fffe03f */
[----:B---3--:R-:W-:Y:S01]  /*164b0*/  SHF.R.S32.HI R18, RZ, 0x1f, R12 ;  /* 0x0000001fff127819 */ /* 0x008fe2000001140c */
[----:B------:R-:W-:Y:S01]  /*164c0*/  IMAD R55, R55, c[0x0][0x388], RZ ;  /* 0x0000e20037377a24 */ /* 0x000fe200078e02ff */
[----:B------:R-:W-:Y:S01]  /*164d0*/  F2FP.BF16.PACK_AB R146, R147, R146 ;  /* 0x000000929392723e */ /* 0x000fe200000010ff */
[----:B------:R-:W-:Y:S01]  /*164e0*/  BSSY B0, `(.L_x_1017) ;  /* 0x0000121000007945 */ /* 0x000fe20003800000 */
[----:B------:R-:W-:-:S02]  /*164f0*/  LEA.HI R4, R18, R12, RZ, 0x2 ;  /* 0x0000000c12047211 */ /* 0x000fc400078f10ff */
[-C--:B------:R-:W-:Y:S02]  /*16500*/  LEA.HI R8, R18, R12.reuse, RZ, 0x5 ;  /* 0x0000000c12087211 */ /* 0x080fe400078f28ff */
[--C-:B------:R-:W-:Y:S02]  /*16510*/  SHF.R.S32.HI R7, RZ, 0x2, R4.reuse ;  /* 0x00000002ff077819 */ /* 0x100fe40000011404 */
[----:B------:R-:W-:Y:S02]  /*16520*/  SHF.R.S32.HI R0, RZ, 0x1f, R4 ;  /* 0x0000001fff007819 */ /* 0x000fe40000011404 */
[----:B------:R-:W-:Y:S02]  /*16530*/  LOP3.LUT R3, R4, 0xfffffffc, RZ, 0xc0, !PT ;  /* 0xfffffffc04037812 */ /* 0x000fe400078ec0ff */
[----:B------:R-:W-:Y:S02]  /*16540*/  LOP3.LUT R4, R8, 0xffffffe0, RZ, 0xc0, !PT ;  /* 0xffffffe008047812 */ /* 0x000fe400078ec0ff */
[-C--:B------:R-:W-:Y:S01]  /*16550*/  LEA.HI R11, R18, R12.reuse, RZ, 0x3 ;  /* 0x0000000c120b7211 */ /* 0x080fe200078f18ff */
[----:B------:R-:W-:Y:S01]  /*16560*/  IMAD.IADD R10, R12, 0x1, -R3 ;  /* 0x000000010c0a7824 */ /* 0x000fe200078e0a03 */
[----:B------:R-:W-:Y:S01]  /*16570*/  LEA.HI R9, R0, R7, RZ, 0x3 ;  /* 0x0000000700097211 */ /* 0x000fe200078f18ff */
[----:B------:R-:W-:Y:S01]  /*16580*/  IMAD.IADD R0, R12, 0x1, -R4 ;  /* 0x000000010c007824 */ /* 0x000fe200078e0a04 */
[----:B------:R-:W-:Y:S01]  /*16590*/  LOP3.LUT R13, R11, 0xfffffff8, RZ, 0xc0, !PT ;  /* 0xfffffff80b0d7812 */ /* 0x000fe200078ec0ff */
[----:B------:R-:W-:Y:S01]  /*165a0*/  IMAD.MOV.U32 R4, RZ, RZ, R2 ;  /* 0x000000ffff047224 */ /* 0x000fe200078e0002 */
[----:B------:R-:W-:Y:S01]  /*165b0*/  LEA.HI R18, R18, R12, RZ, 0x6 ;  /* 0x0000000c12127211 */ /* 0x000fe200078f30ff */
[----:B------:R-:W-:Y:S01]  /*165c0*/  IMAD.MOV.U32 R2, RZ, RZ, R6 ;  /* 0x000000ffff027224 */ /* 0x000fe200078e0006 */
[----:B------:R-:W-:Y:S01]  /*165d0*/  SHF.R.S32.HI R6, RZ, 0x1f, R0 ;  /* 0x0000001fff067819 */ /* 0x000fe20000011400 */
[----:B------:R-:W-:Y:S01]  /*165e0*/  IMAD.IADD R13, R12, 0x1, -R13 ;  /* 0x000000010c0d7824 */ /* 0x000fe200078e0a0d */
[----:B----4-:R-:W-:Y:S01]  /*165f0*/  SHF.R.S32.HI R12, RZ, 0x1f, R14 ;  /* 0x0000001fff0c7819 */ /* 0x010fe2000001140e */
[----:B------:R-:W-:Y:S01]  /*16600*/  IMAD.U32 R3, RZ, RZ, UR5 ;  /* 0x00000005ff037e24 */ /* 0x000fe2000f8e00ff */
[----:B------:R-:W-:Y:S01]  /*16610*/  LOP3.LUT P3, RZ, R0, 0x3, RZ, 0xc0, !PT ;  /* 0x0000000300ff7812 */ /* 0x000fe2000786c0ff */
[----:B------:R-:W-:Y:S01]  /*16620*/  IMAD.WIDE.U32 R20, R14, c[0x0][0x498], R4 ;  /* 0x000126000e147a25 */ /* 0x000fe200078e0004 */
[----:B------:R-:W-:-:S02]  /*16630*/  LEA.HI R16, R6, R0, RZ, 0x2 ;  /* 0x0000000006107211 */ /* 0x000fc400078f10ff */
[--C-:B------:R-:W-:Y:S01]  /*16640*/  SHF.R.S32.HI R6, RZ, 0x5, R8.reuse ;  /* 0x00000005ff067819 */ /* 0x100fe20000011408 */
[C---:B------:R-:W-:Y:S01]  /*16650*/  IMAD R19, R12.reuse, c[0x0][0x498], RZ ;  /* 0x000126000c137a24 */ /* 0x040fe200078e02ff */
[----:B------:R-:W-:Y:S01]  /*16660*/  SHF.R.S32.HI R0, RZ, 0x1f, R8 ;  /* 0x0000001fff007819 */ /* 0x000fe20000011408 */
[----:B------:R-:W-:Y:S01]  /*16670*/  IMAD R12, R12, c[0x0][0x3f0], RZ ;  /* 0x0000fc000c0c7a24 */ /* 0x000fe200078e02ff */
[----:B------:R-:W-:Y:S01]  /*16680*/  SHF.R.S32.HI R52, RZ, 0x3, R11 ;  /* 0x00000003ff347819 */ /* 0x000fe2000001140b */
[----:B------:R-:W-:Y:S01]  /*16690*/  IMAD R19, R14, c[0x0][0x49c], R19 ;  /* 0x000127000e137a24 */ /* 0x000fe200078e0213 */
[----:B------:R-:W-:Y:S01]  /*166a0*/  LEA.HI R0, R0, R6, RZ, 0x2 ;  /* 0x0000000600007211 */ /* 0x000fe200078f10ff */
[----:B------:R-:W-:Y:S01]  /*166b0*/  IMAD R8, R14, c[0x0][0x3f4], R12 ;  /* 0x0000fd000e087a24 */ /* 0x000fe200078e020c */
[----:B------:R-:W-:Y:S01]  /*166c0*/  LOP3.LUT R9, R9, 0xfffffff8, RZ, 0xc0, !PT ;  /* 0xfffffff809097812 */ /* 0x000fe200078ec0ff */
[----:B------:R-:W-:Y:S01]  /*166d0*/  IMAD.SHL.U32 R4, R52, 0x40, RZ ;  /* 0x0000004034047824 */ /* 0x000fe200078e00ff */
[----:B------:R-:W-:Y:S01]  /*166e0*/  F2FP.BF16.PACK_AB R44, R44, R156 ;  /* 0x0000009c2c2c723e */ /* 0x000fe200000010ff */
[----:B------:R-:W-:Y:S01]  /*166f0*/  IMAD.WIDE.U32 R14, R14, c[0x0][0x3f0], R2 ;  /* 0x0000fc000e0e7a25 */ /* 0x000fe200078e0002 */
[----:B------:R-:W-:-:S02]  /*16700*/  LOP3.LUT R3, R0, 0xffffffc, RZ, 0xc0, !PT ;  /* 0x0ffffffc00037812 */ /* 0x000fc400078ec0ff */
[----:B------:R-:W-:Y:S01]  /*16710*/  LEA.HI R2, R10, R10, RZ, 0x1 ;  /* 0x0000000a0a027211 */ /* 0x000fe200078f08ff */
[----:B------:R-:W-:Y:S01]  /*16720*/  IMAD.SHL.U32 R12, R13, 0x8, RZ ;  /* 0x000000080d0c7824 */ /* 0x000fe200078e00ff */
[----:B------:R-:W-:Y:S01]  /*16730*/  LOP3.LUT R0, R4, 0x1c0, RZ, 0xc0, !PT ;  /* 0x000001c004007812 */ /* 0x000fe200078ec0ff */
[----:B------:R-:W-:Y:S01]  /*16740*/  IMAD.IADD R9, R7, 0x1, -R9 ;  /* 0x0000000107097824 */ /* 0x000fe200078e0a09 */
[----:B------:R-:W-:Y:S01]  /*16750*/  LOP3.LUT R4, R2, 0x1ffffffe, RZ, 0xc0, !PT ;  /* 0x1ffffffe02047812 */ /* 0x000fe200078ec0ff */
[C---:B------:R-:W-:Y:S01]  /*16760*/  IMAD.IADD R7, R6.reuse, 0x1, -R3 ;  /* 0x0000000106077824 */ /* 0x040fe200078e0a03 */
[----:B------:R-:W-:Y:S01]  /*16770*/  SHF.R.U32.HI R5, RZ, 0x3, R0 ;  /* 0x00000003ff057819 */ /* 0x000fe20000011600 */
[----:B------:R-:W-:Y:S01]  /*16780*/  IMAD R17, R6, 0x200, R10 ;  /* 0x0000020006117824 */ /* 0x000fe200078e020a */
[----:B------:R-:W-:Y:S01]  /*16790*/  LOP3.LUT R3, R0, 0x38, R12, 0xf8, !PT ;  /* 0x0000003800037812 */ /* 0x000fe200078ef80c */
[----:B------:R-:W-:Y:S01]  /*167a0*/  IMAD.SHL.U32 R0, R2, 0x20, RZ ;  /* 0x0000002002007824 */ /* 0x000fe200078e00ff */
[----:B------:R-:W-:Y:S01]  /*167b0*/  F2FP.BF16.PACK_AB R158, R159, R158 ;  /* 0x0000009e9f9e723e */ /* 0x000fe200000010ff */
[----:B------:R-:W-:Y:S01]  /*167c0*/  IMAD.IADD R6, R10, 0x1, -R4 ;  /* 0x000000010a067824 */ /* 0x000fe200078e0a04 */
[----:B------:R-:W-:-:S02]  /*167d0*/  LOP3.LUT R4, R9, 0x1, RZ, 0xc0, !PT ;  /* 0x0000000109047812 */ /* 0x000fc400078ec0ff */
[----:B------:R-:W-:Y:S01]  /*167e0*/  LOP3.LUT R2, R0, 0xffffffc0, RZ, 0xc0, !PT ;  /* 0xffffffc000027812 */ /* 0x000fe200078ec0ff */
[----:B------:R-:W-:Y:S01]  /*167f0*/  IMAD R0, R13, 0x10, R52 ;  /* 0x000000100d007824 */ /* 0x000fe200078e0234 */
[----:B------:R-:W-:Y:S02]  /*16800*/  LOP3.LUT R11, R3, R5, RZ, 0x3c, !PT ;  /* 0x00000005030b7212 */ /* 0x000fe400078e3cff */
[----:B------:R-:W-:Y:S01]  /*16810*/  SHF.R.S32.HI R3, RZ, 0x2, R16 ;  /* 0x00000002ff037819 */ /* 0x000fe20000011410 */
[----:B------:R-:W-:Y:S01]  /*16820*/  IMAD R10, R6, 0x8, R2 ;  /* 0x00000008060a7824 */ /* 0x000fe200078e0202 */
[----:B------:R-:W-:Y:S01]  /*16830*/  ISETP.NE.U32.AND P4, PT, R4, 0x1, PT ;  /* 0x000000010400780c */ /* 0x000fe20003f85070 */
[----:B------:R-:W-:Y:S01]  /*16840*/  IMAD R4, R80, 0x80, R0 ;  /* 0x0000008050047824 */ /* 0x000fe200078e0200 */
[----:B------:R-:W-:Y:S01]  /*16850*/  F2FP.BF16.PACK_AB R148, R149, R148 ;  /* 0x000000949594723e */ /* 0x000fe200000010ff */
[----:B------:R-:W-:Y:S01]  /*16860*/  IMAD R5, R7, 0x10, R3 ;  /* 0x0000001007057824 */ /* 0x000fe200078e0203 */
[----:B------:R-:W-:Y:S01]  /*16870*/  R2P PR, R9, 0x6 ;  /* 0x0000000609007804 */ /* 0x000fe20000000000 */
[----:B------:R-:W-:Y:S01]  /*16880*/  IMAD.IADD R3, R15, 0x1, R8 ;  /* 0x000000010f037824 */ /* 0x000fe200078e0208 */
[----:B------:R-:W-:Y:S01]  /*16890*/  F2FP.BF16.PACK_AB R150, R151, R150 ;  /* 0x000000969796723e */ /* 0x000fe200000010ff */
[----:B------:R-:W-:Y:S01]  /*168a0*/  @P0 IMAD.HI.U32 R8, R4, c[0x0][0x4ec], RZ ;  /* 0x00013b0004080a27 */ /* 0x000fe200078e00ff */
[----:B------:R-:W-:-:S02]  /*168b0*/  F2FP.BF16.PACK_AB R152, R153, R152 ;  /* 0x000000989998723e */ /* 0x000fc400000010ff */
[----:B------:R-:W-:Y:S01]  /*168c0*/  F2FP.BF16.PACK_AB R154, R155, R154 ;  /* 0x0000009a9b9a723e */ /* 0x000fe200000010ff */
[----:B------:R-:W-:Y:S01]  /*168d0*/  IMAD.SHL.U32 R6, R9, 0x40, RZ ;  /* 0x0000004009067824 */ /* 0x000fe200078e00ff */
[----:B------:R-:W-:Y:S01]  /*168e0*/  F2FP.BF16.PACK_AB R48, R48, R160 ;  /* 0x000000a03030723e */ /* 0x000fe200000010ff */
[----:B------:R-:W-:Y:S01]  /*168f0*/  IMAD.SHL.U32 R7, R18, 0x8, RZ ;  /* 0x0000000812077824 */ /* 0x000fe200078e00ff */
[----:B------:R-:W-:Y:S01]  /*16900*/  F2FP.BF16.PACK_AB R162, R163, R162 ;  /* 0x000000a2a3a2723e */ /* 0x000fe200000010ff */
[----:B------:R-:W-:Y:S01]  /*16910*/  IMAD.MOV.U32 R0, RZ, RZ, R4 ;  /* 0x000000ffff007224 */ /* 0x000fe200078e0004 */
[----:B------:R-:W-:Y:S01]  /*16920*/  @P0 SHF.R.U32.HI R0, RZ, c[0x0][0x4f0], R8 ;  /* 0x00013c00ff000a19 */ /* 0x000fe20000011608 */
[----:B------:R-:W-:Y:S01]  /*16930*/  IMAD.MOV.U32 R2, RZ, RZ, R14 ;  /* 0x000000ffff027224 */ /* 0x000fe200078e000e */
[----:B------:R-:W-:Y:S02]  /*16940*/  LOP3.LUT R6, R6, 0x1c0, RZ, 0xc0, !PT ;  /* 0x000001c006067812 */ /* 0x000fe400078ec0ff */
[----:B------:R-:W-:Y:S01]  /*16950*/  LOP3.LUT R13, R11, 0x7ffffe00, R7, 0xf8, !PT ;  /* 0x7ffffe000b0d7812 */ /* 0x000fe200078ef807 */
[----:B------:R-:W-:Y:S01]  /*16960*/  IMAD.IADD R11, R5, 0x1, R10 ;  /* 0x00000001050b7824 */ /* 0x000fe200078e020a */
[--C-:B------:R-:W-:Y:S01]  /*16970*/  SHF.R.S32.HI R7, RZ, 0x1f, R0.reuse ;  /* 0x0000001fff077819 */ /* 0x100fe20000011400 */
[----:B------:R-:W-:Y:S01]  /*16980*/  IMAD R5, R80, 0x80, R5 ;  /* 0x0000008050057824 */ /* 0x000fe200078e0205 */
[----:B------:R-:W-:Y:S01]  /*16990*/  LEA.HI R9, R6, R6, RZ, 0x1d ;  /* 0x0000000606097211 */ /* 0x000fe200078fe8ff */
[----:B------:R-:W-:Y:S01]  /*169a0*/  IMAD.MOV R6, RZ, RZ, -R0 ;  /* 0x000000ffff067224 */ /* 0x000fe200078e0a00 */
[----:B------:R-:W-:Y:S01]  /*169b0*/  F2FP.BF16.PACK_AB R47, R47, R172 ;  /* 0x000000ac2f2f723e */ /* 0x000fe200000010ff */
[----:B------:R-:W-:Y:S01]  /*169c0*/  IMAD R7, R7, c[0x0][0x3e0], RZ ;  /* 0x0000f80007077a24 */ /* 0x000fe200078e02ff */
[----:B------:R-:W-:Y:S01]  /*169d0*/  IADD3 R8, R5, 0x8, RZ ;  /* 0x0000000805087810 */ /* 0x000fe20007ffe0ff */
[----:B------:R-:W-:Y:S01]  /*169e0*/  IMAD.U32 R10, R17, 0x2, R9 ;  /* 0x00000002110a7824 */ /* 0x000fe200078e0009 */
[-C--:B------:R-:W-:Y:S01]  /*169f0*/  ISETP.GE.OR P6, PT, R5, R55.reuse, P3 ;  /* 0x000000370500720c */ /* 0x080fe20001fc6670 */
[----:B------:R-:W-:Y:S01]  /*16a00*/  IMAD R7, R0, c[0x0][0x3e4], R7 ;  /* 0x0000f90000077a24 */ /* 0x000fe200078e0207 */
[----:B------:R-:W-:Y:S01]  /*16a10*/  ISETP.GE.OR P5, PT, R8, R55, P3 ;  /* 0x000000370800720c */ /* 0x000fe20001fa6670 */
[----:B------:R-:W-:Y:S01]  /*16a20*/  IMAD.WIDE.U32 R8, R0, c[0x0][0x3e0], R2 ;  /* 0x0000f80000087a25 */ /* 0x000fe200078e0002 */
[----:B------:R-:W-:-:S02]  /*16a30*/  F2FP.BF16.PACK_AB R174, R175, R174 ;  /* 0x000000aeafae723e */ /* 0x000fc400000010ff */
[----:B------:R-:W-:Y:S01]  /*16a40*/  F2FP.BF16.PACK_AB R164, R165, R164 ;  /* 0x000000a4a5a4723e */ /* 0x000fe200000010ff */
[----:B------:R-:W-:Y:S01]  /*16a50*/  IMAD R18, R6, c[0x0][0x4e8], R4 ;  /* 0x00013a0006127a24 */ /* 0x000fe200078e0204 */
[----:B------:R-:W-:Y:S01]  /*16a60*/  F2FP.BF16.PACK_AB R166, R167, R166 ;  /* 0x000000a6a7a6723e */ /* 0x000fe200000010ff */
[----:B------:R-:W-:Y:S01]  /*16a70*/  IMAD.SHL.U32 R0, R10, 0x2, RZ ;  /* 0x000000020a007824 */ /* 0x000fe200078e00ff */
[C---:B------:R-:W-:Y:S01]  /*16a80*/  IADD3 R10, R5.reuse, 0x40, RZ ;  /* 0x00000040050a7810 */ /* 0x040fe20007ffe0ff */
[----:B------:R-:W-:Y:S01]  /*16a90*/  IMAD R6, R80, 0x80, R11 ;  /* 0x0000008050067824 */ /* 0x000fe200078e020b */
[----:B------:R-:W-:Y:S01]  /*16aa0*/  IADD3 R5, R5, 0x48, RZ ;  /* 0x0000004805057810 */ /* 0x000fe20007ffe0ff */
[----:B------:R-:W-:Y:S01]  /*16ab0*/  BAR.SYNC.DEFER_BLOCKING 0x1, 0x80 ;  /* 0x0042000000007b1d */ /* 0x000fe20000010000 */
[----:B------:R-:W-:Y:S01]  /*16ac0*/  IADD3 R11, R0, 0x80, RZ ;  /* 0x00000080000b7810 */ /* 0x000fe20007ffe0ff */
[----:B------:R-:W-:Y:S01]  /*16ad0*/  @P0 IMAD.HI.U32 R4, R6, c[0x0][0x4ec], RZ ;  /* 0x00013b0006040a27 */ /* 0x000fe200078e00ff */
[----:B------:R-:W-:-:S02]  /*16ae0*/  IADD3 R2, R0, 0x70, RZ ;  /* 0x0000007000027810 */ /* 0x000fc40007ffe0ff */
[----:B------:R-:W-:Y:S01]  /*16af0*/  @P4 IADD3 R2, R11, 0x10, RZ ;  /* 0x000000100b024810 */ /* 0x000fe20007ffe0ff */
[----:B------:R-:W-:Y:S01]  /*16b00*/  IMAD.MOV.U32 R3, RZ, RZ, R6 ;  /* 0x000000ffff037224 */ /* 0x000fe200078e0006 */
[-C--:B------:R-:W-:Y:S02]  /*16b10*/  ISETP.GE.OR P4, PT, R10, R55.reuse, P3 ;  /* 0x000000370a00720c */ /* 0x080fe40001f86670 */
[----:B------:R-:W-:Y:S01]  /*16b20*/  @P0 SHF.R.U32.HI R3, RZ, c[0x0][0x4f0], R4 ;  /* 0x00013c00ff030a19 */ /* 0x000fe20000011604 */
[----:B------:R-:W-:Y:S01]  /*16b30*/  IMAD.MOV.U32 R4, RZ, RZ, R8 ;  /* 0x000000ffff047224 */ /* 0x000fe200078e0008 */
[----:B------:R-:W-:Y:S01]  /*16b40*/  ISETP.GE.OR P3, PT, R5, R55, P3 ;  /* 0x000000370500720c */ /* 0x000fe20001f66670 */
[----:B------:R-:W-:Y:S01]  /*16b50*/  IMAD.IADD R5, R9, 0x1, R7 ;  /* 0x0000000109057824 */ /* 0x000fe200078e0207 */
[----:B------:R-:W-:Y:S01]  /*16b60*/  SHF.R.S32.HI R7, RZ, 0x1f, R18 ;  /* 0x0000001fff077819 */ /* 0x000fe20000011412 */
[--C-:B------:R-:W-:Y:S01]  /*16b70*/  IMAD.MOV R8, RZ, RZ, -R3.reuse ;  /* 0x000000ffff087224 */ /* 0x100fe200078e0a03 */
[----:B------:R-:W-:-:S02]  /*16b80*/  SHF.R.S32.HI R9, RZ, 0x1f, R3 ;  /* 0x0000001fff097819 */ /* 0x000fc40000011403 */
[----:B------:R-:W-:Y:S01]  /*16b90*/  IADD3 R10, P0, R3, R20, RZ ;  /* 0x00000014030a7210 */ /* 0x000fe20007f1e0ff */
[----:B------:R-:W-:Y:S01]  /*16ba0*/  IMAD R7, R7, c[0x0][0x3d8], RZ ;  /* 0x0000f60007077a24 */ /* 0x000fe200078e02ff */
[----:B------:R-:W-:Y:S01]  /*16bb0*/  F2FP.BF16.PACK_AB R168, R169, R168 ;  /* 0x000000a8a9a8723e */ /* 0x000fe200000010ff */
[----:B------:R-:W-:Y:S01]  /*16bc0*/  IMAD R8, R8, c[0x0][0x4e8], R6 ;  /* 0x00013a0008087a24 */ /* 0x000fe200078e0206 */
[----:B------:R-:W-:Y:S01]  /*16bd0*/  IADD3.X R11, R9, R21, R19, P0, !PT ;  /* 0x00000015090b7210 */ /* 0x000fe200007fe413 */
[C---:B------:R-:W-:Y:S01]  /*16be0*/  IMAD R53, R18.reuse, c[0x0][0x3dc], R7 ;  /* 0x0000f70012357a24 */ /* 0x040fe200078e0207 */
[----:B------:R-:W-:Y:S01]  /*16bf0*/  F2FP.BF16.PACK_AB R170, R171, R170 ;  /* 0x000000aaabaa723e */ /* 0x000fe200000010ff */
[----:B------:R-:W-:Y:S01]  /*16c00*/  IMAD.WIDE.U32 R18, R18, c[0x0][0x3d8], R4 ;  /* 0x0000f60012127a25 */ /* 0x000fe200078e0004 */
[----:B------:R-:W-:Y:S01]  /*16c10*/  SHF.R.S32.HI R4, RZ, 0x1f, R8 ;  /* 0x0000001fff047819 */ /* 0x000fe20000011408 */
[----:B------:R-:W-:Y:S01]  /*16c20*/  STS [R0+0x80], R46 ;  /* 0x0000802e00007388 */ /* 0x000fe20000000800 */
[----:B------:R-:W-:Y:S01]  /*16c30*/  F2FP.BF16.PACK_AB R45, R45, R176 ;  /* 0x000000b02d2d723e */ /* 0x000fe200000010ff */
[----:B------:R-:W-:Y:S01]  /*16c40*/  IMAD.MOV.U32 R9, RZ, RZ, 0x20 ;  /* 0x00000020ff097424 */ /* 0x000fe200078e00ff */
[----:B------:R-:W-:Y:S01]  /*16c50*/  F2FP.BF16.PACK_AB R178, R179, R178 ;  /* 0x000000b2b3b2723e */ /* 0x000fe200000010ff */
[----:B------:R-:W-:Y:S01]  /*16c60*/  IMAD R4, R4, c[0x0][0x488], RZ ;  /* 0x0001220004047a24 */ /* 0x000fe200078e02ff */
[----:B------:R-:W-:Y:S01]  /*16c70*/  STS [R0+0x480], R146 ;  /* 0x0004809200007388 */ /* 0x000fe20000000800 */
[----:B------:R-:W-:Y:S01]  /*16c80*/  IMAD.WIDE.U32 R6, R8, c[0x0][0x488], R10 ;  /* 0x0001220008067a25 */ /* 0x000fe200078e000a */
[----:B------:R-:W-:-:S02]  /*16c90*/  SEL R9, R9, 0xffffffe0, !P1 ;  /* 0xffffffe009097807 */ /* 0x000fc40004800000 */
[----:B------:R-:W-:Y:S01]  /*16ca0*/  STS [R2], R44 ;  /* 0x0000002c02007388 */ /* 0x000fe20000000800 */
[----:B------:R-:W-:Y:S01]  /*16cb0*/  IMAD R8, R8, c[0x0][0x48c], R4 ;  /* 0x0001230008087a24 */ /* 0x000fe200078e0204 */
[----:B------:R-:W-:Y:S01]  /*16cc0*/  LEA R10, P0, R6, c[0x0][0x450], 0x2 ;  /* 0x00011400060a7a11 */ /* 0x000fe200078010ff */
[----:B------:R-:W-:Y:S01]  /*16cd0*/  IMAD.MOV.U32 R5, RZ, RZ, 0x40 ;  /* 0x00000040ff057424 */ /* 0x000fe200078e00ff */
[----:B------:R-:W-:Y:S01]  /*16ce0*/  STS [R2+0x400], R158 ;  /* 0x0004009e02007388 */ /* 0x000fe20000000800 */
[----:B------:R-:W-:Y:S01]  /*16cf0*/  IMAD.IADD R8, R7, 0x1, R8 ;  /* 0x0000000107087824 */ /* 0x000fe200078e0208 */
[----:B------:R-:W-:Y:S01]  /*16d00*/  F2FP.BF16.PACK_AB R43, R43, R188 ;  /* 0x000000bc2b2b723e */ /* 0x000fe200000010ff */
[----:B------:R-:W-:Y:S01]  /*16d10*/  IMAD.IADD R3, R0, 0x1, R9 ;  /* 0x0000000100037824 */ /* 0x000fe200078e0209 */
[----:B------:R-:W-:Y:S01]  /*16d20*/  SEL R7, R5, 0xffffffc0, !P2 ;  /* 0xffffffc005077807 */ /* 0x000fe20005000000 */
[----:B------:R-:W-:Y:S01]  /*16d30*/  IMAD.IADD R4, R9, 0x1, R2 ;  /* 0x0000000109047824 */ /* 0x000fe200078e0202 */
[----:B------:R-:W-:Y:S01]  /*16d40*/  STS [R0+0x2080], R148 ;  /* 0x0020809400007388 */ /* 0x000fe20000000800 */
[----:B------:R-:W-:-:S02]  /*16d50*/  LEA.HI.X R9, R6, c[0x0][0x454], R8, 0x2, P0 ;  /* 0x0001150006097a11 */ /* 0x000fc400000f1408 */
[----:B------:R-:W-:Y:S01]  /*16d60*/  IMAD.IADD R6, R0, 0x1, R7 ;  /* 0x0000000100067824 */ /* 0x000fe200078e0207 */
[----:B------:R-:W-:Y:S01]  /*16d70*/  STS [R0+0x2480], R150 ;  /* 0x0024809600007388 */ /* 0x000fe20000000800 */
[----:B------:R-:W-:Y:S01]  /*16d80*/  F2FP.BF16.PACK_AB R190, R191, R190 ;  /* 0x000000bebfbe723e */ /* 0x000fe200000010ff */
[----:B------:R-:W-:Y:S01]  /*16d90*/  IMAD.IADD R8, R7, 0x1, R2 ;  /* 0x0000000107087824 */ /* 0x000fe200078e0202 */
[----:B------:R-:W-:Y:S01]  /*16da0*/  F2FP.BF16.PACK_AB R180, R181, R180 ;  /* 0x000000b4b5b4723e */ /* 0x000fe200000010ff */
        /* <DEDUP_REMOVED lines=79> */
[----:B------:R-:W-:Y:S01]  /*172a0*/  STS [R4+0x4400], R29 ;  /* 0x0044001d04007388 */ /* 0x000fe20000000800 */
[----:B-1----:R-:W-:Y:S01]  /*172b0*/  IMAD.SHL.U32 R0, R13, 0x2, RZ ;  /* 0x000000020d007824 */ /* 0x002fe200078e00ff */
[----:B------:R-:W-:-:S02]  /*172c0*/  LEA R13, P0, R18, c[0x0][0x380], 0x1 ;  /* 0x0000e000120d7a11 */ /* 0x000fc400078008ff */
        /* <DEDUP_REMOVED lines=16> */
[----:B-1----:R-:W-:-:S03]  /*173d0*/  IMAD R6, R80, 0x80, R52 ;  /* 0x0000008050067824 */ /* 0x002fc600078e0234 */
[----:B------:R-:W-:Y:S04]  /*173e0*/  STS [R5+0x6080], R120 ;  /* 0x0060807805007388 */ /* 0x000fe80000000800 */
[----:B------:R-:W-:Y:S04]  /*173f0*/  STS [R5+0x6480], R122 ;  /* 0x0064807a05007388 */ /* 0x000fe80000000800 */
[----:B------:R-:W-:Y:S04]  /*17400*/  STS [R7+0x6000], R124 ;  /* 0x0060007c07007388 */ /* 0x000fe80000000800 */
[----:B------:R-:W-:Y:S04]  /*17410*/  STS [R7+0x6400], R126 ;  /* 0x0064007e07007388 */ /* 0x000fe80000000800 */
[----:B------:R-:W-:Y:S04]  /*17420*/  SHFL.IDX PT, R16, R10, RZ, 0x1c1f ;  /* 0x001c1fff0a107589 */ /* 0x000fe800000e0000 */
[----:B------:R-:W1:Y:S04]  /*17430*/  SHFL.IDX PT, R17, R9, RZ, 0x1c1f ;  /* 0x001c1fff09117589 */ /* 0x000e6800000e0000 */
[----:B------:R-:W-:Y:S06]  /*17440*/  BAR.SYNC.DEFER_BLOCKING 0x1, 0x80 ;  /* 0x0042000000007b1d */ /* 0x000fec0000010000 */
[----:B------:R-:W-:Y:S04]  /*17450*/  SHFL.IDX PT, R2, R10, 0x1, 0x1c1f ;  /* 0x003c1f000a027f89 */ /* 0x000fe800000e0000 */
[----:B------:R-:W3:Y:S04]  /*17460*/  SHFL.IDX PT, R3, R9, 0x1, 0x1c1f ;  /* 0x003c1f0009037f89 */ /* 0x000ee800000e0000 */
[----:B------:R-:W-:Y:S04]  /*17470*/  SHFL.IDX PT, R14, R10, 0x2, 0x1c1f ;  /* 0x005c1f000a0e7f89 */ /* 0x000fe800000e0000 */
[----:B------:R-:W4:Y:S04]  /*17480*/  SHFL.IDX PT, R15, R9, 0x2, 0x1c1f ;  /* 0x005c1f00090f7f89 */ /* 0x000f2800000e0000 */
[----:B------:R-:W-:Y:S04]  /*17490*/  SHFL.IDX PT, R10, R10, 0x3, 0x1c1f ;  /* 0x007c1f000a0a7f89 */ /* 0x000fe800000e0000 */
[----:B------:R-:W2:Y:S04]  /*174a0*/  SHFL.IDX PT, R11, R9, 0x3, 0x1c1f ;  /* 0x007c1f00090b7f89 */ /* 0x000ea800000e0000 */
[----:B-1----:R-:W-:Y:S04]  /*174b0*/  @!P6 ST.E [R16.64], R37 ;  /* 0x000000251000e985 */ /* 0x002fe8000c101914 */
[----:B---3--:R1:W-:Y:S04]  /*174c0*/  @!P5 ST.E [R2.64], R38 ;  /* 0x000000260200d985 */ /* 0x0083e8000c101914 */
[----:B----4-:R3:W-:Y:S04]  /*174d0*/  @!P4 ST.E [R14.64], R39 ;  /* 0x000000270e00c985 */ /* 0x0107e8000c101914 */
[----:B--2---:R3:W-:Y:S04]  /*174e0*/  @!P3 ST.E [R10.64], R40 ;  /* 0x000000280a00b985 */ /* 0x0047e8000c101914 */
[----:B------:R3:W2:Y:S04]  /*174f0*/  LDS.128 R24, [R0+0x880] ;  /* 0x0008800000187984 */ /* 0x0006a80000000c00 */
[----:B------:R3:W4:Y:S01]  /*17500*/  LDS.128 R32, [R0+0x1080] ;  /* 0x0010800000207984 */ /* 0x0007220000000c00 */
[----:B-1----:R-:W-:-:S03]  /*17510*/  IMAD.IADD R2, R19, 0x1, R53 ;  /* 0x0000000113027824 */ /* 0x002fc600078e0235 */
[----:B------:R3:W1:Y:S04]  /*17520*/  LDS.128 R40, [R0+0x1880] ;  /* 0x0018800000287984 */ /* 0x0006680000000c00 */
[----:B------:R3:W1:Y:S01]  /*17530*/  LDS.128 R48, [R0+0x2080] ;  /* 0x0020800000307984 */ /* 0x0006620000000c00 */
[----:B------:R-:W-:Y:S02]  /*17540*/  LEA.HI.X R7, R18, c[0x0][0x384], R2, 0x1, P0 ;  /* 0x0000e10012077a11 */ /* 0x000fe400000f0c02 */
[----:B------:R-:W-:Y:S01]  /*17550*/  ISETP.GE.AND P0, PT, R6, R55, PT ;  /* 0x000000370600720c */ /* 0x000fe20003f06270 */
        /* <DEDUP_REMOVED lines=13> */
[----:B--2-4-:R-:W2:Y:S01]  /*17630*/  LDS.128 R16, [R0+0x80] ;  /* 0x0000800000107984 */ /* 0x014ea20000000c00 */
[----:B------:R-:W-:-:S02]  /*17640*/  IADD3 R4, R12, 0x40, RZ ;  /* 0x000000400c047810 */ /* 0x000fc40007ffe0ff */
[----:B------:R-:W-:Y:S01]  /*17650*/  ISETP.GE.AND P1, PT, R12, c[0x0][0x3c8], PT ;  /* 0x0000f2000c007a0c */ /* 0x000fe20003f26270 */
[----:B---3--:R3:W4:Y:S01]  /*17660*/  LDS.128 R8, [R0+0x4080] ;  /* 0x0040800000087984 */ /* 0x0087220000000c00 */
[----:B------:R-:W-:-:S13]  /*17670*/  ISETP.GE.AND P0, PT, R4, c[0x0][0x3c8], PT ;  /* 0x0000f20004007a0c */ /* 0x000fda0003f06270 */
[----:B---3--:R-:W-:-:S04]  /*17680*/  @!P0 SHF.R.S32.HI R0, RZ, 0x1f, R4 ;  /* 0x0000001fff008819 */ /* 0x008fc80000011404 */
[----:B------:R-:W-:Y:S01]  /*17690*/  @!P0 LEA.HI R0, R0, R4, RZ, 0x3 ;  /* 0x0000000400008211 */ /* 0x000fe200078f18ff */
[----:B-1----:R-:W-:-:S03]  /*176a0*/  @!P1 IMAD.WIDE R4, R12, 0x2, R2 ;  /* 0x000000020c049825 */ /* 0x002fc600078e0202 */
[----:B------:R-:W-:-:S05]  /*176b0*/  @!P0 LOP3.LUT R0, R0, 0xfffffff8, RZ, 0xc0, !PT ;  /* 0xfffffff800008812 */ /* 0x000fca00078ec0ff */
[----:B------:R-:W-:Y:S01]  /*176c0*/  @!P0 IMAD.WIDE R2, R0, 0x2, R2 ;  /* 0x0000000200028825 */ /* 0x000fe200078e0202 */
[----:B--2---:R1:W-:Y:S04]  /*176d0*/  @!P1 ST.E.128 [R4.64], R16 ;  /* 0x0000001004009985 */ /* 0x0043e8000c101d14 */
[----:B----4-:R1:W-:Y:S02]  /*176e0*/  @!P0 ST.E.128 [R2.64], R8 ;  /* 0x0000000802008985 */ /* 0x0103e4000c101d14 */
.L_x_1018:
[----:B--2-4-:R-:W-:Y:S05]  /*176f0*/  BSYNC B0 ;  /* 0x0000000000007941 */ /* 0x014fea0003800000 */
.L_x_1017:
[----:B---3--:R-:W-:Y:S01]  /*17700*/  IADD3 R0, R6, 0x10, RZ ;  /* 0x0000001006007810 */ /* 0x008fe20007ffe0ff */
[----:B-1----:R1:W2:Y:S01]  /*17710*/  SHFL.IDX PT, R3, R7, 0x1, 0x181f ;  /* 0x00381f0007037f89 */ /* 0x0022a200000e0000 */
        /* <DEDUP_REMOVED lines=14> */
.L_x_1020:
[----:B------:R-:W-:Y:S05]  /*17800*/  BSYNC B0 ;  /* 0x0000000000007941 */ /* 0x000fea0003800000 */
.L_x_1019:
        /* <DEDUP_REMOVED lines=16> */
.L_x_1022:
[----:B------:R-:W-:Y:S05]  /*17910*/  BSYNC B0 ;  /* 0x0000000000007941 */ /* 0x000fea0003800000 */
.L_x_1021:
        /* <DEDUP_REMOVED lines=16> */
.L_x_1024:
[----:B------:R-:W-:Y:S05]  /*17a20*/  BSYNC B0 ;  /* 0x0000000000007941 */ /* 0x000fea0003800000 */
.L_x_1023:
        /* <DEDUP_REMOVED lines=16> */
.L_x_1026:
[----:B------:R-:W-:Y:S05]  /*17b30*/  BSYNC B0 ;  /* 0x0000000000007941 */ /* 0x000fea0003800000 */
.L_x_1025:
        /* <DEDUP_REMOVED lines=16> */
.L_x_1028:
[----:B------:R-:W-:Y:S05]  /*17c40*/  BSYNC B0 ;  /* 0x0000000000007941 */ /* 0x000fea0003800000 */
.L_x_1027:
        /* <DEDUP_REMOVED lines=16> */
.L_x_1030:
[----:B------:R-:W-:Y:S05]  /*17d50*/  BSYNC B0 ;  /* 0x0000000000007941 */ /* 0x000fea0003800000 */
.L_x_1029:
        /* <DEDUP_REMOVED lines=17> */
.L_x_1016:
[----:B------:R-:W3:Y:S01]  /*17e70*/  S2R R11, SR_TID.X ;  /* 0x00000000000b7919 */ /* 0x000ee20000002100 */
[----:B------:R-:W-:Y:S03]  /*17e80*/  BSSY B0, `(.L_x_1031) ;  /* 0x0000028000007945 */ /* 0x000fe60003800000 */
[----:B------:R-:W4:Y:S01]  /*17e90*/  S2R R9, SR_CTAID.Z ;  /* 0x0000000000097919 */ /* 0x000f220000002700 */
[----:B---3--:R-:W-:Y:S02]  /*17ea0*/  ISETP.GT.AND P0, PT, R11, 0x7f, PT ;  /* 0x0000007f0b00780c */ /* 0x008fe40003f04270 */
[----:B----4-:R-:W-:-:S11]  /*17eb0*/  SHF.R.S32.HI R10, RZ, 0x1f, R9 ;  /* 0x0000001fff0a7819 */ /* 0x010fd60000011409 */
[----:B------:R-:W-:Y:S05]  /*17ec0*/  @P0 BRA `(.L_x_1032) ;  /* 0x0000023000000947 */ /* 0x000fea0003800000 */
[----:B------:R-:W3:Y:S01]  /*17ed0*/  S2R R5, SR_CTAID.X ;  /* 0x0000000000057919 */ /* 0x000ee20000002500 */
[----:B-1----:R-:W-:-:S05]  /*17ee0*/  MOV R2, c[0x0][0x4e8] ;  /* 0x00013a0000027a02 */ /* 0x002fca0000000f00 */
[----:B------:R-:W-:Y:S01]  /*17ef0*/  IMAD R0, R2, c[0x0][0x388], RZ ;  /* 0x0000e20002007a24 */ /* 0x000fe200078e02ff */
[----:B---3--:R-:W-:-:S04]  /*17f00*/  LEA R5, R5, R11, 0x7 ;  /* 0x0000000b05057211 */ /* 0x008fc800078e38ff */
[----:B------:R-:W-:-:S13]  /*17f10*/  ISETP.GE.AND P0, PT, R5, R0, PT ;  /* 0x000000000500720c */ /* 0x000fda0003f06270 */
[----:B------:R-:W-:Y:S05]  /*17f20*/  @P0 BRA `(.L_x_1032) ;  /* 0x000001d000000947 */ /* 0x000fea0003800000 */
[----:B------:R-:W-:Y:S01]  /*17f30*/  ISETP.NE.AND P0, PT, R2, 0x1, PT ;  /* 0x000000010200780c */ /* 0x000fe20003f05270 */
[----:B------:R-:W-:Y:S01]  /*17f40*/  ULDC.64 UR4, c[0x0][0x490] ;  /* 0x0001240000047ab9 */ /* 0x000fe20000000a00 */
[----:B------:R-:W-:Y:S01]  /*17f50*/  MOV R0, R5 ;  /* 0x0000000500007202 */ /* 0x000fe20000000f00 */
[----:B------:R-:W-:Y:S01]  /*17f60*/  UIMAD UR7, UR6, UR4, URZ ;  /* 0x00000004060772a4 */ /* 0x000fe2000f8e023f */
[----:B------:R-:W-:Y:S01]  /*17f70*/  IMAD R6, R10, c[0x0][0x498], RZ ;  /* 0x000126000a067a24 */ /* 0x000fe200078e02ff */
[----:B------:R-:W-:Y:S02]  /*17f80*/  UIMAD.WIDE.U32 UR8, UR10, UR4, URZ ;  /* 0x000000040a0872a5 */ /* 0x000fe4000f8e003f */
[----:B------:R-:W-:Y:S01]  /*17f90*/  UIMAD UR4, UR10, UR5, UR7 ;  /* 0x000000050a0472a4 */ /* 0x000fe2000f8e0207 */
[----:B------:R-:W-:-:S03]  /*17fa0*/  IMAD R6, R9, c[0x0][0x49c], R6 ;  /* 0x0001270009067a24 */ /* 0x000fc600078e0206 */
[----:B------:R-:W-:Y:S01]  /*17fb0*/  UIADD3 UR4, UR9, UR4, URZ ;  /* 0x0000000409047290 */ /* 0x000fe2000fffe03f */
[----:B------:R-:W-:Y:S01]  /*17fc0*/  MOV R3, UR9 ;  /* 0x0000000900037c02 */ /* 0x000fe20008000f00 */
[----:B------:R-:W-:-:S04]  /*17fd0*/  @P0 IMAD.HI.U32 R2, R5, c[0x0][0x4ec], RZ ;  /* 0x00013b0005020a27 */ /* 0x000fc800078e00ff */
[----:B------:R-:W-:Y:S01]  /*17fe0*/  IMAD.U32 R3, RZ, RZ, UR4 ;  /* 0x00000004ff037e24 */ /* 0x000fe2000f8e00ff */
[----:B------:R-:W-:Y:S01]  /*17ff0*/  @P0 SHF.R.U32.HI R0, RZ, c[0x0][0x4f0], R2 ;  /* 0x00013c00ff000a19 */ /* 0x000fe20000011602 */
[----:B------:R-:W-:-:S03]  /*18000*/  IMAD.U32 R2, RZ, RZ, UR8 ;  /* 0x00000008ff027e24 */ /* 0x000fc6000f8e00ff */
[----:B------:R-:W-:Y:S01]  /*18010*/  IADD3 R4, -R0, RZ, RZ ;  /* 0x000000ff00047210 */ /* 0x000fe20007ffe1ff */
[----:B------:R-:W-:Y:S01]  /*18020*/  IMAD.WIDE.U32 R2, R9, c[0x0][0x498], R2 ;  /* 0x0001260009027a25 */ /* 0x000fe200078e0002 */
[----:B------:R-:W-:-:S03]  /*18030*/  SHF.R.S32.HI R7, RZ, 0x1f, R0 ;  /* 0x0000001fff077819 */ /* 0x000fc60000011400 */
[----:B------:R-:W-:Y:S01]  /*18040*/  IMAD R4, R4, c[0x0][0x4e8], R5 ;  /* 0x00013a0004047a24 */ /* 0x000fe200078e0205 */
[----:B------:R-:W-:-:S04]  /*18050*/  IADD3 R2, P0, R0, R2, RZ ;  /* 0x0000000200027210 */ /* 0x000fc80007f1e0ff */
[----:B------:R-:W-:Y:S02]  /*18060*/  SHF.R.S32.HI R5, RZ, 0x1f, R4 ;  /* 0x0000001fff057819 */ /* 0x000fe40000011404 */
[----:B------:R-:W-:-:S03]  /*18070*/  IADD3.X R3, R7, R3, R6, P0, !PT ;  /* 0x0000000307037210 */ /* 0x000fc600007fe406 */
        /* <DEDUP_REMOVED lines=8> */
.L_x_1032:
[----:B------:R-:W-:Y:S05]  /*18100*/  BSYNC B0 ;  /* 0x0000000000007941 */ /* 0x000fea0003800000 */
.L_x_1031:
[----:B------:R-:W3:Y:S01]  /*18110*/  S2R R13, SR_CTAID.X ;  /* 0x00000000000d7919 */ /* 0x000ee20000002500 */
[----:B-1----:R-:W-:Y:S01]  /*18120*/  SHF.R.S32.HI R0, RZ, 0x1f, R11 ;  /* 0x0000001fff007819 */ /* 0x002fe2000001140b */
[----:B------:R-:W-:Y:S01]  /*18130*/  IMAD.MOV.U32 R12, RZ, RZ, c[0x0][0x4e8] ;  /* 0x00013a00ff0c7624 */ /* 0x000fe200078e00ff */
[----:B------:R-:W-:Y:S01]  /*18140*/  ULDC.64 UR4, c[0x0][0x3e8] ;  /* 0x0000fa0000047ab9 */ /* 0x000fe20000000a00 */
[----:B------:R-:W-:Y:S01]  /*18150*/  IMAD R7, R10, c[0x0][0x3f0], RZ ;  /* 0x0000fc000a077a24 */ /* 0x000fe200078e02ff */
[----:B------:R-:W-:Y:S01]  /*18160*/  LEA.HI R0, R0, R11, RZ, 0x3 ;  /* 0x0000000b00007211 */ /* 0x000fe200078f18ff */
[----:B------:R-:W-:Y:S01]  /*18170*/  UIMAD UR6, UR6, UR4, URZ ;  /* 0x00000004060672a4 */ /* 0x000fe2000f8e023f */
[----:B------:R-:W-:Y:S01]  /*18180*/  ISETP.NE.AND P0, PT, R12, 0x1, PT ;  /* 0x000000010c00780c */ /* 0x000fe20003f05270 */
[----:B------:R-:W-:Y:S01]  /*18190*/  UIMAD.WIDE.U32 UR8, UR10, UR4, URZ ;  /* 0x000000040a0872a5 */ /* 0x000fe2000f8e003f */
[----:B------:R-:W-:Y:S01]  /*181a0*/  LOP3.LUT R2, R0, 0xfffffff8, RZ, 0xc0, !PT ;  /* 0xfffffff800027812 */ /* 0x000fe200078ec0ff */
[----:B------:R-:W-:Y:S01]  /*181b0*/  UIMAD UR4, UR10, UR5, UR6 ;  /* 0x000000050a0472a4 */ /* 0x000fe2000f8e0206 */
[----:B------:R-:W-:Y:S01]  /*181c0*/  SHF.R.S32.HI R8, RZ, 0x3, R0 ;  /* 0x00000003ff087819 */ /* 0x000fe20000011400 */
[----:B------:R-:W-:Y:S01]  /*181d0*/  IMAD R7, R9, c[0x0][0x3f4], R7 ;  /* 0x0000fd0009077a24 */ /* 0x000fe200078e0207 */
[----:B------:R-:W-:Y:S01]  /*181e0*/  BSSY B0, `(.L_x_1033) ;  /* 0x000002c000007945 */ /* 0x000fe20003800000 */
[----:B------:R-:W-:Y:S01]  /*181f0*/  IMAD.IADD R11, R11, 0x1, -R2 ;  /* 0x000000010b0b7824 */ /* 0x000fe200078e0a02 */
[----:B------:R-:W-:Y:S01]  /*18200*/  UIADD3 UR4, UR9, UR4, URZ ;  /* 0x0000000409047290 */ /* 0x000fe2000fffe03f */
[----:B------:R-:W-:Y:S01]  /*18210*/  IMAD.U32 R3, RZ, RZ, UR9 ;  /* 0x00000009ff037e24 */ /* 0x000fe2000f8e00ff */
[----:B------:R-:W-:Y:S01]  /*18220*/  MOV R2, UR8 ;  /* 0x0000000800027c02 */ /* 0x000fe20008000f00 */
[----:B------:R-:W-:Y:S01]  /*18230*/  IMAD R12, R12, c[0x0][0x388], RZ ;  /* 0x0000e2000c0c7a24 */ /* 0x000fe200078e02ff */
[----:B------:R-:W-:-:S02]  /*18240*/  LEA R0, R11, R8, 0x4 ;  /* 0x000000080b007211 */ /* 0x000fc400078e20ff */
[----:B------:R-:W-:-:S03]  /*18250*/  MOV R3, UR4 ;  /* 0x0000000400037c02 */ /* 0x000fc60008000f00 */
[C---:B---3--:R-:W-:Y:S01]  /*18260*/  IMAD R4, R13.reuse, 0x80, R0 ;  /* 0x000000800d047824 */ /* 0x048fe200078e0200 */
        /* <DEDUP_REMOVED lines=10> */
[----:B------:R-:W-:Y:S02]  /*18310*/  IMAD R5, R5, c[0x0][0x4e8], R4 ;  /* 0x00013a0005057a24 */ /* 0x000fe400078e0204 */
[----:B------:R-:W-:Y:S01]  /*18320*/  IMAD R0, R0, c[0x0][0x3e4], R6 ;  /* 0x0000f90000007a24 */ /* 0x000fe200078e0206 */
[----:B------:R-:W-:Y:S02]  /*18330*/  SHF.L.U32 R6, R11, 0x3, RZ ;  /* 0x000000030b067819 */ /* 0x000fe400000006ff */
[----:B------:R-:W-:Y:S02]  /*18340*/  SHF.R.S32.HI R4, RZ, 0x1f, R5 ;  /* 0x0000001fff047819 */ /* 0x000fe40000011405 */
[----:B------:R-:W-:Y:S02]  /*18350*/  IADD3 R3, R3, R0, RZ ;  /* 0x0000000003037210 */ /* 0x000fe40007ffe0ff */
[----:B------:R-:W-:Y:S01]  /*18360*/  IADD3 R7, R6, 0x40, RZ ;  /* 0x0000004006077810 */ /* 0x000fe20007ffe0ff */
[----:B------:R-:W-:-:S02]  /*18370*/  IMAD R0, R4, c[0x0][0x3d8], RZ ;  /* 0x0000f60004007a24 */ /* 0x000fc400078e02ff */
[----:B------:R-:W-:-:S04]  /*18380*/  IMAD.WIDE.U32 R2, R5, c[0x0][0x3d8], R2 ;  /* 0x0000f60005027a25 */ /* 0x000fc800078e0002 */
[----:B------:R-:W-:Y:S01]  /*18390*/  IMAD R0, R5, c[0x0][0x3dc], R0 ;  /* 0x0000f70005007a24 */ /* 0x000fe200078e0200 */
[----:B------:R-:W-:-:S03]  /*183a0*/  LEA R10, P0, R2, c[0x0][0x380], 0x1 ;  /* 0x0000e000020a7a11 */ /* 0x000fc600078008ff */
[----:B------:R-:W-:-:S05]  /*183b0*/  IMAD.IADD R0, R3, 0x1, R0 ;  /* 0x0000000103007824 */ /* 0x000fca00078e0200 */
        /* <DEDUP_REMOVED lines=14> */
.L_x_1034:
[----:B------:R-:W-:Y:S05]  /*184a0*/  BSYNC B0 ;  /* 0x0000000000007941 */ /* 0x000fea0003800000 */
.L_x_1033:
        /* <DEDUP_REMOVED lines=15> */
.L_x_1036:
[----:B------:R-:W-:Y:S05]  /*185a0*/  BSYNC B0 ;  /* 0x0000000000007941 */ /* 0x000fea0003800000 */
.L_x_1035:
        /* <DEDUP_REMOVED lines=15> */
.L_x_1038:
[----:B------:R-:W-:Y:S05]  /*186a0*/  BSYNC B0 ;  /* 0x0000000000007941 */ /* 0x000fea0003800000 */
.L_x_1037:
        /* <DEDUP_REMOVED lines=15> */
.L_x_1040:
[----:B------:R-:W-:Y:S05]  /*187a0*/  BSYNC B0 ;  /* 0x0000000000007941 */ /* 0x000fea0003800000 */
.L_x_1039:
        /* <DEDUP_REMOVED lines=15> */
.L_x_1042:
[----:B------:R-:W-:Y:S05]  /*188a0*/  BSYNC B0 ;  /* 0x0000000000007941 */ /* 0x000fea0003800000 */
.L_x_1041:
        /* <DEDUP_REMOVED lines=15> */
.L_x_1044:
[----:B------:R-:W-:Y:S05]  /*189a0*/  BSYNC B0 ;  /* 0x0000000000007941 */ /* 0x000fea0003800000 */
.L_x_1043:
        /* <DEDUP_REMOVED lines=15> */
.L_x_1046:
[----:B------:R-:W-:Y:S05]  /*18aa0*/  BSYNC B0 ;  /* 0x0000000000007941 */ /* 0x000fea0003800000 */
.L_x_1045:
        /* <DEDUP_REMOVED lines=16> */
.L_x_1047:
        /* <DEDUP_REMOVED lines=13> */
.L_x_2179:


//--------------------- .text._ZN7cutlass13device_kernelIN5flash19enable_sm80_to_sm89INS1_16FlashAttnFwdSm80INS1_25CollectiveMainloopFwdSm80ILi4ELi1ELb0EN4cute5tupleIJNS5_1CILi128EEENS7_ILi48EEES8_EEELi128ENS_10bfloat16_tEfNS_4arch4Sm80ELb0ELb1ELb1ELb1ELb1ELb0ELb1ELb0EEENS1_21CollectiveEpilogueFwdINS6_IJS8_S8_S9_EEENS6_IJNS7_ILi1EEESH_SH_EEESB_SD_Li128ELb1ELb1ELb0ELb0EEENS1_19SingleTileSchedulerILb1ELb0ELb1ELi128EEEEEEEEEvNT_6ParamsE --------------------------
	.section	.text._ZN7cutlass13device_kernelIN5flash19enable_sm80_to_sm89INS1_16FlashAttnFwdSm80INS1_25CollectiveMainloopFwdSm80ILi4ELi1ELb0EN4cute5tupleIJNS5_1CILi128EEENS7_ILi48EEES8_EEELi128ENS_10bfloat16_tEfNS_4arch4Sm80ELb0ELb1ELb1ELb1ELb1ELb0ELb1ELb0EEENS1_21CollectiveEpilogueFwdINS6_IJS8_S8_S9_EEENS6_IJNS7_ILi1EEESH_SH_EEESB_SD_Li128ELb1ELb1ELb0ELb0EEENS1_19SingleTileSchedulerILb1ELb0ELb1ELi128EEEEEEEEEvNT_6ParamsE,"ax",@progbits
	.sectioninfo	@"SHI_REGISTERS=255"
	.align	128
.text._ZN7cutlass13device_kernelIN5flash19enable_sm80_to_sm89INS1_16FlashAttnFwdSm80INS1_25CollectiveMainloopFwdSm80ILi4ELi1ELb0EN4cute5tupleIJNS5_1CILi128EEENS7_ILi48EEES8_EEELi128ENS_10bfloat16_tEfNS_4arch4Sm80ELb0ELb1ELb1ELb1ELb1ELb0ELb1ELb0EEENS1_21CollectiveEpilogueFwdINS6_IJS8_S8_S9_EEENS6_IJNS7_ILi1EEESH_SH_EEESB_SD_Li128ELb1ELb1ELb0ELb0EEENS1_19SingleTileSchedulerILb1ELb0ELb1ELi128EEEEEEEEEvNT_6ParamsE:
        .type           _ZN7cutlass13device_kernelIN5flash19enable_sm80_to_sm89INS1_16FlashAttnFwdSm80INS1_25CollectiveMainloopFwdSm80ILi4ELi1ELb0EN4cute5tupleIJNS5_1CILi128EEENS7_ILi48EEES8_EEELi128ENS_10bfloat16_tEfNS_4arch4Sm80ELb0ELb1ELb1ELb1ELb1ELb0ELb1ELb0EEENS1_21CollectiveEpilogueFwdINS6_IJS8_S8_S9_EEENS6_IJNS7_ILi1EEESH_SH_EEESB_SD_Li128ELb1ELb1ELb0ELb0EEENS1_19SingleTileSchedulerILb1ELb0ELb1ELi128EEEEEEEEEvNT_6ParamsE,@function
        .size           _ZN7cutlass13device_kernelIN5flash19enable_sm80_to_sm89INS1_16FlashAttnFwdSm80INS1_25CollectiveMainloopFwdSm80ILi4ELi1ELb0EN4cute5tupleIJNS5_1CILi128EEENS7_ILi48EEES8_EEELi128ENS_10bfloat16_tEfNS_4arch4Sm80ELb0ELb1ELb1ELb1ELb1ELb0ELb1ELb0EEENS1_21CollectiveEpilogueFwdINS6_IJS8_S8_S9_EEENS6_IJNS7_ILi1EEESH_SH_EEESB_SD_Li128ELb1ELb1ELb0ELb0EEENS1_19SingleTileSchedulerILb1ELb0ELb1ELi128EEEEEEEEEvNT_6ParamsE,(.L_x_2180 - _ZN7cutlass13device_kernelIN5flash19enable_sm80_to_sm89INS1_16FlashAttnFwdSm80INS1_25CollectiveMainloopFwdSm80ILi4ELi1ELb0EN4cute5tupleIJNS5_1CILi128EEENS7_ILi48EEES8_EEELi128ENS_10bfloat16_tEfNS_4arch4Sm80ELb0ELb1ELb1ELb1ELb1ELb0ELb1ELb0EEENS1_21CollectiveEpilogueFwdINS6_IJS8_S8_S9_EEENS6_IJNS7_ILi1EEESH_SH_EEESB_SD_Li128ELb1ELb1ELb0ELb0EEENS1_19SingleTileSchedulerILb1ELb0ELb1ELi128EEEEEEEEEvNT_6ParamsE)
        .other          _ZN7cutlass13device_kernelIN5flash19enable_sm80_to_sm89INS1_16FlashAttnFwdSm80INS1_25CollectiveMainloopFwdSm80ILi4ELi1ELb0EN4cute5tupleIJNS5_1CILi128EEENS7_ILi48EEES8_EEELi128ENS_10bfloat16_tEfNS_4arch4Sm80ELb0ELb1ELb1ELb1ELb1ELb0ELb1ELb0EEENS1_21CollectiveEpilogueFwdINS6_IJS8_S8_S9_EEENS6_IJNS7_ILi1EEESH_SH_EEESB_SD_Li128ELb1ELb1ELb0ELb0EEENS1_19SingleTileSchedulerILb1ELb0ELb1ELi128EEEEEEEEEvNT_6ParamsE,@"STO_CUDA_ENTRY STV_DEFAULT"
_ZN7cutlass13device_kernelIN5flash19enable_sm80_to_sm89INS1_16FlashAttnFwdSm80INS1_25CollectiveMainloopFwdSm80ILi4ELi1ELb0EN4cute5tupleIJNS5_1CILi128EEENS7_ILi48EEES8_EEELi128ENS_10bfloat16_tEfNS_4arch4Sm80ELb0ELb1ELb1ELb1ELb1ELb0ELb1ELb0EEENS1_21CollectiveEpilogueFwdINS6_IJS8_S8_S9_EEENS6_IJNS7_ILi1EEESH_SH_EEESB_SD_Li128ELb1ELb1ELb0ELb0EEENS1_19SingleTileSchedulerILb1ELb0ELb1ELi128EEEEEEEEEvNT_6ParamsE:
        /* <DEDUP_REMOVED lines=21> */
.L_x_1049:
        /* <DEDUP_REMOVED lines=13> */
.L_x_1051:
[----:B------:R-:W-:Y:S02]  /*0220*/  ULDC UR5, c[0x0][0x54c] ;  /* 0x0001530000057ab9 */ /* 0x000fe40000000800 */
.L_x_1050:
[----:B------:R-:W-:Y:S02]  /*0230*/  ULDC UR4, c[0x0][0x548] ;  /* 0x0001520000047ab9 */ /* 0x000fe40000000800 */
[----:B------:R-:W-:-:S02]  /*0240*/  USHF.L.U32 UR28, UR28, 0x7, URZ ;  /* 0x000000071c1c7899 */ /* 0x000fc4000800063f */
[----:B------:R-:W-:-:S04]  /*0250*/  UIMAD UR4, UR5, UR4, URZ ;  /* 0x00000004050472a4 */ /* 0x000fc8000f8e023f */
[----:B------:R-:W-:-:S04]  /*0260*/  UISETP.GE.AND UP0, UPT, UR28, UR4, UPT ;  /* 0x000000041c00728c */ /* 0x000fc8000bf06270 */
[----:B------:R-:W-:Y:S01]  /*0270*/  USEL UR13, UR13, 0xffffffff, !UP0 ;  /* 0xffffffff0d0d7887 */ /* 0x000fe2000c000000 */
[----:B------:R-:W-:Y:S05]  /*0280*/  BRA `(.L_x_1052) ;  /* 0x000001b000007947 */ /* 0x000fea0003800000 */
.L_x_1048:
        /* <DEDUP_REMOVED lines=8> */
.L_x_1053:
        /* <DEDUP_REMOVED lines=13> */
.L_x_1055:
[----:B------:R-:W-:Y:S02]  /*03e0*/  ULDC UR5, c[0x0][0x54c] ;  /* 0x0001530000057ab9 */ /* 0x000fe40000000800 */
.L_x_1054:
[----:B------:R-:W-:Y:S02]  /*03f0*/  ULDC UR4, c[0x0][0x548] ;  /* 0x0001520000047ab9 */ /* 0x000fe40000000800 */
[----:B------:R-:W-:-:S02]  /*0400*/  USHF.L.U32 UR28, UR28, 0x7, URZ ;  /* 0x000000071c1c7899 */ /* 0x000fc4000800063f */
[----:B------:R-:W-:-:S04]  /*0410*/  UIMAD UR4, UR5, UR4, URZ ;  /* 0x00000004050472a4 */ /* 0x000fc8000f8e023f */
[----:B------:R-:W-:-:S04]  /*0420*/  UISETP.GE.AND UP0, UPT, UR28, UR4, UPT ;  /* 0x000000041c00728c */ /* 0x000fc8000bf06270 */
[----:B------:R-:W-:-:S06]  /*0430*/  USEL UR13, UR13, 0xffffffff, !UP0 ;  /* 0xffffffff0d0d7887 */ /* 0x000fcc000c000000 */
.L_x_1052:
[----:B------:R-:W-:-:S13]  /*0440*/  ISETP.LE.AND P0, PT, RZ, UR13, PT ;  /* 0x0000000dff007c0c */ /* 0x000fda000bf03270 */
[----:B------:R-:W-:Y:S05]  /*0450*/  @!P0 EXIT ;  /* 0x000000000000894d */ /* 0x000fea0003800000 */
[----:B------:R-:W-:Y:S02]  /*0460*/  ULDC.64 UR8, c[0x0][0x370] ;  /* 0x0000dc0000087ab9 */ /* 0x000fe40000000a00 */
[----:B------:R-:W-:Y:S02]  /*0470*/  UISETP.NE.U32.AND UP2, UPT, URZ, UR8, UPT ;  /* 0x000000083f00728c */ /* 0x000fe4000bf45070 */
[----:B------:R-:W-:Y:S02]  /*0480*/  ULDC.64 UR4, c[0x0][0x360] ;  /* 0x0000d80000047ab9 */ /* 0x000fe40000000a00 */
[----:B------:R-:W-:Y:S02]  /*0490*/  UISETP.NE.U32.AND UP0, UPT, URZ, UR4, UPT ;  /* 0x000000043f00728c */ /* 0x000fe4000bf05070 */
[----:B------:R-:W-:Y:S02]  /*04a0*/  ULDC.64 UR6, c[0x0][0x348] ;  /* 0x0000d20000067ab9 */ /* 0x000fe40000000a00 */
[----:B------:R-:W-:-:S02]  /*04b0*/  UISETP.NE.AND.EX UP2, UPT, URZ, UR9, UPT, UP2 ;  /* 0x000000093f00728c */ /* 0x000fc4000bf45320 */
[----:B------:R-:W-:Y:S02]  /*04c0*/  UISETP.NE.U32.AND UP1, UPT, URZ, UR6, UPT ;  /* 0x000000063f00728c */ /* 0x000fe4000bf25070 */
[----:B------:R-:W-:Y:S02]  /*04d0*/  UISETP.NE.AND.EX UP0, UPT, URZ, UR5, UPT, UP0 ;  /* 0x000000053f00728c */ /* 0x000fe4000bf05300 */
[----:B------:R-:W-:Y:S01]  /*04e0*/  UISETP.NE.AND.EX UP1, UPT, URZ, UR7, UPT, UP1 ;  /* 0x000000073f00728c */ /* 0x000fe2000bf25310 */
[----:B------:R-:W-:Y:S01]  /*04f0*/  PLOP3.LUT P2, PT, PT, PT, UP2, 0x80, 0x0 ;  /* 0x000000000000781c */ /* 0x000fe20003f4f028 */
[----:B------:R-:W-:Y:S02]  /*0500*/  ULDC.64 UR8, c[0x0][0x370] ;  /* 0x0000dc0000087ab9 */ /* 0x000fe40000000a00 */
        /* <DEDUP_REMOVED lines=13> */
[----:B------:R1:W2:Y:S04]  /*05e0*/  @P2 LDG.E R3, [R2.64] ;  /* 0x0000001602032981 */ /* 0x0002a8000c1e1900 */
[----:B------:R-:W3:Y:S04]  /*05f0*/  @P0 LDG.E R0, [R4.64] ;  /* 0x0000001604000981 */ /* 0x000ee8000c1e1900 */
[----:B-1----:R-:W4:Y:S01]  /*0600*/  @P1 LDG.E R2, [R6.64] ;  /* 0x0000001606021981 */ /* 0x002f22000c1e1900 */
        /* <DEDUP_REMOVED lines=11> */
[----:B-1--4-:R-:W-:Y:S05]  /*06c0*/  @P0 BRA `(.L_x_1056) ;  /* 0x0000006000000947 */ /* 0x012fea0003800000 */
[----:B--2---:R-:W-:Y:S05]  /*06d0*/  @!P1 BRA `(.L_x_1056) ;  /* 0x0000005000009947 */ /* 0x004fea0003800000 */
[----:B------:R-:W2:Y:S04]  /*06e0*/  LDG.E R2, [R6.64] ;  /* 0x0000001606027981 */ /* 0x000ea8000c1e1900 */
[----:B------:R-:W4:Y:S01]  /*06f0*/  LDG.E R0, [R6.64+0x4] ;  /* 0x0000041606007981 */ /* 0x000f22000c1e1900 */
[----:B--23--:R-:W1:Y:S08]  /*0700*/  R2UR UR12, R2 ;  /* 0x00000000020c73c2 */ /* 0x00ce7000000e0000 */
[----:B----4-:R-:W1:Y:S02]  /*0710*/  R2UR UR4, R0 ;  /* 0x00000000000473c2 */ /* 0x010e6400000e0000 */
[----:B-1----:R-:W-:-:S06]  /*0720*/  UIADD3 UR12, -UR12, UR4, URZ ;  /* 0x000000040c0c7290 */ /* 0x002fcc000fffe13f */
.L_x_1056:
[----:B--2---:R-:W-:-:S04]  /*0730*/  ISETP.NE.U32.AND P0, PT, RZ, c[0x0][0x368], PT ;  /* 0x0000da00ff007a0c */ /* 0x004fc80003f05070 */
        /* <DEDUP_REMOVED lines=9> */
.L_x_1057:
        /* <DEDUP_REMOVED lines=8> */
[----:B------:R-:W4:Y:S01]  /*0850*/  LDG.E R0, [R2.64+0x4] ;  /* 0x0000041602007981 */ /* 0x000f22000c1e1900 */
[----:B--2---:R-:W1:Y:S08]  /*0860*/  R2UR UR4, R4 ;  /* 0x00000000040473c2 */ /* 0x004e7000000e0000 */
[----:B----4-:R-:W1:Y:S02]  /*0870*/  R2UR UR8, R0 ;  /* 0x00000000000873c2 */ /* 0x010e6400000e0000 */
[----:B-1----:R-:W-:-:S06]  /*0880*/  UIADD3 UR8, -UR4, UR8, URZ ;  /* 0x0000000804087290 */ /* 0x002fcc000fffe13f */
.L_x_1058:
[----:B------:R-:W-:Y:S02]  /*0890*/  ULDC UR4, c[0x0][0x2c4] ;  /* 0x0000b10000047ab9 */ /* 0x000fe40000000800 */
[----:B------:R-:W-:-:S02]  /*08a0*/  UISETP.NE.AND UP0, UPT, UR4, 0x1, UPT ;  /* 0x000000010400788c */ /* 0x000fc4000bf05270 */
[----:B------:R-:W-:Y:S02]  /*08b0*/  ULDC.64 UR6, c[0x0][0x2c8] ;  /* 0x0000b20000067ab9 */ /* 0x000fe40000000a00 */
[----:B------:R-:W-:Y:S02]  /*08c0*/  UIADD3 UR14, UR28, 0x7f, URZ ;  /* 0x0000007f1c0e7890 */ /* 0x000fe4000fffe03f */
[----:B------:R-:W-:Y:S02]  /*08d0*/  ULDC.64 UR4, c[0x0][0x328] ;  /* 0x0000ca0000047ab9 */ /* 0x000fe40000000a00 */
[----:B------:R-:W-:Y:S02]  /*08e0*/  UP2UR UR15, UPR, URZ, 0x1 ;  /* 0x000000013f0f7883 */ /* 0x000fe40008000000 */
[----:B------:R-:W-:Y:S02]  /*08f0*/  UIADD3 UR8, -UR11, UR8, URZ ;  /* 0x000000080b087290 */ /* 0x000fe4000fffe13f */
[----:B------:R-:W-:-:S04]  /*0900*/  @UP0 UIADD3 UR18, UR28, 0x7f, URZ ;  /* 0x0000007f1c120890 */ /* 0x000fc8000fffe03f */
[----:B------:R-:W-:Y:S02]  /*0910*/  UIMAD.WIDE.U32 UR18, UR18, UR6, URZ ;  /* 0x00000006121272a5 */ /* 0x000fe4000f8e003f */
[----:B---3--:R-:W-:Y:S02]  /*0920*/  UIADD3 UR6, UR8, 0x1, -UR12 ;  /* 0x0000000108067890 */ /* 0x008fe4000fffe80c */
[----:B------:R-:W-:Y:S02]  /*0930*/  @UP0 USHF.R.U32.HI UR14, URZ, UR7, UR19 ;  /* 0x000000073f0e0299 */ /* 0x000fe40008011613 */
[----:B------:R-:W-:Y:S02]  /*0940*/  UISETP.GE.AND UP0, UPT, UR5, 0x1, UPT ;  /* 0x000000010500788c */ /* 0x000fe4000bf06270 */
[----:B------:R-:W-:Y:S02]  /*0950*/  UIADD3 UR6, UR6, UR14, URZ ;  /* 0x0000000e06067290 */ /* 0x000fe4000fffe03f */
[----:B------:R-:W-:-:S02]  /*0960*/  UP2UR UR14, UPR, URZ, 0x1 ;  /* 0x000000013f0e7883 */ /* 0x000fc40008000000 */
[----:B------:R-:W-:Y:S01]  /*0970*/  PLOP3.LUT P0, PT, PT, PT, UP0, 0x40, 0x0 ;  /* 0x000000000000781c */ /* 0x000fe20003f0e808 */
[----:B------:R-:W-:-:S12]  /*0980*/  UIADD3 UR4, UR6, UR4, URZ ;  /* 0x0000000406047290 */ /* 0x000fd8000fffe03f */
[----:B------:R-:W-:Y:S05]  /*0990*/  @P0 BRA `(.L_x_1059) ;  /* 0x0000012000000947 */ /* 0x000fea0003800000 */
[----:B------:R-:W-:Y:S01]  /*09a0*/  ISETP.LT.AND P0, PT, RZ, UR6, PT ;  /* 0x00000006ff007c0c */ /* 0x000fe2000bf01270 */
[----:B------:R-:W-:-:S12]  /*09b0*/  UIADD3 UR17, UR6, -0x1, URZ ;  /* 0xffffffff06117890 */ /* 0x000fd8000fffe03f */
[----:B------:R-:W-:Y:S05]  /*09c0*/  @P0 BRA `(.L_x_1060) ;  /* 0x0000007000000947 */ /* 0x000fea0003800000 */
[----:B------:R-:W-:Y:S02]  /*09d0*/  UISETP.NE.AND UP0, UPT, UR5, 0x1, UPT ;  /* 0x000000010500788c */ /* 0x000fe4000bf05270 */
[----:B------:R-:W-:-:S03]  /*09e0*/  UIADD3 UR17, -UR6, URZ, URZ ;  /* 0x0000003f06117290 */ /* 0x000fc6000fffe13f */
[----:B------:R-:W-:Y:S02]  /*09f0*/  ULDC.64 UR6, c[0x0][0x330] ;  /* 0x0000cc0000067ab9 */ /* 0x000fe40000000a00 */
[----:B------:R-:W-:-:S04]  /*0a00*/  UIMAD.WIDE.U32 UR18, UR17, UR6, URZ ;  /* 0x00000006111272a5 */ /* 0x000fc8000f8e003f */
[----:B------:R-:W-:-:S04]  /*0a10*/  @UP0 USHF.R.U32.HI UR17, URZ, UR7, UR19 ;  /* 0x000000073f110299 */ /* 0x000fc80008011613 */
[----:B------:R-:W-:Y:S01]  /*0a20*/  ULOP3.LUT UR17, URZ, UR17, URZ, 0x33, !UPT ;  /* 0x000000113f117292 */ /* 0x000fe2000f8e333f */
[----:B------:R-:W-:Y:S05]  /*0a30*/  BRA `(.L_x_1061) ;  /* 0x0000004000007947 */ /* 0x000fea0003800000 */
.L_x_1060:
[----:B------:R-:W-:Y:S02]  /*0a40*/  UISETP.NE.AND UP0, UPT, UR5, 0x1, UPT ;  /* 0x000000010500788c */ /* 0x000fe4000bf05270 */
[----:B------:R-:W-:Y:S02]  /*0a50*/  ULDC.64 UR6, c[0x0][0x330] ;  /* 0x0000cc0000067ab9 */ /* 0x000fe40000000a00 */
[----:B------:R-:W-:-:S07]  /*0a60*/  UIMAD.WIDE.U32 UR18, UR17, UR6, URZ ;  /* 0x00000006111272a5 */ /* 0x000fce000f8e003f */
[----:B------:R-:W-:Y:S02]  /*0a70*/  @UP0 USHF.R.U32.HI UR17, URZ, UR7, UR19 ;  /* 0x000000073f110299 */ /* 0x000fe40008011613 */
.L_x_1061:
[----:B------:R-:W-:Y:S02]  /*0a80*/  ULDC UR6, c[0x0][0x32c] ;  /* 0x0000cb0000067ab9 */ /* 0x000fe40000000800 */
[----:B------:R-:W-:-:S04]  /*0a90*/  UIMAD UR6, UR17, UR5, UR6 ;  /* 0x00000005110672a4 */ /* 0x000fc8000f8e0206 */
[----:B------:R-:W-:-:S04]  /*0aa0*/  UISETP.LT.AND UP0, UPT, UR4, UR6, UPT ;  /* 0x000000060400728c */ /* 0x000fc8000bf01270 */
[----:B------:R-:W-:Y:S02]  /*0ab0*/  USEL UR4, UR4, UR6, UP0 ;  /* 0x0000000604047287 */ /* 0x000fe40008000000 */
.L_x_1059:
[----:B------:R-:W-:Y:S02]  /*0ac0*/  UISETP.NE.AND UP0, UPT, UR15, URZ, UPT ;  /* 0x0000003f0f00728c */ /* 0x000fe4000bf05270 */
[----:B------:R-:W-:Y:S02]  /*0ad0*/  ULDC.64 UR6, c[0x0][0x2c8] ;  /* 0x0000b20000067ab9 */ /* 0x000fe40000000a00 */
[----:B------:R-:W-:Y:S02]  /*0ae0*/  UIADD3 UR24, UR4, 0x2f, URZ ;  /* 0x0000002f04187890 */ /* 0x000fe4000fffe03f */
[----:B------:R-:W-:Y:S02]  /*0af0*/  UIMAD.WIDE.U32 UR26, UR28, UR6, URZ ;  /* 0x000000061c1a72a5 */ /* 0x000fe4000f8e003f */
[----:B------:R-:W-:Y:S02]  /*0b00*/  UIMAD.WIDE UR24, UR24, 0x2aaaaaab, URZ ;  /* 0x2aaaaaab181878a5 */ /* 0x000fe4000f8e023f */
[----:B------:R-:W-:-:S02]  /*0b10*/  UIADD3 UR18, UR8, 0x2f, URZ ;  /* 0x0000002f08127890 */ /* 0x000fc4000fffe03f */
[----:B------:R-:W-:Y:S02]  /*0b20*/  UISETP.GE.AND UP2, UPT, UR5, 0x1, UPT ;  /* 0x000000010500788c */ /* 0x000fe4000bf46270 */
[----:B------:R-:W-:Y:S02]  /*0b30*/  @UP0 UMOV UR17, UR27 ;  /* 0x0000001b00110c82 */ /* 0x000fe40008000000 */
[----:B------:R-:W-:Y:S02]  /*0b40*/  UMOV UR4, UR28 ;  /* 0x0000001c00047c82 */ /* 0x000fe40008000000 */
[----:B------:R-:W-:Y:S01]  /*0b50*/  UIMAD.WIDE UR18, UR18, 0x2aaaaaab, URZ ;  /* 0x2aaaaaab121278a5 */ /* 0x000fe2000f8e023f */
[----:B------:R-:W-:Y:S01]  /*0b60*/  PLOP3.LUT P0, PT, PT, PT, UP2, 0x40, 0x0 ;  /* 0x000000000000781c */ /* 0x000fe20003f0e828 */
[----:B------:R-:W-:Y:S02]  /*0b70*/  @UP0 USHF.R.U32.HI UR4, URZ, UR7, UR17 ;  /* 0x000000073f040299 */ /* 0x000fe40008011611 */
[----:B------:R-:W-:-:S02]  /*0b80*/  USHF.R.U32.HI UR7, URZ, 0x1f, UR19 ;  /* 0x0000001f3f077899 */ /* 0x000fc40008011613 */
[----:B------:R-:W-:Y:S02]  /*0b90*/  UMOV UR17, UR25 ;  /* 0x0000001900117c82 */ /* 0x000fe40008000000 */
[----:B------:R-:W-:Y:S02]  /*0ba0*/  USHF.R.U32.HI UR26, URZ, 0x1f, UR17 ;  /* 0x0000001f3f1a7899 */ /* 0x000fe40008011611 */
[----:B------:R-:W-:Y:S02]  /*0bb0*/  UIADD3 UR27, UR8, -UR12, URZ ;  /* 0x8000000c081b7290 */ /* 0x000fe4000fffe03f */
[----:B------:R-:W-:Y:S02]  /*0bc0*/  ULEA.HI.SX32 UR7, UR19, UR7, 0x1d ;  /* 0x0000000713077291 */ /* 0x000fe4000f8fea3f */
[----:B------:R-:W-:Y:S02]  /*0bd0*/  ULEA.HI.SX32 UR26, UR17, UR26, 0x1d ;  /* 0x0000001a111a7291 */ /* 0x000fe4000f8fea3f */
[----:B------:R-:W-:-:S02]  /*0be0*/  UIADD3 UR4, UR27, UR4, URZ ;  /* 0x000000041b047290 */ /* 0x000fc4000fffe03f */
        /* <DEDUP_REMOVED lines=17> */
.L_x_1063:
[----:B------:R-:W-:-:S03]  /*0d00*/  UISETP.NE.AND UP0, UPT, UR5, 0x1, UPT ;  /* 0x000000010500788c */ /* 0x000fc6000bf05270 */
[----:B------:R-:W-:Y:S02]  /*0d10*/  ULDC.64 UR4, c[0x0][0x330] ;  /* 0x0000cc0000047ab9 */ /* 0x000fe40000000a00 */
[----:B------:R-:W-:-:S07]  /*0d20*/  UIMAD.WIDE.U32 UR18, UR7, UR4, URZ ;  /* 0x00000004071272a5 */ /* 0x000fce000f8e003f */
[----:B------:R-:W-:Y:S02]  /*0d30*/  @UP0 UMOV UR17, UR19 ;  /* 0x0000001300110c82 */ /* 0x000fe40008000000 */
[----:B------:R-:W-:Y:S02]  /*0d40*/  @UP0 USHF.R.U32.HI UR7, URZ, UR5, UR17 ;  /* 0x000000053f070299 */ /* 0x000fe40008011611 */
.L_x_1064:
[----:B------:R-:W-:Y:S02]  /*0d50*/  ULDC UR4, c[0x0][0x32c] ;  /* 0x0000cb0000047ab9 */ /* 0x000fe40000000800 */
[----:B------:R-:W-:-:S04]  /*0d60*/  UIMAD UR4, UR7, UR4, URZ ;  /* 0x00000004070472a4 */ /* 0x000fc8000f8e023f */
[----:B------:R-:W-:-:S04]  /*0d70*/  UISETP.LT.AND UP0, UPT, UR6, UR4, UPT ;  /* 0x000000040600728c */ /* 0x000fc8000bf01270 */
[----:B------:R-:W-:-:S04]  /*0d80*/  USEL UR6, UR6, UR4, !UP0 ;  /* 0x0000000406067287 */ /* 0x000fc8000c000000 */
.L_x_1062:
[----:B------:R-:W-:Y:S01]  /*0d90*/  UIMAD.WIDE UR4, UR6, 0x2aaaaaab, URZ ;  /* 0x2aaaaaab060478a5 */ /* 0x000fe2000f8e023f */
[----:B------:R-:W-:Y:S01]  /*0da0*/  PLOP3.LUT P4, PT, PT, PT, PT, 0x80, 0x0 ;  /* 0x000000000000781c */ /* 0x000fe20003f8f070 */
[----:B------:R-:W-:Y:S01]  /*0db0*/  CS2R R14, SRZ ;  /* 0x00000000000e7805 */ /* 0x000fe2000001ff00 */
[----:B------:R-:W-:Y:S01]  /*0dc0*/  IMAD.MOV.U32 R126, RZ, RZ, RZ ;  /* 0x000000ffff7e7224 */ /* 0x000fe200078e00ff */
[----:B------:R-:W-:Y:S01]  /*0dd0*/  USHF.R.U32.HI UR4, URZ, 0x1f, UR5 ;  /* 0x0000001f3f047899 */ /* 0x000fe20008011605 */
[----:B------:R-:W-:Y:S01]  /*0de0*/  CS2R R124, SRZ ;  /* 0x00000000007c7805 */ /* 0x000fe2000001ff00 */
[----:B------:R-:W-:Y:S01]  /*0df0*/  CS2R R130, SRZ ;  /* 0x0000000000827805 */ /* 0x000fe2000001ff00 */
[----:B------:R-:W-:Y:S01]  /*0e00*/  CS2R R128, SRZ ;  /* 0x0000000000807805 */ /* 0x000fe2000001ff00 */
[----:B------:R-:W-:Y:S01]  /*0e10*/  ULEA.HI.SX32 UR4, UR5, UR4, 0x1d ;  /* 0x0000000405047291 */ /* 0x000fe2000f8fea3f */
[----:B------:R-:W-:Y:S01]  /*0e20*/  CS2R R16, SRZ ;  /* 0x0000000000107805 */ /* 0x000fe2000001ff00 */
[----:B------:R-:W-:Y:S01]  /*0e30*/  IMAD.MOV.U32 R122, RZ, RZ, RZ ;  /* 0x000000ffff7a7224 */ /* 0x000fe200078e00ff */
[----:B------:R-:W-:Y:S01]  /*0e40*/  CS2R R120, SRZ ;  /* 0x0000000000787805 */ /* 0x000fe2000001ff00 */
[----:B------:R-:W-:Y:S01]  /*0e50*/  UISETP.LT.AND UP0, UPT, URZ, UR4, UPT ;  /* 0x000000043f00728c */ /* 0x000fe2000bf01270 */
[----:B------:R-:W-:Y:S01]  /*0e60*/  CS2R R118, SRZ ;  /* 0x0000000000767805 */ /* 0x000fe2000001ff00 */
[----:B------:R-:W-:Y:S01]  /*0e70*/  CS2R R116, SRZ ;  /* 0x0000000000747805 */ /* 0x000fe2000001ff00 */
[----:B------:R-:W-:Y:S01]  /*0e80*/  MOV R110, RZ ;  /* 0x000000ff006e7202 */ /* 0x000fe20000000f00 */
[----:B------:R-:W-:Y:S01]  /*0e90*/  USEL UR7, URZ, UR4, !UP0 ;  /* 0x000000043f077287 */ /* 0x000fe2000c000000 */
[----:B------:R-:W-:Y:S01]  /*0ea0*/  CS2R R18, SRZ ;  /* 0x0000000000127805 */ /* 0x000fe2000001ff00 */
[----:B------:R-:W-:Y:S01]  /*0eb0*/  IMAD.MOV.U32 R108, RZ, RZ, RZ ;  /* 0x000000ffff6c7224 */ /* 0x000fe200078e00ff */
[----:B------:R-:W-:Y:S01]  /*0ec0*/  CS2R R114, SRZ ;  /* 0x0000000000727805 */ /* 0x000fe2000001ff00 */
[----:B------:R-:W-:Y:S01]  /*0ed0*/  UISETP.GT.AND UP0, UPT, UR26, UR7, UPT ;  /* 0x000000071a00728c */ /* 0x000fe2000bf04270 */
[----:B------:R-:W-:Y:S01]  /*0ee0*/  CS2R R112, SRZ ;  /* 0x0000000000707805 */ /* 0x000fe2000001ff00 */
[----:B------:R-:W-:Y:S01]  /*0ef0*/  CS2R R20, SRZ ;  /* 0x0000000000147805 */ /* 0x000fe2000001ff00 */
[----:B------:R-:W-:Y:S01]  /*0f00*/  MOV R106, RZ ;  /* 0x000000ff006a7202 */ /* 0x000fe20000000f00 */
[----:B------:R-:W-:Y:S01]  /*0f10*/  CS2R R22, SRZ ;  /* 0x0000000000167805 */ /* 0x000fe2000001ff00 */
[----:B------:R-:W-:Y:S01]  /*0f20*/  IMAD.MOV.U32 R104, RZ, RZ, RZ ;  /* 0x000000ffff687224 */ /* 0x000fe200078e00ff */
[----:B------:R-:W-:Y:S01]  /*0f30*/  PLOP3.LUT P0, PT, PT, PT, UP0, 0x80, 0x0 ;  /* 0x000000000000781c */ /* 0x000fe20003f0f008 */
[----:B------:R-:W-:Y:S01]  /*0f40*/  CS2R R100, SRZ ;  /* 0x0000000000647805 */ /* 0x000fe2000001ff00 */
[----:B------:R-:W-:Y:S01]  /*0f50*/  MOV R102, RZ ;  /* 0x000000ff00667202 */ /* 0x000fe20000000f00 */
[----:B------:R-:W-:Y:S01]  /*0f60*/  CS2R R24, SRZ ;  /* 0x0000000000187805 */ /* 0x000fe2000001ff00 */
        /* <DEDUP_REMOVED lines=63> */
[----:B------:R-:W-:Y:S02]  /*1360*/  UISETP.NE.AND UP2, UPT, UR15, URZ, UPT ;  /* 0x0000003f0f00728c */ /* 0x000fe4000bf45270 */
[----:B------:R-:W-:-:S03]  /*1370*/  UISETP.NE.AND.EX UP0, UPT, URZ, UR5, UPT, UP0 ;  /* 0x000000053f00728c */ /* 0x000fc6000bf05300 */
[----:B------:R-:W-:-:S03]  /*1380*/  ULDC.64 UR4, c[0x0][0x340] ;  /* 0x0000d00000047ab9 */ /* 0x000fc60000000a00 */
[----:B------:R-:W-:-:S05]  /*1390*/  PLOP3.LUT P2, PT, PT, PT, UP0, 0x80, 0x0 ;  /* 0x000000000000781c */ /* 0x000fca0003f4f008 */
[----:B------:R-:W-:-:S06]  /*13a0*/  @UP0 UIMAD.WIDE UR4, UR13, UR16, UR4 ;  /* 0x000000100d0402a5 */ /* 0x000fcc000f8e0204 */
[----:B------:R-:W-:Y:S02]  /*13b0*/  IMAD.U32 R2, RZ, RZ, UR4 ;  /* 0x00000004ff027e24 */ /* 0x000fe4000f8e00ff */
[----:B------:R-:W-:Y:S01]  /*13c0*/  IMAD.U32 R3, RZ, RZ, UR5 ;  /* 0x00000005ff037e24 */ /* 0x000fe2000f8e00ff */
[----:B------:R-:W-:Y:S01]  /*13d0*/  SHF.R.S32.HI R124, RZ, 0x1f, R127 ;  /* 0x0000001fff7c7819 */ /* 0x000fe2000001147f */
[----:B------:R-:W-:Y:S02]  /*13e0*/  USHF.R.S32.HI UR6, URZ, 0x1f, UR9 ;  /* 0x0000001f3f067899 */ /* 0x000fe40008011409 */
[----:B------:R-:W-:Y:S01]  /*13f0*/  ULDC.64 UR4, c[0x0][0x178] ;  /* 0x00005e0000047ab9 */ /* 0x000fe20000000a00 */
[----:B------:R1:W2:Y:S01]  /*1400*/  @P2 LDG.E R7, [R2.64] ;  /* 0x0000001602072981 */ /* 0x0002a2000c1e1900 */
[----:B------:R-:W-:Y:S01]  /*1410*/  UIMAD UR6, UR6, UR4, URZ ;  /* 0x00000004060672a4 */ /* 0x000fe2000f8e023f */
[----:B------:R-:W-:Y:S01]  /*1420*/  PLOP3.LUT P1, PT, PT, PT, UP2, 0x80, 0x0 ;  /* 0x000000000000781c */ /* 0x000fe20003f2f028 */
[----:B------:R-:W-:Y:S01]  /*1430*/  UIMAD.WIDE.U32 UR16, UR9, UR4, URZ ;  /* 0x00000004091072a5 */ /* 0x000fe2000f8e003f */
[----:B------:R-:W-:Y:S01]  /*1440*/  PLOP3.LUT P0, PT, PT, PT, UP2, 0x80, 0x0 ;  /* 0x000000000000781c */ /* 0x000fe20003f0f028 */
[----:B------:R-:W-:Y:S01]  /*1450*/  UIMAD UR6, UR9, UR5, UR6 ;  /* 0x00000005090672a4 */ /* 0x000fe2000f8e0206 */
[----:B------:R-:W-:Y:S01]  /*1460*/  LEA.HI R13, R124, R127, RZ, 0x4 ;  /* 0x0000007f7c0d7211 */ /* 0x000fe200078f20ff */
[----:B------:R-:W-:Y:S01]  /*1470*/  USHF.R.S32.HI UR9, URZ, 0x1f, UR13 ;  /* 0x0000001f3f097899 */ /* 0x000fe2000801140d */
[----:B------:R-:W-:Y:S01]  /*1480*/  BSSY B0, `(.L_x_1066) ;  /* 0x0000053000007945 */ /* 0x000fe20003800000 */
[----:B------:R-:W-:-:S02]  /*1490*/  ULDC.64 UR4, c[0x0][0x1b8] ;  /* 0x00006e0000047ab9 */ /* 0x000fc40000000a00 */
[----:B------:R-:W-:Y:S02]  /*14a0*/  UIADD3 UR17, UR17, UR6, URZ ;  /* 0x0000000611117290 */ /* 0x000fe4000fffe03f */
[----:B------:R-:W-:Y:S02]  /*14b0*/  UIMAD UR6, UR20, UR4, URZ ;  /* 0x00000004140672a4 */ /* 0x000fe4000f8e023f */
[----:B------:R-:W-:Y:S02]  /*14c0*/  USEL UR9, UR9, URZ, !UP1 ;  /* 0x0000003f09097287 */ /* 0x000fe4000c800000 */
[----:B------:R-:W-:Y:S02]  /*14d0*/  UIMAD UR6, UR10, UR5, UR6 ;  /* 0x000000050a0672a4 */ /* 0x000fe4000f8e0206 */
[----:B------:R-:W-:Y:S02]  /*14e0*/  UIMAD.WIDE.U32 UR18, UR10, UR4, UR16 ;  /* 0x000000040a1272a5 */ /* 0x000fe4000f8e0010 */
[----:B------:R-:W-:-:S02]  /*14f0*/  USEL UR16, UR13, URZ, !UP1 ;  /* 0x0000003f0d107287 */ /* 0x000fc4000c800000 */
[----:B------:R-:W-:Y:S01]  /*1500*/  ULDC.64 UR4, c[0x0][0x1c0] ;  /* 0x0000700000047ab9 */ /* 0x000fe20000000a00 */
[----:B-1----:R-:W-:Y:S01]  /*1510*/  LEA.HI R2, R124, R127, RZ, 0x3 ;  /* 0x0000007f7c027211 */ /* 0x002fe200078f18ff */
[----:B------:R-:W-:Y:S02]  /*1520*/  UIMAD UR9, UR9, UR4, URZ ;  /* 0x00000004090972a4 */ /* 0x000fe4000f8e023f */
[----:B------:R-:W-:Y:S01]  /*1530*/  UIADD3 UR19, UR19, UR6, URZ ;  /* 0x0000000613137290 */ /* 0x000fe2000fffe03f */
[----:B------:R-:W-:Y:S01]  /*1540*/  LOP3.LUT R0, R2, 0xfffffff8, RZ, 0xc0, !PT ;  /* 0xfffffff802007812 */ /* 0x000fe200078ec0ff */
[----:B------:R-:W-:Y:S01]  /*1550*/  UIMAD UR5, UR16, UR5, UR9 ;  /* 0x00000005100572a4 */ /* 0x000fe2000f8e0209 */
[----:B------:R-:W-:Y:S01]  /*1560*/  SHF.R.S32.HI R15, RZ, 0x3, R2 ;  /* 0x00000003ff0f7819 */ /* 0x000fe20000011402 */
[----:B------:R-:W-:Y:S02]  /*1570*/  UIMAD.WIDE.U32 UR16, UR16, UR4, UR18 ;  /* 0x00000004101072a5 */ /* 0x000fe4000f8e0012 */
[----:B------:R-:W-:Y:S01]  /*1580*/  IMAD.IADD R36, R127, 0x1, -R0 ;  /* 0x000000017f247824 */ /* 0x000fe200078e0a00 */
[----:B------:R-:W-:Y:S01]  /*1590*/  ULDC UR6, c[0x0][0x2c4] ;  /* 0x0000b10000067ab9 */ /* 0x000fe20000000800 */
[----:B------:R-:W-:Y:S01]  /*15a0*/  IADD3 R9, R15, UR28, RZ ;  /* 0x0000001c0f097c10 */ /* 0x000fe2000fffe0ff */
[----:B------:R-:W-:Y:S01]  /*15b0*/  UIADD3 UR5, UR17, UR5, URZ ;  /* 0x0000000511057290 */ /* 0x000fe2000fffe03f */
[----:B------:R-:W-:Y:S01]  /*15c0*/  IMAD R131, R36, 0x10, R15 ;  /* 0x0000001024837824 */ /* 0x000fe200078e020f */
[----:B------:R-:W-:Y:S01]  /*15d0*/  UIMAD UR6, UR12, UR6, URZ ;  /* 0x000000060c0672a4 */ /* 0x000fe2000f8e023f */
[----:B------:R-:W-:-:S02]  /*15e0*/  IMAD.U32 R3, RZ, RZ, UR17 ;  /* 0x00000011ff037e24 */ /* 0x000fc4000f8e00ff */
[----:B------:R-:W-:Y:S01]  /*15f0*/  IMAD.SHL.U32 R129, R36, 0x8, RZ ;  /* 0x0000000824817824 */ /* 0x000fe200078e00ff */
[----:B------:R-:W-:Y:S01]  /*1600*/  IADD3 R4, R131, UR28, RZ ;  /* 0x0000001c83047c10 */ /* 0x000fe2000fffe0ff */
[----:B------:R-:W-:Y:S01]  /*1610*/  IMAD.U32 R3, RZ, RZ, UR5 ;  /* 0x00000005ff037e24 */ /* 0x000fe2000f8e00ff */
[----:B------:R1:W-:Y:S01]  /*1620*/  STL [R1+0x1c], R131 ;  /* 0x00001c8301007387 */ /* 0x0003e20000100800 */
[----:B------:R-:W-:Y:S02]  /*1630*/  ISETP.GE.AND P4, PT, R9, UR6, PT ;  /* 0x0000000609007c0c */ /* 0x000fe4000bf86270 */
[----:B------:R-:W-:Y:S01]  /*1640*/  @P1 IMAD.HI.U32 R2, R4, c[0x0][0x2c8], RZ ;  /* 0x0000b20004021a27 */ /* 0x000fe200078e00ff */
[----:B------:R1:W-:Y:S01]  /*1650*/  STL [R1+0x14], R129 ;  /* 0x0000148101007387 */ /* 0x0003e20000100800 */
[C---:B------:R-:W-:Y:S02]  /*1660*/  IADD3 R23, R129.reuse, 0x40, RZ ;  /* 0x0000004081177810 */ /* 0x040fe40007ffe0ff */
[----:B------:R-:W-:Y:S01]  /*1670*/  IMAD.MOV.U32 R0, RZ, RZ, R4 ;  /* 0x000000ffff007224 */ /* 0x000fe200078e0004 */
[----:B------:R-:W-:Y:S01]  /*1680*/  @P0 SHF.R.U32.HI R0, RZ, c[0x0][0x2cc], R2 ;  /* 0x0000b300ff000a19 */ /* 0x000fe20000011602 */
[----:B------:R-:W-:Y:S01]  /*1690*/  IMAD.U32 R2, RZ, RZ, UR16 ;  /* 0x00000010ff027e24 */ /* 0x000fe2000f8e00ff */
[----:B------:R-:W-:-:S02]  /*16a0*/  ISETP.GE.AND P3, PT, R129, c[0x0][0x198], PT ;  /* 0x0000660081007a0c */ /* 0x000fc40003f66270 */
[--C-:B------:R-:W-:Y:S01]  /*16b0*/  SHF.R.S32.HI R6, RZ, 0x1f, R0.reuse ;  /* 0x0000001fff067819 */ /* 0x100fe20000011400 */
[----:B------:R-:W-:Y:S02]  /*16c0*/  IMAD.MOV R5, RZ, RZ, -R0 ;  /* 0x000000ffff057224 */ /* 0x000fe400078e0a00 */
[----:B------:R-:W-:-:S04]  /*16d0*/  IMAD.WIDE.U32 R2, R0, c[0x0][0x1b0], R2 ;  /* 0x00006c0000027a25 */ /* 0x000fc800078e0002 */
[----:B------:R-:W-:Y:S02]  /*16e0*/  IMAD R4, R5, c[0x0][0x2c4], R4 ;  /* 0x0000b10005047a24 */ /* 0x000fe400078e0204 */
[----:B------:R-:W-:-:S04]  /*16f0*/  IMAD R5, R6, c[0x0][0x1b0], RZ ;  /* 0x00006c0006057a24 */ /* 0x000fc800078e02ff */
[----:B------:R-:W-:Y:S01]  /*1700*/  IMAD R6, R0, c[0x0][0x1b4], R5 ;  /* 0x00006d0000067a24 */ /* 0x000fe200078e0205 */
[----:B------:R-:W-:-:S03]  /*1710*/  SHF.R.S32.HI R5, RZ, 0x1f, R4 ;  /* 0x0000001fff057819 */ /* 0x000fc60000011404 */
[----:B------:R-:W-:Y:S02]  /*1720*/  IMAD.IADD R3, R3, 0x1, R6 ;  /* 0x0000000103037824 */ /* 0x000fe400078e0206 */
[----:B------:R-:W-:Y:S02]  /*1730*/  IMAD R0, R5, c[0x0][0x1a8], RZ ;  /* 0x00006a0005007a24 */ /* 0x000fe400078e02ff */
[----:B------:R-:W-:-:S04]  /*1740*/  IMAD.WIDE.U32 R2, R4, c[0x0][0x1a8], R2 ;  /* 0x00006a0004027a25 */ /* 0x000fc800078e0002 */
[----:B------:R-:W-:Y:S01]  /*1750*/  IMAD R0, R4, c[0x0][0x1ac], R0 ;  /* 0x00006b0004007a24 */ /* 0x000fe200078e0200 */
[----:B------:R-:W-:Y:S01]  /*1760*/  LEA R12, P0, R2, c[0x0][0x160], 0x1 ;  /* 0x00005800020c7a11 */ /* 0x000fe200078008ff */
[----:B------:R-:W-:Y:S02]  /*1770*/  IMAD.SHL.U32 R4, R15, 0x40, RZ ;  /* 0x000000400f047824 */ /* 0x000fe400078e00ff */
[----:B------:R-:W-:Y:S01]  /*1780*/  IMAD.IADD R0, R3, 0x1, R0 ;  /* 0x0000000103007824 */ /* 0x000fe200078e0200 */
[----:B------:R-:W-:-:S04]  /*1790*/  LOP3.LUT R3, R13, 0xfffffff0, RZ, 0xc0, !PT ;  /* 0xfffffff00d037812 */ /* 0x000fc800078ec0ff */
[----:B------:R-:W-:Y:S01]  /*17a0*/  LEA.HI.X R11, R2, c[0x0][0x164], R0, 0x1, P0 ;  /* 0x00005900020b7a11 */ /* 0x000fe200000f0c00 */
[----:B------:R-:W-:Y:S01]  /*17b0*/  IMAD.IADD R0, R127, 0x1, -R3 ;  /* 0x000000017f007824 */ /* 0x000fe200078e0a03 */
[----:B------:R-:W-:Y:S02]  /*17c0*/  LOP3.LUT R2, R4, 0x1c0, RZ, 0xc0, !PT ;  /* 0x000001c004027812 */ /* 0x000fe400078ec0ff */
[----:B------:R-:W-:Y:S01]  /*17d0*/  ISETP.GE.AND P0, PT, R23, c[0x0][0x198], PT ;  /* 0x0000660017007a0c */ /* 0x000fe20003f06270 */
[----:B------:R1:W3:Y:S01]  /*17e0*/  SHFL.IDX PT, R4, R12, RZ, 0x181f ;  /* 0x00181fff0c047589 */ /* 0x0002e200000e0000 */
[----:B------:R-:W-:Y:S02]  /*17f0*/  SHF.R.S32.HI R6, RZ, 0x1f, R0 ;  /* 0x0000001fff067819 */ /* 0x000fe40000011400 */
[----:B------:R-:W-:Y:S01]  /*1800*/  SHF.R.U32.HI R3, RZ, 0x3, R2 ;  /* 0x00000003ff037819 */ /* 0x000fe20000011602 */
[----:B------:R1:W4:Y:S01]  /*1810*/  SHFL.IDX PT, R5, R11, RZ, 0x181f ;  /* 0x00181fff0b057589 */ /* 0x00032200000e0000 */
[----:B------:R-:W-:-:S02]  /*1820*/  LOP3.LUT R2, R2, 0x38, R129, 0xf8, !PT ;  /* 0x0000003802027812 */ /* 0x000fc400078ef881 */
[----:B------:R-:W-:Y:S02]  /*1830*/  LEA.HI R19, R6, R0, RZ, 0x3 ;  /* 0x0000000006137211 */ /* 0x000fe400078f18ff */
[----:B------:R-:W-:Y:S02]  /*1840*/  LOP3.LUT R3, R2, R3, RZ, 0x3c, !PT ;  /* 0x0000000302037212 */ /* 0x000fe400078e3cff */
[----:B------:R-:W-:Y:S02]  /*1850*/  LOP3.LUT R2, R19, 0xfffffff8, RZ, 0xc0, !PT ;  /* 0xfffffff813027812 */ /* 0x000fe400078ec0ff */
[----:B------:R-:W-:-:S03]  /*1860*/  LEA.HI R6, R124, R127, RZ, 0x6 ;  /* 0x0000007f7c067211 */ /* 0x000fc600078f30ff */
[----:B------:R-:W-:Y:S02]  /*1870*/  IMAD.IADD R18, R0, 0x1, -R2 ;  /* 0x0000000100127824 */ /* 0x000fe400078e0a02 */
[----:B------:R-:W-:Y:S02]  /*1880*/  IMAD.SHL.U32 R0, R6, 0x8, RZ ;  /* 0x0000000806007824 */ /* 0x000fe400078e00ff */
[----:B------:R-:W-:Y:S02]  /*1890*/  IMAD.MOV.U32 R2, RZ, RZ, 0x10 ;  /* 0x00000010ff027424 */ /* 0x000fe400078e00ff */
[----:B------:R-:W-:Y:S01]  /*18a0*/  IMAD.MOV.U32 R6, RZ, RZ, 0x20 ;  /* 0x00000020ff067424 */ /* 0x000fe200078e00ff */
[----:B------:R-:W-:Y:S01]  /*18b0*/  LOP3.LUT R10, R3, 0xfffffe00, R0, 0xf8, !PT ;  /* 0xfffffe00030a7812 */ /* 0x000fe200078ef800 */
[----:B--2---:R1:W2:Y:S01]  /*18c0*/  @P2 R2UR UR18, R7 ;  /* 0x00000000071223c2 */ /* 0x0042a200000e0000 */
[----:B------:R-:W-:Y:S01]  /*18d0*/  R2P PR, R18, 0x6 ;  /* 0x0000000612007804 */ /* 0x000fe20000000000 */
[----:B--2---:R-:W-:-:S04]  /*18e0*/  @!UP0 UMOV UR18, UR13 ;  /* 0x0000000d00128c82 */ /* 0x004fc80008000000 */
[----:B------:R-:W-:Y:S02]  /*18f0*/  SEL R3, R2, 0xfffffff0, !P1 ;  /* 0xfffffff002037807 */ /* 0x000fe40004800000 */
[----:B------:R-:W-:Y:S01]  /*1900*/  SEL R2, R6, 0xffffffe0, !P2 ;  /* 0xffffffe006027807 */ /* 0x000fe20005000000 */
[----:B------:R-:W-:Y:S05]  /*1910*/  @P4 BRA `(.L_x_1067) ;  /* 0x0000009000004947 */ /* 0x000fea0003800000 */
[----:B---34-:R-:W-:Y:S01]  /*1920*/  SHF.R.S32.HI R0, RZ, 0x1f, R23 ;  /* 0x0000001fff007819 */ /* 0x018fe20000011417 */
        /* <DEDUP_REMOVED lines=8> */
.L_x_1067:
[----:B---34-:R-:W-:Y:S05]  /*19b0*/  BSYNC B0 ;  /* 0x0000000000007941 */ /* 0x018fea0003800000 */
.L_x_1066:
[----:B-1----:R-:W-:Y:S01]  /*19c0*/  IADD3 R0, R9, 0x10, RZ ;  /* 0x0000001009007810 */ /* 0x002fe20007ffe0ff */
[----:B------:R1:W2:Y:S01]  /*19d0*/  SHFL.IDX PT, R5, R11, 0x1, 0x181f ;  /* 0x00381f000b057f89 */ /* 0x0002a200000e0000 */
[----:B------:R-:W-:Y:S02]  /*19e0*/  BSSY B0, `(.L_x_1068) ;  /* 0x000000d000007945 */ /* 0x000fe40003800000 */
[----:B------:R-:W-:Y:S01]  /*19f0*/  ISETP.GE.AND P1, PT, R0, UR6, PT ;  /* 0x0000000600007c0c */ /* 0x000fe2000bf26270 */
        /* <DEDUP_REMOVED lines=11> */
.L_x_1069:
[----:B------:R-:W-:Y:S05]  /*1ab0*/  BSYNC B0 ;  /* 0x0000000000007941 */ /* 0x000fea0003800000 */
.L_x_1068:
[----:B--2---:R-:W-:Y:S01]  /*1ac0*/  IADD3 R0, R9, 0x20, RZ ;  /* 0x0000002009007810 */ /* 0x004fe20007ffe0ff */
[----:B------:R2:W4:Y:S01]  /*1ad0*/  SHFL.IDX PT, R5, R11, 0x2, 0x181f ;  /* 0x00581f000b057f89 */ /* 0x00052200000e0000 */
[----:B------:R-:W-:Y:S02]  /*1ae0*/  BSSY B0, `(.L_x_1070) ;  /* 0x000000d000007945 */ /* 0x000fe40003800000 */
[----:B------:R-:W-:Y:S01]  /*1af0*/  ISETP.GE.AND P1, PT, R0, UR6, PT ;  /* 0x0000000600007c0c */ /* 0x000fe2000bf26270 */
        /* <DEDUP_REMOVED lines=11> */
.L_x_1071:
[----:B------:R-:W-:Y:S05]  /*1bb0*/  BSYNC B0 ;  /* 0x0000000000007941 */ /* 0x000fea0003800000 */
.L_x_1070:
[----:B---3--:R-:W-:Y:S01]  /*1bc0*/  IADD3 R0, R9, 0x30, RZ ;  /* 0x0000003009007810 */ /* 0x008fe20007ffe0ff */
[----:B----4-:R3:W4:Y:S01]  /*1bd0*/  SHFL.IDX PT, R5, R11, 0x3, 0x181f ;  /* 0x00781f000b057f89 */ /* 0x01072200000e0000 */
[----:B------:R-:W-:Y:S02]  /*1be0*/  BSSY B0, `(.L_x_1072) ;  /* 0x000000d000007945 */ /* 0x000fe40003800000 */
[----:B------:R-:W-:Y:S01]  /*1bf0*/  ISETP.GE.AND P1, PT, R0, UR6, PT ;  /* 0x0000000600007c0c */ /* 0x000fe2000bf26270 */
        /* <DEDUP_REMOVED lines=11> */
.L_x_1073:
[----:B------:R-:W-:Y:S05]  /*1cb0*/  BSYNC B0 ;  /* 0x0000000000007941 */ /* 0x000fea0003800000 */
.L_x_1072:
[----:B-1----:R-:W-:Y:S01]  /*1cc0*/  IADD3 R0, R9, 0x40, RZ ;  /* 0x0000004009007810 */ /* 0x002fe20007ffe0ff */
[----:B----4-:R1:W4:Y:S01]  /*1cd0*/  SHFL.IDX PT, R5, R11, 0x4, 0x181f ;  /* 0x00981f000b057f89 */ /* 0x01032200000e0000 */
[----:B------:R-:W-:Y:S02]  /*1ce0*/  BSSY B0, `(.L_x_1074) ;  /* 0x000000d000007945 */ /* 0x000fe40003800000 */
[----:B------:R-:W-:Y:S01]  /*1cf0*/  ISETP.GE.AND P1, PT, R0, UR6, PT ;  /* 0x0000000600007c0c */ /* 0x000fe2000bf26270 */
        /* <DEDUP_REMOVED lines=11> */
.L_x_1075:
[----:B------:R-:W-:Y:S05]  /*1db0*/  BSYNC B0 ;  /* 0x0000000000007941 */ /* 0x000fea0003800000 */
.L_x_1074:
[----:B--2---:R-:W-:Y:S01]  /*1dc0*/  IADD3 R0, R9, 0x50, RZ ;  /* 0x0000005009007810 */ /* 0x004fe20007ffe0ff */
        /* <DEDUP_REMOVED lines=14> */
.L_x_1077:
[----:B------:R-:W-:Y:S05]  /*1eb0*/  BSYNC B0 ;  /* 0x0000000000007941 */ /* 0x000fea0003800000 */
.L_x_1076:
        /* <DEDUP_REMOVED lines=15> */
.L_x_1079:
[----:B------:R-:W-:Y:S05]  /*1fb0*/  BSYNC B0 ;  /* 0x0000000000007941 */ /* 0x000fea0003800000 */
.L_x_1078:
[----:B--2---:R-:W-:Y:S01]  /*1fc0*/  IMAD.MOV.U32 R0, RZ, RZ, c[0x0][0x2b8] ;  /* 0x0000ae00ff007624 */ /* 0x004fe200078e00ff */
[----:B------:R-:W-:Y:S01]  /*1fd0*/  UMOV UR32, 0x30 ;  /* 0x0000003000207882 */ /* 0x000fe20000000000 */
[----:B------:R-:W-:Y:S01]  /*1fe0*/  SHFL.IDX PT, R4, R12, 0x7, 0x181f ;  /* 0x00f81f000c047f89 */ /* 0x000fe200000e0000 */
[----:B------:R-:W-:Y:S01]  /*1ff0*/  UIMAD UR21, UR26, UR32, -0x30 ;  /* 0xffffffd01a1574a4 */ /* 0x000fe2000f8e0220 */
[----:B------:R-:W-:Y:S01]  /*2000*/  IADD3 R6, R9, 0x70, RZ ;  /* 0x0000007009067810 */ /* 0x000fe20007ffe0ff */
[----:B------:R-:W-:Y:S01]  /*2010*/  IMAD.SHL.U32 R125, R10, 0x2, RZ ;  /* 0x000000020a7d7824 */ /* 0x000fe200078e00ff */
[----:B------:R-:W-:Y:S01]  /*2020*/  ISETP.NE.AND P4, PT, R0, 0x1, PT ;  /* 0x000000010000780c */ /* 0x000fe20003f85270 */
[----:B----4-:R-:W2:Y:S01]  /*2030*/  SHFL.IDX PT, R5, R11, 0x7, 0x181f ;  /* 0x00f81f000b057f89 */ /* 0x010ea200000e0000 */
[----:B------:R-:W-:Y:S01]  /*2040*/  ISETP.GE.AND P2, PT, R6, UR6, PT ;  /* 0x0000000606007c0c */ /* 0x000fe2000bf46270 */
[----:B------:R-:W-:Y:S01]  /*2050*/  USHF.R.S32.HI UR9, URZ, 0x1f, UR18 ;  /* 0x0000001f3f097899 */ /* 0x000fe20008011412 */
[C---:B------:R-:W-:Y:S01]  /*2060*/  IADD3 R0, R131.reuse, UR21, RZ ;  /* 0x0000001583007c10 */ /* 0x040fe2000fffe0ff */
[----:B------:R-:W-:Y:S01]  /*2070*/  ULDC.64 UR4, c[0x0][0x2b0] ;  /* 0x0000ac0000047ab9 */ /* 0x000fe20000000a00 */
[----:B------:R-:W-:Y:S01]  /*2080*/  SHF.R.S32.HI R7, RZ, 0x1f, R23 ;  /* 0x0000001fff077819 */ /* 0x000fe20000011417 */
[----:B------:R-:W-:Y:S01]  /*2090*/  UIMAD UR9, UR9, UR4, URZ ;  /* 0x00000004090972a4 */ /* 0x000fe2000f8e023f */
[C---:B------:R-:W-:Y:S01]  /*20a0*/  IADD3 R8, R0.reuse, UR11, RZ ;  /* 0x0000000b00087c10 */ /* 0x040fe2000fffe0ff */
[----:B------:R-:W-:Y:S01]  /*20b0*/  UIMAD.WIDE.U32 UR16, UR18, UR4, URZ ;  /* 0x00000004121072a5 */ /* 0x000fe2000f8e003f */
[----:B------:R-:W-:Y:S01]  /*20c0*/  ISETP.GE.AND P5, PT, R0, UR8, PT ;  /* 0x0000000800007c0c */ /* 0x000fe2000bfa6270 */
[----:B------:R-:W-:Y:S01]  /*20d0*/  UIMAD UR5, UR18, UR5, UR9 ;  /* 0x00000005120572a4 */ /* 0x000fe2000f8e0209 */
[----:B------:R-:W-:Y:S01]  /*20e0*/  IMAD.MOV.U32 R242, RZ, RZ, RZ ;  /* 0x000000fffff27224 */ /* 0x000fe200078e00ff */
[----:B------:R-:W-:Y:S01]  /*20f0*/  UIMAD UR32, UR26, -0x30, UR32 ;  /* 0xffffffd01a2078a4 */ /* 0x000fe2000f8e0220 */
[----:B------:R-:W-:Y:S01]  /*2100*/  @P4 IMAD.HI.U32 R6, R8, c[0x0][0x2bc], RZ ;  /* 0x0000af0008064a27 */ /* 0x000fe200078e00ff */
[----:B------:R-:W-:Y:S01]  /*2110*/  ISETP.GT.OR P5, PT, R131, 0x2f, P5 ;  /* 0x0000002f8300780c */ /* 0x000fe20002fa4670 */
[----:B------:R-:W-:Y:S01]  /*2120*/  UIADD3 UR6, UR17, UR5, URZ ;  /* 0x0000000511067290 */ /* 0x000fe2000fffe03f */
[----:B------:R-:W-:Y:S01]  /*2130*/  ISETP.GE.AND P6, PT, R129, c[0x0][0x1d4], PT ;  /* 0x0000750081007a0c */ /* 0x000fe20003fc6270 */
[----:B------:R-:W-:Y:S01]  /*2140*/  IMAD.MOV.U32 R0, RZ, RZ, R8 ;  /* 0x000000ffff007224 */ /* 0x000fe200078e0008 */
[----:B------:R-:W-:Y:S01]  /*2150*/  @P4 SHF.R.U32.HI R0, RZ, c[0x0][0x2c0], R6 ;  /* 0x0000b000ff004a19 */ /* 0x000fe20000011606 */
[----:B------:R-:W-:Y:S01]  /*2160*/  ULDC.64 UR4, c[0x0][0x1e8] ;  /* 0x00007a0000047ab9 */ /* 0x000fe20000000a00 */
[----:B------:R-:W-:Y:S01]  /*2170*/  LEA.HI R6, R7, R23, RZ, 0x3 ;  /* 0x0000001707067211 */ /* 0x000fe200078f18ff */
[----:B------:R-:W-:Y:S03]  /*2180*/  STL [R1], R125 ;  /* 0x0000007d01007387 */ /* 0x000fe60000100800 */
[----:B------:R-:W-:Y:S01]  /*2190*/  LOP3.LUT R128, R6, 0xfffffff8, RZ, 0xc0, !PT ;  /* 0xfffffff806807812 */ /* 0x000fe200078ec0ff */
[----:B-123--:R-:W-:-:S02]  /*21a0*/  @!P2 IMAD.WIDE R10, R129, 0x2, R4 ;  /* 0x00000002810aa825 */ /* 0x00efc400078e0204 */
[----:B------:R-:W-:Y:S02]  /*21b0*/  @!P5 IADD3 R7, P1, R0, UR16, RZ ;  /* 0x000000100007dc10 */ /* 0x000fe4000ff3e0ff */
[----:B------:R-:W-:Y:S01]  /*21c0*/  @!P2 IMAD.WIDE R4, R128, 0x2, R4 ;  /* 0x000000028004a825 */ /* 0x000fe200078e0204 */
[----:B------:R-:W-:Y:S01]  /*21d0*/  @!PT LDS RZ, [RZ] ;  /* 0x00000000fffff984 */ /* 0x000fe20000000800 */
[----:B------:R1:W-:Y:S01]  /*21e0*/  @!P2 LDGSTS.E.BYPASS.LTC128B.128 [R125+0xb880], [R10.64], !P3 ;  /* 0x0b8800000a7dafae */ /* 0x0003e2000d901d56 */
[----:B------:R-:W-:Y:S02]  /*21f0*/  @!P5 LEA.HI.X.SX32 R9, R0, UR6, 0x1, P1 ;  /* 0x000000060009dc11 */ /* 0x000fe400088f0eff */
[C---:B------:R-:W-:Y:S01]  /*2200*/  @!P5 LEA R6, P1, R7.reuse, c[0x0][0x2a0], 0x2 ;  /* 0x0000a8000706da11 */ /* 0x040fe200078210ff */
[----:B------:R2:W-:Y:S03]  /*2210*/  @!P2 LDGSTS.E.BYPASS.LTC128B.128 [R125+0xf880], [R4.64], !P0 ;  /* 0x0f880000047dafae */ /* 0x0005e6000c101d56 */
[----:B------:R-:W-:Y:S01]  /*2220*/  @!P5 LEA.HI.X R7, R7, c[0x0][0x2a4], R9, 0x2, P1 ;  /* 0x0000a9000707da11 */ /* 0x000fe200008f1409 */
[----:B------:R-:W0:Y:S04]  /*2230*/  LDGDEPBAR ;  /* 0x00000000000079af */ /* 0x000e280000000000 */
[----:B------:R-:W-:Y:S01]  /*2240*/  BAR.SYNC.DEFER_BLOCKING 0x0 ;  /* 0x0000000000007b1d */ /* 0x000fe20000010000 */
[----:B------:R-:W-:-:S04]  /*2250*/  UIMAD UR9, UR20, UR4, URZ ;  /* 0x00000004140972a4 */ /* 0x000fc8000f8e023f */
[----:B------:R-:W-:Y:S01]  /*2260*/  UIMAD UR9, UR10, UR5, UR9 ;  /* 0x000000050a0972a4 */ /* 0x000fe2000f8e0209 */
[----:B------:R-:W-:Y:S01]  /*2270*/  SHF.R.S32.HI R12, RZ, 0x4, R13 ;  /* 0x00000004ff0c7819 */ /* 0x000fe2000001140d */
[----:B------:R-:W-:Y:S01]  /*2280*/  UIMAD.WIDE.U32 UR18, UR10, UR4, URZ ;  /* 0x000000040a1272a5 */ /* 0x000fe2000f8e003f */
[----:B------:R-:W-:Y:S01]  /*2290*/  LEA.HI R123, R124, R127, RZ, 0x5 ;  /* 0x0000007f7c7b7211 */ /* 0x000fe200078f28ff */
[----:B------:R-:W-:Y:S01]  /*22a0*/  UIADD3 UR29, UR8, UR32, URZ ;  /* 0x00000020081d7290 */ /* 0x000fe2000fffe03f */
[----:B------:R-:W-:Y:S01]  /*22b0*/  SHF.R.S32.HI R130, RZ, 0x1f, R129 ;  /* 0x0000001fff827819 */ /* 0x000fe20000011481 */
[----:B------:R-:W-:Y:S01]  /*22c0*/  UIADD3 UR9, UR19, UR9, URZ ;  /* 0x0000000913097290 */ /* 0x000fe2000fffe03f */
[----:B------:R-:W-:Y:S01]  /*22d0*/  STL [R1+0x3c], R128 ;  /* 0x00003c8001007387 */ /* 0x000fe20000100800 */
[----:B------:R-:W-:Y:S02]  /*22e0*/  ULDC.64 UR4, c[0x0][0x210] ;  /* 0x0000840000047ab9 */ /* 0x000fe40000000a00 */
[----:B------:R-:W-:-:S04]  /*22f0*/  IADD3 R37, -R15, UR29, RZ ;  /* 0x0000001d0f257c10 */ /* 0x000fc8000fffe1ff */
[C---:B------:R-:W-:Y:S02]  /*2300*/  ISETP.GE.AND P2, PT, R37.reuse, 0x1, PT ;  /* 0x000000012500780c */ /* 0x040fe40003f46270 */
[----:B------:R-:W-:Y:S02]  /*2310*/  ISETP.GE.AND P1, PT, R37, 0x11, PT ;  /* 0x000000112500780c */ /* 0x000fe40003f26270 */
[----:B------:R-:W-:Y:S01]  /*2320*/  SHF.R.S32.HI R122, RZ, 0x5, R123 ;  /* 0x00000005ff7a7819 */ /* 0x000fe2000001147b */
[----:B------:R-:W-:Y:S01]  /*2330*/  UIMAD UR20, UR20, UR4, URZ ;  /* 0x00000004141472a4 */ /* 0x000fe2000f8e023f */
[----:B------:R3:W4:Y:S01]  /*2340*/  @!P5 LDG.E R242, [R6.64] ;  /* 0x0000001606f2d981 */ /* 0x000722000c1e1900 */
[----:B------:R-:W-:Y:S01]  /*2350*/  IMAD.MOV R0, RZ, RZ, -R0 ;  /* 0x000000ffff007224 */ /* 0x000fe200078e0a00 */
[----:B------:R-:W-:Y:S01]  /*2360*/  ISETP.GE.AND P5, PT, R23, c[0x0][0x1d4], PT ;  /* 0x0000750017007a0c */ /* 0x000fe20003fa6270 */
[----:B------:R-:W-:Y:S01]  /*2370*/  UIMAD.WIDE.U32 UR24, UR10, UR4, URZ ;  /* 0x000000040a1872a5 */ /* 0x000fe2000f8e003f */
[----:B------:R-:W-:Y:S01]  /*2380*/  STL [R1+0x48], R130 ;  /* 0x0000488201007387 */ /* 0x000fe20000100800 */
[----:B------:R-:W-:Y:S01]  /*2390*/  IMAD R243, R0, c[0x0][0x2b8], R8 ;  /* 0x0000ae0000f37a24 */ /* 0x000fe200078e0208 */
[----:B------:R-:W-:Y:S01]  /*23a0*/  UIMAD UR20, UR10, UR5, UR20 ;  /* 0x000000050a1472a4 */ /* 0x000fe2000f8e0214 */
[----:B------:R-:W-:Y:S01]  /*23b0*/  SEL R126, RZ, 0x10, P5 ;  /* 0x00000010ff7e7807 */ /* 0x000fe20002800000 */
[----:B------:R-:W-:Y:S01]  /*23c0*/  UIADD3 UR4, UR26, -0x1, URZ ;  /* 0xffffffff1a047890 */ /* 0x000fe2000fffe03f */
[----:B--2---:R-:W-:Y:S01]  /*23d0*/  IMAD.WIDE.U32 R4, R243, c[0x0][0x1e0], RZ ;  /* 0x00007800f3047a25 */ /* 0x004fe200078e00ff */
[----:B------:R-:W-:Y:S01]  /*23e0*/  SHF.R.S32.HI R16, RZ, 0x1f, R243 ;  /* 0x0000001fff107819 */ /* 0x000fe200000114f3 */
[----:B------:R-:W-:-:S02]  /*23f0*/  UIADD3 UR20, UR25, UR20, URZ ;  /* 0x0000001419147290 */ /* 0x000fc4000fffe03f */
[----:B------:R-:W-:Y:S02]  /*2400*/  UISETP.GT.AND UP0, UPT, UR4, UR7, UPT ;  /* 0x000000070400728c */ /* 0x000fe4000bf04270 */
[----:B------:R-:W-:-:S04]  /*2410*/  IMAD R0, R16, c[0x0][0x1e0], RZ ;  /* 0x0000780010007a24 */ /* 0x000fc800078e02ff */
[----:B------:R-:W-:-:S04]  /*2420*/  IMAD R0, R243, c[0x0][0x1e4], R0 ;  /* 0x00007900f3007a24 */ /* 0x000fc800078e0200 */
[----:B------:R-:W-:Y:S02]  /*2430*/  IMAD.IADD R5, R5, 0x1, R0 ;  /* 0x0000000105057824 */ /* 0x000fe400078e0200 */
[----:B---3--:R-:W-:Y:S01]  /*2440*/  IMAD R7, R243, c[0x0][0x1e0], RZ ;  /* 0x00007800f3077a24 */ /* 0x008fe200078e02ff */
[----:B----4-:R-:W-:Y:S01]  /*2450*/  SHF.R.S32.HI R17, RZ, 0x1f, R242 ;  /* 0x0000001fff117819 */ /* 0x010fe200000114f2 */
[----:B------:R-:W-:-:S04]  /*2460*/  IMAD.WIDE.U32 R4, R242, c[0x0][0x1f0], R4 ;  /* 0x00007c00f2047a25 */ /* 0x000fc800078e0004 */
[----:B------:R-:W-:Y:S01]  /*2470*/  IMAD R6, R17, c[0x0][0x1f0], RZ ;  /* 0x00007c0011067a24 */ /* 0x000fe200078e02ff */
[----:B------:R-:W-:-:S03]  /*2480*/  IADD3 R0, P0, R4, UR18, RZ ;  /* 0x0000001204007c10 */ /* 0x000fc6000ff1e0ff */
[----:B------:R-:W-:-:S05]  /*2490*/  IMAD R6, R242, c[0x0][0x1f4], R6 ;  /* 0x00007d00f2067a24 */ /* 0x000fca00078e0206 */
[----:B------:R-:W-:Y:S01]  /*24a0*/  IADD3.X R4, R5, UR9, R6, P0, !PT ;  /* 0x0000000905047c10 */ /* 0x000fe200087fe406 */
[----:B------:R-:W-:Y:S01]  /*24b0*/  IMAD.U32 R6, RZ, RZ, UR10 ;  /* 0x0000000aff067e24 */ /* 0x000fe2000f8e00ff */
[----:B------:R-:W-:Y:S01]  /*24c0*/  LEA R8, P0, R0, c[0x0][0x1c8], 0x1 ;  /* 0x0000720000087a11 */ /* 0x000fe200078008ff */
[----:B------:R-:W-:-:S03]  /*24d0*/  IMAD R5, R242, c[0x0][0x1f0], R7 ;  /* 0x00007c00f2057a24 */ /* 0x000fc600078e0207 */
[----:B------:R-:W-:Y:S01]  /*24e0*/  LEA.HI.X R0, R0, c[0x0][0x1cc], R4, 0x1, P0 ;  /* 0x0000730000007a11 */ /* 0x000fe200000f0c04 */
[----:B------:R-:W-:Y:S01]  /*24f0*/  IMAD R6, R6, c[0x0][0x1e8], R5 ;  /* 0x00007a0006067a24 */ /* 0x000fe200078e0205 */
[----:B------:R-:W-:Y:S01]  /*2500*/  SHFL.IDX PT, R4, R8, RZ, 0x181f ;  /* 0x00181fff08047589 */ /* 0x000fe200000e0000 */
[----:B------:R-:W-:-:S03]  /*2510*/  ISETP.GT.AND P0, PT, R37, 0x20, PT ;  /* 0x000000202500780c */ /* 0x000fc60003f04270 */
[----:B------:R-:W1:Y:S01]  /*2520*/  SHFL.IDX PT, R5, R0, RZ, 0x181f ;  /* 0x00181fff00057589 */ /* 0x000e6200000e0000 */
[----:B------:R-:W-:-:S03]  /*2530*/  LEA R6, R6, c[0x0][0x1c8], 0x1 ;  /* 0x0000720006067a11 */ /* 0x000fc600078e08ff */
[----:B------:R-:W-:Y:S04]  /*2540*/  SHFL.IDX PT, R8, R8, 0x1, 0x181f ;  /* 0x00381f0008087f89 */ /* 0x000fe800000e0000 */
[----:B------:R-:W2:Y:S04]  /*2550*/  SHFL.IDX PT, R9, R0, 0x1, 0x181f ;  /* 0x00381f0000097f89 */ /* 0x000ea800000e0000 */
[----:B------:R-:W-:Y:S04]  /*2560*/  SHFL.IDX PT, R6, R6, 0x2, 0x181f ;  /* 0x00581f0006067f89 */ /* 0x000fe800000e0000 */
[----:B------:R3:W4:Y:S01]  /*2570*/  SHFL.IDX PT, R7, R0, 0x2, 0x181f ;  /* 0x00581f0000077f89 */ /* 0x00072200000e0000 */
[----:B-1----:R-:W-:-:S05]  /*2580*/  @P2 IMAD.WIDE R10, R129, 0x2, R4 ;  /* 0x00000002810a2825 */ /* 0x002fca00078e0204 */
[----:B------:R1:W-:Y:S01]  /*2590*/  @P2 LDGSTS.E.BYPASS.LTC128B.128 [R125+0x5080], [R10.64], !P6 ;  /* 0x050800000a7d2fae */ /* 0x0003e2000f101d56 */
[----:B---3--:R-:W-:-:S04]  /*25a0*/  LEA.HI R0, R13, R12, RZ, 0x1 ;  /* 0x0000000c0d007211 */ /* 0x008fc800078f08ff */
[----:B------:R-:W-:-:S05]  /*25b0*/  LOP3.LUT R0, R0, 0xfffffffe, RZ, 0xc0, !PT ;  /* 0xfffffffe00007812 */ /* 0x000fca00078ec0ff */
[----:B------:R-:W-:Y:S02]  /*25c0*/  IMAD.IADD R14, R12, 0x1, -R0 ;  /* 0x000000010c0e7824 */ /* 0x000fe400078e0a00 */
[----:B--2---:R-:W-:-:S04]  /*25d0*/  @P1 IMAD.WIDE R12, R129, 0x2, R8 ;  /* 0x00000002810c1825 */ /* 0x004fc800078e0208 */
[----:B------:R-:W-:-:S04]  /*25e0*/  @P1 IMAD.WIDE R8, R128, 0x2, R8 ;  /* 0x0000000280081825 */ /* 0x000fc800078e0208 */
[----:B-1----:R-:W-:-:S04]  /*25f0*/  @P2 IMAD.WIDE R10, R128, 0x2, R4 ;  /* 0x00000002800a2825 */ /* 0x002fc800078e0204 */
[--C-:B----4-:R-:W-:Y:S01]  /*2600*/  @P0 IMAD.WIDE R4, R129, 0x2, R6.reuse ;  /* 0x0000000281040825 */ /* 0x110fe200078e0206 */
[----:B------:R1:W-:Y:S01]  /*2610*/  @P2 LDGSTS.E.BYPASS.LTC128B.128 [R125+0x6880], [R10.64], !P5 ;  /* 0x068800000a7d2fae */ /* 0x0003e2000e901d56 */
[----:B------:R-:W-:Y:S02]  /*2620*/  ISETP.GE.AND P2, PT, R23, c[0x0][0x1d4], PT ;  /* 0x0000750017007a0c */ /* 0x000fe40003f46270 */
[----:B------:R-:W-:Y:S01]  /*2630*/  @P0 IMAD.WIDE R6, R128, 0x2, R6 ;  /* 0x0000000280060825 */ /* 0x000fe200078e0206 */
[----:B------:R2:W-:Y:S03]  /*2640*/  @P1 LDGSTS.E.BYPASS.LTC128B.128 [R125+0x5880], [R12.64], !P6 ;  /* 0x058800000c7d1fae */ /* 0x0005e6000f101d56 */
[C---:B------:R-:W-:Y:S01]  /*2650*/  IMAD.SHL.U32 R0, R36.reuse, 0x40, RZ ;  /* 0x0000004024007824 */ /* 0x040fe200078e00ff */
[----:B------:R1:W-:Y:S01]  /*2660*/  @P1 LDGSTS.E.BYPASS.LTC128B.128 [R125+0x7080], [R8.64], !P5 ;  /* 0x07080000087d1fae */ /* 0x0003e2000e901d56 */
[----:B------:R-:W-:-:S03]  /*2670*/  LOP3.LUT P1, RZ, R36, 0x2, RZ, 0xc0, !PT ;  /* 0x0000000224ff7812 */ /* 0x000fc6000782c0ff */
[----:B------:R3:W-:Y:S01]  /*2680*/  @P0 LDGSTS.E.BYPASS.LTC128B.128 [R125+0x6080], [R4.64], !P6 ;  /* 0x06080000047d0fae */ /* 0x0007e2000f101d56 */
[----:B------:R-:W-:-:S03]  /*2690*/  LOP3.LUT R0, R0, 0x1c0, RZ, 0xc0, !PT ;  /* 0x000001c000007812 */ /* 0x000fc600078ec0ff */
[----:B------:R4:W-:Y:S04]  /*26a0*/  @P0 LDGSTS.E.BYPASS.LTC128B.128 [R125+0x7880], [R6.64], !P5 ;  /* 0x07880000067d0fae */ /* 0x0009e8000e901d56 */
[----:B------:R-:W0:Y:S01]  /*26b0*/  LDGDEPBAR ;  /* 0x00000000000079af */ /* 0x000e220000000000 */
[----:B---3--:R-:W-:Y:S02]  /*26c0*/  IMAD.SHL.U32 R4, R18, 0x40, RZ ;  /* 0x0000004012047824 */ /* 0x008fe400078e00ff */
[----:B------:R-:W-:Y:S02]  /*26d0*/  IMAD.SHL.U32 R5, R19, 0x40, RZ ;  /* 0x0000004013057824 */ /* 0x000fe400078e00ff */
[----:B----4-:R-:W-:Y:S01]  /*26e0*/  IMAD.SHL.U32 R7, R15, 0x8, RZ ;  /* 0x000000080f077824 */ /* 0x010fe200078e00ff */
[----:B------:R-:W-:-:S04]  /*26f0*/  DEPBAR.LE SB0, 0x1 ;  /* 0x000080400000791a */ /* 0x000fc80000000000 */
[----:B------:R-:W-:-:S04]  /*2700*/  DEPBAR.LE SB0, 0x0 ;  /* 0x000080000000791a */ /* 0x000fc80000000000 */
[----:B------:R-:W-:Y:S01]  /*2710*/  IMAD.SHL.U32 R6, R14, 0x8, RZ ;  /* 0x000000080e067824 */ /* 0x000fe200078e00ff */
[----:B------:R-:W-:Y:S02]  /*2720*/  LOP3.LUT R4, R4, 0x1c0, RZ, 0xc0, !PT ;  /* 0x000001c004047812 */ /* 0x000fe400078ec0ff */
[----:B------:R-:W-:Y:S02]  /*2730*/  LOP3.LUT R121, R5, 0xfffffe00, RZ, 0xc0, !PT ;  /* 0xfffffe0005797812 */ /* 0x000fe400078ec0ff */
[----:B------:R-:W-:Y:S02]  /*2740*/  LOP3.LUT R7, R0, 0x8, R7, 0xf8, !PT ;  /* 0x0000000800077812 */ /* 0x000fe400078ef807 */
[----:B------:R-:W-:Y:S02]  /*2750*/  LOP3.LUT R5, R4, 0x8, R6, 0xf8, !PT ;  /* 0x0000000804057812 */ /* 0x000fe400078ef806 */
[----:B------:R-:W-:Y:S02]  /*2760*/  SHF.R.U32.HI R0, RZ, 0x3, R0 ;  /* 0x00000003ff007819 */ /* 0x000fe40000011600 */
[----:B------:R-:W-:-:S02]  /*2770*/  SHF.R.U32.HI R4, RZ, 0x3, R4 ;  /* 0x00000003ff047819 */ /* 0x000fc40000011604 */
[----:B------:R-:W-:Y:S02]  /*2780*/  LOP3.LUT R0, R7, R0, RZ, 0x3c, !PT ;  /* 0x0000000007007212 */ /* 0x000fe400078e3cff */
[----:B------:R-:W-:Y:S01]  /*2790*/  LOP3.LUT R120, R5, R4, RZ, 0x3c, !PT ;  /* 0x0000000405787212 */ /* 0x000fe200078e3cff */
[----:B------:R-:W-:Y:S02]  /*27a0*/  IMAD R4, R122, 0x400, R121 ;  /* 0x000004007a047824 */ /* 0x000fe400078e0279 */
[----:B------:R-:W-:Y:S02]  /*27b0*/  IMAD R0, R14, 0x200, R0 ;  /* 0x000002000e007824 */ /* 0x000fe400078e0200 */
[----:B------:R-:W-:Y:S02]  /*27c0*/  IMAD.IADD R4, R120, 0x1, R4 ;  /* 0x0000000178047824 */ /* 0x000fe400078e0204 */
[----:B------:R-:W-:Y:S01]  /*27d0*/  IMAD.SHL.U32 R224, R0, 0x2, RZ ;  /* 0x0000000200e07824 */ /* 0x000fe200078e00ff */
[----:B------:R-:W-:Y:S01]  /*27e0*/  BAR.SYNC.DEFER_BLOCKING 0x0 ;  /* 0x0000000000007b1d */ /* 0x000fe20000010000 */
[----:B------:R-:W-:-:S02]  /*27f0*/  IMAD.SHL.U32 R231, R4, 0x2, RZ ;  /* 0x0000000204e77824 */ /* 0x000fc400078e00ff */
[----:B------:R-:W-:Y:S01]  /*2800*/  IMAD R0, R16, c[0x0][0x208], RZ ;  /* 0x0000820010007a24 */ /* 0x000fe200078e02ff */
[----:B------:R-:W-:Y:S01]  /*2810*/  IADD3 R235, R224, 0x50a0, RZ ;  /* 0x000050a0e0eb7810 */ /* 0x000fe20007ffe0ff */
[--C-:B------:R-:W-:Y:S02]  /*2820*/  IMAD R233, R3, 0x2, R231.reuse ;  /* 0x0000000203e97824 */ /* 0x100fe400078e02e7 */
[----:B------:R-:W-:Y:S02]  /*2830*/  IMAD R0, R243, c[0x0][0x20c], R0 ;  /* 0x00008300f3007a24 */ /* 0x000fe400078e0200 */
[C---:B------:R-:W-:Y:S02]  /*2840*/  IMAD R232, R2.reuse, 0x2, R231 ;  /* 0x0000000202e87824 */ /* 0x040fe400078e02e7 */
[----:B------:R-:W-:Y:S02]  /*2850*/  IMAD R234, R2, 0x2, R233 ;  /* 0x0000000202ea7824 */ /* 0x000fe400078e02e9 */
[----:B------:R-:W-:Y:S01]  /*2860*/  IMAD R236, R3, 0x2, R232 ;  /* 0x0000000203ec7824 */ /* 0x000fe200078e02e8 */
[----:B------:R-:W-:Y:S04]  /*2870*/  LDSM.16.M88.4 R4, [R224+0x5080] ;  /* 0x00508000e004783b */ /* 0x000fe80000000200 */
[----:B--2---:R-:W2:Y:S04]  /*2880*/  LDSM.16.M88.4 R12, [R231+0x8080] ;  /* 0x00808000e70c783b */ /* 0x004ea80000000200 */
[----:B-1----:R-:W1:Y:S04]  /*2890*/  LDSM.16.M88.4 R8, [R231+0xa080] ;  /* 0x00a08000e708783b */ /* 0x002e680000000200 */
[----:B------:R-:W3:Y:S04]  /*28a0*/  LDSM.16.M88.4 R24, [R224+0x5880] ;  /* 0x00588000e018783b */ /* 0x000ee80000000200 */
[----:B------:R-:W4:Y:S01]  /*28b0*/  LDSM.16.M88.4 R32, [R224+0x6080] ;  /* 0x00608000e020783b */ /* 0x000f220000000200 */
[-C--:B--2---:R-:W-:Y:S08]  /*28c0*/  HMMA.16816.F32.BF16 R112, R12, R4.reuse, RZ ;  /* 0x000000040c70723c */ /* 0x084ff000000418ff */
[C---:B-1----:R-:W-:Y:S07]  /*28d0*/  HMMA.16816.F32.BF16 R68, R8.reuse, R4, RZ ;  /* 0x000000040844723c */ /* 0x042fee00000418ff */
[----:B------:R-:W-:Y:S01]  /*28e0*/  IMAD.WIDE.U32 R4, R243, c[0x0][0x208], RZ ;  /* 0x00008200f3047a25 */ /* 0x000fe200078e00ff */
[----:B------:R-:W-:Y:S03]  /*28f0*/  HMMA.16816.F32.BF16 R72, R8, R6, RZ ;  /* 0x000000060848723c */ /* 0x000fe600000418ff */
[----:B------:R-:W-:-:S02]  /*2900*/  IMAD.IADD R5, R5, 0x1, R0 ;  /* 0x0000000105057824 */ /* 0x000fc400078e0200 */
[----:B------:R-:W-:Y:S02]  /*2910*/  IMAD R0, R17, c[0x0][0x218], RZ ;  /* 0x0000860011007a24 */ /* 0x000fe400078e02ff */
[C---:B------:R-:W-:Y:S01]  /*2920*/  IMAD.WIDE.U32 R4, R242.reuse, c[0x0][0x218], R4 ;  /* 0x00008600f2047a25 */ /* 0x040fe200078e0004 */
[C---:B------:R-:W-:Y:S01]  /*2930*/  HMMA.16816.F32.BF16 R116, R12.reuse, R6, RZ ;  /* 0x000000060c74723c */ /* 0x040fe200000418ff */
[----:B------:R-:W-:Y:S06]  /*2940*/  LDSM.16.M88.4 R16, [R233+0xa080] ;  /* 0x00a08000e910783b */ /* 0x000fec0000000200 */
[----:B------:R-:W-:Y:S01]  /*2950*/  IMAD R6, R242, c[0x0][0x21c], R0 ;  /* 0x00008700f2067a24 */ /* 0x000fe200078e0200 */
[----:B------:R-:W-:Y:S01]  /*2960*/  IADD3 R0, P0, R4, UR24, RZ ;  /* 0x0000001804007c10 */ /* 0x000fe2000ff1e0ff */
[----:B---3--:R-:W-:Y:S01]  /*2970*/  HMMA.16816.F32.BF16 R92, R12, R24, RZ ;  /* 0x000000180c5c723c */ /* 0x008fe200000418ff */
[----:B------:R-:W-:-:S02]  /*2980*/  IADD3 R7, R224, 0x5080, RZ ;  /* 0x00005080e0077810 */ /* 0x000fc40007ffe0ff */
[----:B------:R-:W-:Y:S02]  /*2990*/  IADD3.X R5, R5, UR20, R6, P0, !PT ;  /* 0x0000001405057c10 */ /* 0x000fe400087fe406 */
[C---:B------:R-:W-:Y:S02]  /*29a0*/  LEA R4, P0, R0.reuse, c[0x0][0x1f8], 0x1 ;  /* 0x00007e0000047a11 */ /* 0x040fe400078008ff */
[----:B------:R-:W-:Y:S01]  /*29b0*/  @P1 IADD3 R235, R7, -0x20, RZ ;  /* 0xffffffe007eb1810 */ /* 0x000fe20007ffe0ff */
[C---:B------:R-:W-:Y:S01]  /*29c0*/  HMMA.16816.F32.BF16 R60, R8.reuse, R24, RZ ;  /* 0x00000018083c723c */ /* 0x040fe200000418ff */
[----:B------:R-:W-:Y:S01]  /*29d0*/  LEA.HI.X R0, R0, c[0x0][0x1fc], R5, 0x1, P0 ;  /* 0x00007f0000007a11 */ /* 0x000fe200000f0c05 */
[----:B------:R-:W1:Y:S01]  /*29e0*/  SHFL.IDX PT, R20, R4, 0x2, 0x181f ;  /* 0x00581f0004147f89 */ /* 0x000e6200000e0000 */
[C---:B------:R-:W-:Y:S02]  /*29f0*/  IADD3 R241, R235.reuse, 0x800, RZ ;  /* 0x00000800ebf17810 */ /* 0x040fe40007ffe0ff */
[----:B------:R-:W-:Y:S01]  /*2a00*/  IADD3 R240, R235, 0x1000, RZ ;  /* 0x00001000ebf07810 */ /* 0x000fe20007ffe0ff */
[----:B------:R-:W2:Y:S01]  /*2a10*/  SHFL.IDX PT, R7, R4, 0x1, 0x181f ;  /* 0x00381f0004077f89 */ /* 0x000ea200000e0000 */
[----:B------:R-:W-:Y:S01]  /*2a20*/  IMAD.WIDE R24, R129, 0x2, RZ ;  /* 0x0000000281187825 */ /* 0x000fe200078e02ff */
[----:B------:R-:W-:Y:S01]  /*2a30*/  HMMA.16816.F32.BF16 R56, R8, R26, RZ ;  /* 0x0000001a0838723c */ /* 0x000fe200000418ff */
[C---:B------:R-:W-:Y:S01]  /*2a40*/  IADD3 R239, R235.reuse, 0x1800, RZ ;  /* 0x00001800ebef7810 */ /* 0x040fe20007ffe0ff */
[----:B------:R3:W5:Y:S01]  /*2a50*/  SHFL.IDX PT, R6, R4, RZ, 0x181f ;  /* 0x00181fff04067589 */ /* 0x00076200000e0000 */
[----:B------:R-:W-:-:S02]  /*2a60*/  IADD3 R238, R235, 0x2000, RZ ;  /* 0x00002000ebee7810 */ /* 0x000fc40007ffe0ff */
[----:B------:R-:W-:Y:S01]  /*2a70*/  IADD3 R237, R235, 0x2800, RZ ;  /* 0x00002800ebed7810 */ /* 0x000fe20007ffe0ff */
[----:B------:R-:W5:Y:S02]  /*2a80*/  SHFL.IDX PT, R21, R0, RZ, 0x181f ;  /* 0x00181fff00157589 */ /* 0x000f6400000e0000 */
[----:B------:R-:W-:Y:S02]  /*2a90*/  HMMA.16816.F32.BF16 R104, R12, R26, RZ ;  /* 0x0000001a0c68723c */ /* 0x000fe400000418ff */
[----:B------:R-:W5:Y:S04]  /*2aa0*/  SHFL.IDX PT, R22, R0, 0x1, 0x181f ;  /* 0x00381f0000167f89 */ /* 0x000f6800000e0000 */
[----:B------:R-:W5:Y:S02]  /*2ab0*/  SHFL.IDX PT, R0, R0, 0x2, 0x181f ;  /* 0x00581f0000007f89 */ /* 0x000f6400000e0000 */
[----:B----4-:R-:W-:Y:S01]  /*2ac0*/  HMMA.16816.F32.BF16 R48, R8, R32, RZ ;  /* 0x000000200830723c */ /* 0x010fe200000418ff */
[C---:B-1----:R-:W-:Y:S01]  /*2ad0*/  IADD3 R30, P0, R24.reuse, R20, RZ ;  /* 0x00000014181e7210 */ /* 0x042fe20007f1e0ff */
[----:B------:R-:W1:Y:S01]  /*2ae0*/  LDSM.16.M88.4 R44, [R235] ;  /* 0x00000000eb2c783b */ /* 0x000e620000000200 */
[----:B--2---:R-:W-:-:S03]  /*2af0*/  IADD3 R26, P1, R24, R7, RZ ;  /* 0x00000007181a7210 */ /* 0x004fc60007f3e0ff */
[----:B------:R-:W2:Y:S02]  /*2b00*/  LDSM.16.M88.4 R40, [R235+0x800] ;  /* 0x00080000eb28783b */ /* 0x000ea40000000200 */
[----:B------:R-:W-:Y:S01]  /*2b10*/  HMMA.16816.F32.BF16 R64, R8, R34, RZ ;  /* 0x000000220840723c */ /* 0x000fe200000418ff */
[----:B---3--:R-:W-:Y:S01]  /*2b20*/  IMAD.WIDE R4, R128, 0x2, RZ ;  /* 0x0000000280047825 */ /* 0x008fe200078e02ff */
[----:B-----5:R-:W-:Y:S01]  /*2b30*/  IADD3 R28, P3, R6, R24, RZ ;  /* 0x00000018061c7210 */ /* 0x020fe20007f7e0ff */
[----:B------:R-:W3:Y:S04]  /*2b40*/  LDSM.16.M88.4 R52, [R235+0x1000] ;  /* 0x00100000eb34783b */ /* 0x000ee80000000200 */
[----:B------:R-:W-:Y:S01]  /*2b50*/  IMAD.X R29, R21, 0x1, R25, P3 ;  /* 0x00000001151d7824 */ /* 0x000fe200018e0619 */
[----:B------:R-:W-:Y:S01]  /*2b60*/  ISETP.GE.AND P3, PT, R129, c[0x0][0x1d4], PT ;  /* 0x0000750081007a0c */ /* 0x000fe20003f66270 */
[----:B------:R-:W-:Y:S01]  /*2b70*/  HMMA.16816.F32.BF16 R84, R12, R32, RZ ;  /* 0x000000200c54723c */ /* 0x000fe200000418ff */
[----:B------:R-:W-:-:S02]  /*2b80*/  IMAD.X R27, R25, 0x1, R22, P1 ;  /* 0x00000001191b7824 */ /* 0x000fc400008e0616 */
[----:B------:R-:W-:Y:S01]  /*2b90*/  IMAD.X R31, R25, 0x1, R0, P0 ;  /* 0x00000001191f7824 */ /* 0x000fe200000e0600 */
[----:B------:R-:W-:Y:S02]  /*2ba0*/  IADD3 R24, P0, R6, R4, RZ ;  /* 0x0000000406187210 */ /* 0x000fe40007f1e0ff */
[C---:B------:R-:W-:Y:S02]  /*2bb0*/  IADD3 R6, P1, R4.reuse, R7, RZ ;  /* 0x0000000704067210 */ /* 0x040fe40007f3e0ff */
[----:B------:R-:W-:Y:S01]  /*2bc0*/  HMMA.16816.F32.BF16 R100, R12, R34, RZ ;  /* 0x000000220c64723c */ /* 0x000fe200000418ff */
[----:B------:R-:W-:Y:S01]  /*2bd0*/  IMAD.X R25, R21, 0x1, R5, P0 ;  /* 0x0000000115197824 */ /* 0x000fe200000e0605 */
[----:B------:R-:W-:Y:S01]  /*2be0*/  IADD3 R4, P0, R4, R20, RZ ;  /* 0x0000001404047210 */ /* 0x000fe20007f1e0ff */
[----:B------:R-:W-:Y:S01]  /*2bf0*/  IMAD.X R7, R5, 0x1, R22, P1 ;  /* 0x0000000105077824 */ /* 0x000fe200008e0616 */
[----:B------:R-:W-:Y:S01]  /*2c00*/  ISETP.LT.OR P1, PT, R37, 0x1, P3 ;  /* 0x000000012500780c */ /* 0x000fe20001f21670 */
[----:B------:R-:W4:Y:S02]  /*2c10*/  LDSM.16.M88.4 R20, [R233+0x8080] ;  /* 0x00808000e914783b */ /* 0x000f240000000200 */
[----:B------:R-:W-:Y:S01]  /*2c20*/  IMAD.X R5, R5, 0x1, R0, P0 ;  /* 0x0000000105057824 */ /* 0x000fe200000e0600 */
[C---:B------:R-:W-:Y:S01]  /*2c30*/  ISETP.LT.OR P0, PT, R37.reuse, 0x1, P2 ;  /* 0x000000012500780c */ /* 0x040fe20001701670 */
[----:B------:R-:W-:Y:S01]  /*2c40*/  IMAD.MOV.U32 R0, RZ, RZ, 0x40 ;  /* 0x00000040ff007424 */ /* 0x000fe200078e00ff */
[----:B-1----:R-:W-:Y:S07]  /*2c50*/  HMMA.16816.F32.BF16 R80, R16, R46, R72 ;  /* 0x0000002e1050723c */ /* 0x002fee0000041848 */
[----:B------:R-:W-:Y:S01]  /*2c60*/  @!PT LDS RZ, [RZ] ;  /* 0x00000000fffff984 */ /* 0x000fe20000000800 */
[----:B------:R-:W-:Y:S01]  /*2c70*/  @!PT LDS RZ, [RZ] ;  /* 0x00000000fffff984 */ /* 0x000fe20000000800 */
[----:B------:R-:W-:Y:S01]  /*2c80*/  @!PT LDS RZ, [RZ] ;  /* 0x00000000fffff984 */ /* 0x000fe20000000800 */
[----:B------:R1:W-:Y:S01]  /*2c90*/  LDGSTS.E.BYPASS.LTC128B.128 [R125+0x2080], [R28.64], !P1 ;  /* 0x020800001c7d7fae */ /* 0x0003e2000c901d56 */
[----:B------:R-:W-:-:S02]  /*2ca0*/  ISETP.LT.OR P1, PT, R37, 0x11, P3 ;  /* 0x000000112500780c */ /* 0x000fc40001f21670 */
[C---:B------:R-:W-:Y:S01]  /*2cb0*/  ISETP.LT.OR P3, PT, R37.reuse, 0x21, P3 ;  /* 0x000000212500780c */ /* 0x040fe20001f61670 */
[----:B------:R5:W-:Y:S01]  /*2cc0*/  LDGSTS.E.BYPASS.LTC128B.128 [R125+0x3880], [R24.64], !P0 ;  /* 0x03880000187d7fae */ /* 0x000be2000c101d56 */
[C---:B------:R-:W-:Y:S02]  /*2cd0*/  ISETP.LT.OR P0, PT, R37.reuse, 0x11, P2 ;  /* 0x000000112500780c */ /* 0x040fe40001701670 */
[----:B------:R-:W-:Y:S01]  /*2ce0*/  ISETP.LT.OR P2, PT, R37, 0x21, P2 ;  /* 0x000000212500780c */ /* 0x000fe20001741670 */
[C---:B--2---:R-:W-:Y:S06]  /*2cf0*/  HMMA.16816.F32.BF16 R76, R16.reuse, R42, R56 ;  /* 0x0000002a104c723c */ /* 0x044fec0000041838 */
[----:B------:R5:W-:Y:S01]  /*2d00*/  LDGSTS.E.BYPASS.LTC128B.128 [R125+0x2880], [R26.64], !P1 ;  /* 0x028800001a7d7fae */ /* 0x000be2000c901d56 */
[----:B------:R-:W-:Y:S01]  /*2d10*/  LOP3.LUT P1, RZ, R36, 0x4, RZ, 0xc0, !PT ;  /* 0x0000000424ff7812 */ /* 0x000fe2000782c0ff */
[----:B------:R-:W-:Y:S02]  /*2d20*/  HMMA.16816.F32.BF16 R108, R16, R44, R68 ;  /* 0x0000002c106c723c */ /* 0x000fe40000041844 */
[----:B------:R2:W-:Y:S01]  /*2d30*/  LDGSTS.E.BYPASS.LTC128B.128 [R125+0x4080], [R6.64], !P0 ;  /* 0x04080000067d7fae */ /* 0x0005e2000c101d56 */
[----:B------:R-:W-:-:S02]  /*2d40*/  SEL R0, R0, 0xffffffc0, !P1 ;  /* 0xffffffc000007807 */ /* 0x000fc40004800000 */
[----:B------:R-:W-:Y:S01]  /*2d50*/  PLOP3.LUT P0, PT, PT, PT, UP0, 0x80, 0x0 ;  /* 0x000000000000781c */ /* 0x000fe20003f0f008 */
[----:B------:R1:W-:Y:S01]  /*2d60*/  LDGSTS.E.BYPASS.LTC128B.128 [R125+0x3080], [R30.64], !P3 ;  /* 0x030800001e7d7fae */ /* 0x0003e2000d901d56 */
[----:B------:R-:W-:Y:S01]  /*2d70*/  ISETP.GT.AND P3, PT, R131, 0x2f, PT ;  /* 0x0000002f8300780c */ /* 0x000fe20003f64270 */
[----:B------:R-:W-:Y:S01]  /*2d80*/  IMAD.IADD R230, R224, 0x1, R0 ;  /* 0x00000001e0e67824 */ /* 0x000fe200078e0200 */
[C---:B------:R-:W-:Y:S01]  /*2d90*/  HMMA.16816.F32.BF16 R96, R16.reuse, R40, R60 ;  /* 0x000000281060723c */ /* 0x040fe2000004183c */
[----:B------:R2:W-:Y:S01]  /*2da0*/  LDGSTS.E.BYPASS.LTC128B.128 [R125+0x4880], [R4.64], !P2 ;  /* 0x04880000047d7fae */ /* 0x0005e2000d101d56 */
[----:B------:R-:W-:Y:S01]  /*2db0*/  IMAD.IADD R229, R0, 0x1, R235 ;  /* 0x0000000100e57824 */ /* 0x000fe200078e02eb */
[----:B------:R-:W-:Y:S02]  /*2dc0*/  LOP3.LUT R0, R120, R121, RZ, 0xfc, !PT ;  /* 0x0000007978007212 */ /* 0x000fe400078efcff */
[----:B------:R-:W-:Y:S03]  /*2dd0*/  LDSM.16.M88.4 R8, [R232+0xa080] ;  /* 0x00a08000e808783b */ /* 0x000fe60000000200 */
[C---:B---3--:R-:W-:Y:S01]  /*2de0*/  HMMA.16816.F32.BF16 R88, R16.reuse, R52, R48 ;  /* 0x000000341058723c */ /* 0x048fe20000041830 */
[----:B------:R-:W-:Y:S04]  /*2df0*/  LDSM.16.M88.4 R32, [R230+0x6080] ;  /* 0x00608000e620783b */ /* 0x000fe80000000200 */
[----:B------:R-:W-:Y:S03]  /*2e00*/  LDSM.16.M88.4 R12, [R232+0x8080] ;  /* 0x00808000e80c783b */ /* 0x000fe60000000200 */
[----:B------:R-:W-:Y:S01]  /*2e10*/  HMMA.16816.F32.BF16 R72, R16, R54, R64 ;  /* 0x000000361048723c */ /* 0x000fe20000041840 */
[----:B-----5:R-:W3:Y:S04]  /*2e20*/  LDSM.16.M88.4 R24, [R230+0x5880] ;  /* 0x00588000e618783b */ /* 0x020ee80000000200 */
[----:B------:R-:W-:Y:S03]  /*2e30*/  LDSM.16.M88.4 R36, [R229] ;  /* 0x00000000e524783b */ /* 0x000fe60000000200 */
[C---:B----4-:R-:W-:Y:S01]  /*2e40*/  HMMA.16816.F32.BF16 R68, R20.reuse, R44, R112 ;  /* 0x0000002c1444723c */ /* 0x050fe20000041870 */
[----:B-1----:R-:W1:Y:S04]  /*2e50*/  LDSM.16.M88.4 R28, [R230+0x5080] ;  /* 0x00508000e61c783b */ /* 0x002e680000000200 */
[----:B--2---:R-:W2:Y:S03]  /*2e60*/  LDSM.16.M88.4 R4, [R234+0xa080] ;  /* 0x00a08000ea04783b */ /* 0x004ea60000000200 */
[C---:B------:R-:W-:Y:S01]  /*2e70*/  HMMA.16816.F32.BF16 R56, R20.reuse, R40, R92 ;  /* 0x000000281438723c */ /* 0x040fe2000004185c */
[----:B------:R-:W4:Y:S04]  /*2e80*/  LDSM.16.M88.4 R60, [R229+0x800] ;  /* 0x00080000e53c783b */ /* 0x000f280000000200 */
[----:B------:R-:W5:Y:S03]  /*2e90*/  LDSM.16.M88.4 R64, [R229+0x1000] ;  /* 0x00100000e540783b */ /* 0x000f660000000200 */
[C---:B------:R-:W-:Y:S01]  /*2ea0*/  HMMA.16816.F32.BF16 R48, R20.reuse, R52, R84 ;  /* 0x000000341430723c */ /* 0x040fe20000041854 */
[----:B------:R-:W0:Y:S07]  /*2eb0*/  LDGDEPBAR ;  /* 0x00000000000079af */ /* 0x000e2e0000000000 */
[C---:B------:R-:W-:Y:S08]  /*2ec0*/  HMMA.16816.F32.BF16 R44, R20.reuse, R46, R116 ;  /* 0x0000002e142c723c */ /* 0x040ff00000041874 */
[C---:B------:R-:W-:Y:S08]  /*2ed0*/  HMMA.16816.F32.BF16 R16, R20.reuse, R42, R104 ;  /* 0x0000002a1410723c */ /* 0x040ff00000041868 */
[----:B------:R-:W-:Y:S01]  /*2ee0*/  HMMA.16816.F32.BF16 R52, R20, R54, R100 ;  /* 0x000000361434723c */ /* 0x000fe20000041864 */
[----:B------:R-:W2:Y:S07]  /*2ef0*/  LDSM.16.M88.4 R20, [R234+0x8080] ;  /* 0x00808000ea14783b */ /* 0x000eae0000000200 */
[C---:B---3--:R-:W-:Y:S08]  /*2f00*/  HMMA.16816.F32.BF16 R84, R8.reuse, R26, R76 ;  /* 0x0000001a0854723c */ /* 0x048ff0000004184c */
[C---:B-1----:R-:W-:Y:S08]  /*2f10*/  HMMA.16816.F32.BF16 R40, R8.reuse, R28, R108 ;  /* 0x0000001c0828723c */ /* 0x042ff0000004186c */
[C---:B------:R-:W-:Y:S08]  /*2f20*/  HMMA.16816.F32.BF16 R92, R8.reuse, R24, R96 ;  /* 0x00000018085c723c */ /* 0x040ff00000041860 */
[C---:B------:R-:W-:Y:S08]  /*2f30*/  HMMA.16816.F32.BF16 R88, R8.reuse, R32, R88 ;  /* 0x000000200858723c */ /* 0x040ff00000041858 */
[C---:B------:R-:W-:Y:S08]  /*2f40*/  HMMA.16816.F32.BF16 R80, R8.reuse, R30, R80 ;  /* 0x0000001e0850723c */ /* 0x040ff00000041850 */
[----:B------:R-:W-:Y:S08]  /*2f50*/  HMMA.16816.F32.BF16 R76, R8, R34, R72 ;  /* 0x00000022084c723c */ /* 0x000ff00000041848 */
[C---:B------:R-:W-:Y:S08]  /*2f60*/  HMMA.16816.F32.BF16 R8, R12.reuse, R28, R68 ;  /* 0x0000001c0c08723c */ /* 0x040ff00000041844 */
[C---:B------:R-:W-:Y:S01]  /*2f70*/  HMMA.16816.F32.BF16 R44, R12.reuse, R30, R44 ;  /* 0x0000001e0c2c723c */ /* 0x040fe2000004182c */
[----:B------:R-:W-:Y:S07]  /*2f80*/  LDSM.16.M88.4 R28, [R224+0x6880] ;  /* 0x00688000e01c783b */ /* 0x000fee0000000200 */
[C---:B------:R-:W-:Y:S08]  /*2f90*/  HMMA.16816.F32.BF16 R56, R12.reuse, R24, R56 ;  /* 0x000000180c38723c */ /* 0x040ff00000041838 */
[C---:B------:R-:W-:Y:S01]  /*2fa0*/  HMMA.16816.F32.BF16 R104, R12.reuse, R26, R16 ;  /* 0x0000001a0c68723c */ /* 0x040fe20000041810 */
[----:B------:R-:W1:Y:S04]  /*2fb0*/  LDSM.16.M88.4 R16, [R231+0xe080] ;  /* 0x00e08000e710783b */ /* 0x000e680000000200 */
[----:B------:R-:W3:Y:S03]  /*2fc0*/  LDSM.16.M88.4 R24, [R224+0x7080] ;  /* 0x00708000e018783b */ /* 0x000ee60000000200 */
[C---:B------:R-:W-:Y:S01]  /*2fd0*/  HMMA.16816.F32.BF16 R108, R12.reuse, R32, R48 ;  /* 0x000000200c6c723c */ /* 0x040fe20000041830 */
[----:B------:R-:W-:Y:S07]  /*2fe0*/  LDSM.16.M88.4 R48, [R235+0x1800] ;  /* 0x00180000eb30783b */ /* 0x000fee0000000200 */
[----:B------:R-:W-:Y:S01]  /*2ff0*/  HMMA.16816.F32.BF16 R52, R12, R34, R52 ;  /* 0x000000220c34723c */ /* 0x000fe20000041834 */
[----:B------:R-:W1:Y:S07]  /*3000*/  LDSM.16.M88.4 R12, [R224+0x7880] ;  /* 0x00788000e00c783b */ /* 0x000e6e0000000200 */
[C---:B--2---:R-:W-:Y:S08]  /*3010*/  HMMA.16816.F32.BF16 R40, R4.reuse, R36, R40 ;  /* 0x000000240428723c */ /* 0x044ff00000041828 */
[C---:B------:R-:W-:Y:S08]  /*3020*/  HMMA.16816.F32.BF16 R32, R4.reuse, R38, R80 ;  /* 0x000000260420723c */ /* 0x040ff00000041850 */
[C---:B----4-:R-:W-:Y:S08]  /*3030*/  HMMA.16816.F32.BF16 R68, R4.reuse, R60, R92 ;  /* 0x0000003c0444723c */ /* 0x050ff0000004185c */
[C---:B------:R-:W-:Y:S08]  /*3040*/  HMMA.16816.F32.BF16 R72, R4.reuse, R62, R84 ;  /* 0x0000003e0448723c */ /* 0x040ff00000041854 */
[----:B-----5:R-:W-:Y:S08]  /*3050*/  HMMA.16816.F32.BF16 R100, R4, R64, R88 ;  /* 0x000000400464723c */ /* 0x020ff00000041858 */
[----:B------:R-:W-:Y:S01]  /*3060*/  HMMA.16816.F32.BF16 R92, R20, R36, R8 ;  /* 0x00000024145c723c */ /* 0x000fe20000041808 */
[----:B------:R-:W2:Y:S07]  /*3070*/  LDSM.16.M88.4 R8, [R231+0xc080] ;  /* 0x00c08000e708783b */ /* 0x000eae0000000200 */
[----:B------:R-:W-:Y:S01]  /*3080*/  HMMA.16816.F32.BF16 R96, R4, R66, R76 ;  /* 0x000000420460723c */ /* 0x000fe2000004184c */
[----:B------:R-:W-:Y:S07]  /*3090*/  LDSM.16.M88.4 R4, [R233+0xe080] ;  /* 0x00e08000e904783b */ /* 0x000fee0000000200 */
[C---:B------:R-:W-:Y:S01]  /*30a0*/  HMMA.16816.F32.BF16 R84, R20.reuse, R38, R44 ;  /* 0x000000261454723c */ /* 0x040fe2000004182c */
[----:B------:R-:W4:Y:S07]  /*30b0*/  LDSM.16.M88.4 R44, [R235+0x2000] ;  /* 0x00200000eb2c783b */ /* 0x000f2e0000000200 */
[C---:B------:R-:W-:Y:S01]  /*30c0*/  HMMA.16816.F32.BF16 R88, R20.reuse, R60, R56 ;  /* 0x0000003c1458723c */ /* 0x040fe20000041838 */
[----:B------:R-:W5:Y:S07]  /*30d0*/  LDSM.16.M88.4 R56, [R235+0x2800] ;  /* 0x00280000eb38783b */ /* 0x000f6e0000000200 */
[C---:B------:R-:W-:Y:S08]  /*30e0*/  HMMA.16816.F32.BF16 R104, R20.reuse, R62, R104 ;  /* 0x0000003e1468723c */ /* 0x040ff00000041868 */
[C---:B------:R-:W-:Y:S08]  /*30f0*/  HMMA.16816.F32.BF16 R108, R20.reuse, R64, R108 ;  /* 0x00000040146c723c */ /* 0x040ff0000004186c */
[----:B------:R-:W-:Y:S01]  /*3100*/  HMMA.16816.F32.BF16 R80, R20, R66, R52 ;  /* 0x000000421450723c */ /* 0x000fe20000041834 */
[----:B------:R-:W2:Y:S07]  /*3110*/  LDSM.16.M88.4 R20, [R233+0xc080] ;  /* 0x00c08000e914783b */ /* 0x000eae0000000200 */
[C---:B-1----:R-:W-:Y:S08]  /*3120*/  HMMA.16816.F32.BF16 R76, R16.reuse, R28, R40 ;  /* 0x0000001c104c723c */ /* 0x042ff00000041828 */
[C---:B------:R-:W-:Y:S08]  /*3130*/  HMMA.16816.F32.BF16 R52, R16.reuse, R30, R32 ;  /* 0x0000001e1034723c */ /* 0x040ff00000041820 */
[C---:B---3--:R-:W-:Y:S08]  /*3140*/  HMMA.16816.F32.BF16 R36, R16.reuse, R26, R72 ;  /* 0x0000001a1024723c */ /* 0x048ff00000041848 */
[C---:B------:R-:W-:Y:S08]  /*3150*/  HMMA.16816.F32.BF16 R40, R16.reuse, R24, R68 ;  /* 0x000000181028723c */ /* 0x040ff00000041844 */
[C---:B------:R-:W-:Y:S08]  /*3160*/  HMMA.16816.F32.BF16 R32, R16.reuse, R12, R100 ;  /* 0x0000000c1020723c */ /* 0x040ff00000041864 */
[----:B------:R-:W-:Y:S01]  /*3170*/  HMMA.16816.F32.BF16 R64, R16, R14, R96 ;  /* 0x0000000e1040723c */ /* 0x000fe20000041860 */
[----:B------:R-:W-:Y:S07]  /*3180*/  LDSM.16.M88.4 R16, [R232+0xe080] ;  /* 0x00e08000e810783b */ /* 0x000fee0000000200 */
[C---:B--2---:R-:W-:Y:S08]  /*3190*/  HMMA.16816.F32.BF16 R72, R8.reuse, R28, R92 ;  /* 0x0000001c0848723c */ /* 0x044ff0000004185c */
[C---:B------:R-:W-:Y:S08]  /*31a0*/  HMMA.16816.F32.BF16 R68, R8.reuse, R30, R84 ;  /* 0x0000001e0844723c */ /* 0x040ff00000041854 */
[C---:B------:R-:W-:Y:S08]  /*31b0*/  HMMA.16816.F32.BF16 R60, R8.reuse, R24, R88 ;  /* 0x00000018083c723c */ /* 0x040ff00000041858 */
[C---:B------:R-:W-:Y:S08]  /*31c0*/  HMMA.16816.F32.BF16 R28, R8.reuse, R26, R104 ;  /* 0x0000001a081c723c */ /* 0x040ff00000041868 */
[C---:B------:R-:W-:Y:S08]  /*31d0*/  HMMA.16816.F32.BF16 R24, R8.reuse, R12, R108 ;  /* 0x0000000c0818723c */ /* 0x040ff0000004186c */
[----:B------:R-:W-:Y:S01]  /*31e0*/  HMMA.16816.F32.BF16 R80, R8, R14, R80 ;  /* 0x0000000e0850723c */ /* 0x000fe20000041850 */
[----:B------:R-:W-:Y:S04]  /*31f0*/  LDSM.16.M88.4 R12, [R232+0xc080] ;  /* 0x00c08000e80c783b */ /* 0x000fe80000000200 */
[----:B------:R-:W-:Y:S03]  /*3200*/  LDSM.16.M88.4 R8, [R234+0xc080] ;  /* 0x00c08000ea08783b */ /* 0x000fe60000000200 */
[C---:B----4-:R-:W-:Y:S01]  /*3210*/  HMMA.16816.F32.BF16 R104, R4.reuse, R46, R36 ;  /* 0x0000002e0468723c */ /* 0x050fe20000041824 */
[----:B------:R-:W1:Y:S07]  /*3220*/  LDSM.16.M88.4 R36, [R230+0x7080] ;  /* 0x00708000e624783b */ /* 0x000e6e0000000200 */
[C---:B------:R-:W-:Y:S01]  /*3230*/  HMMA.16816.F32.BF16 R108, R4.reuse, R44, R40 ;  /* 0x0000002c046c723c */ /* 0x040fe20000041828 */
[----:B------:R-:W2:Y:S07]  /*3240*/  LDSM.16.M88.4 R40, [R230+0x6880] ;  /* 0x00688000e628783b */ /* 0x000eae0000000200 */
[C---:B-----5:R-:W-:Y:S01]  /*3250*/  HMMA.16816.F32.BF16 R100, R4.reuse, R56, R32 ;  /* 0x000000380464723c */ /* 0x060fe20000041820 */
[----:B------:R-:W3:Y:S07]  /*3260*/  LDSM.16.M88.4 R32, [R230+0x7880] ;  /* 0x00788000e620783b */ /* 0x000eee0000000200 */
[C---:B------:R-:W-:Y:S08]  /*3270*/  HMMA.16816.F32.BF16 R112, R4.reuse, R48, R76 ;  /* 0x000000300470723c */ /* 0x040ff0000004184c */
[C---:B------:R-:W-:Y:S08]  /*3280*/  HMMA.16816.F32.BF16 R76, R4.reuse, R50, R52 ;  /* 0x00000032044c723c */ /* 0x040ff00000041834 */
[----:B------:R-:W-:Y:S01]  /*3290*/  HMMA.16816.F32.BF16 R52, R4, R58, R64 ;  /* 0x0000003a0434723c */ /* 0x000fe20000041840 */
[----:B------:R-:W-:Y:S07]  /*32a0*/  LDSM.16.M88.4 R4, [R236+0xe080] ;  /* 0x00e08000ec04783b */ /* 0x000fee0000000200 */
[C---:B------:R-:W-:Y:S08]  /*32b0*/  HMMA.16816.F32.BF16 R96, R20.reuse, R48, R72 ;  /* 0x000000301460723c */ /* 0x040ff00000041848 */
[C---:B------:R-:W-:Y:S08]  /*32c0*/  HMMA.16816.F32.BF16 R92, R20.reuse, R50, R68 ;  /* 0x00000032145c723c */ /* 0x040ff00000041844 */
[C---:B------:R-:W-:Y:S08]  /*32d0*/  HMMA.16816.F32.BF16 R88, R20.reuse, R44, R60 ;  /* 0x0000002c1458723c */ /* 0x040ff0000004183c */
[C---:B------:R-:W-:Y:S01]  /*32e0*/  HMMA.16816.F32.BF16 R84, R20.reuse, R46, R28 ;  /* 0x0000002e1454723c */ /* 0x040fe2000004181c */
[----:B------:R-:W-:Y:S07]  /*32f0*/  LDSM.16.M88.4 R28, [R229+0x1800] ;  /* 0x00180000e51c783b */ /* 0x000fee0000000200 */
[C---:B------:R-:W-:Y:S01]  /*3300*/  HMMA.16816.F32.BF16 R60, R20.reuse, R56, R24 ;  /* 0x00000038143c723c */ /* 0x040fe20000041818 */
[----:B------:R-:W4:Y:S07]  /*3310*/  LDSM.16.M88.4 R24, [R229+0x2000] ;  /* 0x00200000e518783b */ /* 0x000f2e0000000200 */
[----:B------:R-:W-:Y:S01]  /*3320*/  HMMA.16816.F32.BF16 R56, R20, R58, R80 ;  /* 0x0000003a1438723c */ /* 0x000fe20000041850 */
[----:B------:R-:W5:Y:S01]  /*3330*/  LDSM.16.M88.4 R20, [R229+0x2800] ;  /* 0x00280000e514783b */ /* 0x000f620000000200 */
[----:B------:R-:W-:-:S06]  /*3340*/  DEPBAR.LE SB0, 0x0 ;  /* 0x000080000000791a */ /* 0x000fcc0000000000 */
[C---:B-1----:R-:W-:Y:S08]  /*3350*/  HMMA.16816.F32.BF16 R72, R16.reuse, R36, R108 ;  /* 0x000000241048723c */ /* 0x042ff0000004186c */
[C---:B--2---:R-:W-:Y:S08]  /*3360*/  HMMA.16816.F32.BF16 R80, R16.reuse, R40, R112 ;  /* 0x000000281050723c */ /* 0x044ff00000041870 */
[C---:B------:R-:W-:Y:S08]  /*3370*/  HMMA.16816.F32.BF16 R76, R16.reuse, R42, R76 ;  /* 0x0000002a104c723c */ /* 0x040ff0000004184c */
[----:B---3--:R-:W-:Y:S08]  /*3380*/  HMMA.16816.F32.BF16 R52, R16, R34, R52 ;  /* 0x000000221034723c */ /* 0x008ff00000041834 */
[C---:B------:R-:W-:Y:S08]  /*3390*/  HMMA.16816.F32.BF16 R48, R12.reuse, R40, R96 ;  /* 0x000000280c30723c */ /* 0x040ff00000041860 */
[----:B------:R-:W-:Y:S08]  /*33a0*/  HMMA.16816.F32.BF16 R44, R12, R42, R92 ;  /* 0x0000002a0c2c723c */ /* 0x000ff0000004185c */
[C---:B------:R-:W-:Y:S08]  /*33b0*/  HMMA.16816.F32.BF16 R68, R16.reuse, R38, R104 ;  /* 0x000000261044723c */ /* 0x040ff00000041868 */
[----:B------:R-:W-:Y:S08]  /*33c0*/  HMMA.16816.F32.BF16 R64, R16, R32, R100 ;  /* 0x000000201040723c */ /* 0x000ff00000041864 */
[C---:B------:R-:W-:Y:S08]  /*33d0*/  HMMA.16816.F32.BF16 R40, R12.reuse, R36, R88 ;  /* 0x000000240c28723c */ /* 0x040ff00000041858 */
[C---:B------:R-:W-:Y:S08]  /*33e0*/  HMMA.16816.F32.BF16 R36, R12.reuse, R38, R84 ;  /* 0x000000260c24723c */ /* 0x040ff00000041854 */
[C---:B------:R-:W-:Y:S08]  /*33f0*/  HMMA.16816.F32.BF16 R16, R12.reuse, R32, R60 ;  /* 0x000000200c10723c */ /* 0x040ff0000004183c */
[----:B------:R-:W-:Y:S08]  /*3400*/  HMMA.16816.F32.BF16 R12, R12, R34, R56 ;  /* 0x000000220c0c723c */ /* 0x000ff00000041838 */
[C---:B----4-:R-:W-:Y:S08]  /*3410*/  HMMA.16816.F32.BF16 R92, R4.reuse, R24, R72 ;  /* 0x00000018045c723c */ /* 0x050ff00000041848 */
[C---:B-----5:R-:W-:Y:S08]  /*3420*/  HMMA.16816.F32.BF16 R72, R4.reuse, R22, R52 ;  /* 0x000000160448723c */ /* 0x060ff00000041834 */
[C---:B------:R-:W-:Y:S08]  /*3430*/  HMMA.16816.F32.BF16 R84, R4.reuse, R28, R80 ;  /* 0x0000001c0454723c */ /* 0x040ff00000041850 */
[-C--:B------:R-:W-:Y:S08]  /*3440*/  HMMA.16816.F32.BF16 R88, R4, R30.reuse, R76 ;  /* 0x0000001e0458723c */ /* 0x080ff0000004184c */
[----:B------:R-:W-:Y:S08]  /*3450*/  HMMA.16816.F32.BF16 R52, R8, R30, R44 ;  /* 0x0000001e0834723c */ /* 0x000ff0000004182c */
[C---:B------:R-:W-:Y:S08]  /*3460*/  HMMA.16816.F32.BF16 R80, R4.reuse, R26, R68 ;  /* 0x0000001a0450723c */ /* 0x040ff00000041844 */
[----:B------:R-:W-:Y:S07]  /*3470*/  HMMA.16816.F32.BF16 R76, R4, R20, R64 ;  /* 0x00000014044c723c */ /* 0x000fee0000041840 */
[----:B------:R-:W-:Y:S01]  /*3480*/  IADD3 R4, R125, 0x2080, RZ ;  /* 0x000020807d047810 */ /* 0x000fe20007ffe0ff */
[C---:B------:R-:W-:Y:S04]  /*3490*/  HMMA.16816.F32.BF16 R44, R8.reuse, R24, R40 ;  /* 0x00000018082c723c */ /* 0x040fe80000041828 */
[----:B------:R1:W-:Y:S04]  /*34a0*/  STL [R1+0x8], R4 ;  /* 0x0000080401007387 */ /* 0x0003e80000100800 */
[C---:B------:R-:W-:Y:S07]  /*34b0*/  HMMA.16816.F32.BF16 R40, R8.reuse, R22, R12 ;  /* 0x000000160828723c */ /* 0x040fee000004180c */
[----:B------:R-:W-:Y:S01]  /*34c0*/  SHF.R.S32.HI R12, RZ, 0x1f, R128 ;  /* 0x0000001fff0c7819 */ /* 0x000fe20000011480 */
[C---:B------:R-:W-:Y:S04]  /*34d0*/  HMMA.16816.F32.BF16 R56, R8.reuse, R28, R48 ;  /* 0x0000001c0838723c */ /* 0x040fe80000041830 */
[----:B------:R1:W-:Y:S04]  /*34e0*/  STL [R1+0x44], R12 ;  /* 0x0000440c01007387 */ /* 0x0003e80000100800 */
[C---:B------:R-:W-:Y:S08]  /*34f0*/  HMMA.16816.F32.BF16 R48, R8.reuse, R26, R36 ;  /* 0x0000001a0830723c */ /* 0x040ff00000041824 */
[----:B------:R-:W-:Y:S01]  /*3500*/  HMMA.16816.F32.BF16 R32, R8, R20, R16 ;  /* 0x000000140820723c */ /* 0x000fe20000041810 */
[----:B------:R-:W-:Y:S06]  /*3510*/  BAR.SYNC.DEFER_BLOCKING 0x0 ;  /* 0x0000000000007b1d */ /* 0x000fec0000010000 */
[----:B------:R-:W-:Y:S05]  /*3520*/  @!P0 BRA `(.L_x_1080) ;  /* 0x000003e000008947 */ /* 0x000fea0003800000 */
[----:B-1----:R-:W-:Y:S02]  /*3530*/  IMAD.U32 R4, RZ, RZ, UR21 ;  /* 0x00000015ff047e24 */ /* 0x002fe4000f8e00ff */
        /* <DEDUP_REMOVED lines=30> */
[----:B------:R-:W-:-:S03]  /*3720*/  SHF.L.U64.HI R6, R129, 0x1, R130 ;  /* 0x0000000181067819 */ /* 0x000fc60000010282 */
[----:B------:R-:W-:Y:S04]  /*3730*/  SHFL.IDX PT, R9, R4, 0x2, 0x181f ;  /* 0x00581f0004097f89 */ /* 0x000fe800000e0000 */
[----:B------:R-:W1:Y:S04]  /*3740*/  SHFL.IDX PT, R10, R5, RZ, 0x181f ;  /* 0x00181fff050a7589 */ /* 0x000e6800000e0000 */
[----:B------:R2:W3:Y:S04]  /*3750*/  SHFL.IDX PT, R11, R5, 0x1, 0x181f ;  /* 0x00381f00050b7f89 */ /* 0x0004e800000e0000 */
[----:B------:R-:W4:Y:S04]  /*3760*/  SHFL.IDX PT, R13, R4, RZ, 0x181f ;  /* 0x00181fff040d7589 */ /* 0x000f2800000e0000 */
[----:B------:R5:W3:Y:S01]  /*3770*/  SHFL.IDX PT, R18, R4, 0x1, 0x181f ;  /* 0x00381f0004127f89 */ /* 0x000ae200000e0000 */
[----:B-1----:R-:W-:-:S02]  /*3780*/  IADD3 R14, P2, R10, R15, RZ ;  /* 0x0000000f0a0e7210 */ /* 0x002fc40007f5e0ff */
[----:B--2---:R-:W-:-:S04]  /*3790*/  IADD3 R5, -R19, 0x10, RZ ;  /* 0x0000001013057810 */ /* 0x004fc80007ffe1ff */
[----:B------:R-:W-:Y:S01]  /*37a0*/  LOP3.LUT R5, R5, 0xf, RZ, 0xc0, !PT ;  /* 0x0000000f05057812 */ /* 0x000fe200078ec0ff */
[----:B-----5:R-:W-:-:S03]  /*37b0*/  IMAD.SHL.U32 R4, R128, 0x2, RZ ;  /* 0x0000000280047824 */ /* 0x020fc600078e00ff */
[----:B------:R-:W-:Y:S02]  /*37c0*/  IADD3 R16, P1, P0, R5, R7, R15 ;  /* 0x0000000705107210 */ /* 0x000fe4000783e00f */
[----:B------:R-:W-:Y:S02]  /*37d0*/  LOP3.LUT R5, R8, 0xf, RZ, 0xc0, !PT ;  /* 0x0000000f08057812 */ /* 0x000fe400078ec0ff */
[----:B------:R-:W-:Y:S02]  /*37e0*/  IADD3.X R17, RZ, R9, R6, P1, P0 ;  /* 0x00000009ff117210 */ /* 0x000fe40000fe0406 */
[----:B------:R-:W-:Y:S02]  /*37f0*/  IADD3 R8, P1, P0, R5, R7, R4 ;  /* 0x0000000705087210 */ /* 0x000fe4000783e004 */
        /* <DEDUP_REMOVED lines=8> */
[----:B------:R-:W-:Y:S01]  /*3880*/  IMAD.X R11, R18, 0x1, R6, P0 ;  /* 0x00000001120b7824 */ /* 0x000fe200000e0606 */
        /* <DEDUP_REMOVED lines=8> */
.L_x_1080:
[----:B-1----:R-:W-:Y:S01]  /*3910*/  FMUL.FTZ R4, R52, c[0x0][0x320] ;  /* 0x0000c80034047a20 */ /* 0x002fe20000410000 */
[----:B------:R-:W-:Y:S01]  /*3920*/  SHF.R.S32.HI R7, RZ, 0x1f, R122 ;  /* 0x0000001fff077819 */ /* 0x000fe2000001147a */
        /* <DEDUP_REMOVED lines=13> */
[----:B------:R-:W-:Y:S01]  /*3a00*/  ULOP3.LUT UR21, URZ, UR21, URZ, 0x33, !UPT ;  /* 0x000000153f157292 */ /* 0x000fe2000f8e333f */
[----:B------:R-:W-:Y:S01]  /*3a10*/  PLOP3.LUT P0, PT, PT, PT, UP1, 0x80, 0x0 ;  /* 0x000000000000781c */ /* 0x000fe20003f0f018 */
[----:B-1----:R-:W-:-:S03]  /*3a20*/  FMUL.FTZ R4, R53, c[0x0][0x320] ;  /* 0x0000c80035047a20 */ /* 0x002fc60000410000 */
        /* <DEDUP_REMOVED lines=18> */
[C---:B------:R-:W-:Y:S02]  /*3b50*/  SHF.L.U32 R8, R5.reuse, 0x5, RZ ;  /* 0x0000000505087819 */ /* 0x040fe400000006ff */
[----:B------:R-:W-:Y:S02]  /*3b60*/  LOP3.LUT R9, R5, 0x1ffffffe, RZ, 0xc0, !PT ;  /* 0x1ffffffe05097812 */ /* 0x000fe400078ec0ff */
[----:B------:R-:W-:Y:S02]  /*3b70*/  LOP3.LUT R5, R8, 0xffffffc0, RZ, 0xc0, !PT ;  /* 0xffffffc008057812 */ /* 0x000fe400078ec0ff */
[----:B------:R-:W-:Y:S01]  /*3b80*/  IADD3 R7, R4, -R7, RZ ;  /* 0x8000000704077210 */ /* 0x000fe20007ffe0ff */
[----:B------:R-:W-:Y:S02]  /*3b90*/  IMAD.IADD R6, R6, 0x1, -R9 ;  /* 0x0000000106067824 */ /* 0x000fe400078e0a09 */
[----:B------:R-:W-:-:S02]  /*3ba0*/  IMAD.IADD R5, R5, 0x1, R11 ;  /* 0x0000000105057824 */ /* 0x000fc400078e020b */
[----:B------:R-:W-:Y:S02]  /*3bb0*/  IMAD.SHL.U32 R8, R7, 0x2, RZ ;  /* 0x0000000207087824 */ /* 0x000fe400078e00ff */
[----:B------:R-:W-:Y:S02]  /*3bc0*/  IMAD R12, R6, 0x8, R5 ;  /* 0x00000008060c7824 */ /* 0x000fe400078e0205 */
[----:B------:R-:W-:Y:S01]  /*3bd0*/  FMUL.FTZ R5, R33, c[0x0][0x320] ;  /* 0x0000c80021057a20 */ /* 0x000fe20000410000 */
[----:B------:R-:W-:Y:S01]  /*3be0*/  IADD3 R16, -R8, UR32, RZ ;  /* 0x0000002008107c10 */ /* 0x000fe2000fffe1ff */
[----:B------:R-:W-:Y:S01]  /*3bf0*/  @P1 IMAD.HI.U32 R6, R12, c[0x0][0x2c8], RZ ;  /* 0x0000b2000c061a27 */ /* 0x000fe200078e00ff */
[----:B------:R3:W-:Y:S01]  /*3c00*/  STL [R1+0x38], R12 ;  /* 0x0000380c01007387 */ /* 0x0007e20000100800 */
[----:B------:R5:W1:Y:S02]  /*3c10*/  MUFU.TANH R24, R5 ;  /* 0x0000000500187308 */ /* 0x000a640000002400 */
[----:B------:R-:W-:Y:S01]  /*3c20*/  IMAD.U32 R4, RZ, RZ, UR29 ;  /* 0x0000001dff047e24 */ /* 0x000fe2000f8e00ff */
[----:B------:R-:W-:Y:S01]  /*3c30*/  STL [R1+0x24], R8 ;  /* 0x0000240801007387 */ /* 0x000fe20000100800 */
[----:B------:R-:W-:-:S03]  /*3c40*/  FMUL.FTZ R7, R57, c[0x0][0x320] ;  /* 0x0000c80039077a20 */ /* 0x000fc60000410000 */
[----:B------:R-:W-:Y:S01]  /*3c50*/  IADD3 R4, -R8, 0x1, R4 ;  /* 0x0000000108047810 */ /* 0x000fe20007ffe104 */
[----:B------:R-:W1:Y:S03]  /*3c60*/  MUFU.TANH R17, R7 ;  /* 0x0000000700117308 */ /* 0x000e660000002400 */
[----:B------:R-:W-:-:S04]  /*3c70*/  IADD3 R4, R4, -UR12, RZ ;  /* 0x8000000c04047c10 */ /* 0x000fc8000fffe0ff */
[----:B------:R-:W-:Y:S01]  /*3c80*/  IADD3 R13, R4, c[0x0][0x328], RZ ;  /* 0x0000ca00040d7a10 */ /* 0x000fe20007ffe0ff */
[----:B-----5:R-:W-:Y:S01]  /*3c90*/  FMUL.FTZ R5, R40, c[0x0][0x320] ;  /* 0x0000c80028057a20 */ /* 0x020fe20000410000 */
[----:B------:R-:W-:-:S03]  /*3ca0*/  IADD3 R15, R4, UR21, RZ ;  /* 0x00000015040f7c10 */ /* 0x000fc6000fffe0ff */
        /* <DEDUP_REMOVED lines=9> */
[----:B---3--:R-:W-:-:S05]  /*3d40*/  IMAD.U32 R5, RZ, RZ, UR32 ;  /* 0x00000020ff057e24 */ /* 0x008fca000f8e00ff */
[----:B------:R-:W-:Y:S02]  /*3d50*/  IADD3 R14, -R8, UR8, R5 ;  /* 0x00000008080e7c10 */ /* 0x000fe4000fffe105 */
[----:B------:R-:W-:-:S04]  /*3d60*/  IADD3 R5, R13, R6, RZ ;  /* 0x000000060d057210 */ /* 0x000fc80007ffe0ff */
[----:B------:R-:W-:Y:S01]  /*3d70*/  IMNMX R5, R5, R14, PT ;  /* 0x0000000e05057217 */ /* 0x000fe20003800200 */
[----:B------:R-:W-:Y:S05]  /*3d80*/  @P0 BRA `(.L_x_1081) ;  /* 0x0000015000000947 */ /* 0x000fea0003800000 */
[----:B-12-4-:R-:W-:Y:S01]  /*3d90*/  IMAD.U32 R7, RZ, RZ, UR12 ;  /* 0x0000000cff077e24 */ /* 0x016fe2000f8e00ff */
[----:B------:R-:W-:Y:S04]  /*3da0*/  BSSY B0, `(.L_x_1082) ;  /* 0x000000f000007945 */ /* 0x000fe80003800000 */
[----:B------:R-:W-:-:S04]  /*3db0*/  IADD3 R6, -R7, UR8, R6 ;  /* 0x0000000807067c10 */ /* 0x000fc8000fffe106 */
        /* <DEDUP_REMOVED lines=9> */
.L_x_1083:
[----:B------:R-:W-:-:S04]  /*3e50*/  MOV R7, c[0x0][0x32c] ;  /* 0x0000cb0000077a02 */ /* 0x000fc80000000f00 */
[----:B------:R-:W-:-:S13]  /*3e60*/  ISETP.NE.AND P0, PT, R7, 0x1, PT ;  /* 0x000000010700780c */ /* 0x000fda0003f05270 */
[----:B------:R-:W-:-:S05]  /*3e70*/  @P0 IMAD.HI.U32 R7, R6, c[0x0][0x330], RZ ;  /* 0x0000cc0006070a27 */ /* 0x000fca00078e00ff */
[----:B------:R-:W-:Y:S02]  /*3e80*/  @P0 SHF.R.U32.HI R6, RZ, c[0x0][0x334], R7 ;  /* 0x0000cd00ff060a19 */ /* 0x000fe40000011607 */
.L_x_1084:
[----:B------:R-:W-:Y:S05]  /*3e90*/  BSYNC B0 ;  /* 0x0000000000007941 */ /* 0x000fea0003800000 */
.L_x_1082:
[----:B------:R-:W-:-:S05]  /*3ea0*/  IMAD R6, R6, c[0x0][0x32c], R16 ;  /* 0x0000cb0006067a24 */ /* 0x000fca00078e0210 */
[----:B------:R-:W-:Y:S02]  /*3eb0*/  IADD3 R7, R6, c[0x0][0x32c], RZ ;  /* 0x0000cb0006077a10 */ /* 0x000fe40007ffe0ff */
[----:B------:R-:W-:Y:S02]  /*3ec0*/  IMNMX R4, R4, R6, !PT ;  /* 0x0000000604047217 */ /* 0x000fe40007800200 */
[----:B------:R-:W-:Y:S02]  /*3ed0*/  IMNMX R5, R5, R7, PT ;  /* 0x0000000705057217 */ /* 0x000fe40003800200 */
.L_x_1081:
        /* <DEDUP_REMOVED lines=10> */
[----:B------:R-:W-:Y:S01]  /*3f80*/  ISETP.GT.AND P0, PT, R4, RZ, P0 ;  /* 0x000000ff0400720c */ /* 0x000fe20000704270 */
[----:B------:R-:W-:Y:S01]  /*3f90*/  UISETP.GE.AND UP5, UPT, UR32, 0x19, UPT ;  /* 0x000000192000788c */ /* 0x000fe2000bfa6270 */
[----:B------:R-:W-:Y:S01]  /*3fa0*/  PLOP3.LUT P2, PT, PT, PT, UP3, 0x40, 0x0 ;  /* 0x000000000000781c */ /* 0x000fe20003f4e838 */
[----:B------:R-:W-:Y:S01]  /*3fb0*/  UISETP.GE.AND UP0, UPT, UR32, 0x11, UPT ;  /* 0x000000112000788c */ /* 0x000fe2000bf06270 */
[C---:B------:R-:W-:Y:S01]  /*3fc0*/  ISETP.LT.OR P0, PT, R5.reuse, 0x1, P0 ;  /* 0x000000010500780c */ /* 0x040fe20000701670 */
        /* <DEDUP_REMOVED lines=24> */
[----:B------:R-:W-:Y:S01]  /*4150*/  FMUL.FTZ R8, R46, c[0x0][0x320] ;  /* 0x0000c8002e087a20 */ /* 0x000fe20000410000 */
[----:B------:R-:W-:Y:S01]  /*4160*/  PLOP3.LUT P2, PT, PT, PT, UP0, 0x40, 0x0 ;  /* 0x000000000000781c */ /* 0x000fe20003f4e808 */
[----:B-1----:R-:W-:Y:S01]  /*4170*/  FMUL.FTZ R6, R35, c[0x0][0x320] ;  /* 0x0000c80023067a20 */ /* 0x002fe20000410000 */
[C---:B------:R-:W-:Y:S01]  /*4180*/  ISETP.GT.AND P0, PT, R4.reuse, 0x18, P0 ;  /* 0x000000180400780c */ /* 0x040fe20000704270 */
[----:B------:R-:W-:Y:S01]  /*4190*/  UISETP.GE.AND UP0, UPT, UR32, 0x2a, UPT ;  /* 0x0000002a2000788c */ /* 0x000fe2000bf06270 */
[----:B------:R-:W-:Y:S01]  /*41a0*/  ISETP.GT.AND P2, PT, R4, 0x10, P2 ;  /* 0x000000100400780c */ /* 0x000fe20001744270 */
[----:B------:R1:W4:Y:S01]  /*41b0*/  MUFU.TANH R35, R6 ;  /* 0x0000000600237308 */ /* 0x0003220000002400 */
[----:B------:R-:W-:Y:S01]  /*41c0*/  ISETP.LT.OR P0, PT, R5, 0x19, P0 ;  /* 0x000000190500780c */ /* 0x000fe20000701670 */
[----:B------:R-:W-:Y:S01]  /*41d0*/  FMUL.FTZ R7, R59, c[0x0][0x320] ;  /* 0x0000c8003b077a20 */ /* 0x000fe20000410000 */
[----:B------:R-:W-:Y:S01]  /*41e0*/  ISETP.LT.OR P2, PT, R5, 0x11, P2 ;  /* 0x000000110500780c */ /* 0x000fe20001741670 */
[----:B------:R-:W-:Y:S01]  /*41f0*/  FMUL.FTZ R11, R50, c[0x0][0x320] ;  /* 0x0000c800320b7a20 */ /* 0x000fe20000410000 */
[----:B------:R-:W-:-:S02]  /*4200*/  FSEL R69, R28, -INF , !P0 ;  /* 0xff8000001c457808 */ /* 0x000fc40004000000 */
[----:B------:R-:W-:Y:S01]  /*4210*/  FSEL R64, R30, -INF , !P2 ;  /* 0xff8000001e407808 */ /* 0x000fe20005000000 */
[----:B------:R-:W2:Y:S01]  /*4220*/  MUFU.TANH R33, R10 ;  /* 0x0000000a00217308 */ /* 0x000ea20000002400 */
[----:B------:R-:W-:Y:S02]  /*4230*/  PLOP3.LUT P0, PT, PT, PT, UP2, 0x40, 0x0 ;  /* 0x000000000000781c */ /* 0x000fe40003f0e828 */
[----:B------:R-:W-:Y:S02]  /*4240*/  PLOP3.LUT P2, PT, PT, PT, UP4, 0x40, 0x0 ;  /* 0x000000000000781c */ /* 0x000fe40003f4e848 */
[C---:B------:R-:W-:Y:S02]  /*4250*/  ISETP.GT.AND P0, PT, R4.reuse, 0x21, P0 ;  /* 0x000000210400780c */ /* 0x040fe40000704270 */
[----:B------:R-:W-:Y:S01]  /*4260*/  ISETP.GT.AND P2, PT, R4, 0x19, P2 ;  /* 0x000000190400780c */ /* 0x000fe20001744270 */
[----:B-1----:R-:W-:Y:S01]  /*4270*/  FMUL.FTZ R6, R54, c[0x0][0x320] ;  /* 0x0000c80036067a20 */ /* 0x002fe20000410000 */
[C---:B------:R-:W-:Y:S01]  /*4280*/  ISETP.LT.OR P0, PT, R5.reuse, 0x22, P0 ;  /* 0x000000220500780c */ /* 0x040fe20000701670 */
[----:B------:R-:W1:Y:S01]  /*4290*/  MUFU.TANH R18, R8 ;  /* 0x0000000800127308 */ /* 0x000e620000002400 */
[----:B------:R-:W-:-:S02]  /*42a0*/  ISETP.LT.OR P2, PT, R5, 0x1a, P2 ;  /* 0x0000001a0500780c */ /* 0x000fc40001741670 */
[----:B------:R-:W-:Y:S02]  /*42b0*/  FSEL R252, R24, -INF , !P0 ;  /* 0xff80000018fc7808 */ /* 0x000fe40004000000 */
[----:B------:R-:W-:Y:S02]  /*42c0*/  FSEL R71, R27, -INF , !P2 ;  /* 0xff8000001b477808 */ /* 0x000fe40005000000 */
[----:B------:R-:W-:Y:S01]  /*42d0*/  PLOP3.LUT P2, PT, PT, PT, UP1, 0x40, 0x0 ;  /* 0x000000000000781c */ /* 0x000fe20003f4e818 */
[----:B------:R5:W1:Y:S03]  /*42e0*/  MUFU.TANH R22, R6 ;  /* 0x0000000600167308 */ /* 0x000a660000002400 */
[----:B------:R-:W-:-:S04]  /*42f0*/  ISETP.GT.AND P2, PT, R4, 0x28, P2 ;  /* 0x000000280400780c */ /* 0x000fc80001744270 */
[----:B------:R-:W-:Y:S01]  /*4300*/  ISETP.LT.OR P2, PT, R5, 0x29, P2 ;  /* 0x000000290500780c */ /* 0x000fe20001741670 */
[----:B------:R-:W1:Y:S03]  /*4310*/  MUFU.TANH R17, R7 ;  /* 0x0000000700117308 */ /* 0x000e660000002400 */
[----:B------:R-:W-:Y:S01]  /*4320*/  FSEL R207, R26, -INF , !P2 ;  /* 0xff8000001acf7808 */ /* 0x000fe20005000000 */
[----:B-----5:R-:W-:-:S04]  /*4330*/  FMUL.FTZ R6, R55, c[0x0][0x320] ;  /* 0x0000c80037067a20 */ /* 0x020fc80000410000 */
[----:B------:R-:W1:Y:S08]  /*4340*/  MUFU.TANH R23, R11 ;  /* 0x0000000b00177308 */ /* 0x000e700000002400 */
[----:B------:R5:W1:Y:S02]  /*4350*/  MUFU.TANH R19, R6 ;  /* 0x0000000600137308 */ /* 0x000a640000002400 */
[----:B-----5:R-:W-:Y:S01]  /*4360*/  FMUL.FTZ R6, R42, c[0x0][0x320] ;  /* 0x0000c8002a067a20 */ /* 0x020fe20000410000 */
[----:B------:R-:W-:-:S02]  /*4370*/  FSEL R42, R20, -INF , !P1 ;  /* 0xff800000142a7808 */ /* 0x000fc40004800000 */
[----:B------:R-:W-:-:S03]  /*4380*/  PLOP3.LUT P1, PT, PT, PT, UP6, 0x40, 0x0 ;  /* 0x000000000000781c */ /* 0x000fc60003f2e868 */
[----:B------:R5:W1:Y:S01]  /*4390*/  MUFU.TANH R34, R6 ;  /* 0x0000000600227308 */ /* 0x000a620000002400 */
[----:B------:R-:W-:Y:S01]  /*43a0*/  UISETP.NE.AND UP6, UPT, UR14, URZ, UPT ;  /* 0x0000003f0e00728c */ /* 0x000fe2000bfc5270 */
[----:B------:R-:W-:-:S04]  /*43b0*/  ISETP.GT.AND P1, PT, R4, 0x11, P1 ;  /* 0x000000110400780c */ /* 0x000fc80000f24270 */
[----:B------:R-:W-:Y:S02]  /*43c0*/  ISETP.LT.OR P1, PT, R5, 0x12, P1 ;  /* 0x000000120500780c */ /* 0x000fe40000f21670 */
[----:B------:R-:W1:Y:S01]  /*43d0*/  MUFU.TANH R20, R9 ;  /* 0x0000000900147308 */ /* 0x000e620000002400 */
[----:B------:R-:W-:Y:S01]  /*43e0*/  PLOP3.LUT P0, PT, PT, PT, UP6, 0x40, 0x0 ;  /* 0x000000000000781c */ /* 0x000fe20003f0e868 */
[----:B------:R-:W-:Y:S01]  /*43f0*/  UISETP.NE.AND UP6, UPT, UR33, URZ, UPT ;  /* 0x0000003f2100728c */ /* 0x000fe2000bfc5270 */
[----:B------:R-:W-:Y:S02]  /*4400*/  FSEL R70, R29, -INF , !P1 ;  /* 0xff8000001d467808 */ /* 0x000fe40004800000 */
[----:B------:R-:W-:Y:S01]  /*4410*/  PLOP3.LUT P1, PT, PT, PT, UP3, 0x40, 0x0 ;  /* 0x000000000000781c */ /* 0x000fe20003f2e838 */
[----:B-----5:R-:W5:Y:S03]  /*4420*/  SHFL.IDX PT, R6, R12, 0x1, 0x1c1f ;  /* 0x003c1f000c067f89 */ /* 0x020f6600000e0000 */
[----:B------:R-:W-:-:S04]  /*4430*/  ISETP.GT.AND P1, PT, R4, 0x20, P1 ;  /* 0x000000200400780c */ /* 0x000fc80000f24270 */
[----:B------:R-:W-:-:S04]  /*4440*/  ISETP.LT.OR P1, PT, R5, 0x21, P1 ;  /* 0x000000210500780c */ /* 0x000fc80000f21670 */
[----:B------:R-:W-:Y:S02]  /*4450*/  FSEL R192, R25, -INF , !P1 ;  /* 0xff80000019c07808 */ /* 0x000fe40004800000 */
[----:B------:R-:W-:-:S04]  /*4460*/  PLOP3.LUT P1, PT, PT, PT, UP0, 0x40, 0x0 ;  /* 0x000000000000781c */ /* 0x000fc80003f2e808 */
[----:B------:R-:W-:Y:S01]  /*4470*/  ISETP.GT.AND P1, PT, R4, 0x29, P1 ;  /* 0x000000290400780c */ /* 0x000fe20000f24270 */
[----:B------:R-:W-:-:S03]  /*4480*/  FMUL.FTZ R4, R58, c[0x0][0x320] ;  /* 0x0000c8003a047a20 */ /* 0x000fc60000410000 */
[----:B------:R-:W-:Y:S01]  /*4490*/  ISETP.LT.OR P1, PT, R5, 0x2a, P1 ;  /* 0x0000002a0500780c */ /* 0x000fe20000f21670 */
[----:B------:R1:W1:Y:S03]  /*44a0*/  MUFU.TANH R11, R4 ;  /* 0x00000004000b7308 */ /* 0x0002660000002400 */
[----:B------:R-:W-:Y:S01]  /*44b0*/  FSEL R191, R21, -INF , !P1 ;  /* 0xff80000015bf7808 */ /* 0x000fe20004800000 */
[----:B-----5:R-:W-:-:S05]  /*44c0*/  IMAD.IADD R5, R13, 0x1, R6 ;  /* 0x000000010d057824 */ /* 0x020fca00078e0206 */
[----:B------:R-:W-:Y:S01]  /*44d0*/  IMNMX R5, R5, R14, PT ;  /* 0x0000000e05057217 */ /* 0x000fe20003800200 */
[----:B-1----:R-:W-:Y:S01]  /*44e0*/  IMAD.IADD R4, R15, 0x1, R6 ;  /* 0x000000010f047824 */ /* 0x002fe200078e0206 */
[----:B------:R-:W-:Y:S05]  /*44f0*/  @P0 BRA `(.L_x_1085) ;  /* 0x0000015000000947 */ /* 0x000fea0003800000 */
[----:B--234-:R-:W-:Y:S01]  /*4500*/  IMAD.U32 R7, RZ, RZ, UR12 ;  /* 0x0000000cff077e24 */ /* 0x01cfe2000f8e00ff */
        /* <DEDUP_REMOVED lines=11> */
.L_x_1087:
[----:B------:R-:W-:-:S04]  /*45c0*/  MOV R7, c[0x0][0x32c] ;  /* 0x0000cb0000077a02 */ /* 0x000fc80000000f00 */
[----:B------:R-:W-:-:S13]  /*45d0*/  ISETP.NE.AND P0, PT, R7, 0x1, PT ;  /* 0x000000010700780c */ /* 0x000fda0003f05270 */
[----:B------:R-:W-:-:S05]  /*45e0*/  @P0 IMAD.HI.U32 R7, R6, c[0x0][0x330], RZ ;  /* 0x0000cc0006070a27 */ /* 0x000fca00078e00ff */
[----:B------:R-:W-:Y:S02]  /*45f0*/  @P0 SHF.R.U32.HI R6, RZ, c[0x0][0x334], R7 ;  /* 0x0000cd00ff060a19 */ /* 0x000fe40000011607 */
.L_x_1088:
[----:B------:R-:W-:Y:S05]  /*4600*/  BSYNC B0 ;  /* 0x0000000000007941 */ /* 0x000fea0003800000 */
.L_x_1086:
[----:B------:R-:W-:-:S05]  /*4610*/  IMAD R6, R6, c[0x0][0x32c], R16 ;  /* 0x0000cb0006067a24 */ /* 0x000fca00078e0210 */
[----:B------:R-:W-:Y:S02]  /*4620*/  IADD3 R7, R6, c[0x0][0x32c], RZ ;  /* 0x0000cb0006077a10 */ /* 0x000fe40007ffe0ff */
[----:B------:R-:W-:Y:S02]  /*4630*/  IMNMX R4, R4, R6, !PT ;  /* 0x0000000604047217 */ /* 0x000fe40007800200 */
[----:B------:R-:W-:Y:S02]  /*4640*/  IMNMX R5, R5, R7, PT ;  /* 0x0000000705057217 */ /* 0x000fe40003800200 */
.L_x_1085:
[----:B--234-:R-:W-:Y:S01]  /*4650*/  UP2UR UR32, UPR, URZ, 0x1 ;  /* 0x000000013f207883 */ /* 0x01cfe20008000000 */
        /* <DEDUP_REMOVED lines=34> */
[----:B------:R-:W-:Y:S01]  /*4880*/  ISETP.LT.OR P1, PT, R5, 0x9, P1 ;  /* 0x000000090500780c */ /* 0x000fe20000f21670 */
[----:B------:R-:W3:Y:S01]  /*4890*/  MUFU.TANH R24, R7 ;  /* 0x0000000700187308 */ /* 0x000ee20000002400 */
[----:B------:R-:W-:-:S02]  /*48a0*/  FSEL R41, R19, -INF , !P0 ;  /* 0xff80000013297808 */ /* 0x000fc40004000000 */
        /* <DEDUP_REMOVED lines=8> */
[C---:B------:R-:W-:Y:S01]  /*4930*/  ISETP.GT.AND P0, PT, R4.reuse, 0x18, P0 ;  /* 0x000000180400780c */ /* 0x040fe20000704270 */
[----:B------:R-:W-:Y:S01]  /*4940*/  UP2UR UR32, UPR, URZ, 0x40 ;  /* 0x000000403f207883 */ /* 0x000fe20008000000 */
[C---:B------:R-:W-:Y:S01]  /*4950*/  ISETP.GT.AND P2, PT, R4.reuse, 0x10, P2 ;  /* 0x000000100400780c */ /* 0x040fe20001744270 */
[----:B------:R-:W-:Y:S01]  /*4960*/  UISETP.NE.AND UP6, UPT, UR14, URZ, UPT ;  /* 0x0000003f0e00728c */ /* 0x000fe2000bfc5270 */
[----:B------:R-:W-:-:S02]  /*4970*/  ISETP.GT.AND P1, PT, R4, 0x11, P1 ;  /* 0x000000110400780c */ /* 0x000fc40000f24270 */
[C---:B------:R-:W-:Y:S01]  /*4980*/  ISETP.LT.OR P0, PT, R5.reuse, 0x19, P0 ;  /* 0x000000190500780c */ /* 0x040fe20000701670 */
[----:B------:R-:W1:Y:S01]  /*4990*/  MUFU.TANH R19, R9 ;  /* 0x0000000900137308 */ /* 0x000e620000002400 */
[C---:B------:R-:W-:Y:S02]  /*49a0*/  ISETP.LT.OR P2, PT, R5.reuse, 0x11, P2 ;  /* 0x000000110500780c */ /* 0x040fe40001741670 */
[----:B------:R-:W-:Y:S02]  /*49b0*/  ISETP.LT.OR P1, PT, R5, 0x12, P1 ;  /* 0x000000120500780c */ /* 0x000fe40000f21670 */
[----:B------:R-:W-:Y:S02]  /*49c0*/  FSEL R62, R23, -INF , !P0 ;  /* 0xff800000173e7808 */ /* 0x000fe40004000000 */
[----:B------:R-:W-:Y:S01]  /*49d0*/  FSEL R61, R18, -INF , !P2 ;  /* 0xff800000123d7808 */ /* 0x000fe20005000000 */
[----:B-----5:R-:W-:Y:S01]  /*49e0*/  FMUL.FTZ R6, R76, c[0x0][0x320] ;  /* 0x0000c8004c067a20 */ /* 0x020fe20000410000 */
[----:B------:R-:W-:Y:S01]  /*49f0*/  FSEL R63, R31, -INF , !P1 ;  /* 0xff8000001f3f7808 */ /* 0x000fe20004800000 */
[----:B------:R-:W1:Y:S01]  /*4a00*/  MUFU.TANH R18, R8 ;  /* 0x0000000800127308 */ /* 0x000e620000002400 */
[----:B------:R-:W-:-:S02]  /*4a10*/  PLOP3.LUT P0, PT, PT, PT, UP2, 0x40, 0x0 ;  /* 0x000000000000781c */ /* 0x000fc40003f0e828 */
[----:B------:R-:W-:Y:S02]  /*4a20*/  PLOP3.LUT P2, PT, PT, PT, UP4, 0x40, 0x0 ;  /* 0x000000000000781c */ /* 0x000fe40003f4e848 */
[----:B------:R-:W-:Y:S02]  /*4a30*/  PLOP3.LUT P1, PT, PT, PT, UP3, 0x40, 0x0 ;  /* 0x000000000000781c */ /* 0x000fe40003f2e838 */
[C---:B------:R-:W-:Y:S01]  /*4a40*/  ISETP.GT.AND P0, PT, R4.reuse, 0x21, P0 ;  /* 0x000000210400780c */ /* 0x040fe20000704270 */
[----:B------:R5:W1:Y:S01]  /*4a50*/  MUFU.TANH R26, R6 ;  /* 0x00000006001a7308 */ /* 0x000a620000002400 */
[C---:B------:R-:W-:Y:S02]  /*4a60*/  ISETP.GT.AND P2, PT, R4.reuse, 0x19, P2 ;  /* 0x000000190400780c */ /* 0x040fe40001744270 */
[----:B------:R-:W-:Y:S02]  /*4a70*/  ISETP.GT.AND P1, PT, R4, 0x20, P1 ;  /* 0x000000200400780c */ /* 0x000fe40000f24270 */
[----:B------:R-:W-:-:S02]  /*4a80*/  ISETP.LT.OR P0, PT, R5, 0x22, P0 ;  /* 0x000000220500780c */ /* 0x000fc40000701670 */
[C---:B------:R-:W-:Y:S02]  /*4a90*/  ISETP.LT.OR P2, PT, R5.reuse, 0x1a, P2 ;  /* 0x0000001a0500780c */ /* 0x040fe40001741670 */
[----:B------:R-:W-:Y:S02]  /*4aa0*/  ISETP.LT.OR P1, PT, R5, 0x21, P1 ;  /* 0x000000210500780c */ /* 0x000fe40000f21670 */
[----:B------:R-:W-:Y:S02]  /*4ab0*/  FSEL R189, R35, -INF , !P0 ;  /* 0xff80000023bd7808 */ /* 0x000fe40004000000 */
[----:B------:R-:W-:Y:S02]  /*4ac0*/  FSEL R68, R20, -INF , !P2 ;  /* 0xff80000014447808 */ /* 0x000fe40005000000 */
[----:B------:R-:W-:Y:S01]  /*4ad0*/  FSEL R190, R32, -INF , !P1 ;  /* 0xff80000020be7808 */ /* 0x000fe20004800000 */
[----:B-----5:R-:W-:Y:S01]  /*4ae0*/  FMUL.FTZ R6, R77, c[0x0][0x320] ;  /* 0x0000c8004d067a20 */ /* 0x020fe20000410000 */
[----:B------:R-:W-:Y:S01]  /*4af0*/  PLOP3.LUT P0, PT, PT, PT, UP6, 0x40, 0x0 ;  /* 0x000000000000781c */ /* 0x000fe20003f0e868 */
[----:B------:R-:W-:Y:S01]  /*4b00*/  UISETP.NE.AND UP6, UPT, UR32, URZ, UPT ;  /* 0x0000003f2000728c */ /* 0x000fe2000bfc5270 */
[----:B------:R-:W-:Y:S01]  /*4b10*/  PLOP3.LUT P2, PT, PT, PT, UP1, 0x40, 0x0 ;  /* 0x000000000000781c */ /* 0x000fe20003f4e818 */
[----:B------:R5:W1:Y:S01]  /*4b20*/  MUFU.TANH R29, R6 ;  /* 0x00000006001d7308 */ /* 0x000a620000002400 */
[----:B------:R-:W-:-:S02]  /*4b30*/  PLOP3.LUT P1, PT, PT, PT, UP0, 0x40, 0x0 ;  /* 0x000000000000781c */ /* 0x000fc40003f2e808 */
[C---:B------:R-:W-:Y:S02]  /*4b40*/  ISETP.GT.AND P2, PT, R4.reuse, 0x28, P2 ;  /* 0x000000280400780c */ /* 0x040fe40001744270 */
        /* <DEDUP_REMOVED lines=26> */
.L_x_1091:
[----:B------:R-:W-:-:S04]  /*4cf0*/  MOV R7, c[0x0][0x32c] ;  /* 0x0000cb0000077a02 */ /* 0x000fc80000000f00 */
[----:B------:R-:W-:-:S13]  /*4d00*/  ISETP.NE.AND P0, PT, R7, 0x1, PT ;  /* 0x000000010700780c */ /* 0x000fda0003f05270 */
[----:B------:R-:W-:-:S05]  /*4d10*/  @P0 IMAD.HI.U32 R7, R6, c[0x0][0x330], RZ ;  /* 0x0000cc0006070a27 */ /* 0x000fca00078e00ff */
[----:B------:R-:W-:Y:S02]  /*4d20*/  @P0 SHF.R.U32.HI R6, RZ, c[0x0][0x334], R7 ;  /* 0x0000cd00ff060a19 */ /* 0x000fe40000011607 */
.L_x_1092:
[----:B------:R-:W-:Y:S05]  /*4d30*/  BSYNC B0 ;  /* 0x0000000000007941 */ /* 0x000fea0003800000 */
.L_x_1090:
[----:B------:R-:W-:-:S05]  /*4d40*/  IMAD R6, R6, c[0x0][0x32c], R16 ;  /* 0x0000cb0006067a24 */ /* 0x000fca00078e0210 */
[----:B------:R-:W-:Y:S02]  /*4d50*/  IADD3 R7, R6, c[0x0][0x32c], RZ ;  /* 0x0000cb0006077a10 */ /* 0x000fe40007ffe0ff */
[----:B------:R-:W-:Y:S02]  /*4d60*/  IMNMX R4, R4, R6, !PT ;  /* 0x0000000604047217 */ /* 0x000fe40007800200 */
[----:B------:R-:W-:Y:S02]  /*4d70*/  IMNMX R5, R5, R7, PT ;  /* 0x0000000705057217 */ /* 0x000fe40003800200 */
.L_x_1089:
        /* <DEDUP_REMOVED lines=21> */
[----:B------:R-:W-:Y:S01]  /*4ed0*/  FSEL R55, R28, -INF , !P0 ;  /* 0xff8000001c377808 */ /* 0x000fe20004000000 */
[----:B-1----:R-:W-:Y:S01]  /*4ee0*/  FMUL.FTZ R6, R83, c[0x0][0x320] ;  /* 0x0000c80053067a20 */ /* 0x002fe20000410000 */
[----:B------:R-:W-:Y:S01]  /*4ef0*/  PLOP3.LUT P0, PT, PT, PT, UP1, 0x40, 0x0 ;  /* 0x000000000000781c */ /* 0x000fe20003f0e818 */
[----:B------:R-:W-:Y:S01]  /*4f00*/  UISETP.NE.AND UP1, UPT, UR33, URZ, UPT ;  /* 0x0000003f2100728c */ /* 0x000fe2000bf25270 */
[----:B------:R-:W-:Y:S01]  /*4f10*/  PLOP3.LUT P1, PT, PT, PT, UP2, 0x40, 0x0 ;  /* 0x000000000000781c */ /* 0x000fe20003f2e828 */
[----:B------:R1:W1:Y:S01]  /*4f20*/  MUFU.TANH R53, R6 ;  /* 0x0000000600357308 */ /* 0x0002620000002400 */
[C---:B------:R-:W-:Y:S01]  /*4f30*/  ISETP.GT.AND P0, PT, R4.reuse, 0x9, P0 ;  /* 0x000000090400780c */ /* 0x040fe20000704270 */
[----:B------:R-:W-:Y:S01]  /*4f40*/  UISETP.NE.AND UP2, UPT, UR34, URZ, UPT ;  /* 0x0000003f2200728c */ /* 0x000fe2000bf45270 */
[----:B------:R-:W-:Y:S01]  /*4f50*/  ISETP.GT.AND P2, PT, R4, 0x1, P2 ;  /* 0x000000010400780c */ /* 0x000fe20001744270 */
[----:B---3--:R-:W-:Y:S01]  /*4f60*/  FMUL.FTZ R7, R82, c[0x0][0x320] ;  /* 0x0000c80052077a20 */ /* 0x008fe20000410000 */
[----:B------:R-:W-:Y:S01]  /*4f70*/  ISETP.GT.AND P1, PT, R4, 0x8, P1 ;  /* 0x000000080400780c */ /* 0x000fe20000f24270 */
[----:B------:R-:W-:Y:S01]  /*4f80*/  FMUL.FTZ R9, R75, c[0x0][0x320] ;  /* 0x0000c8004b097a20 */ /* 0x000fe20000410000 */
[C---:B------:R-:W-:Y:S01]  /*4f90*/  ISETP.LT.OR P0, PT, R5.reuse, 0xa, P0 ;  /* 0x0000000a0500780c */ /* 0x040fe20000701670 */
[----:B------:R-:W3:Y:S01]  /*4fa0*/  MUFU.TANH R28, R11 ;  /* 0x0000000b001c7308 */ /* 0x000ee20000002400 */
[----:B------:R-:W-:-:S02]  /*4fb0*/  ISETP.LT.OR P2, PT, R5, 0x2, P2 ;  /* 0x000000020500780c */ /* 0x000fc40001741670 */
[----:B------:R-:W-:Y:S02]  /*4fc0*/  ISETP.LT.OR P1, PT, R5, 0x9, P1 ;  /* 0x000000090500780c */ /* 0x000fe40000f21670 */
[----:B------:R-:W-:Y:S02]  /*4fd0*/  FSEL R56, R19, -INF , !P0 ;  /* 0xff80000013387808 */ /* 0x000fe40004000000 */
[----:B------:R-:W-:Y:S01]  /*4fe0*/  FSEL R54, R27, -INF , !P2 ;  /* 0xff8000001b367808 */ /* 0x000fe20005000000 */
[----:B-1----:R-:W-:Y:S01]  /*4ff0*/  FMUL.FTZ R6, R86, c[0x0][0x320] ;  /* 0x0000c80056067a20 */ /* 0x002fe20000410000 */
[----:B------:R-:W-:Y:S01]  /*5000*/  FSEL R57, R21, -INF , !P1 ;  /* 0xff80000015397808 */ /* 0x000fe20004800000 */
[----:B------:R-:W1:Y:S01]  /*5010*/  MUFU.TANH R48, R8 ;  /* 0x0000000800307308 */ /* 0x000e620000002400 */
[----:B------:R-:W-:Y:S02]  /*5020*/  PLOP3.LUT P0, PT, PT, PT, UP5, 0x40, 0x0 ;  /* 0x000000000000781c */ /* 0x000fe40003f0e858 */
        /* <DEDUP_REMOVED lines=63> */
.L_x_1095:
[----:B------:R-:W-:-:S04]  /*5420*/  MOV R7, c[0x0][0x32c] ;  /* 0x0000cb0000077a02 */ /* 0x000fc80000000f00 */
[----:B------:R-:W-:-:S13]  /*5430*/  ISETP.NE.AND P0, PT, R7, 0x1, PT ;  /* 0x000000010700780c */ /* 0x000fda0003f05270 */
[----:B------:R-:W-:-:S05]  /*5440*/  @P0 IMAD.HI.U32 R7, R6, c[0x0][0x330], RZ ;  /* 0x0000cc0006070a27 */ /* 0x000fca00078e00ff */
[----:B------:R-:W-:Y:S02]  /*5450*/  @P0 SHF.R.U32.HI R6, RZ, c[0x0][0x334], R7 ;  /* 0x0000cd00ff060a19 */ /* 0x000fe40000011607 */
.L_x_1096:
[----:B------:R-:W-:Y:S05]  /*5460*/  BSYNC B0 ;  /* 0x0000000000007941 */ /* 0x000fea0003800000 */
.L_x_1094:
[----:B------:R-:W-:-:S05]  /*5470*/  IMAD R6, R6, c[0x0][0x32c], R16 ;  /* 0x0000cb0006067a24 */ /* 0x000fca00078e0210 */
[----:B------:R-:W-:Y:S02]  /*5480*/  IADD3 R7, R6, c[0x0][0x32c], RZ ;  /* 0x0000cb0006077a10 */ /* 0x000fe40007ffe0ff */
[----:B------:R-:W-:Y:S02]  /*5490*/  IMNMX R4, R4, R6, !PT ;  /* 0x0000000604047217 */ /* 0x000fe40007800200 */
[----:B------:R-:W-:Y:S02]  /*54a0*/  IMNMX R5, R5, R7, PT ;  /* 0x0000000705057217 */ /* 0x000fe40003800200 */
.L_x_1093:
        /* <DEDUP_REMOVED lines=61> */
[C---:B------:R-:W-:Y:S01]  /*5880*/  ISETP.LT.OR P2, PT, R5.reuse, 0xa, P2 ;  /* 0x0000000a0500780c */ /* 0x040fe20001741670 */
[----:B------:R-:W-:Y:S01]  /*5890*/  STL [R1+0x50], R229 ;  /* 0x000050e501007387 */ /* 0x000fe20000100800 */
[----:B------:R-:W-:-:S02]  /*58a0*/  ISETP.LT.OR P1, PT, R5, 0x11, P1 ;  /* 0x000000110500780c */ /* 0x000fc40000f21670 */
[----:B-1----:R-:W-:Y:S01]  /*58b0*/  FMNMX.FTZ R137, R137, R7, !PT ;  /* 0x0000000789897209 */ /* 0x002fe20007810000 */
[----:B------:R-:W-:Y:S01]  /*58c0*/  STL [R1+0x4c], R224 ;  /* 0x00004ce001007387 */ /* 0x000fe20000100800 */
[----:B------:R-:W-:Y:S02]  /*58d0*/  FSEL R49, R49, -INF , !P2 ;  /* 0xff80000031317808 */ /* 0x000fe40005000000 */
[----:B--2---:R-:W-:Y:S01]  /*58e0*/  FMNMX.FTZ R6, R6, R8, !PT ;  /* 0x0000000806067209 */ /* 0x004fe20007810000 */
[----:B------:R-:W1:Y:S01]  /*58f0*/  SHFL.BFLY PT, R7, R137, 0x1, 0x1f ;  /* 0x0c201f0089077f89 */ /* 0x000e6200000e0000 */
[----:B------:R-:W-:Y:S02]  /*5900*/  FMNMX.FTZ R8, R14, R15, !PT ;  /* 0x0000000f0e087209 */ /* 0x000fe40007810000 */
        /* <DEDUP_REMOVED lines=14> */
[----:B------:R-:W-:Y:S01]  /*59f0*/  ISETP.GT.AND P1, PT, R4, 0x28, P1 ;  /* 0x000000280400780c */ /* 0x000fe20000f24270 */
        /* <DEDUP_REMOVED lines=29> */
[----:B------:R1:W2:Y:S01]  /*5bd0*/  MUFU.EX2 R223, R7 ;  /* 0x0000000700df7308 */ /* 0x0002a20000000800 */
[----:B------:R-:W-:Y:S02]  /*5be0*/  FMNMX.FTZ R8, R48, R8, !PT ;  /* 0x0000000830087209 */ /* 0x000fe40007810000 */
[----:B------:R-:W-:Y:S02]  /*5bf0*/  FSEL R51, R51, -INF , !P0 ;  /* 0xff80000033337808 */ /* 0x000fe40004000000 */
[----:B------:R-:W-:Y:S02]  /*5c00*/  PLOP3.LUT P0, PT, PT, PT, UP3, 0x40, 0x0 ;  /* 0x000000000000781c */ /* 0x000fe40003f0e838 */
[----:B------:R-:W-:Y:S02]  /*5c10*/  FMNMX.FTZ R6, R134, R6, !PT ;  /* 0x0000000686067209 */ /* 0x000fe40007810000 */
[----:B------:R-:W-:-:S02]  /*5c20*/  ISETP.GT.AND P0, PT, R4, 0x20, P0 ;  /* 0x000000200400780c */ /* 0x000fc40000704270 */
[----:B------:R-:W-:Y:S02]  /*5c30*/  FMNMX.FTZ R8, R49, R8, !PT ;  /* 0x0000000831087209 */ /* 0x000fe40007810000 */
[----:B------:R-:W-:Y:S02]  /*5c40*/  FMNMX.FTZ R6, R132, R6, !PT ;  /* 0x0000000684067209 */ /* 0x000fe40007810000 */
[----:B------:R-:W-:Y:S01]  /*5c50*/  ISETP.LT.OR P0, PT, R5, 0x21, P0 ;  /* 0x000000210500780c */ /* 0x000fe20000701670 */
[----:B-1----:R-:W-:Y:S01]  /*5c60*/  FFMA.FTZ R7, R42, c[0x0][0x2d0], -R13 ;  /* 0x0000b4002a077a23 */ /* 0x002fe2000001080d */
[----:B------:R-:W-:Y:S02]  /*5c70*/  FMNMX.FTZ R8, R52, R8, !PT ;  /* 0x0000000834087209 */ /* 0x000fe40007810000 */
[----:B------:R-:W-:Y:S01]  /*5c80*/  FMNMX.FTZ R6, R133, R6, !PT ;  /* 0x0000000685067209 */ /* 0x000fe20007810000 */
[----:B------:R1:W-:Y:S01]  /*5c90*/  MUFU.EX2 R222, R7 ;  /* 0x0000000700de7308 */ /* 0x0003e20000000800 */
[----:B------:R-:W-:-:S02]  /*5ca0*/  FSEL R87, R23, -INF , !P0 ;  /* 0xff80000017577808 */ /* 0x000fc40004000000 */
[----:B------:R-:W-:Y:S01]  /*5cb0*/  PLOP3.LUT P2, PT, PT, PT, UP2, 0x40, 0x0 ;  /* 0x000000000000781c */ /* 0x000fe20003f4e828 */
[----:B------:R-:W-:Y:S01]  /*5cc0*/  LDSM.16.MT88.4 R20, [R227+0x2080] ;  /* 0x00208000e314783b */ /* 0x000fe20000004200 */
[----:B------:R-:W-:Y:S02]  /*5cd0*/  PLOP3.LUT P0, PT, PT, PT, UP0, 0x40, 0x0 ;  /* 0x000000000000781c */ /* 0x000fe40003f0e808 */
[----:B------:R-:W-:Y:S02]  /*5ce0*/  FMNMX.FTZ R8, R51, R8, !PT ;  /* 0x0000000833087209 */ /* 0x000fe40007810000 */
[----:B------:R-:W-:Y:S02]  /*5cf0*/  FMNMX.FTZ R6, R138, R6, !PT ;  /* 0x000000068a067209 */ /* 0x000fe40007810000 */
        /* <DEDUP_REMOVED lines=9> */
[----:B------:R-:W3:Y:S01]  /*5d90*/  MUFU.EX2 R220, R7 ;  /* 0x0000000700dc7308 */ /* 0x000ee20000000800 */
[----:B------:R-:W-:Y:S02]  /*5da0*/  FSEL R86, R28, -INF , !P2 ;  /* 0xff8000001c567808 */ /* 0x000fe40005000000 */
[----:B------:R-:W-:-:S02]  /*5db0*/  FMNMX.FTZ R4, R87, R4, !PT ;  /* 0x0000000457047209 */ /* 0x000fc40007810000 */
[----:B------:R-:W-:Y:S01]  /*5dc0*/  ISETP.LT.OR P0, PT, R5, 0x2a, P0 ;  /* 0x0000002a0500780c */ /* 0x000fe20000701670 */
[--C-:B------:R-:W-:Y:S01]  /*5dd0*/  FFMA.FTZ R5, R36, c[0x0][0x2d0], -R12.reuse ;  /* 0x0000b40024057a23 */ /* 0x100fe2000001080c */
[----:B------:R-:W-:Y:S02]  /*5de0*/  FSEL R85, R31, -INF , !P1 ;  /* 0xff8000001f557808 */ /* 0x000fe40004800000 */
[----:B------:R-:W-:Y:S01]  /*5df0*/  FMNMX.FTZ R4, R86, R4, !PT ;  /* 0x0000000456047209 */ /* 0x000fe20007810000 */
[----:B------:R4:W-:Y:S01]  /*5e00*/  MUFU.EX2 R216, R5 ;  /* 0x0000000500d87308 */ /* 0x0009e20000000800 */
[----:B------:R-:W-:Y:S01]  /*5e10*/  FSEL R84, R32, -INF , !P0 ;  /* 0xff80000020547808 */ /* 0x000fe20004000000 */
[----:B------:R-:W-:Y:S01]  /*5e20*/  LDSM.16.MT88.4 R28, [R226+0x2080] ;  /* 0x00208000e21c783b */ /* 0x000fe20000004200 */
[----:B------:R-:W-:Y:S01]  /*5e30*/  FMNMX.FTZ R0, R85, R4, !PT ;  /* 0x0000000455007209 */ /* 0x000fe20007810000 */
[----:B------:R-:W-:Y:S02]  /*5e40*/  FFMA.FTZ R4, R37, c[0x0][0x2d0], -R12 ;  /* 0x0000b40025047a23 */ /* 0x000fe4000001080c */
[----:B------:R-:W-:Y:S01]  /*5e50*/  LDSM.16.MT88.4 R32, [R225+0x2080] ;  /* 0x00208000e120783b */ /* 0x000fe20000004200 */
[----:B------:R-:W-:Y:S01]  /*5e60*/  FMNMX.FTZ R0, R84, R0, !PT ;  /* 0x0000000054007209 */ /* 0x000fe20007810000 */
[----:B------:R4:W4:Y:S01]  /*5e70*/  MUFU.EX2 R219, R4 ;  /* 0x0000000400db7308 */ /* 0x0009220000000800 */
[----:B-1----:R-:W-:-:S02]  /*5e80*/  FMNMX.FTZ R3, R6, R8, !PT ;  /* 0x0000000806037209 */ /* 0x002fc40007810000 */
[----:B--2---:R-:W-:Y:S02]  /*5e90*/  F2FP.BF16.PACK_AB R8, R223, R221 ;  /* 0x000000dddf08723e */ /* 0x004fe400000010ff */
[----:B---3--:R-:W-:Y:S01]  /*5ea0*/  F2FP.BF16.PACK_AB R10, R220, R222 ;  /* 0x000000dedc0a723e */ /* 0x008fe200000010ff */
[----:B------:R-:W1:Y:S04]  /*5eb0*/  SHFL.BFLY PT, R135, R3, 0x1, 0x1f ;  /* 0x0c201f0003877f89 */ /* 0x000e6800000e0000 */
[----:B----4-:R-:W2:Y:S01]  /*5ec0*/  SHFL.BFLY PT, R5, R0, 0x2, 0x1f ;  /* 0x0c401f0000057f89 */ /* 0x010ea200000e0000 */
[----:B------:R-:W-:Y:S01]  /*5ed0*/  FFMA.FTZ R4, R39, c[0x0][0x2d0], -R12 ;  /* 0x0000b40027047a23 */ /* 0x000fe2000001080c */
[----:B------:R-:W-:Y:S02]  /*5ee0*/  F2FP.BF16.PACK_AB R9, R219, R216 ;  /* 0x000000d8db09723e */ /* 0x000fe400000010ff */
[----:B------:R-:W-:Y:S01]  /*5ef0*/  LDSM.16.MT88.4 R36, [R226+0x3880] ;  /* 0x00388000e224783b */ /* 0x000fe20000004200 */
[----:B------:R-:W3:Y:S01]  /*5f00*/  MUFU.EX2 R210, R4 ;  /* 0x0000000400d27308 */ /* 0x000ee20000000800 */
[----:B-1----:R-:W-:-:S02]  /*5f10*/  FMNMX.FTZ R135, R3, R135, !PT ;  /* 0x0000008703877209 */ /* 0x002fc40007810000 */
[----:B--2---:R-:W-:-:S03]  /*5f20*/  FMNMX.FTZ R0, R0, R5, !PT ;  /* 0x0000000500007209 */ /* 0x004fc60007810000 */
[C---:B------:R-:W-:Y:S01]  /*5f30*/  FMUL.FTZ R2, R135.reuse, c[0x0][0x2d0] ;  /* 0x0000b40087027a20 */ /* 0x040fe20000410000 */
[----:B------:R-:W-:Y:S02]  /*5f40*/  FSETP.NEU.FTZ.AND P0, PT, R135, -INF , PT ;  /* 0xff8000008700780b */ /* 0x000fe40003f1d000 */
[----:B---3--:R-:W-:Y:S01]  /*5f50*/  F2FP.BF16.PACK_AB R11, R238, R210 ;  /* 0x000000d2ee0b723e */ /* 0x008fe200000010ff */
        /* <DEDUP_REMOVED lines=11> */
[----:B-1----:R-:W-:-:S07]  /*6010*/  FMNMX.FTZ R3, R4, R0, !PT ;  /* 0x0000000004037209 */ /* 0x002fce0007810000 */
[C---:B------:R-:W-:Y:S01]  /*6020*/  HMMA.16816.F32.BF16 R168, R8.reuse, R36, RZ ;  /* 0x0000002408a8723c */ /* 0x040fe200000418ff */
[--C-:B------:R-:W-:Y:S01]  /*6030*/  FFMA.FTZ R0, R57, c[0x0][0x2d0], -R2.reuse ;  /* 0x0000b40039007a23 */ /* 0x100fe20000010802 */
[C---:B------:R-:W-:Y:S01]  /*6040*/  FSETP.NEU.FTZ.AND P0, PT, R3.reuse, -INF , PT ;  /* 0xff8000000300780b */ /* 0x040fe20003f1d000 */
[----:B------:R-:W-:Y:S02]  /*6050*/  FFMA.FTZ R4, R56, c[0x0][0x2d0], -R2 ;  /* 0x0000b40038047a23 */ /* 0x000fe40000010802 */
[----:B------:R1:W-:Y:S03]  /*6060*/  MUFU.EX2 R196, R0 ;  /* 0x0000000000c47308 */ /* 0x0003e60000000800 */
[C---:B------:R-:W-:Y:S05]  /*6070*/  HMMA.16816.F32.BF16 R164, R8.reuse, R40, RZ ;  /* 0x0000002808a4723c */ /* 0x040fea00000418ff */
[----:B------:R-:W2:Y:S03]  /*6080*/  MUFU.EX2 R237, R4 ;  /* 0x0000000400ed7308 */ /* 0x000ea60000000800 */
[----:B------:R-:W-:Y:S01]  /*6090*/  HMMA.16816.F32.BF16 R160, R8, R44, RZ ;  /* 0x0000002c08a0723c */ /* 0x000fe200000418ff */
[----:B-1----:R-:W-:-:S07]  /*60a0*/  FMUL.FTZ R0, R3, c[0x0][0x2d0] ;  /* 0x0000b40003007a20 */ /* 0x002fce0000410000 */
[----:B------:R-:W-:Y:S01]  /*60b0*/  HMMA.16816.F32.BF16 R156, R8, R34, RZ ;  /* 0x00000022089c723c */ /* 0x000fe200000418ff */
[----:B------:R-:W-:Y:S02]  /*60c0*/  FSEL R0, R0, RZ, P0 ;  /* 0x000000ff00007208 */ /* 0x000fe40000000000 */
[----:B--2---:R-:W-:-:S03]  /*60d0*/  F2FP.BF16.PACK_AB R6, R237, R196 ;  /* 0x000000c4ed06723e */ /* 0x004fc600000010ff */
[--C-:B------:R-:W-:Y:S02]  /*60e0*/  FFMA.FTZ R4, R14, c[0x0][0x2d0], -R0.reuse ;  /* 0x0000b4000e047a23 */ /* 0x100fe40000010800 */
[C---:B------:R-:W-:Y:S01]  /*60f0*/  HMMA.16816.F32.BF16 R152, R8.reuse, R30, RZ ;  /* 0x0000001e0898723c */ /* 0x040fe200000418ff */
[----:B------:R-:W-:Y:S01]  /*6100*/  IMAD.MOV.U32 R14, RZ, RZ, R65 ;  /* 0x000000ffff0e7224 */ /* 0x000fe200078e0041 */
[----:B------:R1:W-:Y:S06]  /*6110*/  MUFU.EX2 R234, R4 ;  /* 0x0000000400ea7308 */ /* 0x0003ec0000000800 */
[C---:B------:R-:W-:Y:S08]  /*6120*/  HMMA.16816.F32.BF16 R148, R8.reuse, R26, RZ ;  /* 0x0000001a0894723c */ /* 0x040ff000000418ff */
[----:B------:R-:W-:Y:S01]  /*6130*/  HMMA.16816.F32.BF16 R140, R8, R22, RZ ;  /* 0x00000016088c723c */ /* 0x000fe200000418ff */
[----:B-1----:R-:W-:-:S04]  /*6140*/  FFMA.FTZ R4, R15, c[0x0][0x2d0], -R0 ;  /* 0x0000b4000f047a23 */ /* 0x002fc80000010800 */
[----:B------:R1:W2:Y:S03]  /*6150*/  MUFU.EX2 R231, R4 ;  /* 0x0000000400e77308 */ /* 0x0002a60000000800 */
[C---:B------:R-:W-:Y:S08]  /*6160*/  HMMA.16816.F32.BF16 R128, R8.reuse, R18, RZ ;  /* 0x000000120880723c */ /* 0x040ff000000418ff */
[----:B------:R-:W-:Y:S01]  /*6170*/  HMMA.16816.F32.BF16 R124, R8, R38, RZ ;  /* 0x00000026087c723c */ /* 0x000fe200000418ff */
[----:B-1----:R-:W-:-:S07]  /*6180*/  FFMA.FTZ R4, R48, c[0x0][0x2d0], -R0 ;  /* 0x0000b40030047a23 */ /* 0x002fce0000010800 */
[C---:B------:R-:W-:Y:S01]  /*6190*/  HMMA.16816.F32.BF16 R120, R8.reuse, R42, RZ ;  /* 0x0000002a0878723c */ /* 0x040fe200000418ff */
[----:B--2---:R-:W-:Y:S01]  /*61a0*/  F2FP.BF16.PACK_AB R5, R231, R234 ;  /* 0x000000eae705723e */ /* 0x004fe200000010ff */
[----:B------:R1:W-:Y:S06]  /*61b0*/  MUFU.EX2 R218, R4 ;  /* 0x0000000400da7308 */ /* 0x0003ec0000000800 */
[----:B------:R-:W-:Y:S07]  /*61c0*/  HMMA.16816.F32.BF16 R112, R8, R46, RZ ;  /* 0x0000002e0870723c */ /* 0x000fee00000418ff */
[----:B------:R-:W-:-:S04]  /*61d0*/  FFMA.FTZ R8, R64, c[0x0][0x2d0], -R13 ;  /* 0x0000b40040087a23 */ /* 0x000fc8000001080d */
[----:B------:R2:W-:Y:S01]  /*61e0*/  MUFU.EX2 R236, R8 ;  /* 0x0000000800ec7308 */ /* 0x0005e20000000800 */
[----:B-1----:R-:W-:-:S07]  /*61f0*/  FFMA.FTZ R4, R49, c[0x0][0x2d0], -R0 ;  /* 0x0000b40031047a23 */ /* 0x002fce0000010800 */
[----:B------:R1:W3:Y:S01]  /*6200*/  MUFU.EX2 R198, R4 ;  /* 0x0000000400c67308 */ /* 0x0002e20000000800 */
[----:B--2---:R-:W-:-:S07]  /*6210*/  FFMA.FTZ R8, R70, c[0x0][0x2d0], -R13 ;  /* 0x0000b40046087a23 */ /* 0x004fce000001080d */
[----:B------:R2:W-:Y:S01]  /*6220*/  MUFU.EX2 R232, R8 ;  /* 0x0000000800e87308 */ /* 0x0005e20000000800 */
[----:B-1----:R-:W-:Y:S02]  /*6230*/  F2FP.BF16.PACK_AB R4, R14, R217 ;  /* 0x000000d90e04723e */ /* 0x002fe400000010ff */
[----:B---3--:R-:W-:-:S07]  /*6240*/  F2FP.BF16.PACK_AB R7, R198, R218 ;  /* 0x000000dac607723e */ /* 0x008fce00000010ff */
[----:B------:R-:W-:Y:S01]  /*6250*/  HMMA.16816.F32.BF16 R64, R4, R32, RZ ;  /* 0x000000200440723c */ /* 0x000fe200000418ff */
[----:B--2---:R-:W-:-:S04]  /*6260*/  FFMA.FTZ R8, R69, c[0x0][0x2d0], -R13 ;  /* 0x0000b40045087a23 */ /* 0x004fc8000001080d */
[----:B------:R1:W-:Y:S03]  /*6270*/  MUFU.EX2 R224, R8 ;  /* 0x0000000800e07308 */ /* 0x0003e60000000800 */
[C---:B------:R-:W-:Y:S01]  /*6280*/  HMMA.16816.F32.BF16 R116, R4.reuse, R34, RZ ;  /* 0x000000220474723c */ /* 0x040fe200000418ff */
[----:B------:R-:W2:Y:S07]  /*6290*/  LDSM.16.MT88.4 R32, [R225+0x2880] ;  /* 0x00288000e120783b */ /* 0x000eae0000004200 */
[----:B------:R-:W-:Y:S01]  /*62a0*/  HMMA.16816.F32.BF16 R92, R4, R24, RZ ;  /* 0x00000018045c723c */ /* 0x000fe200000418ff */
[----:B-1----:R-:W-:-:S07]  /*62b0*/  FFMA.FTZ R8, R71, c[0x0][0x2d0], -R13 ;  /* 0x0000b40047087a23 */ /* 0x002fce000001080d */
[C---:B------:R-:W-:Y:S01]  /*62c0*/  HMMA.16816.F32.BF16 R100, R4.reuse, R26, RZ ;  /* 0x0000001a0464723c */ /* 0x040fe200000418ff */
[----:B------:R-:W-:Y:S01]  /*62d0*/  LDSM.16.MT88.4 R24, [R226+0x2880] ;  /* 0x00288000e218783b */ /* 0x000fe20000004200 */
[----:B------:R1:W3:Y:S06]  /*62e0*/  MUFU.EX2 R197, R8 ;  /* 0x0000000800c57308 */ /* 0x0002ec0000000800 */
[C---:B------:R-:W-:Y:S08]  /*62f0*/  HMMA.16816.F32.BF16 R88, R4.reuse, R18, RZ ;  /* 0x000000120458723c */ /* 0x040ff000000418ff */
[----:B------:R-:W-:Y:S01]  /*6300*/  HMMA.16816.F32.BF16 R80, R4, R20, RZ ;  /* 0x000000140450723c */ /* 0x000fe200000418ff */
[----:B-1----:R-:W-:Y:S01]  /*6310*/  FFMA.FTZ R8, R61, c[0x0][0x2d0], -R12 ;  /* 0x0000b4003d087a23 */ /* 0x002fe2000001080c */
[----:B---3--:R-:W-:-:S03]  /*6320*/  F2FP.BF16.PACK_AB R10, R197, R224 ;  /* 0x000000e0c50a723e */ /* 0x008fc600000010ff */
[----:B------:R1:W-:Y:S03]  /*6330*/  MUFU.EX2 R235, R8 ;  /* 0x0000000800eb7308 */ /* 0x0003e60000000800 */
[C---:B------:R-:W-:Y:S08]  /*6340*/  HMMA.16816.F32.BF16 R104, R4.reuse, R28, RZ ;  /* 0x0000001c0468723c */ /* 0x040ff000000418ff */
[----:B------:R-:W-:Y:S01]  /*6350*/  HMMA.16816.F32.BF16 R108, R4, R30, RZ ;  /* 0x0000001e046c723c */ /* 0x000fe200000418ff */
[----:B------:R-:W-:Y:S01]  /*6360*/  LDSM.16.MT88.4 R28, [R225+0x4080] ;  /* 0x00408000e11c783b */ /* 0x000fe20000004200 */
[----:B-1----:R-:W-:-:S06]  /*6370*/  FFMA.FTZ R8, R63, c[0x0][0x2d0], -R12 ;  /* 0x0000b4003f087a23 */ /* 0x002fcc000001080c */
[C---:B------:R-:W-:Y:S01]  /*6380*/  HMMA.16816.F32.BF16 R76, R4.reuse, R38, RZ ;  /* 0x00000026044c723c */ /* 0x040fe200000418ff */
[----:B------:R1:W3:Y:S07]  /*6390*/  MUFU.EX2 R230, R8 ;  /* 0x0000000800e67308 */ /* 0x0002ee0000000800 */
[----:B------:R-:W-:Y:S01]  /*63a0*/  HMMA.16816.F32.BF16 R96, R4, R22, RZ ;  /* 0x000000160460723c */ /* 0x000fe200000418ff */
[----:B------:R-:W-:Y:S01]  /*63b0*/  LDSM.16.MT88.4 R20, [R228+0x2880] ;  /* 0x00288000e414783b */ /* 0x000fe20000004200 */
[----:B-1----:R-:W-:Y:S01]  /*63c0*/  FFMA.FTZ R8, R62, c[0x0][0x2d0], -R12 ;  /* 0x0000b4003e087a23 */ /* 0x002fe2000001080c */
[----:B---3--:R-:W-:-:S03]  /*63d0*/  F2FP.BF16.PACK_AB R9, R230, R235 ;  /* 0x000000ebe609723e */ /* 0x008fc600000010ff */
[----:B------:R1:W-:Y:S02]  /*63e0*/  MUFU.EX2 R208, R8 ;  /* 0x0000000800d07308 */ /* 0x0003e40000000800 */
[----:B-1----:R-:W-:Y:S02]  /*63f0*/  FFMA.FTZ R8, R68, c[0x0][0x2d0], -R12 ;  /* 0x0000b40044087a23 */ /* 0x002fe4000001080c */
[----:B------:R-:W-:Y:S01]  /*6400*/  HMMA.16816.F32.BF16 R68, R4, R16, RZ ;  /* 0x000000100444723c */ /* 0x000fe200000418ff */
[----:B------:R-:W1:Y:S03]  /*6410*/  LDSM.16.MT88.4 R16, [R227+0x2880] ;  /* 0x00288000e310783b */ /* 0x000e660000004200 */
[----:B------:R3:W4:Y:S02]  /*6420*/  MUFU.EX2 R209, R8 ;  /* 0x0000000800d17308 */ /* 0x0007240000000800 */
[----:B---3--:R-:W-:Y:S01]  /*6430*/  FFMA.FTZ R8, R58, c[0x0][0x2d0], -R2 ;  /* 0x0000b4003a087a23 */ /* 0x008fe20000010802 */
[----:B----4-:R-:W-:-:S05]  /*6440*/  F2FP.BF16.PACK_AB R11, R209, R208 ;  /* 0x000000d0d10b723e */ /* 0x010fca00000010ff */
[----:B------:R3:W-:Y:S02]  /*6450*/  MUFU.EX2 R233, R8 ;  /* 0x0000000800e97308 */ /* 0x0007e40000000800 */
[--C-:B---3--:R-:W-:Y:S02]  /*6460*/  FFMA.FTZ R8, R60, c[0x0][0x2d0], -R2.reuse ;  /* 0x0000b4003c087a23 */ /* 0x108fe40000010802 */
[----:B------:R-:W-:Y:S01]  /*6470*/  HMMA.16816.F32.BF16 R60, R4, R36, RZ ;  /* 0x00000024043c723c */ /* 0x000fe200000418ff */
[----:B------:R-:W3:Y:S03]  /*6480*/  LDSM.16.MT88.4 R36, [R226+0x4080] ;  /* 0x00408000e224783b */ /* 0x000ee60000004200 */
[----:B------:R4:W1:Y:S02]  /*6490*/  MUFU.EX2 R229, R8 ;  /* 0x0000000800e57308 */ /* 0x0008640000000800 */
[----:B----4-:R-:W-:-:S02]  /*64a0*/  FFMA.FTZ R8, R59, c[0x0][0x2d0], -R2 ;  /* 0x0000b4003b087a23 */ /* 0x010fc40000010802 */
[C---:B------:R-:W-:Y:S04]  /*64b0*/  HMMA.16816.F32.BF16 R56, R4.reuse, R40, RZ ;  /* 0x000000280438723c */ /* 0x040fe800000418ff */
[----:B------:R4:W-:Y:S02]  /*64c0*/  MUFU.EX2 R199, R8 ;  /* 0x0000000800c77308 */ /* 0x0009e40000000800 */
[----:B----4-:R-:W-:Y:S02]  /*64d0*/  FFMA.FTZ R8, R72, c[0x0][0x2d0], -R2 ;  /* 0x0000b40048087a23 */ /* 0x010fe40000010802 */
[----:B------:R-:W-:Y:S01]  /*64e0*/  HMMA.16816.F32.BF16 R72, R4, R42, RZ ;  /* 0x0000002a0448723c */ /* 0x000fe200000418ff */
[----:B------:R-:W4:Y:S03]  /*64f0*/  LDSM.16.MT88.4 R40, [R228+0x4080] ;  /* 0x00408000e428783b */ /* 0x000f260000004200 */
        /* <DEDUP_REMOVED lines=12> */
[----:B------:R-:W-:Y:S02]  /*65c0*/  F2FP.BF16.PACK_AB R4, R229, R233 ;  /* 0x000000e9e504723e */ /* 0x000fe400000010ff */
[----:B------:R-:W-:Y:S02]  /*65d0*/  F2FP.BF16.PACK_AB R6, R211, R199 ;  /* 0x000000c7d306723e */ /* 0x000fe400000010ff */
[----:B------:R-:W-:-:S02]  /*65e0*/  F2FP.BF16.PACK_AB R5, R206, R15 ;  /* 0x0000000fce05723e */ /* 0x000fc400000010ff */
[----:B--2---:R-:W-:Y:S02]  /*65f0*/  F2FP.BF16.PACK_AB R8, R232, R236 ;  /* 0x000000ece808723e */ /* 0x004fe400000010ff */
[----:B------:R-:W-:-:S05]  /*6600*/  F2FP.BF16.PACK_AB R7, R204, R205 ;  /* 0x000000cdcc07723e */ /* 0x000fca00000010ff */
[-C--:B------:R-:W-:Y:S08]  /*6610*/  HMMA.16816.F32.BF16 R144, R8, R32.reuse, R144 ;  /* 0x000000200890723c */ /* 0x080ff00000041890 */
[C---:B------:R-:W-:Y:S07]  /*6620*/  HMMA.16816.F32.BF16 R64, R4.reuse, R32, R64 ;  /* 0x000000200440723c */ /* 0x040fee0000041840 */
[----:B------:R-:W-:Y:S01]  /*6630*/  MOV R33, R192 ;  /* 0x000000c000217202 */ /* 0x000fe20000000f00 */
[----:B------:R-:W-:Y:S01]  /*6640*/  HMMA.16816.F32.BF16 R80, R4, R16, R80 ;  /* 0x000000100450723c */ /* 0x000fe20000041850 */
[----:B------:R-:W-:-:S07]  /*6650*/  IMAD.MOV.U32 R32, RZ, RZ, R219 ;  /* 0x000000ffff207224 */ /* 0x000fce00078e00db */
[C---:B------:R-:W-:Y:S08]  /*6660*/  HMMA.16816.F32.BF16 R192, R8.reuse, R24, R184 ;  /* 0x0000001808c0723c */ /* 0x040ff000000418b8 */
[C---:B------:R-:W-:Y:S07]  /*6670*/  HMMA.16816.F32.BF16 R212, R8.reuse, R16, R176 ;  /* 0x0000001008d4723c */ /* 0x040fee00000418b0 */
[----:B------:R-:W-:Y:S01]  /*6680*/  IMAD.MOV.U32 R179, RZ, RZ, R211 ;  /* 0x000000ffffb37224 */ /* 0x000fe200078e00d3 */
[----:B------:R-:W-:Y:S01]  /*6690*/  HMMA.16816.F32.BF16 R200, R8, R28, R172 ;  /* 0x0000001c08c8723c */ /* 0x000fe200000418ac */
[----:B------:R-:W-:Y:S01]  /*66a0*/  IMAD.MOV.U32 R176, RZ, RZ, R218 ;  /* 0x000000ffffb07224 */ /* 0x000fe200078e00da */
[----:B------:R-:W-:Y:S01]  /*66b0*/  MOV R177, R217 ;  /* 0x000000d900b17202 */ /* 0x000fe20000000f00 */
[----:B------:R-:W-:-:S05]  /*66c0*/  IMAD.MOV.U32 R178, RZ, RZ, R216 ;  /* 0x000000ffffb27224 */ /* 0x000fca00078e00d8 */
[----:B------:R-:W-:Y:S01]  /*66d0*/  IMAD.MOV.U32 R187, RZ, RZ, R192 ;  /* 0x000000ffffbb7224 */ /* 0x000fe200078e00c0 */
[----:B------:R-:W-:Y:S01]  /*66e0*/  MOV R185, R194 ;  /* 0x000000c200b97202 */ /* 0x000fe20000000f00 */
[----:B------:R-:W-:Y:S01]  /*66f0*/  IMAD.MOV.U32 R186, RZ, RZ, R193 ;  /* 0x000000ffffba7224 */ /* 0x000fe200078e00c1 */
[----:B------:R-:W-:Y:S01]  /*6700*/  HMMA.16816.F32.BF16 R248, R8, R26, R152 ;  /* 0x0000001a08f8723c */ /* 0x000fe20000041898 */
[----:B------:R-:W-:-:S06]  /*6710*/  IMAD.MOV.U32 R184, RZ, RZ, R195 ;  /* 0x000000ffffb87224 */ /* 0x000fcc00078e00c3 */
[----:B------:R-:W-:Y:S01]  /*6720*/  IMAD.MOV.U32 R154, RZ, RZ, R209 ;  /* 0x000000ffff9a7224 */ /* 0x000fe200078e00d1 */
[C---:B---3--:R-:W-:Y:S01]  /*6730*/  HMMA.16816.F32.BF16 R192, R8.reuse, R36, R168 ;  /* 0x0000002408c0723c */ /* 0x048fe200000418a8 */
[----:B------:R-:W-:Y:S02]  /*6740*/  IMAD.MOV.U32 R155, RZ, RZ, R208 ;  /* 0x000000ffff9b7224 */ /* 0x000fe400078e00d0 */
[----:B------:R-:W-:Y:S01]  /*6750*/  IMAD.MOV.U32 R153, RZ, RZ, R33 ;  /* 0x000000ffff997224 */ /* 0x000fe200078e0021 */
[----:B------:R-:W-:Y:S02]  /*6760*/  MOV R33, R220 ;  /* 0x000000dc00217202 */ /* 0x000fe40000000f00 */
[----:B------:R-:W-:Y:S01]  /*6770*/  MOV R152, R155 ;  /* 0x0000009b00987202 */ /* 0x000fe20000000f00 */
[----:B------:R-:W-:Y:S01]  /*6780*/  IMAD.MOV.U32 R169, RZ, RZ, R222 ;  /* 0x000000ffffa97224 */ /* 0x000fe200078e00de */
[----:B----4-:R-:W-:Y:S01]  /*6790*/  HMMA.16816.F32.BF16 R172, R8, R40, R164 ;  /* 0x0000002808ac723c */ /* 0x010fe200000418a4 */
[----:B------:R-:W-:Y:S01]  /*67a0*/  MOV R171, R210 ;  /* 0x000000d200ab7202 */ /* 0x000fe20000000f00 */
[----:B------:R-:W-:Y:S01]  /*67b0*/  IMAD.MOV.U32 R168, RZ, RZ, R221 ;  /* 0x000000ffffa87224 */ /* 0x000fe200078e00dd */
[----:B------:R-:W-:-:S05]  /*67c0*/  MOV R170, R223 ;  /* 0x000000df00aa7202 */ /* 0x000fca0000000f00 */
[C---:B-1----:R-:W-:Y:S07]  /*67d0*/  HMMA.16816.F32.BF16 R164, R8.reuse, R44, R160 ;  /* 0x0000002c08a4723c */ /* 0x042fee00000418a0 */
[----:B------:R-:W-:Y:S01]  /*67e0*/  MOV R160, R199 ;  /* 0x000000c700a07202 */ /* 0x000fe20000000f00 */
[----:B------:R-:W-:Y:S01]  /*67f0*/  HMMA.16816.F32.BF16 R208, R8, R18, R140 ;  /* 0x0000001208d0723c */ /* 0x000fe2000004188c */
[----:B------:R-:W-:Y:S01]  /*6800*/  IMAD.MOV.U32 R161, RZ, RZ, R198 ;  /* 0x000000ffffa17224 */ /* 0x000fe200078e00c6 */
[----:B------:R-:W-:Y:S01]  /*6810*/  MOV R163, R196 ;  /* 0x000000c400a37202 */ /* 0x000fe20000000f00 */
[----:B------:R-:W-:-:S05]  /*6820*/  IMAD.MOV.U32 R162, RZ, RZ, R197 ;  /* 0x000000ffffa27224 */ /* 0x000fca00078e00c5 */
[----:B------:R-:W-:Y:S01]  /*6830*/  HMMA.16816.F32.BF16 R244, R8, R20, R180 ;  /* 0x0000001408f4723c */ /* 0x000fe200000418b4 */
[----:B------:R-:W-:Y:S02]  /*6840*/  MOV R155, R162 ;  /* 0x000000a2009b7202 */ /* 0x000fe40000000f00 */
[----:B------:R-:W-:Y:S02]  /*6850*/  MOV R162, R169 ;  /* 0x000000a900a27202 */ /* 0x000fe40000000f00 */
[----:B------:R-:W-:-:S03]  /*6860*/  MOV R169, R33 ;  /* 0x0000002100a97202 */ /* 0x000fc60000000f00 */
[C---:B------:R-:W-:Y:S08]  /*6870*/  HMMA.16816.F32.BF16 R140, R8.reuse, R42, R120 ;  /* 0x0000002a088c723c */ /* 0x040ff00000041878 */
[C---:B------:R-:W-:Y:S08]  /*6880*/  HMMA.16816.F32.BF16 R156, R8.reuse, R34, R156 ;  /* 0x00000022089c723c */ /* 0x040ff0000004189c */
[C---:B------:R-:W-:Y:S07]  /*6890*/  HMMA.16816.F32.BF16 R216, R8.reuse, R22, R148 ;  /* 0x0000001608d8723c */ /* 0x040fee0000041894 */
[----:B------:R-:W-:Y:S01]  /*68a0*/  IMAD.MOV.U32 R151, RZ, RZ, R154 ;  /* 0x000000ffff977224 */ /* 0x000fe200078e009a */
[----:B------:R-:W-:Y:S01]  /*68b0*/  HMMA.16816.F32.BF16 R196, R8, R30, R128 ;  /* 0x0000001e08c4723c */ /* 0x000fe20000041880 */
[----:B------:R-:W-:-:S02]  /*68c0*/  IMAD.MOV.U32 R154, RZ, RZ, R161 ;  /* 0x000000ffff9a7224 */ /* 0x000fc400078e00a1 */
[----:B------:R-:W-:Y:S02]  /*68d0*/  IMAD.MOV.U32 R161, RZ, RZ, R168 ;  /* 0x000000ffffa17224 */ /* 0x000fe400078e00a8 */
[----:B------:R-:W-:Y:S01]  /*68e0*/  IMAD.MOV.U32 R168, RZ, RZ, R32 ;  /* 0x000000ffffa87224 */ /* 0x000fe200078e0020 */
[----:B------:R-:W-:Y:S01]  /*68f0*/  MOV R150, R154 ;  /* 0x0000009a00967202 */ /* 0x000fe20000000f00 */
[----:B------:R-:W-:Y:S01]  /*6900*/  IMAD.MOV.U32 R148, RZ, RZ, R152 ;  /* 0x000000ffff947224 */ /* 0x000fe200078e0098 */
[----:B------:R-:W-:Y:S01]  /*6910*/  HMMA.16816.F32.BF16 R180, R8, R38, R124 ;  /* 0x0000002608b4723c */ /* 0x000fe2000004187c */
[----:B------:R-:W-:Y:S01]  /*6920*/  MOV R131, R151 ;  /* 0x0000009700837202 */ /* 0x000fe20000000f00 */
[----:B------:R-:W-:-:S06]  /*6930*/  IMAD.MOV.U32 R151, RZ, RZ, R155 ;  /* 0x000000ffff977224 */ /* 0x000fcc00078e009b */
[----:B------:R-:W-:Y:S07]  /*6940*/  HMMA.16816.F32.BF16 R120, R8, R46, R112 ;  /* 0x0000002e0878723c */ /* 0x000fee0000041870 */
[----:B------:R-:W-:Y:S01]  /*6950*/  IMAD.MOV.U32 R9, RZ, RZ, R80 ;  /* 0x000000ffff097224 */ /* 0x000fe200078e0050 */
[----:B------:R-:W-:Y:S01]  /*6960*/  HMMA.16816.F32.BF16 R220, R4, R20, R92 ;  /* 0x0000001404dc723c */ /* 0x000fe2000004185c */
[----:B------:R-:W-:Y:S01]  /*6970*/  MOV R11, R82 ;  /* 0x00000052000b7202 */ /* 0x000fe20000000f00 */
[----:B------:R-:W-:Y:S01]  /*6980*/  IMAD.MOV.U32 R10, RZ, RZ, R83 ;  /* 0x000000ffff0a7224 */ /* 0x000fe200078e0053 */
[----:B------:R-:W-:Y:S01]  /*6990*/  MOV R115, R162 ;  /* 0x000000a200737202 */ /* 0x000fe20000000f00 */
[----:B------:R-:W-:-:S02]  /*69a0*/  FFMA.FTZ R8, R153, c[0x0][0x2d0], -R13 ;  /* 0x0000b40099087a23 */ /* 0x000fc4000001080d */
[----:B------:R-:W-:Y:S02]  /*69b0*/  IMAD.MOV.U32 R153, RZ, RZ, R160 ;  /* 0x000000ffff997224 */ /* 0x000fe400078e00a0 */
[----:B------:R-:W-:Y:S01]  /*69c0*/  IMAD.MOV.U32 R92, RZ, RZ, R81 ;  /* 0x000000ffff5c7224 */ /* 0x000fe200078e0051 */
[C---:B------:R-:W-:Y:S01]  /*69d0*/  HMMA.16816.F32.BF16 R60, R4.reuse, R36, R60 ;  /* 0x00000024043c723c */ /* 0x040fe2000004183c */
[----:B------:R1:W-:Y:S01]  /*69e0*/  MUFU.EX2 R16, R8 ;  /* 0x0000000800107308 */ /* 0x0003e20000000800 */
[----:B------:R-:W-:Y:S02]  /*69f0*/  IMAD.MOV.U32 R160, RZ, RZ, R163 ;  /* 0x000000ffffa07224 */ /* 0x000fe400078e00a3 */
[----:B------:R-:W-:Y:S02]  /*6a00*/  IMAD.MOV.U32 R163, RZ, RZ, R170 ;  /* 0x000000ffffa37224 */ /* 0x000fe400078e00aa */
[----:B------:R-:W-:Y:S02]  /*6a10*/  IMAD.MOV.U32 R170, RZ, RZ, R14 ;  /* 0x000000ffffaa7224 */ /* 0x000fe400078e000e */
[----:B------:R-:W-:Y:S01]  /*6a20*/  HMMA.16816.F32.BF16 R80, R4, R28, R68 ;  /* 0x0000001c0450723c */ /* 0x000fe20000041844 */
[----:B------:R-:W-:-:S02]  /*6a30*/  IMAD.MOV.U32 R162, RZ, RZ, R185 ;  /* 0x000000ffffa27224 */ /* 0x000fc400078e00b9 */
[----:B------:R-:W-:Y:S02]  /*6a40*/  IMAD.MOV.U32 R149, RZ, RZ, R153 ;  /* 0x000000ffff957224 */ /* 0x000fe400078e0099 */
[----:B------:R-:W-:Y:S01]  /*6a50*/  LDSM.16.MT88.4 R152, [R225+0x3080] ;  /* 0x00308000e198783b */ /* 0x000fe20000004200 */
[----:B------:R-:W-:Y:S01]  /*6a60*/  IMAD.MOV.U32 R114, RZ, RZ, R170 ;  /* 0x000000ffff727224 */ /* 0x000fe200078e00aa */
[----:B------:R-:W-:Y:S01]  /*6a70*/  MOV R71, R92 ;  /* 0x0000005c00477202 */ /* 0x000fe20000000f00 */
[----:B------:R-:W-:Y:S01]  /*6a80*/  HMMA.16816.F32.BF16 R56, R4, R40, R56 ;  /* 0x000000280438723c */ /* 0x000fe20000041838 */
[----:B-1----:R-:W-:Y:S01]  /*6a90*/  FFMA.FTZ R8, R252, c[0x0][0x2d0], -R13 ;  /* 0x0000b400fc087a23 */ /* 0x002fe2000001080d */
[----:B------:R-:W-:Y:S01]  /*6aa0*/  LDSM.16.MT88.4 R92, [R226+0x4880] ;  /* 0x00488000e25c783b */ /* 0x000fe20000004200 */
[----:B------:R-:W-:-:S05]  /*6ab0*/  IMAD.MOV.U32 R113, RZ, RZ, R171 ;  /* 0x000000ffff717224 */ /* 0x000fca00078e00ab */
[C---:B------:R-:W-:Y:S07]  /*6ac0*/  HMMA.16816.F32.BF16 R32, R4.reuse, R34, R116 ;  /* 0x000000220420723c */ /* 0x040fee0000041874 */
[----:B------:R-:W-:Y:S01]  /*6ad0*/  IMAD.MOV.U32 R119, RZ, RZ, R168 ;  /* 0x000000ffff777224 */ /* 0x000fe200078e00a8 */
[----:B------:R-:W-:Y:S01]  /*6ae0*/  MOV R69, R81 ;  /* 0x0000005100457202 */ /* 0x000fe20000000f00 */
[----:B------:R-:W-:Y:S01]  /*6af0*/  IMAD.MOV.U32 R70, RZ, RZ, R80 ;  /* 0x000000ffff467224 */ /* 0x000fe200078e0050 */
[----:B------:R-:W-:Y:S01]  /*6b00*/  MOV R80, R61 ;  /* 0x0000003d00507202 */ /* 0x000fe20000000f00 */
[----:B------:R-:W-:Y:S01]  /*6b10*/  IMAD.MOV.U32 R81, RZ, RZ, R60 ;  /* 0x000000ffff517224 */ /* 0x000fe200078e003c */
[----:B------:R1:W2:Y:S01]  /*6b20*/  MUFU.EX2 R61, R8 ;  /* 0x00000008003d7308 */ /* 0x0002a20000000800 */
        /* <DEDUP_REMOVED lines=14> */
[----:B-1----:R-:W-:Y:S01]  /*6c10*/  FFMA.FTZ R8, R207, c[0x0][0x2d0], -R13 ;  /* 0x0000b400cf087a23 */ /* 0x002fe2000001080d */
[C---:B------:R-:W-:Y:S01]  /*6c20*/  HMMA.16816.F32.BF16 R36, R4.reuse, R38, R76 ;  /* 0x000000260424723c */ /* 0x040fe2000004184c */
[----:B------:R-:W1:Y:S01]  /*6c30*/  LDSM.16.MT88.4 R76, [R225+0x4880] ;  /* 0x00488000e14c783b */ /* 0x000e620000004200 */
[----:B--2---:R-:W-:Y:S01]  /*6c40*/  IMAD.MOV.U32 R30, RZ, RZ, R61 ;  /* 0x000000ffff1e7224 */ /* 0x004fe200078e003d */
[----:B------:R2:W3:Y:S05]  /*6c50*/  MUFU.EX2 R60, R8 ;  /* 0x00000008003c7308 */ /* 0x0004ea0000000800 */
[C---:B------:R-:W-:Y:S01]  /*6c60*/  HMMA.16816.F32.BF16 R24, R4.reuse, R26, R108 ;  /* 0x0000001a0418723c */ /* 0x040fe2000004186c */
[----:B------:R-:W-:Y:S07]  /*6c70*/  LDSM.16.MT88.4 R108, [R228+0x4880] ;  /* 0x00488000e46c783b */ /* 0x000fee0000004200 */
[----:B------:R-:W-:Y:S01]  /*6c80*/  HMMA.16816.F32.BF16 R20, R4, R22, R100 ;  /* 0x000000160414723c */ /* 0x000fe20000041864 */
[----:B--2---:R-:W-:-:S02]  /*6c90*/  FFMA.FTZ R8, R191, c[0x0][0x2d0], -R13 ;  /* 0x0000b400bf087a23 */ /* 0x004fc4000001080d */
[----:B---3--:R-:W-:Y:S02]  /*6ca0*/  IMAD.MOV.U32 R31, RZ, RZ, R60 ;  /* 0x000000ffff1f7224 */ /* 0x008fe400078e003c */
[----:B------:R2:W-:Y:S01]  /*6cb0*/  MUFU.EX2 R17, R8 ;  /* 0x0000000800117308 */ /* 0x0005e20000000800 */
[----:B------:R-:W3:Y:S01]  /*6cc0*/  LDSM.16.MT88.4 R60, [R227+0x3080] ;  /* 0x00308000e33c783b */ /* 0x000ee20000004200 */
[----:B------:R-:W-:Y:S01]  /*6cd0*/  IMAD.MOV.U32 R191, RZ, RZ, R9 ;  /* 0x000000ffffbf7224 */ /* 0x000fe200078e0009 */
[----:B------:R-:W-:Y:S01]  /*6ce0*/  MOV R9, R169 ;  /* 0x000000a900097202 */ /* 0x000fe20000000f00 */
[----:B------:R-:W-:Y:S01]  /*6cf0*/  IMAD.MOV.U32 R13, RZ, RZ, R56 ;  /* 0x000000ffff0d7224 */ /* 0x000fe200078e0038 */
[----:B------:R-:W-:Y:S01]  /*6d00*/  LDSM.16.MT88.4 R168, [R226+0x3080] ;  /* 0x00308000e2a8783b */ /* 0x000fe20000004200 */
[----:B------:R-:W-:Y:S01]  /*6d10*/  IMAD.MOV.U32 R101, RZ, RZ, R16 ;  /* 0x000000ffff657224 */ /* 0x000fe200078e0010 */
[----:B------:R-:W-:Y:S01]  /*6d20*/  HMMA.16816.F32.BF16 R48, R4, R44, R48 ;  /* 0x0000002c0430723c */ /* 0x000fe20000041830 */
[----:B------:R-:W-:-:S02]  /*6d30*/  IMAD.MOV.U32 R118, RZ, RZ, R13 ;  /* 0x000000ffff767224 */ /* 0x000fc400078e000d */
[----:B------:R-:W-:Y:S01]  /*6d40*/  IMAD.MOV.U32 R56, RZ, RZ, R150 ;  /* 0x000000ffff387224 */ /* 0x000fe200078e0096 */
[----:B------:R-:W-:-:S03]  /*6d50*/  F2FP.BF16.PACK_AB R128, R30, R101 ;  /* 0x000000651e80723e */ /* 0x000fc600000010ff */
[----:B------:R-:W-:Y:S01]  /*6d60*/  IMAD.MOV.U32 R103, RZ, RZ, R56 ;  /* 0x000000ffff677224 */ /* 0x000fe200078e0038 */
[----:B------:R-:W-:Y:S01]  /*6d70*/  HMMA.16816.F32.BF16 R44, R4, R46, R52 ;  /* 0x0000002e042c723c */ /* 0x000fe20000041834 */
[----:B--2---:R-:W-:Y:S01]  /*6d80*/  FFMA.FTZ R8, R190, c[0x0][0x2d0], -R12 ;  /* 0x0000b400be087a23 */ /* 0x004fe2000001080c */
[----:B------:R-:W-:Y:S02]  /*6d90*/  MOV R190, R151 ;  /* 0x0000009700be7202 */ /* 0x000fe40000000f00 */
[----:B------:R-:W-:Y:S01]  /*6da0*/  MOV R56, R191 ;  /* 0x000000bf00387202 */ /* 0x000fe20000000f00 */
[----:B------:R2:W-:Y:S01]  /*6db0*/  MUFU.EX2 R207, R8 ;  /* 0x0000000800cf7308 */ /* 0x0005e20000000800 */
[----:B------:R-:W-:Y:S01]  /*6dc0*/  MOV R191, R68 ;  /* 0x0000004400bf7202 */ /* 0x000fe20000000f00 */
[----:B------:R-:W-:Y:S02]  /*6dd0*/  IMAD.MOV.U32 R102, RZ, RZ, R190 ;  /* 0x000000ffff667224 */ /* 0x000fe400078e00be */
[----:B------:R-:W-:-:S02]  /*6de0*/  IMAD.MOV.U32 R190, RZ, RZ, R69 ;  /* 0x000000ffffbe7224 */ /* 0x000fc400078e0045 */
[----:B--2---:R-:W-:Y:S02]  /*6df0*/  FFMA.FTZ R8, R189, c[0x0][0x2d0], -R12 ;  /* 0x0000b400bd087a23 */ /* 0x004fe4000001080c */
[----:B------:R-:W-:Y:S01]  /*6e00*/  IMAD.MOV.U32 R189, RZ, RZ, R160 ;  /* 0x000000ffffbd7224 */ /* 0x000fe200078e00a0 */
[----:B------:R-:W-:Y:S01]  /*6e10*/  MOV R160, R187 ;  /* 0x000000bb00a07202 */ /* 0x000fe20000000f00 */
[----:B------:R2:W4:Y:S02]  /*6e20*/  MUFU.EX2 R252, R8 ;  /* 0x0000000800fc7308 */ /* 0x0005240000000800 */
[----:B--2---:R-:W-:Y:S01]  /*6e30*/  FFMA.FTZ R8, R188, c[0x0][0x2d0], -R12 ;  /* 0x0000b400bc087a23 */ /* 0x004fe2000001080c */
[----:B----4-:R-:W-:Y:S01]  /*6e40*/  F2FP.BF16.PACK_AB R129, R252, R207 ;  /* 0x000000cffc81723e */ /* 0x010fe200000010ff */
[----:B------:R-:W-:-:S04]  /*6e50*/  IMAD.MOV.U32 R188, RZ, RZ, R161 ;  /* 0x000000ffffbc7224 */ /* 0x000fc800078e00a1 */
[----:B------:R2:W-:Y:S01]  /*6e60*/  MUFU.EX2 R14, R8 ;  /* 0x00000008000e7308 */ /* 0x0005e20000000800 */
[----:B------:R-:W-:Y:S02]  /*6e70*/  IMAD.MOV.U32 R161, RZ, RZ, R186 ;  /* 0x000000ffffa17224 */ /* 0x000fe400078e00ba */
[----:B--2---:R-:W-:Y:S02]  /*6e80*/  FFMA.FTZ R8, R139, c[0x0][0x2d0], -R12 ;  /* 0x0000b4008b087a23 */ /* 0x004fe4000001080c */
[----:B------:R-:W-:Y:S01]  /*6e90*/  IMAD.MOV.U32 R12, RZ, RZ, R163 ;  /* 0x000000ffff0c7224 */ /* 0x000fe200078e00a3 */
[----:B------:R-:W-:Y:S02]  /*6ea0*/  MOV R163, R184 ;  /* 0x000000b800a37202 */ /* 0x000fe40000000f00 */
[----:B------:R2:W-:Y:S01]  /*6eb0*/  MUFU.EX2 R139, R8 ;  /* 0x00000008008b7308 */ /* 0x0005e20000000800 */
[----:B------:R-:W4:Y:S01]  /*6ec0*/  LDSM.16.MT88.4 R184, [R228+0x3080] ;  /* 0x00308000e4b8783b */ /* 0x000f220000004200 */
[----:B------:R-:W-:Y:S01]  /*6ed0*/  IMAD.MOV.U32 R100, RZ, RZ, R12 ;  /* 0x000000ffff647224 */ /* 0x000fe200078e000c */
[----:B------:R-:W-:-:S02]  /*6ee0*/  MOV R12, R189 ;  /* 0x000000bd000c7202 */ /* 0x000fc40000000f00 */
[----:B------:R-:W-:Y:S01]  /*6ef0*/  MOV R189, R70 ;  /* 0x0000004600bd7202 */ /* 0x000fe20000000f00 */
[----:B--2---:R-:W-:-:S04]  /*6f00*/  FFMA.FTZ R8, R134, c[0x0][0x2d0], -R2 ;  /* 0x0000b40086087a23 */ /* 0x004fc80000010802 */
[----:B------:R2:W-:Y:S02]  /*6f10*/  MUFU.EX2 R134, R8 ;  /* 0x0000000800867308 */ /* 0x0005e40000000800 */
[----:B--2---:R-:W-:-:S06]  /*6f20*/  FFMA.FTZ R8, R132, c[0x0][0x2d0], -R2 ;  /* 0x0000b40084087a23 */ /* 0x004fcc0000010802 */
[----:B------:R2:W1:Y:S02]  /*6f30*/  MUFU.EX2 R132, R8 ;  /* 0x0000000800847308 */ /* 0x0004640000000800 */
[--C-:B--2---:R-:W-:Y:S01]  /*6f40*/  FFMA.FTZ R8, R133, c[0x0][0x2d0], -R2.reuse ;  /* 0x0000b40085087a23 */ /* 0x104fe20000010802 */
[----:B-1----:R-:W-:Y:S01]  /*6f50*/  F2FP.BF16.PACK_AB R124, R132, R134 ;  /* 0x00000086847c723e */ /* 0x002fe200000010ff */
[----:B------:R-:W-:Y:S01]  /*6f60*/  FFMA.FTZ R2, R138, c[0x0][0x2d0], -R2 ;  /* 0x0000b4008a027a23 */ /* 0x000fe20000010802 */
[----:B------:R-:W-:-:S03]  /*6f70*/  MOV R138, R14 ;  /* 0x0000000e008a7202 */ /* 0x000fc60000000f00 */
[----:B------:R1:W-:Y:S01]  /*6f80*/  MUFU.EX2 R29, R8 ;  /* 0x00000008001d7308 */ /* 0x0003e20000000800 */
[----:B------:R-:W-:Y:S02]  /*6f90*/  IMAD.MOV.U32 R133, RZ, RZ, R17 ;  /* 0x000000ffff857224 */ /* 0x000fe400078e0011 */
[----:B------:R-:W-:Y:S01]  /*6fa0*/  HMMA.16816.F32.BF16 R16, R4, R18, R96 ;  /* 0x000000120410723c */ /* 0x000fe20000041860 */
[----:B------:R-:W-:Y:S02]  /*6fb0*/  F2FP.BF16.PACK_AB R131, R139, R138 ;  /* 0x0000008a8b83723e */ /* 0x000fe400000010ff */
[----:B------:R-:W-:Y:S02]  /*6fc0*/  F2FP.BF16.PACK_AB R130, R133, R31 ;  /* 0x0000001f8582723e */ /* 0x000fe400000010ff */
[----:B------:R-:W2:Y:S02]  /*6fd0*/  MUFU.EX2 R28, R2 ;  /* 0x00000002001c7308 */ /* 0x000ea40000000800 */
[----:B------:R-:W-:Y:S01]  /*6fe0*/  MOV R96, R116 ;  /* 0x0000007400607202 */ /* 0x000fe20000000f00 */
[----:B------:R-:W-:Y:S01]  /*6ff0*/  IMAD.MOV.U32 R97, RZ, RZ, R117 ;  /* 0x000000ffff617224 */ /* 0x000fe200078e0075 */
[----:B------:R-:W-:Y:S01]  /*7000*/  MOV R116, R57 ;  /* 0x0000003900747202 */ /* 0x000fe20000000f00 */
[----:B------:R-:W-:Y:S01]  /*7010*/  IMAD.MOV.U32 R98, RZ, RZ, R118 ;  /* 0x000000ffff627224 */ /* 0x000fe200078e0076 */
[----:B------:R-:W-:Y:S01]  /*7020*/  MOV R99, R119 ;  /* 0x0000007700637202 */ /* 0x000fe20000000f00 */
[----:B------:R-:W-:Y:S01]  /*7030*/  IMAD.MOV.U32 R57, RZ, RZ, R71 ;  /* 0x000000ffff397224 */ /* 0x000fe200078e0047 */
[----:B------:R-:W-:Y:S01]  /*7040*/  MOV R119, R176 ;  /* 0x000000b000777202 */ /* 0x000fe20000000f00 */
[----:B-1----:R-:W-:Y:S01]  /*7050*/  IMAD.MOV.U32 R8, RZ, RZ, R40 ;  /* 0x000000ffff087224 */ /* 0x002fe200078e0028 */
[----:B------:R-:W-:Y:S01]  /*7060*/  HMMA.16816.F32.BF16 R68, R128, R76, R200 ;  /* 0x0000004c8044723c */ /* 0x000fe200000418c8 */
[----:B------:R-:W-:Y:S01]  /*7070*/  IMAD.MOV.U32 R117, RZ, RZ, R58 ;  /* 0x000000ffff757224 */ /* 0x000fe200078e003a */
[----:B------:R-:W-:Y:S01]  /*7080*/  MOV R58, R11 ;  /* 0x0000000b003a7202 */ /* 0x000fe20000000f00 */
[----:B------:R-:W-:-:S02]  /*7090*/  IMAD.MOV.U32 R118, RZ, RZ, R59 ;  /* 0x000000ffff767224 */ /* 0x000fc400078e003b */
[----:B------:R-:W-:Y:S01]  /*70a0*/  IMAD.MOV.U32 R59, RZ, RZ, R10 ;  /* 0x000000ffff3b7224 */ /* 0x000fe200078e000a */
[----:B--2---:R-:W-:Y:S01]  /*70b0*/  F2FP.BF16.PACK_AB R126, R28, R29 ;  /* 0x0000001d1c7e723e */ /* 0x004fe200000010ff */
[----:B------:R-:W-:Y:S01]  /*70c0*/  FFMA.FTZ R2, R87, c[0x0][0x2d0], -R0 ;  /* 0x0000b40057027a23 */ /* 0x000fe20000010800 */
[----:B------:R-:W-:Y:S01]  /*70d0*/  HMMA.16816.F32.BF16 R40, R4, R42, R72 ;  /* 0x0000002a0428723c */ /* 0x000fe20000041848 */
[----:B------:R-:W1:Y:S01]  /*70e0*/  LDSM.16.MT88.4 R4, [R227+0x4880] ;  /* 0x00488000e304783b */ /* 0x000e620000004200 */
[----:B------:R-:W-:Y:S01]  /*70f0*/  IMAD.MOV.U32 R87, RZ, RZ, R8 ;  /* 0x000000ffff577224 */ /* 0x000fe200078e0008 */
[----:B------:R2:W-:Y:S01]  /*7100*/  MUFU.EX2 R14, R2 ;  /* 0x00000002000e7308 */ /* 0x0005e20000000800 */
[----:B------:R-:W-:Y:S01]  /*7110*/  IMAD.MOV.U32 R8, RZ, RZ, R188 ;  /* 0x000000ffff087224 */ /* 0x000fe200078e00bc */
[----:B------:R-:W-:Y:S01]  /*7120*/  MOV R10, R178 ;  /* 0x000000b2000a7202 */ /* 0x000fe20000000f00 */
[----:B------:R-:W-:Y:S01]  /*7130*/  IMAD.MOV.U32 R188, RZ, RZ, R179 ;  /* 0x000000ffffbc7224 */ /* 0x000fe200078e00b3 */
[----:B------:R-:W-:Y:S01]  /*7140*/  MOV R73, R190 ;  /* 0x000000be00497202 */ /* 0x000fe20000000f00 */
[----:B------:R-:W-:Y:S01]  /*7150*/  IMAD.MOV.U32 R201, RZ, RZ, R87 ;  /* 0x000000ffffc97224 */ /* 0x000fe200078e0057 */
[C---:B---3--:R-:W-:Y:S01]  /*7160*/  HMMA.16816.F32.BF16 R52, R128.reuse, R60, R212 ;  /* 0x0000003c8034723c */ /* 0x048fe200000418d4 */
[----:B------:R-:W-:Y:S01]  /*7170*/  IMAD.MOV.U32 R11, RZ, RZ, R177 ;  /* 0x000000ffff0b7224 */ /* 0x000fe200078e00b1 */
[----:B------:R-:W-:Y:S01]  /*7180*/  MOV R200, R98 ;  /* 0x0000006200c87202 */ /* 0x000fe20000000f00 */
        /* <DEDUP_REMOVED lines=8> */
[----:B--2---:R-:W-:-:S02]  /*7210*/  FFMA.FTZ R2, R86, c[0x0][0x2d0], -R0 ;  /* 0x0000b40056027a23 */ /* 0x004fc40000010800 */
[----:B------:R-:W-:Y:S02]  /*7220*/  IMAD.MOV.U32 R212, RZ, RZ, R119 ;  /* 0x000000ffffd47224 */ /* 0x000fe400078e0077 */
[----:B------:R2:W3:Y:S01]  /*7230*/  MUFU.EX2 R13, R2 ;  /* 0x00000002000d7308 */ /* 0x0004e20000000800 */
[----:B------:R-:W-:Y:S01]  /*7240*/  MOV R246, R188 ;  /* 0x000000bc00f67202 */ /* 0x000fe20000000f00 */
[----:B------:R-:W-:Y:S01]  /*7250*/  IMAD.MOV.U32 R247, RZ, RZ, R101 ;  /* 0x000000fffff77224 */ /* 0x000fe200078e0065 */
[----:B------:R-:W-:Y:S01]  /*7260*/  HMMA.16816.F32.BF16 R188, R128, R186, R216 ;  /* 0x000000ba80bc723c */ /* 0x000fe200000418d8 */
[----:B------:R-:W-:Y:S01]  /*7270*/  MOV R244, R102 ;  /* 0x0000006600f47202 */ /* 0x000fe20000000f00 */
[----:B------:R-:W-:Y:S01]  /*7280*/  IMAD.MOV.U32 R213, RZ, RZ, R117 ;  /* 0x000000ffffd57224 */ /* 0x000fe200078e0075 */
[----:B------:R-:W-:-:S04]  /*7290*/  MOV R245, R118 ;  /* 0x0000007600f57202 */ /* 0x000fc80000000f00 */
[----:B------:R-:W-:Y:S01]  /*72a0*/  IMAD.MOV.U32 R219, RZ, RZ, R115 ;  /* 0x000000ffffdb7224 */ /* 0x000fe200078e0073 */
[----:B------:R-:W-:Y:S01]  /*72b0*/  MOV R216, R200 ;  /* 0x000000c800d87202 */ /* 0x000fe20000000f00 */
[----:B------:R-:W-:Y:S01]  /*72c0*/  IMAD.MOV.U32 R217, RZ, RZ, R201 ;  /* 0x000000ffffd97224 */ /* 0x000fe200078e00c9 */
[----:B------:R-:W-:Y:S01]  /*72d0*/  HMMA.16816.F32.BF16 R144, R128, R152, R144 ;  /* 0x000000988090723c */ /* 0x000fe20000041890 */
[--C-:B--2---:R-:W-:Y:S01]  /*72e0*/  FFMA.FTZ R2, R85, c[0x0][0x2d0], -R0.reuse ;  /* 0x0000b40055027a23 */ /* 0x104fe20000010800 */
[----:B---3--:R-:W-:Y:S01]  /*72f0*/  F2FP.BF16.PACK_AB R125, R13, R14 ;  /* 0x0000000e0d7d723e */ /* 0x008fe200000010ff */
[----:B------:R-:W-:Y:S01]  /*7300*/  FFMA.FTZ R0, R84, c[0x0][0x2d0], -R0 ;  /* 0x0000b40054007a23 */ /* 0x000fe20000010800 */
[----:B------:R-:W-:-:S04]  /*7310*/  MOV R218, R202 ;  /* 0x000000ca00da7202 */ /* 0x000fc80000000f00 */
[C---:B------:R-:W-:Y:S01]  /*7320*/  HMMA.16816.F32.BF16 R84, R128.reuse, R92, R192 ;  /* 0x0000005c8054723c */ /* 0x040fe200000418c0 */
[----:B------:R-:W-:Y:S06]  /*7330*/  MUFU.EX2 R2, R2 ;  /* 0x0000000200027308 */ /* 0x000fec0000000800 */
[----:B------:R-:W-:Y:S01]  /*7340*/  MOV R194, R100 ;  /* 0x0000006400c27202 */ /* 0x000fe20000000f00 */
[----:B------:R-:W-:Y:S01]  /*7350*/  IMAD.MOV.U32 R195, RZ, RZ, R99 ;  /* 0x000000ffffc37224 */ /* 0x000fe200078e0063 */
[----:B------:R-:W2:Y:S01]  /*7360*/  MUFU.EX2 R0, R0 ;  /* 0x0000000000007308 */ /* 0x000ea20000000800 */
[----:B------:R-:W-:Y:S01]  /*7370*/  HMMA.16816.F32.BF16 R100, R128, R108, R172 ;  /* 0x0000006c8064723c */ /* 0x000fe200000418ac */
[----:B------:R-:W-:Y:S01]  /*7380*/  IMAD.MOV.U32 R192, RZ, RZ, R83 ;  /* 0x000000ffffc07224 */ /* 0x000fe200078e0053 */
[----:B------:R-:W-:-:S06]  /*7390*/  MOV R193, R82 ;  /* 0x0000005200c17202 */ /* 0x000fcc0000000f00 */
[----:B------:R-:W-:Y:S01]  /*73a0*/  HMMA.16816.F32.BF16 R172, R128, R170, R248 ;  /* 0x000000aa80ac723c */ /* 0x000fe200000418f8 */
[----:B--2---:R-:W-:-:S06]  /*73b0*/  F2FP.BF16.PACK_AB R127, R0, R2 ;  /* 0x00000002007f723e */ /* 0x004fcc00000010ff */
[----:B------:R-:W-:Y:S01]  /*73c0*/  IMAD.MOV.U32 R250, RZ, RZ, R81 ;  /* 0x000000fffffa7224 */ /* 0x000fe200078e0051 */
[----:B------:R-:W-:Y:S01]  /*73d0*/  MOV R249, R114 ;  /* 0x0000007200f97202 */ /* 0x000fe20000000f00 */
[----:B------:R-:W-:Y:S01]  /*73e0*/  IMAD.MOV.U32 R248, RZ, RZ, R113 ;  /* 0x000000fffff87224 */ /* 0x000fe200078e0071 */
[----:B------:R-:W-:Y:S01]  /*73f0*/  MOV R251, R80 ;  /* 0x0000005000fb7202 */ /* 0x000fe20000000f00 */
[----:B------:R-:W-:Y:S08]  /*7400*/  HMMA.16816.F32.BF16 R160, R128, R168, R160 ;  /* 0x000000a880a0723c */ /* 0x000ff000000418a0 */
[----:B------:R-:W-:Y:S08]  /*7410*/  HMMA.16816.F32.BF16 R148, R124, R152, R64 ;  /* 0x000000987c94723c */ /* 0x000ff00000041840 */
[C---:B------:R-:W-:Y:S07]  /*7420*/  HMMA.16816.F32.BF16 R64, R128.reuse, R62, R208 ;  /* 0x0000003e8040723c */ /* 0x040fee00000418d0 */
[----:B------:R-:W-:Y:S01]  /*7430*/  MOV R208, R194 ;  /* 0x000000c200d07202 */ /* 0x000fe20000000f00 */
[----:B------:R-:W-:Y:S01]  /*7440*/  IMAD.MOV.U32 R209, RZ, RZ, R195 ;  /* 0x000000ffffd17224 */ /* 0x000fe200078e00c3 */
[----:B------:R-:W-:Y:S01]  /*7450*/  MOV R211, R219 ;  /* 0x000000db00d37202 */ /* 0x000fe20000000f00 */
[----:B------:R-:W-:Y:S01]  /*7460*/  HMMA.16816.F32.BF16 R80, R128, R78, R196 ;  /* 0x0000004e8050723c */ /* 0x000fe200000418c4 */
[----:B------:R-:W-:Y:S01]  /*7470*/  IMAD.MOV.U32 R210, RZ, RZ, R249 ;  /* 0x000000ffffd27224 */ /* 0x000fe200078e00f9 */
[----:B------:R-:W-:Y:S01]  /*7480*/  MOV R249, R12 ;  /* 0x0000000c00f97202 */ /* 0x000fe20000000f00 */
[----:B------:R-:W-:-:S02]  /*7490*/  FADD.FTZ R8, R8, R208 ;  /* 0x000000d008087221 */ /* 0x000fc40000010000 */
[----:B------:R-:W-:Y:S02]  /*74a0*/  FADD.FTZ R10, R10, R209 ;  /* 0x000000d10a0a7221 */ /* 0x000fe40000010000 */
[----:B------:R-:W-:Y:S01]  /*74b0*/  MOV R196, R250 ;  /* 0x000000fa00c47202 */ /* 0x000fe20000000f00 */
[----:B------:R-:W-:Y:S01]  /*74c0*/  IMAD.MOV.U32 R250, RZ, RZ, R9 ;  /* 0x000000fffffa7224 */ /* 0x000fe200078e0009 */
[----:B------:R-:W-:Y:S01]  /*74d0*/  MOV R198, R192 ;  /* 0x000000c000c67202 */ /* 0x000fe20000000f00 */
[----:B------:R-:W-:Y:S01]  /*74e0*/  FADD.FTZ R8, R211, R8 ;  /* 0x00000008d3087221 */ /* 0x000fe20000010000 */
[----:B------:R-:W-:Y:S01]  /*74f0*/  MOV R200, R232 ;  /* 0x000000e800c87202 */ /* 0x000fe20000000f00 */
[----:B------:R-:W-:Y:S01]  /*7500*/  IMAD.MOV.U32 R197, RZ, RZ, R251 ;  /* 0x000000ffffc57224 */ /* 0x000fe200078e00fb */
[----:B------:R-:W-:Y:S01]  /*7510*/  MOV R251, R238 ;  /* 0x000000ee00fb7202 */ /* 0x000fe20000000f00 */
[----:B------:R-:W-:Y:S01]  /*7520*/  IMAD.MOV.U32 R199, RZ, RZ, R193 ;  /* 0x000000ffffc77224 */ /* 0x000fe200078e00c1 */
[----:B------:R-:W-:Y:S01]  /*7530*/  MOV R193, R236 ;  /* 0x000000ec00c17202 */ /* 0x000fe20000000f00 */
[----:B------:R-:W-:Y:S01]  /*7540*/  FADD.FTZ R11, R11, R210 ;  /* 0x000000d20b0b7221 */ /* 0x000fe20000010000 */
[----:B-1----:R-:W-:Y:S01]  /*7550*/  HMMA.16816.F32.BF16 R116, R128, R4, R164 ;  /* 0x000000048074723c */ /* 0x002fe200000418a4 */
[----:B------:R-:W-:Y:S01]  /*7560*/  FADD.FTZ R10, R248, R10 ;  /* 0x0000000af80a7221 */ /* 0x000fe20000010000 */
[----:B------:R-:W-:Y:S01]  /*7570*/  MOV R9, R234 ;  /* 0x000000ea00097202 */ /* 0x000fe20000000f00 */
[----:B------:R-:W-:-:S02]  /*7580*/  FADD.FTZ R8, R250, R8 ;  /* 0x00000008fa087221 */ /* 0x000fc40000010000 */
[----:B------:R-:W-:Y:S02]  /*7590*/  IMAD.MOV.U32 R194, RZ, RZ, R235 ;  /* 0x000000ffffc27224 */ /* 0x000fe400078e00eb */
[----:B------:R-:W-:Y:S01]  /*75a0*/  IMAD.MOV.U32 R201, RZ, RZ, R231 ;  /* 0x000000ffffc97224 */ /* 0x000fe200078e00e7 */
[----:B------:R-:W-:Y:S01]  /*75b0*/  MOV R202, R230 ;  /* 0x000000e600ca7202 */ /* 0x000fe20000000f00 */
[----:B------:R-:W-:Y:S01]  /*75c0*/  IMAD.MOV.U32 R192, RZ, RZ, R237 ;  /* 0x000000ffffc07224 */ /* 0x000fe200078e00ed */
[----:B------:R-:W-:Y:S01]  /*75d0*/  MOV R12, R224 ;  /* 0x000000e0000c7202 */ /* 0x000fe20000000f00 */
[----:B------:R-:W-:Y:S01]  /*75e0*/  FADD.FTZ R11, R249, R11 ;  /* 0x0000000bf90b7221 */ /* 0x000fe20000010000 */
[----:B------:R-:W-:Y:S01]  /*75f0*/  HMMA.16816.F32.BF16 R156, R128, R154, R156 ;  /* 0x0000009a809c723c */ /* 0x000fe2000004189c */
[----:B------:R-:W-:Y:S01]  /*7600*/  FADD.FTZ R10, R251, R10 ;  /* 0x0000000afb0a7221 */ /* 0x000fe20000010000 */
[----:B------:R1:W5:Y:S01]  /*7610*/  LDL.LU R238, [R1+0x74] ;  /* 0x0000740001ee7983 */ /* 0x0003620000300800 */
[----:B------:R-:W-:-:S02]  /*7620*/  FADD.FTZ R8, R193, R8 ;  /* 0x00000008c1087221 */ /* 0x000fc40000010000 */
[----:B------:R-:W-:Y:S01]  /*7630*/  IMAD.MOV.U32 R195, RZ, RZ, R233 ;  /* 0x000000ffffc37224 */ /* 0x000fe200078e00e9 */
[----:B------:R1:W5:Y:S01]  /*7640*/  LDL.LU R237, [R1+0x70] ;  /* 0x0000700001ed7983 */ /* 0x0003620000300800 */
[----:B------:R-:W-:Y:S01]  /*7650*/  FADD.FTZ R11, R192, R11 ;  /* 0x0000000bc00b7221 */ /* 0x000fe20000010000 */
[C---:B------:R-:W-:Y:S01]  /*7660*/  HMMA.16816.F32.BF16 R96, R128.reuse, R94, R180 ;  /* 0x0000005e8060723c */ /* 0x040fe200000418b4 */
[----:B------:R-:W-:Y:S01]  /*7670*/  FADD.FTZ R10, R194, R10 ;  /* 0x0000000ac20a7221 */ /* 0x000fe20000010000 */
[----:B------:R1:W5:Y:S01]  /*7680*/  LDL.LU R236, [R1+0x6c] ;  /* 0x00006c0001ec7983 */ /* 0x0003620000300800 */
[----:B------:R-:W-:Y:S02]  /*7690*/  FADD.FTZ R8, R200, R8 ;  /* 0x00000008c8087221 */ /* 0x000fe40000010000 */
[----:B------:R-:W-:Y:S01]  /*76a0*/  FADD.FTZ R9, R9, R201 ;  /* 0x000000c909097221 */ /* 0x000fe20000010000 */
[----:B------:R1:W5:Y:S01]  /*76b0*/  LDL.LU R235, [R1+0x68] ;  /* 0x0000680001eb7983 */ /* 0x0003620000300800 */
[----:B------:R-:W-:Y:S01]  /*76c0*/  IMAD.MOV.U32 R219, RZ, RZ, R203 ;  /* 0x000000ffffdb7224 */ /* 0x000fe200078e00cb */
[----:B------:R-:W-:Y:S01]  /*76d0*/  HMMA.16816.F32.BF16 R112, R128, R110, R140 ;  /* 0x0000006e8070723c */ /* 0x000fe2000004188c */
[----:B------:R-:W-:Y:S01]  /*76e0*/  IMAD.MOV.U32 R203, RZ, RZ, R229 ;  /* 0x000000ffffcb7224 */ /* 0x000fe200078e00e5 */
[----:B------:R1:W5:Y:S01]  /*76f0*/  LDL.LU R234, [R1+0x64] ;  /* 0x0000640001ea7983 */ /* 0x0003620000300800 */
[----:B------:R-:W-:-:S02]  /*7700*/  FADD.FTZ R11, R195, R11 ;  /* 0x0000000bc30b7221 */ /* 0x000fc40000010000 */
[----:B------:R-:W-:Y:S01]  /*7710*/  FADD.FTZ R10, R202, R10 ;  /* 0x0000000aca0a7221 */ /* 0x000fe20000010000 */
[----:B------:R1:W5:Y:S01]  /*7720*/  LDL.LU R233, [R1+0x60] ;  /* 0x0000600001e97983 */ /* 0x0003620000300800 */
[----:B------:R-:W-:Y:S01]  /*7730*/  FADD.FTZ R12, R12, R8 ;  /* 0x000000080c0c7221 */ /* 0x000fe20000010000 */
[----:B------:R-:W-:Y:S01]  /*7740*/  HMMA.16816.F32.BF16 R128, R128, R6, R120 ;  /* 0x000000068080723c */ /* 0x000fe20000041878 */
[----:B------:R-:W-:Y:S01]  /*7750*/  FADD.FTZ R8, R212, R9 ;  /* 0x00000009d4087221 */ /* 0x000fe20000010000 */
[----:B------:R1:W5:Y:S01]  /*7760*/  LDL.LU R232, [R1+0x5c] ;  /* 0x00005c0001e87983 */ /* 0x0003620000300800 */
[----:B------:R-:W-:Y:S02]  /*7770*/  FADD.FTZ R11, R203, R11 ;  /* 0x0000000bcb0b7221 */ /* 0x000fe40000010000 */
[----:B------:R-:W-:Y:S01]  /*7780*/  FADD.FTZ R8, R215, R8 ;  /* 0x00000008d7087221 */ /* 0x000fe20000010000 */
[----:B------:R1:W5:Y:S02]  /*7790*/  LDL.LU R231, [R1+0x58] ;  /* 0x0000580001e77983 */ /* 0x0003640000300800 */
[C---:B------:R-:W-:Y:S02]  /*77a0*/  HMMA.16816.F32.BF16 R120, R124.reuse, R4, R48 ;  /* 0x000000047c78723c */ /* 0x040fe40000041830 */
[----:B------:R1:W5:Y:S04]  /*77b0*/  LDL.LU R230, [R1+0x54] ;  /* 0x0000540001e67983 */ /* 0x0003680000300800 */
[----:B------:R1:W5:Y:S01]  /*77c0*/  LDL.LU R229, [R1+0x50] ;  /* 0x0000500001e57983 */ /* 0x0003620000300800 */
[----:B------:R-:W-:Y:S01]  /*77d0*/  FADD.FTZ R5, R213, R10 ;  /* 0x0000000ad5057221 */ /* 0x000fe20000010000 */
[----:B------:R-:W-:Y:S01]  /*77e0*/  HMMA.16816.F32.BF16 R72, R124, R76, R72 ;  /* 0x0000004c7c48723c */ /* 0x000fe20000041848 */
[----:B------:R-:W-:Y:S01]  /*77f0*/  FADD.FTZ R4, R214, R11 ;  /* 0x0000000bd6047221 */ /* 0x000fe20000010000 */
[----:B------:R1:W5:Y:S01]  /*7800*/  LDL.LU R224, [R1+0x4c] ;  /* 0x00004c0001e07983 */ /* 0x0003620000300800 */
[----:B------:R-:W-:-:S02]  /*7810*/  FADD.FTZ R10, R244, R12 ;  /* 0x0000000cf40a7221 */ /* 0x000fc40000010000 */
[----:B------:R-:W-:Y:S02]  /*7820*/  FADD.FTZ R9, R245, R5 ;  /* 0x00000005f5097221 */ /* 0x000fe40000010000 */
[----:B------:R-:W-:Y:S01]  /*7830*/  FADD.FTZ R5, R15, R8 ;  /* 0x000000080f057221 */ /* 0x000fe20000010000 */
[----:B------:R-:W-:Y:S01]  /*7840*/  HMMA.16816.F32.BF16 R164, R124, R168, R104 ;  /* 0x000000a87ca4723c */ /* 0x000fe20000041868 */
[----:B------:R-:W-:Y:S02]  /*7850*/  FADD.FTZ R11, R246, R4 ;  /* 0x00000004f60b7221 */ /* 0x000fe40000010000 */
[----:B------:R-:W-:Y:S02]  /*7860*/  FADD.FTZ R4, R247, R10 ;  /* 0x0000000af7047221 */ /* 0x000fe40000010000 */
[----:B------:R-:W-:-:S03]  /*7870*/  FADD.FTZ R5, R206, R5 ;  /* 0x00000005ce057221 */ /* 0x000fc60000010000 */
        /* <DEDUP_REMOVED lines=29> */
[----:B------:R1:W-:Y:S01]  /*7a50*/  STL [R1+0x28], R7 ;  /* 0x0000280701007387 */ /* 0x0003e20000100800 */
[----:B------:R-:W-:-:S03]  /*7a60*/  UIMAD.WIDE.U32 UR30, UR28, UR4, URZ ;  /* 0x000000041c1e72a5 */ /* 0x000fc6000f8e003f */
[----:B------:R1:W-:Y:S04]  /*7a70*/  STL [R1+0x2c], R5 ;  /* 0x00002c0501007387 */ /* 0x0003e80000100800 */
[----:B------:R1:W-:Y:S04]  /*7a80*/  STL [R1+0x34], R0 ;  /* 0x0000340001007387 */ /* 0x0003e80000100800 */
[----:B------:R1:W-:Y:S01]  /*7a90*/  STL [R1+0x30], R2 ;  /* 0x0000300201007387 */ /* 0x0003e20000100800 */
[----:B------:R-:W-:Y:S01]  /*7aa0*/  PLOP3.LUT P0, PT, PT, PT, UP6, 0x40, 0x0 ;  /* 0x000000000000781c */ /* 0x000fe20003f0e868 */
[----:B------:R-:W-:-:S02]  /*7ab0*/  @UP5 UMOV UR29, UR31 ;  /* 0x0000001f001d5c82 */ /* 0x000fc40008000000 */
[----:B------:R-:W-:-:S04]  /*7ac0*/  @UP5 USHF.R.U32.HI UR28, URZ, UR5, UR29 ;  /* 0x000000053f1c5299 */ /* 0x000fc8000801161d */
[----:B------:R-:W-:-:S03]  /*7ad0*/  UIADD3 UR4, UR27, UR28, URZ ;  /* 0x0000001c1b047290 */ /* 0x000fc6000fffe03f */
[----:B------:R-:W-:Y:S02]  /*7ae0*/  ULDC UR27, c[0x0][0x328] ;  /* 0x0000ca00001b7ab9 */ /* 0x000fe40000000800 */
[----:B------:R-:W-:Y:S02]  /*7af0*/  UIADD3 UR26, UR26, -0x2, URZ ;  /* 0xfffffffe1a1a7890 */ /* 0x000fe4000fffe03f */
[----:B------:R-:W-:Y:S01]  /*7b00*/  UIADD3 UR27, UR4, UR27, URZ ;  /* 0x0000001b041b7290 */ /* 0x000fe2000fffe03f */
[----:B------:R-:W-:Y:S05]  /*7b10*/  @P0 BRA `(.L_x_1097) ;  /* 0x0000018000000947 */ /* 0x000fea0003800000 */
[----:B------:R-:W-:Y:S01]  /*7b20*/  ISETP.LT.AND P0, PT, RZ, UR4, PT ;  /* 0x00000004ff007c0c */ /* 0x000fe2000bf01270 */
[----:B------:R-:W-:-:S12]  /*7b30*/  UIADD3 UR28, UR4, -0x1, URZ ;  /* 0xffffffff041c7890 */ /* 0x000fd8000fffe03f */
[----:B------:R-:W-:Y:S05]  /*7b40*/  @P0 BRA `(.L_x_1098) ;  /* 0x000000a000000947 */ /* 0x000fea0003800000 */
[----:B------:R-:W-:Y:S02]  /*7b50*/  UMOV UR28, 0x1 ;  /* 0x00000001001c7882 */ /* 0x000fe40000000000 */
        /* <DEDUP_REMOVED lines=9> */
.L_x_1098:
[----:B------:R-:W-:Y:S02]  /*7bf0*/  UMOV UR5, 0x1 ;  /* 0x0000000100057882 */ /* 0x000fe40000000000 */
[----:B------:R-:W-:Y:S02]  /*7c00*/  ULDC UR4, c[0x0][0x32c] ;  /* 0x0000cb0000047ab9 */ /* 0x000fe40000000800 */
[----:B------:R-:W-:-:S03]  /*7c10*/  UISETP.NE.AND UP0, UPT, UR5, UR4, UPT ;  /* 0x000000040500728c */ /* 0x000fc6000bf05270 */
[----:B------:R-:W-:Y:S02]  /*7c20*/  ULDC.64 UR4, c[0x0][0x330] ;  /* 0x0000cc0000047ab9 */ /* 0x000fe40000000a00 */
[----:B------:R-:W-:-:S07]  /*7c30*/  UIMAD.WIDE.U32 UR30, UR28, UR4, URZ ;  /* 0x000000041c1e72a5 */ /* 0x000fce000f8e003f */
[----:B------:R-:W-:Y:S02]  /*7c40*/  @UP0 UMOV UR29, UR31 ;  /* 0x0000001f001d0c82 */ /* 0x000fe40008000000 */
[----:B------:R-:W-:Y:S02]  /*7c50*/  @UP0 USHF.R.U32.HI UR28, URZ, UR5, UR29 ;  /* 0x000000053f1c0299 */ /* 0x000fe4000801161d */
.L_x_1099:
[----:B------:R-:W-:Y:S02]  /*7c60*/  ULDC UR4, c[0x0][0x32c] ;  /* 0x0000cb0000047ab9 */ /* 0x000fe40000000800 */
[----:B------:R-:W-:-:S04]  /*7c70*/  UIMAD UR4, UR28, UR4, UR4 ;  /* 0x000000041c0472a4 */ /* 0x000fc8000f8e0204 */
[----:B------:R-:W-:-:S04]  /*7c80*/  UISETP.LT.AND UP0, UPT, UR27, UR4, UPT ;  /* 0x000000041b00728c */ /* 0x000fc8000bf01270 */
[----:B------:R-:W-:-:S04]  /*7c90*/  USEL UR27, UR27, UR4, UP0 ;  /* 0x000000041b1b7287 */ /* 0x000fc80008000000 */
.L_x_1097:
        /* <DEDUP_REMOVED lines=23> */
[----:B------:R1:W-:Y:S02]  /*7e10*/  STL [R1+0x4], R0 ;  /* 0x0000040001007387 */ /* 0x0003e40000100800 */
.L_x_1119:
[----:B-----5:R2:W5:Y:S01]  /*7e20*/  LDL R247, [R1+0x20] ;  /* 0x0000200001f77983 */ /* 0x0205620000100800 */
[----:B------:R-:W-:Y:S04]  /*7e30*/  DEPBAR.LE SB0, 0x0 ;  /* 0x000080000000791a */ /* 0x000fe80000000000 */
[----:B------:R-:W-:Y:S01]  /*7e40*/  BAR.SYNC.DEFER_BLOCKING 0x0 ;  /* 0x0000000000007b1d */ /* 0x000fe20000010000 */
[----:B------:R-:W-:Y:S01]  /*7e50*/  UISETP.GT.AND UP0, UPT, UR7, UR26, UPT ;  /* 0x0000001a0700728c */ /* 0x000fe2000bf04270 */
[----:B------:R-:W-:Y:S04]  /*7e60*/  SEL R244, RZ, 0x10, P5 ;  /* 0x00000010fff47807 */ /* 0x000fe80002800000 */
[----:B------:R2:W5:Y:S01]  /*7e70*/  LDL R246, [R1+0x4] ;  /* 0x0000040001f67983 */ /* 0x0005620000100800 */
        /* <DEDUP_REMOVED lines=14> */
[----:B--2---:R-:W2:Y:S01]  /*7f60*/  LDL R15, [R1+0x8] ;  /* 0x00000800010f7983 */ /* 0x004ea20000100800 */
[----:B-1----:R-:W-:Y:S01]  /*7f70*/  SHF.R.S32.HI R0, RZ, 0x1f, R243 ;  /* 0x0000001fff007819 */ /* 0x002fe200000114f3 */
[C---:B------:R-:W-:Y:S01]  /*7f80*/  IMAD.WIDE.U32 R2, R243.reuse, c[0x0][0x208], RZ ;  /* 0x00008200f3027a25 */ /* 0x040fe200078e00ff */
[----:B------:R-:W-:Y:S02]  /*7f90*/  SHF.R.S32.HI R4, RZ, 0x1f, R242 ;  /* 0x0000001fff047819 */ /* 0x000fe400000114f2 */
[----:B------:R-:W-:Y:S01]  /*7fa0*/  IADD3 R14, -R244, 0x10, RZ ;  /* 0x00000010f40e7810 */ /* 0x000fe20007ffe1ff */
[----:B------:R-:W-:Y:S02]  /*7fb0*/  IMAD R0, R0, c[0x0][0x208], RZ ;  /* 0x0000820000007a24 */ /* 0x000fe400078e02ff */
[----:B------:R-:W-:Y:S01]  /*7fc0*/  IMAD R4, R4, c[0x0][0x218], RZ ;  /* 0x0000860004047a24 */ /* 0x000fe200078e02ff */
[----:B------:R-:W-:Y:S01]  /*7fd0*/  LOP3.LUT R14, R14, 0xf, RZ, 0xc0, !PT ;  /* 0x0000000f0e0e7812 */ /* 0x000fe200078ec0ff */
[----:B------:R-:W-:Y:S02]  /*7fe0*/  IMAD R0, R243, c[0x0][0x20c], R0 ;  /* 0x00008300f3007a24 */ /* 0x000fe400078e0200 */
        /* <DEDUP_REMOVED lines=8> */
[----:B------:R-:W4:Y:S04]  /*8070*/  SHFL.IDX PT, R3, R2, RZ, 0x181f ;  /* 0x00181fff02037589 */ /* 0x000f2800000e0000 */
[----:B------:R-:W3:Y:S04]  /*8080*/  SHFL.IDX PT, R4, R0, RZ, 0x181f ;  /* 0x00181fff00047589 */ /* 0x000ee800000e0000 */
[----:B------:R-:W3:Y:S04]  /*8090*/  SHFL.IDX PT, R2, R2, 0x2, 0x181f ;  /* 0x00581f0002027f89 */ /* 0x000ee800000e0000 */
[----:B------:R-:W3:Y:S04]  /*80a0*/  SHFL.IDX PT, R5, R0, 0x1, 0x181f ;  /* 0x00381f0000057f89 */ /* 0x000ee800000e0000 */
[----:B------:R-:W3:Y:S01]  /*80b0*/  SHFL.IDX PT, R0, R0, 0x2, 0x181f ;  /* 0x00581f0000007f89 */ /* 0x000ee200000e0000 */
[-C--:B-1---5:R-:W-:Y:S02]  /*80c0*/  IADD3 R8, P1, R6, R247.reuse, RZ ;  /* 0x000000f706087210 */ /* 0x0a2fe40007f3e0ff */
[CC--:B----4-:R-:W-:Y:S02]  /*80d0*/  IADD3 R12, P0, R3.reuse, R247.reuse, RZ ;  /* 0x000000f7030c7210 */ /* 0x0d0fe40007f1e0ff */
[-C--:B------:R-:W-:Y:S03]  /*80e0*/  IADD3 R10, P2, R3, R246.reuse, RZ ;  /* 0x000000f6030a7210 */ /* 0x080fe60007f5e0ff */
[----:B---3--:R-:W-:Y:S01]  /*80f0*/  IMAD.X R13, R4, 0x1, R245, P0 ;  /* 0x00000001040d7824 */ /* 0x008fe200000e06f5 */
[----:B------:R-:W-:Y:S01]  /*8100*/  IADD3 R6, P0, R6, R246, RZ ;  /* 0x000000f606067210 */ /* 0x000fe20007f1e0ff */
[----:B------:R-:W-:Y:S01]  /*8110*/  IMAD.X R11, R4, 0x1, R223, P2 ;  /* 0x00000001040b7824 */ /* 0x000fe200010e06df */
[----:B------:R-:W-:Y:S01]  /*8120*/  IADD3 R4, P2, R2, R247, RZ ;  /* 0x000000f702047210 */ /* 0x000fe20007f5e0ff */
[C---:B------:R-:W-:Y:S02]  /*8130*/  IMAD.X R9, R5.reuse, 0x1, R245, P1 ;  /* 0x0000000105097824 */ /* 0x040fe400008e06f5 */
[----:B------:R-:W-:Y:S01]  /*8140*/  IMAD.X R7, R5, 0x1, R223, P0 ;  /* 0x0000000105077824 */ /* 0x000fe200000e06df */
[----:B------:R-:W-:Y:S01]  /*8150*/  IADD3 R2, P1, P0, R14, R2, R246 ;  /* 0x000000020e027210 */ /* 0x000fe2000783e0f6 */
[----:B------:R-:W-:Y:S01]  /*8160*/  IMAD.X R5, R0, 0x1, R245, P2 ;  /* 0x0000000100057824 */ /* 0x000fe200010e06f5 */
[----:B------:R-:W-:Y:S02]  /*8170*/  ISETP.NE.U32.AND P2, PT, R244, RZ, PT ;  /* 0x000000fff400720c */ /* 0x000fe40003f45070 */
[----:B------:R-:W-:Y:S01]  /*8180*/  IADD3.X R3, RZ, R0, R223, P1, P0 ;  /* 0x00000000ff037210 */ /* 0x000fe20000fe04df */
[----:B--2---:R1:W-:Y:S04]  /*8190*/  LDGSTS.E.BYPASS.LTC128B.128 [R15], [R12.64], !P6 ;  /* 0x000000000c0f7fae */ /* 0x0043e8000f101d56 */
[----:B------:R1:W-:Y:S04]  /*81a0*/  LDGSTS.E.BYPASS.LTC128B.128 [R15+0x1800], [R10.64], !P5 ;  /* 0x018000000a0f7fae */ /* 0x0003e8000e901d56 */
[----:B------:R1:W-:Y:S04]  /*81b0*/  LDGSTS.E.BYPASS.LTC128B.128 [R15+0x800], [R8.64], !P6 ;  /* 0x00800000080f7fae */ /* 0x0003e8000f101d56 */
[----:B------:R1:W-:Y:S04]  /*81c0*/  LDGSTS.E.BYPASS.LTC128B.128 [R15+0x2000], [R6.64], !P5 ;  /* 0x02000000060f7fae */ /* 0x0003e8000e901d56 */
[----:B------:R1:W-:Y:S04]  /*81d0*/  LDGSTS.E.BYPASS.LTC128B.128 [R15+0x1000], [R4.64], !P6 ;  /* 0x01000000040f7fae */ /* 0x0003e8000f101d56 */
[----:B------:R1:W-:Y:S02]  /*81e0*/  LDGSTS.E.BYPASS.LTC128B.128.ZFILL [R15+0x2800], [R2.64], P2 ;  /* 0x02800000020f7fae */ /* 0x0003e40009141d56 */
.L_x_1101:
        /* <DEDUP_REMOVED lines=176> */
[----:B--2---:R-:W-:Y:S02]  /*8cf0*/  FMUL.FTZ R19, R37, c[0x0][0x320] ;  /* 0x0000c80025137a20 */ /* 0x004fe40000410000 */
[----:B------:R-:W-:Y:S03]  /*8d00*/  FMUL.FTZ R42, R42, c[0x0][0x320] ;  /* 0x0000c8002a2a7a20 */ /* 0x000fe60000410000 */
[----:B------:R2:W2:Y:S01]  /*8d10*/  MUFU.TANH R137, R23 ;  /* 0x0000001700897308 */ /* 0x0004a20000002400 */
[----:B------:R-:W-:Y:S04]  /*8d20*/  FMUL.FTZ R43, R43, c[0x0][0x320] ;  /* 0x0000c8002b2b7a20 */ /* 0x000fe80000410000 */
        /* <DEDUP_REMOVED lines=13> */
[----:B-1----:R-:W-:Y:S02]  /*8e00*/  FMUL.FTZ R25, R32, c[0x0][0x320] ;  /* 0x0000c80020197a20 */ /* 0x002fe40000410000 */
[----:B------:R-:W-:Y:S07]  /*8e10*/  FMUL.FTZ R32, R34, c[0x0][0x320] ;  /* 0x0000c80022207a20 */ /* 0x000fee0000410000 */
        /* <DEDUP_REMOVED lines=36> */
[----:B------:R-:W-:Y:S01]  /*9060*/  IADD3 R14, -R244, 0x10, RZ ;  /* 0x00000010f40e7810 */ /* 0x000fe20007ffe1ff */
[----:B------:R-:W3:Y:S03]  /*9070*/  LDL R33, [R1] ;  /* 0x0000000001217983 */ /* 0x000ee60000100800 */
        /* <DEDUP_REMOVED lines=27> */
[----:B------:R-:W4:Y:S04]  /*9230*/  SHFL.IDX PT, R3, R2, RZ, 0x181f ;  /* 0x00181fff02037589 */ /* 0x000f2800000e0000 */
[----:B------:R-:W1:Y:S04]  /*9240*/  SHFL.IDX PT, R4, R0, RZ, 0x181f ;  /* 0x00181fff00047589 */ /* 0x000e6800000e0000 */
[----:B------:R-:W3:Y:S04]  /*9250*/  SHFL.IDX PT, R2, R2, 0x2, 0x181f ;  /* 0x00581f0002027f89 */ /* 0x000ee800000e0000 */
[----:B------:R-:W3:Y:S04]  /*9260*/  SHFL.IDX PT, R5, R0, 0x1, 0x181f ;  /* 0x00381f0000057f89 */ /* 0x000ee800000e0000 */
[----:B------:R-:W3:Y:S01]  /*9270*/  SHFL.IDX PT, R0, R0, 0x2, 0x181f ;  /* 0x00581f0000007f89 */ /* 0x000ee200000e0000 */
[-C--:B--2--5:R-:W-:Y:S02]  /*9280*/  IADD3 R8, P1, R6, R247.reuse, RZ ;  /* 0x000000f706087210 */ /* 0x0a4fe40007f3e0ff */
[CC--:B----4-:R-:W-:Y:S02]  /*9290*/  IADD3 R12, P0, R3.reuse, R247.reuse, RZ ;  /* 0x000000f7030c7210 */ /* 0x0d0fe40007f1e0ff */
[-C--:B------:R-:W-:Y:S03]  /*92a0*/  IADD3 R10, P2, R3, R246.reuse, RZ ;  /* 0x000000f6030a7210 */ /* 0x080fe60007f5e0ff */
[----:B-1----:R-:W-:Y:S01]  /*92b0*/  IMAD.X R13, R4, 0x1, R245, P0 ;  /* 0x00000001040d7824 */ /* 0x002fe200000e06f5 */
[----:B------:R-:W-:Y:S01]  /*92c0*/  IADD3 R6, P0, R6, R246, RZ ;  /* 0x000000f606067210 */ /* 0x000fe20007f1e0ff */
[----:B------:R-:W-:Y:S01]  /*92d0*/  IMAD.X R11, R4, 0x1, R223, P2 ;  /* 0x00000001040b7824 */ /* 0x000fe200010e06df */
[----:B---3--:R-:W-:Y:S02]  /*92e0*/  IADD3 R4, P2, R2, R247, RZ ;  /* 0x000000f702047210 */ /* 0x008fe40007f5e0ff */
        /* <DEDUP_REMOVED lines=12> */
.L_x_1102:
[----:B-1234-:R-:W2:Y:S01]  /*93b0*/  LDL R2, [R1+0x38] ;  /* 0x0000380001027983 */ /* 0x01eea20000100800 */
[----:B------:R-:W-:Y:S01]  /*93c0*/  UISETP.NE.AND UP1, UPT, UR15, URZ, UPT ;  /* 0x0000003f0f00728c */ /* 0x000fe2000bf25270 */
[----:B------:R-:W-:Y:S01]  /*93d0*/  IMAD.U32 R6, RZ, RZ, UR12 ;  /* 0x0000000cff067e24 */ /* 0x000fe2000f8e00ff */
        /* <DEDUP_REMOVED lines=10> */
[----:B------:R-:W-:Y:S03]  /*9480*/  PLOP3.LUT P0, PT, PT, PT, UP0, 0x40, 0x0 ;  /* 0x000000000000781c */ /* 0x000fe60003f0e808 */
[----:B------:R-:W1:Y:S01]  /*9490*/  SHFL.IDX PT, R3, R4, RZ, 0x1c1f ;  /* 0x001c1fff04037589 */ /* 0x000e6200000e0000 */
[----:B---3--:R-:W-:Y:S04]  /*94a0*/  IADD3 R0, -R33, 0x1, R0 ;  /* 0x0000000121007810 */ /* 0x008fe80007ffe100 */
[----:B------:R-:W-:Y:S04]  /*94b0*/  IADD3 R6, -R6, UR8, R0 ;  /* 0x0000000806067c10 */ /* 0x000fe8000fffe100 */
[C---:B------:R-:W-:Y:S02]  /*94c0*/  IADD3 R5, R6.reuse, c[0x0][0x328], RZ ;  /* 0x0000ca0006057a10 */ /* 0x040fe40007ffe0ff */
[----:B------:R-:W-:Y:S03]  /*94d0*/  IADD3 R6, R6, UR21, RZ ;  /* 0x0000001506067c10 */ /* 0x000fe6000fffe0ff */
[--C-:B-1----:R-:W-:Y:S02]  /*94e0*/  IMAD.IADD R2, R5, 0x1, R3.reuse ;  /* 0x0000000105027824 */ /* 0x102fe400078e0203 */
[----:B------:R-:W-:Y:S01]  /*94f0*/  IMAD.IADD R0, R6, 0x1, R3 ;  /* 0x0000000106007824 */ /* 0x000fe200078e0203 */
[----:B------:R-:W-:-:S05]  /*9500*/  @P0 BRA `(.L_x_1103) ;  /* 0x0000019000000947 */ /* 0x000fca0003800000 */
[----:B------:R-:W-:Y:S01]  /*9510*/  IMAD.U32 R7, RZ, RZ, UR12 ;  /* 0x0000000cff077e24 */ /* 0x000fe2000f8e00ff */
[----:B------:R-:W-:Y:S04]  /*9520*/  BSSY B0, `(.L_x_1104) ;  /* 0x0000012000007945 */ /* 0x000fe80003800000 */
[----:B------:R-:W-:Y:S04]  /*9530*/  IADD3 R3, -R7, UR8, R3 ;  /* 0x0000000807037c10 */ /* 0x000fe8000fffe103 */
        /* <DEDUP_REMOVED lines=11> */
.L_x_1105:
[----:B------:R-:W-:Y:S04]  /*95f0*/  MOV R7, c[0x0][0x32c] ;  /* 0x0000cb0000077a02 */ /* 0x000fe80000000f00 */
[----:B------:R-:W-:Y:S11]  /*9600*/  ISETP.NE.AND P0, PT, R7, 0x1, PT ;  /* 0x000000010700780c */ /* 0x000ff60003f05270 */
[----:B------:R-:W-:Y:S02]  /*9610*/  @!UPT UIADD3 URZ, URZ, URZ, URZ ;  /* 0x0000003f3f3ff290 */ /* 0x000fe4000fffe03f */
[----:B------:R-:W-:Y:S05]  /*9620*/  @P0 IMAD.HI.U32 R7, R3, c[0x0][0x330], RZ ;  /* 0x0000cc0003070a27 */ /* 0x000fea00078e00ff */
[----:B------:R-:W-:Y:S02]  /*9630*/  @P0 SHF.R.U32.HI R3, RZ, c[0x0][0x334], R7 ;  /* 0x0000cd00ff030a19 */ /* 0x000fe40000011607 */
.L_x_1106:
[----:B------:R-:W-:Y:S05]  /*9640*/  BSYNC B0 ;  /* 0x0000000000007941 */ /* 0x000fea0003800000 */
.L_x_1104:
[----:B------:R-:W-:Y:S05]  /*9650*/  IADD3 R7, -R33, UR4, RZ ;  /* 0x0000000421077c10 */ /* 0x000fea000fffe1ff */
[----:B------:R-:W-:Y:S05]  /*9660*/  IMAD R3, R3, c[0x0][0x32c], R7 ;  /* 0x0000cb0003037a24 */ /* 0x000fea00078e0207 */
[----:B------:R-:W-:Y:S02]  /*9670*/  IADD3 R7, R3, c[0x0][0x32c], RZ ;  /* 0x0000cb0003077a10 */ /* 0x000fe40007ffe0ff */
[----:B------:R-:W-:Y:S02]  /*9680*/  IMNMX R0, R0, R3, !PT ;  /* 0x0000000300007217 */ /* 0x000fe40007800200 */
[----:B------:R-:W-:Y:S02]  /*9690*/  IMNMX R2, R2, R7, PT ;  /* 0x0000000702027217 */ /* 0x000fe40003800200 */
.L_x_1103:
        /* <DEDUP_REMOVED lines=87> */
.L_x_1109:
[----:B------:R-:W-:Y:S04]  /*9c10*/  MOV R7, c[0x0][0x32c] ;  /* 0x0000cb0000077a02 */ /* 0x000fe80000000f00 */
[----:B------:R-:W-:Y:S11]  /*9c20*/  ISETP.NE.AND P0, PT, R7, 0x1, PT ;  /* 0x000000010700780c */ /* 0x000ff60003f05270 */
[----:B------:R-:W-:Y:S02]  /*9c30*/  @!UPT UIADD3 URZ, URZ, URZ, URZ ;  /* 0x0000003f3f3ff290 */ /* 0x000fe4000fffe03f */
[----:B------:R-:W-:Y:S05]  /*9c40*/  @P0 IMAD.HI.U32 R7, R3, c[0x0][0x330], RZ ;  /* 0x0000cc0003070a27 */ /* 0x000fea00078e00ff */
[----:B------:R-:W-:Y:S02]  /*9c50*/  @P0 SHF.R.U32.HI R3, RZ, c[0x0][0x334], R7 ;  /* 0x0000cd00ff030a19 */ /* 0x000fe40000011607 */
.L_x_1110:
[----:B------:R-:W-:Y:S05]  /*9c60*/  BSYNC B0 ;  /* 0x0000000000007941 */ /* 0x000fea0003800000 */
.L_x_1108:
[----:B------:R-:W-:Y:S05]  /*9c70*/  IADD3 R7, -R33, UR4, RZ ;  /* 0x0000000421077c10 */ /* 0x000fea000fffe1ff */
[----:B------:R-:W-:Y:S05]  /*9c80*/  IMAD R3, R3, c[0x0][0x32c], R7 ;  /* 0x0000cb0003037a24 */ /* 0x000fea00078e0207 */
[----:B------:R-:W-:Y:S02]  /*9c90*/  IADD3 R7, R3, c[0x0][0x32c], RZ ;  /* 0x0000cb0003077a10 */ /* 0x000fe40007ffe0ff */
[----:B------:R-:W-:Y:S02]  /*9ca0*/  IMNMX R0, R0, R3, !PT ;  /* 0x0000000300007217 */ /* 0x000fe40007800200 */
[----:B------:R-:W-:Y:S02]  /*9cb0*/  IMNMX R2, R2, R7, PT ;  /* 0x0000000702027217 */ /* 0x000fe40003800200 */
.L_x_1107:
        /* <DEDUP_REMOVED lines=85> */
.L_x_1113:
[----:B------:R-:W-:Y:S04]  /*a210*/  MOV R7, c[0x0][0x32c] ;  /* 0x0000cb0000077a02 */ /* 0x000fe80000000f00 */
[----:B------:R-:W-:Y:S11]  /*a220*/  ISETP.NE.AND P0, PT, R7, 0x1, PT ;  /* 0x000000010700780c */ /* 0x000ff60003f05270 */
[----:B------:R-:W-:Y:S02]  /*a230*/  @!UPT UIADD3 URZ, URZ, URZ, URZ ;  /* 0x0000003f3f3ff290 */ /* 0x000fe4000fffe03f */
[----:B------:R-:W-:Y:S05]  /*a240*/  @P0 IMAD.HI.U32 R7, R3, c[0x0][0x330], RZ ;  /* 0x0000cc0003070a27 */ /* 0x000fea00078e00ff */
[----:B------:R-:W-:Y:S02]  /*a250*/  @P0 SHF.R.U32.HI R3, RZ, c[0x0][0x334], R7 ;  /* 0x0000cd00ff030a19 */ /* 0x000fe40000011607 */
.L_x_1114:
[----:B------:R-:W-:Y:S05]  /*a260*/  BSYNC B0 ;  /* 0x0000000000007941 */ /* 0x000fea0003800000 */
.L_x_1112:
[----:B------:R-:W-:Y:S05]  /*a270*/  IADD3 R7, -R33, UR4, RZ ;  /* 0x0000000421077c10 */ /* 0x000fea000fffe1ff */
[----:B------:R-:W-:Y:S05]  /*a280*/  IMAD R3, R3, c[0x0][0x32c], R7 ;  /* 0x0000cb0003037a24 */ /* 0x000fea00078e0207 */
[----:B------:R-:W-:Y:S02]  /*a290*/  IADD3 R7, R3, c[0x0][0x32c], RZ ;  /* 0x0000cb0003077a10 */ /* 0x000fe40007ffe0ff */
[----:B------:R-:W-:Y:S02]  /*a2a0*/  IMNMX R0, R0, R3, !PT ;  /* 0x0000000300007217 */ /* 0x000fe40007800200 */
[----:B------:R-:W-:Y:S02]  /*a2b0*/  IMNMX R2, R2, R7, PT ;  /* 0x0000000702027217 */ /* 0x000fe40003800200 */
.L_x_1111:
        /* <DEDUP_REMOVED lines=85> */
.L_x_1117:
[----:B------:R-:W-:Y:S04]  /*a810*/  MOV R4, c[0x0][0x32c] ;  /* 0x0000cb0000047a02 */ /* 0x000fe80000000f00 */
[----:B------:R-:W-:Y:S11]  /*a820*/  ISETP.NE.AND P0, PT, R4, 0x1, PT ;  /* 0x000000010400780c */ /* 0x000ff60003f05270 */
[----:B------:R-:W-:Y:S02]  /*a830*/  @!UPT UIADD3 URZ, URZ, URZ, URZ ;  /* 0x0000003f3f3ff290 */ /* 0x000fe4000fffe03f */
[----:B------:R-:W-:Y:S05]  /*a840*/  @P0 IMAD.HI.U32 R4, R3, c[0x0][0x330], RZ ;  /* 0x0000cc0003040a27 */ /* 0x000fea00078e00ff */
[----:B------:R-:W-:Y:S02]  /*a850*/  @P0 SHF.R.U32.HI R3, RZ, c[0x0][0x334], R4 ;  /* 0x0000cd00ff030a19 */ /* 0x000fe40000011604 */
.L_x_1118:
[----:B------:R-:W-:Y:S05]  /*a860*/  BSYNC B0 ;  /* 0x0000000000007941 */ /* 0x000fea0003800000 */
.L_x_1116:
[----:B------:R-:W-:Y:S05]  /*a870*/  IADD3 R4, -R33, UR4, RZ ;  /* 0x0000000421047c10 */ /* 0x000fea000fffe1ff */
[----:B------:R-:W-:Y:S05]  /*a880*/  IMAD R3, R3, c[0x0][0x32c], R4 ;  /* 0x0000cb0003037a24 */ /* 0x000fea00078e0204 */
[----:B------:R-:W-:Y:S02]  /*a890*/  IADD3 R4, R3, c[0x0][0x32c], RZ ;  /* 0x0000cb0003047a10 */ /* 0x000fe40007ffe0ff */
[----:B------:R-:W-:Y:S02]  /*a8a0*/  IMNMX R0, R0, R3, !PT ;  /* 0x0000000300007217 */ /* 0x000fe40007800200 */
[----:B------:R-:W-:Y:S02]  /*a8b0*/  IMNMX R2, R2, R4, PT ;  /* 0x0000000402027217 */ /* 0x000fe40003800200 */
.L_x_1115:
        /* <DEDUP_REMOVED lines=37> */
[----:B------:R-:W-:Y:S01]  /*ab10*/  PLOP3.LUT P0, PT, PT, PT, UP4, 0x40, 0x0 ;  /* 0x000000000000781c */ /* 0x000fe20003f0e848 */
[----:B------:R-:W-:Y:S01]  /*ab20*/  UISETP.NE.AND UP4, UPT, UR4, URZ, UPT ;  /* 0x0000003f0400728c */ /* 0x000fe2000bf85270 */
[----:B------:R-:W-:Y:S02]  /*ab30*/  FMNMX.FTZ R4, R11, R4, !PT ;  /* 0x000000040b047209 */ /* 0x000fe40007810000 */
[----:B------:R-:W-:Y:S02]  /*ab40*/  ISETP.GT.AND P0, PT, R0, RZ, P0 ;  /* 0x000000ff0000720c */ /* 0x000fe40000704270 */
[----:B------:R-:W-:Y:S01]  /*ab50*/  FMNMX.FTZ R4, R10, R4, !PT ;  /* 0x000000040a047209 */ /* 0x000fe20007810000 */
[----:B------:R-:W2:Y:S01]  /*ab60*/  SHFL.BFLY PT, R20, R3, 0x2, 0x1f ;  /* 0x0c401f0003147f89 */ /* 0x000ea200000e0000 */
[----:B------:R-:W-:Y:S02]  /*ab70*/  ISETP.LT.OR P0, PT, R2, 0x1, P0 ;  /* 0x000000010200780c */ /* 0x000fe40000701670 */
[----:B------:R-:W-:Y:S02]  /*ab80*/  FMNMX.FTZ R4, R17, R4, !PT ;  /* 0x0000000411047209 */ /* 0x000fe40007810000 */
[----:B------:R-:W-:Y:S02]  /*ab90*/  FSEL R5, R222, -INF , !P0 ;  /* 0xff800000de057808 */ /* 0x000fe40004000000 */
[----:B------:R-:W-:Y:S02]  /*aba0*/  FMNMX.FTZ R4, R205, R4, !PT ;  /* 0x00000004cd047209 */ /* 0x000fe40007810000 */
[----:B------:R-:W-:Y:S01]  /*abb0*/  PLOP3.LUT P0, PT, PT, PT, UP1, 0x40, 0x0 ;  /* 0x000000000000781c */ /* 0x000fe20003f0e818 */
[----:B------:R-:W-:Y:S01]  /*abc0*/  UISETP.NE.AND UP1, UPT, UR29, URZ, UPT ;  /* 0x0000003f1d00728c */ /* 0x000fe2000bf25270 */
[----:B------:R-:W-:Y:S02]  /*abd0*/  FMNMX.FTZ R4, R208, R4, !PT ;  /* 0x00000004d0047209 */ /* 0x000fe40007810000 */
[----:B------:R-:W-:Y:S02]  /*abe0*/  ISETP.GT.AND P0, PT, R0, 0x9, P0 ;  /* 0x000000090000780c */ /* 0x000fe40000704270 */
[----:B------:R-:W-:Y:S01]  /*abf0*/  PLOP3.LUT P1, PT, PT, PT, UP2, 0x40, 0x0 ;  /* 0x000000000000781c */ /* 0x000fe20003f2e828 */
[----:B------:R-:W-:Y:S01]  /*ac00*/  UISETP.NE.AND UP2, UPT, UR30, URZ, UPT ;  /* 0x0000003f1e00728c */ /* 0x000fe2000bf45270 */
[----:B------:R-:W-:Y:S02]  /*ac10*/  FMNMX.FTZ R4, R210, R4, !PT ;  /* 0x00000004d2047209 */ /* 0x000fe40007810000 */
[----:B------:R-:W-:Y:S02]  /*ac20*/  ISETP.LT.OR P0, PT, R2, 0xa, P0 ;  /* 0x0000000a0200780c */ /* 0x000fe40000701670 */
[----:B------:R-:W-:Y:S02]  /*ac30*/  ISETP.GT.AND P1, PT, R0, 0x8, P1 ;  /* 0x000000080000780c */ /* 0x000fe40000f24270 */
[----:B------:R-:W-:Y:S01]  /*ac40*/  PLOP3.LUT P2, PT, PT, PT, UP3, 0x40, 0x0 ;  /* 0x000000000000781c */ /* 0x000fe20003f4e838 */
[----:B------:R-:W-:Y:S01]  /*ac50*/  UISETP.NE.AND UP3, UPT, UR31, URZ, UPT ;  /* 0x0000003f1f00728c */ /* 0x000fe2000bf65270 */
[----:B-1----:R-:W-:Y:S02]  /*ac60*/  FMNMX.FTZ R137, R137, R6, !PT ;  /* 0x0000000689897209 */ /* 0x002fe40007810000 */
[----:B--2---:R-:W-:Y:S02]  /*ac70*/  FMNMX.FTZ R3, R3, R20, !PT ;  /* 0x0000001403037209 */ /* 0x004fe40007810000 */
[----:B------:R-:W-:Y:S01]  /*ac80*/  FMNMX.FTZ R4, R211, R4, !PT ;  /* 0x00000004d3047209 */ /* 0x000fe20007810000 */
[----:B------:R-:W1:Y:S01]  /*ac90*/  SHFL.BFLY PT, R6, R137, 0x1, 0x1f ;  /* 0x0c201f0089067f89 */ /* 0x000e6200000e0000 */
[----:B------:R-:W-:Y:S02]  /*aca0*/  FSEL R25, R213, -INF , !P0 ;  /* 0xff800000d5197808 */ /* 0x000fe40004000000 */
[----:B------:R-:W-:Y:S02]  /*acb0*/  ISETP.LT.OR P1, PT, R2, 0x9, P1 ;  /* 0x000000090200780c */ /* 0x000fe40000f21670 */
[----:B------:R-:W-:Y:S02]  /*acc0*/  ISETP.GT.AND P2, PT, R0, 0x1, P2 ;  /* 0x000000010000780c */ /* 0x000fe40001744270 */
[----:B------:R-:W-:Y:S01]  /*acd0*/  PLOP3.LUT P0, PT, PT, PT, UP5, 0x40, 0x0 ;  /* 0x000000000000781c */ /* 0x000fe20003f0e858 */
[----:B------:R-:W2:Y:S01]  /*ace0*/  SHFL.BFLY PT, R136, R3, 0x1, 0x1f ;  /* 0x0c201f0003887f89 */ /* 0x000ea200000e0000 */
[----:B------:R-:W-:Y:S02]  /*acf0*/  FMNMX.FTZ R4, R245, R4, !PT ;  /* 0x00000004f5047209 */ /* 0x000fe40007810000 */
[----:B------:R-:W-:Y:S02]  /*ad00*/  FSEL R24, R214, -INF , !P1 ;  /* 0xff800000d6187808 */ /* 0x000fe40004800000 */
[----:B------:R-:W-:Y:S02]  /*ad10*/  ISETP.LT.OR P2, PT, R2, 0x2, P2 ;  /* 0x000000020200780c */ /* 0x000fe40001741670 */
[C---:B------:R-:W-:Y:S02]  /*ad20*/  ISETP.GT.AND P0, PT, R0.reuse, 0x18, P0 ;  /* 0x000000180000780c */ /* 0x040fe40000704270 */
[----:B------:R-:W-:Y:S02]  /*ad30*/  PLOP3.LUT P1, PT, PT, PT, UP6, 0x40, 0x0 ;  /* 0x000000000000781c */ /* 0x000fe40003f2e868 */
[----:B------:R-:W-:Y:S02]  /*ad40*/  FMNMX.FTZ R4, R247, R4, !PT ;  /* 0x00000004f7047209 */ /* 0x000fe40007810000 */
[----:B------:R-:W-:Y:S02]  /*ad50*/  FSEL R18, R221, -INF , !P2 ;  /* 0xff800000dd127808 */ /* 0x000fe40005000000 */
[----:B------:R-:W-:Y:S02]  /*ad60*/  ISETP.GT.AND P1, PT, R0, 0x11, P1 ;  /* 0x000000110000780c */ /* 0x000fe40000f24270 */
[----:B-1----:R-:W-:Y:S02]  /*ad70*/  FMNMX.FTZ R137, R137, R6, !PT ;  /* 0x0000000689897209 */ /* 0x002fe40007810000 */
[----:B------:R-:W-:Y:S02]  /*ad80*/  FMNMX.FTZ R6, R5, R139, !PT ;  /* 0x0000008b05067209 */ /* 0x000fe40007810000 */
[----:B------:R-:W-:Y:S01]  /*ad90*/  ISETP.LT.OR P0, PT, R2, 0x19, P0 ;  /* 0x000000190200780c */ /* 0x000fe20000701670 */
[----:B------:R-:W-:Y:S01]  /*ada0*/  FMUL.FTZ R141, R137, c[0x0][0x2d0] ;  /* 0x0000b400898d7a20 */ /* 0x000fe20000410000 */
[----:B------:R-:W-:Y:S01]  /*adb0*/  PLOP3.LUT P2, PT, PT, PT, UP0, 0x40, 0x0 ;  /* 0x000000000000781c */ /* 0x000fe20003f4e808 */
[----:B------:R-:W-:Y:S01]  /*adc0*/  UISETP.NE.AND UP0, UPT, UR28, URZ, UPT ;  /* 0x0000003f1c00728c */ /* 0x000fe2000bf05270 */
[----:B------:R-:W-:Y:S02]  /*add0*/  FMNMX.FTZ R4, R248, R4, !PT ;  /* 0x00000004f8047209 */ /* 0x000fe40007810000 */
[----:B------:R-:W-:Y:S02]  /*ade0*/  FMNMX.FTZ R6, R18, R6, !PT ;  /* 0x0000000612067209 */ /* 0x000fe40007810000 */
[----:B------:R-:W-:Y:S02]  /*adf0*/  ISETP.GT.AND P2, PT, R0, 0x10, P2 ;  /* 0x000000100000780c */ /* 0x000fe40001744270 */
[----:B------:R-:W-:Y:S02]  /*ae00*/  ISETP.LT.OR P1, PT, R2, 0x12, P1 ;  /* 0x000000120200780c */ /* 0x000fe40000f21670 */
[----:B------:R-:W-:Y:S02]  /*ae10*/  FSEL R206, R212, -INF , !P0 ;  /* 0xff800000d4ce7808 */ /* 0x000fe40004000000 */
[----:B------:R-:W-:Y:S02]  /*ae20*/  PLOP3.LUT P0, PT, PT, PT, UP3, 0x40, 0x0 ;  /* 0x000000000000781c */ /* 0x000fe40003f0e838 */
[----:B------:R-:W-:Y:S02]  /*ae30*/  FMNMX.FTZ R4, R250, R4, !PT ;  /* 0x00000004fa047209 */ /* 0x000fe40007810000 */
[----:B------:R-:W-:Y:S02]  /*ae40*/  FSEL R201, R215, -INF , !P1 ;  /* 0xff800000d7c97808 */ /* 0x000fe40004800000 */
[----:B--2---:R-:W-:Y:S01]  /*ae50*/  FMNMX.FTZ R136, R3, R136, !PT ;  /* 0x0000008803887209 */ /* 0x004fe20007810000 */
[----:B------:R-:W1:Y:S01]  /*ae60*/  SHFL.BFLY PT, R20, R4, 0x2, 0x1f ;  /* 0x0c401f0004147f89 */ /* 0x000e6200000e0000 */
[----:B------:R-:W-:Y:S02]  /*ae70*/  FMNMX.FTZ R3, R24, R6, !PT ;  /* 0x0000000618037209 */ /* 0x000fe40007810000 */
[----:B------:R-:W-:Y:S01]  /*ae80*/  ISETP.LT.OR P2, PT, R2, 0x11, P2 ;  /* 0x000000110200780c */ /* 0x000fe20001741670 */
[----:B------:R-:W-:Y:S01]  /*ae90*/  FMUL.FTZ R142, R136, c[0x0][0x2d0] ;  /* 0x0000b400888e7a20 */ /* 0x000fe20000410000 */
[----:B------:R-:W-:Y:S02]  /*aea0*/  ISETP.GT.AND P0, PT, R0, 0x20, P0 ;  /* 0x000000200000780c */ /* 0x000fe40000704270 */
[----:B------:R-:W-:Y:S02]  /*aeb0*/  PLOP3.LUT P1, PT, PT, PT, UP4, 0x40, 0x0 ;  /* 0x000000000000781c */ /* 0x000fe40003f2e848 */
[----:B------:R-:W-:Y:S02]  /*aec0*/  FMNMX.FTZ R3, R25, R3, !PT ;  /* 0x0000000319037209 */ /* 0x000fe40007810000 */
[----:B------:R-:W-:Y:S02]  /*aed0*/  FSEL R200, R220, -INF , !P2 ;  /* 0xff800000dcc87808 */ /* 0x000fe40005000000 */
[----:B------:R-:W-:Y:S02]  /*aee0*/  ISETP.GT.AND P1, PT, R0, 0x19, P1 ;  /* 0x000000190000780c */ /* 0x000fe40000f24270 */
[C---:B------:R-:W-:Y:S02]  /*aef0*/  ISETP.LT.OR P0, PT, R2.reuse, 0x21, P0 ;  /* 0x000000210200780c */ /* 0x040fe40000701670 */
[----:B------:R-:W-:Y:S02]  /*af00*/  ISETP.LT.OR P1, PT, R2, 0x1a, P1 ;  /* 0x0000001a0200780c */ /* 0x000fe40000f21670 */
[----:B------:R-:W-:Y:S02]  /*af10*/  FSEL R212, R42, -INF , !P0 ;  /* 0xff8000002ad47808 */ /* 0x000fe40004000000 */
[----:B------:R-:W-:Y:S02]  /*af20*/  PLOP3.LUT P0, PT, PT, PT, UP1, 0x40, 0x0 ;  /* 0x000000000000781c */ /* 0x000fe40003f0e818 */
[----:B------:R-:W-:Y:S02]  /*af30*/  FMNMX.FTZ R3, R200, R3, !PT ;  /* 0x00000003c8037209 */ /* 0x000fe40007810000 */
[----:B------:R-:W-:Y:S02]  /*af40*/  ISETP.GT.AND P0, PT, R0, 0x28, P0 ;  /* 0x000000280000780c */ /* 0x000fe40000704270 */
[----:B------:R-:W-:Y:S02]  /*af50*/  FMNMX.FTZ R3, R201, R3, !PT ;  /* 0x00000003c9037209 */ /* 0x000fe40007810000 */
[----:B------:R-:W-:Y:S02]  /*af60*/  FSEL R209, R209, -INF , !P1 ;  /* 0xff800000d1d17808 */ /* 0x000fe40004800000 */
[----:B------:R-:W-:Y:S02]  /*af70*/  PLOP3.LUT P1, PT, PT, PT, UP2, 0x40, 0x0 ;  /* 0x000000000000781c */ /* 0x000fe40003f2e828 */
[----:B------:R-:W-:Y:S02]  /*af80*/  ISETP.LT.OR P0, PT, R2, 0x29, P0 ;  /* 0x000000290200780c */ /* 0x000fe40000701670 */
[----:B------:R-:W-:Y:S02]  /*af90*/  ISETP.GT.AND P1, PT, R0, 0x21, P1 ;  /* 0x000000210000780c */ /* 0x000fe40000f24270 */
[----:B------:R-:W-:Y:S02]  /*afa0*/  FMNMX.FTZ R3, R206, R3, !PT ;  /* 0x00000003ce037209 */ /* 0x000fe40007810000 */
        /* <DEDUP_REMOVED lines=9> */
[----:B-1----:R-:W-:Y:S02]  /*b040*/  FMNMX.FTZ R4, R4, R20, !PT ;  /* 0x0000001404047209 */ /* 0x002fe40007810000 */
[----:B------:R-:W-:Y:S01]  /*b050*/  FMNMX.FTZ R0, R214, R0, !PT ;  /* 0x00000000d6007209 */ /* 0x000fe20007810000 */
[----:B------:R-:W-:Y:S01]  /*b060*/  LDSM.16.MT88.4 R20, [R225+0x2080] ;  /* 0x00208000e114783b */ /* 0x000fe20000004200 */
[----:B------:R-:W-:Y:S02]  /*b070*/  FSETP.NEU.FTZ.AND P1, PT, R136, -INF , PT ;  /* 0xff8000008800780b */ /* 0x000fe40003f3d000 */
[----:B------:R-:W-:Y:S02]  /*b080*/  ISETP.LT.OR P0, PT, R2, 0x2a, P0 ;  /* 0x0000002a0200780c */ /* 0x000fe40000701670 */
[----:B------:R-:W-:Y:S02]  /*b090*/  FMNMX.FTZ R0, R213, R0, !PT ;  /* 0x00000000d5007209 */ /* 0x000fe40007810000 */
[----:B------:R-:W-:Y:S01]  /*b0a0*/  FSEL R142, R142, RZ, P1 ;  /* 0x000000ff8e8e7208 */ /* 0x000fe20000800000 */
[----:B------:R-:W1:Y:S01]  /*b0b0*/  SHFL.BFLY PT, R135, R4, 0x1, 0x1f ;  /* 0x0c201f0004877f89 */ /* 0x000e6200000e0000 */
[----:B------:R-:W-:Y:S02]  /*b0c0*/  FSEL R140, R47, -INF , !P0 ;  /* 0xff8000002f8c7808 */ /* 0x000fe40004000000 */
[----:B------:R-:W-:Y:S01]  /*b0d0*/  FSETP.NEU.FTZ.AND P2, PT, R137, -INF , PT ;  /* 0xff8000008900780b */ /* 0x000fe20003f5d000 */
[--C-:B------:R-:W-:Y:S01]  /*b0e0*/  FFMA.FTZ R3, R19, c[0x0][0x2d0], -R142.reuse ;  /* 0x0000b40013037a23 */ /* 0x100fe2000001088e */
[----:B------:R-:W-:Y:S01]  /*b0f0*/  FMNMX.FTZ R0, R140, R0, !PT ;  /* 0x000000008c007209 */ /* 0x000fe20007810000 */
[--C-:B------:R-:W-:Y:S01]  /*b100*/  FFMA.FTZ R8, R8, c[0x0][0x2d0], -R142.reuse ;  /* 0x0000b40008087a23 */ /* 0x100fe2000001088e */
[----:B------:R-:W-:Y:S01]  /*b110*/  FSEL R141, R141, RZ, P2 ;  /* 0x000000ff8d8d7208 */ /* 0x000fe20001000000 */
[----:B------:R2:W-:Y:S01]  /*b120*/  MUFU.EX2 R26, R3 ;  /* 0x00000003001a7308 */ /* 0x0005e20000000800 */
[--C-:B------:R-:W-:Y:S01]  /*b130*/  FFMA.FTZ R12, R12, c[0x0][0x2d0], -R142.reuse ;  /* 0x0000b4000c0c7a23 */ /* 0x100fe2000001088e */
[----:B------:R-:W2:Y:S01]  /*b140*/  SHFL.BFLY PT, R2, R0, 0x2, 0x1f ;  /* 0x0c401f0000027f89 */ /* 0x000ea200000e0000 */
[----:B------:R-:W-:Y:S02]  /*b150*/  FFMA.FTZ R13, R13, c[0x0][0x2d0], -R142 ;  /* 0x0000b4000d0d7a23 */ /* 0x000fe4000001088e */
[--C-:B------:R-:W-:Y:S02]  /*b160*/  FFMA.FTZ R9, R9, c[0x0][0x2d0], -R141.reuse ;  /* 0x0000b40009097a23 */ /* 0x100fe4000001088d */
[--C-:B------:R-:W-:Y:S02]  /*b170*/  FFMA.FTZ R14, R14, c[0x0][0x2d0], -R141.reuse ;  /* 0x0000b4000e0e7a23 */ /* 0x100fe4000001088d */
[--C-:B------:R-:W-:Y:S01]  /*b180*/  FFMA.FTZ R15, R15, c[0x0][0x2d0], -R141.reuse ;  /* 0x0000b4000f0f7a23 */ /* 0x100fe2000001088d */
[----:B------:R-:W-:Y:S01]  /*b190*/  MUFU.EX2 R45, R9 ;  /* 0x00000009002d7308 */ /* 0x000fe20000000800 */
[----:B------:R-:W-:Y:S01]  /*b1a0*/  FFMA.FTZ R16, R16, c[0x0][0x2d0], -R141 ;  /* 0x0000b40010107a23 */ /* 0x000fe2000001088d */
[----:B-1----:R-:W-:Y:S04]  /*b1b0*/  FMNMX.FTZ R135, R4, R135, !PT ;  /* 0x0000008704877209 */ /* 0x002fe80007810000 */
[C---:B------:R-:W-:Y:S01]  /*b1c0*/  FSETP.NEU.FTZ.AND P0, PT, R135.reuse, -INF , PT ;  /* 0xff8000008700780b */ /* 0x040fe20003f1d000 */
[----:B------:R-:W-:Y:S03]  /*b1d0*/  FMUL.FTZ R143, R135, c[0x0][0x2d0] ;  /* 0x0000b400878f7a20 */ /* 0x000fe60000410000 */
[----:B------:R-:W1:Y:S01]  /*b1e0*/  MUFU.EX2 R51, R14 ;  /* 0x0000000e00337308 */ /* 0x000e620000000800 */
[----:B--2---:R-:W-:Y:S02]  /*b1f0*/  FMNMX.FTZ R3, R0, R2, !PT ;  /* 0x0000000200037209 */ /* 0x004fe40007810000 */
[----:B------:R-:W-:Y:S02]  /*b200*/  FSEL R0, R137, RZ, P2 ;  /* 0x000000ff89007208 */ /* 0x000fe40001000000 */
[----:B------:R-:W-:Y:S01]  /*b210*/  FSEL R143, R143, RZ, P0 ;  /* 0x000000ff8f8f7208 */ /* 0x000fe20000000000 */
[----:B------:R-:W2:Y:S04]  /*b220*/  SHFL.BFLY PT, R4, R3, 0x1, 0x1f ;  /* 0x0c201f0003047f89 */ /* 0x000ea800000e0000 */
[----:B------:R-:W-:Y:S01]  /*b230*/  MUFU.EX2 R35, R15 ;  /* 0x0000000f00237308 */ /* 0x000fe20000000800 */
[----:B------:R-:W-:Y:S02]  /*b240*/  FADD.FTZ R0, -R0, R132 ;  /* 0x0000008400007221 */ /* 0x000fe40000010100 */
[--C-:B------:R-:W-:Y:S02]  /*b250*/  FFMA.FTZ R2, R17, c[0x0][0x2d0], -R143.reuse ;  /* 0x0000b40011027a23 */ /* 0x100fe4000001088f */
[----:B------:R-:W-:Y:S02]  /*b260*/  FMUL.FTZ R0, R0, c[0x0][0x2d0] ;  /* 0x0000b40000007a20 */ /* 0x000fe40000410000 */
[--C-:B------:R-:W-:Y:S02]  /*b270*/  FFMA.FTZ R7, R7, c[0x0][0x2d0], -R143.reuse ;  /* 0x0000b40007077a23 */ /* 0x100fe4000001088f */
[--C-:B------:R-:W-:Y:S01]  /*b280*/  FFMA.FTZ R11, R11, c[0x0][0x2d0], -R143.reuse ;  /* 0x0000b4000b0b7a23 */ /* 0x100fe2000001088f */
[----:B------:R3:W-:Y:S01]  /*b290*/  MUFU.EX2 R41, R2 ;  /* 0x0000000200297308 */ /* 0x0007e20000000800 */
[----:B------:R-:W-:Y:S01]  /*b2a0*/  FFMA.FTZ R10, R10, c[0x0][0x2d0], -R143 ;  /* 0x0000b4000a0a7a23 */ /* 0x000fe2000001088f */
[----:B-1----:R-:W-:Y:S08]  /*b2b0*/  F2FP.BF16.PACK_AB R192, R51, R45 ;  /* 0x0000002d33c0723e */ /* 0x002ff000000010ff */
[----:B------:R1:W4:Y:S01]  /*b2c0*/  MUFU.EX2 R133, R0 ;  /* 0x0000000000857308 */ /* 0x0003220000000800 */
[----:B--2---:R-:W-:Y:S09]  /*b2d0*/  FMNMX.FTZ R3, R4, R3, !PT ;  /* 0x0000000304037209 */ /* 0x004ff20007810000 */
[----:B------:R-:W2:Y:S01]  /*b2e0*/  MUFU.EX2 R40, R16 ;  /* 0x0000001000287308 */ /* 0x000ea20000000800 */
[----:B---3--:R-:W-:Y:S05]  /*b2f0*/  FSEL R2, R136, RZ, P1 ;  /* 0x000000ff88027208 */ /* 0x008fea0000800000 */
[----:B------:R-:W-:Y:S04]  /*b300*/  FADD.FTZ R2, -R2, R134 ;  /* 0x0000008602027221 */ /* 0x000fe80000010100 */
[----:B------:R-:W-:Y:S01]  /*b310*/  MUFU.EX2 R44, R8 ;  /* 0x00000008002c7308 */ /* 0x000fe20000000800 */
[----:B------:R-:W-:Y:S02]  /*b320*/  FMUL.FTZ R134, R3, c[0x0][0x2d0] ;  /* 0x0000b40003867a20 */ /* 0x000fe40000410000 */
[----:B------:R-:W-:Y:S01]  /*b330*/  FMUL.FTZ R2, R2, c[0x0][0x2d0] ;  /* 0x0000b40002027a20 */ /* 0x000fe20000410000 */
[----:B-1----:R-:W-:Y:S01]  /*b340*/  FSEL R0, R135, RZ, P0 ;  /* 0x000000ff87007208 */ /* 0x002fe20000000000 */
[----:B----4-:R-:W-:Y:S01]  /*b350*/  FMUL.FTZ R17, R133, R157 ;  /* 0x0000009d85117220 */ /* 0x010fe20000410000 */
[----:B------:R-:W-:Y:S01]  /*b360*/  FSETP.NEU.FTZ.AND P0, PT, R3, -INF , PT ;  /* 0xff8000000300780b */ /* 0x000fe20003f1d000 */
[----:B------:R-:W-:Y:S02]  /*b370*/  FMUL.FTZ R32, R133, R172 ;  /* 0x000000ac85207220 */ /* 0x000fe40000410000 */
[----:B------:R-:W-:Y:S01]  /*b380*/  FADD.FTZ R0, -R0, R138 ;  /* 0x0000008a00007221 */ /* 0x000fe20000010100 */
[----:B------:R-:W1:Y:S01]  /*b390*/  MUFU.EX2 R132, R2 ;  /* 0x0000000200847308 */ /* 0x000e620000000800 */
[----:B------:R-:W-:Y:S01]  /*b3a0*/  FSEL R134, R134, RZ, P0 ;  /* 0x000000ff86867208 */ /* 0x000fe20000000000 */
[----:B------:R-:W-:Y:S02]  /*b3b0*/  FFMA.FTZ R138, R196, c[0x0][0x2d0], -R141 ;  /* 0x0000b400c48a7a23 */ /* 0x000fe4000001088d */
[----:B------:R-:W-:Y:S01]  /*b3c0*/  FMUL.FTZ R0, R0, c[0x0][0x2d0] ;  /* 0x0000b40000007a20 */ /* 0x000fe20000410000 */
[----:B--2---:R-:W-:Y:S01]  /*b3d0*/  F2FP.BF16.PACK_AB R194, R40, R35 ;  /* 0x0000002328c2723e */ /* 0x004fe200000010ff */
[--C-:B------:R-:W-:Y:S02]  /*b3e0*/  FFMA.FTZ R4, R25, c[0x0][0x2d0], -R134.reuse ;  /* 0x0000b40019047a23 */ /* 0x100fe40000010886 */
[--C-:B------:R-:W-:Y:S02]  /*b3f0*/  FFMA.FTZ R5, R5, c[0x0][0x2d0], -R134.reuse ;  /* 0x0000b40005057a23 */ /* 0x100fe40000010886 */
[----:B------:R2:W3:Y:S01]  /*b400*/  MUFU.EX2 R2, R0 ;  /* 0x0000000000027308 */ /* 0x0004e20000000800 */
[C---:B------:R-:W-:Y:S02]  /*b410*/  FMUL.FTZ R16, R133.reuse, R156 ;  /* 0x0000009c85107220 */ /* 0x040fe40000410000 */
[C---:B------:R-:W-:Y:S02]  /*b420*/  FMUL.FTZ R52, R133.reuse, R52 ;  /* 0x0000003485347220 */ /* 0x040fe40000410000 */
[C---:B------:R-:W-:Y:S02]  /*b430*/  FMUL.FTZ R53, R133.reuse, R53 ;  /* 0x0000003585357220 */ /* 0x040fe40000410000 */
[C---:B------:R-:W-:Y:S02]  /*b440*/  FMUL.FTZ R64, R133.reuse, R64 ;  /* 0x0000004085407220 */ /* 0x040fe40000410000 */
[C---:B------:R-:W-:Y:S01]  /*b450*/  FMUL.FTZ R65, R133.reuse, R65 ;  /* 0x0000004185417220 */ /* 0x040fe20000410000 */
[----:B------:R-:W4:Y:S01]  /*b460*/  MUFU.EX2 R48, R12 ;  /* 0x0000000c00307308 */ /* 0x000f220000000800 */
[C---:B------:R-:W-:Y:S02]  /*b470*/  FMUL.FTZ R68, R133.reuse, R68 ;  /* 0x0000004485447220 */ /* 0x040fe40000410000 */
[C---:B------:R-:W-:Y:S02]  /*b480*/  FMUL.FTZ R69, R133.reuse, R69 ;  /* 0x0000004585457220 */ /* 0x040fe40000410000 */
[C---:B-1----:R-:W-:Y:S02]  /*b490*/  FMUL.FTZ R6, R132.reuse, R146 ;  /* 0x0000009284067220 */ /* 0x042fe40000410000 */
[C---:B------:R-:W-:Y:S02]  /*b4a0*/  FMUL.FTZ R19, R132.reuse, R159 ;  /* 0x0000009f84137220 */ /* 0x040fe40000410000 */
[C---:B------:R-:W-:Y:S01]  /*b4b0*/  FMUL.FTZ R54, R132.reuse, R54 ;  /* 0x0000003684367220 */ /* 0x040fe20000410000 */
[----:B------:R-:W1:Y:S01]  /*b4c0*/  MUFU.EX2 R33, R13 ;  /* 0x0000000d00217308 */ /* 0x000e620000000800 */
[C---:B------:R-:W-:Y:S02]  /*b4d0*/  FMUL.FTZ R55, R132.reuse, R55 ;  /* 0x0000003784377220 */ /* 0x040fe40000410000 */
[----:B------:R-:W-:Y:S02]  /*b4e0*/  FMUL.FTZ R66, R132, R66 ;  /* 0x0000004284427220 */ /* 0x000fe40000410000 */
[--C-:B--2---:R-:W-:Y:S02]  /*b4f0*/  FFMA.FTZ R0, R18, c[0x0][0x2d0], -R134.reuse ;  /* 0x0000b40012007a23 */ /* 0x104fe40000010886 */
[C---:B---3--:R-:W-:Y:S02]  /*b500*/  FMUL.FTZ R8, R2.reuse, R148 ;  /* 0x0000009402087220 */ /* 0x048fe40000410000 */
[----:B------:R-:W-:Y:S01]  /*b510*/  FMUL.FTZ R9, R2, R149 ;  /* 0x0000009502097220 */ /* 0x000fe20000410000 */
[----:B------:R2:W-:Y:S01]  /*b520*/  MUFU.EX2 R216, R0 ;  /* 0x0000000000d87308 */ /* 0x0005e20000000800 */
[----:B------:R-:W-:Y:S02]  /*b530*/  FMUL.FTZ R18, R132, R158 ;  /* 0x0000009e84127220 */ /* 0x000fe40000410000 */
[----:B------:R-:W-:Y:S01]  /*b540*/  FMUL.FTZ R25, R2, R165 ;  /* 0x000000a502197220 */ /* 0x000fe20000410000 */
[----:B----4-:R-:W-:Y:S01]  /*b550*/  F2FP.BF16.PACK_AB R193, R48, R44 ;  /* 0x0000002c30c1723e */ /* 0x010fe200000010ff */
[C---:B------:R-:W-:Y:S01]  /*b560*/  FMUL.FTZ R12, R2.reuse, R152 ;  /* 0x00000098020c7220 */ /* 0x040fe20000410000 */
[----:B------:R-:W-:Y:S01]  /*b570*/  LDSM.16.MT88.4 R156, [R226+0x2880] ;  /* 0x00288000e29c783b */ /* 0x000fe20000004200 */
[C---:B------:R-:W-:Y:S01]  /*b580*/  FMUL.FTZ R28, R2.reuse, R168 ;  /* 0x000000a8021c7220 */ /* 0x040fe20000410000 */
[----:B------:R-:W-:Y:S01]  /*b590*/  MOV R168, R48 ;  /* 0x0000003000a87202 */ /* 0x000fe20000000f00 */
[C---:B------:R-:W-:Y:S01]  /*b5a0*/  FMUL.FTZ R29, R2.reuse, R169 ;  /* 0x000000a9021d7220 */ /* 0x040fe20000410000 */
[----:B------:R-:W3:Y:S01]  /*b5b0*/  MUFU.EX2 R49, R7 ;  /* 0x0000000700317308 */ /* 0x000ee20000000800 */
[C---:B------:R-:W-:Y:S02]  /*b5c0*/  FMUL.FTZ R48, R133.reuse, R188 ;  /* 0x000000bc85307220 */ /* 0x040fe40000410000 */
[C---:B------:R-:W-:Y:S01]  /*b5d0*/  FMUL.FTZ R56, R2.reuse, R56 ;  /* 0x0000003802387220 */ /* 0x040fe20000410000 */
[----:B-1----:R-:W-:Y:S01]  /*b5e0*/  MOV R172, R33 ;  /* 0x0000002100ac7202 */ /* 0x002fe20000000f00 */
[C---:B------:R-:W-:Y:S02]  /*b5f0*/  FMUL.FTZ R13, R2.reuse, R153 ;  /* 0x00000099020d7220 */ /* 0x040fe40000410000 */
[C---:B------:R-:W-:Y:S02]  /*b600*/  FMUL.FTZ R57, R2.reuse, R57 ;  /* 0x0000003902397220 */ /* 0x040fe40000410000 */
[C---:B------:R-:W-:Y:S01]  /*b610*/  FMUL.FTZ R60, R2.reuse, R60 ;  /* 0x0000003c023c7220 */ /* 0x040fe20000410000 */
[----:B------:R1:W4:Y:S01]  /*b620*/  MUFU.EX2 R215, R5 ;  /* 0x0000000500d77308 */ /* 0x0003220000000800 */
[----:B------:R-:W-:Y:S02]  /*b630*/  FMUL.FTZ R61, R2, R61 ;  /* 0x0000003d023d7220 */ /* 0x000fe40000410000 */
[----:B------:R-:W-:Y:S02]  /*b640*/  FMUL.FTZ R67, R132, R67 ;  /* 0x0000004384437220 */ /* 0x000fe40000410000 */
[----:B--2---:R-:W-:Y:S02]  /*b650*/  FFMA.FTZ R0, R24, c[0x0][0x2d0], -R134 ;  /* 0x0000b40018007a23 */ /* 0x004fe40000010886 */
[----:B------:R-:W-:Y:S02]  /*b660*/  FMUL.FTZ R24, R2, R164 ;  /* 0x000000a402187220 */ /* 0x000fe40000410000 */
[C---:B------:R-:W-:Y:S01]  /*b670*/  FMUL.FTZ R70, R132.reuse, R70 ;  /* 0x0000004684467220 */ /* 0x040fe20000410000 */
[----:B------:R2:W-:Y:S01]  /*b680*/  MUFU.EX2 R217, R0 ;  /* 0x0000000000d97308 */ /* 0x0005e20000000800 */
[----:B------:R-:W-:Y:S02]  /*b690*/  FMUL.FTZ R71, R132, R71 ;  /* 0x0000004784477220 */ /* 0x000fe40000410000 */
[----:B------:R-:W-:Y:S01]  /*b6a0*/  FMUL.FTZ R72, R2, R72 ;  /* 0x0000004802487220 */ /* 0x000fe20000410000 */
[----:B---3--:R-:W-:Y:S01]  /*b6b0*/  MOV R169, R49 ;  /* 0x0000003100a97202 */ /* 0x008fe20000000f00 */
[----:B------:R-:W-:Y:S02]  /*b6c0*/  FMUL.FTZ R7, R132, R147 ;  /* 0x0000009384077220 */ /* 0x000fe40000410000 */
[C---:B------:R-:W-:Y:S02]  /*b6d0*/  FMUL.FTZ R73, R2.reuse, R73 ;  /* 0x0000004902497220 */ /* 0x040fe40000410000 */
[C---:B------:R-:W-:Y:S01]  /*b6e0*/  FMUL.FTZ R76, R2.reuse, R76 ;  /* 0x0000004c024c7220 */ /* 0x040fe20000410000 */
[----:B------:R3:W5:Y:S01]  /*b6f0*/  MUFU.EX2 R218, R4 ;  /* 0x0000000400da7308 */ /* 0x0007620000000800 */
[----:B------:R-:W-:Y:S02]  /*b700*/  FMUL.FTZ R77, R2, R77 ;  /* 0x0000004d024d7220 */ /* 0x000fe40000410000 */
[C---:B------:R-:W-:Y:S02]  /*b710*/  FMUL.FTZ R80, R133.reuse, R80 ;  /* 0x0000005085507220 */ /* 0x040fe40000410000 */
[C---:B-1----:R-:W-:Y:S01]  /*b720*/  FMUL.FTZ R5, R133.reuse, R145 ;  /* 0x0000009185057220 */ /* 0x042fe20000410000 */
[----:B----4-:R-:W-:Y:S01]  /*b730*/  F2FP.BF16.PACK_AB R145, R216, R215 ;  /* 0x000000d7d891723e */ /* 0x010fe200000010ff */
[C---:B------:R-:W-:Y:S02]  /*b740*/  FMUL.FTZ R81, R133.reuse, R81 ;  /* 0x0000005185517220 */ /* 0x040fe40000410000 */
[C---:B------:R-:W-:Y:S01]  /*b750*/  FMUL.FTZ R82, R132.reuse, R82 ;  /* 0x0000005284527220 */ /* 0x040fe20000410000 */
[----:B------:R-:W1:Y:S01]  /*b760*/  MUFU.EX2 R222, R11 ;  /* 0x0000000b00de7308 */ /* 0x000e620000000800 */
[C---:B------:R-:W-:Y:S02]  /*b770*/  FMUL.FTZ R83, R132.reuse, R83 ;  /* 0x0000005384537220 */ /* 0x040fe40000410000 */
[----:B------:R-:W-:Y:S01]  /*b780*/  FMUL.FTZ R84, R133, R84 ;  /* 0x0000005485547220 */ /* 0x000fe20000410000 */
[----:B--2---:R-:W-:Y:S01]  /*b790*/  FSEL R0, R3, RZ, P0 ;  /* 0x000000ff03007208 */ /* 0x004fe20000000000 */
[----:B------:R-:W-:Y:S01]  /*b7a0*/  FMUL.FTZ R85, R133, R85 ;  /* 0x0000005585557220 */ /* 0x000fe20000410000 */
[----:B------:R-:W-:Y:S01]  /*b7b0*/  PLOP3.LUT P0, PT, PT, PT, UP0, 0x80, 0x0 ;  /* 0x000000000000781c */ /* 0x000fe20003f0f008 */
[----:B------:R-:W-:Y:S02]  /*b7c0*/  FMUL.FTZ R86, R132, R86 ;  /* 0x0000005684567220 */ /* 0x000fe40000410000 */
[----:B------:R-:W-:Y:S01]  /*b7d0*/  FADD.FTZ R0, -R0, R139 ;  /* 0x0000008b00007221 */ /* 0x000fe20000010100 */
[----:B------:R-:W2:Y:S01]  /*b7e0*/  MUFU.EX2 R34, R10 ;  /* 0x0000000a00227308 */ /* 0x000ea20000000800 */
[----:B------:R-:W-:Y:S01]  /*b7f0*/  MOV R139, R26 ;  /* 0x0000001a008b7202 */ /* 0x000fe20000000f00 */
[----:B------:R-:W-:Y:S02]  /*b800*/  FMUL.FTZ R87, R132, R87 ;  /* 0x0000005784577220 */ /* 0x000fe40000410000 */
[----:B------:R-:W-:Y:S01]  /*b810*/  FMUL.FTZ R0, R0, c[0x0][0x2d0] ;  /* 0x0000b40000007a20 */ /* 0x000fe20000410000 */
[----:B------:R-:W-:Y:S01]  /*b820*/  F2FP.BF16.PACK_AB R195, R139, R33 ;  /* 0x000000218bc3723e */ /* 0x000fe200000010ff */
[C---:B---3--:R-:W-:Y:S01]  /*b830*/  FMUL.FTZ R4, R133.reuse, R144 ;  /* 0x0000009085047220 */ /* 0x048fe20000410000 */
[----:B-----5:R-:W-:Y:S01]  /*b840*/  F2FP.BF16.PACK_AB R147, R218, R217 ;  /* 0x000000d9da93723e */ /* 0x020fe200000010ff */
[C---:B------:R-:W-:Y:S02]  /*b850*/  FMUL.FTZ R33, R133.reuse, R173 ;  /* 0x000000ad85217220 */ /* 0x040fe40000410000 */
[----:B------:R-:W3:Y:S01]  /*b860*/  MUFU.EX2 R0, R0 ;  /* 0x0000000000007308 */ /* 0x000ee20000000800 */
[----:B------:R-:W-:Y:S02]  /*b870*/  FMUL.FTZ R88, R2, R88 ;  /* 0x0000005802587220 */ /* 0x000fe40000410000 */
[-C--:B------:R-:W-:Y:S05]  /*b880*/  HMMA.16816.F32.BF16 R4, R192, R20.reuse, R4 ;  /* 0x00000014c004723c */ /* 0x080fea0000041804 */
[----:B-1----:R-:W-:Y:S01]  /*b890*/  F2FP.BF16.PACK_AB R144, R222, R49 ;  /* 0x00000031de90723e */ /* 0x002fe200000010ff */
[----:B------:R-:W-:Y:S01]  /*b8a0*/  FMUL.FTZ R49, R133, R189 ;  /* 0x000000bd85317220 */ /* 0x000fe20000410000 */
[----:B------:R-:W-:Y:S01]  /*b8b0*/  MOV R189, R50 ;  /* 0x0000003200bd7202 */ /* 0x000fe20000000f00 */
[----:B------:R-:W-:Y:S01]  /*b8c0*/  FMUL.FTZ R50, R132, R190 ;  /* 0x000000be84327220 */ /* 0x000fe20000410000 */
[-C--:B--2---:R-:W-:Y:S03]  /*b8d0*/  F2FP.BF16.PACK_AB R146, R41, R34.reuse ;  /* 0x000000222992723e */ /* 0x084fe600000010ff */
[----:B------:R-:W-:Y:S01]  /*b8e0*/  FMUL.FTZ R89, R2, R89 ;  /* 0x0000005902597220 */ /* 0x000fe20000410000 */
[----:B------:R-:W-:Y:S01]  /*b8f0*/  MOV R173, R34 ;  /* 0x0000002200ad7202 */ /* 0x000fe20000000f00 */
[C---:B------:R-:W-:Y:S01]  /*b900*/  FMUL.FTZ R34, R132.reuse, R174 ;  /* 0x000000ae84227220 */ /* 0x040fe20000410000 */
[----:B------:R-:W-:Y:S01]  /*b910*/  MOV R174, R35 ;  /* 0x0000002300ae7202 */ /* 0x000fe20000000f00 */
[----:B------:R-:W-:Y:S01]  /*b920*/  FMUL.FTZ R35, R132, R175 ;  /* 0x000000af84237220 */ /* 0x000fe20000410000 */
[----:B------:R-:W-:Y:S01]  /*b930*/  MOV R175, R222 ;  /* 0x000000de00af7202 */ /* 0x000fe20000000f00 */
[----:B------:R-:W-:Y:S02]  /*b940*/  FMUL.FTZ R92, R2, R92 ;  /* 0x0000005c025c7220 */ /* 0x000fe40000410000 */
        /* <DEDUP_REMOVED lines=20> */
[C---:B------:R-:W-:Y:S02]  /*ba90*/  FMUL.FTZ R47, R0.reuse, R187 ;  /* 0x000000bb002f7220 */ /* 0x040fe40000410000 */
[-C--:B------:R-:W-:Y:S03]  /*baa0*/  HMMA.16816.F32.BF16 R20, R192, R36.reuse, R20 ;  /* 0x00000024c014723c */ /* 0x080fe60000041814 */
[C---:B------:R-:W-:Y:S02]  /*bab0*/  FMUL.FTZ R43, R0.reuse, R183 ;  /* 0x000000b7002b7220 */ /* 0x040fe40000410000 */
[C---:B------:R-:W-:Y:S02]  /*bac0*/  FMUL.FTZ R46, R0.reuse, R186 ;  /* 0x000000ba002e7220 */ /* 0x040fe40000410000 */
[C---:B------:R-:W-:Y:S01]  /*bad0*/  FMUL.FTZ R58, R0.reuse, R58 ;  /* 0x0000003a003a7220 */ /* 0x040fe20000410000 */
[C---:B------:R-:W-:Y:S04]  /*bae0*/  HMMA.16816.F32.BF16 R24, R144.reuse, R36, R24 ;  /* 0x000000249018723c */ /* 0x040fe80000041818 */
[C---:B------:R-:W-:Y:S02]  /*baf0*/  FMUL.FTZ R59, R0.reuse, R59 ;  /* 0x0000003b003b7220 */ /* 0x040fe40000410000 */
[----:B------:R-:W-:Y:S02]  /*bb00*/  FMUL.FTZ R62, R0, R62 ;  /* 0x0000003e003e7220 */ /* 0x000fe40000410000 */
[-C--:B------:R-:W-:Y:S04]  /*bb10*/  HMMA.16816.F32.BF16 R28, R144, R38.reuse, R28 ;  /* 0x00000026901c723c */ /* 0x080fe8000004181c */
[C---:B------:R-:W-:Y:S01]  /*bb20*/  FMUL.FTZ R36, R133.reuse, R176 ;  /* 0x000000b085247220 */ /* 0x040fe20000410000 */
[----:B------:R-:W-:Y:S01]  /*bb30*/  MOV R176, R44 ;  /* 0x0000002c00b07202 */ /* 0x000fe20000000f00 */
[C---:B------:R-:W-:Y:S02]  /*bb40*/  FMUL.FTZ R44, R2.reuse, R184 ;  /* 0x000000b8022c7220 */ /* 0x040fe40000410000 */
[C---:B------:R-:W-:Y:S04]  /*bb50*/  HMMA.16816.F32.BF16 R32, R192.reuse, R38, R32 ;  /* 0x00000026c020723c */ /* 0x040fe80000041820 */
[C---:B------:R-:W-:Y:S01]  /*bb60*/  FMUL.FTZ R37, R133.reuse, R177 ;  /* 0x000000b185257220 */ /* 0x040fe20000410000 */
[----:B------:R-:W-:Y:S01]  /*bb70*/  MOV R177, R45 ;  /* 0x0000002d00b17202 */ /* 0x000fe20000000f00 */
[----:B------:R-:W-:Y:S02]  /*bb80*/  FMUL.FTZ R45, R2, R185 ;  /* 0x000000b9022d7220 */ /* 0x000fe40000410000 */
[----:B------:R-:W-:Y:S01]  /*bb90*/  FMUL.FTZ R39, R132, R179 ;  /* 0x000000b384277220 */ /* 0x000fe20000410000 */
[----:B------:R-:W-:Y:S03]  /*bba0*/  MOV R179, R40 ;  /* 0x0000002800b37202 */ /* 0x000fe60000000f00 */
[C---:B------:R-:W-:Y:S01]  /*bbb0*/  FMUL.FTZ R40, R2.reuse, R180 ;  /* 0x000000b402287220 */ /* 0x040fe20000410000 */
[----:B------:R-:W-:Y:S01]  /*bbc0*/  MOV R180, R41 ;  /* 0x0000002900b47202 */ /* 0x000fe20000000f00 */
[----:B------:R-:W-:Y:S02]  /*bbd0*/  FMUL.FTZ R41, R2, R181 ;  /* 0x000000b502297220 */ /* 0x000fe40000410000 */
[----:B------:R3:W-:Y:S01]  /*bbe0*/  MUFU.EX2 R181, R138 ;  /* 0x0000008a00b57308 */ /* 0x0007e20000000800 */
[C---:B------:R-:W-:Y:S01]  /*bbf0*/  FMUL.FTZ R38, R132.reuse, R178 ;  /* 0x000000b284267220 */ /* 0x040fe20000410000 */
[----:B------:R-:W-:Y:S01]  /*bc00*/  MOV R178, R51 ;  /* 0x0000003300b27202 */ /* 0x000fe20000000f00 */
[----:B------:R-:W-:Y:S02]  /*bc10*/  FMUL.FTZ R51, R132, R191 ;  /* 0x000000bf84337220 */ /* 0x000fe40000410000 */
[C---:B------:R-:W-:Y:S02]  /*bc20*/  FMUL.FTZ R63, R0.reuse, R63 ;  /* 0x0000003f003f7220 */ /* 0x040fe40000410000 */
[C---:B------:R-:W-:Y:S01]  /*bc30*/  FMUL.FTZ R74, R0.reuse, R74 ;  /* 0x0000004a004a7220 */ /* 0x040fe20000410000 */
[-C--:B-1----:R-:W-:Y:S03]  /*bc40*/  HMMA.16816.F32.BF16 R36, R192, R148.reuse, R36 ;  /* 0x00000094c024723c */ /* 0x082fe60000041824 */
[C---:B------:R-:W-:Y:S02]  /*bc50*/  FMUL.FTZ R75, R0.reuse, R75 ;  /* 0x0000004b004b7220 */ /* 0x040fe40000410000 */
[C---:B------:R-:W-:Y:S02]  /*bc60*/  FMUL.FTZ R78, R0.reuse, R78 ;  /* 0x0000004e004e7220 */ /* 0x040fe40000410000 */
[C---:B------:R-:W-:Y:S01]  /*bc70*/  FMUL.FTZ R79, R0.reuse, R79 ;  /* 0x0000004f004f7220 */ /* 0x040fe20000410000 */
[C---:B------:R-:W-:Y:S04]  /*bc80*/  HMMA.16816.F32.BF16 R40, R144.reuse, R148, R40 ;  /* 0x000000949028723c */ /* 0x040fe80000041828 */
[C---:B------:R-:W-:Y:S02]  /*bc90*/  FMUL.FTZ R90, R0.reuse, R90 ;  /* 0x0000005a005a7220 */ /* 0x040fe40000410000 */
[----:B------:R-:W-:Y:S02]  /*bca0*/  FMUL.FTZ R91, R0, R91 ;  /* 0x0000005b005b7220 */ /* 0x000fe40000410000 */
[-C--:B------:R-:W-:Y:S04]  /*bcb0*/  HMMA.16816.F32.BF16 R44, R144, R150.reuse, R44 ;  /* 0x00000096902c723c */ /* 0x080fe8000004182c */
[--C-:B---3--:R-:W-:Y:S02]  /*bcc0*/  FFMA.FTZ R138, R198, c[0x0][0x2d0], -R141.reuse ;  /* 0x0000b400c68a7a23 */ /* 0x108fe4000001088d */
[----:B------:R-:W-:Y:S02]  /*bcd0*/  FMUL.FTZ R93, R2, R93 ;  /* 0x0000005d025d7220 */ /* 0x000fe40000410000 */
[C---:B------:R-:W-:Y:S01]  /*bce0*/  HMMA.16816.F32.BF16 R48, R192.reuse, R150, R48 ;  /* 0x00000096c030723c */ /* 0x040fe20000041830 */
[----:B------:R1:W3:Y:S01]  /*bcf0*/  MUFU.EX2 R184, R138 ;  /* 0x0000008a00b87308 */ /* 0x0002e20000000800 */
[----:B------:R-:W4:Y:S02]  /*bd00*/  LDSM.16.MT88.4 R148, [R225+0x3880] ;  /* 0x00388000e194783b */ /* 0x000f240000004200 */
[C---:B------:R-:W-:Y:S02]  /*bd10*/  FMUL.FTZ R94, R0.reuse, R94 ;  /* 0x0000005e005e7220 */ /* 0x040fe40000410000 */
[----:B------:R-:W-:Y:S02]  /*bd20*/  FMUL.FTZ R95, R0, R95 ;  /* 0x0000005f005f7220 */ /* 0x000fe40000410000 */
[-C--:B--2---:R-:W-:Y:S04]  /*bd30*/  HMMA.16816.F32.BF16 R52, R192, R152.reuse, R52 ;  /* 0x00000098c034723c */ /* 0x084fe80000041834 */
[C---:B------:R-:W-:Y:S02]  /*bd40*/  FMUL.FTZ R96, R133.reuse, R96 ;  /* 0x0000006085607220 */ /* 0x040fe40000410000 */
[----:B------:R-:W-:Y:S02]  /*bd50*/  FMUL.FTZ R97, R133, R97 ;  /* 0x0000006185617220 */ /* 0x000fe40000410000 */
[C---:B------:R-:W-:Y:S04]  /*bd60*/  HMMA.16816.F32.BF16 R56, R144.reuse, R152, R56 ;  /* 0x000000989038723c */ /* 0x040fe80000041838 */
[C---:B------:R-:W-:Y:S02]  /*bd70*/  FMUL.FTZ R98, R132.reuse, R98 ;  /* 0x0000006284627220 */ /* 0x040fe40000410000 */
[C---:B------:R-:W-:Y:S02]  /*bd80*/  FMUL.FTZ R99, R132.reuse, R99 ;  /* 0x0000006384637220 */ /* 0x040fe40000410000 */
[-C--:B------:R-:W-:Y:S04]  /*bd90*/  HMMA.16816.F32.BF16 R60, R144, R154.reuse, R60 ;  /* 0x0000009a903c723c */ /* 0x080fe8000004183c */
[--C-:B-1----:R-:W-:Y:S02]  /*bda0*/  FFMA.FTZ R138, R197, c[0x0][0x2d0], -R142.reuse ;  /* 0x0000b400c58a7a23 */ /* 0x102fe4000001088e */
[C---:B------:R-:W-:Y:S02]  /*bdb0*/  FMUL.FTZ R100, R133.reuse, R100 ;  /* 0x0000006485647220 */ /* 0x040fe40000410000 */
[C---:B------:R-:W-:Y:S01]  /*bdc0*/  HMMA.16816.F32.BF16 R64, R192.reuse, R154, R64 ;  /* 0x0000009ac040723c */ /* 0x040fe20000041840 */
[----:B------:R1:W-:Y:S01]  /*bdd0*/  MUFU.EX2 R182, R138 ;  /* 0x0000008a00b67308 */ /* 0x0003e20000000800 */
[----:B------:R-:W2:Y:S02]  /*bde0*/  LDSM.16.MT88.4 R152, [R226+0x3880] ;  /* 0x00388000e298783b */ /* 0x000ea40000004200 */
[----:B------:R-:W-:Y:S02]  /*bdf0*/  FMUL.FTZ R101, R133, R101 ;  /* 0x0000006585657220 */ /* 0x000fe40000410000 */
[C---:B------:R-:W-:Y:S02]  /*be00*/  FMUL.FTZ R102, R132.reuse, R102 ;  /* 0x0000006684667220 */ /* 0x040fe40000410000 */
[----:B------:R-:W-:Y:S01]  /*be10*/  FMUL.FTZ R103, R132, R103 ;  /* 0x0000006784677220 */ /* 0x000fe20000410000 */
[-C--:B----4-:R-:W-:Y:S03]  /*be20*/  HMMA.16816.F32.BF16 R68, R192, R148.reuse, R68 ;  /* 0x00000094c044723c */ /* 0x090fe60000041844 */
[C---:B------:R-:W-:Y:S02]  /*be30*/  FMUL.FTZ R104, R2.reuse, R104 ;  /* 0x0000006802687220 */ /* 0x040fe40000410000 */
[----:B------:R-:W-:Y:S02]  /*be40*/  FMUL.FTZ R105, R2, R105 ;  /* 0x0000006902697220 */ /* 0x000fe40000410000 */
[C---:B------:R-:W-:Y:S01]  /*be50*/  FMUL.FTZ R106, R0.reuse, R106 ;  /* 0x0000006a006a7220 */ /* 0x040fe20000410000 */
[C---:B------:R-:W-:Y:S04]  /*be60*/  HMMA.16816.F32.BF16 R72, R144.reuse, R148, R72 ;  /* 0x000000949048723c */ /* 0x040fe80000041848 */
[----:B------:R-:W-:Y:S02]  /*be70*/  FMUL.FTZ R107, R0, R107 ;  /* 0x0000006b006b7220 */ /* 0x000fe40000410000 */
[C---:B------:R-:W-:Y:S02]  /*be80*/  FMUL.FTZ R108, R2.reuse, R108 ;  /* 0x0000006c026c7220 */ /* 0x040fe40000410000 */
[-C--:B------:R-:W-:Y:S04]  /*be90*/  HMMA.16816.F32.BF16 R76, R144, R150.reuse, R76 ;  /* 0x00000096904c723c */ /* 0x080fe8000004184c */
[--C-:B-1----:R-:W-:Y:S02]  /*bea0*/  FFMA.FTZ R138, R199, c[0x0][0x2d0], -R142.reuse ;  /* 0x0000b400c78a7a23 */ /* 0x102fe4000001088e */
[----:B------:R-:W-:Y:S02]  /*beb0*/  FMUL.FTZ R109, R2, R109 ;  /* 0x0000006d026d7220 */ /* 0x000fe40000410000 */
[C---:B------:R-:W-:Y:S01]  /*bec0*/  HMMA.16816.F32.BF16 R80, R192.reuse, R150, R80 ;  /* 0x00000096c050723c */ /* 0x040fe20000041850 */
[----:B------:R1:W4:Y:S01]  /*bed0*/  MUFU.EX2 R185, R138 ;  /* 0x0000008a00b97308 */ /* 0x0003220000000800 */
[----:B------:R-:W5:Y:S02]  /*bee0*/  LDSM.16.MT88.4 R148, [R228+0x3880] ;  /* 0x00388000e494783b */ /* 0x000f640000004200 */
[C---:B------:R-:W-:Y:S02]  /*bef0*/  FMUL.FTZ R110, R0.reuse, R110 ;  /* 0x0000006e006e7220 */ /* 0x040fe40000410000 */
[----:B------:R-:W-:Y:S02]  /*bf00*/  FMUL.FTZ R111, R0, R111 ;  /* 0x0000006f006f7220 */ /* 0x000fe40000410000 */
[-C--:B--2---:R-:W-:Y:S04]  /*bf10*/  HMMA.16816.F32.BF16 R84, R192, R152.reuse, R84 ;  /* 0x00000098c054723c */ /* 0x084fe80000041854 */
[C---:B------:R-:W-:Y:S02]  /*bf20*/  FMUL.FTZ R112, R133.reuse, R112 ;  /* 0x0000007085707220 */ /* 0x040fe40000410000 */
[C---:B------:R-:W-:Y:S02]  /*bf30*/  FMUL.FTZ R113, R133.reuse, R113 ;  /* 0x0000007185717220 */ /* 0x040fe40000410000 */
[C---:B------:R-:W-:Y:S04]  /*bf40*/  HMMA.16816.F32.BF16 R88, R144.reuse, R152, R88 ;  /* 0x000000989058723c */ /* 0x040fe80000041858 */
[C---:B------:R-:W-:Y:S02]  /*bf50*/  FMUL.FTZ R114, R132.reuse, R114 ;  /* 0x0000007284727220 */ /* 0x040fe40000410000 */
[----:B------:R-:W-:Y:S02]  /*bf60*/  FMUL.FTZ R115, R132, R115 ;  /* 0x0000007384737220 */ /* 0x000fe40000410000 */
        /* <DEDUP_REMOVED lines=9> */
[-C--:B-----5:R-:W-:Y:S03]  /*c000*/  HMMA.16816.F32.BF16 R100, R192, R148.reuse, R100 ;  /* 0x00000094c064723c */ /* 0x0a0fe60000041864 */
[C---:B------:R-:W-:Y:S02]  /*c010*/  FMUL.FTZ R124, R2.reuse, R124 ;  /* 0x0000007c027c7220 */ /* 0x040fe40000410000 */
[----:B------:R-:W-:Y:S02]  /*c020*/  FMUL.FTZ R125, R2, R125 ;  /* 0x0000007d027d7220 */ /* 0x000fe40000410000 */
[C---:B------:R-:W-:Y:S01]  /*c030*/  FMUL.FTZ R126, R0.reuse, R126 ;  /* 0x0000007e007e7220 */ /* 0x040fe20000410000 */
[C---:B------:R-:W-:Y:S04]  /*c040*/  HMMA.16816.F32.BF16 R104, R144.reuse, R148, R104 ;  /* 0x000000949068723c */ /* 0x040fe80000041868 */
[----:B------:R-:W-:Y:S02]  /*c050*/  FMUL.FTZ R127, R0, R127 ;  /* 0x0000007f007f7220 */ /* 0x000fe40000410000 */
[C---:B------:R-:W-:Y:S02]  /*c060*/  FMUL.FTZ R128, R133.reuse, R128 ;  /* 0x0000008085807220 */ /* 0x040fe40000410000 */
[-C--:B------:R-:W-:Y:S04]  /*c070*/  HMMA.16816.F32.BF16 R108, R144, R150.reuse, R108 ;  /* 0x00000096906c723c */ /* 0x080fe8000004186c */
[----:B-1----:R-:W-:Y:S02]  /*c080*/  FFMA.FTZ R138, R204, c[0x0][0x2d0], -R141 ;  /* 0x0000b400cc8a7a23 */ /* 0x002fe4000001088d */
[C---:B------:R-:W-:Y:S02]  /*c090*/  FMUL.FTZ R129, R133.reuse, R129 ;  /* 0x0000008185817220 */ /* 0x040fe40000410000 */
[C---:B------:R-:W-:Y:S01]  /*c0a0*/  HMMA.16816.F32.BF16 R112, R192.reuse, R150, R112 ;  /* 0x00000096c070723c */ /* 0x040fe20000041870 */
[----:B------:R1:W5:Y:S01]  /*c0b0*/  MUFU.EX2 R171, R138 ;  /* 0x0000008a00ab7308 */ /* 0x0003620000000800 */
[----:B------:R-:W3:Y:S02]  /*c0c0*/  LDSM.16.MT88.4 R148, [R225+0x2880] ;  /* 0x00288000e194783b */ /* 0x000ee40000004200 */
[C---:B------:R-:W-:Y:S02]  /*c0d0*/  FMUL.FTZ R116, R133.reuse, R116 ;  /* 0x0000007485747220 */ /* 0x040fe40000410000 */
[----:B------:R-:W-:Y:S02]  /*c0e0*/  FMUL.FTZ R117, R133, R117 ;  /* 0x0000007585757220 */ /* 0x000fe40000410000 */
[C---:B------:R-:W-:Y:S04]  /*c0f0*/  FMUL.FTZ R118, R132.reuse, R118 ;  /* 0x0000007684767220 */ /* 0x040fe80000410000 */
[C---:B------:R-:W-:Y:S02]  /*c100*/  FMUL.FTZ R119, R132.reuse, R119 ;  /* 0x0000007784777220 */ /* 0x040fe40000410000 */
[C---:B------:R-:W-:Y:S02]  /*c110*/  FMUL.FTZ R130, R132.reuse, R130 ;  /* 0x0000008284827220 */ /* 0x040fe40000410000 */
[----:B------:R-:W-:Y:S03]  /*c120*/  FMUL.FTZ R131, R132, R131 ;  /* 0x0000008384837220 */ /* 0x000fe60000410000 */
[-C--:B--2---:R-:W-:Y:S03]  /*c130*/  HMMA.16816.F32.BF16 R116, R192, R152.reuse, R116 ;  /* 0x00000098c074723c */ /* 0x084fe60000041874 */
[--C-:B-1----:R-:W-:Y:S05]  /*c140*/  FFMA.FTZ R138, R203, c[0x0][0x2d0], -R142.reuse ;  /* 0x0000b400cb8a7a23 */ /* 0x102fea000001088e */
[C---:B------:R-:W-:Y:S01]  /*c150*/  HMMA.16816.F32.BF16 R120, R144.reuse, R152, R120 ;  /* 0x000000989078723c */ /* 0x040fe20000041878 */
[----:B------:R1:W-:Y:S07]  /*c160*/  MUFU.EX2 R188, R138 ;  /* 0x0000008a00bc7308 */ /* 0x0003ee0000000800 */
[-C--:B------:R-:W-:Y:S07]  /*c170*/  HMMA.16816.F32.BF16 R124, R144, R154.reuse, R124 ;  /* 0x0000009a907c723c */ /* 0x080fee000004187c */
        /* <DEDUP_REMOVED lines=43> */
[--C-:B-1----:R-:W-:Y:S01]  /*c430*/  FFMA.FTZ R138, R219, c[0x0][0x2d0], -R142.reuse ;  /* 0x0000b400db8a7a23 */ /* 0x102fe2000001088e */
[----:B------:R-:W-:Y:S03]  /*c440*/  MOV R219, R188 ;  /* 0x000000bc00db7202 */ /* 0x000fe60000000f00 */
        /* <DEDUP_REMOVED lines=10> */
[C---:B------:R-:W-:Y:S08]  /*c4f0*/  HMMA.16816.F32.BF16 R56, R152.reuse, R164, R56 ;  /* 0x000000a49838723c */ /* 0x040ff00000041838 */
[-C--:B------:R-:W-:Y:S08]  /*c500*/  HMMA.16816.F32.BF16 R60, R152, R166.reuse, R60 ;  /* 0x000000a6983c723c */ /* 0x080ff0000004183c */
[C---:B------:R-:W-:Y:S04]  /*c510*/  HMMA.16816.F32.BF16 R64, R144.reuse, R166, R64 ;  /* 0x000000a69040723c */ /* 0x040fe80000041840 */
[--C-:B-1----:R-:W-:Y:S01]  /*c520*/  FFMA.FTZ R138, R252, c[0x0][0x2d0], -R141.reuse ;  /* 0x0000b400fc8a7a23 */ /* 0x102fe2000001088d */
[----:B------:R-:W-:Y:S01]  /*c530*/  MOV R252, R186 ;  /* 0x000000ba00fc7202 */ /* 0x000fe20000000f00 */
[----:B------:R-:W-:Y:S02]  /*c540*/  FFMA.FTZ R141, R189, c[0x0][0x2d0], -R141 ;  /* 0x0000b400bd8d7a23 */ /* 0x000fe4000001088d */
[-C--:B--2---:R-:W-:Y:S01]  /*c550*/  HMMA.16816.F32.BF16 R68, R144, R148.reuse, R68 ;  /* 0x000000949044723c */ /* 0x084fe20000041844 */
[----:B------:R1:W-:Y:S01]  /*c560*/  MUFU.EX2 R208, R138 ;  /* 0x0000008a00d07308 */ /* 0x0003e20000000800 */
[----:B------:R-:W-:Y:S06]  /*c570*/  LDSM.16.MT88.4 R188, [R228+0x3080] ;  /* 0x00308000e4bc783b */ /* 0x000fec0000004200 */
        /* <DEDUP_REMOVED lines=34> */
[----:B------:R-:W-:Y:S01]  /*c7a0*/  MOV R248, R181 ;  /* 0x000000b500f87202 */ /* 0x000fe20000000f00 */
[----:B------:R-:W-:Y:S01]  /*c7b0*/  FFMA.FTZ R143, R250, c[0x0][0x2d0], -R143 ;  /* 0x0000b400fa8f7a23 */ /* 0x000fe2000001088f */
[----:B------:R-:W-:Y:S01]  /*c7c0*/  MOV R181, R172 ;  /* 0x000000ac00b57202 */ /* 0x000fe20000000f00 */
[----:B------:R1:W-:Y:S01]  /*c7d0*/  MUFU.EX2 R202, R138 ;  /* 0x0000008a00ca7308 */ /* 0x0003e20000000800 */
[----:B------:R-:W-:Y:S03]  /*c7e0*/  MOV R250, R180 ;  /* 0x000000b400fa7202 */ /* 0x000fe60000000f00 */
[----:B------:R-:W-:Y:S02]  /*c7f0*/  MOV R180, R174 ;  /* 0x000000ae00b47202 */ /* 0x000fe40000000f00 */
[----:B--2---:R-:W-:Y:S04]  /*c800*/  F2FP.BF16.PACK_AB R192, R203, R204 ;  /* 0x000000cccbc0723e */ /* 0x004fe800000010ff */
        /* <DEDUP_REMOVED lines=9> */
[----:B------:R1:W2:Y:S01]  /*c8a0*/  MUFU.EX2 R196, R138 ;  /* 0x0000008a00c47308 */ /* 0x0002a20000000800 */
[----:B------:R-:W4:Y:S01]  /*c8b0*/  LDSM.16.MT88.4 R172, [R226+0x3080] ;  /* 0x00308000e2ac783b */ /* 0x000f220000004200 */
[--C-:B-1----:R-:W-:Y:S01]  /*c8c0*/  FFMA.FTZ R138, R213, c[0x0][0x2d0], -R134.reuse ;  /* 0x0000b400d58a7a23 */ /* 0x102fe20000010886 */
[----:B--2---:R-:W-:Y:S01]  /*c8d0*/  F2FP.BF16.PACK_AB R193, R196, R139 ;  /* 0x0000008bc4c1723e */ /* 0x004fe200000010ff */
[----:B------:R-:W-:Y:S01]  /*c8e0*/  FFMA.FTZ R134, R140, c[0x0][0x2d0], -R134 ;  /* 0x0000b4008c867a23 */ /* 0x000fe20000010886 */
[----:B------:R-:W-:Y:S04]  /*c8f0*/  F2FP.BF16.PACK_AB R140, R220, R211 ;  /* 0x000000d3dc8c723e */ /* 0x000fe800000010ff */
[----:B------:R-:W2:Y:S01]  /*c900*/  LDL.LU R213, [R1+0x34] ;  /* 0x0000340001d57983 */ /* 0x000ea20000300800 */
[----:B------:R-:W-:Y:S02]  /*c910*/  MUFU.EX2 R138, R138 ;  /* 0x0000008a008a7308 */ /* 0x000fe40000000800 */
[-C--:B---3--:R-:W-:Y:S01]  /*c920*/  HMMA.16816.F32.BF16 R144, R140, R156.reuse, R4 ;  /* 0x0000009c8c90723c */ /* 0x088fe20000041804 */
[----:B------:R-:W1:Y:S07]  /*c930*/  LDSM.16.MT88.4 R4, [R227+0x3080] ;  /* 0x00308000e304783b */ /* 0x000e6e0000004200 */
[----:B------:R-:W3:Y:S04]  /*c940*/  MUFU.EX2 R134, R134 ;  /* 0x0000008600867308 */ /* 0x000ee80000000800 */
[----:B---3--:R-:W-:Y:S07]  /*c950*/  F2FP.BF16.PACK_AB R195, R134, R138 ;  /* 0x0000008a86c3723e */ /* 0x008fee00000010ff */
[C---:B------:R-:W-:Y:S01]  /*c960*/  HMMA.16816.F32.BF16 R148, R192.reuse, R156, R8 ;  /* 0x0000009cc094723c */ /* 0x040fe20000041808 */
[----:B------:R-:W3:Y:S07]  /*c970*/  LDSM.16.MT88.4 R8, [R225+0x4880] ;  /* 0x00488000e108783b */ /* 0x000eee0000004200 */
[-C--:B------:R-:W-:Y:S01]  /*c980*/  HMMA.16816.F32.BF16 R152, R192, R158.reuse, R12 ;  /* 0x0000009ec098723c */ /* 0x080fe2000004180c */
[----:B------:R-:W5:Y:S07]  /*c990*/  LDSM.16.MT88.4 R12, [R226+0x4880] ;  /* 0x00488000e20c783b */ /* 0x000f6e0000004200 */
[C---:B------:R-:W-:Y:S01]  /*c9a0*/  HMMA.16816.F32.BF16 R156, R140.reuse, R158, R16 ;  /* 0x0000009e8c9c723c */ /* 0x040fe20000041810 */
[----:B------:R-:W1:Y:S07]  /*c9b0*/  LDSM.16.MT88.4 R16, [R228+0x4880] ;  /* 0x00488000e410783b */ /* 0x000e6e0000004200 */
[-C--:B----4-:R-:W-:Y:S07]  /*c9c0*/  HMMA.16816.F32.BF16 R160, R140, R172.reuse, R20 ;  /* 0x000000ac8ca0723c */ /* 0x090fee0000041814 */
[----:B------:R-:W-:Y:S01]  /*c9d0*/  MOV R20, R179 ;  /* 0x000000b300147202 */ /* 0x000fe20000000f00 */
[C---:B------:R-:W-:Y:S01]  /*c9e0*/  HMMA.16816.F32.BF16 R164, R192.reuse, R172, R24 ;  /* 0x000000acc0a4723c */ /* 0x040fe20000041818 */
[----:B------:R-:W4:Y:S03]  /*c9f0*/  LDL.LU R24, [R1+0x30] ;  /* 0x0000300001187983 */ /* 0x000f260000300800 */
[----:B------:R-:W-:Y:S02]  /*ca00*/  MOV R23, R182 ;  /* 0x000000b600177202 */ /* 0x000fe40000000f00 */
[----:B------:R-:W-:Y:S02]  /*ca10*/  MOV R22, R181 ;  /* 0x000000b500167202 */ /* 0x000fe40000000f00 */
[----:B------:R-:W-:Y:S04]  /*ca20*/  MOV R25, R169 ;  /* 0x000000a900197202 */ /* 0x000fe80000000f00 */
[----:B------:R-:W-:Y:S02]  /*ca30*/  MOV R27, R168 ;  /* 0x000000a8001b7202 */ /* 0x000fe40000000f00 */
[-C--:B------:R-:W-:Y:S01]  /*ca40*/  HMMA.16816.F32.BF16 R168, R192, R174.reuse, R28 ;  /* 0x000000aec0a8723c */ /* 0x080fe2000004181c */
[----:B------:R-:W2:Y:S02]  /*ca50*/  LDL.LU R29, [R1+0x28] ;  /* 0x00002800011d7983 */ /* 0x000ea40000300800 */
[----:B------:R-:W-:Y:S02]  /*ca60*/  MOV R26, R178 ;  /* 0x000000b2001a7202 */ /* 0x000fe40000000f00 */
[----:B------:R-:W2:Y:S01]  /*ca70*/  LDL.LU R31, [R1+0x2c] ;  /* 0x00002c00011f7983 */ /* 0x000ea20000300800 */
        /* <DEDUP_REMOVED lines=8> */
[-C--:B-1----:R-:W-:Y:S08]  /*cb00*/  HMMA.16816.F32.BF16 R52, R140, R4.reuse, R52 ;  /* 0x000000048c34723c */ /* 0x082ff00000041834 */
        /* <DEDUP_REMOVED lines=8> */
[-C--:B-----5:R-:W-:Y:S08]  /*cb90*/  HMMA.16816.F32.BF16 R84, R140, R12.reuse, R84 ;  /* 0x0000000c8c54723c */ /* 0x0a0ff00000041854 */
        /* <DEDUP_REMOVED lines=11> */
[----:B----4-:R-:W-:Y:S04]  /*cc50*/  FFMA.FTZ R8, R2, R24, R25 ;  /* 0x0000001802087223 */ /* 0x010fe80000010019 */
[----:B------:R-:W-:Y:S04]  /*cc60*/  FADD.FTZ R8, R20, R8 ;  /* 0x0000000814087221 */ /* 0x000fe80000010000 */
[----:B------:R-:W-:Y:S02]  /*cc70*/  FADD.FTZ R9, R23, R8 ;  /* 0x0000000817097221 */ /* 0x000fe40000010000 */
[----:B--2---:R-:W-:Y:S02]  /*cc80*/  FFMA.FTZ R8, R0, R213, R215 ;  /* 0x000000d500087223 */ /* 0x004fe400000100d7 */
        /* <DEDUP_REMOVED lines=53> */
.L_x_1100:
[----:B------:R-:W2:Y:S01]  /*cfe0*/  S2UR UR27, SR_CTAID.X ;  /* 0x00000000001b79c3 */ /* 0x000ea20000002500 */
[----:B------:R-:W-:-:S02]  /*cff0*/  UISETP.NE.AND UP1, UPT, UR15, URZ, UPT ;  /* 0x0000003f0f00728c */ /* 0x000fc4000bf25270 */
[----:B------:R-:W-:Y:S02]  /*d000*/  ULDC.64 UR4, c[0x0][0x2c8] ;  /* 0x0000b20000047ab9 */ /* 0x000fe40000000a00 */
[----:B------:R-:W-:-:S06]  /*d010*/  UISETP.NE.AND UP0, UPT, UR14, URZ, UPT ;  /* 0x0000003f0e00728c */ /* 0x000fcc000bf05270 */
[----:B------:R-:W-:Y:S01]  /*d020*/  PLOP3.LUT P0, PT, PT, PT, UP0, 0x40, 0x0 ;  /* 0x000000000000781c */ /* 0x000fe20003f0e808 */
[----:B--2---:R-:W-:-:S04]  /*d030*/  ULEA UR27, UR27, 0x7f, 0x7 ;  /* 0x0000007f1b1b7891 */ /* 0x004fc8000f8e383f */
[----:B------:R-:W-:Y:S02]  /*d040*/  UIMAD.WIDE.U32 UR30, UR27, UR4, URZ ;  /* 0x000000041b1e72a5 */ /* 0x000fe4000f8e003f */
[----:B------:R-:W-:Y:S02]  /*d050*/  UIADD3 UR4, UR8, 0x1, -UR12 ;  /* 0x0000000108047890 */ /* 0x000fe4000fffe80c */
[----:B------:R-:W-:-:S03]  /*d060*/  UMOV UR28, UR27 ;  /* 0x0000001b001c7c82 */ /* 0x000fc60008000000 */
[----:B------:R-:W-:Y:S02]  /*d070*/  @UP1 UMOV UR27, UR31 ;  /* 0x0000001f001b1c82 */ /* 0x000fe40008000000 */
[----:B------:R-:W-:-:S03]  /*d080*/  @UP1 USHF.R.U32.HI UR28, URZ, UR5, UR27 ;  /* 0x000000053f1c1299 */ /* 0x000fc6000801161b */
[----:B------:R-:W-:Y:S02]  /*d090*/  ULDC UR27, c[0x0][0x324] ;  /* 0x0000c900001b7ab9 */ /* 0x000fe40000000800 */
[----:B------:R-:W-:-:S04]  /*d0a0*/  UIADD3 UR28, UR4, UR28, URZ ;  /* 0x0000001c041c7290 */ /* 0x000fc8000fffe03f */
[----:B------:R-:W-:Y:S01]  /*d0b0*/  UIADD3 UR27, UR28, -UR27, URZ ;  /* 0x8000001b1c1b7290 */ /* 0x000fe2000fffe03f */
[----:B------:R-:W-:Y:S05]  /*d0c0*/  @P0 BRA `(.L_x_1120) ;  /* 0x0000018000000947 */ /* 0x000fea0003800000 */
[----:B------:R-:W-:-:S06]  /*d0d0*/  UISETP.GT.AND UP0, UPT, UR28, -0x1, UPT ;  /* 0xffffffff1c00788c */ /* 0x000fcc000bf04270 */
[----:B------:R-:W-:-:S13]  /*d0e0*/  PLOP3.LUT P0, PT, PT, PT, UP0, 0x80, 0x0 ;  /* 0x000000000000781c */ /* 0x000fda0003f0f008 */
[----:B------:R-:W-:Y:S05]  /*d0f0*/  @P0 BRA `(.L_x_1121) ;  /* 0x000000a000000947 */ /* 0x000fea0003800000 */
[----:B------:R-:W-:Y:S02]  /*d100*/  UMOV UR5, 0x1 ;  /* 0x0000000100057882 */ /* 0x000fe40000000000 */
[----:B------:R-:W-:Y:S02]  /*d110*/  ULDC UR4, c[0x0][0x32c] ;  /* 0x0000cb0000047ab9 */ /* 0x000fe40000000800 */
[----:B------:R-:W-:Y:S02]  /*d120*/  UISETP.NE.AND UP0, UPT, UR5, UR4, UPT ;  /* 0x000000040500728c */ /* 0x000fe4000bf05270 */
[----:B------:R-:W-:Y:S02]  /*d130*/  ULOP3.LUT UR28, URZ, UR28, URZ, 0x33, !UPT ;  /* 0x0000001c3f1c7292 */ /* 0x000fe4000f8e333f */
[----:B------:R-:W-:Y:S02]  /*d140*/  ULDC.64 UR4, c[0x0][0x330] ;  /* 0x0000cc0000047ab9 */ /* 0x000fe40000000a00 */
[----:B------:R-:W-:-:S07]  /*d150*/  UIMAD.WIDE.U32 UR30, UR28, UR4, URZ ;  /* 0x000000041c1e72a5 */ /* 0x000fce000f8e003f */
[----:B------:R-:W-:Y:S02]  /*d160*/  @UP0 UMOV UR29, UR31 ;  /* 0x0000001f001d0c82 */ /* 0x000fe40008000000 */
[----:B------:R-:W-:-:S04]  /*d170*/  @UP0 USHF.R.U32.HI UR28, URZ, UR5, UR29 ;  /* 0x000000053f1c0299 */ /* 0x000fc8000801161d */
[----:B------:R-:W-:Y:S01]  /*d180*/  ULOP3.LUT UR28, URZ, UR28, URZ, 0x33, !UPT ;  /* 0x0000001c3f1c7292 */ /* 0x000fe2000f8e333f */
[----:B------:R-:W-:Y:S05]  /*d190*/  BRA `(.L_x_1122) ;  /* 0x0000007000007947 */ /* 0x000fea0003800000 */
.L_x_1121:
[----:B------:R-:W-:Y:S02]  /*d1a0*/  UMOV UR5, 0x1 ;  /* 0x0000000100057882 */ /* 0x000fe40000000000 */
[----:B------:R-:W-:Y:S02]  /*d1b0*/  ULDC UR4, c[0x0][0x32c] ;  /* 0x0000cb0000047ab9 */ /* 0x000fe40000000800 */
[----:B------:R-:W-:-:S03]  /*d1c0*/  UISETP.NE.AND UP0, UPT, UR5, UR4, UPT ;  /* 0x000000040500728c */ /* 0x000fc6000bf05270 */
[----:B------:R-:W-:Y:S02]  /*d1d0*/  ULDC.64 UR4, c[0x0][0x330] ;  /* 0x0000cc0000047ab9 */ /* 0x000fe40000000a00 */
[----:B------:R-:W-:-:S07]  /*d1e0*/  UIMAD.WIDE.U32 UR30, UR28, UR4, URZ ;  /* 0x000000041c1e72a5 */ /* 0x000fce000f8e003f */
[----:B------:R-:W-:Y:S02]  /*d1f0*/  @UP0 UMOV UR29, UR31 ;  /* 0x0000001f001d0c82 */ /* 0x000fe40008000000 */
[----:B------:R-:W-:Y:S02]  /*d200*/  @UP0 USHF.R.U32.HI UR28, URZ, UR5, UR29 ;  /* 0x000000053f1c0299 */ /* 0x000fe4000801161d */
.L_x_1122:
[----:B------:R-:W-:Y:S02]  /*d210*/  ULDC UR4, c[0x0][0x32c] ;  /* 0x0000cb0000047ab9 */ /* 0x000fe40000000800 */
[----:B------:R-:W-:-:S04]  /*d220*/  UIMAD UR4, UR28, UR4, URZ ;  /* 0x000000041c0472a4 */ /* 0x000fc8000f8e023f */
[----:B------:R-:W-:-:S04]  /*d230*/  UISETP.LT.AND UP0, UPT, UR27, UR4, UPT ;  /* 0x000000041b00728c */ /* 0x000fc8000bf01270 */
[----:B------:R-:W-:-:S04]  /*d240*/  USEL UR27, UR27, UR4, !UP0 ;  /* 0x000000041b1b7287 */ /* 0x000fc8000c000000 */
.L_x_1120:
        /* <DEDUP_REMOVED lines=22> */
.L_x_1126:
        /* <DEDUP_REMOVED lines=18> */
[----:B------:R-:W-:Y:S01]  /*d4d0*/  SHF.R.S32.HI R0, RZ, 0x1f, R243 ;  /* 0x0000001fff007819 */ /* 0x000fe200000114f3 */
[----:B------:R-:W-:Y:S01]  /*d4e0*/  IMAD.WIDE.U32 R4, R243, c[0x0][0x208], RZ ;  /* 0x00008200f3047a25 */ /* 0x000fe200078e00ff */
[----:B-1----:R-:W-:Y:S02]  /*d4f0*/  SHF.R.S32.HI R3, RZ, 0x1f, R242 ;  /* 0x0000001fff037819 */ /* 0x002fe400000114f2 */
        /* <DEDUP_REMOVED lines=21> */
[C-C-:B---3--:R-:W-:Y:S01]  /*d650*/  IMAD.X R15, R5.reuse, 0x1, R249.reuse, P0 ;  /* 0x00000001050f7824 */ /* 0x148fe200000e06f9 */
[----:B------:R-:W-:Y:S01]  /*d660*/  IADD3 R8, P0, R8, R247, RZ ;  /* 0x000000f708087210 */ /* 0x000fe20007f1e0ff */
[--C-:B------:R-:W-:Y:S01]  /*d670*/  IMAD.X R13, R5, 0x1, R248.reuse, P2 ;  /* 0x00000001050d7824 */ /* 0x100fe200010e06f8 */
[----:B------:R-:W-:Y:S01]  /*d680*/  IADD3 R6, P2, R3, R134, RZ ;  /* 0x0000008603067210 */ /* 0x000fe20007f5e0ff */
[C---:B------:R-:W-:Y:S02]  /*d690*/  IMAD.X R11, R7.reuse, 0x1, R249, P1 ;  /* 0x00000001070b7824 */ /* 0x040fe400008e06f9 */
[--C-:B------:R-:W-:Y:S01]  /*d6a0*/  IMAD.X R9, R7, 0x1, R248.reuse, P0 ;  /* 0x0000000107097824 */ /* 0x100fe200000e06f8 */
        /* <DEDUP_REMOVED lines=10> */
.L_x_1124:
        /* <DEDUP_REMOVED lines=231> */
[----:B----4-:R-:W-:Y:S01]  /*e5c0*/  IADD3 R16, -R133, 0x10, RZ ;  /* 0x0000001085107810 */ /* 0x010fe20007ffe1ff */
[----:B------:R-:W3:Y:S03]  /*e5d0*/  LDL R20, [R1] ;  /* 0x0000000001147983 */ /* 0x000ee60000100800 */
        /* <DEDUP_REMOVED lines=13> */
[----:B------:R2:W4:Y:S04]  /*e6b0*/  @!P3 LDG.E R242, [R4.64] ;  /* 0x0000001604f2b981 */ /* 0x000528000c1e1900 */
[----:B------:R-:W-:Y:S04]  /*e6c0*/  IMAD R0, R0, c[0x0][0x1e0], RZ ;  /* 0x0000780000007a24 */ /* 0x000fe800078e02ff */
[C---:B------:R-:W-:Y:S02]  /*e6d0*/  IMAD R0, R243.reuse, c[0x0][0x1e4], R0 ;  /* 0x00007900f3007a24 */ /* 0x040fe400078e0200 */
[----:B--2---:R-:W-:Y:S04]  /*e6e0*/  IMAD.WIDE.U32 R4, R243, c[0x0][0x1e0], RZ ;  /* 0x00007800f3047a25 */ /* 0x004fe800078e00ff */
[----:B------:R-:W-:Y:S01]  /*e6f0*/  IMAD.IADD R5, R5, 0x1, R0 ;  /* 0x0000000105057824 */ /* 0x000fe200078e0200 */
[----:B----4-:R-:W-:Y:S03]  /*e700*/  SHF.R.S32.HI R3, RZ, 0x1f, R242 ;  /* 0x0000001fff037819 */ /* 0x010fe600000114f2 */
        /* <DEDUP_REMOVED lines=16> */
[C-C-:B-1----:R-:W-:Y:S01]  /*e810*/  IMAD.X R15, R5.reuse, 0x1, R249.reuse, P0 ;  /* 0x00000001050f7824 */ /* 0x142fe200000e06f9 */
[----:B------:R-:W-:Y:S01]  /*e820*/  IADD3 R8, P0, R8, R247, RZ ;  /* 0x000000f708087210 */ /* 0x000fe20007f1e0ff */
[--C-:B------:R-:W-:Y:S01]  /*e830*/  IMAD.X R13, R5, 0x1, R248.reuse, P2 ;  /* 0x00000001050d7824 */ /* 0x100fe200010e06f8 */
[----:B---3--:R-:W-:Y:S02]  /*e840*/  IADD3 R6, P2, R3, R134, RZ ;  /* 0x0000008603067210 */ /* 0x008fe40007f5e0ff */
        /* <DEDUP_REMOVED lines=12> */
.L_x_1125:
[----:B--23--:R-:W-:Y:S01]  /*e910*/  FMNMX.FTZ R137, R143, R2, !PT ;  /* 0x000000028f897209 */ /* 0x00cfe20007810000 */
[----:B-1--4-:R-:W-:Y:S01]  /*e920*/  LDSM.16.MT88.4 R20, [R225+0x2080] ;  /* 0x00208000e114783b */ /* 0x012fe20000004200 */
[----:B------:R-:W-:Y:S01]  /*e930*/  FMNMX.FTZ R0, R201, R138, !PT ;  /* 0x0000008ac9007209 */ /* 0x000fe20007810000 */
[----:B------:R-:W-:Y:S01]  /*e940*/  UISETP.GT.AND UP0, UPT, UR26, UR4, UPT ;  /* 0x000000041a00728c */ /* 0x000fe2000bf04270 */
[----:B------:R-:W-:Y:S01]  /*e950*/  FMNMX.FTZ R137, R195, R137, !PT ;  /* 0x00000089c3897209 */ /* 0x000fe20007810000 */
[----:B------:R-:W-:Y:S01]  /*e960*/  UIADD3 UR26, UR26, -0x1, URZ ;  /* 0xffffffff1a1a7890 */ /* 0x000fe2000fffe03f */
        /* <DEDUP_REMOVED lines=24> */
[----:B------:R-:W-:Y:S01]  /*eaf0*/  SHFL.BFLY PT, R4, R137, 0x2, 0x1f ;  /* 0x0c401f0089047f89 */ /* 0x000fe200000e0000 */
        /* <DEDUP_REMOVED lines=11> */
[----:B------:R-:W-:Y:S01]  /*ebb0*/  SHFL.BFLY PT, R135, R0, 0x2, 0x1f ;  /* 0x0c401f0000877f89 */ /* 0x000fe200000e0000 */
[----:B------:R-:W-:Y:S07]  /*ebc0*/  FMNMX.FTZ R3, R216, R3, !PT ;  /* 0x00000003d8037209 */ /* 0x000fee0007810000 */
[----:B------:R-:W1:Y:S02]  /*ebd0*/  SHFL.BFLY PT, R5, R3, 0x2, 0x1f ;  /* 0x0c401f0003057f89 */ /* 0x000e6400000e0000 */
[----:B-1----:R-:W-:Y:S02]  /*ebe0*/  FMNMX.FTZ R3, R3, R5, !PT ;  /* 0x0000000503037209 */ /* 0x002fe40007810000 */
[----:B------:R-:W-:Y:S02]  /*ebf0*/  FMNMX.FTZ R137, R137, R4, !PT ;  /* 0x0000000489897209 */ /* 0x000fe40007810000 */
[----:B------:R-:W-:Y:S02]  /*ec00*/  FMNMX.FTZ R4, R200, R139, !PT ;  /* 0x0000008bc8047209 */ /* 0x000fe40007810000 */
[----:B------:R-:W1:Y:S01]  /*ec10*/  SHFL.BFLY PT, R136, R3, 0x1, 0x1f ;  /* 0x0c201f0003887f89 */ /* 0x000e6200000e0000 */
[----:B------:R-:W-:Y:S02]  /*ec20*/  FMNMX.FTZ R135, R0, R135, !PT ;  /* 0x0000008700877209 */ /* 0x000fe40007810000 */
[----:B------:R-:W-:Y:S04]  /*ec30*/  FMNMX.FTZ R4, R206, R4, !PT ;  /* 0x00000004ce047209 */ /* 0x000fe80007810000 */
[----:B------:R-:W-:Y:S01]  /*ec40*/  FMNMX.FTZ R4, R203, R4, !PT ;  /* 0x00000004cb047209 */ /* 0x000fe20007810000 */
[----:B------:R-:W2:Y:S03]  /*ec50*/  SHFL.BFLY PT, R6, R137, 0x1, 0x1f ;  /* 0x0c201f0089067f89 */ /* 0x000ea600000e0000 */
[----:B------:R-:W-:Y:S04]  /*ec60*/  FMNMX.FTZ R4, R202, R4, !PT ;  /* 0x00000004ca047209 */ /* 0x000fe80007810000 */
[----:B------:R-:W-:Y:S01]  /*ec70*/  FMNMX.FTZ R4, R221, R4, !PT ;  /* 0x00000004dd047209 */ /* 0x000fe20007810000 */
[----:B------:R-:W3:Y:S03]  /*ec80*/  SHFL.BFLY PT, R5, R135, 0x1, 0x1f ;  /* 0x0c201f0087057f89 */ /* 0x000ee600000e0000 */
[----:B------:R-:W-:Y:S04]  /*ec90*/  FMNMX.FTZ R0, R222, R4, !PT ;  /* 0x00000004de007209 */ /* 0x000fe80007810000 */
[----:B------:R-:W-:Y:S02]  /*eca0*/  FMNMX.FTZ R0, R245, R0, !PT ;  /* 0x00000000f5007209 */ /* 0x000fe40007810000 */
[----:B-1----:R-:W-:Y:S02]  /*ecb0*/  FMNMX.FTZ R136, R3, R136, !PT ;  /* 0x0000008803887209 */ /* 0x002fe40007810000 */
[----:B------:R-:W-:Y:S04]  /*ecc0*/  FMNMX.FTZ R4, R246, R0, !PT ;  /* 0x00000000f6047209 */ /* 0x000fe80007810000 */
[----:B------:R-:W-:Y:S02]  /*ecd0*/  FMNMX.FTZ R4, R219, R4, !PT ;  /* 0x00000004db047209 */ /* 0x000fe40007810000 */
[----:B--2---:R-:W-:Y:S05]  /*ece0*/  FMNMX.FTZ R137, R137, R6, !PT ;  /* 0x0000000689897209 */ /* 0x004fea0007810000 */
[----:B------:R-:W-:Y:S01]  /*ecf0*/  FADD.FTZ R0, -R137, R2 ;  /* 0x0000000289007221 */ /* 0x000fe20000010100 */
[----:B---3--:R-:W-:Y:S01]  /*ed00*/  FMNMX.FTZ R135, R135, R5, !PT ;  /* 0x0000000587877209 */ /* 0x008fe20007810000 */
[----:B------:R-:W-:Y:S02]  /*ed10*/  FMUL.FTZ R196, R137, c[0x0][0x2d0] ;  /* 0x0000b40089c47a20 */ /* 0x000fe40000410000 */
[----:B------:R-:W-:Y:S01]  /*ed20*/  FMUL.FTZ R2, R0, c[0x0][0x2d0] ;  /* 0x0000b40000027a20 */ /* 0x000fe20000410000 */
[----:B------:R-:W-:Y:S01]  /*ed30*/  FMNMX.FTZ R0, R35, R4, !PT ;  /* 0x0000000423007209 */ /* 0x000fe20007810000 */
[----:B------:R-:W-:Y:S02]  /*ed40*/  FFMA.FTZ R4, R143, c[0x0][0x2d0], -R196 ;  /* 0x0000b4008f047a23 */ /* 0x000fe400000108c4 */
[----:B-----5:R1:W2:Y:S01]  /*ed50*/  MUFU.EX2 R134, R2 ;  /* 0x0000000200867308 */ /* 0x0202a20000000800 */
[----:B------:R-:W-:Y:S01]  /*ed60*/  FMNMX.FTZ R0, R140, R0, !PT ;  /* 0x000000008c007209 */ /* 0x000fe20007810000 */
[----:B------:R-:W-:Y:S03]  /*ed70*/  FMUL.FTZ R143, R135, c[0x0][0x2d0] ;  /* 0x0000b400878f7a20 */ /* 0x000fe60000410000 */
[----:B------:R-:W-:Y:S05]  /*ed80*/  FMNMX.FTZ R0, R141, R0, !PT ;  /* 0x000000008d007209 */ /* 0x000fea0007810000 */
[----:B------:R-:W3:Y:S01]  /*ed90*/  SHFL.BFLY PT, R3, R0, 0x2, 0x1f ;  /* 0x0c401f0000037f89 */ /* 0x000ee200000e0000 */
[----:B------:R-:W-:Y:S01]  /*eda0*/  MUFU.EX2 R32, R4 ;  /* 0x0000000400207308 */ /* 0x000fe20000000800 */
[----:B-1----:R-:W-:Y:S02]  /*edb0*/  FADD.FTZ R2, -R136, R132 ;  /* 0x0000008488027221 */ /* 0x002fe40000010100 */
[----:B--2---:R-:W-:Y:S02]  /*edc0*/  FMUL.FTZ R16, R134, R156 ;  /* 0x0000009c86107220 */ /* 0x004fe40000410000 */
[----:B------:R-:W-:Y:S02]  /*edd0*/  FMUL.FTZ R2, R2, c[0x0][0x2d0] ;  /* 0x0000b40002027a20 */ /* 0x000fe40000410000 */
[C---:B------:R-:W-:Y:S03]  /*ede0*/  FMUL.FTZ R48, R134.reuse, R188 ;  /* 0x000000bc86307220 */ /* 0x040fe60000410000 */
[----:B------:R1:W2:Y:S01]  /*edf0*/  MUFU.EX2 R133, R2 ;  /* 0x0000000200857308 */ /* 0x0002a20000000800 */
[----:B------:R-:W-:Y:S01]  /*ee00*/  FMUL.FTZ R49, R134, R189 ;  /* 0x000000bd86317220 */ /* 0x000fe20000410000 */
[----:B---3--:R-:W-:Y:S01]  /*ee10*/  FMNMX.FTZ R0, R0, R3, !PT ;  /* 0x0000000300007209 */ /* 0x008fe20007810000 */
[----:B------:R-:W-:Y:S02]  /*ee20*/  FFMA.FTZ R3, R17, c[0x0][0x2d0], -R196 ;  /* 0x0000b40011037a23 */ /* 0x000fe400000108c4 */
        /* <DEDUP_REMOVED lines=12> */
[----:B--2---:R-:W-:Y:S02]  /*eef0*/  FMUL.FTZ R6, R133, R146 ;  /* 0x0000009285067220 */ /* 0x004fe40000410000 */
[----:B------:R-:W-:Y:S02]  /*ef00*/  FMUL.FTZ R2, R2, c[0x0][0x2d0] ;  /* 0x0000b40002027a20 */ /* 0x000fe40000410000 */
[--C-:B------:R-:W-:Y:S02]  /*ef10*/  FFMA.FTZ R138, R207, c[0x0][0x2d0], -R196.reuse ;  /* 0x0000b400cf8a7a23 */ /* 0x100fe400000108c4 */
[----:B------:R1:W2:Y:S01]  /*ef20*/  MUFU.EX2 R132, R2 ;  /* 0x0000000200847308 */ /* 0x0002a20000000800 */
[C---:B------:R-:W-:Y:S02]  /*ef30*/  FMUL.FTZ R50, R133.reuse, R190 ;  /* 0x000000be85327220 */ /* 0x040fe40000410000 */
[C---:B------:R-:W-:Y:S02]  /*ef40*/  FMUL.FTZ R51, R133.reuse, R191 ;  /* 0x000000bf85337220 */ /* 0x040fe40000410000 */
[C---:B------:R-:W-:Y:S01]  /*ef50*/  FMUL.FTZ R54, R133.reuse, R54 ;  /* 0x0000003685367220 */ /* 0x040fe20000410000 */
[----:B------:R-:W-:Y:S01]  /*ef60*/  LDSM.16.MT88.4 R188, [R228+0x3080] ;  /* 0x00308000e4bc783b */ /* 0x000fe20000004200 */
        /* <DEDUP_REMOVED lines=10> */
[C---:B--2---:R-:W-:Y:S02]  /*f010*/  FMUL.FTZ R12, R132.reuse, R152 ;  /* 0x00000098840c7220 */ /* 0x044fe40000410000 */
        /* <DEDUP_REMOVED lines=18> */
[C---:B------:R-:W-:Y:S02]  /*f140*/  FMUL.FTZ R88, R132.reuse, R88 ;  /* 0x0000005884587220 */ /* 0x040fe40000410000 */
[C---:B------:R-:W-:Y:S02]  /*f150*/  FMUL.FTZ R89, R132.reuse, R89 ;  /* 0x0000005984597220 */ /* 0x040fe40000410000 */
[C---:B------:R-:W-:Y:S01]  /*f160*/  FMUL.FTZ R92, R132.reuse, R92 ;  /* 0x0000005c845c7220 */ /* 0x040fe20000410000 */
[----:B------:R2:W-:Y:S01]  /*f170*/  MUFU.EX2 R28, R3 ;  /* 0x00000003001c7308 */ /* 0x0005e20000000800 */
[----:B------:R-:W-:Y:S02]  /*f180*/  FMUL.FTZ R93, R132, R93 ;  /* 0x0000005d845d7220 */ /* 0x000fe40000410000 */
[C---:B------:R-:W-:Y:S02]  /*f190*/  FMUL.FTZ R96, R134.reuse, R96 ;  /* 0x0000006086607220 */ /* 0x040fe40000410000 */
[C---:B------:R-:W-:Y:S02]  /*f1a0*/  FMUL.FTZ R97, R134.reuse, R97 ;  /* 0x0000006186617220 */ /* 0x040fe40000410000 */
[C---:B------:R-:W-:Y:S02]  /*f1b0*/  FMUL.FTZ R98, R133.reuse, R98 ;  /* 0x0000006285627220 */ /* 0x040fe40000410000 */
[C---:B------:R-:W-:Y:S02]  /*f1c0*/  FMUL.FTZ R99, R133.reuse, R99 ;  /* 0x0000006385637220 */ /* 0x040fe40000410000 */
[C---:B------:R-:W-:Y:S02]  /*f1d0*/  FMUL.FTZ R100, R134.reuse, R100 ;  /* 0x0000006486647220 */ /* 0x040fe40000410000 */
[----:B------:R-:W-:Y:S01]  /*f1e0*/  FMUL.FTZ R101, R134, R101 ;  /* 0x0000006586657220 */ /* 0x000fe20000410000 */
[----:B-1----:R-:W1:Y:S01]  /*f1f0*/  SHFL.BFLY PT, R2, R0, 0x1, 0x1f ;  /* 0x0c201f0000027f89 */ /* 0x002e6200000e0000 */
[C---:B------:R-:W-:Y:S02]  /*f200*/  FMUL.FTZ R102, R133.reuse, R102 ;  /* 0x0000006685667220 */ /* 0x040fe40000410000 */
[C---:B------:R-:W-:Y:S02]  /*f210*/  FMUL.FTZ R103, R133.reuse, R103 ;  /* 0x0000006785677220 */ /* 0x040fe40000410000 */
[C---:B------:R-:W-:Y:S02]  /*f220*/  FMUL.FTZ R104, R132.reuse, R104 ;  /* 0x0000006884687220 */ /* 0x040fe40000410000 */
[C---:B------:R-:W-:Y:S02]  /*f230*/  FMUL.FTZ R105, R132.reuse, R105 ;  /* 0x0000006984697220 */ /* 0x040fe40000410000 */
[----:B------:R-:W-:Y:S02]  /*f240*/  FMUL.FTZ R108, R132, R108 ;  /* 0x0000006c846c7220 */ /* 0x000fe40000410000 */
[--C-:B--2---:R-:W-:Y:S01]  /*f250*/  FFMA.FTZ R3, R204, c[0x0][0x2d0], -R142.reuse ;  /* 0x0000b400cc037a23 */ /* 0x104fe2000001088e */
[----:B------:R-:W-:Y:S01]  /*f260*/  MOV R204, R33 ;  /* 0x0000002100cc7202 */ /* 0x000fe20000000f00 */
[----:B------:R-:W-:Y:S02]  /*f270*/  FMUL.FTZ R33, R134, R173 ;  /* 0x000000ad86217220 */ /* 0x000fe40000410000 */
[----:B------:R2:W-:Y:S01]  /*f280*/  MUFU.EX2 R9, R3 ;  /* 0x0000000300097308 */ /* 0x0005e20000000800 */
[----:B------:R-:W-:Y:S02]  /*f290*/  FMUL.FTZ R109, R132, R109 ;  /* 0x0000006d846d7220 */ /* 0x000fe40000410000 */
[C---:B------:R-:W-:Y:S02]  /*f2a0*/  FMUL.FTZ R112, R134.reuse, R112 ;  /* 0x0000007086707220 */ /* 0x040fe40000410000 */
[C---:B------:R-:W-:Y:S02]  /*f2b0*/  FMUL.FTZ R113, R134.reuse, R113 ;  /* 0x0000007186717220 */ /* 0x040fe40000410000 */
[C---:B------:R-:W-:Y:S02]  /*f2c0*/  FMUL.FTZ R114, R133.reuse, R114 ;  /* 0x0000007285727220 */ /* 0x040fe40000410000 */
[C---:B------:R-:W-:Y:S02]  /*f2d0*/  FMUL.FTZ R115, R133.reuse, R115 ;  /* 0x0000007385737220 */ /* 0x040fe40000410000 */
[C---:B------:R-:W-:Y:S02]  /*f2e0*/  FMUL.FTZ R116, R134.reuse, R116 ;  /* 0x0000007486747220 */ /* 0x040fe40000410000 */
[----:B------:R-:W-:Y:S02]  /*f2f0*/  FMUL.FTZ R117, R134, R117 ;  /* 0x0000007586757220 */ /* 0x000fe40000410000 */
[C---:B------:R-:W-:Y:S02]  /*f300*/  FMUL.FTZ R118, R133.reuse, R118 ;  /* 0x0000007685767220 */ /* 0x040fe40000410000 */
[C---:B------:R-:W-:Y:S02]  /*f310*/  FMUL.FTZ R119, R133.reuse, R119 ;  /* 0x0000007785777220 */ /* 0x040fe40000410000 */
[C---:B------:R-:W-:Y:S02]  /*f320*/  FMUL.FTZ R120, R132.reuse, R120 ;  /* 0x0000007884787220 */ /* 0x040fe40000410000 */
[C---:B------:R-:W-:Y:S02]  /*f330*/  FMUL.FTZ R121, R132.reuse, R121 ;  /* 0x0000007984797220 */ /* 0x040fe40000410000 */
[----:B------:R-:W-:Y:S02]  /*f340*/  FMUL.FTZ R124, R132, R124 ;  /* 0x0000007c847c7220 */ /* 0x000fe40000410000 */
[--C-:B--2---:R-:W-:Y:S02]  /*f350*/  FFMA.FTZ R3, R18, c[0x0][0x2d0], -R142.reuse ;  /* 0x0000b40012037a23 */ /* 0x104fe4000001088e */
[C---:B------:R-:W-:Y:S02]  /*f360*/  FMUL.FTZ R18, R133.reuse, R158 ;  /* 0x0000009e85127220 */ /* 0x040fe40000410000 */
[----:B------:R1:W-:Y:S01]  /*f370*/  MUFU.EX2 R24, R3 ;  /* 0x0000000300187308 */ /* 0x0003e20000000800 */
        /* <DEDUP_REMOVED lines=15> */
[----:B------:R1:W3:Y:S01]  /*f470*/  MUFU.EX2 R10, R2 ;  /* 0x00000002000a7308 */ /* 0x0002e20000000800 */
[----:B------:R-:W-:Y:S01]  /*f480*/  MOV R184, R205 ;  /* 0x000000cd00b87202 */ /* 0x000fe20000000f00 */
[----:B--2---:R-:W-:Y:S01]  /*f490*/  FADD.FTZ R0, -R3, R139 ;  /* 0x0000008b03007221 */ /* 0x004fe20000010100 */
[----:B------:R-:W-:Y:S03]  /*f4a0*/  MOV R139, R30 ;  /* 0x0000001e008b7202 */ /* 0x000fe60000000f00 */
[----:B------:R-:W-:Y:S02]  /*f4b0*/  FMUL.FTZ R0, R0, c[0x0][0x2d0] ;  /* 0x0000b40000007a20 */ /* 0x000fe40000410000 */
[----:B------:R-:W-:Y:S04]  /*f4c0*/  FFMA.FTZ R139, R139, c[0x0][0x2d0], -R142 ;  /* 0x0000b4008b8b7a23 */ /* 0x000fe8000001088e */
[----:B------:R-:W2:Y:S01]  /*f4d0*/  MUFU.EX2 R0, R0 ;  /* 0x0000000000007308 */ /* 0x000ea20000000800 */
[--C-:B-1----:R-:W-:Y:S01]  /*f4e0*/  FFMA.FTZ R2, R194, c[0x0][0x2d0], -R143.reuse ;  /* 0x0000b400c2027a23 */ /* 0x102fe2000001088f */
[----:B---3--:R-:W-:Y:S08]  /*f4f0*/  MOV R194, R10 ;  /* 0x0000000a00c27202 */ /* 0x008ff00000000f00 */
[----:B------:R1:W3:Y:S01]  /*f500*/  MUFU.EX2 R27, R2 ;  /* 0x00000002001b7308 */ /* 0x0002e20000000800 */
[C---:B--2---:R-:W-:Y:S02]  /*f510*/  FMUL.FTZ R10, R0.reuse, R150 ;  /* 0x00000096000a7220 */ /* 0x044fe40000410000 */
[C---:B------:R-:W-:Y:S02]  /*f520*/  FMUL.FTZ R11, R0.reuse, R151 ;  /* 0x00000097000b7220 */ /* 0x040fe40000410000 */
[C---:B------:R-:W-:Y:S02]  /*f530*/  FMUL.FTZ R26, R0.reuse, R166 ;  /* 0x000000a6001a7220 */ /* 0x040fe40000410000 */
[C---:B------:R-:W-:Y:S02]  /*f540*/  FMUL.FTZ R14, R0.reuse, R154 ;  /* 0x0000009a000e7220 */ /* 0x040fe40000410000 */
[C---:B------:R-:W-:Y:S02]  /*f550*/  FMUL.FTZ R15, R0.reuse, R155 ;  /* 0x0000009b000f7220 */ /* 0x040fe40000410000 */
[----:B------:R-:W-:Y:S01]  /*f560*/  FMUL.FTZ R30, R0, R170 ;  /* 0x000000aa001e7220 */ /* 0x000fe20000410000 */
[----:B------:R-:W2:Y:S01]  /*f570*/  LDSM.16.MT88.4 R152, [R228+0x2080] ;  /* 0x00208000e498783b */ /* 0x000ea20000004200 */
[--C-:B-1----:R-:W-:Y:S01]  /*f580*/  FFMA.FTZ R2, R193, c[0x0][0x2d0], -R143.reuse ;  /* 0x0000b400c1027a23 */ /* 0x102fe2000001088f */
[----:B------:R-:W-:Y:S01]  /*f590*/  MOV R193, R9 ;  /* 0x0000000900c17202 */ /* 0x000fe20000000f00 */
[----:B------:R-:W-:Y:S01]  /*f5a0*/  FMUL.FTZ R9, R132, R149 ;  /* 0x0000009584097220 */ /* 0x000fe20000410000 */
[----:B---3--:R-:W-:Y:S01]  /*f5b0*/  MOV R166, R27 ;  /* 0x0000001b00a67202 */ /* 0x008fe20000000f00 */
[----:B------:R1:W3:Y:S01]  /*f5c0*/  MUFU.EX2 R5, R2 ;  /* 0x0000000200057308 */ /* 0x0002e20000000800 */
[C---:B------:R-:W-:Y:S02]  /*f5d0*/  FMUL.FTZ R42, R0.reuse, R182 ;  /* 0x000000b6002a7220 */ /* 0x040fe40000410000 */
[C---:B------:R-:W-:Y:S01]  /*f5e0*/  FMUL.FTZ R43, R0.reuse, R183 ;  /* 0x000000b7002b7220 */ /* 0x040fe20000410000 */
[----:B------:R-:W-:Y:S01]  /*f5f0*/  MOV R183, R204 ;  /* 0x000000cc00b77202 */ /* 0x000fe20000000f00 */
        /* <DEDUP_REMOVED lines=13> */
[----:B---3--:R-:W-:Y:S01]  /*f6d0*/  MOV R200, R5 ;  /* 0x0000000500c87202 */ /* 0x008fe20000000f00 */
[----:B------:R-:W-:Y:S01]  /*f6e0*/  FMUL.FTZ R5, R134, R145 ;  /* 0x0000009186057220 */ /* 0x000fe20000410000 */
[-C--:B------:R-:W-:Y:S01]  /*f6f0*/  F2FP.BF16.PACK_AB R145, R193, R28.reuse ;  /* 0x0000001cc191723e */ /* 0x080fe200000010ff */
[----:B------:R1:W-:Y:S01]  /*f700*/  MUFU.EX2 R192, R4 ;  /* 0x0000000400c07308 */ /* 0x0003e20000000800 */
[----:B------:R-:W-:Y:S01]  /*f710*/  F2FP.BF16.PACK_AB R150, R200, R27 ;  /* 0x0000001bc896723e */ /* 0x000fe200000010ff */
[----:B------:R-:W-:Y:S01]  /*f720*/  FMUL.FTZ R27, R0, R167 ;  /* 0x000000a7001b7220 */ /* 0x000fe20000410000 */
[----:B------:R-:W-:Y:S01]  /*f730*/  MOV R167, R28 ;  /* 0x0000001c00a77202 */ /* 0x000fe20000000f00 */
[----:B------:R-:W-:Y:S02]  /*f740*/  FMUL.FTZ R28, R132, R168 ;  /* 0x000000a8841c7220 */ /* 0x000fe40000410000 */
        /* <DEDUP_REMOVED lines=9> */
[--C-:B-1----:R-:W-:Y:S01]  /*f7e0*/  FFMA.FTZ R4, R206, c[0x0][0x2d0], -R2.reuse ;  /* 0x0000b400ce047a23 */ /* 0x102fe20000010802 */
[----:B------:R-:W-:Y:S01]  /*f7f0*/  MOV R206, R8 ;  /* 0x0000000800ce7202 */ /* 0x000fe20000000f00 */
[----:B------:R-:W-:Y:S01]  /*f800*/  FMUL.FTZ R8, R132, R148 ;  /* 0x0000009484087220 */ /* 0x000fe20000410000 */
[----:B------:R-:W-:Y:S01]  /*f810*/  F2FP.BF16.PACK_AB R148, R194, R195 ;  /* 0x000000c3c294723e */ /* 0x000fe200000010ff */
[----:B------:R1:W3:Y:S01]  /*f820*/  MUFU.EX2 R29, R4 ;  /* 0x00000004001d7308 */ /* 0x0002e20000000800 */
[C---:B------:R-:W-:Y:S02]  /*f830*/  FMUL.FTZ R126, R0.reuse, R126 ;  /* 0x0000007e007e7220 */ /* 0x040fe40000410000 */
[----:B------:R-:W-:Y:S02]  /*f840*/  FMUL.FTZ R127, R0, R127 ;  /* 0x0000007f007f7220 */ /* 0x000fe40000410000 */
[--C-:B------:R-:W-:Y:S02]  /*f850*/  FFMA.FTZ R140, R140, c[0x0][0x2d0], -R2.reuse ;  /* 0x0000b4008c8c7a23 */ /* 0x100fe40000010802 */
[--C-:B-1----:R-:W-:Y:S01]  /*f860*/  FFMA.FTZ R4, R203, c[0x0][0x2d0], -R2.reuse ;  /* 0x0000b400cb047a23 */ /* 0x102fe20000010802 */
[----:B---3--:R-:W-:Y:S02]  /*f870*/  F2FP.BF16.PACK_AB R149, R29, R192 ;  /* 0x000000c01d95723e */ /* 0x008fe400000010ff */
[----:B------:R-:W-:Y:S01]  /*f880*/  MOV R203, R35 ;  /* 0x0000002300cb7202 */ /* 0x000fe20000000f00 */
[----:B------:R1:W3:Y:S01]  /*f890*/  MUFU.EX2 R40, R4 ;  /* 0x0000000400287308 */ /* 0x0002e20000000800 */
[C---:B------:R-:W-:Y:S02]  /*f8a0*/  FMUL.FTZ R35, R133.reuse, R175 ;  /* 0x000000af85237220 */ /* 0x040fe40000410000 */
[----:B------:R-:W-:Y:S01]  /*f8b0*/  MOV R185, R203 ;  /* 0x000000cb00b97202 */ /* 0x000fe20000000f00 */
[----:B-1----:R-:W-:Y:S01]  /*f8c0*/  FFMA.FTZ R4, R202, c[0x0][0x2d0], -R2 ;  /* 0x0000b400ca047a23 */ /* 0x002fe20000010802 */
[----:B------:R-:W-:Y:S01]  /*f8d0*/  MOV R202, R7 ;  /* 0x0000000700ca7202 */ /* 0x000fe20000000f00 */
[----:B------:R-:W-:Y:S01]  /*f8e0*/  FMUL.FTZ R7, R133, R147 ;  /* 0x0000009385077220 */ /* 0x000fe20000410000 */
[----:B------:R-:W-:Y:S03]  /*f8f0*/  F2FP.BF16.PACK_AB R147, R206, R24 ;  /* 0x00000018ce93723e */ /* 0x000fe600000010ff */
[----:B------:R1:W4:Y:S01]  /*f900*/  MUFU.EX2 R201, R4 ;  /* 0x0000000400c97308 */ /* 0x0003220000000800 */
[----:B------:R-:W-:Y:S02]  /*f910*/  F2FP.BF16.PACK_AB R146, R202, R25 ;  /* 0x00000019ca92723e */ /* 0x000fe400000010ff */
[----:B---3--:R-:W-:Y:S01]  /*f920*/  MOV R168, R40 ;  /* 0x0000002800a87202 */ /* 0x008fe20000000f00 */
[----:B-1----:R-:W-:Y:S01]  /*f930*/  FMUL.FTZ R4, R134, R144 ;  /* 0x0000009086047220 */ /* 0x002fe20000410000 */
[----:B------:R-:W-:Y:S02]  /*f940*/  F2FP.BF16.PACK_AB R144, R31, R32 ;  /* 0x000000201f90723e */ /* 0x000fe400000010ff */
[----:B----4-:R-:W-:Y:S01]  /*f950*/  F2FP.BF16.PACK_AB R151, R201, R40 ;  /* 0x00000028c997723e */ /* 0x010fe200000010ff */
[----:B------:R-:W-:Y:S02]  /*f960*/  FMUL.FTZ R40, R132, R180 ;  /* 0x000000b484287220 */ /* 0x000fe40000410000 */
[----:B------:R1:W-:Y:S02]  /*f970*/  MUFU.EX2 R180, R138 ;  /* 0x0000008a00b47308 */ /* 0x0003e40000000800 */
[-C--:B------:R-:W-:Y:S08]  /*f980*/  HMMA.16816.F32.BF16 R4, R144, R20.reuse, R4 ;  /* 0x000000149004723c */ /* 0x080ff00000041804 */
[C---:B------:R-:W-:Y:S07]  /*f990*/  HMMA.16816.F32.BF16 R8, R148.reuse, R20, R8 ;  /* 0x000000149408723c */ /* 0x040fee0000041808 */
[C---:B------:R-:W-:Y:S01]  /*f9a0*/  FMUL.FTZ R20, R134.reuse, R160 ;  /* 0x000000a086147220 */ /* 0x040fe20000410000 */
[-C--:B------:R-:W-:Y:S04]  /*f9b0*/  HMMA.16816.F32.BF16 R12, R148, R22.reuse, R12 ;  /* 0x00000016940c723c */ /* 0x080fe8000004180c */
[----:B------:R-:W-:Y:S01]  /*f9c0*/  FMUL.FTZ R21, R134, R161 ;  /* 0x000000a186157220 */ /* 0x000fe20000410000 */
[----:B------:R-:W-:Y:S01]  /*f9d0*/  MOV R161, R29 ;  /* 0x0000001d00a17202 */ /* 0x000fe20000000f00 */
[----:B-1----:R-:W-:Y:S02]  /*f9e0*/  FFMA.FTZ R138, R209, c[0x0][0x2d0], -R196 ;  /* 0x0000b400d18a7a23 */ /* 0x002fe400000108c4 */
[C---:B------:R-:W-:Y:S04]  /*f9f0*/  HMMA.16816.F32.BF16 R16, R144.reuse, R22, R16 ;  /* 0x000000169010723c */ /* 0x040fe80000041810 */
[C---:B------:R-:W-:Y:S03]  /*fa00*/  FMUL.FTZ R29, R132.reuse, R169 ;  /* 0x000000a9841d7220 */ /* 0x040fe60000410000 */
[C---:B------:R-:W-:Y:S01]  /*fa10*/  FMUL.FTZ R22, R133.reuse, R162 ;  /* 0x000000a285167220 */ /* 0x040fe20000410000 */
[----:B------:R-:W-:Y:S01]  /*fa20*/  MOV R162, R25 ;  /* 0x0000001900a27202 */ /* 0x000fe20000000f00 */
[----:B------:R-:W-:Y:S03]  /*fa30*/  FMUL.FTZ R25, R132, R165 ;  /* 0x000000a584197220 */ /* 0x000fe60000410000 */
[----:B------:R-:W-:Y:S01]  /*fa40*/  MOV R165, R32 ;  /* 0x0000002000a57202 */ /* 0x000fe20000000f00 */
[----:B------:R-:W-:Y:S02]  /*fa50*/  FMUL.FTZ R32, R134, R172 ;  /* 0x000000ac86207220 */ /* 0x000fe40000410000 */
[----:B------:R1:W-:Y:S01]  /*fa60*/  MUFU.EX2 R172, R138 ;  /* 0x0000008a00ac7308 */ /* 0x0003e20000000800 */
[----:B------:R-:W-:Y:S01]  /*fa70*/  FMUL.FTZ R23, R133, R163 ;  /* 0x000000a385177220 */ /* 0x000fe20000410000 */
[----:B------:R-:W-:Y:S01]  /*fa80*/  MOV R163, R24 ;  /* 0x0000001800a37202 */ /* 0x000fe20000000f00 */
[----:B------:R-:W-:Y:S01]  /*fa90*/  FMUL.FTZ R24, R132, R164 ;  /* 0x000000a484187220 */ /* 0x000fe20000410000 */
[----:B------:R-:W-:Y:S01]  /*faa0*/  MOV R164, R31 ;  /* 0x0000001f00a47202 */ /* 0x000fe20000000f00 */
[----:B------:R-:W-:Y:S03]  /*fab0*/  FMUL.FTZ R31, R0, R171 ;  /* 0x000000ab001f7220 */ /* 0x000fe60000410000 */
[-C--:B------:R-:W-:Y:S08]  /*fac0*/  HMMA.16816.F32.BF16 R20, R144, R36.reuse, R20 ;  /* 0x000000249014723c */ /* 0x080ff00000041814 */
[C---:B------:R-:W-:Y:S07]  /*fad0*/  HMMA.16816.F32.BF16 R24, R148.reuse, R36, R24 ;  /* 0x000000249418723c */ /* 0x040fee0000041818 */
[C---:B------:R-:W-:Y:S01]  /*fae0*/  FMUL.FTZ R36, R134.reuse, R176 ;  /* 0x000000b086247220 */ /* 0x040fe20000410000 */
[-C--:B------:R-:W-:Y:S04]  /*faf0*/  HMMA.16816.F32.BF16 R28, R148, R38.reuse, R28 ;  /* 0x00000026941c723c */ /* 0x080fe8000004181c */
[--C-:B-1----:R-:W-:Y:S01]  /*fb00*/  FFMA.FTZ R138, R211, c[0x0][0x2d0], -R142.reuse ;  /* 0x0000b400d38a7a23 */ /* 0x102fe2000001088e */
[----:B------:R-:W-:Y:S01]  /*fb10*/  MOV R176, R202 ;  /* 0x000000ca00b07202 */ /* 0x000fe20000000f00 */
[----:B------:R-:W-:Y:S01]  /*fb20*/  FMUL.FTZ R37, R134, R177 ;  /* 0x000000b186257220 */ /* 0x000fe20000410000 */
[----:B------:R-:W-:Y:S01]  /*fb30*/  MOV R177, R206 ;  /* 0x000000ce00b17202 */ /* 0x000fe20000000f00 */
[C---:B------:R-:W-:Y:S01]  /*fb40*/  HMMA.16816.F32.BF16 R32, R144.reuse, R38, R32 ;  /* 0x000000269020723c */ /* 0x040fe20000041820 */
[----:B------:R1:W-:Y:S06]  /*fb50*/  MUFU.EX2 R181, R138 ;  /* 0x0000008a00b57308 */ /* 0x0003ec0000000800 */
[C---:B------:R-:W-:Y:S01]  /*fb60*/  FMUL.FTZ R38, R133.reuse, R178 ;  /* 0x000000b285267220 */ /* 0x040fe20000410000 */
[----:B------:R-:W-:Y:S01]  /*fb70*/  MOV R178, R200 ;  /* 0x000000c800b27202 */ /* 0x000fe20000000f00 */
[----:B------:R-:W-:Y:S02]  /*fb80*/  FMUL.FTZ R39, R133, R179 ;  /* 0x000000b385277220 */ /* 0x000fe40000410000 */
[----:B------:R3:W-:Y:S01]  /*fb90*/  MUFU.EX2 R206, R139 ;  /* 0x0000008b00ce7308 */ /* 0x0007e20000000800 */
[----:B------:R-:W-:Y:S04]  /*fba0*/  MOV R179, R201 ;  /* 0x000000c900b37202 */ /* 0x000fe80000000f00 */
[-C--:B--2---:R-:W-:Y:S08]  /*fbb0*/  HMMA.16816.F32.BF16 R36, R144, R152.reuse, R36 ;  /* 0x000000989024723c */ /* 0x084ff00000041824 */
[C---:B------:R-:W-:Y:S04]  /*fbc0*/  HMMA.16816.F32.BF16 R40, R148.reuse, R152, R40 ;  /* 0x000000989428723c */ /* 0x040fe80000041828 */
[--C-:B-1----:R-:W-:Y:S04]  /*fbd0*/  FFMA.FTZ R138, R213, c[0x0][0x2d0], -R142.reuse ;  /* 0x0000b400d58a7a23 */ /* 0x102fe8000001088e */
[-C--:B------:R-:W-:Y:S01]  /*fbe0*/  HMMA.16816.F32.BF16 R44, R148, R154.reuse, R44 ;  /* 0x0000009a942c723c */ /* 0x080fe2000004182c */
[----:B------:R1:W-:Y:S03]  /*fbf0*/  MUFU.EX2 R160, R138 ;  /* 0x0000008a00a07308 */ /* 0x0003e60000000800 */
[----:B---3--:R-:W-:Y:S01]  /*fc00*/  FFMA.FTZ R139, R216, c[0x0][0x2d0], -R142 ;  /* 0x0000b400d88b7a23 */ /* 0x008fe2000001088e */
[----:B------:R-:W-:Y:S02]  /*fc10*/  MOV R216, R179 ;  /* 0x000000b300d87202 */ /* 0x000fe40000000f00 */
[----:B------:R-:W-:Y:S01]  /*fc20*/  MOV R179, R193 ;  /* 0x000000c100b37202 */ /* 0x000fe20000000f00 */
[C---:B------:R-:W-:Y:S01]  /*fc30*/  HMMA.16816.F32.BF16 R48, R144.reuse, R154, R48 ;  /* 0x0000009a9030723c */ /* 0x040fe20000041830 */
[----:B------:R-:W2:Y:S02]  /*fc40*/  LDSM.16.MT88.4 R152, [R225+0x3880] ;  /* 0x00388000e198783b */ /* 0x000ea40000004200 */
[----:B------:R-:W-:Y:S05]  /*fc50*/  MUFU.EX2 R202, R139 ;  /* 0x0000008b00ca7308 */ /* 0x000fea0000000800 */
[-C--:B------:R-:W-:Y:S05]  /*fc60*/  HMMA.16816.F32.BF16 R52, R144, R156.reuse, R52 ;  /* 0x0000009c9034723c */ /* 0x080fea0000041834 */
[----:B------:R-:W-:Y:S03]  /*fc70*/  MUFU.EX2 R139, R140 ;  /* 0x0000008c008b7308 */ /* 0x000fe60000000800 */
[C---:B------:R-:W-:Y:S04]  /*fc80*/  HMMA.16816.F32.BF16 R56, R148.reuse, R156, R56 ;  /* 0x0000009c9438723c */ /* 0x040fe80000041838 */
[--C-:B-1----:R-:W-:Y:S04]  /*fc90*/  FFMA.FTZ R138, R208, c[0x0][0x2d0], -R196.reuse ;  /* 0x0000b400d08a7a23 */ /* 0x102fe800000108c4 */
[-C--:B------:R-:W-:Y:S01]  /*fca0*/  HMMA.16816.F32.BF16 R60, R148, R158.reuse, R60 ;  /* 0x0000009e943c723c */ /* 0x080fe2000004183c */
[----:B------:R1:W-:Y:S07]  /*fcb0*/  MUFU.EX2 R169, R138 ;  /* 0x0000008a00a97308 */ /* 0x0003ee0000000800 */
[C---:B------:R-:W-:Y:S01]  /*fcc0*/  HMMA.16816.F32.BF16 R64, R144.reuse, R158, R64 ;  /* 0x0000009e9040723c */ /* 0x040fe20000041840 */
[----:B------:R-:W3:Y:S07]  /*fcd0*/  LDSM.16.MT88.4 R156, [R226+0x3880] ;  /* 0x00388000e29c783b */ /* 0x000eee0000004200 */
[-C--:B--2---:R-:W-:Y:S08]  /*fce0*/  HMMA.16816.F32.BF16 R68, R144, R152.reuse, R68 ;  /* 0x000000989044723c */ /* 0x084ff00000041844 */
[C---:B------:R-:W-:Y:S04]  /*fcf0*/  HMMA.16816.F32.BF16 R72, R148.reuse, R152, R72 ;  /* 0x000000989448723c */ /* 0x040fe80000041848 */
[----:B-1----:R-:W-:Y:S04]  /*fd00*/  FFMA.FTZ R138, R210, c[0x0][0x2d0], -R196 ;  /* 0x0000b400d28a7a23 */ /* 0x002fe800000108c4 */
[-C--:B------:R-:W-:Y:S01]  /*fd10*/  HMMA.16816.F32.BF16 R76, R148, R154.reuse, R76 ;  /* 0x0000009a944c723c */ /* 0x080fe2000004184c */
[----:B------:R1:W-:Y:S07]  /*fd20*/  MUFU.EX2 R171, R138 ;  /* 0x0000008a00ab7308 */ /* 0x0003ee0000000800 */
[C---:B------:R-:W-:Y:S01]  /*fd30*/  HMMA.16816.F32.BF16 R80, R144.reuse, R154, R80 ;  /* 0x0000009a9050723c */ /* 0x040fe20000041850 */
[----:B------:R-:W2:Y:S07]  /*fd40*/  LDSM.16.MT88.4 R152, [R228+0x3880] ;  /* 0x00388000e498783b */ /* 0x000eae0000004200 */
[-C--:B---3--:R-:W-:Y:S08]  /*fd50*/  HMMA.16816.F32.BF16 R84, R144, R156.reuse, R84 ;  /* 0x0000009c9054723c */ /* 0x088ff00000041854 */
        /* <DEDUP_REMOVED lines=10> */
[----:B------:R1:W2:Y:S07]  /*fe00*/  MUFU.EX2 R173, R138 ;  /* 0x0000008a00ad7308 */ /* 0x0002ae0000000800 */
[C---:B------:R-:W-:Y:S01]  /*fe10*/  HMMA.16816.F32.BF16 R112, R144.reuse, R154, R112 ;  /* 0x0000009a9070723c */ /* 0x040fe20000041870 */
[----:B------:R-:W4:Y:S07]  /*fe20*/  LDSM.16.MT88.4 R152, [R225+0x2880] ;  /* 0x00288000e198783b */ /* 0x000f2e0000004200 */
[-C--:B---3--:R-:W-:Y:S08]  /*fe30*/  HMMA.16816.F32.BF16 R116, R144, R156.reuse, R116 ;  /* 0x0000009c9074723c */ /* 0x088ff00000041874 */
[C---:B------:R-:W-:Y:S04]  /*fe40*/  HMMA.16816.F32.BF16 R120, R148.reuse, R156, R120 ;  /* 0x0000009c9478723c */ /* 0x040fe80000041878 */
[--C-:B-1----:R-:W-:Y:S04]  /*fe50*/  FFMA.FTZ R138, R220, c[0x0][0x2d0], -R143.reuse ;  /* 0x0000b400dc8a7a23 */ /* 0x102fe8000001088f */
[-C--:B------:R-:W-:Y:S01]  /*fe60*/  HMMA.16816.F32.BF16 R124, R148, R158.reuse, R124 ;  /* 0x0000009e947c723c */ /* 0x080fe2000004187c */
[----:B------:R1:W-:Y:S07]  /*fe70*/  MUFU.EX2 R182, R138 ;  /* 0x0000008a00b67308 */ /* 0x0003ee0000000800 */
[----:B------:R-:W-:Y:S01]  /*fe80*/  HMMA.16816.F32.BF16 R128, R144, R158, R128 ;  /* 0x0000009e9080723c */ /* 0x000fe20000041880 */
[----:B------:R-:W-:Y:S03]  /*fe90*/  LDSM.16.MT88.4 R156, [R227+0x2880] ;  /* 0x00288000e39c783b */ /* 0x000fe60000004200 */
[--C-:B-1----:R-:W-:Y:S04]  /*fea0*/  FFMA.FTZ R138, R215, c[0x0][0x2d0], -R143.reuse ;  /* 0x0000b400d78a7a23 */ /* 0x102fe8000001088f */
[----:B------:R1:W3:Y:S04]  /*feb0*/  MUFU.EX2 R220, R138 ;  /* 0x0000008a00dc7308 */ /* 0x0002e80000000800 */
[--C-:B-1----:R-:W-:Y:S01]  /*fec0*/  FFMA.FTZ R138, R221, c[0x0][0x2d0], -R2.reuse ;  /* 0x0000b400dd8a7a23 */ /* 0x102fe20000010802 */
[----:B--2---:R-:W-:Y:S02]  /*fed0*/  MOV R221, R173 ;  /* 0x000000ad00dd7202 */ /* 0x004fe40000000f00 */
[----:B---3--:R-:W-:Y:S03]  /*fee0*/  F2FP.BF16.PACK_AB R148, R220, R182 ;  /* 0x000000b6dc94723e */ /* 0x008fe600000010ff */
[----:B------:R1:W-:Y:S01]  /*fef0*/  MUFU.EX2 R215, R138 ;  /* 0x0000008a00d77308 */ /* 0x0003e20000000800 */
[----:B------:R-:W-:Y:S01]  /*ff00*/  MOV R173, R165 ;  /* 0x000000a500ad7202 */ /* 0x000fe20000000f00 */
[--C-:B-1----:R-:W-:Y:S01]  /*ff10*/  FFMA.FTZ R138, R222, c[0x0][0x2d0], -R2.reuse ;  /* 0x0000b400de8a7a23 */ /* 0x102fe20000010802 */
[----:B------:R-:W-:Y:S02]  /*ff20*/  MOV R222, R171 ;  /* 0x000000ab00de7202 */ /* 0x000fe40000000f00 */
[----:B------:R-:W-:Y:S05]  /*ff30*/  MOV R171, R168 ;  /* 0x000000a800ab7202 */ /* 0x000fea0000000f00 */
[----:B------:R1:W2:Y:S01]  /*ff40*/  MUFU.EX2 R214, R138 ;  /* 0x0000008a00d67308 */ /* 0x0002a20000000800 */
[----:B------:R-:W-:Y:S02]  /*ff50*/  MOV R168, R163 ;  /* 0x000000a300a87202 */ /* 0x000fe40000000f00 */
[----:B------:R-:W-:Y:S01]  /*ff60*/  MOV R175, R171 ;  /* 0x000000ab00af7202 */ /* 0x000fe20000000f00 */
[--C-:B-1----:R-:W-:Y:S01]  /*ff70*/  FFMA.FTZ R138, R244, c[0x0][0x2d0], -R143.reuse ;  /* 0x0000b400f48a7a23 */ /* 0x102fe2000001088f */
[----:B------:R-:W-:Y:S02]  /*ff80*/  MOV R244, R170 ;  /* 0x000000aa00f47202 */ /* 0x000fe40000000f00 */
[----:B------:R-:W-:Y:S03]  /*ff90*/  MOV R170, R167 ;  /* 0x000000a700aa7202 */ /* 0x000fe60000000f00 */
[----:B------:R1:W-:Y:S01]  /*ffa0*/  MUFU.EX2 R213, R138 ;  /* 0x0000008a00d57308 */ /* 0x0003e20000000800 */
[----:B------:R-:W-:Y:S02]  /*ffb0*/  MOV R167, R162 ;  /* 0x000000a200a77202 */ /* 0x000fe40000000f00 */
[----:B------:R-:W-:Y:S02]  /*ffc0*/  F2FP.BF16.PACK_AB R147, R221, R244 ;  /* 0x000000f4dd93723e */ /* 0x000fe400000010ff */
[----:B--2---:R-:W-:Y:S02]  /*ffd0*/  F2FP.BF16.PACK_AB R149, R214, R215 ;  /* 0x000000d7d695723e */ /* 0x004fe400000010ff */
[----:B------:R-:W-:Y:S02]  /*ffe0*/  MOV R174, R170 ;  /* 0x000000aa00ae7202 */ /* 0x000fe40000000f00 */
[----:B------:R-:W-:Y:S01]  /*fff0*/  MOV R170, R168 ;  /* 0x000000a800aa7202 */ /* 0x000fe20000000f00 */
[--C-:B-1----:R-:W-:Y:S01]  /*10000*/  FFMA.FTZ R138, R223, c[0x0][0x2d0], -R143.reuse ;  /* 0x0000b400df8a7a23 */ /* 0x102fe2000001088f */
[----:B------:R-:W-:Y:S02]  /*10010*/  MOV R223, R169 ;  /* 0x000000a900df7202 */ /* 0x000fe40000000f00 */
[----:B------:R-:W-:Y:S01]  /*10020*/  MOV R169, R166 ;  /* 0x000000a600a97202 */ /* 0x000fe20000000f00 */
[----:B------:R1:W2:Y:S01]  /*10030*/  MUFU.EX2 R212, R138 ;  /* 0x0000008a00d47308 */ /* 0x0002a20000000800 */
[----:B------:R-:W-:Y:S02]  /*10040*/  MOV R166, R161 ;  /* 0x000000a100a67202 */ /* 0x000fe40000000f00 */
[----:B------:R-:W-:Y:S02]  /*10050*/  F2FP.BF16.PACK_AB R146, R222, R223 ;  /* 0x000000dfde92723e */ /* 0x000fe400000010ff */
        /* <DEDUP_REMOVED lines=8> */
[----:B--2---:R-:W-:Y:S01]  /*100e0*/  F2FP.BF16.PACK_AB R150, R212, R213 ;  /* 0x000000d5d496723e */ /* 0x004fe200000010ff */
[----:B---3--:R-:W-:Y:S01]  /*100f0*/  FFMA.FTZ R138, R246, c[0x0][0x2d0], -R2 ;  /* 0x0000b400f68a7a23 */ /* 0x008fe20000010802 */
[----:B------:R-:W-:Y:S02]  /*10100*/  MOV R246, R172 ;  /* 0x000000ac00f67202 */ /* 0x000fe40000000f00 */
[----:B------:R-:W-:Y:S03]  /*10110*/  MOV R172, R164 ;  /* 0x000000a400ac7202 */ /* 0x000fe60000000f00 */
[----:B------:R2:W3:Y:S01]  /*10120*/  MUFU.EX2 R210, R138 ;  /* 0x0000008a00d27308 */ /* 0x0004e20000000800 */
[----:B------:R-:W-:Y:S01]  /*10130*/  F2FP.BF16.PACK_AB R144, R246, R180 ;  /* 0x000000b4f690723e */ /* 0x000fe200000010ff */
[----:B------:R-:W1:Y:S06]  /*10140*/  LDSM.16.MT88.4 R164, [R228+0x2880] ;  /* 0x00288000e4a4783b */ /* 0x000e6c0000004200 */
[-C--:B----4-:R-:W-:Y:S03]  /*10150*/  HMMA.16816.F32.BF16 R4, R144, R152.reuse, R4 ;  /* 0x000000989004723c */ /* 0x090fe60000041804 */
[--C-:B--2---:R-:W-:Y:S01]  /*10160*/  FFMA.FTZ R138, R252, c[0x0][0x2d0], -R196.reuse ;  /* 0x0000b400fc8a7a23 */ /* 0x104fe200000108c4 */
[----:B---3--:R-:W-:Y:S02]  /*10170*/  F2FP.BF16.PACK_AB R151, R210, R211 ;  /* 0x000000d3d297723e */ /* 0x008fe400000010ff */
[----:B------:R-:W-:Y:S01]  /*10180*/  MOV R252, R182 ;  /* 0x000000b600fc7202 */ /* 0x000fe20000000f00 */
[----:B------:R2:W-:Y:S01]  /*10190*/  MUFU.EX2 R209, R138 ;  /* 0x0000008a00d17308 */ /* 0x0005e20000000800 */
[----:B------:R-:W-:Y:S03]  /*101a0*/  MOV R182, R172 ;  /* 0x000000ac00b67202 */ /* 0x000fe60000000f00 */
[C---:B------:R-:W-:Y:S08]  /*101b0*/  HMMA.16816.F32.BF16 R8, R148.reuse, R152, R8 ;  /* 0x000000989408723c */ /* 0x040ff00000041808 */
[-C--:B------:R-:W-:Y:S08]  /*101c0*/  HMMA.16816.F32.BF16 R12, R148, R154.reuse, R12 ;  /* 0x0000009a940c723c */ /* 0x080ff0000004180c */
[C---:B------:R-:W-:Y:S01]  /*101d0*/  HMMA.16816.F32.BF16 R16, R144.reuse, R154, R16 ;  /* 0x0000009a9010723c */ /* 0x040fe20000041810 */
[----:B------:R-:W3:Y:S03]  /*101e0*/  LDSM.16.MT88.4 R152, [R225+0x4080] ;  /* 0x00408000e198783b */ /* 0x000ee60000004200 */
[----:B--2---:R-:W-:Y:S01]  /*101f0*/  FFMA.FTZ R138, R250, c[0x0][0x2d0], -R196 ;  /* 0x0000b400fa8a7a23 */ /* 0x004fe200000108c4 */
[----:B------:R-:W-:Y:S02]  /*10200*/  MOV R250, R181 ;  /* 0x000000b500fa7202 */ /* 0x000fe40000000f00 */
[----:B------:R-:W-:Y:S01]  /*10210*/  MOV R181, R173 ;  /* 0x000000ad00b57202 */ /* 0x000fe20000000f00 */
[-C--:B-1----:R-:W-:Y:S01]  /*10220*/  HMMA.16816.F32.BF16 R20, R144, R160.reuse, R20 ;  /* 0x000000a09014723c */ /* 0x082fe20000041814 */
[----:B------:R1:W2:Y:S07]  /*10230*/  MUFU.EX2 R208, R138 ;  /* 0x0000008a00d07308 */ /* 0x0002ae0000000800 */
        /* <DEDUP_REMOVED lines=52> */
[----:B------:R-:W-:Y:S02]  /*10580*/  MOV R219, R176 ;  /* 0x000000b000db7202 */ /* 0x000fe40000000f00 */
[----:B------:R-:W-:Y:S01]  /*10590*/  MOV R176, R192 ;  /* 0x000000c000b07202 */ /* 0x000fe20000000f00 */
[----:B------:R1:W-:Y:S01]  /*105a0*/  MUFU.EX2 R198, R138 ;  /* 0x0000008a00c67308 */ /* 0x0003e20000000800 */
[----:B--2---:R-:W-:Y:S03]  /*105b0*/  F2FP.BF16.PACK_AB R192, R200, R201 ;  /* 0x000000c9c8c0723e */ /* 0x004fe600000010ff */
        /* <DEDUP_REMOVED lines=8> */
[----:B------:R-:W-:Y:S07]  /*10640*/  F2FP.BF16.PACK_AB R143, R202, R203 ;  /* 0x000000cbca8f723e */ /* 0x000fee00000010ff */
[----:B------:R-:W1:Y:S01]  /*10650*/  MUFU.EX2 R196, R138 ;  /* 0x0000008a00c47308 */ /* 0x000e620000000800 */
[-C--:B---3--:R-:W-:Y:S01]  /*10660*/  HMMA.16816.F32.BF16 R144, R140, R160.reuse, R4 ;  /* 0x000000a08c90723c */ /* 0x088fe20000041804 */
[----:B------:R-:W-:Y:S08]  /*10670*/  LDSM.16.MT88.4 R4, [R227+0x3080] ;  /* 0x00308000e304783b */ /* 0x000ff00000004200 */
[----:B------:R2:W3:Y:S03]  /*10680*/  MUFU.EX2 R138, R2 ;  /* 0x00000002008a7308 */ /* 0x0004e60000000800 */
[----:B-1----:R-:W-:Y:S02]  /*10690*/  F2FP.BF16.PACK_AB R194, R196, R197 ;  /* 0x000000c5c4c2723e */ /* 0x002fe400000010ff */
[----:B--2---:R-:W-:Y:S02]  /*106a0*/  MOV R2, R175 ;  /* 0x000000af00027202 */ /* 0x004fe40000000f00 */
        /* <DEDUP_REMOVED lines=15> */
[-C--:B------:R-:W-:Y:S01]  /*107a0*/  HMMA.16816.F32.BF16 R168, R192, R174.reuse, R28 ;  /* 0x000000aec0a8723c */ /* 0x080fe2000004181c */
[----:B------:R-:W4:Y:S06]  /*107b0*/  LDL.LU R28, [R1+0x34] ;  /* 0x00003400011c7983 */ /* 0x000f2c0000300800 */
        /* <DEDUP_REMOVED lines=9> */
[----:B------:R-:W4:Y:S06]  /*10850*/  LDL.LU R38, [R1+0x28] ;  /* 0x0000280001267983 */ /* 0x000f2c0000300800 */
        /* <DEDUP_REMOVED lines=27> */
[----:B------:R-:W-:Y:S02]  /*10a10*/  FFMA.FTZ R133, R133, R33, R39 ;  /* 0x0000002185857223 */ /* 0x000fe40000010027 */
[----:B------:R-:W-:Y:S02]  /*10a20*/  FADD.FTZ R0, R2, R0 ;  /* 0x0000000002007221 */ /* 0x000fe40000010000 */
[----:B------:R-:W-:Y:S02]  /*10a30*/  FFMA.FTZ R132, R132, R32, R34 ;  /* 0x0000002084847223 */ /* 0x000fe40000010022 */
[----:B------:R-:W-:Y:S02]  /*10a40*/  FADD.FTZ R6, R30, R133 ;  /* 0x000000851e067221 */ /* 0x000fe40000010000 */
[----:B------:R-:W-:Y:S01]  /*10a50*/  FADD.FTZ R4, R31, R132 ;  /* 0x000000841f047221 */ /* 0x000fe20000010000 */
[----:B------:R-:W-:Y:S01]  /*10a60*/  MOV R132, R136 ;  /* 0x0000008800847202 */ /* 0x000fe20000000f00 */
[----:B------:R-:W-:Y:S02]  /*10a70*/  FADD.FTZ R6, R26, R6 ;  /* 0x000000061a067221 */ /* 0x000fe40000010000 */
        /* <DEDUP_REMOVED lines=48> */
.L_x_1123:
        /* <DEDUP_REMOVED lines=17> */
[----:B------:R1:W-:Y:S04]  /*10e90*/  STL [R1+0xc], R0 ;  /* 0x00000c0001007387 */ /* 0x0003e80000100800 */
[----:B------:R1:W-:Y:S02]  /*10ea0*/  STL [R1+0x10], R2 ;  /* 0x0000100201007387 */ /* 0x0003e40000100800 */
.L_x_1145:
[----:B------:R-:W2:Y:S01]  /*10eb0*/  LDL R249, [R1+0x14] ;  /* 0x0000140001f97983 */ /* 0x000ea20000100800 */
[----:B-1----:R-:W-:Y:S01]  /*10ec0*/  SHF.R.S32.HI R0, RZ, 0x1f, R243 ;  /* 0x0000001fff007819 */ /* 0x002fe200000114f3 */
[----:B------:R-:W-:Y:S04]  /*10ed0*/  DEPBAR.LE SB0, 0x0 ;  /* 0x000080000000791a */ /* 0x000fe80000000000 */
[----:B------:R-:W3:Y:S01]  /*10ee0*/  LDL R247, [R1+0x18] ;  /* 0x0000180001f77983 */ /* 0x000ee20000100800 */
[----:B------:R-:W-:Y:S01]  /*10ef0*/  IMAD R0, R0, c[0x0][0x208], RZ ;  /* 0x0000820000007a24 */ /* 0x000fe200078e02ff */
[----:B------:R-:W-:Y:S01]  /*10f00*/  UISETP.GT.AND UP0, UPT, UR26, UR7, UPT ;  /* 0x000000071a00728c */ /* 0x000fe2000bf04270 */
[C---:B------:R-:W-:Y:S01]  /*10f10*/  IMAD.WIDE.U32 R2, R243.reuse, c[0x0][0x208], RZ ;  /* 0x00008200f3027a25 */ /* 0x040fe200078e00ff */
[----:B------:R-:W4:Y:S03]  /*10f20*/  LDL R248, [R1+0xc] ;  /* 0x00000c0001f87983 */ /* 0x000f260000100800 */
[----:B------:R-:W-:Y:S01]  /*10f30*/  IMAD R0, R243, c[0x0][0x20c], R0 ;  /* 0x00008300f3007a24 */ /* 0x000fe200078e0200 */
[----:B------:R-:W4:Y:S04]  /*10f40*/  LDL R38, [R1+0x8] ;  /* 0x0000080001267983 */ /* 0x000f280000100800 */
[----:B------:R-:W4:Y:S01]  /*10f50*/  LDL R246, [R1+0x10] ;  /* 0x0000100001f67983 */ /* 0x000f220000100800 */
[----:B------:R-:W-:Y:S02]  /*10f60*/  IADD3 R3, R3, R0, RZ ;  /* 0x0000000003037210 */ /* 0x000fe40007ffe0ff */
[----:B------:R-:W-:Y:S01]  /*10f70*/  SHF.R.S32.HI R0, RZ, 0x1f, R242 ;  /* 0x0000001fff007819 */ /* 0x000fe200000114f2 */
[----:B------:R-:W-:Y:S02]  /*10f80*/  BAR.SYNC.DEFER_BLOCKING 0x0 ;  /* 0x0000000000007b1d */ /* 0x000fe40000010000 */
[----:B------:R-:W-:Y:S04]  /*10f90*/  IMAD.WIDE.U32 R2, R242, c[0x0][0x218], R2 ;  /* 0x00008600f2027a25 */ /* 0x000fe800078e0002 */
[----:B------:R-:W-:Y:S01]  /*10fa0*/  IMAD R0, R0, c[0x0][0x218], RZ ;  /* 0x0000860000007a24 */ /* 0x000fe200078e02ff */
[----:B------:R-:W-:Y:S03]  /*10fb0*/  IADD3 R2, P0, R2, UR24, RZ ;  /* 0x0000001802027c10 */ /* 0x000fe6000ff1e0ff */
[----:B------:R-:W-:Y:S05]  /*10fc0*/  IMAD R0, R242, c[0x0][0x21c], R0 ;  /* 0x00008700f2007a24 */ /* 0x000fea00078e0200 */
[----:B------:R-:W-:Y:S02]  /*10fd0*/  IADD3.X R3, R3, UR20, R0, P0, !PT ;  /* 0x0000001403037c10 */ /* 0x000fe400087fe400 */
[C---:B------:R-:W-:Y:S04]  /*10fe0*/  LEA R0, P0, R2.reuse, c[0x0][0x1f8], 0x1 ;  /* 0x00007e0002007a11 */ /* 0x040fe800078008ff */
[----:B------:R-:W-:Y:S01]  /*10ff0*/  LEA.HI.X R2, R2, c[0x0][0x1fc], R3, 0x1, P0 ;  /* 0x00007f0002027a11 */ /* 0x000fe200000f0c03 */
[----:B-----5:R-:W-:Y:S08]  /*11000*/  LDSM.16.M88.4 R48, [R231+0x8080] ;  /* 0x00808000e730783b */ /* 0x020ff00000000200 */
        /* <DEDUP_REMOVED lines=19> */
[C---:B--2---:R-:W-:Y:S04]  /*11140*/  IADD3 R24, P1, R3.reuse, R249, RZ ;  /* 0x000000f903187210 */ /* 0x044fe80007f3e0ff */
[----:B---3--:R-:W-:Y:S02]  /*11150*/  IADD3.X R25, R20, R247, RZ, P1, !PT ;  /* 0x000000f714197210 */ /* 0x008fe40000ffe4ff */
[----:B-1----:R-:W-:Y:S02]  /*11160*/  IADD3 R36, P1, R0, R249, RZ ;  /* 0x000000f900247210 */ /* 0x002fe40007f3e0ff */
[----:B----4-:R-:W-:Y:S02]  /*11170*/  IADD3 R2, P0, R3, R248, RZ ;  /* 0x000000f803027210 */ /* 0x010fe40007f1e0ff */
[----:B------:R-:W-:Y:S01]  /*11180*/  IADD3.X R37, R30, R247, RZ, P1, !PT ;  /* 0x000000f71e257210 */ /* 0x000fe20000ffe4ff */
[----:B------:R-:W-:Y:S01]  /*11190*/  @!PT LDS RZ, [RZ] ;  /* 0x00000000fffff984 */ /* 0x000fe20000000800 */
[----:B------:R1:W-:Y:S01]  /*111a0*/  LDGSTS.E.BYPASS.LTC128B.128 [R38], [R24.64], !P6 ;  /* 0x0000000018267fae */ /* 0x0003e2000f101d56 */
[----:B------:R-:W-:Y:S02]  /*111b0*/  IADD3.X R3, R20, R246, RZ, P0, !PT ;  /* 0x000000f614037210 */ /* 0x000fe400007fe4ff */
[-C--:B------:R-:W-:Y:S01]  /*111c0*/  HMMA.16816.F32.BF16 R20, R48, R32.reuse, RZ ;  /* 0x000000203014723c */ /* 0x080fe200000418ff */
[C---:B------:R-:W-:Y:S04]  /*111d0*/  IADD3 R28, P0, R26.reuse, R249, RZ ;  /* 0x000000f91a1c7210 */ /* 0x040fe80007f1e0ff */
[----:B------:R2:W-:Y:S01]  /*111e0*/  LDGSTS.E.BYPASS.LTC128B.128 [R38+0x1800], [R2.64], !P5 ;  /* 0x0180000002267fae */ /* 0x0005e2000e901d56 */
[C---:B------:R-:W-:Y:S07]  /*111f0*/  IADD3.X R29, R31.reuse, R247, RZ, P0, !PT ;  /* 0x000000f71f1d7210 */ /* 0x040fee00007fe4ff */
[----:B------:R3:W-:Y:S01]  /*11200*/  LDGSTS.E.BYPASS.LTC128B.128 [R38+0x800], [R28.64], !P6 ;  /* 0x008000001c267fae */ /* 0x0007e2000f101d56 */
[----:B--2---:R-:W-:Y:S02]  /*11210*/  IADD3 R2, P2, R26, R248, RZ ;  /* 0x000000f81a027210 */ /* 0x004fe40007f5e0ff */
[C---:B-1----:R-:W-:Y:S02]  /*11220*/  HMMA.16816.F32.BF16 R24, R44.reuse, R32, RZ ;  /* 0x000000202c18723c */ /* 0x042fe400000418ff */
[----:B------:R-:W-:Y:S05]  /*11230*/  IADD3.X R3, R31, R246, RZ, P2, !PT ;  /* 0x000000f61f037210 */ /* 0x000fea00017fe4ff */
        /* <DEDUP_REMOVED lines=166> */
[----:B------:R1:W1:Y:S01]  /*11ca0*/  MUFU.TANH R133, R21 ;  /* 0x0000001500857308 */ /* 0x0002620000002400 */
[-C--:B------:R-:W-:Y:S03]  /*11cb0*/  HMMA.16816.F32.BF16 R44, R192, R10.reuse, R44 ;  /* 0x0000000ac02c723c */ /* 0x080fe6000004182c */
[----:B------:R-:W-:Y:S02]  /*11cc0*/  FMUL.FTZ R28, R28, c[0x0][0x320] ;  /* 0x0000c8001c1c7a20 */ /* 0x000fe40000410000 */
[----:B------:R-:W-:Y:S02]  /*11cd0*/  FMUL.FTZ R29, R29, c[0x0][0x320] ;  /* 0x0000c8001d1d7a20 */ /* 0x000fe40000410000 */
[----:B------:R-:W-:Y:S01]  /*11ce0*/  FMUL.FTZ R30, R30, c[0x0][0x320] ;  /* 0x0000c8001e1e7a20 */ /* 0x000fe20000410000 */
[----:B------:R-:W-:Y:S01]  /*11cf0*/  HMMA.16816.F32.BF16 R48, R216, R10, R48 ;  /* 0x0000000ad830723c */ /* 0x000fe20000041830 */
[----:B------:R2:W2:Y:S03]  /*11d00*/  MUFU.TANH R198, R22 ;  /* 0x0000001600c67308 */ /* 0x0004a60000002400 */
[----:B------:R-:W-:Y:S02]  /*11d10*/  FMUL.FTZ R31, R31, c[0x0][0x320] ;  /* 0x0000c8001f1f7a20 */ /* 0x000fe40000410000 */
[----:B------:R-:W-:Y:S02]  /*11d20*/  FMUL.FTZ R19, R37, c[0x0][0x320] ;  /* 0x0000c80025137a20 */ /* 0x000fe40000410000 */
[----:B------:R-:W-:Y:S03]  /*11d30*/  FMUL.FTZ R42, R42, c[0x0][0x320] ;  /* 0x0000c8002a2a7a20 */ /* 0x000fe60000410000 */
[----:B------:R3:W3:Y:S01]  /*11d40*/  MUFU.TANH R199, R23 ;  /* 0x0000001700c77308 */ /* 0x0006e20000002400 */
[----:B------:R-:W-:Y:S04]  /*11d50*/  FMUL.FTZ R43, R43, c[0x0][0x320] ;  /* 0x0000c8002b2b7a20 */ /* 0x000fe80000410000 */
[----:B-1----:R-:W-:Y:S02]  /*11d60*/  FMUL.FTZ R21, R45, c[0x0][0x320] ;  /* 0x0000c8002d157a20 */ /* 0x002fe40000410000 */
[----:B------:R-:W-:Y:S02]  /*11d70*/  FMUL.FTZ R46, R46, c[0x0][0x320] ;  /* 0x0000c8002e2e7a20 */ /* 0x000fe40000410000 */
[----:B------:R-:W-:Y:S01]  /*11d80*/  FMUL.FTZ R47, R47, c[0x0][0x320] ;  /* 0x0000c8002f2f7a20 */ /* 0x000fe20000410000 */
[----:B------:R1:W1:Y:S03]  /*11d90*/  MUFU.TANH R205, R24 ;  /* 0x0000001800cd7308 */ /* 0x0002660000002400 */
[----:B------:R-:W-:Y:S02]  /*11da0*/  FMUL.FTZ R14, R48, c[0x0][0x320] ;  /* 0x0000c800300e7a20 */ /* 0x000fe40000410000 */
[----:B--2---:R-:W-:Y:S02]  /*11db0*/  FMUL.FTZ R22, R36, c[0x0][0x320] ;  /* 0x0000c80024167a20 */ /* 0x004fe40000410000 */
[----:B------:R-:W-:Y:S02]  /*11dc0*/  FMUL.FTZ R13, R49, c[0x0][0x320] ;  /* 0x0000c800310d7a20 */ /* 0x000fe40000410000 */
[----:B------:R-:W-:Y:S01]  /*11dd0*/  FMUL.FTZ R20, R50, c[0x0][0x320] ;  /* 0x0000c80032147a20 */ /* 0x000fe20000410000 */
[----:B------:R2:W2:Y:S01]  /*11de0*/  MUFU.TANH R208, R25 ;  /* 0x0000001900d07308 */ /* 0x0004a20000002400 */
[----:B------:R-:W-:Y:S02]  /*11df0*/  FMUL.FTZ R18, R51, c[0x0][0x320] ;  /* 0x0000c80033127a20 */ /* 0x000fe40000410000 */
[----:B---3--:R-:W-:Y:S07]  /*11e00*/  FMUL.FTZ R23, R33, c[0x0][0x320] ;  /* 0x0000c80021177a20 */ /* 0x008fee0000410000 */
        /* <DEDUP_REMOVED lines=12> */
[----:B------:R-:W3:Y:S01]  /*11ed0*/  MUFU.TANH R16, R16 ;  /* 0x0000001000107308 */ /* 0x000ee20000002400 */
[----:B-1----:R-:W-:Y:S09]  /*11ee0*/  FMUL.FTZ R30, R35, c[0x0][0x320] ;  /* 0x0000c800231e7a20 */ /* 0x002ff20000410000 */
[----:B------:R-:W1:Y:S01]  /*11ef0*/  MUFU.TANH R17, R17 ;  /* 0x0000001100117308 */ /* 0x000e620000002400 */
[----:B--2---:R-:W-:Y:S09]  /*11f00*/  FMUL.FTZ R31, R34, c[0x0][0x320] ;  /* 0x0000c800221f7a20 */ /* 0x004ff20000410000 */
[----:B------:R-:W2:Y:S10]  /*11f10*/  MUFU.TANH R24, R24 ;  /* 0x0000001800187308 */ /* 0x000eb40000002400 */
        /* <DEDUP_REMOVED lines=52> */
[----:B------:R-:W5:Y:S04]  /*12260*/  SHFL.IDX PT, R5, R0, RZ, 0x181f ;  /* 0x00181fff00057589 */ /* 0x000f6800000e0000 */
[----:B------:R-:W1:Y:S04]  /*12270*/  SHFL.IDX PT, R12, R0, 0x1, 0x181f ;  /* 0x00381f00000c7f89 */ /* 0x000e6800000e0000 */
[----:B------:R-:W1:Y:S01]  /*12280*/  SHFL.IDX PT, R0, R0, 0x2, 0x181f ;  /* 0x00581f0000007f89 */ /* 0x000e6200000e0000 */
[CC--:B--2---:R-:W-:Y:S02]  /*12290*/  IADD3 R10, P1, R4.reuse, R248.reuse, RZ ;  /* 0x000000f8040a7210 */ /* 0x0c4fe40007f3e0ff */
[----:B----4-:R-:W-:Y:S04]  /*122a0*/  IADD3 R2, P0, R4, R249, RZ ;  /* 0x000000f904027210 */ /* 0x010fe80007f1e0ff */
[C---:B-----5:R-:W-:Y:S01]  /*122b0*/  IADD3.X R3, R5.reuse, R247, RZ, P0, !PT ;  /* 0x000000f705037210 */ /* 0x060fe200007fe4ff */
[--C-:B------:R-:W-:Y:S01]  /*122c0*/  IMAD.X R11, R5, 0x1, R246.reuse, P1 ;  /* 0x00000001050b7824 */ /* 0x100fe200008e06f6 */
[CC--:B------:R-:W-:Y:S02]  /*122d0*/  IADD3 R8, P0, R6.reuse, R249.reuse, RZ ;  /* 0x000000f906087210 */ /* 0x0c0fe40007f1e0ff */
[-C--:B------:R-:W-:Y:S01]  /*122e0*/  IADD3 R6, P2, R6, R248.reuse, RZ ;  /* 0x000000f806067210 */ /* 0x080fe20007f5e0ff */
[----:B---3--:R2:W-:Y:S01]  /*122f0*/  LDGSTS.E.BYPASS.LTC128B.128 [R15+0x5080], [R2.64], !P6 ;  /* 0x05080000020f7fae */ /* 0x0085e2000f101d56 */
[C---:B------:R-:W-:Y:S01]  /*12300*/  IADD3 R4, P1, R7.reuse, R249, RZ ;  /* 0x000000f907047210 */ /* 0x040fe20007f3e0ff */
[----:B-1----:R-:W-:Y:S02]  /*12310*/  IMAD.X R9, R12, 0x1, R247, P0 ;  /* 0x000000010c097824 */ /* 0x002fe400000e06f7 */
[----:B------:R1:W-:Y:S01]  /*12320*/  LDGSTS.E.BYPASS.LTC128B.128 [R15+0x6880], [R10.64], !P5 ;  /* 0x068800000a0f7fae */ /* 0x0003e2000e901d56 */
[----:B------:R-:W-:Y:S03]  /*12330*/  IADD3.X R5, R0, R247, RZ, P1, !PT ;  /* 0x000000f700057210 */ /* 0x000fe60000ffe4ff */
[----:B------:R1:W-:Y:S01]  /*12340*/  LDGSTS.E.BYPASS.LTC128B.128 [R15+0x5880], [R8.64], !P6 ;  /* 0x05880000080f7fae */ /* 0x0003e2000f101d56 */
[----:B--2---:R-:W-:Y:S01]  /*12350*/  IADD3 R2, P0, R7, R248, RZ ;  /* 0x000000f807027210 */ /* 0x004fe20007f1e0ff */
[--C-:B------:R-:W-:Y:S04]  /*12360*/  IMAD.X R7, R12, 0x1, R246.reuse, P2 ;  /* 0x000000010c077824 */ /* 0x100fe800010e06f6 */
[----:B------:R-:W-:Y:S01]  /*12370*/  IMAD.X R3, R0, 0x1, R246, P0 ;  /* 0x0000000100037824 */ /* 0x000fe200000e06f6 */
[----:B------:R1:W-:Y:S04]  /*12380*/  LDGSTS.E.BYPASS.LTC128B.128 [R15+0x7080], [R6.64], !P5 ;  /* 0x07080000060f7fae */ /* 0x0003e8000e901d56 */
[----:B------:R1:W-:Y:S04]  /*12390*/  LDGSTS.E.BYPASS.LTC128B.128 [R15+0x6080], [R4.64], !P6 ;  /* 0x06080000040f7fae */ /* 0x0003e8000f101d56 */
[----:B------:R1:W-:Y:S02]  /*123a0*/  LDGSTS.E.BYPASS.LTC128B.128 [R15+0x7880], [R2.64], !P5 ;  /* 0x07880000020f7fae */ /* 0x0003e4000e901d56 */
.L_x_1128:
        /* <DEDUP_REMOVED lines=15> */
[----:B------:R-:W1:Y:S01]  /*124a0*/  SHFL.IDX PT, R3, R4, RZ, 0x1c1f ;  /* 0x001c1fff04037589 */ /* 0x000e6200000e0000 */
[----:B------:R-:W-:Y:S04]  /*124b0*/  IADD3 R0, -R2, 0x1, R0 ;  /* 0x0000000102007810 */ /* 0x000fe80007ffe100 */
        /* <DEDUP_REMOVED lines=20> */
.L_x_1131:
[----:B------:R-:W-:Y:S04]  /*12600*/  MOV R8, c[0x0][0x32c] ;  /* 0x0000cb0000087a02 */ /* 0x000fe80000000f00 */
[----:B------:R-:W-:Y:S11]  /*12610*/  ISETP.NE.AND P0, PT, R8, 0x1, PT ;  /* 0x000000010800780c */ /* 0x000ff60003f05270 */
[----:B------:R-:W-:Y:S02]  /*12620*/  @!UPT UIADD3 URZ, URZ, URZ, URZ ;  /* 0x0000003f3f3ff290 */ /* 0x000fe4000fffe03f */
[----:B------:R-:W-:Y:S05]  /*12630*/  @P0 IMAD.HI.U32 R8, R3, c[0x0][0x330], RZ ;  /* 0x0000cc0003080a27 */ /* 0x000fea00078e00ff */
[----:B------:R-:W-:Y:S02]  /*12640*/  @P0 SHF.R.U32.HI R3, RZ, c[0x0][0x334], R8 ;  /* 0x0000cd00ff030a19 */ /* 0x000fe40000011608 */
.L_x_1132:
[----:B------:R-:W-:Y:S05]  /*12650*/  BSYNC B0 ;  /* 0x0000000000007941 */ /* 0x000fea0003800000 */
.L_x_1130:
[----:B------:R-:W-:Y:S05]  /*12660*/  IMAD R3, R3, c[0x0][0x32c], R7 ;  /* 0x0000cb0003037a24 */ /* 0x000fea00078e0207 */
[----:B------:R-:W-:Y:S02]  /*12670*/  IADD3 R8, R3, c[0x0][0x32c], RZ ;  /* 0x0000cb0003087a10 */ /* 0x000fe40007ffe0ff */
[----:B------:R-:W-:Y:S02]  /*12680*/  IMNMX R0, R0, R3, !PT ;  /* 0x0000000300007217 */ /* 0x000fe40007800200 */
[----:B------:R-:W-:Y:S02]  /*12690*/  IMNMX R2, R2, R8, PT ;  /* 0x0000000802027217 */ /* 0x000fe40003800200 */
.L_x_1129:
        /* <DEDUP_REMOVED lines=87> */
.L_x_1135:
[----:B------:R-:W-:Y:S04]  /*12c10*/  MOV R8, c[0x0][0x32c] ;  /* 0x0000cb0000087a02 */ /* 0x000fe80000000f00 */
[----:B------:R-:W-:Y:S11]  /*12c20*/  ISETP.NE.AND P0, PT, R8, 0x1, PT ;  /* 0x000000010800780c */ /* 0x000ff60003f05270 */
[----:B------:R-:W-:Y:S02]  /*12c30*/  @!UPT UIADD3 URZ, URZ, URZ, URZ ;  /* 0x0000003f3f3ff290 */ /* 0x000fe4000fffe03f */
[----:B------:R-:W-:Y:S05]  /*12c40*/  @P0 IMAD.HI.U32 R8, R3, c[0x0][0x330], RZ ;  /* 0x0000cc0003080a27 */ /* 0x000fea00078e00ff */
[----:B------:R-:W-:Y:S02]  /*12c50*/  @P0 SHF.R.U32.HI R3, RZ, c[0x0][0x334], R8 ;  /* 0x0000cd00ff030a19 */ /* 0x000fe40000011608 */
.L_x_1136:
[----:B------:R-:W-:Y:S05]  /*12c60*/  BSYNC B0 ;  /* 0x0000000000007941 */ /* 0x000fea0003800000 */
.L_x_1134:
[----:B------:R-:W-:Y:S05]  /*12c70*/  IMAD R3, R3, c[0x0][0x32c], R7 ;  /* 0x0000cb0003037a24 */ /* 0x000fea00078e0207 */
[----:B------:R-:W-:Y:S02]  /*12c80*/  IADD3 R8, R3, c[0x0][0x32c], RZ ;  /* 0x0000cb0003087a10 */ /* 0x000fe40007ffe0ff */
[----:B------:R-:W-:Y:S02]  /*12c90*/  IMNMX R0, R0, R3, !PT ;  /* 0x0000000300007217 */ /* 0x000fe40007800200 */
[----:B------:R-:W-:Y:S02]  /*12ca0*/  IMNMX R2, R2, R8, PT ;  /* 0x0000000802027217 */ /* 0x000fe40003800200 */
.L_x_1133:
        /* <DEDUP_REMOVED lines=85> */
.L_x_1139:
[----:B------:R-:W-:Y:S04]  /*13200*/  MOV R8, c[0x0][0x32c] ;  /* 0x0000cb0000087a02 */ /* 0x000fe80000000f00 */
[----:B------:R-:W-:Y:S11]  /*13210*/  ISETP.NE.AND P0, PT, R8, 0x1, PT ;  /* 0x000000010800780c */ /* 0x000ff60003f05270 */
[----:B------:R-:W-:Y:S02]  /*13220*/  @!UPT UIADD3 URZ, URZ, URZ, URZ ;  /* 0x0000003f3f3ff290 */ /* 0x000fe4000fffe03f */
[----:B------:R-:W-:Y:S05]  /*13230*/  @P0 IMAD.HI.U32 R8, R3, c[0x0][0x330], RZ ;  /* 0x0000cc0003080a27 */ /* 0x000fea00078e00ff */
[----:B------:R-:W-:Y:S02]  /*13240*/  @P0 SHF.R.U32.HI R3, RZ, c[0x0][0x334], R8 ;  /* 0x0000cd00ff030a19 */ /* 0x000fe40000011608 */
.L_x_1140:
[----:B------:R-:W-:Y:S05]  /*13250*/  BSYNC B0 ;  /* 0x0000000000007941 */ /* 0x000fea0003800000 */
.L_x_1138:
[----:B------:R-:W-:Y:S05]  /*13260*/  IMAD R3, R3, c[0x0][0x32c], R7 ;  /* 0x0000cb0003037a24 */ /* 0x000fea00078e0207 */
[----:B------:R-:W-:Y:S02]  /*13270*/  IADD3 R8, R3, c[0x0][0x32c], RZ ;  /* 0x0000cb0003087a10 */ /* 0x000fe40007ffe0ff */
[----:B------:R-:W-:Y:S02]  /*13280*/  IMNMX R0, R0, R3, !PT ;  /* 0x0000000300007217 */ /* 0x000fe40007800200 */
[----:B------:R-:W-:Y:S02]  /*13290*/  IMNMX R2, R2, R8, PT ;  /* 0x0000000802027217 */ /* 0x000fe40003800200 */
.L_x_1137:
        /* <DEDUP_REMOVED lines=85> */
.L_x_1143:
[----:B------:R-:W-:Y:S04]  /*137f0*/  MOV R4, c[0x0][0x32c] ;  /* 0x0000cb0000047a02 */ /* 0x000fe80000000f00 */
[----:B------:R-:W-:Y:S11]  /*13800*/  ISETP.NE.AND P0, PT, R4, 0x1, PT ;  /* 0x000000010400780c */ /* 0x000ff60003f05270 */
[----:B------:R-:W-:Y:S02]  /*13810*/  @!UPT UIADD3 URZ, URZ, URZ, URZ ;  /* 0x0000003f3f3ff290 */ /* 0x000fe4000fffe03f */
[----:B------:R-:W-:Y:S05]  /*13820*/  @P0 IMAD.HI.U32 R4, R3, c[0x0][0x330], RZ ;  /* 0x0000cc0003040a27 */ /* 0x000fea00078e00ff */
[----:B------:R-:W-:Y:S02]  /*13830*/  @P0 SHF.R.U32.HI R3, RZ, c[0x0][0x334], R4 ;  /* 0x0000cd00ff030a19 */ /* 0x000fe40000011604 */
.L_x_1144:
[----:B------:R-:W-:Y:S05]  /*13840*/  BSYNC B0 ;  /* 0x0000000000007941 */ /* 0x000fea0003800000 */
.L_x_1142:
[----:B------:R-:W-:Y:S05]  /*13850*/  IMAD R7, R3, c[0x0][0x32c], R7 ;  /* 0x0000cb0003077a24 */ /* 0x000fea00078e0207 */
[----:B------:R-:W-:Y:S02]  /*13860*/  IADD3 R3, R7, c[0x0][0x32c], RZ ;  /* 0x0000cb0007037a10 */ /* 0x000fe40007ffe0ff */
[----:B------:R-:W-:Y:S02]  /*13870*/  IMNMX R0, R0, R7, !PT ;  /* 0x0000000700007217 */ /* 0x000fe40007800200 */
[----:B------:R-:W-:Y:S02]  /*13880*/  IMNMX R2, R2, R3, PT ;  /* 0x0000000302027217 */ /* 0x000fe40003800200 */
.L_x_1141:
        /* <DEDUP_REMOVED lines=22> */
[----:B------:R-:W-:Y:S01]  /*139f0*/  PLOP3.LUT P0, PT, PT, PT, UP4, 0x40, 0x0 ;  /* 0x000000000000781c */ /* 0x000fe20003f0e848 */
[----:B------:R-:W-:Y:S01]  /*13a00*/  UISETP.NE.AND UP4, UPT, UR30, URZ, UPT ;  /* 0x0000003f1e00728c */ /* 0x000fe2000bf85270 */
[----:B------:R-:W-:Y:S02]  /*13a10*/  FMNMX.FTZ R137, R201, R137, !PT ;  /* 0x00000089c9897209 */ /* 0x000fe40007810000 */
[----:B------:R-:W-:Y:S02]  /*13a20*/  FMNMX.FTZ R3, R199, R3, !PT ;  /* 0x00000003c7037209 */ /* 0x000fe40007810000 */
[----:B------:R-:W-:Y:S02]  /*13a30*/  FMNMX.FTZ R137, R204, R137, !PT ;  /* 0x00000089cc897209 */ /* 0x000fe40007810000 */
[----:B------:R-:W-:Y:S02]  /*13a40*/  ISETP.GT.AND P0, PT, R0, RZ, P0 ;  /* 0x000000ff0000720c */ /* 0x000fe40000704270 */
[----:B------:R-:W-:Y:S02]  /*13a50*/  FMNMX.FTZ R137, R223, R137, !PT ;  /* 0x00000089df897209 */ /* 0x000fe40007810000 */
[----:B------:R-:W-:Y:S02]  /*13a60*/  ISETP.LT.OR P0, PT, R2, 0x1, P0 ;  /* 0x000000010200780c */ /* 0x000fe40000701670 */
[----:B------:R-:W-:Y:S02]  /*13a70*/  FMNMX.FTZ R3, R203, R3, !PT ;  /* 0x00000003cb037209 */ /* 0x000fe40007810000 */
[----:B------:R-:W-:Y:S02]  /*13a80*/  FSEL R5, R245, -INF , !P0 ;  /* 0xff800000f5057808 */ /* 0x000fe40004000000 */
[----:B------:R-:W-:Y:S02]  /*13a90*/  MOV R245, R33 ;  /* 0x0000002100f57202 */ /* 0x000fe40000000f00 */
        /* <DEDUP_REMOVED lines=12> */
[----:B------:R-:W-:Y:S01]  /*13b60*/  PLOP3.LUT P1, PT, PT, PT, UP2, 0x40, 0x0 ;  /* 0x000000000000781c */ /* 0x000fe20003f2e828 */
[----:B------:R-:W2:Y:S01]  /*13b70*/  SHFL.BFLY PT, R20, R3, 0x2, 0x1f ;  /* 0x0c401f0003147f89 */ /* 0x000ea200000e0000 */
[----:B------:R-:W-:Y:S01]  /*13b80*/  FMNMX.FTZ R4, R18, R4, !PT ;  /* 0x0000000412047209 */ /* 0x000fe20007810000 */
[----:B------:R-:W-:Y:S01]  /*13b90*/  UISETP.NE.AND UP2, UPT, UR28, URZ, UPT ;  /* 0x0000003f1c00728c */ /* 0x000fe2000bf45270 */
[----:B------:R-:W-:Y:S01]  /*13ba0*/  PLOP3.LUT P0, PT, PT, PT, UP1, 0x40, 0x0 ;  /* 0x000000000000781c */ /* 0x000fe20003f0e818 */
[----:B------:R-:W-:Y:S01]  /*13bb0*/  UISETP.NE.AND UP1, UPT, UR27, URZ, UPT ;  /* 0x0000003f1b00728c */ /* 0x000fe2000bf25270 */
[----:B------:R-:W-:Y:S02]  /*13bc0*/  FMNMX.FTZ R4, R205, R4, !PT ;  /* 0x00000004cd047209 */ /* 0x000fe40007810000 */
[----:B------:R-:W-:Y:S02]  /*13bd0*/  ISETP.GT.AND P1, PT, R0, 0x8, P1 ;  /* 0x000000080000780c */ /* 0x000fe40000f24270 */
[----:B------:R-:W-:Y:S02]  /*13be0*/  FMNMX.FTZ R4, R208, R4, !PT ;  /* 0x00000004d0047209 */ /* 0x000fe40007810000 */
[----:B------:R-:W-:Y:S02]  /*13bf0*/  ISETP.GT.AND P0, PT, R0, 0x9, P0 ;  /* 0x000000090000780c */ /* 0x000fe40000704270 */
[----:B------:R-:W-:Y:S02]  /*13c00*/  FMNMX.FTZ R4, R210, R4, !PT ;  /* 0x00000004d2047209 */ /* 0x000fe40007810000 */
[C---:B------:R-:W-:Y:S02]  /*13c10*/  ISETP.LT.OR P1, PT, R2.reuse, 0x9, P1 ;  /* 0x000000090200780c */ /* 0x040fe40000f21670 */
[----:B------:R-:W-:Y:S02]  /*13c20*/  ISETP.LT.OR P0, PT, R2, 0xa, P0 ;  /* 0x0000000a0200780c */ /* 0x000fe40000701670 */
[----:B------:R-:W-:Y:S01]  /*13c30*/  PLOP3.LUT P2, PT, PT, PT, UP3, 0x40, 0x0 ;  /* 0x000000000000781c */ /* 0x000fe20003f4e838 */
[----:B------:R-:W-:Y:S01]  /*13c40*/  UISETP.NE.AND UP3, UPT, UR29, URZ, UPT ;  /* 0x0000003f1d00728c */ /* 0x000fe2000bf65270 */
[----:B------:R-:W-:Y:S02]  /*13c50*/  FMNMX.FTZ R4, R211, R4, !PT ;  /* 0x00000004d3047209 */ /* 0x000fe40007810000 */
[----:B------:R-:W-:Y:S02]  /*13c60*/  FSEL R24, R215, -INF , !P1 ;  /* 0xff800000d7187808 */ /* 0x000fe40004800000 */
[----:B-1----:R-:W-:Y:S02]  /*13c70*/  FMNMX.FTZ R137, R137, R6, !PT ;  /* 0x0000000689897209 */ /* 0x002fe40007810000 */
[----:B--2---:R-:W-:Y:S02]  /*13c80*/  FMNMX.FTZ R3, R3, R20, !PT ;  /* 0x0000001403037209 */ /* 0x004fe40007810000 */
[----:B------:R-:W-:Y:S01]  /*13c90*/  FSEL R25, R214, -INF , !P0 ;  /* 0xff800000d6197808 */ /* 0x000fe20004000000 */
[----:B------:R-:W1:Y:S01]  /*13ca0*/  SHFL.BFLY PT, R6, R137, 0x1, 0x1f ;  /* 0x0c201f0089067f89 */ /* 0x000e6200000e0000 */
[----:B------:R-:W-:Y:S02]  /*13cb0*/  ISETP.GT.AND P2, PT, R0, 0x1, P2 ;  /* 0x000000010000780c */ /* 0x000fe40001744270 */
[----:B------:R-:W-:Y:S02]  /*13cc0*/  PLOP3.LUT P1, PT, PT, PT, UP6, 0x40, 0x0 ;  /* 0x000000000000781c */ /* 0x000fe40003f2e868 */
[----:B------:R-:W-:Y:S02]  /*13cd0*/  PLOP3.LUT P0, PT, PT, PT, UP5, 0x40, 0x0 ;  /* 0x000000000000781c */ /* 0x000fe40003f0e858 */
[----:B------:R-:W-:Y:S01]  /*13ce0*/  FMNMX.FTZ R4, R247, R4, !PT ;  /* 0x00000004f7047209 */ /* 0x000fe20007810000 */
[----:B------:R-:W2:Y:S01]  /*13cf0*/  SHFL.BFLY PT, R136, R3, 0x1, 0x1f ;  /* 0x0c201f0003887f89 */ /* 0x000ea200000e0000 */
[----:B------:R-:W-:Y:S02]  /*13d00*/  ISETP.LT.OR P2, PT, R2, 0x2, P2 ;  /* 0x000000020200780c */ /* 0x000fe40001741670 */
[C---:B------:R-:W-:Y:S02]  /*13d10*/  ISETP.GT.AND P1, PT, R0.reuse, 0x11, P1 ;  /* 0x000000110000780c */ /* 0x040fe40000f24270 */
[----:B------:R-:W-:Y:S02]  /*13d20*/  ISETP.GT.AND P0, PT, R0, 0x18, P0 ;  /* 0x000000180000780c */ /* 0x000fe40000704270 */
[----:B------:R-:W-:Y:S02]  /*13d30*/  FMNMX.FTZ R4, R248, R4, !PT ;  /* 0x00000004f8047209 */ /* 0x000fe40007810000 */
[----:B------:R-:W-:Y:S02]  /*13d40*/  FSEL R7, R244, -INF , !P2 ;  /* 0xff800000f4077808 */ /* 0x000fe40005000000 */
[C---:B------:R-:W-:Y:S02]  /*13d50*/  ISETP.LT.OR P1, PT, R2.reuse, 0x12, P1 ;  /* 0x000000120200780c */ /* 0x040fe40000f21670 */
[----:B------:R-:W-:Y:S02]  /*13d60*/  ISETP.LT.OR P0, PT, R2, 0x19, P0 ;  /* 0x000000190200780c */ /* 0x000fe40000701670 */
[----:B------:R-:W-:Y:S01]  /*13d70*/  PLOP3.LUT P2, PT, PT, PT, UP0, 0x40, 0x0 ;  /* 0x000000000000781c */ /* 0x000fe20003f4e808 */
[----:B------:R-:W-:Y:S01]  /*13d80*/  UISETP.NE.AND UP0, UPT, UR5, URZ, UPT ;  /* 0x0000003f0500728c */ /* 0x000fe2000bf05270 */
[----:B-1----:R-:W-:Y:S02]  /*13d90*/  FMNMX.FTZ R137, R137, R6, !PT ;  /* 0x0000000689897209 */ /* 0x002fe40007810000 */
[----:B------:R-:W-:Y:S02]  /*13da0*/  FMNMX.FTZ R6, R5, R139, !PT ;  /* 0x0000008b05067209 */ /* 0x000fe40007810000 */
[----:B------:R-:W-:Y:S01]  /*13db0*/  FMNMX.FTZ R4, R249, R4, !PT ;  /* 0x00000004f9047209 */ /* 0x000fe20007810000 */
[----:B------:R-:W-:Y:S01]  /*13dc0*/  FMUL.FTZ R141, R137, c[0x0][0x2d0] ;  /* 0x0000b400898d7a20 */ /* 0x000fe20000410000 */
[----:B------:R-:W-:Y:S02]  /*13dd0*/  FSEL R202, R220, -INF , !P1 ;  /* 0xff800000dcca7808 */ /* 0x000fe40004800000 */
[----:B------:R-:W-:Y:S02]  /*13de0*/  FMNMX.FTZ R6, R7, R6, !PT ;  /* 0x0000000607067209 */ /* 0x000fe40007810000 */
[----:B------:R-:W-:Y:S02]  /*13df0*/  FSEL R206, R213, -INF , !P0 ;  /* 0xff800000d5ce7808 */ /* 0x000fe40004000000 */
[----:B------:R-:W-:Y:S02]  /*13e00*/  ISETP.GT.AND P2, PT, R0, 0x10, P2 ;  /* 0x000000100000780c */ /* 0x000fe40001744270 */
[----:B------:R-:W-:Y:S02]  /*13e10*/  PLOP3.LUT P1, PT, PT, PT, UP4, 0x40, 0x0 ;  /* 0x000000000000781c */ /* 0x000fe40003f2e848 */
[----:B------:R-:W-:Y:S02]  /*13e20*/  PLOP3.LUT P0, PT, PT, PT, UP3, 0x40, 0x0 ;  /* 0x000000000000781c */ /* 0x000fe40003f0e838 */
[----:B------:R-:W-:Y:S02]  /*13e30*/  FMNMX.FTZ R4, R251, R4, !PT ;  /* 0x00000004fb047209 */ /* 0x000fe40007810000 */
[----:B--2---:R-:W-:Y:S02]  /*13e40*/  FMNMX.FTZ R136, R3, R136, !PT ;  /* 0x0000008803887209 */ /* 0x004fe40007810000 */
[----:B------:R-:W-:Y:S01]  /*13e50*/  FMNMX.FTZ R3, R24, R6, !PT ;  /* 0x0000000618037209 */ /* 0x000fe20007810000 */
[----:B------:R-:W1:Y:S01]  /*13e60*/  SHFL.BFLY PT, R20, R4, 0x2, 0x1f ;  /* 0x0c401f0004147f89 */ /* 0x000e6200000e0000 */
[----:B------:R-:W-:Y:S01]  /*13e70*/  ISETP.LT.OR P2, PT, R2, 0x11, P2 ;  /* 0x000000110200780c */ /* 0x000fe20001741670 */
[----:B------:R-:W-:Y:S01]  /*13e80*/  FMUL.FTZ R142, R136, c[0x0][0x2d0] ;  /* 0x0000b400888e7a20 */ /* 0x000fe20000410000 */
[C---:B------:R-:W-:Y:S02]  /*13e90*/  ISETP.GT.AND P1, PT, R0.reuse, 0x19, P1 ;  /* 0x000000190000780c */ /* 0x040fe40000f24270 */
[----:B------:R-:W-:Y:S02]  /*13ea0*/  ISETP.GT.AND P0, PT, R0, 0x20, P0 ;  /* 0x000000200000780c */ /* 0x000fe40000704270 */
[----:B------:R-:W-:Y:S02]  /*13eb0*/  FMNMX.FTZ R3, R25, R3, !PT ;  /* 0x0000000319037209 */ /* 0x000fe40007810000 */
[----:B------:R-:W-:Y:S02]  /*13ec0*/  FSEL R200, R221, -INF , !P2 ;  /* 0xff800000ddc87808 */ /* 0x000fe40005000000 */
[C---:B------:R-:W-:Y:S02]  /*13ed0*/  ISETP.LT.OR P1, PT, R2.reuse, 0x1a, P1 ;  /* 0x0000001a0200780c */ /* 0x040fe40000f21670 */
[----:B------:R-:W-:Y:S02]  /*13ee0*/  ISETP.LT.OR P0, PT, R2, 0x21, P0 ;  /* 0x000000210200780c */ /* 0x000fe40000701670 */
[----:B------:R-:W-:Y:S02]  /*13ef0*/  FSEL R209, R212, -INF , !P1 ;  /* 0xff800000d4d17808 */ /* 0x000fe40004800000 */
[----:B------:R-:W-:Y:S02]  /*13f00*/  FSEL R212, R42, -INF , !P0 ;  /* 0xff8000002ad47808 */ /* 0x000fe40004000000 */
[----:B------:R-:W-:Y:S02]  /*13f10*/  FMNMX.FTZ R3, R200, R3, !PT ;  /* 0x00000003c8037209 */ /* 0x000fe40007810000 */
[----:B------:R-:W-:Y:S02]  /*13f20*/  PLOP3.LUT P0, PT, PT, PT, UP1, 0x40, 0x0 ;  /* 0x000000000000781c */ /* 0x000fe40003f0e818 */
        /* <DEDUP_REMOVED lines=16> */
[----:B------:R-:W-:Y:S02]  /*14030*/  FSETP.NEU.FTZ.AND P1, PT, R136, -INF , PT ;  /* 0xff8000008800780b */ /* 0x000fe40003f3d000 */
[----:B------:R-:W-:Y:S01]  /*14040*/  FMNMX.FTZ R0, R214, R0, !PT ;  /* 0x00000000d6007209 */ /* 0x000fe20007810000 */
[----:B------:R-:W1:Y:S01]  /*14050*/  SHFL.BFLY PT, R135, R4, 0x1, 0x1f ;  /* 0x0c201f0004877f89 */ /* 0x000e6200000e0000 */
[----:B------:R-:W-:Y:S02]  /*14060*/  ISETP.LT.OR P0, PT, R2, 0x2a, P0 ;  /* 0x0000002a0200780c */ /* 0x000fe40000701670 */
[----:B------:R-:W-:Y:S02]  /*14070*/  FSEL R142, R142, RZ, P1 ;  /* 0x000000ff8e8e7208 */ /* 0x000fe40000800000 */
[----:B------:R-:W-:Y:S02]  /*14080*/  FSEL R140, R47, -INF , !P0 ;  /* 0xff8000002f8c7808 */ /* 0x000fe40004000000 */
[----:B------:R-:W-:Y:S01]  /*14090*/  FMNMX.FTZ R0, R213, R0, !PT ;  /* 0x00000000d5007209 */ /* 0x000fe20007810000 */
[--C-:B------:R-:W-:Y:S01]  /*140a0*/  FFMA.FTZ R3, R19, c[0x0][0x2d0], -R142.reuse ;  /* 0x0000b40013037a23 */ /* 0x100fe2000001088e */
[----:B------:R-:W-:Y:S01]  /*140b0*/  FSETP.NEU.FTZ.AND P2, PT, R137, -INF , PT ;  /* 0xff8000008900780b */ /* 0x000fe20003f5d000 */
[--C-:B------:R-:W-:Y:S01]  /*140c0*/  FFMA.FTZ R13, R13, c[0x0][0x2d0], -R142.reuse ;  /* 0x0000b4000d0d7a23 */ /* 0x100fe2000001088e */
[----:B------:R-:W-:Y:S01]  /*140d0*/  FMNMX.FTZ R0, R140, R0, !PT ;  /* 0x000000008c007209 */ /* 0x000fe20007810000 */
[----:B------:R2:W-:Y:S01]  /*140e0*/  MUFU.EX2 R244, R3 ;  /* 0x0000000300f47308 */ /* 0x0005e20000000800 */
[----:B------:R-:W-:Y:S01]  /*140f0*/  FSEL R141, R141, RZ, P2 ;  /* 0x000000ff8d8d7208 */ /* 0x000fe20001000000 */
[--C-:B------:R-:W-:Y:S02]  /*14100*/  FFMA.FTZ R9, R9, c[0x0][0x2d0], -R142.reuse ;  /* 0x0000b40009097a23 */ /* 0x100fe4000001088e */
[----:B------:R-:W2:Y:S01]  /*14110*/  SHFL.BFLY PT, R2, R0, 0x2, 0x1f ;  /* 0x0c401f0000027f89 */ /* 0x000ea200000e0000 */
[----:B------:R-:W-:Y:S02]  /*14120*/  FFMA.FTZ R14, R14, c[0x0][0x2d0], -R142 ;  /* 0x0000b4000e0e7a23 */ /* 0x000fe4000001088e */
[--C-:B------:R-:W-:Y:S02]  /*14130*/  FFMA.FTZ R10, R10, c[0x0][0x2d0], -R141.reuse ;  /* 0x0000b4000a0a7a23 */ /* 0x100fe4000001088d */
[--C-:B------:R-:W-:Y:S01]  /*14140*/  FFMA.FTZ R15, R15, c[0x0][0x2d0], -R141.reuse ;  /* 0x0000b4000f0f7a23 */ /* 0x100fe2000001088d */
[----:B------:R-:W-:Y:S01]  /*14150*/  MUFU.EX2 R33, R13 ;  /* 0x0000000d00217308 */ /* 0x000fe20000000800 */
[--C-:B------:R-:W-:Y:S01]  /*14160*/  FFMA.FTZ R16, R16, c[0x0][0x2d0], -R141.reuse ;  /* 0x0000b40010107a23 */ /* 0x100fe2000001088d */
[----:B-1----:R-:W-:Y:S01]  /*14170*/  FMNMX.FTZ R135, R4, R135, !PT ;  /* 0x0000008704877209 */ /* 0x002fe20007810000 */
[----:B------:R-:W-:Y:S03]  /*14180*/  FFMA.FTZ R17, R17, c[0x0][0x2d0], -R141 ;  /* 0x0000b40011117a23 */ /* 0x000fe6000001088d */
[C---:B------:R-:W-:Y:S01]  /*14190*/  FSETP.NEU.FTZ.AND P0, PT, R135.reuse, -INF , PT ;  /* 0xff8000008700780b */ /* 0x040fe20003f1d000 */
[----:B------:R-:W-:Y:S03]  /*141a0*/  FMUL.FTZ R143, R135, c[0x0][0x2d0] ;  /* 0x0000b400878f7a20 */ /* 0x000fe60000410000 */
[----:B------:R-:W-:Y:S02]  /*141b0*/  MUFU.EX2 R21, R10 ;  /* 0x0000000a00157308 */ /* 0x000fe40000000800 */
[----:B------:R-:W-:Y:S05]  /*141c0*/  FSEL R143, R143, RZ, P0 ;  /* 0x000000ff8f8f7208 */ /* 0x000fea0000000000 */
[--C-:B------:R-:W-:Y:S01]  /*141d0*/  FFMA.FTZ R8, R8, c[0x0][0x2d0], -R143.reuse ;  /* 0x0000b40008087a23 */ /* 0x100fe2000001088f */
[----:B--2---:R-:W-:Y:S01]  /*141e0*/  FMNMX.FTZ R3, R0, R2, !PT ;  /* 0x0000000200037209 */ /* 0x004fe20007810000 */
[--C-:B------:R-:W-:Y:S01]  /*141f0*/  FFMA.FTZ R2, R18, c[0x0][0x2d0], -R143.reuse ;  /* 0x0000b40012027a23 */ /* 0x100fe2000001088f */
[----:B------:R-:W-:Y:S01]  /*14200*/  FSEL R0, R137, RZ, P2 ;  /* 0x000000ff89007208 */ /* 0x000fe20001000000 */
[----:B------:R-:W-:Y:S01]  /*14210*/  MUFU.EX2 R31, R15 ;  /* 0x0000000f001f7308 */ /* 0x000fe20000000800 */
[--C-:B------:R-:W-:Y:S01]  /*14220*/  FFMA.FTZ R12, R12, c[0x0][0x2d0], -R143.reuse ;  /* 0x0000b4000c0c7a23 */ /* 0x100fe2000001088f */
[----:B------:R-:W1:Y:S01]  /*14230*/  SHFL.BFLY PT, R4, R3, 0x1, 0x1f ;  /* 0x0c201f0003047f89 */ /* 0x000e6200000e0000 */
[----:B------:R-:W-:Y:S02]  /*14240*/  FFMA.FTZ R11, R11, c[0x0][0x2d0], -R143 ;  /* 0x0000b4000b0b7a23 */ /* 0x000fe4000001088f */
[----:B------:R-:W-:Y:S04]  /*14250*/  FADD.FTZ R0, -R0, R132 ;  /* 0x0000008400007221 */ /* 0x000fe80000010100 */
[----:B------:R-:W-:Y:S01]  /*14260*/  FMUL.FTZ R0, R0, c[0x0][0x2d0] ;  /* 0x0000b40000007a20 */ /* 0x000fe20000410000 */
[----:B------:R2:W-:Y:S10]  /*14270*/  MUFU.EX2 R221, R2 ;  /* 0x0000000200dd7308 */ /* 0x0005f40000000800 */
[----:B------:R3:W4:Y:S01]  /*14280*/  MUFU.EX2 R133, R0 ;  /* 0x0000000000857308 */ /* 0x0007220000000800 */
[----:B-1----:R-:W-:Y:S09]  /*14290*/  FMNMX.FTZ R3, R4, R3, !PT ;  /* 0x0000000304037209 */ /* 0x002ff20007810000 */
[----:B------:R1:W-:Y:S01]  /*142a0*/  MUFU.EX2 R28, R16 ;  /* 0x00000010001c7308 */ /* 0x0003e20000000800 */
[----:B--2---:R-:W-:Y:S05]  /*142b0*/  FSEL R2, R136, RZ, P1 ;  /* 0x000000ff88027208 */ /* 0x004fea0000800000 */
[----:B------:R-:W-:Y:S04]  /*142c0*/  FADD.FTZ R2, -R2, R134 ;  /* 0x0000008602027221 */ /* 0x000fe80000010100 */
[----:B------:R-:W2:Y:S01]  /*142d0*/  MUFU.EX2 R51, R17 ;  /* 0x0000001100337308 */ /* 0x000ea20000000800 */
[----:B------:R-:W-:Y:S02]  /*142e0*/  FMUL.FTZ R134, R3, c[0x0][0x2d0] ;  /* 0x0000b40003867a20 */ /* 0x000fe40000410000 */
[----:B------:R-:W-:Y:S01]  /*142f0*/  FMUL.FTZ R2, R2, c[0x0][0x2d0] ;  /* 0x0000b40002027a20 */ /* 0x000fe20000410000 */
[----:B---3--:R-:W-:Y:S01]  /*14300*/  FSEL R0, R135, RZ, P0 ;  /* 0x000000ff87007208 */ /* 0x008fe20000000000 */
[----:B----4-:R-:W-:Y:S01]  /*14310*/  FMUL.FTZ R48, R133, R188 ;  /* 0x000000bc85307220 */ /* 0x010fe20000410000 */
[----:B------:R-:W-:Y:S01]  /*14320*/  FSETP.NEU.FTZ.AND P0, PT, R3, -INF , PT ;  /* 0xff8000000300780b */ /* 0x000fe20003f1d000 */
[C---:B------:R-:W-:Y:S02]  /*14330*/  FMUL.FTZ R49, R133.reuse, R189 ;  /* 0x000000bd85317220 */ /* 0x040fe40000410000 */
[----:B------:R-:W-:Y:S01]  /*14340*/  FADD.FTZ R0, -R0, R138 ;  /* 0x0000008a00007221 */ /* 0x000fe20000010100 */
[----:B------:R-:W3:Y:S01]  /*14350*/  MUFU.EX2 R132, R2 ;  /* 0x0000000200847308 */ /* 0x000ee20000000800 */
[----:B------:R-:W-:Y:S01]  /*14360*/  FSEL R134, R134, RZ, P0 ;  /* 0x000000ff86867208 */ /* 0x000fe20000000000 */
[----:B------:R-:W-:Y:S01]  /*14370*/  FMUL.FTZ R52, R133, R52 ;  /* 0x0000003485347220 */ /* 0x000fe20000410000 */
[----:B------:R-:W-:Y:S01]  /*14380*/  MOV R138, R21 ;  /* 0x00000015008a7202 */ /* 0x000fe20000000f00 */
[----:B------:R-:W-:Y:S01]  /*14390*/  FMUL.FTZ R0, R0, c[0x0][0x2d0] ;  /* 0x0000b40000007a20 */ /* 0x000fe20000410000 */
[----:B------:R-:W4:Y:S01]  /*143a0*/  LDSM.16.MT88.4 R20, [R225+0x2080] ;  /* 0x00208000e114783b */ /* 0x000f220000004200 */
[--C-:B------:R-:W-:Y:S01]  /*143b0*/  FFMA.FTZ R4, R25, c[0x0][0x2d0], -R134.reuse ;  /* 0x0000b40019047a23 */ /* 0x100fe20000010886 */
[----:B------:R-:W-:Y:S01]  /*143c0*/  F2FP.BF16.PACK_AB R192, R31, R138 ;  /* 0x0000008a1fc0723e */ /* 0x000fe200000010ff */
[--C-:B------:R-:W-:Y:S02]  /*143d0*/  FFMA.FTZ R5, R5, c[0x0][0x2d0], -R134.reuse ;  /* 0x0000b40005057a23 */ /* 0x100fe40000010886 */
[----:B------:R5:W5:Y:S01]  /*143e0*/  MUFU.EX2 R2, R0 ;  /* 0x0000000000027308 */ /* 0x000b620000000800 */
[C---:B-1----:R-:W-:Y:S01]  /*143f0*/  FMUL.FTZ R16, R133.reuse, R156 ;  /* 0x0000009c85107220 */ /* 0x042fe20000410000 */
[----:B------:R-:W-:Y:S01]  /*14400*/  MOV R156, R31 ;  /* 0x0000001f009c7202 */ /* 0x000fe20000000f00 */
        /* <DEDUP_REMOVED lines=11> */
[----:B------:R-:W2:Y:S01]  /*144c0*/  MUFU.EX2 R27, R14 ;  /* 0x0000000e001b7308 */ /* 0x000ea20000000800 */
[----:B------:R-:W-:Y:S01]  /*144d0*/  MOV R159, R28 ;  /* 0x0000001c009f7202 */ /* 0x000fe20000000f00 */
[C---:B------:R-:W-:Y:S01]  /*144e0*/  FMUL.FTZ R34, R132.reuse, R174 ;  /* 0x000000ae84227220 */ /* 0x040fe20000410000 */
[----:B------:R-:W-:Y:S01]  /*144f0*/  MOV R174, R221 ;  /* 0x000000dd00ae7202 */ /* 0x000fe20000000f00 */
[--C-:B-----5:R-:W-:Y:S02]  /*14500*/  FFMA.FTZ R0, R7, c[0x0][0x2d0], -R134.reuse ;  /* 0x0000b40007007a23 */ /* 0x120fe40000010886 */
[----:B------:R-:W-:Y:S02]  /*14510*/  FMUL.FTZ R7, R132, R147 ;  /* 0x0000009384077220 */ /* 0x000fe40000410000 */
[C---:B------:R-:W-:Y:S02]  /*14520*/  FMUL.FTZ R13, R2.reuse, R153 ;  /* 0x00000099020d7220 */ /* 0x040fe40000410000 */
[----:B------:R3:W-:Y:S01]  /*14530*/  MUFU.EX2 R216, R0 ;  /* 0x0000000000d87308 */ /* 0x0007e20000000800 */
[C---:B------:R-:W-:Y:S02]  /*14540*/  FMUL.FTZ R25, R2.reuse, R165 ;  /* 0x000000a502197220 */ /* 0x040fe40000410000 */
[C---:B------:R-:W-:Y:S02]  /*14550*/  FMUL.FTZ R45, R2.reuse, R185 ;  /* 0x000000b9022d7220 */ /* 0x040fe40000410000 */
[C---:B-1----:R-:W-:Y:S02]  /*14560*/  FMUL.FTZ R9, R2.reuse, R149 ;  /* 0x0000009502097220 */ /* 0x042fe40000410000 */
[C---:B------:R-:W-:Y:S02]  /*14570*/  FMUL.FTZ R44, R2.reuse, R184 ;  /* 0x000000b8022c7220 */ /* 0x040fe40000410000 */
[----:B------:R-:W-:Y:S01]  /*14580*/  FMUL.FTZ R28, R2, R168 ;  /* 0x000000a8021c7220 */ /* 0x000fe20000410000 */
[----:B------:R1:W5:Y:S01]  /*14590*/  MUFU.EX2 R215, R5 ;  /* 0x0000000500d77308 */ /* 0x0003620000000800 */
[----:B------:R-:W-:Y:S02]  /*145a0*/  FMUL.FTZ R35, R132, R175 ;  /* 0x000000af84237220 */ /* 0x000fe40000410000 */
[----:B------:R-:W-:Y:S01]  /*145b0*/  FMUL.FTZ R40, R2, R180 ;  /* 0x000000b402287220 */ /* 0x000fe20000410000 */
[----:B--2---:R-:W-:Y:S01]  /*145c0*/  F2FP.BF16.PACK_AB R195, R244, R27 ;  /* 0x0000001bf4c3723e */ /* 0x004fe200000010ff */
[----:B------:R-:W-:Y:S01]  /*145d0*/  FMUL.FTZ R41, R2, R181 ;  /* 0x000000b502297220 */ /* 0x000fe20000410000 */
[----:B------:R-:W-:Y:S01]  /*145e0*/  MOV R181, R159 ;  /* 0x0000009f00b57202 */ /* 0x000fe20000000f00 */
[C---:B------:R-:W-:Y:S02]  /*145f0*/  FMUL.FTZ R50, R132.reuse, R190 ;  /* 0x000000be84327220 */ /* 0x040fe40000410000 */
[C---:B------:R-:W-:Y:S01]  /*14600*/  FMUL.FTZ R54, R132.reuse, R54 ;  /* 0x0000003684367220 */ /* 0x040fe20000410000 */
[----:B------:R2:W-:Y:S01]  /*14610*/  MUFU.EX2 R219, R4 ;  /* 0x0000000400db7308 */ /* 0x0005e20000000800 */
[----:B------:R-:W-:Y:S02]  /*14620*/  FMUL.FTZ R55, R132, R55 ;  /* 0x0000003784377220 */ /* 0x000fe40000410000 */
[----:B------:R-:W-:Y:S02]  /*14630*/  FMUL.FTZ R56, R2, R56 ;  /* 0x0000003802387220 */ /* 0x000fe40000410000 */
[----:B---3--:R-:W-:Y:S02]  /*14640*/  FFMA.FTZ R0, R24, c[0x0][0x2d0], -R134 ;  /* 0x0000b40018007a23 */ /* 0x008fe40000010886 */
[C---:B------:R-:W-:Y:S02]  /*14650*/  FMUL.FTZ R24, R2.reuse, R164 ;  /* 0x000000a402187220 */ /* 0x040fe40000410000 */
[C---:B------:R-:W-:Y:S01]  /*14660*/  FMUL.FTZ R57, R2.reuse, R57 ;  /* 0x0000003902397220 */ /* 0x040fe20000410000 */
[----:B------:R3:W3:Y:S01]  /*14670*/  MUFU.EX2 R217, R0 ;  /* 0x0000000000d97308 */ /* 0x0006e20000000800 */
[C---:B------:R-:W-:Y:S02]  /*14680*/  FMUL.FTZ R60, R2.reuse, R60 ;  /* 0x0000003c023c7220 */ /* 0x040fe40000410000 */
[----:B------:R-:W-:Y:S02]  /*14690*/  FMUL.FTZ R61, R2, R61 ;  /* 0x0000003d023d7220 */ /* 0x000fe40000410000 */
[C---:B-1----:R-:W-:Y:S01]  /*146a0*/  FMUL.FTZ R5, R133.reuse, R145 ;  /* 0x0000009185057220 */ /* 0x042fe20000410000 */
[----:B-----5:R-:W-:Y:S01]  /*146b0*/  F2FP.BF16.PACK_AB R145, R216, R215 ;  /* 0x000000d7d891723e */ /* 0x020fe200000010ff */
[C---:B------:R-:W-:Y:S02]  /*146c0*/  FMUL.FTZ R66, R132.reuse, R66 ;  /* 0x0000004284427220 */ /* 0x040fe40000410000 */
[C---:B------:R-:W-:Y:S01]  /*146d0*/  FMUL.FTZ R67, R132.reuse, R67 ;  /* 0x0000004384437220 */ /* 0x040fe20000410000 */
[----:B------:R1:W5:Y:S01]  /*146e0*/  MUFU.EX2 R30, R8 ;  /* 0x00000008001e7308 */ /* 0x0003620000000800 */
[C---:B------:R-:W-:Y:S02]  /*146f0*/  FMUL.FTZ R70, R132.reuse, R70 ;  /* 0x0000004684467220 */ /* 0x040fe40000410000 */
[----:B------:R-:W-:Y:S02]  /*14700*/  FMUL.FTZ R71, R132, R71 ;  /* 0x0000004784477220 */ /* 0x000fe40000410000 */
[----:B--2---:R-:W-:Y:S02]  /*14710*/  FMUL.FTZ R4, R133, R144 ;  /* 0x0000009085047220 */ /* 0x004fe40000410000 */
[C---:B------:R-:W-:Y:S02]  /*14720*/  FMUL.FTZ R72, R2.reuse, R72 ;  /* 0x0000004802487220 */ /* 0x040fe40000410000 */
[C---:B------:R-:W-:Y:S01]  /*14730*/  FMUL.FTZ R73, R2.reuse, R73 ;  /* 0x0000004902497220 */ /* 0x040fe20000410000 */
[----:B------:R-:W2:Y:S01]  /*14740*/  MUFU.EX2 R29, R12 ;  /* 0x0000000c001d7308 */ /* 0x000ea20000000800 */
[C---:B------:R-:W-:Y:S02]  /*14750*/  FMUL.FTZ R76, R2.reuse, R76 ;  /* 0x0000004c024c7220 */ /* 0x040fe40000410000 */
[----:B------:R-:W-:Y:S01]  /*14760*/  FMUL.FTZ R77, R2, R77 ;  /* 0x0000004d024d7220 */ /* 0x000fe20000410000 */
[----:B---3--:R-:W-:Y:S01]  /*14770*/  FSEL R0, R3, RZ, P0 ;  /* 0x000000ff03007208 */ /* 0x008fe20000000000 */
[----:B------:R-:W-:Y:S01]  /*14780*/  FMUL.FTZ R80, R133, R80 ;  /* 0x0000005085507220 */ /* 0x000fe20000410000 */
[----:B------:R-:W-:Y:S01]  /*14790*/  F2FP.BF16.PACK_AB R147, R219, R217 ;  /* 0x000000d9db93723e */ /* 0x000fe200000010ff */
[C---:B------:R-:W-:Y:S01]  /*147a0*/  FMUL.FTZ R81, R133.reuse, R81 ;  /* 0x0000005185517220 */ /* 0x040fe20000410000 */
[----:B------:R-:W-:Y:S01]  /*147b0*/  PLOP3.LUT P0, PT, PT, PT, UP0, 0x80, 0x0 ;  /* 0x000000000000781c */ /* 0x000fe20003f0f008 */
[----:B------:R-:W-:Y:S01]  /*147c0*/  FADD.FTZ R0, -R0, R139 ;  /* 0x0000008b00007221 */ /* 0x000fe20000010100 */
[----:B------:R-:W3:Y:S01]  /*147d0*/  MUFU.EX2 R26, R11 ;  /* 0x0000000b001a7308 */ /* 0x000ee20000000800 */
[----:B------:R-:W-:Y:S01]  /*147e0*/  MOV R139, R33 ;  /* 0x00000021008b7202 */ /* 0x000fe20000000f00 */
[----:B------:R-:W-:Y:S01]  /*147f0*/  FMUL.FTZ R33, R133, R173 ;  /* 0x000000ad85217220 */ /* 0x000fe20000410000 */
[----:B------:R-:W-:Y:S01]  /*14800*/  MOV R173, R244 ;  /* 0x000000f400ad7202 */ /* 0x000fe20000000f00 */
[----:B------:R-:W-:Y:S01]  /*14810*/  FMUL.FTZ R0, R0, c[0x0][0x2d0] ;  /* 0x0000b40000007a20 */ /* 0x000fe20000410000 */
[----:B------:R-:W-:Y:S01]  /*14820*/  F2FP.BF16.PACK_AB R193, R139, R220 ;  /* 0x000000dc8bc1723e */ /* 0x000fe200000010ff */
[----:B-1----:R-:W-:Y:S01]  /*14830*/  FMUL.FTZ R8, R2, R148 ;  /* 0x0000009402087220 */ /* 0x002fe20000410000 */
[----:B-----5:R-:W-:Y:S01]  /*14840*/  MOV R157, R30 ;  /* 0x0000001e009d7202 */ /* 0x020fe20000000f00 */
[C---:B------:R-:W-:Y:S02]  /*14850*/  FMUL.FTZ R82, R132.reuse, R82 ;  /* 0x0000005284527220 */ /* 0x040fe40000410000 */
[----:B------:R-:W1:Y:S01]  /*14860*/  MUFU.EX2 R0, R0 ;  /* 0x0000000000007308 */ /* 0x000e620000000800 */
[----:B------:R-:W-:Y:S01]  /*14870*/  MOV R180, R157 ;  /* 0x0000009d00b47202 */ /* 0x000fe20000000f00 */
[-C--:B----4-:R-:W-:Y:S01]  /*14880*/  HMMA.16816.F32.BF16 R4, R192, R20.reuse, R4 ;  /* 0x00000014c004723c */ /* 0x090fe20000041804 */
[----:B------:R-:W-:Y:S01]  /*14890*/  FMUL.FTZ R83, R132, R83 ;  /* 0x0000005384537220 */ /* 0x000fe20000410000 */
[----:B--2---:R-:W-:Y:S01]  /*148a0*/  F2FP.BF16.PACK_AB R144, R29, R30 ;  /* 0x0000001e1d90723e */ /* 0x004fe200000010ff */
[C---:B------:R-:W-:Y:S01]  /*148b0*/  FMUL.FTZ R12, R2.reuse, R152 ;  /* 0x00000098020c7220 */ /* 0x040fe20000410000 */
[----:B------:R-:W-:Y:S01]  /*148c0*/  MOV R158, R29 ;  /* 0x0000001d009e7202 */ /* 0x000fe20000000f00 */
[----:B------:R-:W-:Y:S02]  /*148d0*/  FMUL.FTZ R29, R2, R169 ;  /* 0x000000a9021d7220 */ /* 0x000fe40000410000 */
[C---:B------:R-:W-:Y:S01]  /*148e0*/  FMUL.FTZ R84, R133.reuse, R84 ;  /* 0x0000005485547220 */ /* 0x040fe20000410000 */
[----:B------:R-:W-:Y:S01]  /*148f0*/  MOV R168, R158 ;  /* 0x0000009e00a87202 */ /* 0x000fe20000000f00 */
[----:B------:R-:W-:Y:S03]  /*14900*/  FMUL.FTZ R85, R133, R85 ;  /* 0x0000005585557220 */ /* 0x000fe60000410000 */
[----:B---3--:R-:W-:Y:S01]  /*14910*/  F2FP.BF16.PACK_AB R146, R221, R26 ;  /* 0x0000001add92723e */ /* 0x008fe200000010ff */
[C---:B------:R-:W-:Y:S02]  /*14920*/  FMUL.FTZ R86, R132.reuse, R86 ;  /* 0x0000005684567220 */ /* 0x040fe40000410000 */
[----:B------:R-:W-:Y:S02]  /*14930*/  FMUL.FTZ R87, R132, R87 ;  /* 0x0000005784577220 */ /* 0x000fe40000410000 */
[C---:B------:R-:W-:Y:S02]  /*14940*/  FMUL.FTZ R88, R2.reuse, R88 ;  /* 0x0000005802587220 */ /* 0x040fe40000410000 */
[C---:B------:R-:W-:Y:S02]  /*14950*/  FMUL.FTZ R89, R2.reuse, R89 ;  /* 0x0000005902597220 */ /* 0x040fe40000410000 */
[----:B------:R-:W-:Y:S02]  /*14960*/  FMUL.FTZ R92, R2, R92 ;  /* 0x0000005c025c7220 */ /* 0x000fe40000410000 */
[C---:B-1----:R-:W-:Y:S02]  /*14970*/  FMUL.FTZ R10, R0.reuse, R150 ;  /* 0x00000096000a7220 */ /* 0x042fe40000410000 */
        /* <DEDUP_REMOVED lines=13> */
[C---:B------:R-:W-:Y:S01]  /*14a50*/  FMUL.FTZ R21, R133.reuse, R161 ;  /* 0x000000a185157220 */ /* 0x040fe20000410000 */
[C---:B------:R-:W-:Y:S01]  /*14a60*/  HMMA.16816.F32.BF16 R16, R192.reuse, R22, R16 ;  /* 0x00000016c010723c */ /* 0x040fe20000041810 */
[----:B------:R-:W-:Y:S03]  /*14a70*/  MOV R161, R26 ;  /* 0x0000001a00a17202 */ /* 0x000fe60000000f00 */
[C---:B------:R-:W-:Y:S01]  /*14a80*/  FMUL.FTZ R26, R0.reuse, R166 ;  /* 0x000000a6001a7220 */ /* 0x040fe20000410000 */
[----:B------:R-:W-:Y:S01]  /*14a90*/  MOV R175, R161 ;  /* 0x000000a100af7202 */ /* 0x000fe20000000f00 */
[----:B------:R-:W-:Y:S01]  /*14aa0*/  FMUL.FTZ R31, R0, R171 ;  /* 0x000000ab001f7220 */ /* 0x000fe20000410000 */
[----:B------:R-:W-:Y:S01]  /*14ab0*/  LDSM.16.MT88.4 R164, [R227+0x2880] ;  /* 0x00288000e3a4783b */ /* 0x000fe20000004200 */
[C---:B------:R-:W-:Y:S04]  /*14ac0*/  FMUL.FTZ R23, R132.reuse, R163 ;  /* 0x000000a384177220 */ /* 0x040fe80000410000 */
[C---:B------:R-:W-:Y:S01]  /*14ad0*/  FMUL.FTZ R22, R132.reuse, R162 ;  /* 0x000000a284167220 */ /* 0x040fe20000410000 */
[----:B------:R-:W-:Y:S01]  /*14ae0*/  MOV R162, R32 ;  /* 0x0000002000a27202 */ /* 0x000fe20000000f00 */
[C---:B------:R-:W-:Y:S01]  /*14af0*/  FMUL.FTZ R32, R133.reuse, R172 ;  /* 0x000000ac85207220 */ /* 0x040fe20000410000 */
[----:B------:R-:W-:Y:S01]  /*14b00*/  MOV R172, R51 ;  /* 0x0000003300ac7202 */ /* 0x000fe20000000f00 */
[----:B------:R-:W-:Y:S01]  /*14b10*/  FMUL.FTZ R51, R132, R191 ;  /* 0x000000bf84337220 */ /* 0x000fe20000410000 */
[----:B------:R-:W-:Y:S01]  /*14b20*/  MOV R191, R245 ;  /* 0x000000f500bf7202 */ /* 0x000fe20000000f00 */
[C---:B------:R-:W-:Y:S01]  /*14b30*/  FMUL.FTZ R42, R0.reuse, R182 ;  /* 0x000000b6002a7220 */ /* 0x040fe20000410000 */
[-C--:B------:R-:W-:Y:S01]  /*14b40*/  HMMA.16816.F32.BF16 R20, R192, R36.reuse, R20 ;  /* 0x00000024c014723c */ /* 0x080fe20000041814 */
[----:B------:R-:W-:Y:S01]  /*14b50*/  MOV R190, R162 ;  /* 0x000000a200be7202 */ /* 0x000fe20000000f00 */
[C---:B------:R-:W-:Y:S01]  /*14b60*/  FMUL.FTZ R58, R0.reuse, R58 ;  /* 0x0000003a003a7220 */ /* 0x040fe20000410000 */
[----:B------:R-:W-:Y:S01]  /*14b70*/  MOV R182, R160 ;  /* 0x000000a000b67202 */ /* 0x000fe20000000f00 */
[C---:B------:R-:W-:Y:S01]  /*14b80*/  FMUL.FTZ R59, R0.reuse, R59 ;  /* 0x0000003b003b7220 */ /* 0x040fe20000410000 */
[----:B------:R-:W-:Y:S01]  /*14b90*/  LDSM.16.MT88.4 R160, [R228+0x2880] ;  /* 0x00288000e4a0783b */ /* 0x000fe20000004200 */
[C---:B------:R-:W-:Y:S02]  /*14ba0*/  FMUL.FTZ R62, R0.reuse, R62 ;  /* 0x0000003e003e7220 */ /* 0x040fe40000410000 */
[C---:B------:R-:W-:Y:S01]  /*14bb0*/  HMMA.16816.F32.BF16 R24, R144.reuse, R36, R24 ;  /* 0x000000249018723c */ /* 0x040fe20000041818 */
[C---:B------:R-:W-:Y:S03]  /*14bc0*/  FMUL.FTZ R30, R0.reuse, R170 ;  /* 0x000000aa001e7220 */ /* 0x040fe60000410000 */
[C---:B------:R-:W-:Y:S02]  /*14bd0*/  FMUL.FTZ R63, R0.reuse, R63 ;  /* 0x0000003f003f7220 */ /* 0x040fe40000410000 */
[----:B------:R-:W-:Y:S02]  /*14be0*/  FMUL.FTZ R74, R0, R74 ;  /* 0x0000004a004a7220 */ /* 0x000fe40000410000 */
[-C--:B------:R-:W-:Y:S01]  /*14bf0*/  HMMA.16816.F32.BF16 R28, R144, R38.reuse, R28 ;  /* 0x00000026901c723c */ /* 0x080fe2000004181c */
[C---:B------:R-:W-:Y:S03]  /*14c00*/  FMUL.FTZ R37, R133.reuse, R177 ;  /* 0x000000b185257220 */ /* 0x040fe60000410000 */
[----:B------:R-:W-:Y:S01]  /*14c10*/  MOV R177, R138 ;  /* 0x0000008a00b17202 */ /* 0x000fe20000000f00 */
[--C-:B------:R-:W-:Y:S02]  /*14c20*/  FFMA.FTZ R138, R196, c[0x0][0x2d0], -R141.reuse ;  /* 0x0000b400c48a7a23 */ /* 0x100fe4000001088d */
[----:B------:R-:W-:Y:S01]  /*14c30*/  FMUL.FTZ R36, R133, R176 ;  /* 0x000000b085247220 */ /* 0x000fe20000410000 */
[C---:B------:R-:W-:Y:S01]  /*14c40*/  HMMA.16816.F32.BF16 R32, R192.reuse, R38, R32 ;  /* 0x00000026c020723c */ /* 0x040fe20000041820 */
[----:B------:R3:W-:Y:S03]  /*14c50*/  MUFU.EX2 R183, R138 ;  /* 0x0000008a00b77308 */ /* 0x0007e60000000800 */
[C---:B------:R-:W-:Y:S01]  /*14c60*/  FMUL.FTZ R75, R0.reuse, R75 ;  /* 0x0000004b004b7220 */ /* 0x040fe20000410000 */
[----:B------:R-:W-:Y:S01]  /*14c70*/  MOV R176, R220 ;  /* 0x000000dc00b07202 */ /* 0x000fe20000000f00 */
        /* <DEDUP_REMOVED lines=8> */
[----:B------:R-:W-:Y:S01]  /*14d00*/  FMUL.FTZ R91, R0, R91 ;  /* 0x0000005b005b7220 */ /* 0x000fe20000410000 */
[-C--:B-1----:R-:W-:Y:S01]  /*14d10*/  HMMA.16816.F32.BF16 R36, R192, R148.reuse, R36 ;  /* 0x00000094c024723c */ /* 0x082fe20000041824 */
[----:B------:R-:W-:Y:S02]  /*14d20*/  FMUL.FTZ R93, R2, R93 ;  /* 0x0000005d025d7220 */ /* 0x000fe40000410000 */
[C---:B------:R-:W-:Y:S02]  /*14d30*/  FMUL.FTZ R94, R0.reuse, R94 ;  /* 0x0000005e005e7220 */ /* 0x040fe40000410000 */
[----:B------:R-:W-:Y:S02]  /*14d40*/  FMUL.FTZ R95, R0, R95 ;  /* 0x0000005f005f7220 */ /* 0x000fe40000410000 */
[--C-:B---3--:R-:W-:Y:S01]  /*14d50*/  FFMA.FTZ R138, R197, c[0x0][0x2d0], -R141.reuse ;  /* 0x0000b400c58a7a23 */ /* 0x108fe2000001088d */
[C---:B------:R-:W-:Y:S01]  /*14d60*/  HMMA.16816.F32.BF16 R40, R144.reuse, R148, R40 ;  /* 0x000000949028723c */ /* 0x040fe20000041828 */
[C---:B------:R-:W-:Y:S02]  /*14d70*/  FMUL.FTZ R96, R133.reuse, R96 ;  /* 0x0000006085607220 */ /* 0x040fe40000410000 */
[----:B------:R1:W-:Y:S01]  /*14d80*/  MUFU.EX2 R185, R138 ;  /* 0x0000008a00b97308 */ /* 0x0003e20000000800 */
[C---:B------:R-:W-:Y:S02]  /*14d90*/  FMUL.FTZ R97, R133.reuse, R97 ;  /* 0x0000006185617220 */ /* 0x040fe40000410000 */
[C---:B------:R-:W-:Y:S02]  /*14da0*/  FMUL.FTZ R98, R132.reuse, R98 ;  /* 0x0000006284627220 */ /* 0x040fe40000410000 */
[-C--:B------:R-:W-:Y:S01]  /*14db0*/  HMMA.16816.F32.BF16 R44, R144, R150.reuse, R44 ;  /* 0x00000096902c723c */ /* 0x080fe2000004182c */
[C---:B------:R-:W-:Y:S03]  /*14dc0*/  FMUL.FTZ R99, R132.reuse, R99 ;  /* 0x0000006384637220 */ /* 0x040fe60000410000 */
[C---:B------:R-:W-:Y:S02]  /*14dd0*/  FMUL.FTZ R100, R133.reuse, R100 ;  /* 0x0000006485647220 */ /* 0x040fe40000410000 */
[C---:B------:R-:W-:Y:S02]  /*14de0*/  FMUL.FTZ R101, R133.reuse, R101 ;  /* 0x0000006585657220 */ /* 0x040fe40000410000 */
[C---:B------:R-:W-:Y:S01]  /*14df0*/  HMMA.16816.F32.BF16 R48, R192.reuse, R150, R48 ;  /* 0x00000096c030723c */ /* 0x040fe20000041830 */
[----:B------:R-:W3:Y:S03]  /*14e00*/  LDSM.16.MT88.4 R148, [R225+0x3880] ;  /* 0x00388000e194783b */ /* 0x000ee60000004200 */
[C---:B------:R-:W-:Y:S02]  /*14e10*/  FMUL.FTZ R102, R132.reuse, R102 ;  /* 0x0000006684667220 */ /* 0x040fe40000410000 */
[----:B------:R-:W-:Y:S02]  /*14e20*/  FMUL.FTZ R103, R132, R103 ;  /* 0x0000006784677220 */ /* 0x000fe40000410000 */
[-C--:B--2---:R-:W-:Y:S01]  /*14e30*/  HMMA.16816.F32.BF16 R52, R192, R152.reuse, R52 ;  /* 0x00000098c034723c */ /* 0x084fe20000041834 */
[----:B------:R-:W-:Y:S03]  /*14e40*/  FMUL.FTZ R104, R2, R104 ;  /* 0x0000006802687220 */ /* 0x000fe60000410000 */
        /* <DEDUP_REMOVED lines=15> */
[-C--:B---3--:R-:W-:Y:S03]  /*14f40*/  HMMA.16816.F32.BF16 R68, R192, R148.reuse, R68 ;  /* 0x00000094c044723c */ /* 0x088fe60000041844 */
[--C-:B-1----:R-:W-:Y:S02]  /*14f50*/  FFMA.FTZ R138, R199, c[0x0][0x2d0], -R142.reuse ;  /* 0x0000b400c78a7a23 */ /* 0x102fe4000001088e */
[----:B------:R-:W-:Y:S01]  /*14f60*/  LDSM.16.MT88.4 R196, [R227+0x3080] ;  /* 0x00308000e3c4783b */ /* 0x000fe20000004200 */
[C---:B------:R-:W-:Y:S01]  /*14f70*/  FMUL.FTZ R114, R132.reuse, R114 ;  /* 0x0000007284727220 */ /* 0x040fe20000410000 */
[----:B------:R1:W-:Y:S01]  /*14f80*/  MUFU.EX2 R186, R138 ;  /* 0x0000008a00ba7308 */ /* 0x0003e20000000800 */
[C---:B------:R-:W-:Y:S01]  /*14f90*/  HMMA.16816.F32.BF16 R72, R144.reuse, R148, R72 ;  /* 0x000000949048723c */ /* 0x040fe20000041848 */
[----:B------:R-:W-:Y:S03]  /*14fa0*/  FMUL.FTZ R115, R132, R115 ;  /* 0x0000007384737220 */ /* 0x000fe60000410000 */
[C---:B------:R-:W-:Y:S02]  /*14fb0*/  FMUL.FTZ R120, R2.reuse, R120 ;  /* 0x0000007802787220 */ /* 0x040fe40000410000 */
[----:B------:R-:W-:Y:S02]  /*14fc0*/  FMUL.FTZ R121, R2, R121 ;  /* 0x0000007902797220 */ /* 0x000fe40000410000 */
[-C--:B------:R-:W-:Y:S01]  /*14fd0*/  HMMA.16816.F32.BF16 R76, R144, R150.reuse, R76 ;  /* 0x00000096904c723c */ /* 0x080fe2000004184c */
[C---:B------:R-:W-:Y:S03]  /*14fe0*/  FMUL.FTZ R122, R0.reuse, R122 ;  /* 0x0000007a007a7220 */ /* 0x040fe60000410000 */
[----:B------:R-:W-:Y:S02]  /*14ff0*/  FMUL.FTZ R123, R0, R123 ;  /* 0x0000007b007b7220 */ /* 0x000fe40000410000 */
[C---:B------:R-:W-:Y:S02]  /*15000*/  FMUL.FTZ R124, R2.reuse, R124 ;  /* 0x0000007c027c7220 */ /* 0x040fe40000410000 */
[C---:B------:R-:W-:Y:S01]  /*15010*/  HMMA.16816.F32.BF16 R80, R192.reuse, R150, R80 ;  /* 0x00000096c050723c */ /* 0x040fe20000041850 */
[----:B------:R-:W3:Y:S03]  /*15020*/  LDSM.16.MT88.4 R148, [R228+0x3880] ;  /* 0x00388000e494783b */ /* 0x000ee60000004200 */
        /* <DEDUP_REMOVED lines=8> */
[C---:B------:R-:W-:Y:S03]  /*150b0*/  FMUL.FTZ R129, R133.reuse, R129 ;  /* 0x0000008185817220 */ /* 0x040fe60000410000 */
[C---:B------:R-:W-:Y:S02]  /*150c0*/  FMUL.FTZ R130, R132.reuse, R130 ;  /* 0x0000008284827220 */ /* 0x040fe40000410000 */
[C---:B------:R-:W-:Y:S02]  /*150d0*/  FMUL.FTZ R131, R132.reuse, R131 ;  /* 0x0000008384837220 */ /* 0x040fe40000410000 */
[-C--:B------:R-:W-:Y:S01]  /*150e0*/  HMMA.16816.F32.BF16 R92, R144, R154.reuse, R92 ;  /* 0x0000009a905c723c */ /* 0x080fe2000004185c */
[C---:B------:R-:W-:Y:S03]  /*150f0*/  FMUL.FTZ R116, R133.reuse, R116 ;  /* 0x0000007485747220 */ /* 0x040fe60000410000 */
[----:B------:R-:W-:Y:S02]  /*15100*/  FMUL.FTZ R117, R133, R117 ;  /* 0x0000007585757220 */ /* 0x000fe40000410000 */
[C---:B------:R-:W-:Y:S02]  /*15110*/  FMUL.FTZ R118, R132.reuse, R118 ;  /* 0x0000007684767220 */ /* 0x040fe40000410000 */
[C---:B------:R-:W-:Y:S01]  /*15120*/  HMMA.16816.F32.BF16 R96, R192.reuse, R154, R96 ;  /* 0x0000009ac060723c */ /* 0x040fe20000041860 */
[----:B------:R-:W2:Y:S03]  /*15130*/  LDSM.16.MT88.4 R152, [R227+0x3880] ;  /* 0x00388000e398783b */ /* 0x000ea60000004200 */
[----:B------:R-:W-:Y:S02]  /*15140*/  FMUL.FTZ R119, R132, R119 ;  /* 0x0000007784777220 */ /* 0x000fe40000410000 */
[----:B-1----:R-:W-:Y:S02]  /*15150*/  FFMA.FTZ R138, R204, c[0x0][0x2d0], -R141 ;  /* 0x0000b400cc8a7a23 */ /* 0x002fe4000001088d */
[-C--:B---3--:R-:W-:Y:S02]  /*15160*/  HMMA.16816.F32.BF16 R100, R192, R148.reuse, R100 ;  /* 0x00000094c064723c */ /* 0x088fe40000041864 */
[----:B------:R1:W3:Y:S06]  /*15170*/  MUFU.EX2 R171, R138 ;  /* 0x0000008a00ab7308 */ /* 0x0002ec0000000800 */
        /* <DEDUP_REMOVED lines=9> */
[----:B----4-:R-:W-:Y:S06]  /*15210*/  FFMA.FTZ R138, R207, c[0x0][0x2d0], -R142 ;  /* 0x0000b400cf8a7a23 */ /* 0x010fec000001088e */
[----:B---3--:R-:W-:Y:S01]  /*15220*/  F2FP.BF16.PACK_AB R146, R171, R188 ;  /* 0x000000bcab92723e */ /* 0x008fe200000010ff */
[----:B------:R-:W-:Y:S01]  /*15230*/  HMMA.16816.F32.BF16 R128, R192, R154, R128 ;  /* 0x0000009ac080723c */ /* 0x000fe20000041880 */
[----:B------:R2:W3:Y:S03]  /*15240*/  MUFU.EX2 R169, R138 ;  /* 0x0000008a00a97308 */ /* 0x0004e60000000800 */
[----:B------:R-:W-:Y:S02]  /*15250*/  F2FP.BF16.PACK_AB R144, R185, R183 ;  /* 0x000000b7b990723e */ /* 0x000fe400000010ff */
[----:B------:R-:W-:Y:S01]  /*15260*/  F2FP.BF16.PACK_AB R145, R186, R184 ;  /* 0x000000b8ba91723e */ /* 0x000fe200000010ff */
        /* <DEDUP_REMOVED lines=36> */
[----:B------:R-:W1:Y:S03]  /*154b0*/  LDSM.16.MT88.4 R156, [R226+0x4080] ;  /* 0x00408000e29c783b */ /* 0x000e660000004200 */
        /* <DEDUP_REMOVED lines=14> */
[----:B------:R3:W-:Y:S03]  /*155a0*/  MUFU.EX2 R218, R138 ;  /* 0x0000008a00da7308 */ /* 0x0007e60000000800 */
        /* <DEDUP_REMOVED lines=18> */
[----:B------:R1:W-:Y:S01]  /*156d0*/  MUFU.EX2 R208, R138 ;  /* 0x0000008a00d07308 */ /* 0x0003e20000000800 */
[----:B------:R-:W-:Y:S02]  /*156e0*/  LDSM.16.MT88.4 R188, [R228+0x3080] ;  /* 0x00308000e4bc783b */ /* 0x000fe40000004200 */
        /* <DEDUP_REMOVED lines=55> */
[----:B------:R-:W-:Y:S03]  /*15a60*/  MOV R22, R185 ;  /* 0x000000b900167202 */ /* 0x000fe60000000f00 */
[----:B------:R-:W-:Y:S03]  /*15a70*/  MOV R21, R184 ;  /* 0x000000b800157202 */ /* 0x000fe60000000f00 */
[----:B------:R-:W-:Y:S02]  /*15a80*/  MOV R24, R168 ;  /* 0x000000a800187202 */ /* 0x000fe40000000f00 */
[-C--:B------:R-:W-:Y:S01]  /*15a90*/  HMMA.16816.F32.BF16 R168, R192, R174.reuse, R28 ;  /* 0x000000aec0a8723c */ /* 0x080fe2000004181c */
[----:B------:R-:W5:Y:S02]  /*15aa0*/  LDL.LU R28, [R1+0x30] ;  /* 0x00003000011c7983 */ /* 0x000f640000300800 */
[----:B------:R-:W-:Y:S02]  /*15ab0*/  MOV R27, R183 ;  /* 0x000000b7001b7202 */ /* 0x000fe40000000f00 */
[----:B------:R-:W-:Y:S02]  /*15ac0*/  MOV R26, R182 ;  /* 0x000000b6001a7202 */ /* 0x000fe40000000f00 */
[----:B------:R-:W-:Y:S01]  /*15ad0*/  MOV R25, R181 ;  /* 0x000000b500197202 */ /* 0x000fe20000000f00 */
[C---:B------:R-:W-:Y:S01]  /*15ae0*/  HMMA.16816.F32.BF16 R172, R140.reuse, R174, R32 ;  /* 0x000000ae8cac723c */ /* 0x040fe20000041820 */
[----:B------:R-:W5:Y:S03]  /*15af0*/  LDL.LU R33, [R1+0x28] ;  /* 0x0000280001217983 */ /* 0x000f660000300800 */
[----:B------:R-:W-:Y:S01]  /*15b00*/  MOV R30, R179 ;  /* 0x000000b3001e7202 */ /* 0x000fe20000000f00 */
[----:B------:R-:W5:Y:S01]  /*15b10*/  LDL.LU R35, [R1+0x2c] ;  /* 0x00002c0001237983 */ /* 0x000f620000300800 */
[----:B------:R-:W-:Y:S02]  /*15b20*/  MOV R31, R178 ;  /* 0x000000b2001f7202 */ /* 0x000fe40000000f00 */
[----:B------:R-:W-:Y:S04]  /*15b30*/  MOV R32, R177 ;  /* 0x000000b100207202 */ /* 0x000fe80000000f00 */
[----:B------:R-:W-:Y:S02]  /*15b40*/  MOV R34, R176 ;  /* 0x000000b000227202 */ /* 0x000fe40000000f00 */
[-C--:B------:R-:W-:Y:S01]  /*15b50*/  HMMA.16816.F32.BF16 R176, R140, R188.reuse, R36 ;  /* 0x000000bc8cb0723c */ /* 0x080fe20000041824 */
[----:B------:R-:W-:Y:S07]  /*15b60*/  MOV R29, R180 ;  /* 0x000000b4001d7202 */ /* 0x000fee0000000f00 */
        /* <DEDUP_REMOVED lines=22> */
[----:B------:R-:W-:Y:S01]  /*15cd0*/  HMMA.16816.F32.BF16 R128, R140, R18, R128 ;  /* 0x000000128c80723c */ /* 0x000fe20000041880 */
[----:B-----5:R-:W-:Y:S04]  /*15ce0*/  FFMA.FTZ R4, R2, R28, R29 ;  /* 0x0000001c02047223 */ /* 0x020fe8000001001d */
[----:B------:R-:W-:Y:S02]  /*15cf0*/  FADD.FTZ R4, R24, R4 ;  /* 0x0000000418047221 */ /* 0x000fe40000010000 */
[----:B------:R-:W-:Y:S02]  /*15d00*/  FFMA.FTZ R133, R133, R33, R32 ;  /* 0x0000002185857223 */ /* 0x000fe40000010020 */
[----:B------:R-:W-:Y:S03]  /*15d10*/  FADD.FTZ R5, R27, R4 ;  /* 0x000000041b057221 */ /* 0x000fe60000010000 */
        /* <DEDUP_REMOVED lines=53> */
.L_x_1127:
[----:B-12---:R-:W2:Y:S04]  /*16070*/  LDL.LU R0, [R1+0x28] ;  /* 0x0000280001007983 */ /* 0x006ea80000300800 */
[----:B------:R-:W3:Y:S04]  /*16080*/  LDL.LU R4, [R1+0x2c] ;  /* 0x00002c0001047983 */ /* 0x000ee80000300800 */
[----:B------:R-:W4:Y:S04]  /*16090*/  LDL.LU R5, [R1+0x30] ;  /* 0x0000300001057983 */ /* 0x000f280000300800 */
[----:B------:R-:W4:Y:S01]  /*160a0*/  LDL.LU R2, [R1+0x34] ;  /* 0x0000340001027983 */ /* 0x000f220000300800 */
[----:B------:R-:W-:-:S03]  /*160b0*/  PLOP3.LUT P4, PT, PT, PT, PT, 0x8, 0x0 ;  /* 0x000000000000781c */ /* 0x000fc60003f8e170 */
        /* <DEDUP_REMOVED lines=21> */
[----:B------:R-:W-:-:S05]  /*16210*/  FSETP.NE.FTZ.AND P1, PT, R7, RZ, PT ;  /* 0x000000ff0700720b */ /* 0x000fca0003f35000 */
[----:B------:R-:W1:Y:S01]  /*16220*/  @P3 MUFU.RCP R0, R11 ;  /* 0x0000000b00003308 */ /* 0x000e620000001000 */
[----:B------:R-:W-:-:S07]  /*16230*/  FSETP.NE.FTZ.AND P0, PT, R6, RZ, PT ;  /* 0x000000ff0600720b */ /* 0x000fce0003f15000 */
[----:B------:R-:W2:Y:S06]  /*16240*/  @P2 MUFU.RCP R4, R9 ;  /* 0x0000000900042308 */ /* 0x000eac0000001000 */
[----:B------:R-:W-:Y:S01]  /*16250*/  @P0 MOV R8, 0x3f317218 ;  /* 0x3f31721800080802 */ /* 0x000fe20000000f00 */
[C---:B-1----:R-:W-:Y:S01]  /*16260*/  FMUL.FTZ R144, R0.reuse, R144 ;  /* 0x0000009000907220 */ /* 0x042fe20000410000 */
[----:B------:R-:W1:Y:S01]  /*16270*/  @P1 MUFU.RCP R2, R7 ;  /* 0x0000000700021308 */ /* 0x000e620000001000 */
        /* <DEDUP_REMOVED lines=16> */
[C---:B------:R-:W-:Y:S01]  /*16380*/  FMUL.FTZ R24, R0.reuse, R64 ;  /* 0x0000004000187220 */ /* 0x040fe20000410000 */
[----:B------:R-:W-:Y:S01]  /*16390*/  MOV R64, 0xff800000 ;  /* 0xff80000000407802 */ /* 0x000fe20000000f00 */
[C---:B------:R-:W-:Y:S01]  /*163a0*/  FMUL.FTZ R41, R0.reuse, R65 ;  /* 0x0000004100297220 */ /* 0x040fe20000410000 */
[----:B------:R-:W-:Y:S01]  /*163b0*/  MOV R65, 0xff800000 ;  /* 0xff80000000417802 */ /* 0x000fe20000000f00 */
        /* <DEDUP_REMOVED lines=16> */
[----:B------:R-:W-:Y:S01]  /*164c0*/  MOV R0, RZ ;  /* 0x000000ff00007202 */ /* 0x000fe20000000f00 */
[C---:B--2---:R-:W-:Y:S02]  /*164d0*/  FMUL.FTZ R15, R4.reuse, R54 ;  /* 0x00000036040f7220 */ /* 0x044fe40000410000 */
[----:B------:R-:W-:Y:S02]  /*164e0*/  FMUL.FTZ R43, R4, R55 ;  /* 0x00000037042b7220 */ /* 0x000fe40000410000 */
[C---:B-1----:R-:W-:Y:S01]  /*164f0*/  FMUL.FTZ R148, R2.reuse, R148 ;  /* 0x0000009402947220 */ /* 0x042fe20000410000 */
[----:B------:R-:W1:Y:S01]  /*16500*/  @P0 MUFU.RCP R0, R6 ;  /* 0x0000000600000308 */ /* 0x000e620000001000 */
[----:B------:R-:W-:-:S02]  /*16510*/  FMUL.FTZ R149, R2, R149 ;  /* 0x0000009502957220 */ /* 0x000fc40000410000 */
[C---:B------:R-:W-:Y:S02]  /*16520*/  FMUL.FTZ R152, R2.reuse, R152 ;  /* 0x0000009802987220 */ /* 0x040fe40000410000 */
[C---:B------:R-:W-:Y:S02]  /*16530*/  FMUL.FTZ R55, R2.reuse, R153 ;  /* 0x0000009902377220 */ /* 0x040fe40000410000 */
[C---:B------:R-:W-:Y:S01]  /*16540*/  FMUL.FTZ R164, R2.reuse, R164 ;  /* 0x000000a402a47220 */ /* 0x040fe20000410000 */
[----:B------:R-:W2:Y:S01]  /*16550*/  @P0 MUFU.LG2 R6, R6 ;  /* 0x0000000600060308 */ /* 0x000ea20000000c00 */
        /* <DEDUP_REMOVED lines=61> */
[C---:B-1----:R-:W-:Y:S02]  /*16930*/  FMUL.FTZ R150, R0.reuse, R150 ;  /* 0x0000009600967220 */ /* 0x042fe40000410000 */
        /* <DEDUP_REMOVED lines=38> */
[----:B--2---:R-:W-:-:S02]  /*16ba0*/  @P0 FMUL.FTZ R4, R6, 0.69314718246459960938 ;  /* 0x3f31721806040820 */ /* 0x004fc40000410000 */
[----:B------:R-:W-:Y:S02]  /*16bb0*/  @P0 FMUL.FTZ R0, R8, c[0x0][0x2d0] ;  /* 0x0000b40008000a20 */ /* 0x000fe40000410000 */
[----:B------:R-:W-:Y:S02]  /*16bc0*/  @P3 FFMA.FTZ R64, R10, R137, R11 ;  /* 0x000000890a403223 */ /* 0x000fe4000001000b */
[----:B------:R-:W-:Y:S02]  /*16bd0*/  @P2 FFMA.FTZ R65, R5, R136, R9 ;  /* 0x0000008805412223 */ /* 0x000fe40000010009 */
[----:B------:R-:W-:Y:S02]  /*16be0*/  @P1 FFMA.FTZ R66, R2, R135, R7 ;  /* 0x0000008702421223 */ /* 0x000fe40000010007 */
[----:B------:R-:W-:Y:S02]  /*16bf0*/  @P0 FFMA.FTZ R67, R0, R3, R4 ;  /* 0x0000000300430223 */ /* 0x000fe40000010004 */
.L_x_1065:
        /* <DEDUP_REMOVED lines=197> */
.L_x_1147:
[----:B---3--:R-:W-:Y:S01]  /*17850*/  LOP3.LUT R0, R61, 0xffffffe0, RZ, 0xc0, !PT ;  /* 0xffffffe03d007812 */ /* 0x008fe200078ec0ff */
[----:B------:R-:W-:Y:S01]  /*17860*/  IMAD.MOV.U32 R3, RZ, RZ, c[0x0][0x4e8] ;  /* 0x00013a00ff037624 */ /* 0x000fe200078e00ff */
[----:B------:R-:W-:Y:S01]  /*17870*/  SHF.R.S32.HI R2, RZ, 0x1f, R59 ;  /* 0x0000001fff027819 */ /* 0x000fe2000001143b */
[----:B------:R-:W1:Y:S01]  /*17880*/  S2R R76, SR_CTAID.X ;  /* 0x00000000004c7919 */ /* 0x000e620000002500 */
[----:B------:R-:W-:Y:S01]  /*17890*/  ULDC.64 UR4, c[0x0][0x490] ;  /* 0x0001240000047ab9 */ /* 0x000fe20000000a00 */
[----:B------:R-:W-:Y:S01]  /*178a0*/  IMAD.IADD R5, R69, 0x1, -R0 ;  /* 0x0000000145057824 */ /* 0x000fe200078e0a00 */
[----:B------:R-:W-:Y:S01]  /*178b0*/  LEA.HI R0, R29, R29, RZ, 0x1 ;  /* 0x0000001d1d007211 */ /* 0x000fe200078f08ff */
[----:B------:R-:W-:Y:S01]  /*178c0*/  UIMAD UR6, UR8, UR4, URZ ;  /* 0x00000004080672a4 */ /* 0x000fe2000f8e023f */
[----:B------:R-:W-:Y:S01]  /*178d0*/  LEA.HI R2, R2, R59, RZ, 0x2 ;  /* 0x0000003b02027211 */ /* 0x000fe200078f10ff */
[----:B------:R-:W-:Y:S01]  /*178e0*/  USHF.R.S32.HI UR9, URZ, 0x1f, UR13 ;  /* 0x0000001f3f097899 */ /* 0x000fe2000801140d */
[----:B------:R-:W-:Y:S01]  /*178f0*/  SHF.R.S32.HI R6, RZ, 0x1f, R5 ;  /* 0x0000001fff067819 */ /* 0x000fe20000011405 */
[----:B------:R-:W-:Y:S01]  /*17900*/  UMOV UR16, UR14 ;  /* 0x0000000e00107c82 */ /* 0x000fe20008000000 */
[----:B------:R-:W-:Y:S01]  /*17910*/  ISETP.NE.AND P2, PT, R3, 0x1, PT ;  /* 0x000000010300780c */ /* 0x000fe20003f45270 */
[----:B------:R-:W-:Y:S01]  /*17920*/  UMOV UR17, UR15 ;  /* 0x0000000f00117c82 */ /* 0x000fe20008000000 */
[C---:B------:R-:W-:Y:S01]  /*17930*/  LOP3.LUT R3, R0.reuse, 0x1ffffffe, RZ, 0xc0, !PT ;  /* 0x1ffffffe00037812 */ /* 0x040fe200078ec0ff */
[----:B------:R-:W-:Y:S01]  /*17940*/  IMAD.SHL.U32 R0, R0, 0x20, RZ ;  /* 0x0000002000007824 */ /* 0x000fe200078e00ff */
[----:B------:R-:W-:Y:S01]  /*17950*/  LOP3.LUT R2, R2, 0xffffffc, RZ, 0xc0, !PT ;  /* 0x0ffffffc02027812 */ /* 0x000fe200078ec0ff */
[----:B------:R-:W-:Y:S01]  /*17960*/  UIMAD.WIDE.U32 UR16, UR10, UR4, UR16 ;  /* 0x000000040a1072a5 */ /* 0x000fe2000f8e0010 */
[----:B------:R-:W-:Y:S01]  /*17970*/  LEA.HI R6, R6, R5, RZ, 0x2 ;  /* 0x0000000506067211 */ /* 0x000fe200078f10ff */
[----:B------:R-:W-:Y:S01]  /*17980*/  IMAD.IADD R4, R29, 0x1, -R3 ;  /* 0x000000011d047824 */ /* 0x000fe200078e0a03 */
[----:B------:R-:W-:Y:S01]  /*17990*/  LOP3.LUT R0, R0, 0xffffffc0, RZ, 0xc0, !PT ;  /* 0xffffffc000007812 */ /* 0x000fe200078ec0ff */
[----:B------:R-:W-:Y:S01]  /*179a0*/  IMAD.IADD R2, R59, 0x1, -R2 ;  /* 0x000000013b027824 */ /* 0x000fe200078e0a02 */
[----:B------:R-:W-:Y:S01]  /*179b0*/  SHF.R.S32.HI R3, RZ, 0x2, R6 ;  /* 0x00000002ff037819 */ /* 0x000fe20000011406 */
[----:B------:R-:W-:Y:S01]  /*179c0*/  UIMAD UR6, UR10, UR5, UR6 ;  /* 0x000000050a0672a4 */ /* 0x000fe2000f8e0206 */
[-C--:B------:R-:W-:Y:S01]  /*179d0*/  LEA.HI R7, R63, R69.reuse, RZ, 0x3 ;  /* 0x000000453f077211 */ /* 0x080fe200078f18ff */
[----:B------:R-:W-:Y:S01]  /*179e0*/  IMAD R0, R4, 0x8, R0 ;  /* 0x0000000804007824 */ /* 0x000fe200078e0200 */
[----:B------:R-:W-:Y:S01]  /*179f0*/  USEL UR9, UR9, URZ, !UP1 ;  /* 0x0000003f09097287 */ /* 0x000fe2000c800000 */
[----:B------:R-:W-:Y:S01]  /*17a00*/  IMAD R15, R2, 0x10, R3 ;  /* 0x00000010020f7824 */ /* 0x000fe200078e0203 */
[----:B------:R-:W-:Y:S01]  /*17a10*/  ULDC.64 UR4, c[0x0][0x498] ;  /* 0x0001260000047ab9 */ /* 0x000fe20000000a00 */
[----:B------:R-:W-:Y:S01]  /*17a20*/  LOP3.LUT R6, R7, 0xfffffff8, RZ, 0xc0, !PT ;  /* 0xfffffff807067812 */ /* 0x000fe200078ec0ff */
[----:B------:R-:W-:Y:S01]  /*17a30*/  USEL UR13, UR13, URZ, !UP1 ;  /* 0x0000003f0d0d7287 */ /* 0x000fe2000c800000 */
[----:B------:R-:W-:Y:S01]  /*17a40*/  IMAD.IADD R2, R15, 0x1, R0 ;  /* 0x000000010f027824 */ /* 0x000fe200078e0200 */
[----:B------:R-:W-:Y:S01]  /*17a50*/  UIMAD UR11, UR9, UR4, URZ ;  /* 0x00000004090b72a4 */ /* 0x000fe2000f8e023f */
[----:B------:R-:W-:Y:S01]  /*17a60*/  SHF.R.S32.HI R19, RZ, 0x3, R7 ;  /* 0x00000003ff137819 */ /* 0x000fe20000011407 */
[----:B------:R-:W-:Y:S01]  /*17a70*/  UIADD3 UR7, UR17, UR6, URZ ;  /* 0x0000000611077290 */ /* 0x000fe2000fffe03f */
[----:B-1----:R-:W-:Y:S01]  /*17a80*/  IMAD R2, R76, 0x80, R2 ;  /* 0x000000804c027824 */ /* 0x002fe200078e0202 */
[----:B------:R-:W-:Y:S01]  /*17a90*/  UIMAD UR11, UR13, UR5, UR11 ;  /* 0x000000050d0b72a4 */ /* 0x000fe2000f8e020b */
[----:B------:R-:W-:Y:S01]  /*17aa0*/  IMAD.IADD R6, R69, 0x1, -R6 ;  /* 0x0000000145067824 */ /* 0x000fe200078e0a06 */
[----:B------:R-:W-:Y:S01]  /*17ab0*/  UMOV UR6, UR16 ;  /* 0x0000001000067c82 */ /* 0x000fe20008000000 */
[----:B------:R-:W-:Y:S01]  /*17ac0*/  @P2 IMAD.HI.U32 R3, R2, c[0x0][0x4ec], RZ ;  /* 0x00013b0002032a27 */ /* 0x000fe200078e00ff */
[----:B------:R-:W-:Y:S01]  /*17ad0*/  UIMAD.WIDE.U32 UR18, UR13, UR4, UR6 ;  /* 0x000000040d1272a5 */ /* 0x000fe2000f8e0006 */
[----:B------:R-:W-:Y:S01]  /*17ae0*/  LOP3.LUT P0, RZ, R5, 0x3, RZ, 0xc0, !PT ;  /* 0x0000000305ff7812 */ /* 0x000fe2000780c0ff */
[----:B------:R-:W-:Y:S01]  /*17af0*/  BSSY B0, `(.L_x_1148) ;  /* 0x0000074000007945 */ /* 0x000fe20003800000 */
[----:B------:R-:W-:Y:S01]  /*17b00*/  IMAD.MOV.U32 R0, RZ, RZ, R2 ;  /* 0x000000ffff007224 */ /* 0x000fe200078e0002 */
[----:B------:R-:W-:Y:S01]  /*17b10*/  @P2 SHF.R.U32.HI R0, RZ, c[0x0][0x4f0], R3 ;  /* 0x00013c00ff002a19 */ /* 0x000fe20000011603 */
[----:B------:R-:W-:Y:S01]  /*17b20*/  ULDC.64 UR6, c[0x0][0x3a0] ;  /* 0x0000e80000067ab9 */ /* 0x000fe20000000a00 */
[----:B------:R-:W-:Y:S01]  /*17b30*/  IMAD R15, R76, 0x80, R15 ;  /* 0x000000804c0f7824 */ /* 0x000fe200078e020f */
[----:B------:R-:W-:Y:S01]  /*17b40*/  UIMAD.WIDE.U32 UR16, UR14, UR6, URZ ;  /* 0x000000060e1072a5 */ /* 0x000fe2000f8e003f */
[----:B------:R-:W-:Y:S01]  /*17b50*/  IADD3 R8, P1, R0, UR18, RZ ;  /* 0x0000001200087c10 */ /* 0x000fe2000ff3e0ff */
[----:B------:R-:W-:Y:S01]  /*17b60*/  IMAD.MOV R3, RZ, RZ, -R0 ;  /* 0x000000ffff037224 */ /* 0x000fe200078e0a00 */
[----:B------:R-:W-:Y:S01]  /*17b70*/  UIMAD UR6, UR15, UR6, URZ ;  /* 0x000000060f0672a4 */ /* 0x000fe2000f8e023f */
[----:B-----5:R-:W-:Y:S01]  /*17b80*/  IMAD R17, R17, c[0x0][0x4e8], RZ ;  /* 0x00013a0011117a24 */ /* 0x020fe200078e02ff */
[----:B------:R-:W-:Y:S01]  /*17b90*/  ULDC.64 UR4, c[0x0][0x3e8] ;  /* 0x0000fa0000047ab9 */ /* 0x000fe20000000a00 */
[----:B------:R-:W-:Y:S01]  /*17ba0*/  IMAD R4, R3, c[0x0][0x4e8], R2 ;  /* 0x00013a0003047a24 */ /* 0x000fe200078e0202 */
[----:B------:R-:W-:Y:S01]  /*17bb0*/  SHF.R.S32.HI R3, RZ, 0x1f, R0 ;  /* 0x0000001fff037819 */ /* 0x000fe20000011400 */
[----:B------:R-:W-:Y:S01]  /*17bc0*/  IMAD.U32 R2, RZ, RZ, UR11 ;  /* 0x0000000bff027e24 */ /* 0x000fe2000f8e00ff */
[----:B------:R-:W-:Y:S01]  /*17bd0*/  UIMAD UR6, UR14, UR7, UR6 ;  /* 0x000000070e0672a4 */ /* 0x000fe2000f8e0206 */
[----:B------:R-:W-:Y:S01]  /*17be0*/  IMAD.SHL.U32 R0, R19, 0x40, RZ ;  /* 0x0000004013007824 */ /* 0x000fe200078e00ff */
[----:B------:R-:W-:Y:S01]  /*17bf0*/  UIMAD UR8, UR8, UR4, URZ ;  /* 0x00000004080872a4 */ /* 0x000fe2000f8e023f */
[----:B------:R-:W-:Y:S01]  /*17c00*/  LEA.HI R21, R63, R69, RZ, 0x6 ;  /* 0x000000453f157211 */ /* 0x000fe200078f30ff */
[----:B------:R-:W-:Y:S01]  /*17c10*/  UIADD3 UR7, UR17, UR6, URZ ;  /* 0x0000000611077290 */ /* 0x000fe2000fffe03f */
[----:B------:R-:W-:Y:S01]  /*17c20*/  IADD3.X R9, R3, UR19, R2, P1, !PT ;  /* 0x0000001303097c10 */ /* 0x000fe20008ffe402 */
[----:B------:R-:W-:Y:S01]  /*17c30*/  UIMAD UR5, UR10, UR5, UR8 ;  /* 0x000000050a0572a4 */ /* 0x000fe2000f8e0208 */
[C---:B------:R-:W-:Y:S01]  /*17c40*/  LEA R2, R6.reuse, R19, 0x4 ;  /* 0x0000001306027211 */ /* 0x040fe200078e20ff */
[----:B------:R-:W-:Y:S01]  /*17c50*/  IMAD.SHL.U32 R6, R6, 0x8, RZ ;  /* 0x0000000806067824 */ /* 0x000fe200078e00ff */
[----:B------:R-:W-:Y:S01]  /*17c60*/  LOP3.LUT R0, R0, 0x1c0, RZ, 0xc0, !PT ;  /* 0x000001c000007812 */ /* 0x000fe200078ec0ff */
[----:B------:R-:W-:Y:S01]  /*17c70*/  UMOV UR6, UR16 ;  /* 0x0000001000067c82 */ /* 0x000fe20008000000 */
[----:B------:R-:W-:Y:S01]  /*17c80*/  ISETP.GE.OR P3, PT, R15, R17, P0 ;  /* 0x000000110f00720c */ /* 0x000fe20000766670 */
[----:B------:R-:W-:Y:S01]  /*17c90*/  IMAD R5, R76, 0x80, R2 ;  /* 0x000000804c057824 */ /* 0x000fe200078e0202 */
[----:B------:R-:W-:Y:S01]  /*17ca0*/  SHF.R.U32.HI R7, RZ, 0x3, R0 ;  /* 0x00000003ff077819 */ /* 0x000fe20000011600 */
[----:B------:R-:W-:Y:S01]  /*17cb0*/  UIMAD.WIDE.U32 UR10, UR10, UR4, UR6 ;  /* 0x000000040a0a72a5 */ /* 0x000fe2000f8e0006 */
[----:B------:R-:W-:Y:S01]  /*17cc0*/  LOP3.LUT R0, R0, 0x38, R6, 0xf8, !PT ;  /* 0x0000003800007812 */ /* 0x000fe200078ef806 */
[----:B------:R-:W-:Y:S01]  /*17cd0*/  @P2 IMAD.HI.U32 R3, R5, c[0x0][0x4ec], RZ ;  /* 0x00013b0005032a27 */ /* 0x000fe200078e00ff */
[----:B------:R-:W-:Y:S01]  /*17ce0*/  SHF.R.S32.HI R2, RZ, 0x1f, R4 ;  /* 0x0000001fff027819 */ /* 0x000fe20000011404 */
[----:B------:R-:W-:Y:S01]  /*17cf0*/  UIADD3 UR11, UR11, UR5, URZ ;  /* 0x000000050b0b7290 */ /* 0x000fe2000fffe03f */
[----:B------:R-:W-:Y:S01]  /*17d00*/  LOP3.LUT R20, R0, R7, RZ, 0x3c, !PT ;  /* 0x0000000700147212 */ /* 0x000fe200078e3cff */
[----:B------:R-:W-:Y:S01]  /*17d10*/  IMAD.MOV.U32 R14, RZ, RZ, R5 ;  /* 0x000000ffff0e7224 */ /* 0x000fe200078e0005 */
[----:B------:R-:W-:Y:S01]  /*17d20*/  @P2 SHF.R.U32.HI R14, RZ, c[0x0][0x4f0], R3 ;  /* 0x00013c00ff0e2a19 */ /* 0x000fe20000011603 */
[----:B------:R-:W-:Y:S01]  /*17d30*/  IMAD R0, R2, c[0x0][0x488], RZ ;  /* 0x0001220002007a24 */ /* 0x000fe200078e02ff */
[----:B------:R-:W-:Y:S01]  /*17d40*/  ULDC.64 UR4, c[0x0][0x3f0] ;  /* 0x0000fc0000047ab9 */ /* 0x000fe20000000a00 */
[C---:B------:R-:W-:Y:S01]  /*17d50*/  IMAD.WIDE.U32 R2, R4.reuse, c[0x0][0x488], R8 ;  /* 0x0001220004027a25 */ /* 0x040fe200078e0008 */
[----:B------:R-:W-:Y:S01]  /*17d60*/  UIMAD UR9, UR9, UR4, URZ ;  /* 0x00000004090972a4 */ /* 0x000fe2000f8e023f */
[----:B------:R-:W-:Y:S01]  /*17d70*/  IADD3 R8, R15, 0x8, RZ ;  /* 0x000000080f087810 */ /* 0x000fe20007ffe0ff */
[----:B------:R-:W-:Y:S01]  /*17d80*/  UIMAD.WIDE.U32 UR10, UR13, UR4, UR10 ;  /* 0x000000040d0a72a5 */ /* 0x000fe2000f8e000a */
[----:B------:R-:W-:Y:S01]  /*17d90*/  IMAD R0, R4, c[0x0][0x48c], R0 ;  /* 0x0001230004007a24 */ /* 0x000fe200078e0200 */
[----:B------:R-:W-:Y:S01]  /*17da0*/  LEA R4, P1, R2, c[0x0][0x450], 0x2 ;  /* 0x0001140002047a11 */ /* 0x000fe200078210ff */
[----:B------:R-:W-:Y:S01]  /*17db0*/  UIMAD UR5, UR13, UR5, UR9 ;  /* 0x000000050d0572a4 */ /* 0x000fe2000f8e0209 */
[----:B------:R-:W-:Y:S01]  /*17dc0*/  SHF.R.S32.HI R9, RZ, 0x1f, R14 ;  /* 0x0000001fff097819 */ /* 0x000fe2000001140e */
[----:B------:R-:W-:Y:S01]  /*17dd0*/  IMAD.IADD R0, R3, 0x1, R0 ;  /* 0x0000000103007824 */ /* 0x000fe200078e0200 */
[----:B------:R-:W-:Y:S01]  /*17de0*/  ISETP.GE.OR P2, PT, R8, R17, P0 ;  /* 0x000000110800720c */ /* 0x000fe20000746670 */
[----:B------:R-:W-:Y:S01]  /*17df0*/  IMAD.MOV R7, RZ, RZ, -R14 ;  /* 0x000000ffff077224 */ /* 0x000fe200078e0a0e */
[----:B------:R-:W-:Y:S01]  /*17e00*/  UIADD3 UR5, UR11, UR5, URZ ;  /* 0x000000050b057290 */ /* 0x000fe2000fffe03f */
[----:B------:R-:W-:Y:S01]  /*17e10*/  IMAD R16, R9, c[0x0][0x3e0], RZ ;  /* 0x0000f80009107a24 */ /* 0x000fe200078e02ff */
[----:B------:R-:W-:Y:S01]  /*17e20*/  LEA.HI.X R0, R2, c[0x0][0x454], R0, 0x2, P1 ;  /* 0x0001150002007a11 */ /* 0x000fe200008f1400 */
        /* <DEDUP_REMOVED lines=64> */
.L_x_1149:
[----:B--234-:R-:W-:Y:S05]  /*18230*/  BSYNC B0 ;  /* 0x0000000000007941 */ /* 0x01cfea0003800000 */
.L_x_1148:
        /* <DEDUP_REMOVED lines=16> */
.L_x_1151:
[----:B------:R-:W-:Y:S05]  /*18340*/  BSYNC B0 ;  /* 0x0000000000007941 */ /* 0x000fea0003800000 */
.L_x_1150:
        /* <DEDUP_REMOVED lines=16> */
.L_x_1153:
[----:B------:R-:W-:Y:S05]  /*18450*/  BSYNC B0 ;  /* 0x0000000000007941 */ /* 0x000fea0003800000 */
.L_x_1152:
        /* <DEDUP_REMOVED lines=16> */
.L_x_1155:
[----:B------:R-:W-:Y:S05]  /*18560*/  BSYNC B0 ;  /* 0x0000000000007941 */ /* 0x000fea0003800000 */
.L_x_1154:
        /* <DEDUP_REMOVED lines=16> */
.L_x_1157:
[----:B------:R-:W-:Y:S05]  /*18670*/  BSYNC B0 ;  /* 0x0000000000007941 */ /* 0x000fea0003800000 */
.L_x_1156:
        /* <DEDUP_REMOVED lines=16> */
.L_x_1159:
[----:B------:R-:W-:Y:S05]  /*18780*/  BSYNC B0 ;  /* 0x0000000000007941 */ /* 0x000fea0003800000 */
.L_x_1158:
        /* <DEDUP_REMOVED lines=16> */
.L_x_1161:
[----:B------:R-:W-:Y:S05]  /*18890*/  BSYNC B0 ;  /* 0x0000000000007941 */ /* 0x000fea0003800000 */
.L_x_1160:
        /* <DEDUP_REMOVED lines=17> */
.L_x_1146:
        /* <DEDUP_REMOVED lines=31> */
.L_x_1162:
        /* <DEDUP_REMOVED lines=43> */
.L_x_1164:
[----:B------:R-:W-:Y:S05]  /*18e50*/  BSYNC B0 ;  /* 0x0000000000007941 */ /* 0x000fea0003800000 */
.L_x_1163:
        /* <DEDUP_REMOVED lines=63> */
.L_x_1166:
[----:B------:R-:W-:Y:S05]  /*19250*/  BSYNC B0 ;  /* 0x0000000000007941 */ /* 0x000fea0003800000 */
.L_x_1165:
        /* <DEDUP_REMOVED lines=15> */
.L_x_1168:
[----:B------:R-:W-:Y:S05]  /*19350*/  BSYNC B0 ;  /* 0x0000000000007941 */ /* 0x000fea0003800000 */
.L_x_1167:
        /* <DEDUP_REMOVED lines=15> */
.L_x_1170:
[----:B------:R-:W-:Y:S05]  /*19450*/  BSYNC B0 ;  /* 0x0000000000007941 */ /* 0x000fea0003800000 */
.L_x_1169:
        /* <DEDUP_REMOVED lines=15> */
.L_x_1172:
[----:B------:R-:W-:Y:S05]  /*19550*/  BSYNC B0 ;  /* 0x0000000000007941 */ /* 0x000fea0003800000 */
.L_x_1171:
        /* <DEDUP_REMOVED lines=15> */
.L_x_1174:
[----:B------:R-:W-:Y:S05]  /*19650*/  BSYNC B0 ;  /* 0x0000000000007941 */ /* 0x000fea0003800000 */
.L_x_1173:
        /* <DEDUP_REMOVED lines=15> */
.L_x_1176:
[----:B------:R-:W-:Y:S05]  /*19750*/  BSYNC B0 ;  /* 0x0000000000007941 */ /* 0x000fea0003800000 */
.L_x_1175:
        /* <DEDUP_REMOVED lines=15> */
.L_x_1178:
[----:B------:R-:W-:Y:S05]  /*19850*/  BSYNC B0 ;  /* 0x0000000000007941 */ /* 0x000fea0003800000 */
.L_x_1177:
        /* <DEDUP_REMOVED lines=16> */
.L_x_1179:
        /* <DEDUP_REMOVED lines=10> */
.L_x_2180:


//--------------------- .text._ZN7cutlass13device_kernelIN5flash19enable_sm80_to_sm89INS1_16FlashAttnFwdSm80INS1_25CollectiveMainloopFwdSm80ILi4ELi1ELb0EN4cute5tupleIJNS5_1CILi128EEENS7_ILi48EEES8_EEELi128ENS_10bfloat16_tEfNS_4arch4Sm80ELb0ELb1ELb1ELb1ELb1ELb1ELb1ELb0EEENS1_21CollectiveEpilogueFwdINS6_IJS8_S8_S9_EEENS6_IJNS7_ILi1EEESH_SH_EEESB_SD_Li128ELb1ELb1ELb0ELb0EEENS1_19SingleTileSchedulerILb1ELb0ELb1ELi128EEEEEEEEEvNT_6ParamsE --------------------------
	.section	.text._ZN7cutlass13device_kernelIN5flash19enable_sm80_to_sm89INS1_16FlashAttnFwdSm80INS1_25CollectiveMainloopFwdSm80ILi4ELi1ELb0EN4cute5tupleIJNS5_1CILi128EEENS7_ILi48EEES8_EEELi128ENS_10bfloat16_tEfNS_4arch4Sm80ELb0ELb1ELb1ELb1ELb1ELb1ELb1ELb0EEENS1_21CollectiveEpilogueFwdINS6_IJS8_S8_S9_EEENS6_IJNS7_ILi1EEESH_SH_EEESB_SD_Li128ELb1ELb1ELb0ELb0EEENS1_19SingleTileSchedulerILb1ELb0ELb1ELi128EEEEEEEEEvNT_6ParamsE,"ax",@progbits
	.sectioninfo	@"SHI_REGISTERS=255"
	.align	128
.text._ZN7cutlass13device_kernelIN5flash19enable_sm80_to_sm89INS1_16FlashAttnFwdSm80INS1_25CollectiveMainloopFwdSm80ILi4ELi1ELb0EN4cute5tupleIJNS5_1CILi128EEENS7_ILi48EEES8_EEELi128ENS_10bfloat16_tEfNS_4arch4Sm80ELb0ELb1ELb1ELb1ELb1ELb1ELb1ELb0EEENS1_21CollectiveEpilogueFwdINS6_IJS8_S8_S9_EEENS6_IJNS7_ILi1EEESH_SH_EEESB_SD_Li128ELb1ELb1ELb0ELb0EEENS1_19SingleTileSchedulerILb1ELb0ELb1ELi128EEEEEEEEEvNT_6ParamsE:
        .type           _ZN7cutlass13device_kernelIN5flash19enable_sm80_to_sm89INS1_16FlashAttnFwdSm80INS1_25CollectiveMainloopFwdSm80ILi4ELi1ELb0EN4cute5tupleIJNS5_1CILi128EEENS7_ILi48EEES8_EEELi128ENS_10bfloat16_tEfNS_4arch4Sm80ELb0ELb1ELb1ELb1ELb1ELb1ELb1ELb0EEENS1_21CollectiveEpilogueFwdINS6_IJS8_S8_S9_EEENS6_IJNS7_ILi1EEESH_SH_EEESB_SD_Li128ELb1ELb1ELb0ELb0EEENS1_19SingleTileSchedulerILb1ELb0ELb1ELi128EEEEEEEEEvNT_6ParamsE,@function
        .size           _ZN7cutlass13device_kernelIN5flash19enable_sm80_to_sm89INS1_16FlashAttnFwdSm80INS1_25CollectiveMainloopFwdSm80ILi4ELi1ELb0EN4cute5tupleIJNS5_1CILi128EEENS7_ILi48EEES8_EEELi128ENS_10bfloat16_tEfNS_4arch4Sm80ELb0ELb1ELb1ELb1ELb1ELb1ELb1ELb0EEENS1_21CollectiveEpilogueFwdINS6_IJS8_S8_S9_EEENS6_IJNS7_ILi1EEESH_SH_EEESB_SD_Li128ELb1ELb1ELb0ELb0EEENS1_19SingleTileSchedulerILb1ELb0ELb1ELi128EEEEEEEEEvNT_6ParamsE,(.L_x_2181 - _ZN7cutlass13device_kernelIN5flash19enable_sm80_to_sm89INS1_16FlashAttnFwdSm80INS1_25CollectiveMainloopFwdSm80ILi4ELi1ELb0EN4cute5tupleIJNS5_1CILi128EEENS7_ILi48EEES8_EEELi128ENS_10bfloat16_tEfNS_4arch4Sm80ELb0ELb1ELb1ELb1ELb1ELb1ELb1ELb0EEENS1_21CollectiveEpilogueFwdINS6_IJS8_S8_S9_EEENS6_IJNS7_ILi1EEESH_SH_EEESB_SD_Li128ELb1ELb1ELb0ELb0EEENS1_19SingleTileSchedulerILb1ELb0ELb1ELi128EEEEEEEEEvNT_6ParamsE)
        .other          _ZN7cutlass13device_kernelIN5flash19enable_sm80_to_sm89INS1_16FlashAttnFwdSm80INS1_25CollectiveMainloopFwdSm80ILi4ELi1ELb0EN4cute5tupleIJNS5_1CILi128EEENS7_ILi48EEES8_EEELi128ENS_10bfloat16_tEfNS_4arch4Sm80ELb0ELb1ELb1ELb1ELb1ELb1ELb1ELb0EEENS1_21CollectiveEpilogueFwdINS6_IJS8_S8_S9_EEENS6_IJNS7_ILi1EEESH_SH_EEESB_SD_Li128ELb1ELb1ELb0ELb0EEENS1_19SingleTileSchedulerILb1ELb0ELb1ELi128EEEEEEEEEvNT_6ParamsE,@"STO_CUDA_ENTRY STV_DEFAULT"
_ZN7cutlass13device_kernelIN5flash19enable_sm80_to_sm89INS1_16FlashAttnFwdSm80INS1_25CollectiveMainloopFwdSm80ILi4ELi1ELb0EN4cute5tupleIJNS5_1CILi128EEENS7_ILi48EEES8_EEELi128ENS_10bfloat16_tEfNS_4arch4Sm80ELb0ELb1ELb1ELb1ELb1ELb1ELb1ELb0EEENS1_21CollectiveEpilogueFwdINS6_IJS8_S8_S9_EEENS6_IJNS7_ILi1EEESH_SH_EEESB_SD_Li128ELb1ELb1ELb0ELb0EEENS1_19SingleTileSchedulerILb1ELb0ELb1ELi128EEEEEEEEEvNT_6ParamsE:
[----:B------:R-:W-:Y:S02]  /*0000*/  MOV R1, c[0x0][0x28] ;  /* 0x00000a0000017a02 */ /* 0x000fe40000000f00 */
[----:B------:R-:W1:Y:S01]  /*0010*/  S2R R168, SR_TID.X ;  /* 0x0000000000a87919 */ /* 0x000e620000002100 */
[----:B------:R-:W-:Y:S01]  /*0020*/  IMAD.MOV.U32 R29, RZ, RZ, 0x4 ;  /* 0x00000004ff1d7424 */ /* 0x000fe200078e00ff */
[----:B------:R-:W-:Y:S01]  /*0030*/  ULDC.64 UR6, c[0x0][0x118] ;  /* 0x0000460000067ab9 */ /* 0x000fe20000000a00 */
[----:B------:R-:W-:Y:S01]  /*0040*/  IADD3 R1, R1, -0x108, RZ ;  /* 0xfffffef801017810 */ /* 0x000fe20007ffe0ff */
[----:B------:R-:W2:Y:S04]  /*0050*/  S2R R5, SR_CTAID.Z ;  /* 0x0000000000057919 */ /* 0x000ea80000002700 */
[----:B------:R-:W3:Y:S01]  /*0060*/  S2R R169, SR_CTAID.X ;  /* 0x0000000000a97919 */ /* 0x000ee20000002500 */
[----:B-1----:R-:W-:Y:S01]  /*0070*/  SHF.R.U32.HI R0, RZ, 0x5, R168 ;  /* 0x00000005ff007819 */ /* 0x002fe200000116a8 */
[----:B--2---:R-:W-:-:S05]  /*0080*/  IMAD.WIDE R2, R5, R29, c[0x0][0x568] ;  /* 0x00015a0005027625 */ /* 0x004fca00078e021d */
[----:B------:R-:W1:Y:S02]  /*0090*/  SHFL.IDX PT, R0, R0, RZ, 0x1f ;  /* 0x00001fff00007589 */ /* 0x000e6400000e0000 */
[----:B-1----:R-:W-:-:S13]  /*00a0*/  ISETP.NE.AND P0, PT, R0, RZ, PT ;  /* 0x000000ff0000720c */ /* 0x002fda0003f05270 */
[----:B------:R-:W-:Y:S05]  /*00b0*/  @!P0 BRA `(.L_x_1180) ;  /* 0x0000014000008947 */ /* 0x000fea0003800000 */
[----:B---3--:R-:W-:-:S04]  /*00c0*/  ISETP.NE.U32.AND P0, PT, RZ, c[0x0][0x568], PT ;  /* 0x00015a00ff007a0c */ /* 0x008fc80003f05070 */
[----:B------:R-:W-:-:S13]  /*00d0*/  ISETP.NE.AND.EX P0, PT, RZ, c[0x0][0x56c], PT, P0 ;  /* 0x00015b00ff007a0c */ /* 0x000fda0003f05300 */
[----:B------:R-:W-:Y:S05]  /*00e0*/  @!P0 BRA `(.L_x_1181) ;  /* 0x0000002000008947 */ /* 0x000fea0003800000 */
[----:B------:R1:W5:Y:S01]  /*00f0*/  LDG.E R0, [R2.64] ;  /* 0x0000000602007981 */ /* 0x000362000c1e1900 */
[----:B------:R-:W-:Y:S05]  /*0100*/  BRA `(.L_x_1182) ;  /* 0x0000009000007947 */ /* 0x000fea0003800000 */
.L_x_1181:
        /* <DEDUP_REMOVED lines=8> */
.L_x_1183:
[----:B------:R-:W-:-:S05]  /*0190*/  MOV R0, c[0x0][0x54c] ;  /* 0x0001530000007a02 */ /* 0x000fca0000000f00 */
.L_x_1182:
[----:B-----5:R-:W-:Y:S01]  /*01a0*/  IMAD R0, R0, c[0x0][0x548], RZ ;  /* 0x0001520000007a24 */ /* 0x020fe200078e02ff */
[----:B------:R-:W-:-:S04]  /*01b0*/  SHF.L.U32 R136, R169, 0x7, RZ ;  /* 0x00000007a9887819 */ /* 0x000fc800000006ff */
[----:B------:R-:W-:-:S04]  /*01c0*/  ISETP.GE.AND P0, PT, R136, R0, PT ;  /* 0x000000008800720c */ /* 0x000fc80003f06270 */
[----:B------:R-:W-:-:S05]  /*01d0*/  SEL R0, R5, 0xffffffff, !P0 ;  /* 0xffffffff05007807 */ /* 0x000fca0004000000 */
[----:B------:R2:W-:Y:S01]  /*01e0*/  STL [R1+0xec], R0 ;  /* 0x0000ec0001007387 */ /* 0x0005e20000100800 */
[----:B------:R-:W-:Y:S05]  /*01f0*/  BRA `(.L_x_1184) ;  /* 0x0000013000007947 */ /* 0x000fea0003800000 */
.L_x_1180:
[----:B---3--:R-:W-:-:S04]  /*0200*/  ISETP.NE.U32.AND P0, PT, RZ, c[0x0][0x568], PT ;  /* 0x00015a00ff007a0c */ /* 0x008fc80003f05070 */
[----:B------:R-:W-:-:S13]  /*0210*/  ISETP.NE.AND.EX P0, PT, RZ, c[0x0][0x56c], PT, P0 ;  /* 0x00015b00ff007a0c */ /* 0x000fda0003f05300 */
[----:B------:R-:W-:Y:S05]  /*0220*/  @!P0 BRA `(.L_x_1185) ;  /* 0x0000002000008947 */ /* 0x000fea0003800000 */
[----:B------:R1:W5:Y:S01]  /*0230*/  LDG.E R0, [R2.64] ;  /* 0x0000000602007981 */ /* 0x000362000c1e1900 */
[----:B------:R-:W-:Y:S05]  /*0240*/  BRA `(.L_x_1186) ;  /* 0x0000009000007947 */ /* 0x000fea0003800000 */
.L_x_1185:
        /* <DEDUP_REMOVED lines=8> */
.L_x_1187:
[----:B------:R-:W-:-:S05]  /*02d0*/  MOV R0, c[0x0][0x54c] ;  /* 0x0001530000007a02 */ /* 0x000fca0000000f00 */
.L_x_1186:
[----:B-----5:R-:W-:Y:S01]  /*02e0*/  IMAD R0, R0, c[0x0][0x548], RZ ;  /* 0x0001520000007a24 */ /* 0x020fe200078e02ff */
[----:B------:R-:W-:-:S04]  /*02f0*/  SHF.L.U32 R136, R169, 0x7, RZ ;  /* 0x00000007a9887819 */ /* 0x000fc800000006ff */
[----:B------:R-:W-:-:S04]  /*0300*/  ISETP.GE.AND P0, PT, R136, R0, PT ;  /* 0x000000008800720c */ /* 0x000fc80003f06270 */
[----:B------:R-:W-:-:S05]  /*0310*/  SEL R0, R5, 0xffffffff, !P0 ;  /* 0xffffffff05007807 */ /* 0x000fca0004000000 */
[----:B------:R2:W-:Y:S04]  /*0320*/  STL [R1+0xec], R0 ;  /* 0x0000ec0001007387 */ /* 0x0005e80000100800 */
.L_x_1184:
[----:B------:R-:W3:Y:S02]  /*0330*/  LDL R37, [R1+0xec] ;  /* 0x0000ec0001257983 */ /* 0x000ee40000100800 */
[----:B---3--:R-:W-:-:S13]  /*0340*/  ISETP.GE.AND P0, PT, R37, RZ, PT ;  /* 0x000000ff2500720c */ /* 0x008fda0003f06270 */
[----:B------:R-:W-:Y:S05]  /*0350*/  @!P0 EXIT ;  /* 0x000000000000894d */ /* 0x000fea0003800000 */
[----:B------:R-:W-:Y:S01]  /*0360*/  ISETP.NE.U32.AND P0, PT, RZ, c[0x0][0x370], PT ;  /* 0x0000dc00ff007a0c */ /* 0x000fe20003f05070 */
[----:B------:R-:W-:Y:S01]  /*0370*/  IMAD.MOV.U32 R10, RZ, RZ, RZ ;  /* 0x000000ffff0a7224 */ /* 0x000fe200078e00ff */
[----:B------:R-:W-:Y:S01]  /*0380*/  ISETP.NE.U32.AND P1, PT, RZ, c[0x0][0x348], PT ;  /* 0x0000d200ff007a0c */ /* 0x000fe20003f25070 */
[----:B------:R-:W-:Y:S01]  /*0390*/  IMAD.MOV.U32 R12, RZ, RZ, RZ ;  /* 0x000000ffff0c7224 */ /* 0x000fe200078e00ff */
[----:B------:R-:W-:Y:S01]  /*03a0*/  ISETP.NE.AND.EX P0, PT, RZ, c[0x0][0x374], PT, P0 ;  /* 0x0000dd00ff007a0c */ /* 0x000fe20003f05300 */
[----:B------:R-:W-:Y:S01]  /*03b0*/  IMAD.WIDE R6, R37, R29, c[0x0][0x350] ;  /* 0x0000d40025067625 */ /* 0x000fe200078e021d */
[----:B------:R-:W-:Y:S02]  /*03c0*/  ISETP.NE.U32.AND P5, PT, RZ, c[0x0][0x358], PT ;  /* 0x0000d600ff007a0c */ /* 0x000fe40003fa5070 */
[----:B------:R-:W-:Y:S02]  /*03d0*/  ISETP.NE.AND.EX P1, PT, RZ, c[0x0][0x34c], PT, P1 ;  /* 0x0000d300ff007a0c */ /* 0x000fe40003f25310 */
[----:B------:R-:W-:Y:S01]  /*03e0*/  ISETP.NE.AND.EX P5, PT, RZ, c[0x0][0x35c], PT, P5 ;  /* 0x0000d700ff007a0c */ /* 0x000fe20003fa5350 */
[----:B------:R-:W-:Y:S01]  /*03f0*/  IMAD.MOV.U32 R14, RZ, RZ, RZ ;  /* 0x000000ffff0e7224 */ /* 0x000fe200078e00ff */
[----:B--2---:R-:W-:-:S02]  /*0400*/  MOV R0, RZ ;  /* 0x000000ff00007202 */ /* 0x004fc40000000f00 */
[----:B------:R-:W-:-:S03]  /*0410*/  ISETP.NE.U32.AND P2, PT, RZ, c[0x0][0x350], PT ;  /* 0x0000d400ff007a0c */ /* 0x000fc60003f45070 */
[----:B-1----:R-:W-:Y:S01]  /*0420*/  @P0 IMAD.WIDE R2, R37, R29, c[0x0][0x370] ;  /* 0x0000dc0025020625 */ /* 0x002fe200078e021d */
[----:B------:R-:W-:-:S03]  /*0430*/  ISETP.NE.AND.EX P2, PT, RZ, c[0x0][0x354], PT, P2 ;  /* 0x0000d500ff007a0c */ /* 0x000fc60003f45320 */
[CC--:B------:R-:W-:Y:S01]  /*0440*/  IMAD.WIDE R8, R37.reuse, R29.reuse, c[0x0][0x348] ;  /* 0x0000d20025087625 */ /* 0x0c0fe200078e021d */
[----:B------:R1:W2:Y:S04]  /*0450*/  @P0 LDG.E R10, [R2.64] ;  /* 0x00000006020a0981 */ /* 0x0002a8000c1e1900 */
[----:B------:R-:W3:Y:S05]  /*0460*/  @P1 LDG.E R0, [R8.64] ;  /* 0x0000000608001981 */ /* 0x000eea000c1e1900 */
[----:B------:R-:W4:Y:S01]  /*0470*/  @P2 LDG.E R12, [R6.64] ;  /* 0x00000006060c2981 */ /* 0x000f22000c1e1900 */
[----:B-1----:R-:W-:-:S05]  /*0480*/  IMAD.WIDE R2, R37, R29, c[0x0][0x358] ;  /* 0x0000d60025027625 */ /* 0x002fca00078e021d */
[----:B------:R-:W4:Y:S01]  /*0490*/  @P5 LDG.E R14, [R2.64] ;  /* 0x00000006020e5981 */ /* 0x000f22000c1e1900 */
[----:B------:R-:W-:-:S03]  /*04a0*/  ISETP.NE.U32.AND P0, PT, RZ, c[0x0][0x360], PT ;  /* 0x0000d800ff007a0c */ /* 0x000fc60003f05070 */
[----:B------:R-:W1:Y:S01]  /*04b0*/  S2R R34, SR_CTAID.Y ;  /* 0x0000000000227919 */ /* 0x000e620000002600 */
[----:B------:R-:W-:Y:S01]  /*04c0*/  ISETP.NE.AND.EX P0, PT, RZ, c[0x0][0x364], PT, P0 ;  /* 0x0000d900ff007a0c */ /* 0x000fe20003f05300 */
[----:B------:R-:W-:Y:S02]  /*04d0*/  IMAD.MOV.U32 R13, RZ, RZ, c[0x0][0x168] ;  /* 0x00005a00ff0d7624 */ /* 0x000fe400078e00ff */
[----:B------:R-:W-:-:S10]  /*04e0*/  IMAD.MOV.U32 R11, RZ, RZ, c[0x0][0x2ac] ;  /* 0x0000ab00ff0b7624 */ /* 0x000fd400078e00ff */
[----:B------:R-:W-:-:S05]  /*04f0*/  @P0 IMAD.WIDE R4, R37, R29, c[0x0][0x360] ;  /* 0x0000d80025040625 */ /* 0x000fca00078e021d */
[----:B------:R4:W5:Y:S01]  /*0500*/  @P0 LDG.E R13, [R4.64] ;  /* 0x00000006040d0981 */ /* 0x000962000c1e1900 */
[----:B------:R-:W-:Y:S01]  /*0510*/  IMAD R11, R11, c[0x0][0x1d0], RZ ;  /* 0x000074000b0b7a24 */ /* 0x000fe200078e02ff */
[----:B-1----:R-:W-:Y:S02]  /*0520*/  SHF.R.S32.HI R36, RZ, 0x1f, R34 ;  /* 0x0000001fff247819 */ /* 0x002fe40000011422 */
[----:B--2---:R-:W-:Y:S04]  /*0530*/  STL [R1+0x48], R10 ;  /* 0x0000480a01007387 */ /* 0x004fe80000100800 */
[----:B---3--:R-:W-:Y:S01]  /*0540*/  STL [R1+0x4c], R0 ;  /* 0x00004c0001007387 */ /* 0x008fe20000100800 */
[----:B----4-:R-:W-:-:S03]  /*0550*/  IADD3 R4, R12, R10, RZ ;  /* 0x0000000a0c047210 */ /* 0x010fc60007ffe0ff */
[----:B------:R-:W-:Y:S04]  /*0560*/  STL [R1+0x54], R14 ;  /* 0x0000540e01007387 */ /* 0x000fe80000100800 */
[----:B------:R1:W-:Y:S02]  /*0570*/  STL [R1+0x50], R4 ;  /* 0x0000500401007387 */ /* 0x0003e40000100800 */
[----:B-1----:R-:W-:Y:S01]  /*0580*/  MOV R4, c[0x0][0x228] ;  /* 0x00008a0000047a02 */ /* 0x002fe20000000f00 */
[----:B------:R-:W-:Y:S05]  /*0590*/  @P0 BRA `(.L_x_1188) ;  /* 0x0000004000000947 */ /* 0x000fea0003800000 */
[----:B------:R-:W-:Y:S05]  /*05a0*/  @!P1 BRA `(.L_x_1188) ;  /* 0x0000003000009947 */ /* 0x000fea0003800000 */
[----:B------:R1:W2:Y:S04]  /*05b0*/  LDG.E R0, [R8.64] ;  /* 0x0000000608007981 */ /* 0x0002a8000c1e1900 */
[----:B-1----:R-:W2:Y:S02]  /*05c0*/  LDG.E R8, [R8.64+0x4] ;  /* 0x0000040608087981 */ /* 0x002ea4000c1e1900 */
[----:B--2--5:R-:W-:-:S05]  /*05d0*/  IADD3 R13, -R0, R8, RZ ;  /* 0x00000008000d7210 */ /* 0x024fca0007ffe1ff */
.L_x_1188:
[----:B-----5:R1:W-:Y:S01]  /*05e0*/  STL [R1+0x58], R13 ;  /* 0x0000580d01007387 */ /* 0x0203e20000100800 */
[----:B------:R-:W-:-:S04]  /*05f0*/  ISETP.NE.U32.AND P0, PT, RZ, c[0x0][0x368], PT ;  /* 0x0000da00ff007a0c */ /* 0x000fc80003f05070 */
[----:B------:R-:W-:-:S13]  /*0600*/  ISETP.NE.AND.EX P0, PT, RZ, c[0x0][0x36c], PT, P0 ;  /* 0x0000db00ff007a0c */ /* 0x000fda0003f05300 */
[----:B------:R-:W-:Y:S05]  /*0610*/  @!P0 BRA `(.L_x_1189) ;  /* 0x0000003000008947 */ /* 0x000fea0003800000 */
[----:B------:R-:W-:-:S05]  /*0620*/  IMAD.WIDE R6, R37, R29, c[0x0][0x368] ;  /* 0x0000da0025067625 */ /* 0x000fca00078e021d */
[----:B------:R2:W5:Y:S01]  /*0630*/  LDG.E R11, [R6.64] ;  /* 0x00000006060b7981 */ /* 0x000562000c1e1900 */
[----:B------:R-:W-:Y:S05]  /*0640*/  BRA `(.L_x_1190) ;  /* 0x0000004000007947 */ /* 0x000fea0003800000 */
.L_x_1189:
[----:B------:R-:W-:Y:S05]  /*0650*/  @!P2 BRA `(.L_x_1190) ;  /* 0x000000300000a947 */ /* 0x000fea0003800000 */
[----:B------:R2:W3:Y:S04]  /*0660*/  LDG.E R0, [R6.64] ;  /* 0x0000000606007981 */ /* 0x0004e8000c1e1900 */
[----:B--2---:R-:W3:Y:S02]  /*0670*/  LDG.E R6, [R6.64+0x4] ;  /* 0x0000040606067981 */ /* 0x004ee4000c1e1900 */
[----:B---3--:R-:W-:Y:S02]  /*0680*/  IADD3 R11, -R0, R6, RZ ;  /* 0x00000006000b7210 */ /* 0x008fe40007ffe1ff */
.L_x_1190:
[----:B------:R-:W-:Y:S01]  /*0690*/  ISETP.NE.U32.AND P0, PT, RZ, c[0x0][0x378], PT ;  /* 0x0000de00ff007a0c */ /* 0x000fe20003f05070 */
[----:B------:R3:W4:Y:S03]  /*06a0*/  @P5 LDG.E R5, [R2.64] ;  /* 0x0000000602055981 */ /* 0x000726000c1e1900 */
[----:B------:R-:W-:Y:S01]  /*06b0*/  ISETP.NE.AND.EX P0, PT, RZ, c[0x0][0x37c], PT, P0 ;  /* 0x0000df00ff007a0c */ /* 0x000fe20003f05300 */
[----:B------:R3:W4:Y:S01]  /*06c0*/  @P5 LDG.E R0, [R2.64+0x4] ;  /* 0x0000040602005981 */ /* 0x000722000c1e1900 */
[----:B-----5:R-:W-:-:S11]  /*06d0*/  IMAD.MOV.U32 R22, RZ, RZ, R11 ;  /* 0x000000ffff167224 */ /* 0x020fd600078e000b */
[----:B---3--:R-:W-:-:S05]  /*06e0*/  @P0 IMAD.WIDE R2, R37, R29, c[0x0][0x378] ;  /* 0x0000de0025020625 */ /* 0x008fca00078e021d */
[----:B--2---:R3:W2:Y:S01]  /*06f0*/  @P0 LDG.E R22, [R2.64] ;  /* 0x0000000602160981 */ /* 0x0046a2000c1e1900 */
[----:B------:R-:W-:Y:S02]  /*0700*/  IMAD.IADD R10, R11, 0x1, -R10 ;  /* 0x000000010b0a7824 */ /* 0x000fe400078e0a0a */
[----:B------:R-:W-:-:S03]  /*0710*/  IMAD.MOV.U32 R8, RZ, RZ, c[0x0][0x32c] ;  /* 0x0000cb00ff087624 */ /* 0x000fc600078e00ff */
[----:B------:R1:W-:Y:S01]  /*0720*/  STL [R1+0x5c], R10 ;  /* 0x00005c0a01007387 */ /* 0x0003e20000100800 */
[----:B---3--:R-:W-:-:S05]  /*0730*/  IMAD.MOV.U32 R2, RZ, RZ, c[0x0][0x2c4] ;  /* 0x0000b100ff027624 */ /* 0x008fca00078e00ff */
[----:B------:R-:W-:Y:S02]  /*0740*/  ISETP.NE.AND P1, PT, R2, 0x1, PT ;  /* 0x000000010200780c */ /* 0x000fe40003f25270 */
[----:B------:R-:W-:Y:S01]  /*0750*/  ISETP.GE.AND P2, PT, R8, 0x1, PT ;  /* 0x000000010800780c */ /* 0x000fe20003f46270 */
[----:B----4-:R-:W-:Y:S01]  /*0760*/  @P5 IMAD.IADD R4, R0, 0x1, -R5 ;  /* 0x0000000100045824 */ /* 0x010fe200078e0a05 */
[----:B------:R-:W-:-:S03]  /*0770*/  IADD3 R0, R136, 0x7f, RZ ;  /* 0x0000007f88007810 */ /* 0x000fc60007ffe0ff */
[----:B------:R-:W-:-:S06]  /*0780*/  IMAD.IADD R5, R10, 0x1, R4 ;  /* 0x000000010a057824 */ /* 0x000fcc00078e0204 */
[----:B------:R-:W-:Y:S01]  /*0790*/  @P1 IMAD.HI.U32 R2, R0, c[0x0][0x2c8], RZ ;  /* 0x0000b20000021a27 */ /* 0x000fe200078e00ff */
[----:B------:R1:W-:Y:S01]  /*07a0*/  STL.64 [R1+0x60], R4 ;  /* 0x0000600401007387 */ /* 0x0003e20000100a00 */
[----:B------:R-:W-:-:S03]  /*07b0*/  IADD3 R3, R5, 0x2f, RZ ;  /* 0x0000002f05037810 */ /* 0x000fc60007ffe0ff */
[----:B------:R-:W-:Y:S02]  /*07c0*/  @P1 SHF.R.U32.HI R0, RZ, c[0x0][0x2cc], R2 ;  /* 0x0000b300ff001a19 */ /* 0x000fe40000011602 */
[----:B------:R-:W-:Y:S02]  /*07d0*/  IMAD.HI R3, R3, 0x2aaaaaab, RZ ;  /* 0x2aaaaaab03037827 */ /* 0x000fe400078e02ff */
[----:B------:R-:W-:Y:S01]  /*07e0*/  IADD3 R0, R0, 0x1, R5 ;  /* 0x0000000100007810 */ /* 0x000fe20007ffe005 */
[----:B--2---:R1:W-:Y:S02]  /*07f0*/  STL [R1+0x68], R22 ;  /* 0x0000681601007387 */ /* 0x0043e40000100800 */
[----:B------:R-:W-:Y:S02]  /*0800*/  SHF.R.U32.HI R6, RZ, 0x1f, R3 ;  /* 0x0000001fff067819 */ /* 0x000fe40000011603 */
[----:B------:R-:W-:Y:S02]  /*0810*/  IMAD.IADD R2, R0, 0x1, -R13 ;  /* 0x0000000100027824 */ /* 0x000fe400078e0a0d */
[----:B------:R-:W-:-:S03]  /*0820*/  LEA.HI.SX32 R7, R3, R6, 0x1d ;  /* 0x0000000603077211 */ /* 0x000fc600078feaff */
        /* <DEDUP_REMOVED lines=11> */
.L_x_1192:
[----:B------:R-:W-:-:S13]  /*08e0*/  ISETP.NE.AND P0, PT, R8, 0x1, PT ;  /* 0x000000010800780c */ /* 0x000fda0003f05270 */
[----:B------:R-:W-:-:S05]  /*08f0*/  @P0 IMAD.HI.U32 R2, R0, c[0x0][0x330], RZ ;  /* 0x0000cc0000020a27 */ /* 0x000fca00078e00ff */
[----:B------:R-:W-:-:S05]  /*0900*/  @P0 SHF.R.U32.HI R0, RZ, c[0x0][0x334], R2 ;  /* 0x0000cd00ff000a19 */ /* 0x000fca0000011602 */
.L_x_1193:
[----:B------:R-:W-:-:S05]  /*0910*/  IMAD R0, R0, R8, c[0x0][0x32c] ;  /* 0x0000cb0000007624 */ /* 0x000fca00078e0208 */
[----:B------:R-:W-:Y:S02]  /*0920*/  IMNMX R6, R6, R0, PT ;  /* 0x0000000006067217 */ /* 0x000fe40003800200 */
.L_x_1191:
[----:B------:R-:W-:-:S04]  /*0930*/  @P1 IMAD.HI.U32 R2, R136, c[0x0][0x2c8], RZ ;  /* 0x0000b20088021a27 */ /* 0x000fc800078e00ff */
[----:B------:R-:W-:Y:S01]  /*0940*/  IMAD.MOV.U32 R0, RZ, RZ, R136 ;  /* 0x000000ffff007224 */ /* 0x000fe200078e0088 */
[----:B------:R-:W-:-:S04]  /*0950*/  @P1 SHF.R.U32.HI R0, RZ, c[0x0][0x2cc], R2 ;  /* 0x0000b300ff001a19 */ /* 0x000fc80000011602 */
[----:B------:R-:W-:-:S04]  /*0960*/  IADD3 R0, R0, R5, -R13 ;  /* 0x0000000500007210 */ /* 0x000fc80007ffe80d */
        /* <DEDUP_REMOVED lines=10> */
.L_x_1195:
[----:B------:R-:W-:-:S13]  /*0a10*/  ISETP.NE.AND P0, PT, R8, 0x1, PT ;  /* 0x000000010800780c */ /* 0x000fda0003f05270 */
[----:B------:R-:W-:-:S05]  /*0a20*/  @P0 IMAD.HI.U32 R2, R0, c[0x0][0x330], RZ ;  /* 0x0000cc0000020a27 */ /* 0x000fca00078e00ff */
[----:B------:R-:W-:-:S05]  /*0a30*/  @P0 SHF.R.U32.HI R0, RZ, c[0x0][0x334], R2 ;  /* 0x0000cd00ff000a19 */ /* 0x000fca0000011602 */
.L_x_1196:
[----:B------:R-:W-:-:S05]  /*0a40*/  IMAD R0, R0, c[0x0][0x32c], RZ ;  /* 0x0000cb0000007a24 */ /* 0x000fca00078e02ff */
[----:B------:R-:W-:-:S04]  /*0a50*/  IMNMX R3, R3, R0, !PT ;  /* 0x0000000003037217 */ /* 0x000fc80007800200 */
.L_x_1194:
        /* <DEDUP_REMOVED lines=12> */
[----:B------:R-:W-:-:S04]  /*0b20*/  IMNMX R0, R0, R4, PT ;  /* 0x0000000400007217 */ /* 0x000fc80003800200 */
[----:B------:R-:W-:Y:S01]  /*0b30*/  ISETP.GT.AND P0, PT, R0, R2, PT ;  /* 0x000000020000720c */ /* 0x000fe20003f04270 */
[----:B------:R-:W-:-:S05]  /*0b40*/  IMAD.WIDE.U32 R2, R2, -0x55555555, RZ ;  /* 0xaaaaaaab02027825 */ /* 0x000fca00078e00ff */
[----:B------:R-:W-:-:S07]  /*0b50*/  SHF.R.U32.HI R119, RZ, 0x5, R3 ;  /* 0x00000005ff777819 */ /* 0x000fce0000011603 */
[----:B------:R-:W-:Y:S01]  /*0b60*/  @P0 IADD3 R2, R0, 0x2f, RZ ;  /* 0x0000002f00020810 */ /* 0x000fe20007ffe0ff */
[----:B------:R-:W-:-:S04]  /*0b70*/  IMAD.MOV.U32 R0, RZ, RZ, R119 ;  /* 0x000000ffff007224 */ /* 0x000fc800078e0077 */
[----:B------:R-:W-:-:S05]  /*0b80*/  @P0 IMAD.HI R2, R2, 0x2aaaaaab, RZ ;  /* 0x2aaaaaab02020827 */ /* 0x000fca00078e02ff */
[----:B------:R-:W-:-:S04]  /*0b90*/  @P0 SHF.R.U32.HI R3, RZ, 0x1f, R2 ;  /* 0x0000001fff030819 */ /* 0x000fc80000011602 */
[----:B------:R-:W-:-:S04]  /*0ba0*/  @P0 LEA.HI.SX32 R0, R2, R3, 0x1d ;  /* 0x0000000302000211 */ /* 0x000fc800078feaff */
[----:B------:R-:W-:-:S13]  /*0bb0*/  ISETP.GT.AND P0, PT, R0, R119, PT ;  /* 0x000000770000720c */ /* 0x000fda0003f04270 */
[----:B------:R-:W-:Y:S05]  /*0bc0*/  @!P0 BRA `(.L_x_1197) ;  /* 0x0000571000008947 */ /* 0x000fea0003800000 */
[----:B------:R-:W-:-:S04]  /*0bd0*/  ISETP.NE.U32.AND P0, PT, RZ, c[0x0][0x340], PT ;  /* 0x0000d000ff007a0c */ /* 0x000fc80003f05070 */
[----:B------:R-:W-:-:S13]  /*0be0*/  ISETP.NE.AND.EX P4, PT, RZ, c[0x0][0x344], PT, P0 ;  /* 0x0000d100ff007a0c */ /* 0x000fda0003f85300 */
[----:B------:R-:W-:-:S05]  /*0bf0*/  @P4 IMAD.WIDE R2, R37, R29, c[0x0][0x340] ;  /* 0x0000d00025024625 */ /* 0x000fca00078e021d */
[----:B------:R2:W3:Y:S01]  /*0c00*/  @P4 LDG.E R28, [R2.64] ;  /* 0x00000006021c4981 */ /* 0x0004e2000c1e1900 */
[----:B-1----:R-:W-:Y:S01]  /*0c10*/  SHF.R.S32.HI R13, RZ, 0x1f, R168 ;  /* 0x0000001fff0d7819 */ /* 0x002fe200000114a8 */
[----:B------:R-:W-:Y:S01]  /*0c20*/  IMAD.MOV.U32 R140, RZ, RZ, 0x30 ;  /* 0x00000030ff8c7424 */ /* 0x000fe200078e00ff */
[----:B------:R-:W-:Y:S01]  /*0c30*/  IADD3 R38, R0, -0x1, RZ ;  /* 0xffffffff00267810 */ /* 0x000fe20007ffe0ff */
[----:B------:R-:W-:Y:S01]  /*0c40*/  IMAD R7, R36, c[0x0][0x240], RZ ;  /* 0x0000900024077a24 */ /* 0x000fe200078e02ff */
[----:B------:R-:W-:Y:S01]  /*0c50*/  LEA.HI R35, R13, R168, RZ, 0x3 ;  /* 0x000000a80d237211 */ /* 0x000fe200078f18ff */
[----:B------:R-:W-:Y:S01]  /*0c60*/  IMAD.WIDE.U32 R142, R140, c[0x0][0x238], RZ ;  /* 0x00008e008c8e7a25 */ /* 0x000fe200078e00ff */
[----:B------:R-:W-:Y:S01]  /*0c70*/  SHF.R.S32.HI R27, RZ, 0x1f, R37 ;  /* 0x0000001fff1b7819 */ /* 0x000fe20000011425 */
[----:B------:R-:W-:Y:S01]  /*0c80*/  ULDC.U8 UR4, c[0x0][0x298] ;  /* 0x0000a60000047ab9 */ /* 0x000fe20000000000 */
[----:B------:R-:W-:Y:S01]  /*0c90*/  SEL R94, R37, RZ, !P5 ;  /* 0x000000ff255e7207 */ /* 0x000fe20006800000 */
[----:B------:R-:W-:Y:S01]  /*0ca0*/  IMAD R7, R34, c[0x0][0x244], R7 ;  /* 0x0000910022077a24 */ /* 0x000fe200078e0207 */
[----:B------:R-:W-:Y:S01]  /*0cb0*/  SEL R26, R27, RZ, !P5 ;  /* 0x000000ff1b1a7207 */ /* 0x000fe20006800000 */
[----:B------:R-:W-:Y:S01]  /*0cc0*/  IMAD.IADD R135, R12, 0x1, R11 ;  /* 0x000000010c877824 */ /* 0x000fe200078e020b */
[----:B------:R-:W-:Y:S01]  /*0cd0*/  SHF.R.S32.HI R8, RZ, 0x1f, R38 ;  /* 0x0000001fff087819 */ /* 0x000fe20000011426 */
[----:B------:R-:W-:Y:S01]  /*0ce0*/  IMAD R20, R36, c[0x0][0x260], RZ ;  /* 0x0000980024147a24 */ /* 0x000fe200078e02ff */
[----:B------:R-:W-:Y:S01]  /*0cf0*/  MOV R138, c[0x0][0x290] ;  /* 0x0000a400008a7a02 */ /* 0x000fe20000000f00 */
[----:B------:R-:W-:Y:S01]  /*0d00*/  IMAD.MOV.U32 R148, RZ, RZ, c[0x0][0x238] ;  /* 0x00008e00ff947624 */ /* 0x000fe200078e00ff */
[----:B------:R-:W-:Y:S01]  /*0d10*/  MOV R166, c[0x0][0x2b8] ;  /* 0x0000ae0000a67a02 */ /* 0x000fe20000000f00 */
[----:B------:R-:W-:Y:S01]  /*0d20*/  IMAD R20, R34, c[0x0][0x264], R20 ;  /* 0x0000990022147a24 */ /* 0x000fe200078e0214 */
[C---:B------:R-:W-:Y:S01]  /*0d30*/  SHF.L.U64.HI R144, R138.reuse, R29, c[0x0][0x294] ;  /* 0x0000a5008a907619 */ /* 0x040fe2000001021d */
[----:B------:R-:W-:Y:S01]  /*0d40*/  IMAD.MOV.U32 R137, RZ, RZ, c[0x0][0x23c] ;  /* 0x00008f00ff897624 */ /* 0x000fe200078e00ff */
[----:B------:R-:W-:Y:S01]  /*0d50*/  SHF.L.U32 R158, R138, 0x4, RZ ;  /* 0x000000048a9e7819 */ /* 0x000fe200000006ff */
[----:B------:R-:W-:Y:S01]  /*0d60*/  IMAD.WIDE.U32 R30, R148, 0x20, RZ ;  /* 0x00000020941e7825 */ /* 0x000fe200078e00ff */
[----:B--2---:R-:W-:-:S03]  /*0d70*/  LOP3.LUT R2, R35, 0xfffffff8, RZ, 0xc0, !PT ;  /* 0xfffffff823027812 */ /* 0x004fc600078ec0ff */
[----:B------:R-:W-:Y:S01]  /*0d80*/  IMAD R3, R140, c[0x0][0x23c], RZ ;  /* 0x00008f008c037a24 */ /* 0x000fe200078e02ff */
[----:B------:R-:W-:Y:S01]  /*0d90*/  SHF.R.S32.HI R35, RZ, 0x3, R35 ;  /* 0x00000003ff237819 */ /* 0x000fe20000011423 */
[----:B------:R-:W-:-:S03]  /*0da0*/  IMAD.WIDE.U32 R162, R34, c[0x0][0x1e8], RZ ;  /* 0x00007a0022a27a25 */ /* 0x000fc600078e00ff */
[--C-:B------:R-:W-:Y:S01]  /*0db0*/  SHF.R.S32.HI R11, RZ, 0x1f, R35.reuse ;  /* 0x0000001fff0b7819 */ /* 0x100fe20000011423 */
[----:B------:R-:W-:Y:S01]  /*0dc0*/  IMAD.IADD R0, R168, 0x1, -R2 ;  /* 0x00000001a8007824 */ /* 0x000fe200078e0a02 */
[C---:B------:R-:W-:Y:S01]  /*0dd0*/  IADD3 R112, P2, R35.reuse, R14, RZ ;  /* 0x0000000e23707210 */ /* 0x040fe20007f5e0ff */
[----:B------:R-:W-:Y:S01]  /*0de0*/  IMAD R5, R38, -0x30, -R35 ;  /* 0xffffffd026057824 */ /* 0x000fe200078e0a23 */
[----:B------:R-:W-:Y:S01]  /*0df0*/  IADD3 R150, R35, 0x10, RZ ;  /* 0x0000001023967810 */ /* 0x000fe20007ffe0ff */
[----:B------:R-:W-:Y:S01]  /*0e00*/  IMAD.IADD R155, R143, 0x1, R3 ;  /* 0x000000018f9b7824 */ /* 0x000fe200078e0203 */
[----:B------:R-:W-:Y:S01]  /*0e10*/  SHF.L.U32 R24, R0, 0x3, RZ ;  /* 0x0000000300187819 */ /* 0x000fe200000006ff */
[----:B------:R-:W-:Y:S01]  /*0e20*/  IMAD.IADD R5, R5, 0x1, R4 ;  /* 0x0000000105057824 */ /* 0x000fe200078e0204 */
[----:B------:R-:W-:Y:S01]  /*0e30*/  LEA.HI.X.SX32 R113, R14, R11, 0x1, P2 ;  /* 0x0000000b0e717211 */ /* 0x000fe200010f0eff */
[----:B------:R-:W-:Y:S01]  /*0e40*/  IMAD R6, R155, R38, RZ ;  /* 0x000000269b067224 */ /* 0x000fe200078e02ff */
[----:B------:R-:W-:Y:S01]  /*0e50*/  SHF.R.S32.HI R25, RZ, 0x1f, R24 ;  /* 0x0000001fff197819 */ /* 0x000fe20000011418 */
[----:B------:R-:W-:Y:S01]  /*0e60*/  IMAD.MOV.U32 R145, RZ, RZ, c[0x0][0x280] ;  /* 0x0000a000ff917624 */ /* 0x000fe200078e00ff */
[C---:B------:R-:W-:Y:S01]  /*0e70*/  ISETP.GE.AND P3, PT, R5.reuse, 0x1, PT ;  /* 0x000000010500780c */ /* 0x040fe20003f66270 */
[----:B------:R-:W-:Y:S01]  /*0e80*/  IMAD R10, R8, R142, R6 ;  /* 0x0000008e080a7224 */ /* 0x000fe200078e0206 */
[C---:B------:R-:W-:Y:S01]  /*0e90*/  ISETP.GE.AND P1, PT, R5.reuse, 0x11, PT ;  /* 0x000000110500780c */ /* 0x040fe20003f26270 */
[----:B------:R-:W-:Y:S01]  /*0ea0*/  IMAD.WIDE.U32 R2, R34, c[0x0][0x240], R24 ;  /* 0x0000900022027a25 */ /* 0x000fe200078e0018 */
[----:B------:R-:W-:-:S02]  /*0eb0*/  ISETP.GT.AND P0, PT, R5, 0x20, PT ;  /* 0x000000200500780c */ /* 0x000fc40003f04270 */
[----:B------:R-:W-:Y:S01]  /*0ec0*/  SHF.L.U32 R32, R0, 0x2, RZ ;  /* 0x0000000200207819 */ /* 0x000fe200000006ff */
[----:B------:R-:W-:Y:S01]  /*0ed0*/  IMAD.IADD R3, R3, 0x1, R7 ;  /* 0x0000000103037824 */ /* 0x000fe200078e0207 */
[----:B------:R-:W-:Y:S01]  /*0ee0*/  IADD3 R89, R24, 0x40, RZ ;  /* 0x0000004018597810 */ /* 0x000fe20007ffe0ff */
[----:B------:R-:W-:Y:S01]  /*0ef0*/  IMAD R5, R26, c[0x0][0x248], RZ ;  /* 0x000092001a057a24 */ /* 0x000fe200078e02ff */
[----:B------:R-:W-:Y:S01]  /*0f00*/  ISETP.GE.AND P5, PT, R24, c[0x0][0x1d4], PT ;  /* 0x0000750018007a0c */ /* 0x000fe20003fa6270 */
[C---:B------:R-:W-:Y:S01]  /*0f10*/  IMAD.WIDE.U32 R2, R94.reuse, c[0x0][0x248], R2 ;  /* 0x000092005e027a25 */ /* 0x040fe200078e0002 */
[----:B------:R-:W-:Y:S02]  /*0f20*/  SHF.R.S32.HI R33, RZ, 0x1f, R32 ;  /* 0x0000001fff217819 */ /* 0x000fe40000011420 */
[----:B------:R-:W-:Y:S01]  /*0f30*/  ISETP.GE.AND P6, PT, R89, c[0x0][0x1d4], PT ;  /* 0x0000750059007a0c */ /* 0x000fe20003fc6270 */
[----:B------:R-:W-:Y:S01]  /*0f40*/  IMAD R5, R94, c[0x0][0x24c], R5 ;  /* 0x000093005e057a24 */ /* 0x000fe200078e0205 */
[----:B------:R-:W-:Y:S01]  /*0f50*/  IADD3 R149, R35, 0x20, RZ ;  /* 0x0000002023957810 */ /* 0x000fe20007ffe0ff */
[----:B------:R-:W-:Y:S01]  /*0f60*/  IMAD.WIDE.U32 R6, R34, c[0x0][0x260], R24 ;  /* 0x0000980022067a25 */ /* 0x000fe200078e0018 */
[----:B------:R-:W-:-:S02]  /*0f70*/  SHF.R.S32.HI R83, RZ, 0x1f, R89 ;  /* 0x0000001fff537819 */ /* 0x000fc40000011459 */
[----:B------:R-:W-:Y:S01]  /*0f80*/  SHF.L.U32 R159, R145, 0x5, RZ ;  /* 0x00000005919f7819 */ /* 0x000fe200000006ff */
[----:B------:R-:W-:Y:S01]  /*0f90*/  IMAD.IADD R3, R3, 0x1, R5 ;  /* 0x0000000103037824 */ /* 0x000fe200078e0205 */
[----:B------:R-:W-:Y:S01]  /*0fa0*/  LEA.HI R83, R83, R89, RZ, 0x3 ;  /* 0x0000005953537211 */ /* 0x000fe200078f18ff */
[----:B------:R-:W-:Y:S01]  /*0fb0*/  IMAD R5, R113, c[0x0][0x238], RZ ;  /* 0x00008e0071057a24 */ /* 0x000fe200078e02ff */
[----:B------:R-:W-:Y:S01]  /*0fc0*/  SHF.L.U64.HI R147, R145, R29, c[0x0][0x284] ;  /* 0x0000a10091937619 */ /* 0x000fe2000001021d */
[----:B------:R-:W-:Y:S01]  /*0fd0*/  IMAD.IADD R21, R7, 0x1, R20 ;  /* 0x0000000107157824 */ /* 0x000fe200078e0214 */
[----:B------:R-:W-:Y:S01]  /*0fe0*/  LEA.HI R7, R13, R168, RZ, 0x6 ;  /* 0x000000a80d077211 */ /* 0x000fe200078f30ff */
[C---:B------:R-:W-:Y:S01]  /*0ff0*/  IMAD R5, R112.reuse, c[0x0][0x23c], R5 ;  /* 0x00008f0070057a24 */ /* 0x040fe200078e0205 */
[----:B------:R-:W-:Y:S01]  /*1000*/  LOP3.LUT R83, R83, 0xfffffff8, RZ, 0xc0, !PT ;  /* 0xfffffff853537812 */ /* 0x000fe200078ec0ff */
[----:B------:R-:W-:Y:S01]  /*1010*/  IMAD.WIDE.U32 R120, R112, c[0x0][0x238], R2 ;  /* 0x00008e0070787a25 */ /* 0x000fe200078e0002 */
[----:B------:R-:W-:-:S02]  /*1020*/  SHF.L.U32 R2, R35, 0x6, RZ ;  /* 0x0000000623027819 */ /* 0x000fc400000006ff */
[----:B------:R-:W-:Y:S01]  /*1030*/  P2R R134, PR, RZ, 0x20 ;  /* 0x00000020ff867803 */ /* 0x000fe20000000000 */
[----:B------:R-:W-:Y:S01]  /*1040*/  IMAD.SHL.U32 R7, R7, 0x8, RZ ;  /* 0x0000000807077824 */ /* 0x000fe200078e00ff */
[----:B------:R-:W-:Y:S01]  /*1050*/  LOP3.LUT R118, R2, 0x1c0, RZ, 0xc0, !PT ;  /* 0x000001c002767812 */ /* 0x000fe200078ec0ff */
[----:B------:R-:W-:Y:S01]  /*1060*/  IMAD.IADD R117, R121, 0x1, R5 ;  /* 0x0000000179757824 */ /* 0x000fe200078e0205 */
[----:B------:R-:W-:Y:S01]  /*1070*/  P2R R133, PR, RZ, 0x40 ;  /* 0x00000040ff857803 */ /* 0x000fe20000000000 */
[----:B------:R-:W-:Y:S01]  /*1080*/  IMAD.MOV.U32 R116, RZ, RZ, R120 ;  /* 0x000000ffff747224 */ /* 0x000fe200078e0078 */
[----:B------:R-:W-:Y:S01]  /*1090*/  LOP3.LUT R7, R7, 0xfffffe00, RZ, 0xc0, !PT ;  /* 0xfffffe0007077812 */ /* 0x000fe200078ec0ff */
[----:B------:R-:W-:Y:S01]  /*10a0*/  IMAD R8, R11, c[0x0][0x280], RZ ;  /* 0x0000a0000b087a24 */ /* 0x000fe200078e02ff */
[----:B------:R-:W-:Y:S01]  /*10b0*/  LOP3.LUT R72, R118, 0x38, R24, 0xf8, !PT ;  /* 0x0000003876487812 */ /* 0x000fe200078ef818 */
[----:B------:R-:W-:Y:S01]  /*10c0*/  IMAD.WIDE.U32 R16, R38, R142, R116 ;  /* 0x0000008e26107225 */ /* 0x000fe200078e0074 */
[----:B------:R-:W-:-:S02]  /*10d0*/  SHF.R.U32.HI R156, RZ, 0x3, R118 ;  /* 0x00000003ff9c7819 */ /* 0x000fc40000011676 */
[----:B------:R-:W-:Y:S01]  /*10e0*/  SHF.R.S32.HI R90, RZ, 0x1f, R83 ;  /* 0x0000001fff5a7819 */ /* 0x000fe20000011453 */
[----:B------:R-:W-:Y:S01]  /*10f0*/  IMAD.MOV.U32 R20, RZ, RZ, R6 ;  /* 0x000000ffff147224 */ /* 0x000fe200078e0006 */
[----:B------:R-:W-:Y:S01]  /*1100*/  @P3 LEA R2, P2, R16, c[0x0][0x220], 0x1 ;  /* 0x0000880010023a11 */ /* 0x000fe200078408ff */
[----:B------:R-:W-:Y:S01]  /*1110*/  IMAD R3, R11, c[0x0][0x290], RZ ;  /* 0x0000a4000b037a24 */ /* 0x000fe200078e02ff */
[----:B------:R-:W-:Y:S01]  /*1120*/  LOP3.LUT R72, R7, R72, R156, 0xf6, !PT ;  /* 0x0000004807487212 */ /* 0x000fe200078ef69c */
[----:B------:R-:W-:Y:S02]  /*1130*/  IMAD.IADD R6, R17, 0x1, R10 ;  /* 0x0000000111067824 */ /* 0x000fe400078e020a */
[C---:B------:R-:W-:Y:S01]  /*1140*/  IMAD R14, R35.reuse, c[0x0][0x284], R8 ;  /* 0x0000a100230e7a24 */ /* 0x040fe200078e0208 */
[----:B------:R-:W-:Y:S01]  /*1150*/  SHF.L.U32 R72, R72, 0x1, RZ ;  /* 0x0000000148487819 */ /* 0x000fe200000006ff */
[----:B------:R-:W-:-:S04]  /*1160*/  IMAD.WIDE.U32 R8, R35, c[0x0][0x280], R32 ;  /* 0x0000a00023087a25 */ /* 0x000fc800078e0020 */
[----:B------:R-:W-:Y:S01]  /*1170*/  IMAD R5, R35, c[0x0][0x294], R3 ;  /* 0x0000a50023057a24 */ /* 0x000fe200078e0203 */
[----:B------:R-:W-:Y:S01]  /*1180*/  @P3 LEA.HI.X R3, R16, c[0x0][0x224], R6, 0x1, P2 ;  /* 0x0000890010033a11 */ /* 0x000fe200010f0c06 */
[----:B------:R-:W-:Y:S01]  /*1190*/  IMAD.MOV.U32 R18, RZ, RZ, R8 ;  /* 0x000000ffff127224 */ /* 0x000fe200078e0008 */
[----:B------:R-:W-:Y:S01]  /*11a0*/  IADD3 R19, R9, R14, RZ ;  /* 0x0000000e09137210 */ /* 0x000fe20007ffe0ff */
[C---:B------:R-:W-:Y:S01]  /*11b0*/  IMAD.WIDE.U32 R8, R35.reuse, c[0x0][0x280], R24 ;  /* 0x0000a00023087a25 */ /* 0x040fe200078e0018 */
[----:B------:R-:W-:Y:S01]  /*11c0*/  ISETP.GE.AND P2, PT, R24, c[0x0][0x27c], PT ;  /* 0x00009f0018007a0c */ /* 0x000fe20003f46270 */
[----:B------:R-:W-:Y:S01]  /*11d0*/  @!PT LDS RZ, [RZ] ;  /* 0x00000000fffff984 */ /* 0x000fe20000000800 */
[----:B------:R-:W-:Y:S01]  /*11e0*/  @!PT LDS RZ, [RZ] ;  /* 0x00000000fffff984 */ /* 0x000fe20000000800 */
[----:B------:R-:W-:Y:S01]  /*11f0*/  @!PT LDS RZ, [RZ] ;  /* 0x00000000fffff984 */ /* 0x000fe20000000800 */
[----:B------:R1:W-:Y:S02]  /*1200*/  @P3 LDGSTS.E.BYPASS.LTC128B.128 [R72+0x5080], [R2.64], !P5 ;  /* 0x0508000002483fae */ /* 0x0003e4000e901d46 */
[----:B------:R-:W-:Y:S01]  /*1210*/  IMAD.WIDE.U32 R10, R35, c[0x0][0x290], R32 ;  /* 0x0000a400230a7a25 */ /* 0x000fe200078e0020 */
[----:B------:R-:W-:Y:S01]  /*1220*/  IADD3 R15, R14, R9, RZ ;  /* 0x000000090e0f7210 */ /* 0x000fe20007ffe0ff */
[----:B------:R1:W-:Y:S01]  /*1230*/  @P3 LDGSTS.E.BYPASS.LTC128B.128 [R72+0x6880], [R2.64+0x80], !P6 ;  /* 0x0688008002483fae */ /* 0x0003e2000f101d46 */
[----:B------:R-:W-:Y:S01]  /*1240*/  @P1 LEA R13, P3, R148, R16, 0x4 ;  /* 0x00000010940d1211 */ /* 0x000fe200078620ff */
[----:B------:R-:W-:-:S02]  /*1250*/  IMAD.MOV.U32 R14, RZ, RZ, R8 ;  /* 0x000000ffff0e7224 */ /* 0x000fc400078e0008 */
[----:B------:R-:W-:Y:S01]  /*1260*/  IMAD.WIDE.U32 R8, R35, c[0x0][0x290], R24 ;  /* 0x0000a40023087a25 */ /* 0x000fe200078e0018 */
[----:B------:R-:W-:Y:S02]  /*1270*/  @P1 LEA.HI.X R23, R148, R6, R137, 0x4, P3 ;  /* 0x0000000694171211 */ /* 0x000fe400018f2489 */
[----:B------:R-:W-:Y:S01]  /*1280*/  @P1 LEA R12, P3, R13, c[0x0][0x220], 0x1 ;  /* 0x000088000d0c1a11 */ /* 0x000fe200078608ff */
[----:B------:R-:W-:Y:S01]  /*1290*/  IMAD.IADD R11, R11, 0x1, R5 ;  /* 0x000000010b0b7824 */ /* 0x000fe200078e0205 */
[----:B------:R-:W-:Y:S01]  /*12a0*/  IADD3 R9, R5, R9, RZ ;  /* 0x0000000905097210 */ /* 0x000fe20007ffe0ff */
[----:B------:R-:W-:Y:S01]  /*12b0*/  IMAD R17, R26, c[0x0][0x268], RZ ;  /* 0x00009a001a117a24 */ /* 0x000fe200078e02ff */
[----:B------:R-:W-:Y:S01]  /*12c0*/  @P1 LEA.HI.X R13, R13, c[0x0][0x224], R23, 0x1, P3 ;  /* 0x000089000d0d1a11 */ /* 0x000fe200018f0c17 */
[----:B------:R-:W-:Y:S01]  /*12d0*/  IMAD.WIDE.U32 R100, R22, c[0x0][0x290], R10 ;  /* 0x0000a40016647a25 */ /* 0x000fe200078e000a */
[----:B------:R-:W-:-:S03]  /*12e0*/  IADD3 R132, P3, R30, 0x80, RZ ;  /* 0x000000801e847810 */ /* 0x000fc60007f7e0ff */
[C---:B------:R-:W-:Y:S01]  /*12f0*/  IMAD R106, R94.reuse, c[0x0][0x26c], R17 ;  /* 0x00009b005e6a7a24 */ /* 0x040fe200078e0211 */
[----:B------:R2:W-:Y:S01]  /*1300*/  @P1 LDGSTS.E.BYPASS.LTC128B.128 [R72+0x5880], [R12.64], !P5 ;  /* 0x058800000c481fae */ /* 0x0005e2000e901d46 */
[----:B------:R-:W-:Y:S01]  /*1310*/  IMAD.WIDE.U32 R94, R94, c[0x0][0x268], R20 ;  /* 0x00009a005e5e7a25 */ /* 0x000fe200078e0014 */
[----:B------:R-:W-:Y:S02]  /*1320*/  SHF.L.U32 R20, R137, 0x5, RZ ;  /* 0x0000000589147819 */ /* 0x000fe400000006ff */
[----:B------:R2:W-:Y:S01]  /*1330*/  @P1 LDGSTS.E.BYPASS.LTC128B.128 [R72+0x7080], [R12.64+0x80], !P6 ;  /* 0x070800800c481fae */ /* 0x0005e2000f101d46 */
[----:B------:R-:W-:Y:S01]  /*1340*/  @P0 IADD3 R17, P1, R16, R30, RZ ;  /* 0x0000001e10110210 */ /* 0x000fe20007f3e0ff */
[----:B------:R-:W-:Y:S01]  /*1350*/  IMAD.WIDE.U32 R96, R22, c[0x0][0x290], R8 ;  /* 0x0000a40016607a25 */ /* 0x000fe200078e0008 */
[----:B------:R-:W-:Y:S02]  /*1360*/  SHF.L.U64.HI R137, R148, 0x5, R137 ;  /* 0x0000000594897819 */ /* 0x000fe40000010289 */
[----:B-1----:R-:W-:Y:S01]  /*1370*/  SEL R3, RZ, c[0x0][0x27c], !P2 ;  /* 0x00009f00ff037a07 */ /* 0x002fe20005000000 */
[----:B------:R-:W-:-:S02]  /*1380*/  IMAD.IADD R20, R31, 0x1, R20 ;  /* 0x000000011f147824 */ /* 0x000fc400078e0214 */
[----:B------:R-:W-:Y:S02]  /*1390*/  IMAD.MOV.U32 R146, RZ, RZ, 0x5 ;  /* 0x00000005ff927424 */ /* 0x000fe400078e00ff */
[----:B------:R-:W-:Y:S01]  /*13a0*/  IMAD.IADD R3, R24, 0x1, R3 ;  /* 0x0000000118037824 */ /* 0x000fe200078e0203 */
[----:B------:R-:W-:Y:S01]  /*13b0*/  IADD3.X R129, RZ, R20, RZ, P3, !PT ;  /* 0x00000014ff817210 */ /* 0x000fe20001ffe4ff */
[----:B------:R-:W-:Y:S01]  /*13c0*/  @P0 IMAD.X R6, R20, 0x1, R6, P1 ;  /* 0x0000000114060824 */ /* 0x000fe200008e0606 */
[----:B------:R-:W-:Y:S01]  /*13d0*/  @P0 LEA R16, P1, R17, c[0x0][0x220], 0x1 ;  /* 0x0000880011100a11 */ /* 0x000fe200078208ff */
[----:B------:R-:W-:Y:S01]  /*13e0*/  IMAD.SHL.U32 R160, R145, 0x10, RZ ;  /* 0x0000001091a07824 */ /* 0x000fe200078e00ff */
[----:B------:R-:W-:Y:S01]  /*13f0*/  SHF.R.S32.HI R5, RZ, 0x1f, R3 ;  /* 0x0000001fff057819 */ /* 0x000fe20000011403 */
[C---:B------:R-:W-:Y:S01]  /*1400*/  IMAD.WIDE.U32 R102, R22.reuse, c[0x0][0x280], R18 ;  /* 0x0000a00016667a25 */ /* 0x040fe200078e0012 */
[----:B------:R-:W-:Y:S02]  /*1410*/  @P0 LEA.HI.X R17, R17, c[0x0][0x224], R6, 0x1, P1 ;  /* 0x0000890011110a11 */ /* 0x000fe400008f0c06 */
[CC--:B------:R-:W-:Y:S01]  /*1420*/  LEA.HI R2, R5.reuse, R3.reuse, RZ, 0x3 ;  /* 0x0000000305027211 */ /* 0x0c0fe200078f18ff */
[----:B------:R-:W-:Y:S01]  /*1430*/  IMAD.WIDE.U32 R98, R22, c[0x0][0x280], R14 ;  /* 0x0000a00016627a25 */ /* 0x000fe200078e000e */
[----:B------:R-:W-:Y:S01]  /*1440*/  LEA.HI R26, R5, R3, RZ, 0x6 ;  /* 0x00000003051a7211 */ /* 0x000fe200078f30ff */
[----:B------:R1:W-:Y:S01]  /*1450*/  @P0 LDGSTS.E.BYPASS.LTC128B.128 [R72+0x6080], [R16.64], !P5 ;  /* 0x0608000010480fae */ /* 0x0003e2000e901d46 */
[----:B------:R-:W-:Y:S01]  /*1460*/  SHF.R.S32.HI R3, RZ, 0x1f, R22 ;  /* 0x0000001fff037819 */ /* 0x000fe20000011416 */
[----:B------:R-:W-:Y:S01]  /*1470*/  IMAD R151, R140, c[0x0][0x284], RZ ;  /* 0x0000a1008c977a24 */ /* 0x000fe200078e02ff */
[----:B------:R-:W-:Y:S01]  /*1480*/  LOP3.LUT R6, R118, 0x38, R2, 0xf8, !PT ;  /* 0x0000003876067812 */ /* 0x000fe200078ef802 */
[----:B------:R1:W-:Y:S01]  /*1490*/  @P0 LDGSTS.E.BYPASS.LTC128B.128 [R72+0x7880], [R16.64+0x80], !P6 ;  /* 0x0788008010480fae */ /* 0x0003e2000f101d46 */
[----:B--2---:R-:W-:Y:S01]  /*14a0*/  SHF.R.S32.HI R12, RZ, 0x1f, R150 ;  /* 0x0000001fff0c7819 */ /* 0x004fe20000011496 */
[C---:B------:R-:W-:Y:S01]  /*14b0*/  IMAD R5, R3.reuse, c[0x0][0x280], RZ ;  /* 0x0000a00003057a24 */ /* 0x040fe200078e02ff */
[----:B------:R-:W-:Y:S01]  /*14c0*/  SHF.R.S32.HI R13, RZ, 0x1f, R149 ;  /* 0x0000001fff0d7819 */ /* 0x000fe20000011495 */
[----:B------:R-:W-:Y:S01]  /*14d0*/  IMAD R3, R3, c[0x0][0x290], RZ ;  /* 0x0000a40003037a24 */ /* 0x000fe200078e02ff */
[----:B------:R-:W-:Y:S01]  /*14e0*/  LEA.HI R12, R12, R150, RZ, 0x3 ;  /* 0x000000960c0c7211 */ /* 0x000fe200078f18ff */
[C---:B------:R-:W-:Y:S01]  /*14f0*/  IMAD R108, R22.reuse, c[0x0][0x284], R5 ;  /* 0x0000a100166c7a24 */ /* 0x040fe200078e0205 */
[----:B------:R-:W-:Y:S01]  /*1500*/  LEA.HI R13, R13, R149, RZ, 0x3 ;  /* 0x000000950d0d7211 */ /* 0x000fe200078f18ff */
[----:B------:R-:W-:Y:S01]  /*1510*/  IMAD R107, R22, c[0x0][0x294], R3 ;  /* 0x0000a500166b7a24 */ /* 0x000fe200078e0203 */
[----:B------:R-:W-:Y:S01]  /*1520*/  SHF.L.U32 R5, R150, 0x6, RZ ;  /* 0x0000000696057819 */ /* 0x000fe200000006ff */
[----:B------:R-:W-:Y:S01]  /*1530*/  IMAD.SHL.U32 R3, R149, 0x40, RZ ;  /* 0x0000004095037824 */ /* 0x000fe200078e00ff */
[----:B------:R-:W-:Y:S01]  /*1540*/  SHF.L.U32 R13, R13, 0x6, RZ ;  /* 0x000000060d0d7819 */ /* 0x000fe200000006ff */
[----:B------:R-:W-:Y:S01]  /*1550*/  IMAD.SHL.U32 R12, R12, 0x40, RZ ;  /* 0x000000400c0c7824 */ /* 0x000fe200078e00ff */
[----:B------:R-:W-:Y:S01]  /*1560*/  LOP3.LUT R115, R5, 0x1c0, RZ, 0xc0, !PT ;  /* 0x000001c005737812 */ /* 0x000fe200078ec0ff */
[----:B------:R-:W0:Y:S01]  /*1570*/  LDGDEPBAR ;  /* 0x00000000000079af */ /* 0x000e220000000000 */
[----:B------:R-:W-:Y:S01]  /*1580*/  LOP3.LUT R114, R3, 0x1c0, RZ, 0xc0, !PT ;  /* 0x000001c003727812 */ /* 0x000fe200078ec0ff */
[----:B------:R-:W-:Y:S01]  /*1590*/  IMAD R152, R140, c[0x0][0x294], RZ ;  /* 0x0000a5008c987a24 */ /* 0x000fe200078e02ff */
[----:B------:R-:W-:Y:S01]  /*15a0*/  LOP3.LUT R12, R12, 0xfffffe00, RZ, 0xc0, !PT ;  /* 0xfffffe000c0c7812 */ /* 0x000fe200078ec0ff */
[----:B------:R-:W-:Y:S01]  /*15b0*/  IMAD.SHL.U32 R157, R138, 0x20, RZ ;  /* 0x000000208a9d7824 */ /* 0x000fe200078e00ff */
[----:B------:R-:W-:Y:S01]  /*15c0*/  SHF.R.S32.HI R3, RZ, 0x6, R26 ;  /* 0x00000006ff037819 */ /* 0x000fe2000001141a */
[----:B------:R-:W-:Y:S01]  /*15d0*/  IMAD.MOV.U32 R161, RZ, RZ, c[0x0][0x27c] ;  /* 0x00009f00ffa17624 */ /* 0x000fe200078e00ff */
[----:B------:R-:W-:Y:S01]  /*15e0*/  LOP3.LUT R13, R13, 0xfffffe00, RZ, 0xc0, !PT ;  /* 0xfffffe000d0d7812 */ /* 0x000fe200078ec0ff */
[----:B------:R-:W-:Y:S01]  /*15f0*/  IMAD.MOV.U32 R71, RZ, RZ, c[0x0][0x27c] ;  /* 0x00009f00ff477624 */ /* 0x000fe200078e00ff */
[----:B------:R-:W-:Y:S01]  /*1600*/  SHF.R.U32.HI R153, RZ, 0x3, R114 ;  /* 0x00000003ff997819 */ /* 0x000fe20000011672 */
[C---:B------:R-:W-:Y:S01]  /*1610*/  IMAD R11, R3.reuse, 0xc00, R7 ;  /* 0x00000c00030b7824 */ /* 0x040fe200078e0207 */
[----:B------:R-:W-:Y:S01]  /*1620*/  LOP3.LUT R8, R114, 0x38, R2, 0xf8, !PT ;  /* 0x0000003872087812 */ /* 0x000fe200078ef802 */
[C---:B------:R-:W-:Y:S01]  /*1630*/  IMAD R9, R3.reuse, 0xc00, R12 ;  /* 0x00000c0003097824 */ /* 0x040fe200078e020c */
[----:B------:R-:W-:Y:S01]  /*1640*/  LOP3.LUT R10, R6, R156, RZ, 0x3c, !PT ;  /* 0x0000009c060a7212 */ /* 0x000fe200078e3cff */
[----:B------:R-:W-:Y:S01]  /*1650*/  IMAD R6, R3, 0xc00, R13 ;  /* 0x00000c0003067824 */ /* 0x000fe200078e020d */
[----:B------:R-:W-:Y:S01]  /*1660*/  SHF.R.U32.HI R154, RZ, 0x3, R115 ;  /* 0x00000003ff9a7819 */ /* 0x000fe20000011673 */
[----:B------:R-:W-:Y:S01]  /*1670*/  IMAD.WIDE.U32 R164, R34, c[0x0][0x210], RZ ;  /* 0x0000840022a47a25 */ /* 0x000fe200078e00ff */
[----:B------:R-:W-:-:S02]  /*1680*/  LOP3.LUT R5, R115, 0x38, R2, 0xf8, !PT ;  /* 0x0000003873057812 */ /* 0x000fc400078ef802 */
[----:B------:R-:W-:Y:S01]  /*1690*/  LOP3.LUT R3, R8, R153, RZ, 0x3c, !PT ;  /* 0x0000009908037212 */ /* 0x000fe200078e3cff */
[----:B------:R-:W-:Y:S01]  /*16a0*/  IMAD.IADD R11, R11, 0x1, R10 ;  /* 0x000000010b0b7824 */ /* 0x000fe200078e020a */
[----:B------:R-:W-:Y:S01]  /*16b0*/  LOP3.LUT R5, R5, R154, RZ, 0x3c, !PT ;  /* 0x0000009a05057212 */ /* 0x000fe200078e3cff */
[----:B------:R-:W-:Y:S01]  /*16c0*/  IMAD.WIDE.U32 R140, R140, c[0x0][0x280], RZ ;  /* 0x0000a0008c8c7a25 */ /* 0x000fe200078e00ff */
[----:B------:R-:W-:Y:S02]  /*16d0*/  IADD3 R6, R6, R3, RZ ;  /* 0x0000000306067210 */ /* 0x000fe40007ffe0ff */
[-C--:B------:R-:W-:Y:S01]  /*16e0*/  SHF.L.U64.HI R145, R145, R146.reuse, c[0x0][0x284] ;  /* 0x0000a10091917619 */ /* 0x080fe20000010292 */
[----:B------:R-:W-:Y:S01]  /*16f0*/  IMAD R3, R36, c[0x0][0x1e8], RZ ;  /* 0x00007a0024037a24 */ /* 0x000fe200078e02ff */
[----:B------:R-:W-:Y:S01]  /*1700*/  SHF.L.U64.HI R146, R138, R146, c[0x0][0x294] ;  /* 0x0000a5008a927619 */ /* 0x000fe20000010292 */
[----:B------:R-:W-:Y:S01]  /*1710*/  IMAD.IADD R10, R9, 0x1, R5 ;  /* 0x00000001090a7824 */ /* 0x000fe200078e0205 */
[----:B------:R-:W-:Y:S01]  /*1720*/  LOP3.LUT R93, R2, 0xfffffff8, RZ, 0xc0, !PT ;  /* 0xfffffff8025d7812 */ /* 0x000fe200078ec0ff */
[----:B------:R-:W-:Y:S01]  /*1730*/  IMAD R3, R34, c[0x0][0x1ec], R3 ;  /* 0x00007b0022037a24 */ /* 0x000fe200078e0203 */
[----:B------:R-:W-:Y:S01]  /*1740*/  ISETP.GE.AND P5, PT, R24, c[0x0][0x1d4], PT ;  /* 0x0000750018007a0c */ /* 0x000fe20003fa6270 */
[----:B------:R-:W-:Y:S01]  /*1750*/  IMAD R5, R36, c[0x0][0x210], RZ ;  /* 0x0000840024057a24 */ /* 0x000fe200078e02ff */
[----:B------:R-:W-:Y:S01]  /*1760*/  SHF.R.S32.HI R69, RZ, 0x3, R2 ;  /* 0x00000003ff457819 */ /* 0x000fe20000011402 */
[----:B------:R-:W-:Y:S01]  /*1770*/  IMAD.WIDE.U32 R138, R138, 0x30, RZ ;  /* 0x000000308a8a7825 */ /* 0x000fe200078e00ff */
[----:B------:R-:W-:-:S02]  /*1780*/  IADD3 R130, R163, R3, RZ ;  /* 0x00000003a3827210 */ /* 0x000fc40007ffe0ff */
[----:B------:R-:W-:Y:S01]  /*1790*/  SHF.R.S32.HI R111, RZ, 0x1f, R93 ;  /* 0x0000001fff6f7819 */ /* 0x000fe2000001145d */
[----:B------:R-:W-:Y:S01]  /*17a0*/  IMAD R5, R34, c[0x0][0x214], R5 ;  /* 0x0000850022057a24 */ /* 0x000fe200078e0205 */
[----:B------:R-:W-:Y:S01]  /*17b0*/  IADD3 R34, R32, 0x20, RZ ;  /* 0x0000002020227810 */ /* 0x000fe20007ffe0ff */
[----:B------:R-:W-:Y:S01]  /*17c0*/  IMAD.IADD R110, R103, 0x1, R108 ;  /* 0x00000001676e7824 */ /* 0x000fe200078e026c */
[----:B------:R-:W-:Y:S01]  /*17d0*/  IADD3 R108, R108, R99, RZ ;  /* 0x000000636c6c7210 */ /* 0x000fe20007ffe0ff */
[----:B------:R-:W-:Y:S01]  /*17e0*/  IMAD.IADD R109, R101, 0x1, R107 ;  /* 0x00000001656d7824 */ /* 0x000fe200078e026b */
[----:B------:R-:W-:Y:S01]  /*17f0*/  SHF.L.U32 R126, R11, 0x1, RZ ;  /* 0x000000010b7e7819 */ /* 0x000fe200000006ff */
[----:B------:R-:W-:Y:S01]  /*1800*/  IMAD.SHL.U32 R148, R148, 0x20, RZ ;  /* 0x0000002094947824 */ /* 0x000fe200078e00ff */
[----:B------:R-:W-:Y:S01]  /*1810*/  ISETP.NE.AND P1, PT, R166, 0x1, PT ;  /* 0x00000001a600780c */ /* 0x000fe20003f25270 */
[----:B------:R-:W-:Y:S01]  /*1820*/  IMAD.SHL.U32 R71, R71, 0x2, RZ ;  /* 0x0000000247477824 */ /* 0x000fe200078e00ff */
[----:B------:R-:W-:Y:S01]  /*1830*/  ISETP.GE.AND P0, PT, R161, 0x1, PT ;  /* 0x00000001a100780c */ /* 0x000fe20003f06270 */
[----:B------:R-:W-:-:S02]  /*1840*/  IMAD.IADD R131, R165, 0x1, R5 ;  /* 0x00000001a5837824 */ /* 0x000fc400078e0205 */
[----:B------:R-:W-:Y:S02]  /*1850*/  IMAD.IADD R151, R141, 0x1, R151 ;  /* 0x000000018d977824 */ /* 0x000fe400078e0297 */
[----:B------:R-:W-:Y:S02]  /*1860*/  IMAD.IADD R152, R139, 0x1, R152 ;  /* 0x000000018b987824 */ /* 0x000fe400078e0298 */
[--C-:B------:R-:W-:Y:S02]  /*1870*/  IMAD.IADD R128, R4, 0x1, -R35.reuse ;  /* 0x0000000104807824 */ /* 0x100fe400078e0a23 */
[----:B------:R-:W-:Y:S02]  /*1880*/  IMAD R0, R0, 0x10, R35 ;  /* 0x0000001000007824 */ /* 0x000fe400078e0223 */
[----:B------:R-:W-:Y:S02]  /*1890*/  IMAD.IADD R106, R95, 0x1, R106 ;  /* 0x000000015f6a7824 */ /* 0x000fe400078e026a */
[----:B------:R-:W-:-:S02]  /*18a0*/  IMAD.IADD R107, R107, 0x1, R97 ;  /* 0x000000016b6b7824 */ /* 0x000fc400078e0261 */
[----:B------:R-:W-:Y:S02]  /*18b0*/  IMAD.SHL.U32 R125, R10, 0x2, RZ ;  /* 0x000000020a7d7824 */ /* 0x000fe400078e00ff */
[----:B------:R-:W-:Y:S01]  /*18c0*/  IMAD.SHL.U32 R124, R6, 0x2, RZ ;  /* 0x00000002067c7824 */ /* 0x000fe200078e00ff */
[--C-:B---3--:R-:W-:Y:S01]  /*18d0*/  @P4 SHF.R.S32.HI R9, RZ, 0x1f, R28.reuse ;  /* 0x0000001fff094819 */ /* 0x108fe2000001141c */
[----:B------:R-:W-:Y:S01]  /*18e0*/  @P4 IMAD.MOV.U32 R8, RZ, RZ, R28 ;  /* 0x000000ffff084224 */ /* 0x000fe200078e001c */
[----:B------:R-:W-:Y:S01]  /*18f0*/  @!P4 MOV R9, R27 ;  /* 0x0000001b0009c202 */ /* 0x000fe20000000f00 */
[----:B------:R-:W-:-:S04]  /*1900*/  @!P4 IMAD.MOV.U32 R8, RZ, RZ, R37 ;  /* 0x000000ffff08c224 */ /* 0x000fc800078e0025 */
[----:B------:R-:W-:Y:S02]  /*1910*/  IMAD R3, R9, c[0x0][0x2b0], RZ ;  /* 0x0000ac0009037a24 */ /* 0x000fe400078e02ff */
[----:B------:R-:W-:-:S04]  /*1920*/  IMAD.WIDE.U32 R122, R8, c[0x0][0x2b0], RZ ;  /* 0x0000ac00087a7a25 */ /* 0x000fc800078e00ff */
[----:B------:R-:W-:-:S05]  /*1930*/  IMAD R3, R8, c[0x0][0x2b4], R3 ;  /* 0x0000ad0008037a24 */ /* 0x000fca00078e0203 */
[----:B------:R-:W-:Y:S01]  /*1940*/  IADD3 R127, R123, R3, RZ ;  /* 0x000000037b7f7210 */ /* 0x000fe20007ffe0ff */
[----:B-1----:R-:W-:Y:S06]  /*1950*/  BAR.SYNC.DEFER_BLOCKING 0x0 ;  /* 0x0000000000007b1d */ /* 0x002fec0000010000 */
.L_x_1232:
[----:B--2---:R-:W-:Y:S01]  /*1960*/  IMAD R2, R38, 0x30, R0 ;  /* 0x0000003026027824 */ /* 0x004fe200078e0200 */
[----:B------:R-:W-:Y:S01]  /*1970*/  ISETP.NE.AND P1, PT, R166, 0x1, PT ;  /* 0x00000001a600780c */ /* 0x000fe20003f25270 */
[----:B------:R-:W-:Y:S01]  /*1980*/  IMAD.MOV.U32 R91, RZ, RZ, RZ ;  /* 0x000000ffff5b7224 */ /* 0x000fe200078e00ff */
[----:B------:R-:W-:Y:S04]  /*1990*/  DEPBAR.LE SB0, 0x0 ;  /* 0x000080000000791a */ /* 0x000fe80000000000 */
[----:B------:R-:W-:Y:S01]  /*19a0*/  IMAD.IADD R3, R135, 0x1, R2 ;  /* 0x0000000187037824 */ /* 0x000fe200078e0202 */
[----:B------:R-:W-:Y:S01]  /*19b0*/  ISETP.GE.AND P0, PT, R2, R4, PT ;  /* 0x000000040200720c */ /* 0x000fe20003f06270 */
[----:B------:R-:W-:Y:S01]  /*19c0*/  BSSY B2, `(.L_x_1198) ;  /* 0x00003fb000027945 */ /* 0x000fe20003800000 */
[----:B------:R-:W-:Y:S01]  /*19d0*/  ISETP.GE.AND P3, PT, R161, 0x1, PT ;  /* 0x00000001a100780c */ /* 0x000fe20003f66270 */
[----:B------:R-:W-:Y:S01]  /*19e0*/  IMAD.MOV.U32 R2, RZ, RZ, R3 ;  /* 0x000000ffff027224 */ /* 0x000fe200078e0003 */
[----:B------:R-:W-:Y:S02]  /*19f0*/  ISETP.GT.OR P0, PT, R0, 0x2f, P0 ;  /* 0x0000002f0000780c */ /* 0x000fe40000704670 */
[----:B------:R-:W-:Y:S05]  /*1a00*/  @P1 IMAD.HI.U32 R5, R3, c[0x0][0x2bc], RZ ;  /* 0x0000af0003051a27 */ /* 0x000fea00078e00ff */
[----:B------:R-:W-:Y:S06]  /*1a10*/  @P1 SHF.R.U32.HI R2, RZ, c[0x0][0x2c0], R5 ;  /* 0x0000b000ff021a19 */ /* 0x000fec0000011605 */
[C---:B------:R-:W-:Y:S04]  /*1a20*/  @!P0 IADD3 R5, P1, R2.reuse, R122, RZ ;  /* 0x0000007a02058210 */ /* 0x040fe80007f3e0ff */
[----:B------:R-:W-:Y:S01]  /*1a30*/  @!P0 LEA.HI.X.SX32 R6, R2, R127, 0x1, P1 ;  /* 0x0000007f02068211 */ /* 0x000fe200008f0eff */
[----:B------:R-:W-:Y:S01]  /*1a40*/  IMAD.MOV R2, RZ, RZ, -R2 ;  /* 0x000000ffff027224 */ /* 0x000fe200078e0a02 */
[C---:B------:R-:W-:Y:S03]  /*1a50*/  @!P0 LEA R8, P1, R5.reuse, c[0x0][0x2a0], 0x2 ;  /* 0x0000a80005088a11 */ /* 0x040fe600078210ff */
[----:B------:R-:W-:Y:S01]  /*1a60*/  IMAD R92, R2, c[0x0][0x2b8], R3 ;  /* 0x0000ae00025c7a24 */ /* 0x000fe200078e0203 */
[----:B------:R-:W-:Y:S03]  /*1a70*/  @!P0 LEA.HI.X R9, R5, c[0x0][0x2a4], R6, 0x2, P1 ;  /* 0x0000a90005098a11 */ /* 0x000fe600008f1406 */
[----:B------:R-:W-:Y:S01]  /*1a80*/  IMAD.WIDE.U32 R2, R92, c[0x0][0x1e0], RZ ;  /* 0x000078005c027a25 */ /* 0x000fe200078e00ff */
[----:B------:R-:W-:Y:S01]  /*1a90*/  SHF.R.S32.HI R104, RZ, 0x1f, R92 ;  /* 0x0000001fff687819 */ /* 0x000fe2000001145c */
[----:B------:R-:W2:Y:S04]  /*1aa0*/  @!P0 LDG.E R91, [R8.64] ;  /* 0x00000006085b8981 */ /* 0x000ea8000c1e1900 */
        /* <DEDUP_REMOVED lines=10> */
[C---:B-1----:R-:W-:Y:S04]  /*1b50*/  LEA R88, P0, R2.reuse, c[0x0][0x1c8], 0x1 ;  /* 0x0000720002587a11 */ /* 0x042fe800078008ff */
        /* <DEDUP_REMOVED lines=8> */
[----:B------:R-:W-:Y:S02]  /*1be0*/  IMAD R3, R2, R138, R3 ;  /* 0x0000008a02037224 */ /* 0x000fe400078e0203 */
[----:B------:R-:W-:Y:S01]  /*1bf0*/  IMAD R2, R38, -0x30, R4 ;  /* 0xffffffd026027824 */ /* 0x000fe200078e0204 */
[----:B------:R-:W-:Y:S01]  /*1c00*/  IADD3 R18, R43, R5, RZ ;  /* 0x000000052b127210 */ /* 0x000fe20007ffe0ff */
[----:B------:R-:W-:Y:S03]  /*1c10*/  IMAD.WIDE.U32 R58, R138, R38, RZ ;  /* 0x000000268a3a7225 */ /* 0x000fe600078e00ff */
        /* <DEDUP_REMOVED lines=31> */
.L_x_1202:
[----:B------:R-:W-:Y:S05]  /*1e10*/  BSYNC B0 ;  /* 0x0000000000007941 */ /* 0x000fea0003800000 */
.L_x_1201:
        /* <DEDUP_REMOVED lines=38> */
.L_x_1204:
[----:B------:R-:W-:Y:S05]  /*2080*/  BSYNC B0 ;  /* 0x0000000000007941 */ /* 0x000fea0003800000 */
.L_x_1203:
        /* <DEDUP_REMOVED lines=19> */
[----:B------:R-:W-:Y:S01]  /*21c0*/  IADD3 R42, P1, P0, R102, R159, R42 ;  /* 0x0000009f662a7210 */ /* 0x000fe2000783e02a */
[----:B------:R-:W-:Y:S01]  /*21d0*/  CS2R R26, SRZ ;  /* 0x00000000001a7805 */ /* 0x000fe2000001ff00 */
[----:B------:R-:W-:Y:S02]  /*21e0*/  CS2R R52, SRZ ;  /* 0x0000000000347805 */ /* 0x000fe4000001ff00 */
[----:B------:R-:W-:Y:S02]  /*21f0*/  IADD3.X R18, R110, R145, R18, P1, P0 ;  /* 0x000000916e127210 */ /* 0x000fe40000fe0412 */
        /* <DEDUP_REMOVED lines=14> */
.L_x_1206:
[----:B------:R-:W-:Y:S05]  /*22e0*/  BSYNC B0 ;  /* 0x0000000000007941 */ /* 0x000fea0003800000 */
.L_x_1205:
        /* <DEDUP_REMOVED lines=72> */
.L_x_1210:
[----:B------:R-:W-:Y:S05]  /*2770*/  BSYNC B0 ;  /* 0x0000000000007941 */ /* 0x000fea0003800000 */
.L_x_1209:
        /* <DEDUP_REMOVED lines=9> */
[--C-:B------:R-:W-:Y:S02]  /*2810*/  @!P0 SHF.R.U64 R2, R14, 0x10, R15.reuse ;  /* 0x000000100e028819 */ /* 0x100fe4000000120f */
[----:B------:R-:W-:Y:S02]  /*2820*/  @!P0 PRMT R6, R54, 0x5410, R6 ;  /* 0x0000541036068816 */ /* 0x000fe40000000006 */
[----:B------:R-:W-:Y:S02]  /*2830*/  @!P0 PRMT R2, R28, 0x5432, R2 ;  /* 0x000054321c028816 */ /* 0x000fe40000000002 */
[----:B------:R-:W-:Y:S01]  /*2840*/  @!P0 SHF.R.U32.HI R14, RZ, 0x10, R15 ;  /* 0x00000010ff0e8819 */ /* 0x000fe2000001160f */
[----:B------:R-:W-:Y:S01]  /*2850*/  @!P0 IMAD.U32 R18, R6, 0x10000, RZ ;  /* 0x0001000006128824 */ /* 0x000fe200078e00ff */
[----:B------:R-:W-:Y:S01]  /*2860*/  @!P0 SHF.R.U32.HI R39, RZ, 0x10, R45 ;  /* 0x00000010ff278819 */ /* 0x000fe2000001162d */
[----:B------:R-:W-:Y:S01]  /*2870*/  @!P0 IMAD.U32 R15, R2, 0x10000, RZ ;  /* 0x00010000020f8824 */ /* 0x000fe200078e00ff */
        /* <DEDUP_REMOVED lines=41> */
.L_x_1208:
[----:B------:R-:W-:Y:S05]  /*2b10*/  BSYNC B1 ;  /* 0x0000000000017941 */ /* 0x000fea0003800000 */
.L_x_1207:
        /* <DEDUP_REMOVED lines=12> */
[--C-:B------:R-:W-:Y:S02]  /*2be0*/  @!P0 SHF.R.U64 R2, R16, 0x10, R17.reuse ;  /* 0x0000001010028819 */ /* 0x100fe40000001211 */
[----:B------:R-:W-:Y:S02]  /*2bf0*/  @!P0 PRMT R18, R55, 0x5410, R18 ;  /* 0x0000541037128816 */ /* 0x000fe40000000012 */
[C---:B------:R-:W-:Y:S02]  /*2c00*/  @!P0 PRMT R2, R29.reuse, 0x5432, R2 ;  /* 0x000054321d028816 */ /* 0x040fe40000000002 */
[----:B------:R-:W-:Y:S01]  /*2c10*/  @!P0 SHF.R.U32.HI R16, RZ, 0x10, R17 ;  /* 0x00000010ff108819 */ /* 0x000fe20000011611 */
[----:B------:R-:W-:Y:S01]  /*2c20*/  @!P0 IMAD.U32 R15, R18, 0x10000, RZ ;  /* 0x00010000120f8824 */ /* 0x000fe200078e00ff */
[----:B------:R-:W-:Y:S01]  /*2c30*/  @!P0 SHF.R.U32.HI R28, RZ, 0x10, R47 ;  /* 0x00000010ff1c8819 */ /* 0x000fe2000001162f */
[----:B------:R-:W-:Y:S01]  /*2c40*/  @!P0 IMAD.U32 R14, R2, 0x10000, RZ ;  /* 0x00010000020e8824 */ /* 0x000fe200078e00ff */
        /* <DEDUP_REMOVED lines=41> */
.L_x_1214:
[----:B------:R-:W-:Y:S05]  /*2ee0*/  BSYNC B0 ;  /* 0x0000000000007941 */ /* 0x000fea0003800000 */
.L_x_1213:
        /* <DEDUP_REMOVED lines=57> */
.L_x_1212:
[----:B------:R-:W-:Y:S05]  /*3280*/  BSYNC B1 ;  /* 0x0000000000017941 */ /* 0x000fea0003800000 */
.L_x_1211:
        /* <DEDUP_REMOVED lines=59> */
.L_x_1217:
[----:B------:R-:W-:Y:S05]  /*3640*/  BSYNC B0 ;  /* 0x0000000000007941 */ /* 0x000fea0003800000 */
.L_x_1216:
        /* <DEDUP_REMOVED lines=58> */
.L_x_1200:
        /* <DEDUP_REMOVED lines=14> */
[----:B------:R-:W-:Y:S02]  /*3ad0*/  @!P1 IADD3 R2, P3, P0, R98, R42, R160 ;  /* 0x0000002a62029210 */ /* 0x000fe4000787e0a0 */
[----:B------:R1:W3:Y:S02]  /*3ae0*/  SHFL.IDX PT, R48, R88, RZ, 0x181f ;  /* 0x00181fff58307589 */ /* 0x0002e400000e0000 */
[----:B------:R-:W-:Y:S02]  /*3af0*/  @!P1 IADD3.X R9, R108, R18, R147, P3, P0 ;  /* 0x000000126c099210 */ /* 0x000fe40001fe0493 */
        /* <DEDUP_REMOVED lines=21> */
[CC--:B------:R-:W-:Y:S01]  /*3c50*/  ISETP.GE.AND P0, PT, R35.reuse, R73.reuse, PT ;  /* 0x000000492300720c */ /* 0x0c0fe20003f06270 */
        /* <DEDUP_REMOVED lines=18> */
[----:B------:R-:W-:Y:S02]  /*3d80*/  IMAD.MOV.U32 R5, RZ, RZ, R23 ;  /* 0x000000ffff057224 */ /* 0x000fe400078e0017 */
[----:B----4-:R-:W-:Y:S02]  /*3d90*/  IMAD.MOV.U32 R3, RZ, RZ, R20 ;  /* 0x000000ffff037224 */ /* 0x010fe400078e0014 */
        /* <DEDUP_REMOVED lines=38> */
[----:B------:R-:W-:Y:S02]  /*4000*/  LEA R78, P0, R93, R48, 0x1 ;  /* 0x000000305d4e7211 */ /* 0x000fe400078008ff */
        /* <DEDUP_REMOVED lines=41> */
[C---:B------:R-:W-:Y:S02]  /*42a0*/  @!P1 FMUL.FTZ R41, R3.reuse, R10 ;  /* 0x0000000a03299220 */ /* 0x040fe40000410000 */
        /* <DEDUP_REMOVED lines=66> */
.L_x_1219:
[----:B-1----:R-:W-:Y:S05]  /*46d0*/  BSYNC B0 ;  /* 0x0000000000007941 */ /* 0x002fea0003800000 */
.L_x_1218:
        /* <DEDUP_REMOVED lines=9> */
[----:B---3--:R-:W-:Y:S02]  /*4770*/  LEA R58, P0, R93, R42, 0x1 ;  /* 0x0000002a5d3a7211 */ /* 0x008fe400078008ff */
[----:B------:R-:W-:Y:S02]  /*4780*/  LEA.HI R2, R3, R2, RZ, 0x4 ;  /* 0x0000000203027211 */ /* 0x000fe400078f20ff */
[----:B--2---:R-:W-:Y:S02]  /*4790*/  LEA.HI.X R59, R93, R43, R111, 0x1, P0 ;  /* 0x0000002b5d3b7211 */ /* 0x004fe400000f0c6f */
[----:B------:R-:W-:Y:S02]  /*47a0*/  LEA.HI.SX32 R2, R2, R69, 0x1c ;  /* 0x0000004502027211 */ /* 0x000fe400078fe2ff */
[--C-:B------:R-:W-:Y:S02]  /*47b0*/  @!P1 SHF.R.U64 R11, R62, 0x10, R63.reuse ;  /* 0x000000103e0b9819 */ /* 0x100fe4000000123f */
        /* <DEDUP_REMOVED lines=20> */
[----:B------:R-:W-:Y:S01]  /*4900*/  @!P1 LOP3.LUT R42, R50, 0xffff0000, RZ, 0xc0, !PT ;  /* 0xffff0000322a9812 */ /* 0x000fe200078ec0ff */
[----:B------:R-:W-:Y:S01]  /*4910*/  @!P1 IMAD.U32 R44, R51, 0x10000, RZ ;  /* 0x00010000332c9824 */ /* 0x000fe200078e00ff */
[----:B------:R2:W3:Y:S01]  /*4920*/  LDS.128 R16, [R2+0x5080] ;  /* 0x0050800002107984 */ /* 0x0004e20000000c00 */
[C---:B------:R-:W-:Y:S02]  /*4930*/  @!P1 PRMT R21, R53.reuse, 0x5410, R8 ;  /* 0x0000541035159816 */ /* 0x040fe40000000008 */
[----:B------:R-:W-:Y:S02]  /*4940*/  @!P1 PRMT R20, R53, 0x5432, R9 ;  /* 0x0000543235149816 */ /* 0x000fe40000000009 */
[----:B------:R-:W-:Y:S02]  /*4950*/  @!P1 SHF.L.U32 R9, R21, 0x10, RZ ;  /* 0x0000001015099819 */ /* 0x000fe400000006ff */
[----:B------:R-:W-:Y:S01]  /*4960*/  @!P1 PRMT R8, R26, 0x5410, R3 ;  /* 0x000054101a089816 */ /* 0x000fe20000000003 */
[C---:B------:R-:W-:Y:S01]  /*4970*/  @!P1 IMAD.U32 R3, R10.reuse, 0x10000, RZ ;  /* 0x000100000a039824 */ /* 0x040fe200078e00ff */
[----:B------:R-:W-:Y:S02]  /*4980*/  @!P1 LOP3.LUT R10, R10, 0xffff0000, RZ, 0xc0, !PT ;  /* 0xffff00000a0a9812 */ /* 0x000fe400078ec0ff */
[----:B------:R-:W-:Y:S02]  /*4990*/  @!P1 PRMT R39, R54, 0x5410, R14 ;  /* 0x0000541036279816 */ /* 0x000fe4000000000e */
[----:B------:R-:W-:Y:S01]  /*49a0*/  @!P1 PRMT R14, R27, 0x5410, R6 ;  /* 0x000054101b0e9816 */ /* 0x000fe20000000006 */
[C---:B------:R-:W-:Y:S01]  /*49b0*/  @!P1 IMAD.U32 R6, R8.reuse, 0x10000, RZ ;  /* 0x0001000008069824 */ /* 0x040fe200078e00ff */
[----:B------:R-:W-:Y:S02]  /*49c0*/  @!P1 LOP3.LUT R8, R8, 0xffff0000, RZ, 0xc0, !PT ;  /* 0xffff000008089812 */ /* 0x000fe400078ec0ff */
        /* <DEDUP_REMOVED lines=9> */
[-C--:B------:R-:W-:Y:S02]  /*4a60*/  @!P1 FMUL.FTZ R2, R2, R3.reuse ;  /* 0x0000000302029220 */ /* 0x080fe40000410000 */
[----:B------:R-:W-:Y:S02]  /*4a70*/  @!P1 FMUL.FTZ R27, R5, R22 ;  /* 0x00000016051b9220 */ /* 0x000fe40000410000 */
        /* <DEDUP_REMOVED lines=12> */
[----:B------:R-:W-:Y:S02]  /*4b40*/  @!P1 FMUL.FTZ R40, R9, R20 ;  /* 0x0000001409289220 */ /* 0x000fe40000410000 */
[----:B------:R-:W-:Y:S01]  /*4b50*/  @!P1 FFMA.FTZ R57, R27, R8, -R11 ;  /* 0x000000081b399223 */ /* 0x000fe2000001080b */
[----:B------:R-:W-:Y:S01]  /*4b60*/  @!P1 LOP3.LUT R11, R19, 0xffff0000, RZ, 0xc0, !PT ;  /* 0xffff0000130b9812 */ /* 0x000fe200078ec0ff */
[-C--:B------:R-:W-:Y:S01]  /*4b70*/  @!P1 FMUL.FTZ R3, R9, R10.reuse ;  /* 0x0000000a09039220 */ /* 0x080fe20000410000 */
[C---:B------:R-:W-:Y:S01]  /*4b80*/  @!P1 LOP3.LUT R9, R14.reuse, 0xffff0000, RZ, 0xc0, !PT ;  /* 0xffff00000e099812 */ /* 0x040fe200078ec0ff */
[----:B------:R-:W-:Y:S02]  /*4b90*/  @!P1 FFMA.FTZ R56, R21, R10, -R40 ;  /* 0x0000000a15389223 */ /* 0x000fe40000010828 */
[----:B------:R-:W-:Y:S02]  /*4ba0*/  @!P1 IMAD.U32 R10, R19, 0x10000, RZ ;  /* 0x00010000130a9824 */ /* 0x000fe400078e00ff */
        /* <DEDUP_REMOVED lines=13> */
[----:B------:R-:W-:Y:S02]  /*4c80*/  @!P1 IMAD.U32 R40, R50, 0x10000, RZ ;  /* 0x0001000032289824 */ /* 0x000fe400078e00ff */
        /* <DEDUP_REMOVED lines=31> */
.L_x_1221:
[----:B------:R-:W-:Y:S05]  /*4e80*/  BSYNC B0 ;  /* 0x0000000000007941 */ /* 0x000fea0003800000 */
.L_x_1220:
[----:B------:R4:W1:Y:S01]  /*4e90*/  SHFL.IDX PT, R53, R85, 0x2, 0x181f ;  /* 0x00581f0055357f89 */ /* 0x00086200000e0000 */
[----:B------:R-:W-:Y:S03]  /*4ea0*/  ISETP.GE.OR P0, PT, R149, R73, P5 ;  /* 0x000000499500720c */ /* 0x000fe60002f06670 */
[----:B------:R4:W3:Y:S10]  /*4eb0*/  SHFL.IDX PT, R52, R88, 0x2, 0x181f ;  /* 0x00581f0058347f89 */ /* 0x0008f400000e0000 */
[----:B------:R-:W-:-:S05]  /*4ec0*/  @P0 BRA `(.L_x_1215) ;  /* 0x00000aa000000947 */ /* 0x000fca0003800000 */
[----:B------:R-:W-:Y:S01]  /*4ed0*/  SEL R2, R71, R70, !P2 ;  /* 0x0000004647027207 */ /* 0x000fe20005000000 */
[----:B------:R-:W5:Y:S01]  /*4ee0*/  LDS.128 R44, [R124+0x5080] ;  /* 0x005080007c2c7984 */ /* 0x000f620000000c00 */
[----:B------:R-:W-:Y:S02]  /*4ef0*/  @!P1 SHF.R.U32.HI R6, RZ, 0x10, R65 ;  /* 0x00000010ff069819 */ /* 0x000fe40000011641 */
[----:B------:R-:W-:Y:S02]  /*4f00*/  SHF.R.S32.HI R3, RZ, 0x1f, R2 ;  /* 0x0000001fff037819 */ /* 0x000fe40000011402 */
[----:B--23--:R-:W-:Y:S02]  /*4f10*/  LEA R58, P0, R93, R52, 0x1 ;  /* 0x000000345d3a7211 */ /* 0x00cfe400078008ff */
[----:B------:R-:W-:Y:S02]  /*4f20*/  LEA.HI R2, R3, R2, RZ, 0x4 ;  /* 0x0000000203027211 */ /* 0x000fe400078f20ff */
[----:B-1----:R-:W-:Y:S02]  /*4f30*/  LEA.HI.X R59, R93, R53, R111, 0x1, P0 ;  /* 0x000000355d3b7211 */ /* 0x002fe400000f0c6f */
[----:B------:R-:W-:Y:S02]  /*4f40*/  LEA.HI.SX32 R2, R2, R69, 0x1c ;  /* 0x0000004502027211 */ /* 0x000fe400078fe2ff */
[----:B------:R-:W-:Y:S02]  /*4f50*/  @!P1 SHF.R.U64 R5, R30, 0x10, R31 ;  /* 0x000000101e059819 */ /* 0x000fe4000000121f */
[----:B------:R-:W-:Y:S01]  /*4f60*/  SHF.R.S32.HI R3, RZ, 0x1f, R2 ;  /* 0x0000001fff037819 */ /* 0x000fe20000011402 */
[----:B------:R-:W-:Y:S01]  /*4f70*/  IMAD.SHL.U32 R51, R2, 0x8, RZ ;  /* 0x0000000802337824 */ /* 0x000fe200078e00ff */
[----:B------:R-:W-:Y:S02]  /*4f80*/  @!P1 SHF.R.U64 R23, R64, 0x10, R65 ;  /* 0x0000001040179819 */ /* 0x000fe40000001241 */
[----:B------:R-:W-:Y:S02]  /*4f90*/  LEA.HI R3, R3, R2, RZ, 0x3 ;  /* 0x0000000203037211 */ /* 0x000fe400078f18ff */
[----:B------:R-:W-:Y:S02]  /*4fa0*/  @!P1 PRMT R23, R55, 0x5432, R23 ;  /* 0x0000543237179816 */ /* 0x000fe40000000017 */
[----:B------:R-:W-:Y:S02]  /*4fb0*/  SHF.R.S32.HI R2, RZ, 0x3, R3 ;  /* 0x00000003ff027819 */ /* 0x000fe40000011403 */
[----:B------:R-:W-:Y:S01]  /*4fc0*/  LOP3.LUT R3, R114, 0x38, R51, 0xf8, !PT ;  /* 0x0000003872037812 */ /* 0x000fe200078ef833 */
[----:B------:R-:W-:Y:S01]  /*4fd0*/  @!P1 IMAD.U32 R21, R23, 0x10000, RZ ;  /* 0x0001000017159824 */ /* 0x000fe200078e00ff */
[----:B------:R-:W-:Y:S01]  /*4fe0*/  @!P1 SHF.R.U64 R9, R66, 0x10, R67 ;  /* 0x0000001042099819 */ /* 0x000fe20000001243 */
[----:B------:R-:W-:Y:S01]  /*4ff0*/  IMAD R2, R2, 0xc00, R13 ;  /* 0x00000c0002027824 */ /* 0x000fe200078e020d */
[----:B------:R-:W-:Y:S02]  /*5000*/  LOP3.LUT R3, R3, R153, RZ, 0x3c, !PT ;  /* 0x0000009903037212 */ /* 0x000fe400078e3cff */
[----:B------:R-:W-:Y:S02]  /*5010*/  @!P1 PRMT R14, R68, 0x5410, R9 ;  /* 0x00005410440e9816 */ /* 0x000fe40000000009 */
[----:B------:R-:W-:Y:S01]  /*5020*/  @!P1 PRMT R11, R37, 0x5410, R5 ;  /* 0x00005410250b9816 */ /* 0x000fe20000000005 */
[----:B------:R-:W-:Y:S01]  /*5030*/  IMAD.IADD R2, R2, 0x1, R3 ;  /* 0x0000000102027824 */ /* 0x000fe200078e0203 */
[----:B------:R-:W-:Y:S02]  /*5040*/  @!P1 SHF.R.U64 R3, R28, 0x10, R29 ;  /* 0x000000101c039819 */ /* 0x000fe4000000121d */
[----:B------:R-:W-:Y:S01]  /*5050*/  @!P1 SHF.R.U32.HI R8, RZ, 0x10, R31 ;  /* 0x00000010ff089819 */ /* 0x000fe2000001161f */
[----:B------:R-:W-:Y:S01]  /*5060*/  IMAD.SHL.U32 R16, R2, 0x2, RZ ;  /* 0x0000000202107824 */ /* 0x000fe200078e00ff */
[----:B------:R-:W-:Y:S01]  /*5070*/  @!P1 PRMT R10, R36, 0x5432, R3 ;  /* 0x00005432240a9816 */ /* 0x000fe20000000003 */
[C---:B-----5:R-:W-:Y:S01]  /*5080*/  @!P1 IMAD.U32 R28, R45.reuse, 0x10000, RZ ;  /* 0x000100002d1c9824 */ /* 0x060fe200078e00ff */
[----:B------:R-:W-:Y:S01]  /*5090*/  @!P1 LOP3.LUT R30, R45, 0xffff0000, RZ, 0xc0, !PT ;  /* 0xffff00002d1e9812 */ /* 0x000fe200078ec0ff */
[----:B------:R-:W-:Y:S01]  /*50a0*/  @!P1 IMAD.U32 R31, R14, 0x10000, RZ ;  /* 0x000100000e1f9824 */ /* 0x000fe200078e00ff */
[----:B------:R-:W-:Y:S01]  /*50b0*/  @!P1 SHF.L.U32 R22, R44, 0x10, RZ ;  /* 0x000000102c169819 */ /* 0x000fe200000006ff */
[----:B------:R-:W1:Y:S01]  /*50c0*/  LDS.128 R16, [R16+0x5080] ;  /* 0x0050800010107984 */ /* 0x000e620000000c00 */
[C---:B------:R-:W-:Y:S02]  /*50d0*/  @!P1 SHF.L.U32 R41, R47.reuse, 0x10, RZ ;  /* 0x000000102f299819 */ /* 0x040fe400000006ff */
[----:B------:R-:W-:Y:S02]  /*50e0*/  @!P1 LOP3.LUT R43, R47, 0xffff0000, RZ, 0xc0, !PT ;  /* 0xffff00002f2b9812 */ /* 0x000fe400078ec0ff */
[----:B------:R-:W-:Y:S02]  /*50f0*/  @!P1 LOP3.LUT R39, R46, 0xffff0000, RZ, 0xc0, !PT ;  /* 0xffff00002e279812 */ /* 0x000fe400078ec0ff */
[----:B------:R-:W-:Y:S02]  /*5100*/  @!P1 SHF.R.U32.HI R2, RZ, 0x10, R29 ;  /* 0x00000010ff029819 */ /* 0x000fe4000001161d */
[----:B------:R-:W-:Y:S02]  /*5110*/  @!P1 PRMT R29, R55, 0x5410, R6 ;  /* 0x00005410371d9816 */ /* 0x000fe40000000006 */
[----:B------:R-:W-:Y:S01]  /*5120*/  @!P1 PRMT R6, R36, 0x5410, R2 ;  /* 0x0000541024069816 */ /* 0x000fe20000000002 */
[----:B------:R-:W-:Y:S01]  /*5130*/  @!P1 IMAD.U32 R36, R46, 0x10000, RZ ;  /* 0x000100002e249824 */ /* 0x000fe200078e00ff */
[----:B------:R-:W-:Y:S01]  /*5140*/  @!P1 PRMT R15, R37, 0x5432, R8 ;  /* 0x00005432250f9816 */ /* 0x000fe20000000008 */
[C---:B------:R-:W-:Y:S01]  /*5150*/  @!P1 IMAD.U32 R27, R29.reuse, 0x10000, RZ ;  /* 0x000100001d1b9824 */ /* 0x040fe200078e00ff */
[----:B------:R-:W-:Y:S01]  /*5160*/  @!P1 SHF.L.U32 R3, R6, 0x10, RZ ;  /* 0x0000001006039819 */ /* 0x000fe200000006ff */
[----:B------:R-:W-:Y:S01]  /*5170*/  @!P1 IMAD.U32 R8, R10, 0x10000, RZ ;  /* 0x000100000a089824 */ /* 0x000fe200078e00ff */
[----:B------:R-:W-:Y:S02]  /*5180*/  @!P1 LOP3.LUT R29, R29, 0xffff0000, RZ, 0xc0, !PT ;  /* 0xffff00001d1d9812 */ /* 0x000fe400078ec0ff */
[----:B------:R-:W-:Y:S02]  /*5190*/  @!P1 LOP3.LUT R23, R23, 0xffff0000, RZ, 0xc0, !PT ;  /* 0xffff000017179812 */ /* 0x000fe400078ec0ff */
[----:B------:R-:W-:Y:S02]  /*51a0*/  @!P1 SHF.R.U32.HI R42, RZ, 0x10, R67 ;  /* 0x00000010ff2a9819 */ /* 0x000fe40000011643 */
[----:B------:R-:W-:Y:S02]  /*51b0*/  ISETP.GE.AND P0, PT, R51, c[0x0][0x1d4], PT ;  /* 0x0000750033007a0c */ /* 0x000fe40003f06270 */
[----:B------:R-:W-:Y:S05]  /*51c0*/  @!P1 PRMT R42, R68, 0x5432, R42 ;  /* 0x00005432442a9816 */ /* 0x000fea000000002a */
[C---:B------:R-:W-:Y:S01]  /*51d0*/  @!P1 IMAD.U32 R40, R42.reuse, 0x10000, RZ ;  /* 0x000100002a289824 */ /* 0x040fe200078e00ff */
[----:B------:R-:W-:Y:S01]  /*51e0*/  @!P1 LOP3.LUT R42, R42, 0xffff0000, RZ, 0xc0, !PT ;  /* 0xffff00002a2a9812 */ /* 0x000fe200078ec0ff */
[C---:B-1----:R-:W-:Y:S04]  /*51f0*/  @!P1 IMAD.U32 R2, R17.reuse, 0x10000, RZ ;  /* 0x0001000011029824 */ /* 0x042fe800078e00ff */
[C---:B------:R-:W-:Y:S02]  /*5200*/  @!P1 FMUL.FTZ R9, R2.reuse, R27 ;  /* 0x0000001b02099220 */ /* 0x040fe40000410000 */
[-C--:B------:R-:W-:Y:S01]  /*5210*/  @!P1 FMUL.FTZ R5, R2, R3.reuse ;  /* 0x0000000302059220 */ /* 0x080fe20000410000 */
[----:B------:R-:W-:Y:S01]  /*5220*/  @!P1 LOP3.LUT R2, R17, 0xffff0000, RZ, 0xc0, !PT ;  /* 0xffff000011029812 */ /* 0x000fe200078ec0ff */
[----:B------:R-:W-:Y:S01]  /*5230*/  @!P1 FFMA.FTZ R61, R28, R3, -R9 ;  /* 0x000000031c3d9223 */ /* 0x000fe20000010809 */
[----:B------:R-:W-:Y:S01]  /*5240*/  @!P1 LOP3.LUT R3, R6, 0xffff0000, RZ, 0xc0, !PT ;  /* 0xffff000006039812 */ /* 0x000fe200078ec0ff */
[----:B------:R-:W-:Y:S02]  /*5250*/  @!P1 IMAD.U32 R9, R16, 0x10000, RZ ;  /* 0x0001000010099824 */ /* 0x000fe400078e00ff */
[C---:B------:R-:W-:Y:S02]  /*5260*/  @!P1 FMUL.FTZ R20, R2.reuse, R29 ;  /* 0x0000001d02149220 */ /* 0x040fe40000410000 */
[C---:B------:R-:W-:Y:S02]  /*5270*/  @!P1 FMUL.FTZ R26, R9.reuse, R21 ;  /* 0x00000015091a9220 */ /* 0x040fe40000410000 */
[-C--:B------:R-:W-:Y:S02]  /*5280*/  @!P1 FMUL.FTZ R6, R2, R3.reuse ;  /* 0x0000000302069220 */ /* 0x080fe40000410000 */
[----:B------:R-:W-:Y:S01]  /*5290*/  @!P1 FFMA.FTZ R60, R30, R3, -R20 ;  /* 0x000000031e3c9223 */ /* 0x000fe20000010814 */
[----:B------:R-:W-:Y:S01]  /*52a0*/  @!P1 LOP3.LUT R3, R16, 0xffff0000, RZ, 0xc0, !PT ;  /* 0xffff000010039812 */ /* 0x000fe200078ec0ff */
[-C--:B------:R-:W-:Y:S02]  /*52b0*/  @!P1 FMUL.FTZ R2, R9, R8.reuse ;  /* 0x0000000809029220 */ /* 0x080fe40000410000 */
[----:B------:R-:W-:Y:S02]  /*52c0*/  @!P1 IMAD.U32 R9, R18, 0x10000, RZ ;  /* 0x0001000012099824 */ /* 0x000fe400078e00ff */
[----:B------:R-:W-:Y:S01]  /*52d0*/  @!P1 FFMA.FTZ R57, R22, R8, -R26 ;  /* 0x0000000816399223 */ /* 0x000fe2000001081a */
[----:B------:R-:W-:Y:S01]  /*52e0*/  @!P1 LOP3.LUT R26, R44, 0xffff0000, RZ, 0xc0, !PT ;  /* 0xffff00002c1a9812 */ /* 0x000fe200078ec0ff */
[----:B------:R-:W-:Y:S01]  /*52f0*/  @!P1 FMUL.FTZ R20, R3, R23 ;  /* 0x0000001703149220 */ /* 0x000fe20000410000 */
[----:B------:R-:W-:Y:S01]  /*5300*/  @!P1 LOP3.LUT R8, R10, 0xffff0000, RZ, 0xc0, !PT ;  /* 0xffff00000a089812 */ /* 0x000fe200078ec0ff */
[C---:B------:R-:W-:Y:S01]  /*5310*/  @!P1 IMAD.U32 R10, R11.reuse, 0x10000, RZ ;  /* 0x000100000b0a9824 */ /* 0x040fe200078e00ff */
[----:B------:R-:W-:Y:S01]  /*5320*/  @!P1 LOP3.LUT R11, R11, 0xffff0000, RZ, 0xc0, !PT ;  /* 0xffff00000b0b9812 */ /* 0x000fe200078ec0ff */
[----:B------:R-:W-:Y:S02]  /*5330*/  @!P1 FMUL.FTZ R37, R9, R31 ;  /* 0x0000001f09259220 */ /* 0x000fe40000410000 */
[-C--:B------:R-:W-:Y:S02]  /*5340*/  @!P1 FMUL.FTZ R3, R3, R8.reuse ;  /* 0x0000000803039220 */ /* 0x080fe40000410000 */
[----:B------:R-:W-:Y:S01]  /*5350*/  @!P1 FFMA.FTZ R56, R26, R8, -R20 ;  /* 0x000000081a389223 */ /* 0x000fe20000010814 */
[----:B------:R-:W-:Y:S01]  /*5360*/  @!P1 LOP3.LUT R20, R19, 0xffff0000, RZ, 0xc0, !PT ;  /* 0xffff000013149812 */ /* 0x000fe200078ec0ff */
[-C--:B------:R-:W-:Y:S01]  /*5370*/  @!P1 FMUL.FTZ R8, R9, R10.reuse ;  /* 0x0000000a09089220 */ /* 0x080fe20000410000 */
[----:B------:R-:W-:Y:S01]  /*5380*/  @!P1 LOP3.LUT R9, R18, 0xffff0000, RZ, 0xc0, !PT ;  /* 0xffff000012099812 */ /* 0x000fe200078ec0ff */
[----:B------:R-:W-:Y:S01]  /*5390*/  @!P1 FFMA.FTZ R55, R36, R10, -R37 ;  /* 0x0000000a24379223 */ /* 0x000fe20000010825 */
[----:B------:R-:W-:Y:S01]  /*53a0*/  @!P1 LOP3.LUT R37, R14, 0xffff0000, RZ, 0xc0, !PT ;  /* 0xffff00000e259812 */ /* 0x000fe200078ec0ff */
[----:B------:R-:W-:Y:S02]  /*53b0*/  @!P1 IMAD.U32 R14, R19, 0x10000, RZ ;  /* 0x00010000130e9824 */ /* 0x000fe400078e00ff */
[C---:B------:R-:W-:Y:S01]  /*53c0*/  @!P1 IMAD.U32 R10, R15.reuse, 0x10000, RZ ;  /* 0x000100000f0a9824 */ /* 0x040fe200078e00ff */
[----:B------:R-:W-:Y:S01]  /*53d0*/  @!P1 LOP3.LUT R15, R15, 0xffff0000, RZ, 0xc0, !PT ;  /* 0xffff00000f0f9812 */ /* 0x000fe200078ec0ff */
[----:B------:R-:W-:Y:S02]  /*53e0*/  @!P1 FMUL.FTZ R49, R14, R40 ;  /* 0x000000280e319220 */ /* 0x000fe40000410000 */
[----:B------:R-:W-:Y:S02]  /*53f0*/  @!P1 FMUL.FTZ R48, R20, R42 ;  /* 0x0000002a14309220 */ /* 0x000fe40000410000 */
[C---:B------:R-:W-:Y:S02]  /*5400*/  @!P1 FMUL.FTZ R50, R9.reuse, R37 ;  /* 0x0000002509329220 */ /* 0x040fe40000410000 */
        /* <DEDUP_REMOVED lines=10> */
[----:B------:R-:W-:Y:S01]  /*54b0*/  @!P1 FFMA.FTZ R2, R21, R22, R2 ;  /* 0x0000001615029223 */ /* 0x000fe20000010002 */
[----:B------:R-:W-:Y:S01]  /*54c0*/  @!P1 MOV R45, R50 ;  /* 0x00000032002d9202 */ /* 0x000fe20000000f00 */
[----:B------:R-:W-:Y:S02]  /*54d0*/  @!P1 IMAD.MOV.U32 R47, RZ, RZ, R48 ;  /* 0x000000ffff2f9224 */ /* 0x000fe400078e0030 */
[----:B------:R-:W-:Y:S02]  /*54e0*/  @!P1 IMAD.MOV.U32 R46, RZ, RZ, R14 ;  /* 0x000000ffff2e9224 */ /* 0x000fe400078e000e */
[----:B------:R-:W-:Y:S02]  /*54f0*/  @!P1 FFMA.FTZ R3, R23, R26, R3 ;  /* 0x0000001a17039223 */ /* 0x000fe40000010003 */
[----:B------:R-:W-:Y:S01]  /*5500*/  @!P1 FFMA.FTZ R5, R27, R28, R5 ;  /* 0x0000001c1b059223 */ /* 0x000fe20000010005 */
[----:B------:R1:W-:Y:S01]  /*5510*/  ST.E.128 [R58.64], R44 ;  /* 0x0000002c3a007985 */ /* 0x0003e2000c101d06 */
[----:B------:R-:W-:Y:S01]  /*5520*/  @!P1 FFMA.FTZ R6, R29, R30, R6 ;  /* 0x0000001e1d069223 */ /* 0x000fe20000010006 */
[----:B------:R-:W-:Y:S01]  /*5530*/  @!P1 F2FP.BF16.PACK_AB R2, R3, R2 ;  /* 0x000000020302923e */ /* 0x000fe200000010ff */
        /* <DEDUP_REMOVED lines=17> */
.L_x_1199:
        /* <DEDUP_REMOVED lines=10> */
[C---:B---3--:R-:W-:Y:S04]  /*56f0*/  @!P5 LEA R8, P0, R24.reuse, R3, 0x1 ;  /* 0x000000031808d211 */ /* 0x048fe800078008ff */
[----:B------:R-:W-:Y:S02]  /*5700*/  @!P5 LEA.HI.X R9, R24, R5, R25, 0x1, P0 ;  /* 0x000000051809d211 */ /* 0x000fe400000f0c19 */
[----:B------:R-:W-:Y:S11]  /*5710*/  ISETP.GE.AND P0, PT, R89, c[0x0][0x1d4], PT ;  /* 0x0000750059007a0c */ /* 0x000ff60003f06270 */
[----:B------:R-:W-:Y:S02]  /*5720*/  @!UPT UIADD3 URZ, URZ, URZ, URZ ;  /* 0x0000003f3f3ff290 */ /* 0x000fe4000fffe03f */
[C---:B------:R-:W-:Y:S04]  /*5730*/  @!P0 LEA R2, P1, R83.reuse, R3, 0x1 ;  /* 0x0000000353028211 */ /* 0x040fe800078208ff */
[----:B------:R-:W-:Y:S01]  /*5740*/  @!P0 LEA.HI.X R3, R83, R5, R90, 0x1, P1 ;  /* 0x0000000553038211 */ /* 0x000fe200008f0c5a */
[----:B-1----:R-:W-:Y:S04]  /*5750*/  @!P5 ST.E.128 [R8.64], R16 ;  /* 0x000000100800d985 */ /* 0x002fe8000c101d06 */
[----:B------:R-:W1:Y:S04]  /*5760*/  @!P0 LDS.128 R8, [R72+0x6880] ;  /* 0x0068800048088984 */ /* 0x000e680000000c00 */
[----:B-1----:R1:W-:Y:S02]  /*5770*/  @!P0 ST.E.128 [R2.64], R8 ;  /* 0x0000000802008985 */ /* 0x0023e4000c101d06 */
.L_x_1223:
[----:B-12---:R-:W-:Y:S05]  /*5780*/  BSYNC B0 ;  /* 0x0000000000007941 */ /* 0x006fea0003800000 */
.L_x_1222:
[----:B---3--:R1:W2:Y:S01]  /*5790*/  SHFL.IDX PT, R3, R85, 0x1, 0x181f ;  /* 0x00381f0055037f89 */ /* 0x0082a200000e0000 */
        /* <DEDUP_REMOVED lines=14> */
.L_x_1225:
[----:B------:R-:W-:Y:S05]  /*5880*/  BSYNC B0 ;  /* 0x0000000000007941 */ /* 0x000fea0003800000 */
.L_x_1224:
        /* <DEDUP_REMOVED lines=14> */
.L_x_1215:
[----:B------:R-:W-:Y:S05]  /*5970*/  BSYNC B2 ;  /* 0x0000000000027941 */ /* 0x000fea0003800000 */
.L_x_1198:
[C---:B--2---:R-:W-:Y:S01]  /*5980*/  IMAD R16, R38.reuse, -0x30, RZ ;  /* 0xffffffd026107824 */ /* 0x044fe200078e02ff */
[----:B------:R-:W-:Y:S01]  /*5990*/  ISETP.NE.AND P6, PT, R133, RZ, PT ;  /* 0x000000ff8500720c */ /* 0x000fe20003fc5270 */
[----:B---3--:R-:W-:Y:S01]  /*59a0*/  IMAD.WIDE R8, R38, 0x30, R112 ;  /* 0x0000003026087825 */ /* 0x008fe200078e0270 */
[----:B------:R-:W-:Y:S03]  /*59b0*/  BSSY B0, `(.L_x_1226) ;  /* 0x000004d000007945 */ /* 0x000fe60003800000 */
[----:B------:R-:W-:Y:S05]  /*59c0*/  IMAD.IADD R2, R128, 0x1, R16 ;  /* 0x0000000180027824 */ /* 0x000fea00078e0210 */
[----:B------:R-:W-:Y:S11]  /*59d0*/  ISETP.GE.AND P1, PT, R2, 0x11, PT ;  /* 0x000000110200780c */ /* 0x000ff60003f26270 */
[----:B------:R-:W-:Y:S02]  /*59e0*/  @!UPT UIADD3 URZ, URZ, URZ, URZ ;  /* 0x0000003f3f3ff290 */ /* 0x000fe4000fffe03f */
        /* <DEDUP_REMOVED lines=9> */
[----:B------:R-:W-:Y:S01]  /*5a80*/  @P3 MOV R2, R94 ;  /* 0x0000005e00023202 */ /* 0x000fe20000000f00 */
[----:B----4-:R-:W-:Y:S04]  /*5a90*/  @P3 IMAD.MOV.U32 R3, RZ, RZ, R106 ;  /* 0x000000ffff033224 */ /* 0x010fe800078e006a */
[C---:B------:R-:W-:Y:S04]  /*5aa0*/  @P3 IMAD.WIDE.U32 R2, R8.reuse, c[0x0][0x258], R2 ;  /* 0x0000960008023a25 */ /* 0x040fe800078e0002 */
[----:B------:R-:W-:Y:S01]  /*5ab0*/  @P3 IMAD R8, R8, c[0x0][0x25c], R5 ;  /* 0x0000970008083a24 */ /* 0x000fe200078e0205 */
[----:B------:R-:W-:Y:S01]  /*5ac0*/  @P3 LEA R10, P4, R2, c[0x0][0x250], 0x1 ;  /* 0x00009400020a3a11 */ /* 0x000fe200078808ff */
[----:B------:R-:W-:Y:S03]  /*5ad0*/  @P1 IMAD R5, R15, c[0x0][0x258], RZ ;  /* 0x000096000f051a24 */ /* 0x000fe600078e02ff */
[----:B------:R-:W-:Y:S01]  /*5ae0*/  @P3 IADD3 R8, R3, R8, RZ ;  /* 0x0000000803083210 */ /* 0x000fe20007ffe0ff */
[----:B------:R-:W-:Y:S01]  /*5af0*/  @P1 IMAD R5, R6, c[0x0][0x25c], R5 ;  /* 0x0000970006051a24 */ /* 0x000fe200078e0205 */
[----:B------:R-:W-:Y:S02]  /*5b00*/  @P1 MOV R3, R106 ;  /* 0x0000006a00031202 */ /* 0x000fe40000000f00 */
[----:B------:R-:W-:Y:S01]  /*5b10*/  @P3 LEA.HI.X R11, R2, c[0x0][0x254], R8, 0x1, P4 ;  /* 0x00009500020b3a11 */ /* 0x000fe200020f0c08 */
[----:B------:R-:W-:Y:S04]  /*5b20*/  @P1 IMAD.MOV.U32 R2, RZ, RZ, R94 ;  /* 0x000000ffff021224 */ /* 0x000fe800078e005e */
[----:B------:R-:W-:Y:S04]  /*5b30*/  @P1 IMAD.WIDE.U32 R2, R6, c[0x0][0x258], R2 ;  /* 0x0000960006021a25 */ /* 0x000fe800078e0002 */
[----:B------:R-:W-:Y:S01]  /*5b40*/  @P1 IMAD.IADD R5, R3, 0x1, R5 ;  /* 0x0000000103051824 */ /* 0x000fe200078e0205 */
[C---:B------:R-:W-:Y:S01]  /*5b50*/  @P1 LEA R8, P4, R2.reuse, c[0x0][0x250], 0x1 ;  /* 0x0000940002081a11 */ /* 0x040fe200078808ff */
        /* <DEDUP_REMOVED lines=10> */
[----:B------:R-:W-:Y:S03]  /*5c00*/  ISETP.NE.AND P4, PT, R134, RZ, PT ;  /* 0x000000ff8600720c */ /* 0x000fe60003f85270 */
[C---:B------:R-:W-:Y:S02]  /*5c10*/  IMAD R5, R92.reuse, c[0x0][0x20c], R2 ;  /* 0x000083005c057a24 */ /* 0x040fe400078e0202 */
[----:B------:R-:W-:Y:S04]  /*5c20*/  IMAD.WIDE.U32 R2, R92, c[0x0][0x208], RZ ;  /* 0x000082005c027a25 */ /* 0x000fe800078e00ff */
[----:B------:R-:W-:Y:S02]  /*5c30*/  IMAD.IADD R3, R3, 0x1, R5 ;  /* 0x0000000103037824 */ /* 0x000fe400078e0205 */
[----:B------:R-:W-:Y:S02]  /*5c40*/  IMAD R5, R105, c[0x0][0x218], RZ ;  /* 0x0000860069057a24 */ /* 0x000fe400078e02ff */
[----:B------:R-:W-:Y:S01]  /*5c50*/  @!PT LDS RZ, [RZ] ;  /* 0x00000000fffff984 */ /* 0x000fe20000000800 */
[----:B------:R-:W-:Y:S01]  /*5c60*/  @!PT LDS RZ, [RZ] ;  /* 0x00000000fffff984 */ /* 0x000fe20000000800 */
[----:B------:R-:W-:Y:S01]  /*5c70*/  @!PT LDS RZ, [RZ] ;  /* 0x00000000fffff984 */ /* 0x000fe20000000800 */
[----:B------:R2:W-:Y:S01]  /*5c80*/  @P3 LDGSTS.E.BYPASS.LTC128B.128 [R72+0x2080], [R10.64], !P4 ;  /* 0x020800000a483fae */ /* 0x0005e2000e101d46 */
[C---:B------:R-:W-:Y:S04]  /*5c90*/  IMAD.WIDE.U32 R2, R91.reuse, c[0x0][0x218], R2 ;  /* 0x000086005b027a25 */ /* 0x040fe800078e0002 */
[----:B------:R2:W-:Y:S01]  /*5ca0*/  @P3 LDGSTS.E.BYPASS.LTC128B.128 [R72+0x3880], [R10.64+0x80], !P6 ;  /* 0x038800800a483fae */ /* 0x0005e2000f101d46 */
[----:B------:R-:W-:Y:S04]  /*5cb0*/  IMAD R5, R91, c[0x0][0x21c], R5 ;  /* 0x000087005b057a24 */ /* 0x000fe800078e0205 */
[----:B------:R2:W-:Y:S05]  /*5cc0*/  @P1 LDGSTS.E.BYPASS.LTC128B.128 [R72+0x2880], [R8.64], !P4 ;  /* 0x0288000008481fae */ /* 0x0005ea000e101d46 */
[----:B------:R2:W-:Y:S05]  /*5cd0*/  @P1 LDGSTS.E.BYPASS.LTC128B.128 [R72+0x4080], [R8.64+0x80], !P6 ;  /* 0x0408008008481fae */ /* 0x0005ea000f101d46 */
[----:B------:R3:W-:Y:S05]  /*5ce0*/  @P0 LDGSTS.E.BYPASS.LTC128B.128 [R72+0x3080], [R14.64], !P4 ;  /* 0x030800000e480fae */ /* 0x0007ea000e101d46 */
[----:B------:R3:W-:Y:S01]  /*5cf0*/  @P0 LDGSTS.E.BYPASS.LTC128B.128 [R72+0x4880], [R14.64+0x80], !P6 ;  /* 0x048800800e480fae */ /* 0x0007e2000f101d46 */
[----:B------:R-:W-:Y:S04]  /*5d00*/  IADD3 R2, P0, R164, R2, RZ ;  /* 0x00000002a4027210 */ /* 0x000fe80007f1e0ff */
[----:B------:R-:W0:Y:S01]  /*5d10*/  LDGDEPBAR ;  /* 0x00000000000079af */ /* 0x000e220000000000 */
[----:B------:R-:W-:Y:S02]  /*5d20*/  IADD3.X R3, R131, R3, R5, P0, !PT ;  /* 0x0000000383037210 */ /* 0x000fe400007fe405 */
[----:B------:R-:W-:Y:S04]  /*5d30*/  IADD3 R5, R16, R4, RZ ;  /* 0x0000000410057210 */ /* 0x000fe80007ffe0ff */
[----:B------:R-:W-:Y:S05]  /*5d40*/  IMNMX R5, R5, 0x30, PT ;  /* 0x0000003005057817 */ /* 0x000fea0003800200 */
[----:B------:R-:W-:Y:S01]  /*5d50*/  IMAD.IADD R5, R5, 0x1, -R35 ;  /* 0x0000000105057824 */ /* 0x000fe200078e0a23 */
[C---:B---3--:R-:W-:Y:S01]  /*5d60*/  LEA R14, P0, R2.reuse, c[0x0][0x1f8], 0x1 ;  /* 0x00007e00020e7a11 */ /* 0x048fe200078008ff */
[----:B------:R-:W-:Y:S04]  /*5d70*/  DEPBAR.LE SB0, 0x0 ;  /* 0x000080000000791a */ /* 0x000fe80000000000 */
[----:B------:R-:W-:Y:S01]  /*5d80*/  BAR.SYNC.DEFER_BLOCKING 0x0 ;  /* 0x0000000000007b1d */ /* 0x000fe20000010000 */
[----:B------:R-:W-:Y:S02]  /*5d90*/  LEA.HI.X R6, R2, c[0x0][0x1fc], R3, 0x1, P0 ;  /* 0x00007f0002067a11 */ /* 0x000fe400000f0c03 */
[----:B------:R-:W-:Y:S03]  /*5da0*/  ISETP.GE.AND P0, PT, R5, 0x1, PT ;  /* 0x000000010500780c */ /* 0x000fe60003f06270 */
[----:B------:R2:W3:Y:S05]  /*5db0*/  SHFL.IDX PT, R2, R14, RZ, 0x181f ;  /* 0x00181fff0e027589 */ /* 0x0004ea00000e0000 */
[----:B------:R2:W4:Y:S05]  /*5dc0*/  SHFL.IDX PT, R3, R6, RZ, 0x181f ;  /* 0x00181fff06037589 */ /* 0x00052a00000e0000 */
[----:B------:R-:W-:-:S05]  /*5dd0*/  @!P0 BRA `(.L_x_1227) ;  /* 0x000000a000008947 */ /* 0x000fca0003800000 */
[----:B------:R-:W5:Y:S01]  /*5de0*/  @!P5 LDS.128 R16, [R72+0x2080] ;  /* 0x002080004810d984 */ /* 0x000f620000000c00 */
[CC--:B--23--:R-:W-:Y:S04]  /*5df0*/  @!P5 LEA R8, P0, R24.reuse, R2.reuse, 0x1 ;  /* 0x000000021808d211 */ /* 0x0ccfe800078008ff */
[-C--:B----4-:R-:W-:Y:S02]  /*5e00*/  @!P5 LEA.HI.X R9, R24, R3.reuse, R25, 0x1, P0 ;  /* 0x000000031809d211 */ /* 0x090fe400000f0c19 */
[----:B------:R-:W-:Y:S11]  /*5e10*/  ISETP.GE.AND P0, PT, R89, c[0x0][0x1d4], PT ;  /* 0x0000750059007a0c */ /* 0x000ff60003f06270 */
[----:B------:R-:W-:Y:S02]  /*5e20*/  @!UPT UIADD3 URZ, URZ, URZ, URZ ;  /* 0x0000003f3f3ff290 */ /* 0x000fe4000fffe03f */
[C---:B------:R-:W-:Y:S04]  /*5e30*/  @!P0 LEA R2, P1, R83.reuse, R2, 0x1 ;  /* 0x0000000253028211 */ /* 0x040fe800078208ff */
[----:B------:R-:W-:Y:S01]  /*5e40*/  @!P0 LEA.HI.X R3, R83, R3, R90, 0x1, P1 ;  /* 0x0000000353038211 */ /* 0x000fe200008f0c5a */
[----:B-----5:R-:W-:Y:S04]  /*5e50*/  @!P5 ST.E.128 [R8.64], R16 ;  /* 0x000000100800d985 */ /* 0x020fe8000c101d06 */
[----:B------:R-:W2:Y:S04]  /*5e60*/  @!P0 LDS.128 R8, [R72+0x3880] ;  /* 0x0038800048088984 */ /* 0x000ea80000000c00 */
[----:B--2---:R2:W-:Y:S02]  /*5e70*/  @!P0 ST.E.128 [R2.64], R8 ;  /* 0x0000000802008985 */ /* 0x0045e4000c101d06 */
.L_x_1227:
[----:B------:R-:W-:Y:S05]  /*5e80*/  BSYNC B0 ;  /* 0x0000000000007941 */ /* 0x000fea0003800000 */
.L_x_1226:
[----:B--2-4-:R2:W4:Y:S01]  /*5e90*/  SHFL.IDX PT, R3, R6, 0x1, 0x181f ;  /* 0x00381f0006037f89 */ /* 0x01452200000e0000 */
        /* <DEDUP_REMOVED lines=14> */
.L_x_1229:
[----:B------:R-:W-:Y:S05]  /*5f80*/  BSYNC B0 ;  /* 0x0000000000007941 */ /* 0x000fea0003800000 */
.L_x_1228:
[----:B---34-:R3:W4:Y:S01]  /*5f90*/  SHFL.IDX PT, R3, R6, 0x2, 0x181f ;  /* 0x00581f0006037f89 */ /* 0x01872200000e0000 */
[----:B------:R-:W-:Y:S01]  /*5fa0*/  ISETP.GE.AND P0, PT, R5, 0x21, PT ;  /* 0x000000210500780c */ /* 0x000fe20003f06270 */
[----:B------:R-:W-:Y:S02]  /*5fb0*/  BSSY B0, `(.L_x_1230) ;  /* 0x000000d000007945 */ /* 0x000fe40003800000 */
[----:B------:R3:W2:Y:S10]  /*5fc0*/  SHFL.IDX PT, R2, R14, 0x2, 0x181f ;  /* 0x00581f000e027f89 */ /* 0x0006b400000e0000 */
[----:B------:R-:W-:-:S05]  /*5fd0*/  @!P0 BRA `(.L_x_1231) ;  /* 0x000000a000008947 */ /* 0x000fca0003800000 */
[----:B------:R-:W5:Y:S01]  /*5fe0*/  @!P5 LDS.128 R16, [R72+0x3080] ;  /* 0x003080004810d984 */ /* 0x000f620000000c00 */
[CC--:B--2---:R-:W-:Y:S04]  /*5ff0*/  @!P5 LEA R8, P0, R24.reuse, R2.reuse, 0x1 ;  /* 0x000000021808d211 */ /* 0x0c4fe800078008ff */
        /* <DEDUP_REMOVED lines=8> */
.L_x_1231:
[----:B------:R-:W-:Y:S05]  /*6080*/  BSYNC B0 ;  /* 0x0000000000007941 */ /* 0x000fea0003800000 */
.L_x_1230:
[C---:B------:R-:W-:Y:S02]  /*6090*/  ISETP.GT.AND P0, PT, R38.reuse, R119, PT ;  /* 0x000000772600720c */ /* 0x040fe40003f04270 */
[----:B------:R-:W-:Y:S11]  /*60a0*/  IADD3 R38, R38, -0x1, RZ ;  /* 0xffffffff26267810 */ /* 0x000ff60007ffe0ff */
[----:B--2-4-:R-:W-:Y:S01]  /*60b0*/  @P0 SHF.R.S32.HI R3, RZ, 0x1f, R38 ;  /* 0x0000001fff030819 */ /* 0x014fe20000011426 */
        /* <DEDUP_REMOVED lines=17> */
[C---:B---3--:R-:W-:Y:S04]  /*61d0*/  @P0 IADD3 R14, P1, R8.reuse, R148, RZ ;  /* 0x00000094080e0210 */ /* 0x048fe80007f3e0ff */
        /* <DEDUP_REMOVED lines=9> */
[----:B------:R-:W3:Y:S04]  /*6270*/  LDL R5, [R1+0x64] ;  /* 0x0000640001057983 */ /* 0x000ee80000100800 */
[----:B------:R4:W5:Y:S04]  /*6280*/  LDL R13, [R1+0x58] ;  /* 0x00005800010d7983 */ /* 0x0009680000100800 */
[----:B------:R-:W-:Y:S01]  /*6290*/  BAR.SYNC.DEFER_BLOCKING 0x0 ;  /* 0x0000000000007b1d */ /* 0x000fe20000010000 */
[----:B---3--:R-:W-:-:S05]  /*62a0*/  IADD3 R0, R5, 0x2f, RZ ;  /* 0x0000002f05007810 */ /* 0x008fca0007ffe0ff */
[----:B------:R-:W-:-:S05]  /*62b0*/  IMAD.HI R0, R0, 0x2aaaaaab, RZ ;  /* 0x2aaaaaab00007827 */ /* 0x000fca00078e02ff */
[----:B--2---:R-:W-:-:S04]  /*62c0*/  SHF.R.U32.HI R2, RZ, 0x1f, R0 ;  /* 0x0000001fff027819 */ /* 0x004fc80000011600 */
[----:B------:R-:W-:Y:S02]  /*62d0*/  LEA.HI.SX32 R7, R0, R2, 0x1d ;  /* 0x0000000200077211 */ /* 0x000fe400078feaff */
.L_x_1197:
[----:B----4-:R-:W-:Y:S01]  /*62e0*/  IMAD.MOV.U32 R0, RZ, RZ, c[0x0][0x2c4] ;  /* 0x0000b100ff007624 */ /* 0x010fe200078e00ff */
[----:B------:R2:W-:Y:S01]  /*62f0*/  STL.64 [R1], R168 ;  /* 0x000000a801007387 */ /* 0x0005e20000100a00 */
[----:B-1----:R-:W-:-:S03]  /*6300*/  IMAD.MOV.U32 R4, RZ, RZ, c[0x0][0x32c] ;  /* 0x0000cb00ff047624 */ /* 0x002fc600078e00ff */
[----:B------:R-:W-:Y:S02]  /*6310*/  ISETP.NE.AND P2, PT, R0, 0x1, PT ;  /* 0x000000010000780c */ /* 0x000fe40003f45270 */
[----:B------:R-:W-:Y:S02]  /*6320*/  IADD3 R0, R136, 0x7f, RZ ;  /* 0x0000007f88007810 */ /* 0x000fe40007ffe0ff */
[----:B------:R-:W-:-:S09]  /*6330*/  ISETP.GE.AND P1, PT, R4, 0x1, PT ;  /* 0x000000010400780c */ /* 0x000fd20003f26270 */
[----:B------:R-:W-:-:S05]  /*6340*/  @P2 IMAD.HI.U32 R2, R0, c[0x0][0x2c8], RZ ;  /* 0x0000b20000022a27 */ /* 0x000fca00078e00ff */
[----:B------:R-:W-:-:S04]  /*6350*/  @P2 SHF.R.U32.HI R0, RZ, c[0x0][0x2cc], R2 ;  /* 0x0000b300ff002a19 */ /* 0x000fc80000011602 */
[----:B------:R-:W-:-:S05]  /*6360*/  IADD3 R0, R0, 0x1, R5 ;  /* 0x0000000100007810 */ /* 0x000fca0007ffe005 */
[----:B-----5:R-:W-:-:S05]  /*6370*/  IMAD.IADD R2, R0, 0x1, -R13 ;  /* 0x0000000100027824 */ /* 0x020fca00078e0a0d */
[----:B------:R-:W-:Y:S01]  /*6380*/  IADD3 R3, R2, c[0x0][0x328], RZ ;  /* 0x0000ca0002037a10 */ /* 0x000fe20007ffe0ff */
[----:B------:R-:W-:Y:S05]  /*6390*/  @!P1 BRA `(.L_x_1233) ;  /* 0x0000010000009947 */ /* 0x000fea0003800000 */
[C---:B--2---:R-:W-:Y:S01]  /*63a0*/  ISETP.GT.AND P0, PT, R2.reuse, RZ, PT ;  /* 0x000000ff0200720c */ /* 0x044fe20003f04270 */
[----:B------:R-:W-:Y:S01]  /*63b0*/  BSSY B0, `(.L_x_1234) ;  /* 0x000000c000007945 */ /* 0x000fe20003800000 */
        /* <DEDUP_REMOVED lines=8> */
.L_x_1235:
[----:B------:R-:W-:-:S13]  /*6440*/  ISETP.NE.AND P0, PT, R4, 0x1, PT ;  /* 0x000000010400780c */ /* 0x000fda0003f05270 */
[----:B------:R-:W-:-:S05]  /*6450*/  @P0 IMAD.HI.U32 R2, R0, c[0x0][0x330], RZ ;  /* 0x0000cc0000020a27 */ /* 0x000fca00078e00ff */
[----:B------:R-:W-:Y:S02]  /*6460*/  @P0 SHF.R.U32.HI R0, RZ, c[0x0][0x334], R2 ;  /* 0x0000cd00ff000a19 */ /* 0x000fe40000011602 */
.L_x_1236:
[----:B------:R-:W-:Y:S05]  /*6470*/  BSYNC B0 ;  /* 0x0000000000007941 */ /* 0x000fea0003800000 */
.L_x_1234:
[----:B------:R-:W-:-:S05]  /*6480*/  IMAD R0, R0, R4, c[0x0][0x32c] ;  /* 0x0000cb0000007624 */ /* 0x000fca00078e0204 */
[----:B------:R-:W-:-:S04]  /*6490*/  IMNMX R3, R3, R0, PT ;  /* 0x0000000003037217 */ /* 0x000fc80003800200 */
.L_x_1233:
[----:B--2---:R-:W-:Y:S01]  /*64a0*/  IADD3 R3, R3, 0x2f, RZ ;  /* 0x0000002f03037810 */ /* 0x004fe20007ffe0ff */
[----:B------:R-:W-:-:S04]  /*64b0*/  @P2 IMAD.HI.U32 R2, R136, c[0x0][0x2c8], RZ ;  /* 0x0000b20088022a27 */ /* 0x000fc800078e00ff */
[----:B------:R-:W-:-:S04]  /*64c0*/  IMAD.HI R3, R3, 0x2aaaaaab, RZ ;  /* 0x2aaaaaab03037827 */ /* 0x000fc800078e02ff */
[----:B------:R-:W-:Y:S01]  /*64d0*/  IMAD.MOV.U32 R0, RZ, RZ, R136 ;  /* 0x000000ffff007224 */ /* 0x000fe200078e0088 */
[----:B------:R-:W-:Y:S02]  /*64e0*/  @P2 SHF.R.U32.HI R0, RZ, c[0x0][0x2cc], R2 ;  /* 0x0000b300ff002a19 */ /* 0x000fe40000011602 */
[----:B------:R-:W-:Y:S02]  /*64f0*/  SHF.R.U32.HI R2, RZ, 0x1f, R3 ;  /* 0x0000001fff027819 */ /* 0x000fe40000011603 */
[----:B------:R-:W-:Y:S02]  /*6500*/  IADD3 R0, R0, R5, -R13 ;  /* 0x0000000500007210 */ /* 0x000fe40007ffe80d */
[----:B------:R-:W-:Y:S02]  /*6510*/  LEA.HI.SX32 R2, R3, R2, 0x1d ;  /* 0x0000000203027211 */ /* 0x000fe400078feaff */
[----:B------:R-:W-:Y:S02]  /*6520*/  IADD3 R3, R0, -c[0x0][0x324], RZ ;  /* 0x8000c90000037a10 */ /* 0x000fe40007ffe0ff */
[----:B------:R-:W-:Y:S01]  /*6530*/  IMNMX R230, R2, R7, PT ;  /* 0x0000000702e67217 */ /* 0x000fe20003800200 */
[----:B------:R-:W-:Y:S05]  /*6540*/  @!P1 BRA `(.L_x_1237) ;  /* 0x000000f000009947 */ /* 0x000fea0003800000 */
[----:B------:R-:W-:Y:S01]  /*6550*/  ISETP.GT.AND P0, PT, R0, -0x1, PT ;  /* 0xffffffff0000780c */ /* 0x000fe20003f04270 */
[----:B------:R-:W-:-:S12]  /*6560*/  BSSY B0, `(.L_x_1238) ;  /* 0x000000b000007945 */ /* 0x000fd80003800000 */
[----:B------:R-:W-:Y:S05]  /*6570*/  @P0 BRA `(.L_x_1239) ;  /* 0x0000006000000947 */ /* 0x000fea0003800000 */
[----:B------:R-:W-:Y:S02]  /*6580*/  ISETP.NE.AND P0, PT, R4, 0x1, PT ;  /* 0x000000010400780c */ /* 0x000fe40003f05270 */
[----:B------:R-:W-:-:S11]  /*6590*/  LOP3.LUT R0, RZ, R0, RZ, 0x33, !PT ;  /* 0x00000000ff007212 */ /* 0x000fd600078e33ff */
[----:B------:R-:W-:-:S05]  /*65a0*/  @P0 IMAD.HI.U32 R2, R0, c[0x0][0x330], RZ ;  /* 0x0000cc0000020a27 */ /* 0x000fca00078e00ff */
[----:B------:R-:W-:-:S04]  /*65b0*/  @P0 SHF.R.U32.HI R0, RZ, c[0x0][0x334], R2 ;  /* 0x0000cd00ff000a19 */ /* 0x000fc80000011602 */
[----:B------:R-:W-:Y:S01]  /*65c0*/  LOP3.LUT R0, RZ, R0, RZ, 0x33, !PT ;  /* 0x00000000ff007212 */ /* 0x000fe200078e33ff */
[----:B------:R-:W-:Y:S05]  /*65d0*/  BRA `(.L_x_1240) ;  /* 0x0000003000007947 */ /* 0x000fea0003800000 */
.L_x_1239:
[----:B------:R-:W-:-:S13]  /*65e0*/  ISETP.NE.AND P0, PT, R4, 0x1, PT ;  /* 0x000000010400780c */ /* 0x000fda0003f05270 */
[----:B------:R-:W-:-:S05]  /*65f0*/  @P0 IMAD.HI.U32 R2, R0, c[0x0][0x330], RZ ;  /* 0x0000cc0000020a27 */ /* 0x000fca00078e00ff */
[----:B------:R-:W-:Y:S02]  /*6600*/  @P0 SHF.R.U32.HI R0, RZ, c[0x0][0x334], R2 ;  /* 0x0000cd00ff000a19 */ /* 0x000fe40000011602 */
.L_x_1240:
[----:B------:R-:W-:Y:S05]  /*6610*/  BSYNC B0 ;  /* 0x0000000000007941 */ /* 0x000fea0003800000 */
.L_x_1238:
[----:B------:R-:W-:-:S05]  /*6620*/  IMAD R0, R0, c[0x0][0x32c], RZ ;  /* 0x0000cb0000007a24 */ /* 0x000fca00078e02ff */
[----:B------:R-:W-:-:S05]  /*6630*/  IMNMX R3, R3, R0, !PT ;  /* 0x0000000003037217 */ /* 0x000fca0007800200 */
.L_x_1237:
[----:B------:R-:W-:Y:S01]  /*6640*/  IMAD.HI R0, R3, 0x2aaaaaab, RZ ;  /* 0x2aaaaaab03007827 */ /* 0x000fe200078e02ff */
[----:B------:R-:W-:Y:S01]  /*6650*/  PLOP3.LUT P0, PT, PT, PT, PT, 0x80, 0x0 ;  /* 0x000000000000781c */ /* 0x000fe20003f0f070 */
[----:B------:R-:W-:Y:S01]  /*6660*/  CS2R R14, SRZ ;  /* 0x00000000000e7805 */ /* 0x000fe2000001ff00 */
[----:B------:R-:W-:Y:S01]  /*6670*/  CS2R R134, SRZ ;  /* 0x0000000000867805 */ /* 0x000fe2000001ff00 */
[----:B------:R-:W-:Y:S01]  /*6680*/  IMAD.MOV.U32 R131, RZ, RZ, RZ ;  /* 0x000000ffff837224 */ /* 0x000fe200078e00ff */
[----:B------:R-:W-:Y:S01]  /*6690*/  SHF.R.U32.HI R2, RZ, 0x1f, R0 ;  /* 0x0000001fff027819 */ /* 0x000fe20000011600 */
[----:B------:R-:W-:Y:S01]  /*66a0*/  IMAD.MOV.U32 R128, RZ, RZ, RZ ;  /* 0x000000ffff807224 */ /* 0x000fe200078e00ff */
[----:B------:R-:W-:Y:S01]  /*66b0*/  CS2R R132, SRZ ;  /* 0x0000000000847805 */ /* 0x000fe2000001ff00 */
[----:B------:R-:W-:Y:S01]  /*66c0*/  CS2R R16, SRZ ;  /* 0x0000000000107805 */ /* 0x000fe2000001ff00 */
[----:B------:R-:W-:Y:S01]  /*66d0*/  LEA.HI.SX32 R0, R0, R2, 0x1d ;  /* 0x0000000200007211 */ /* 0x000fe200078feaff */
[----:B------:R-:W-:Y:S01]  /*66e0*/  IMAD.MOV.U32 R11, RZ, RZ, RZ ;  /* 0x000000ffff0b7224 */ /* 0x000fe200078e00ff */
[----:B------:R-:W-:Y:S01]  /*66f0*/  MOV R126, RZ ;  /* 0x000000ff007e7202 */ /* 0x000fe20000000f00 */
[----:B------:R-:W-:Y:S01]  /*6700*/  IMAD.MOV.U32 R124, RZ, RZ, RZ ;  /* 0x000000ffff7c7224 */ /* 0x000fe200078e00ff */
[----:B------:R-:W-:Y:S01]  /*6710*/  IMNMX R4, RZ, R0, !PT ;  /* 0x00000000ff047217 */ /* 0x000fe20007800200 */
[----:B------:R-:W-:Y:S01]  /*6720*/  IMAD.MOV.U32 R122, RZ, RZ, RZ ;  /* 0x000000ffff7a7224 */ /* 0x000fe200078e00ff */
[----:B------:R-:W-:Y:S01]  /*6730*/  MOV R12, RZ ;  /* 0x000000ff000c7202 */ /* 0x000fe20000000f00 */
[----:B------:R-:W-:Y:S01]  /*6740*/  CS2R R120, SRZ ;  /* 0x0000000000787805 */ /* 0x000fe2000001ff00 */
[----:B------:R-:W-:Y:S01]  /*6750*/  ISETP.GT.AND P1, PT, R230, R4, PT ;  /* 0x00000004e600720c */ /* 0x000fe20003f24270 */
[----:B------:R1:W-:Y:S01]  /*6760*/  STL [R1+0xb4], R4 ;  /* 0x0000b40401007387 */ /* 0x0003e20000100800 */
[----:B------:R-:W-:Y:S01]  /*6770*/  MOV R114, RZ ;  /* 0x000000ff00727202 */ /* 0x000fe20000000f00 */
        /* <DEDUP_REMOVED lines=42> */
[----:B------:R-:W-:Y:S01]  /*6a20*/  IMAD.MOV.U32 R20, RZ, RZ, RZ ;  /* 0x000000ffff147224 */ /* 0x000fe200078e00ff */
[----:B------:R-:W-:Y:S01]  /*6a30*/  CS2R R190, SRZ ;  /* 0x0000000000be7805 */ /* 0x000fe2000001ff00 */
[----:B------:R-:W-:Y:S01]  /*6a40*/  CS2R R44, SRZ ;  /* 0x00000000002c7805 */ /* 0x000fe2000001ff00 */
        /* <DEDUP_REMOVED lines=28> */
[----:B------:R-:W-:Y:S01]  /*6c10*/  MOV R164, RZ ;  /* 0x000000ff00a47202 */ /* 0x000fe20000000f00 */
[----:B------:R-:W-:Y:S05]  /*6c20*/  @!P1 BRA `(.L_x_1241) ;  /* 0x0001505000009947 */ /* 0x000fea0003800000 */
[----:B-1----:R-:W2:Y:S04]  /*6c30*/  LDL R57, [R1+0xec] ;  /* 0x0000ec0001397983 */ /* 0x002ea80000100800 */
[----:B------:R-:W3:Y:S01]  /*6c40*/  LDL R0, [R1+0x4c] ;  /* 0x00004c0001007983 */ /* 0x000ee20000100800 */
[----:B------:R-:W-:Y:S01]  /*6c50*/  ISETP.NE.U32.AND P5, PT, RZ, c[0x0][0x340], PT ;  /* 0x0000d000ff007a0c */ /* 0x000fe20003fa5070 */
[----:B------:R-:W-:-:S03]  /*6c60*/  ULDC.64 UR4, c[0x0][0x18] ;  /* 0x0000060000047ab9 */ /* 0x000fc60000000a00 */
[----:B------:R-:W-:-:S13]  /*6c70*/  ISETP.NE.AND.EX P5, PT, RZ, c[0x0][0x344], PT, P5 ;  /* 0x0000d100ff007a0c */ /* 0x000fda0003fa5350 */
[----:B------:R-:W-:Y:S01]  /*6c80*/  @P5 IMAD.MOV.U32 R2, RZ, RZ, 0x4 ;  /* 0x00000004ff025424 */ /* 0x000fe200078e00ff */
[----:B------:R-:W1:Y:S01]  /*6c90*/  S2R R7, SR_CTAID.Y ;  /* 0x0000000000077919 */ /* 0x000e620000002600 */
[----:B------:R-:W-:-:S04]  /*6ca0*/  SHF.R.S32.HI R27, RZ, 0x1f, R168 ;  /* 0x0000001fff1b7819 */ /* 0x000fc800000114a8 */
[----:B------:R-:W-:Y:S02]  /*6cb0*/  LEA.HI R6, R27, R168, RZ, 0x3 ;  /* 0x000000a81b067211 */ /* 0x000fe400078f18ff */
[----:B-1----:R-:W-:Y:S02]  /*6cc0*/  SHF.R.S32.HI R7, RZ, 0x1f, R7 ;  /* 0x0000001fff077819 */ /* 0x002fe40000011407 */
[----:B------:R-:W-:Y:S02]  /*6cd0*/  SHF.R.S32.HI R25, RZ, 0x3, R6 ;  /* 0x00000003ff197819 */ /* 0x000fe40000011406 */
[----:B------:R-:W-:Y:S01]  /*6ce0*/  ISETP.NE.U32.AND P0, PT, RZ, c[0x0][0x348], PT ;  /* 0x0000d200ff007a0c */ /* 0x000fe20003f05070 */
[----:B--2---:R-:W-:-:S05]  /*6cf0*/  @P5 IMAD.WIDE R2, R57, R2, c[0x0][0x340] ;  /* 0x0000d00039025625 */ /* 0x004fca00078e0202 */
[----:B------:R3:W5:Y:S01]  /*6d00*/  @P5 LDG.E R19, [R2.64] ;  /* 0x0000000602135981 */ /* 0x000762000c1e1900 */
[----:B------:R-:W-:Y:S01]  /*6d10*/  ISETP.NE.AND.EX P0, PT, RZ, c[0x0][0x34c], PT, P0 ;  /* 0x0000d300ff007a0c */ /* 0x000fe20003f05300 */
[----:B------:R-:W-:Y:S01]  /*6d20*/  UIADD3 UR4, UP0, UR4, 0x8080, URZ ;  /* 0x0000808004047890 */ /* 0x000fe2000ff1e03f */
[----:B------:R-:W-:Y:S01]  /*6d30*/  LEA.HI R22, R27, R168, RZ, 0x4 ;  /* 0x000000a81b167211 */ /* 0x000fe200078f20ff */
[----:B------:R-:W-:Y:S01]  /*6d40*/  STL [R1+0x10], R13 ;  /* 0x0000100d01007387 */ /* 0x000fe20000100800 */
[----:B------:R-:W-:Y:S01]  /*6d50*/  IADD3 R140, R230, -0x1, RZ ;  /* 0xffffffffe68c7810 */ /* 0x000fe20007ffe0ff */
[----:B------:R-:W-:Y:S01]  /*6d60*/  UIADD3.X UR5, URZ, UR5, URZ, UP0, !UPT ;  /* 0x000000053f057290 */ /* 0x000fe200087fe43f */
[----:B---3--:R-:W-:-:S05]  /*6d70*/  SHF.R.S32.HI R2, RZ, 0x1f, R0 ;  /* 0x0000001fff027819 */ /* 0x008fca0000011400 */
[----:B------:R-:W-:-:S04]  /*6d80*/  IMAD R2, R2, c[0x0][0x178], RZ ;  /* 0x00005e0002027a24 */ /* 0x000fc800078e02ff */
[C---:B------:R-:W-:Y:S02]  /*6d90*/  IMAD R4, R0.reuse, c[0x0][0x17c], R2 ;  /* 0x00005f0000047a24 */ /* 0x040fe400078e0202 */
[----:B------:R-:W-:Y:S01]  /*6da0*/  IMAD.WIDE.U32 R2, R0, c[0x0][0x178], RZ ;  /* 0x00005e0000027a25 */ /* 0x000fe200078e00ff */
[----:B------:R-:W-:-:S03]  /*6db0*/  LOP3.LUT R0, R6, 0xfffffff8, RZ, 0xc0, !PT ;  /* 0xfffffff806007812 */ /* 0x000fc600078ec0ff */
[----:B------:R-:W-:Y:S02]  /*6dc0*/  IMAD.IADD R3, R3, 0x1, R4 ;  /* 0x0000000103037824 */ /* 0x000fe400078e0204 */
[----:B------:R-:W-:Y:S02]  /*6dd0*/  IMAD R4, R7, c[0x0][0x1b8], RZ ;  /* 0x00006e0007047a24 */ /* 0x000fe400078e02ff */
[----:B------:R-:W1:Y:S01]  /*6de0*/  S2R R7, SR_CTAID.Y ;  /* 0x0000000000077919 */ /* 0x000e620000002600 */
[----:B------:R-:W-:Y:S01]  /*6df0*/  IMAD.IADD R21, R168, 0x1, -R0 ;  /* 0x00000001a8157824 */ /* 0x000fe200078e0a00 */
[----:B------:R-:W-:-:S03]  /*6e00*/  SHF.R.S32.HI R0, RZ, 0x1f, R57 ;  /* 0x0000001fff007819 */ /* 0x000fc60000011439 */
[C---:B------:R-:W-:Y:S01]  /*6e10*/  IMAD R9, R21.reuse, 0x10, R25 ;  /* 0x0000001015097824 */ /* 0x040fe200078e0219 */
[----:B------:R-:W-:Y:S01]  /*6e20*/  SEL R0, R0, RZ, !P0 ;  /* 0x000000ff00007207 */ /* 0x000fe20004000000 */
[----:B------:R-:W-:Y:S02]  /*6e30*/  IMAD.SHL.U32 R11, R21, 0x8, RZ ;  /* 0x00000008150b7824 */ /* 0x000fe400078e00ff */
[----:B------:R-:W-:Y:S02]  /*6e40*/  IMAD.IADD R9, R136, 0x1, R9 ;  /* 0x0000000188097824 */ /* 0x000fe400078e0209 */
[----:B------:R-:W-:Y:S01]  /*6e50*/  IMAD R6, R0, c[0x0][0x1c0], RZ ;  /* 0x0000700000067a24 */ /* 0x000fe200078e02ff */
[C---:B------:R-:W-:Y:S01]  /*6e60*/  IADD3 R16, R11.reuse, 0x40, RZ ;  /* 0x000000400b107810 */ /* 0x040fe20007ffe0ff */
[----:B------:R-:W-:Y:S01]  /*6e70*/  IMAD.MOV.U32 R0, RZ, RZ, R9 ;  /* 0x000000ffff007224 */ /* 0x000fe200078e0009 */
[----:B------:R-:W-:Y:S02]  /*6e80*/  ISETP.GE.AND P3, PT, R11, c[0x0][0x198], PT ;  /* 0x000066000b007a0c */ /* 0x000fe40003f66270 */
[----:B------:R-:W-:Y:S01]  /*6e90*/  ISETP.GE.AND P4, PT, R16, c[0x0][0x198], PT ;  /* 0x0000660010007a0c */ /* 0x000fe20003f86270 */
[----:B-1----:R-:W-:-:S02]  /*6ea0*/  IMAD R4, R7, c[0x0][0x1bc], R4 ;  /* 0x00006f0007047a24 */ /* 0x002fc400078e0204 */
[----:B------:R-:W-:-:S04]  /*6eb0*/  IMAD.WIDE.U32 R2, R7, c[0x0][0x1b8], R2 ;  /* 0x00006e0007027a25 */ /* 0x000fc800078e0002 */
[----:B------:R-:W-:-:S04]  /*6ec0*/  @P2 IMAD.HI.U32 R7, R9, c[0x0][0x2c8], RZ ;  /* 0x0000b20009072a27 */ /* 0x000fc800078e00ff */
[----:B------:R-:W-:Y:S01]  /*6ed0*/  IMAD.IADD R3, R3, 0x1, R4 ;  /* 0x0000000103037824 */ /* 0x000fe200078e0204 */
[----:B------:R-:W-:Y:S02]  /*6ee0*/  SEL R4, R57, RZ, !P0 ;  /* 0x000000ff39047207 */ /* 0x000fe40004000000 */
[----:B------:R-:W-:Y:S01]  /*6ef0*/  @P2 SHF.R.U32.HI R0, RZ, c[0x0][0x2cc], R7 ;  /* 0x0000b300ff002a19 */ /* 0x000fe20000011607 */
[----:B------:R-:W-:Y:S02]  /*6f00*/  IMAD.U32 R7, RZ, RZ, UR5 ;  /* 0x00000005ff077e24 */ /* 0x000fe4000f8e00ff */
[C---:B------:R-:W-:Y:S02]  /*6f10*/  IMAD R6, R4.reuse, c[0x0][0x1c4], R6 ;  /* 0x0000710004067a24 */ /* 0x040fe400078e0206 */
[----:B------:R-:W-:Y:S01]  /*6f20*/  IMAD.WIDE.U32 R2, R4, c[0x0][0x1c0], R2 ;  /* 0x0000700004027a25 */ /* 0x000fe200078e0002 */
[----:B------:R-:W-:-:S03]  /*6f30*/  SHF.R.S32.HI R4, RZ, 0x1f, R0 ;  /* 0x0000001fff047819 */ /* 0x000fc60000011400 */
[----:B------:R-:W-:Y:S01]  /*6f40*/  IMAD.MOV R8, RZ, RZ, -R0 ;  /* 0x000000ffff087224 */ /* 0x000fe200078e0a00 */
[----:B------:R-:W-:Y:S01]  /*6f50*/  IADD3 R3, R3, R6, RZ ;  /* 0x0000000603037210 */ /* 0x000fe20007ffe0ff */
[----:B------:R-:W-:Y:S02]  /*6f60*/  IMAD R4, R4, c[0x0][0x1b0], RZ ;  /* 0x00006c0004047a24 */ /* 0x000fe400078e02ff */
[----:B------:R-:W-:Y:S02]  /*6f70*/  IMAD.U32 R6, RZ, RZ, UR4 ;  /* 0x00000004ff067e24 */ /* 0x000fe4000f8e00ff */
[C---:B------:R-:W-:Y:S02]  /*6f80*/  IMAD R4, R0.reuse, c[0x0][0x1b4], R4 ;  /* 0x00006d0000047a24 */ /* 0x040fe400078e0204 */
[----:B------:R-:W-:Y:S01]  /*6f90*/  IMAD.WIDE.U32 R2, R0, c[0x0][0x1b0], R2 ;  /* 0x00006c0000027a25 */ /* 0x000fe200078e0002 */
[----:B------:R-:W-:Y:S01]  /*6fa0*/  LOP3.LUT R0, R22, 0xfffffff0, RZ, 0xc0, !PT ;  /* 0xfffffff016007812 */ /* 0x000fe200078ec0ff */
[----:B------:R1:W-:Y:S02]  /*6fb0*/  STL.64 [R1+0x8], R6 ;  /* 0x0000080601007387 */ /* 0x0003e40000100a00 */
[----:B------:R-:W-:-:S02]  /*6fc0*/  IMAD R8, R8, c[0x0][0x2c4], R9 ;  /* 0x0000b10008087a24 */ /* 0x000fc400078e0209 */
[----:B------:R-:W-:Y:S01]  /*6fd0*/  IMAD.IADD R3, R3, 0x1, R4 ;  /* 0x0000000103037824 */ /* 0x000fe200078e0204 */
[----:B------:R-:W-:Y:S01]  /*6fe0*/  SHF.L.U32 R4, R25, 0x6, RZ ;  /* 0x0000000619047819 */ /* 0x000fe200000006ff */
[----:B------:R-:W-:Y:S02]  /*6ff0*/  IMAD.IADD R0, R168, 0x1, -R0 ;  /* 0x00000001a8007824 */ /* 0x000fe400078e0a00 */
[----:B------:R-:W-:Y:S01]  /*7000*/  IMAD.WIDE.U32 R2, R8, c[0x0][0x1a8], R2 ;  /* 0x00006a0008027a25 */ /* 0x000fe200078e0002 */
[----:B------:R-:W-:Y:S02]  /*7010*/  LOP3.LUT R4, R4, 0x1c0, RZ, 0xc0, !PT ;  /* 0x000001c004047812 */ /* 0x000fe400078ec0ff */
[----:B------:R-:W-:Y:S02]  /*7020*/  SHF.R.S32.HI R10, RZ, 0x1f, R0 ;  /* 0x0000001fff0a7819 */ /* 0x000fe40000011400 */
[----:B------:R-:W-:Y:S02]  /*7030*/  LEA R14, P0, R2, c[0x0][0x160], 0x1 ;  /* 0x00005800020e7a11 */ /* 0x000fe400078008ff */
[----:B------:R-:W-:-:S02]  /*7040*/  LEA.HI R26, R10, R0, RZ, 0x3 ;  /* 0x000000000a1a7211 */ /* 0x000fc400078f18ff */
[----:B-1----:R-:W-:Y:S02]  /*7050*/  SHF.R.S32.HI R6, RZ, 0x1f, R8 ;  /* 0x0000001fff067819 */ /* 0x002fe40000011408 */
[----:B------:R-:W-:Y:S02]  /*7060*/  SHF.R.U32.HI R7, RZ, 0x3, R4 ;  /* 0x00000003ff077819 */ /* 0x000fe40000011604 */
[----:B------:R-:W-:Y:S01]  /*7070*/  LOP3.LUT R4, R4, 0x38, R11, 0xf8, !PT ;  /* 0x0000003804047812 */ /* 0x000fe200078ef80b */
[----:B------:R-:W-:-:S04]  /*7080*/  IMAD R6, R6, c[0x0][0x1a8], RZ ;  /* 0x00006a0006067a24 */ /* 0x000fc800078e02ff */
[----:B------:R-:W-:Y:S01]  /*7090*/  IMAD R9, R8, c[0x0][0x1ac], R6 ;  /* 0x00006b0008097a24 */ /* 0x000fe200078e0206 */
[----:B------:R-:W-:Y:S02]  /*70a0*/  LOP3.LUT R6, R4, R7, RZ, 0x3c, !PT ;  /* 0x0000000704067212 */ /* 0x000fe400078e3cff */
[----:B------:R-:W-:Y:S01]  /*70b0*/  LOP3.LUT R7, R26, 0xfffffff8, RZ, 0xc0, !PT ;  /* 0xfffffff81a077812 */ /* 0x000fe200078ec0ff */
[----:B------:R-:W-:Y:S01]  /*70c0*/  IMAD.IADD R3, R3, 0x1, R9 ;  /* 0x0000000103037824 */ /* 0x000fe200078e0209 */
[----:B------:R-:W-:Y:S01]  /*70d0*/  LEA.HI R8, R27, R168, RZ, 0x6 ;  /* 0x000000a81b087211 */ /* 0x000fe200078f30ff */
[----:B------:R-:W-:Y:S01]  /*70e0*/  IMAD.MOV.U32 R9, RZ, RZ, 0x10 ;  /* 0x00000010ff097424 */ /* 0x000fe200078e00ff */
[----:B------:R-:W-:Y:S02]  /*70f0*/  IADD3 R20, R0, -R7, RZ ;  /* 0x8000000700147210 */ /* 0x000fe40007ffe0ff */
[----:B------:R-:W-:Y:S01]  /*7100*/  LEA.HI.X R12, R2, c[0x0][0x164], R3, 0x1, P0 ;  /* 0x00005900020c7a11 */ /* 0x000fe200000f0c03 */
[----:B------:R-:W-:Y:S01]  /*7110*/  IMAD.SHL.U32 R4, R8, 0x8, RZ ;  /* 0x0000000808047824 */ /* 0x000fe200078e00ff */
[----:B------:R-:W-:Y:S01]  /*7120*/  R2P PR, R20, 0x6 ;  /* 0x0000000614007804 */ /* 0x000fe20000000000 */
[----:B------:R-:W-:-:S03]  /*7130*/  IMAD.MOV.U32 R8, RZ, RZ, 0x20 ;  /* 0x00000020ff087424 */ /* 0x000fc600078e00ff */
[----:B------:R-:W-:Y:S02]  /*7140*/  LOP3.LUT R17, R6, 0xfffffe00, R4, 0xf8, !PT ;  /* 0xfffffe0006117812 */ /* 0x000fe400078ef804 */
[----:B------:R-:W-:Y:S02]  /*7150*/  SEL R9, R9, 0xfffffff0, !P1 ;  /* 0xfffffff009097807 */ /* 0x000fe40004800000 */
[----:B------:R-:W-:Y:S01]  /*7160*/  SEL R8, R8, 0xffffffe0, !P2 ;  /* 0xffffffe008087807 */ /* 0x000fe20005000000 */
[----:B------:R-:W-:Y:S01]  /*7170*/  @!P5 IMAD.MOV.U32 R19, RZ, RZ, R57 ;  /* 0x000000ffff13d224 */ /* 0x000fe200078e0039 */
[----:B------:R-:W-:Y:S05]  /*7180*/  BRA.DIV ~URZ, `(.L_x_1242) ;  /* 0x000177327f007947 */ /* 0x000fea000b800000 */
[----:B------:R1:W2:Y:S02]  /*7190*/  SHFL.IDX PT, R0, R12, RZ, 0x181f ;  /* 0x00181fff0c007589 */ /* 0x0002a400000e0000 */
.L_x_1424:
[----:B------:R-:W-:Y:S05]  /*71a0*/  BRA.DIV ~URZ, `(.L_x_1243) ;  /* 0x000177927f007947 */ /* 0x000fea000b800000 */
[----:B------:R3:W4:Y:S02]  /*71b0*/  SHFL.IDX PT, R2, R14, RZ, 0x181f ;  /* 0x00181fff0e027589 */ /* 0x00072400000e0000 */
.L_x_1425:
[----:B------:R-:W-:Y:S01]  /*71c0*/  IMAD R13, R13, c[0x0][0x2c4], RZ ;  /* 0x0000b1000d0d7a24 */ /* 0x000fe200078e02ff */
[----:B------:R-:W-:Y:S01]  /*71d0*/  IADD3 R10, R136, R25, RZ ;  /* 0x00000019880a7210 */ /* 0x000fe20007ffe0ff */
[----:B------:R-:W-:Y:S01]  /*71e0*/  BSSY B0, `(.L_x_1244) ;  /* 0x000000f000007945 */ /* 0x000fe20003800000 */
[----:B--2---:R-:W-:Y:S02]  /*71f0*/  MOV R3, R0 ;  /* 0x0000000000037202 */ /* 0x004fe40000000f00 */
[----:B------:R-:W-:-:S13]  /*7200*/  ISETP.GE.AND P0, PT, R10, R13, PT ;  /* 0x0000000d0a00720c */ /* 0x000fda0003f06270 */
[----:B------:R-:W-:Y:S05]  /*7210*/  @P0 BRA `(.L_x_1245) ;  /* 0x000000b000000947 */ /* 0x000fea0003800000 */
[----:B------:R-:W-:Y:S01]  /*7220*/  SHF.R.S32.HI R0, RZ, 0x1f, R16 ;  /* 0x0000001fff007819 */ /* 0x000fe20000011410 */
[----:B----4-:R-:W-:-:S03]  /*7230*/  IMAD.WIDE R6, R11, 0x2, R2 ;  /* 0x000000020b067825 */ /* 0x010fc600078e0202 */
[----:B------:R-:W-:-:S04]  /*7240*/  LEA.HI R0, R0, R16, RZ, 0x3 ;  /* 0x0000001000007211 */ /* 0x000fc800078f18ff */
[----:B------:R-:W-:Y:S02]  /*7250*/  LOP3.LUT R4, R0, 0xfffffff8, RZ, 0xc0, !PT ;  /* 0xfffffff800047812 */ /* 0x000fe400078ec0ff */
[----:B------:R-:W-:-:S03]  /*7260*/  SHF.L.U32 R0, R17, 0x1, RZ ;  /* 0x0000000111007819 */ /* 0x000fc600000006ff */
[----:B------:R-:W-:Y:S02]  /*7270*/  IMAD.WIDE R2, R4, 0x2, R2 ;  /* 0x0000000204027825 */ /* 0x000fe400078e0202 */
[----:B------:R-:W-:Y:S01]  /*7280*/  @!PT LDS RZ, [RZ] ;  /* 0x00000000fffff984 */ /* 0x000fe20000000800 */
[----:B------:R-:W-:Y:S01]  /*7290*/  @!PT LDS RZ, [RZ] ;  /* 0x00000000fffff984 */ /* 0x000fe20000000800 */
[----:B------:R-:W-:Y:S01]  /*72a0*/  @!PT LDS RZ, [RZ] ;  /* 0x00000000fffff984 */ /* 0x000fe20000000800 */
[----:B------:R2:W-:Y:S04]  /*72b0*/  LDGSTS.E.BYPASS.LTC128B.128 [R0+0x8080], [R6.64], !P3 ;  /* 0x0808000006007fae */ /* 0x0005e8000d901d46 */
[----:B------:R2:W-:Y:S02]  /*72c0*/  LDGSTS.E.BYPASS.LTC128B.128 [R0+0xc080], [R2.64], !P4 ;  /* 0x0c08000002007fae */ /* 0x0005e4000e101d46 */
.L_x_1245:
[----:B------:R-:W-:Y:S05]  /*72d0*/  BSYNC B0 ;  /* 0x0000000000007941 */ /* 0x000fea0003800000 */
.L_x_1244:
[----:B------:R-:W-:Y:S05]  /*72e0*/  BRA.DIV ~URZ, `(.L_x_1246) ;  /* 0x000176d27f007947 */ /* 0x000fea000b800000 */
[----:B------:R1:W2:Y:S04]  /*72f0*/  SHFL.IDX PT, R4, R12, 0x1, 0x181f ;  /* 0x00381f000c047f89 */ /* 0x0002a800000e0000 */
[----:B--2-4-:R1:W2:Y:S02]  /*7300*/  SHFL.IDX PT, R2, R14, 0x1, 0x181f ;  /* 0x00381f000e027f89 */ /* 0x0142a400000e0000 */
.L_x_1426:
[----:B------:R-:W-:Y:S01]  /*7310*/  IADD3 R0, R10, 0x10, RZ ;  /* 0x000000100a007810 */ /* 0x000fe20007ffe0ff */
[----:B------:R-:W-:Y:S01]  /*7320*/  BSSY B0, `(.L_x_1247) ;  /* 0x000000f000007945 */ /* 0x000fe20003800000 */
[----:B------:R-:W-:-:S02]  /*7330*/  IMAD.MOV.U32 R3, RZ, RZ, R4 ;  /* 0x000000ffff037224 */ /* 0x000fc400078e0004 */
[----:B------:R-:W-:-:S13]  /*7340*/  ISETP.GE.AND P0, PT, R0, R13, PT ;  /* 0x0000000d0000720c */ /* 0x000fda0003f06270 */
[----:B------:R-:W-:Y:S05]  /*7350*/  @P0 BRA `(.L_x_1248) ;  /* 0x000000b000000947 */ /* 0x000fea0003800000 */
[----:B------:R-:W-:Y:S01]  /*7360*/  SHF.R.S32.HI R0, RZ, 0x1f, R16 ;  /* 0x0000001fff007819 */ /* 0x000fe20000011410 */
[----:B--2---:R-:W-:-:S03]  /*7370*/  IMAD.WIDE R6, R11, 0x2, R2 ;  /* 0x000000020b067825 */ /* 0x004fc600078e0202 */
        /* <DEDUP_REMOVED lines=9> */
.L_x_1248:
[----:B------:R-:W-:Y:S05]  /*7410*/  BSYNC B0 ;  /* 0x0000000000007941 */ /* 0x000fea0003800000 */
.L_x_1247:
[----:B------:R-:W-:Y:S05]  /*7420*/  BRA.DIV ~URZ, `(.L_x_1249) ;  /* 0x000176a27f007947 */ /* 0x000fea000b800000 */
[----:B------:R4:W1:Y:S02]  /*7430*/  SHFL.IDX PT, R4, R12, 0x2, 0x181f ;  /* 0x00581f000c047f89 */ /* 0x00086400000e0000 */
.L_x_1427:
[----:B------:R-:W-:Y:S05]  /*7440*/  BRA.DIV ~URZ, `(.L_x_1250) ;  /* 0x000177127f007947 */ /* 0x000fea000b800000 */
[----:B--2---:R2:W3:Y:S02]  /*7450*/  SHFL.IDX PT, R2, R14, 0x2, 0x181f ;  /* 0x00581f000e027f89 */ /* 0x0044e400000e0000 */
.L_x_1428:
[----:B------:R-:W-:Y:S01]  /*7460*/  IADD3 R0, R10, 0x20, RZ ;  /* 0x000000200a007810 */ /* 0x000fe20007ffe0ff */
[----:B------:R-:W-:Y:S01]  /*7470*/  BSSY B0, `(.L_x_1251) ;  /* 0x000000f000007945 */ /* 0x000fe20003800000 */
[----:B-1----:R-:W-:Y:S02]  /*7480*/  IMAD.MOV.U32 R3, RZ, RZ, R4 ;  /* 0x000000ffff037224 */ /* 0x002fe400078e0004 */
[----:B------:R-:W-:-:S13]  /*7490*/  ISETP.GE.AND P0, PT, R0, R13, PT ;  /* 0x0000000d0000720c */ /* 0x000fda0003f06270 */
[----:B------:R-:W-:Y:S05]  /*74a0*/  @P0 BRA `(.L_x_1252) ;  /* 0x000000b000000947 */ /* 0x000fea0003800000 */
[----:B------:R-:W-:Y:S01]  /*74b0*/  SHF.R.S32.HI R0, RZ, 0x1f, R16 ;  /* 0x0000001fff007819 */ /* 0x000fe20000011410 */
[----:B---3--:R-:W-:-:S03]  /*74c0*/  IMAD.WIDE R6, R11, 0x2, R2 ;  /* 0x000000020b067825 */ /* 0x008fc600078e0202 */
        /* <DEDUP_REMOVED lines=9> */
.L_x_1252:
[----:B------:R-:W-:Y:S05]  /*7560*/  BSYNC B0 ;  /* 0x0000000000007941 */ /* 0x000fea0003800000 */
.L_x_1251:
[----:B------:R-:W-:Y:S05]  /*7570*/  BRA.DIV ~URZ, `(.L_x_1253) ;  /* 0x000176727f007947 */ /* 0x000fea000b800000 */
[----:B------:R1:W2:Y:S04]  /*7580*/  SHFL.IDX PT, R4, R12, 0x3, 0x181f ;  /* 0x00781f000c047f89 */ /* 0x0002a800000e0000 */
[----:B-1-3--:R1:W3:Y:S02]  /*7590*/  SHFL.IDX PT, R2, R14, 0x3, 0x181f ;  /* 0x00781f000e027f89 */ /* 0x00a2e400000e0000 */
.L_x_1429:
[----:B------:R-:W-:Y:S01]  /*75a0*/  IADD3 R0, R10, 0x30, RZ ;  /* 0x000000300a007810 */ /* 0x000fe20007ffe0ff */
[----:B------:R-:W-:Y:S01]  /*75b0*/  BSSY B0, `(.L_x_1254) ;  /* 0x000000f000007945 */ /* 0x000fe20003800000 */
[----:B--2---:R-:W-:-:S02]  /*75c0*/  IMAD.MOV.U32 R3, RZ, RZ, R4 ;  /* 0x000000ffff037224 */ /* 0x004fc400078e0004 */
        /* <DEDUP_REMOVED lines=13> */
.L_x_1255:
[----:B------:R-:W-:Y:S05]  /*76a0*/  BSYNC B0 ;  /* 0x0000000000007941 */ /* 0x000fea0003800000 */
.L_x_1254:
[----:B------:R-:W-:Y:S05]  /*76b0*/  BRA.DIV ~URZ, `(.L_x_1256) ;  /* 0x000176427f007947 */ /* 0x000fea000b800000 */
[----:B------:R1:W2:Y:S02]  /*76c0*/  SHFL.IDX PT, R4, R12, 0x4, 0x181f ;  /* 0x00981f000c047f89 */ /* 0x0002a400000e0000 */
.L_x_1430:
[----:B------:R-:W-:Y:S05]  /*76d0*/  BRA.DIV ~URZ, `(.L_x_1257) ;  /* 0x000176b27f007947 */ /* 0x000fea000b800000 */
[----:B--23--:R2:W3:Y:S02]  /*76e0*/  SHFL.IDX PT, R2, R14, 0x4, 0x181f ;  /* 0x00981f000e027f89 */ /* 0x00c4e400000e0000 */
.L_x_1431:
[----:B------:R-:W-:Y:S01]  /*76f0*/  IADD3 R0, R10, 0x40, RZ ;  /* 0x000000400a007810 */ /* 0x000fe20007ffe0ff */
[----:B------:R-:W-:Y:S01]  /*7700*/  BSSY B0, `(.L_x_1258) ;  /* 0x000000f000007945 */ /* 0x000fe20003800000 */
[----:B------:R-:W-:Y:S02]  /*7710*/  IMAD.MOV.U32 R3, RZ, RZ, R4 ;  /* 0x000000ffff037224 */ /* 0x000fe400078e0004 */
        /* <DEDUP_REMOVED lines=13> */
.L_x_1259:
[----:B------:R-:W-:Y:S05]  /*77f0*/  BSYNC B0 ;  /* 0x0000000000007941 */ /* 0x000fea0003800000 */
.L_x_1258:
[----:B------:R-:W-:Y:S05]  /*7800*/  BRA.DIV ~URZ, `(.L_x_1260) ;  /* 0x000176127f007947 */ /* 0x000fea000b800000 */
[----:B------:R1:W2:Y:S04]  /*7810*/  SHFL.IDX PT, R4, R12, 0x5, 0x181f ;  /* 0x00b81f000c047f89 */ /* 0x0002a800000e0000 */
[----:B---3--:R1:W3:Y:S02]  /*7820*/  SHFL.IDX PT, R2, R14, 0x5, 0x181f ;  /* 0x00b81f000e027f89 */ /* 0x0082e400000e0000 */
.L_x_1432:
        /* <DEDUP_REMOVED lines=16> */
.L_x_1262:
[----:B------:R-:W-:Y:S05]  /*7930*/  BSYNC B0 ;  /* 0x0000000000007941 */ /* 0x000fea0003800000 */
.L_x_1261:
[----:B------:R-:W-:Y:S05]  /*7940*/  BRA.DIV ~URZ, `(.L_x_1263) ;  /* 0x000175e27f007947 */ /* 0x000fea000b800000 */
[----:B------:R1:W2:Y:S02]  /*7950*/  SHFL.IDX PT, R4, R12, 0x6, 0x181f ;  /* 0x00d81f000c047f89 */ /* 0x0002a400000e0000 */
.L_x_1433:
[----:B------:R-:W-:Y:S05]  /*7960*/  BRA.DIV ~URZ, `(.L_x_1264) ;  /* 0x000176527f007947 */ /* 0x000fea000b800000 */
[----:B--23--:R2:W3:Y:S02]  /*7970*/  SHFL.IDX PT, R2, R14, 0x6, 0x181f ;  /* 0x00d81f000e027f89 */ /* 0x00c4e400000e0000 */
.L_x_1434:
        /* <DEDUP_REMOVED lines=16> */
.L_x_1266:
[----:B------:R-:W-:Y:S05]  /*7a80*/  BSYNC B0 ;  /* 0x0000000000007941 */ /* 0x000fea0003800000 */
.L_x_1265:
[----:B------:R-:W-:Y:S05]  /*7a90*/  BRA.DIV ~URZ, `(.L_x_1267) ;  /* 0x000175b27f007947 */ /* 0x000fea000b800000 */
[----:B------:R1:W2:Y:S04]  /*7aa0*/  SHFL.IDX PT, R4, R12, 0x7, 0x181f ;  /* 0x00f81f000c047f89 */ /* 0x0002a800000e0000 */
[----:B---3--:R1:W3:Y:S02]  /*7ab0*/  SHFL.IDX PT, R0, R14, 0x7, 0x181f ;  /* 0x00f81f000e007f89 */ /* 0x0082e400000e0000 */
.L_x_1435:
[----:B----4-:R-:W4:Y:S04]  /*7ac0*/  LDL R18, [R1] ;  /* 0x0000000001127983 */ /* 0x010f280000100800 */
[----:B---3--:R-:W3:Y:S04]  /*7ad0*/  LDL R29, [R1+0x48] ;  /* 0x00004800011d7983 */ /* 0x008ee80000100800 */
[----:B------:R1:W5:Y:S01]  /*7ae0*/  LDL R23, [R1+0x64] ;  /* 0x0000640001177983 */ /* 0x0003620000100800 */
[----:B------:R-:W-:Y:S01]  /*7af0*/  IADD3 R2, R10, 0x70, RZ ;  /* 0x000000700a027810 */ /* 0x000fe20007ffe0ff */
[----:B-12---:R-:W-:Y:S01]  /*7b00*/  IMAD.MOV.U32 R14, RZ, RZ, R0 ;  /* 0x000000ffff0e7224 */ /* 0x006fe200078e0000 */
[----:B------:R-:W-:-:S02]  /*7b10*/  ULDC.64 UR4, c[0x0][0x40] ;  /* 0x0000100000047ab9 */ /* 0x000fc40000000a00 */
[----:B------:R-:W-:Y:S01]  /*7b20*/  ISETP.GE.AND P0, PT, R2, R13, PT ;  /* 0x0000000d0200720c */ /* 0x000fe20003f06270 */
[----:B------:R-:W-:Y:S01]  /*7b30*/  IMAD.MOV.U32 R15, RZ, RZ, R4 ;  /* 0x000000ffff0f7224 */ /* 0x000fe200078e0004 */
[----:B------:R-:W-:Y:S02]  /*7b40*/  SHF.R.S32.HI R10, RZ, 0x4, R22 ;  /* 0x00000004ff0a7819 */ /* 0x000fe40000011416 */
[----:B------:R-:W-:Y:S02]  /*7b50*/  IADD3 R2, P1, R1, c[0x0][0x20], RZ ;  /* 0x0000080001027a10 */ /* 0x000fe40007f3e0ff */
[----:B------:R-:W-:-:S04]  /*7b60*/  LEA.HI R4, R22, R10, RZ, 0x1 ;  /* 0x0000000a16047211 */ /* 0x000fc800078f08ff */
[----:B------:R-:W-:-:S03]  /*7b70*/  LOP3.LUT R4, R4, 0xfffffffe, RZ, 0xc0, !PT ;  /* 0xfffffffe04047812 */ /* 0x000fc600078ec0ff */
[----:B------:R-:W-:Y:S02]  /*7b80*/  @!P0 IMAD.SHL.U32 R17, R17, 0x2, RZ ;  /* 0x0000000211118824 */ /* 0x000fe400078e00ff */
[----:B------:R-:W-:-:S04]  /*7b90*/  @!P0 IMAD.WIDE R6, R11, 0x2, R14 ;  /* 0x000000020b068825 */ /* 0x000fc800078e020e */
[----:B------:R-:W-:Y:S01]  /*7ba0*/  IMAD.X R3, RZ, RZ, c[0x0][0x24], P1 ;  /* 0x00000900ff037624 */ /* 0x000fe200008e06ff */
[----:B------:R-:W-:Y:S01]  /*7bb0*/  @!PT LDS RZ, [RZ] ;  /* 0x00000000fffff984 */ /* 0x000fe20000000800 */
[----:B------:R-:W-:Y:S01]  /*7bc0*/  @!PT LDS RZ, [RZ] ;  /* 0x00000000fffff984 */ /* 0x000fe20000000800 */
[----:B------:R-:W-:Y:S01]  /*7bd0*/  @!PT LDS RZ, [RZ] ;  /* 0x00000000fffff984 */ /* 0x000fe20000000800 */
[----:B------:R1:W-:Y:S01]  /*7be0*/  @!P0 LDGSTS.E.BYPASS.LTC128B.128 [R17+0xb880], [R6.64], !P3 ;  /* 0x0b88000006118fae */ /* 0x0003e2000d901d46 */
[----:B------:R-:W-:Y:S01]  /*7bf0*/  IMAD.IADD R24, R10, 0x1, -R4 ;  /* 0x000000010a187824 */ /* 0x000fe200078e0a04 */
[C---:B------:R-:W-:Y:S01]  /*7c00*/  IADD3 R10, P2, R2.reuse, 0x48, RZ ;  /* 0x00000048020a7810 */ /* 0x040fe20007f5e0ff */
[----:B------:R-:W-:Y:S01]  /*7c10*/  UIADD3 UR4, UP0, UR4, 0x160, URZ ;  /* 0x0000016004047890 */ /* 0x000fe2000ff1e03f */
[----:B------:R-:W2:Y:S01]  /*7c20*/  S2R R28, SR_CTAID.Y ;  /* 0x00000000001c7919 */ /* 0x000ea20000002600 */
[----:B------:R-:W-:Y:S02]  /*7c30*/  @!P0 SHF.R.S32.HI R0, RZ, 0x1f, R16 ;  /* 0x0000001fff008819 */ /* 0x000fe40000011410 */
[----:B------:R-:W-:Y:S01]  /*7c40*/  IADD3 R12, P3, R2, 0x10, RZ ;  /* 0x00000010020c7810 */ /* 0x000fe20007f7e0ff */
[----:B------:R-:W-:Y:S01]  /*7c50*/  IMAD.X R11, RZ, RZ, R3, P2 ;  /* 0x000000ffff0b7224 */ /* 0x000fe200010e0603 */
[----:B------:R-:W-:Y:S01]  /*7c60*/  UIADD3.X UR5, URZ, UR5, URZ, UP0, !UPT ;  /* 0x000000053f057290 */ /* 0x000fe200087fe43f */
[----:B------:R-:W-:Y:S01]  /*7c70*/  @!P0 LEA.HI R16, R0, R16, RZ, 0x3 ;  /* 0x0000001000108211 */ /* 0x000fe200078f18ff */
[----:B------:R-:W-:-:S02]  /*7c80*/  IMAD.SHL.U32 R0, R20, 0x40, RZ ;  /* 0x0000004014007824 */ /* 0x000fc400078e00ff */
[----:B------:R-:W-:Y:S01]  /*7c90*/  IMAD.X R13, RZ, RZ, R3, P3 ;  /* 0x000000ffff0d7224 */ /* 0x000fe200018e0603 */
[----:B------:R2:W-:Y:S01]  /*7ca0*/  STL.64 [R1+0x30], R10 ;  /* 0x0000300a01007387 */ /* 0x0005e20000100a00 */
[----:B-1----:R-:W-:-:S05]  /*7cb0*/  IADD3 R6, P1, R2, 0x4, RZ ;  /* 0x0000000402067810 */ /* 0x002fca0007f3e0ff */
[----:B------:R-:W-:-:S05]  /*7cc0*/  IMAD.X R7, RZ, RZ, R3, P1 ;  /* 0x000000ffff077224 */ /* 0x000fca00008e0603 */
[----:B------:R1:W-:Y:S01]  /*7cd0*/  STL.64 [R1+0x38], R6 ;  /* 0x0000380601007387 */ /* 0x0003e20000100a00 */
[----:B------:R-:W-:Y:S01]  /*7ce0*/  IMAD.SHL.U32 R4, R24, 0x8, RZ ;  /* 0x0000000818047824 */ /* 0x000fe200078e00ff */
[----:B------:R-:W-:Y:S01]  /*7cf0*/  LOP3.LUT R0, R0, 0x1c0, RZ, 0xc0, !PT ;  /* 0x000001c000007812 */ /* 0x000fe200078ec0ff */
[----:B--2---:R-:W-:Y:S02]  /*7d00*/  IMAD.U32 R10, RZ, RZ, UR4 ;  /* 0x00000004ff0a7e24 */ /* 0x004fe4000f8e00ff */
[----:B------:R-:W-:Y:S01]  /*7d10*/  IMAD.U32 R11, RZ, RZ, UR5 ;  /* 0x00000005ff0b7e24 */ /* 0x000fe2000f8e00ff */
[----:B------:R-:W-:Y:S01]  /*7d20*/  STL.64 [R1+0x28], R12 ;  /* 0x0000280c01007387 */ /* 0x000fe20000100a00 */
[----:B------:R-:W-:-:S03]  /*7d30*/  LOP3.LUT R4, R0, 0x8, R4, 0xf8, !PT ;  /* 0x0000000800047812 */ /* 0x000fc600078ef804 */
[----:B------:R-:W2:Y:S01]  /*7d40*/  S2R R36, SR_CTAID.Y ;  /* 0x0000000000247919 */ /* 0x000ea20000002600 */
[----:B------:R-:W-:-:S03]  /*7d50*/  SHF.R.U32.HI R0, RZ, 0x3, R0 ;  /* 0x00000003ff007819 */ /* 0x000fc60000011600 */
[----:B------:R2:W-:Y:S01]  /*7d60*/  STL.64 [R1+0x18], R10 ;  /* 0x0000180a01007387 */ /* 0x0005e20000100a00 */
[----:B-1----:R-:W-:-:S05]  /*7d70*/  IADD3 R6, P1, R2, 0x8, RZ ;  /* 0x0000000802067810 */ /* 0x002fca0007f3e0ff */
[----:B------:R-:W-:Y:S01]  /*7d80*/  IMAD.X R7, RZ, RZ, R3, P1 ;  /* 0x000000ffff077224 */ /* 0x000fe200008e0603 */
[----:B------:R-:W-:-:S04]  /*7d90*/  LOP3.LUT R22, R4, R0, RZ, 0x3c, !PT ;  /* 0x0000000004167212 */ /* 0x000fc800078e3cff */
[----:B------:R1:W-:Y:S01]  /*7da0*/  STL.64 [R1+0x40], R6 ;  /* 0x0000400601007387 */ /* 0x0003e20000100a00 */
[----:B--2--5:R-:W-:Y:S02]  /*7db0*/  SHF.R.S32.HI R11, RZ, 0x1f, R19 ;  /* 0x0000001fff0b7819 */ /* 0x024fe40000011413 */
[----:B------:R-:W-:-:S03]  /*7dc0*/  SHF.R.S32.HI R28, RZ, 0x1f, R28 ;  /* 0x0000001fff1c7819 */ /* 0x000fc6000001141c */
[----:B------:R-:W-:-:S04]  /*7dd0*/  IMAD R0, R11, c[0x0][0x2b0], RZ ;  /* 0x0000ac000b007a24 */ /* 0x000fc800078e02ff */
[----:B------:R-:W-:Y:S01]  /*7de0*/  IMAD R11, R19, c[0x0][0x2b4], R0 ;  /* 0x0000ad00130b7a24 */ /* 0x000fe200078e0200 */
[----:B-1----:R-:W-:-:S05]  /*7df0*/  @!P0 LOP3.LUT R6, R16, 0xfffffff8, RZ, 0xc0, !PT ;  /* 0xfffffff810068812 */ /* 0x002fca00078ec0ff */
[----:B------:R-:W-:-:S05]  /*7e00*/  @!P0 IMAD.WIDE R6, R6, 0x2, R14 ;  /* 0x0000000206068825 */ /* 0x000fca00078e020e */
[----:B------:R1:W-:Y:S01]  /*7e10*/  @!P0 LDGSTS.E.BYPASS.LTC128B.128 [R17+0xf880], [R6.64], !P4 ;  /* 0x0f88000006118fae */ /* 0x0003e2000e101d46 */
[----:B------:R-:W-:-:S04]  /*7e20*/  IMAD.WIDE.U32 R30, R36, c[0x0][0x1e8], RZ ;  /* 0x00007a00241e7a25 */ /* 0x000fc800078e00ff */
[----:B------:R-:W-:-:S04]  /*7e30*/  IMAD.WIDE.U32 R34, R36, c[0x0][0x210], RZ ;  /* 0x0000840024227a25 */ /* 0x000fc800078e00ff */
[----:B------:R-:W-:-:S04]  /*7e40*/  IMAD.WIDE.U32 R32, R19, c[0x0][0x2b0], RZ ;  /* 0x0000ac0013207a25 */ /* 0x000fc800078e00ff */
[----:B-1----:R-:W-:Y:S01]  /*7e50*/  IMAD R7, R28, c[0x0][0x1e8], RZ ;  /* 0x00007a001c077a24 */ /* 0x002fe200078e02ff */
[----:B------:R1:W-:Y:S03]  /*7e60*/  STL.64 [R1+0x20], R2 ;  /* 0x0000200201007387 */ /* 0x0003e60000100a00 */
[----:B------:R-:W-:Y:S01]  /*7e70*/  IMAD R7, R36, c[0x0][0x1ec], R7 ;  /* 0x00007b0024077a24 */ /* 0x000fe200078e0207 */
[----:B------:R-:W-:Y:S01]  /*7e80*/  LOP3.LUT R229, R229, 0xffffffbf, RZ, 0xc0, !PT ;  /* 0xffffffbfe5e57812 */ /* 0x000fe200078ec0ff */
[----:B------:R-:W-:Y:S01]  /*7e90*/  IMAD.SHL.U32 R6, R26, 0x40, RZ ;  /* 0x000000401a067824 */ /* 0x000fe200078e00ff */
[----:B------:R-:W-:Y:S01]  /*7ea0*/  LOP3.LUT P0, RZ, R21, 0x4, RZ, 0xc0, !PT ;  /* 0x0000000415ff7812 */ /* 0x000fe2000780c0ff */
[----:B------:R-:W-:Y:S01]  /*7eb0*/  IMAD.IADD R15, R31, 0x1, R7 ;  /* 0x000000011f0f7824 */ /* 0x000fe200078e0207 */
[----:B------:R-:W0:Y:S01]  /*7ec0*/  LDGDEPBAR ;  /* 0x00000000000079af */ /* 0x000e220000000000 */
[----:B------:R-:W-:-:S03]  /*7ed0*/  IMAD.IADD R7, R33, 0x1, R11 ;  /* 0x0000000121077824 */ /* 0x000fc600078e020b */
[----:B------:R1:W-:Y:S04]  /*7ee0*/  STL.64 [R1+0xc8], R32 ;  /* 0x0000c82001007387 */ /* 0x0003e80000100a00 */
[----:B------:R1:W-:Y:S01]  /*7ef0*/  STL [R1+0xe4], R7 ;  /* 0x0000e40701007387 */ /* 0x0003e20000100800 */
[----:B------:R-:W-:Y:S02]  /*7f00*/  IMAD.MOV.U32 R14, RZ, RZ, 0x20 ;  /* 0x00000020ff0e7424 */ /* 0x000fe400078e00ff */
[----:B------:R-:W-:Y:S01]  /*7f10*/  IMAD.SHL.U32 R12, R21, 0x40, RZ ;  /* 0x00000040150c7824 */ /* 0x000fe200078e00ff */
[----:B------:R-:W-:Y:S01]  /*7f20*/  WARPSYNC 0xffffffff ;  /* 0xffffffff00007948 */ /* 0x000fe20003800000 */
[----:B------:R-:W-:Y:S02]  /*7f30*/  LOP3.LUT R20, R6, 0xfffffe00, RZ, 0xc0, !PT ;  /* 0xfffffe0006147812 */ /* 0x000fe400078ec0ff */
[----:B------:R-:W-:-:S02]  /*7f40*/  SEL R6, R14, 0xffffffe0, !P0 ;  /* 0xffffffe00e067807 */ /* 0x000fc40004000000 */
[----:B------:R-:W-:Y:S02]  /*7f50*/  LOP3.LUT R19, R12, 0x1c0, RZ, 0xc0, !PT ;  /* 0x000001c00c137812 */ /* 0x000fe400078ec0ff */
[----:B----4-:R-:W-:-:S04]  /*7f60*/  SHF.R.S32.HI R13, RZ, 0x1f, R18 ;  /* 0x0000001fff0d7819 */ /* 0x010fc80000011412 */
[----:B------:R-:W-:-:S04]  /*7f70*/  LEA.HI R10, R13, R18, RZ, 0x3 ;  /* 0x000000120d0a7211 */ /* 0x000fc800078f18ff */
[----:B------:R-:W-:-:S05]  /*7f80*/  LOP3.LUT R4, R10, 0xfffffff8, RZ, 0xc0, !PT ;  /* 0xfffffff80a047812 */ /* 0x000fca00078ec0ff */
[----:B------:R-:W-:Y:S02]  /*7f90*/  IMAD.IADD R0, R18, 0x1, -R4 ;  /* 0x0000000112007824 */ /* 0x000fe400078e0a04 */
[----:B------:R-:W-:Y:S02]  /*7fa0*/  IMAD R4, R28, c[0x0][0x210], RZ ;  /* 0x000084001c047a24 */ /* 0x000fe400078e02ff */
[----:B------:R-:W-:Y:S02]  /*7fb0*/  IMAD.SHL.U32 R28, R0, 0x8, RZ ;  /* 0x00000008001c7824 */ /* 0x000fe400078e00ff */
[----:B------:R-:W-:-:S03]  /*7fc0*/  IMAD R4, R36, c[0x0][0x214], R4 ;  /* 0x0000850024047a24 */ /* 0x000fc600078e0204 */
[----:B------:R-:W-:Y:S01]  /*7fd0*/  IADD3 R16, R28, 0x40, RZ ;  /* 0x000000401c107810 */ /* 0x000fe20007ffe0ff */
[----:B------:R-:W-:-:S03]  /*7fe0*/  IMAD.IADD R4, R35, 0x1, R4 ;  /* 0x0000000123047824 */ /* 0x000fc600078e0204 */
[----:B------:R-:W-:-:S04]  /*7ff0*/  ISETP.GE.AND P5, PT, R16, c[0x0][0x1d4], PT ;  /* 0x0000750010007a0c */ /* 0x000fc80003fa6270 */
[----:B------:R-:W-:Y:S01]  /*8000*/  SEL R4, RZ, 0x10, P5 ;  /* 0x00000010ff047807 */ /* 0x000fe20002800000 */
[----:B---3--:R1:W-:Y:S01]  /*8010*/  STL [R1+0xd0], R29 ;  /* 0x0000d01d01007387 */ /* 0x0083e20000100800 */
[----:B------:R-:W-:-:S03]  /*8020*/  ISETP.GE.AND P6, PT, R28, c[0x0][0x1d4], PT ;  /* 0x000075001c007a0c */ /* 0x000fc60003fc6270 */
[----:B------:R1:W-:Y:S04]  /*8030*/  STL [R1+0xa4], R28 ;  /* 0x0000a41c01007387 */ /* 0x0003e80000100800 */
[----:B------:R1:W-:Y:S04]  /*8040*/  STL [R1+0xf4], R16 ;  /* 0x0000f41001007387 */ /* 0x0003e80000100800 */
[----:B------:R1:W-:Y:S02]  /*8050*/  STL [R1+0xa0], R4 ;  /* 0x0000a00401007387 */ /* 0x0003e40000100800 */
[----:B------:R-:W-:-:S04]  /*8060*/  @P6 LOP3.LUT R229, R229, 0x40, RZ, 0xfc, !PT ;  /* 0x00000040e5e56812 */ /* 0x000fc800078efcff */
[----:B------:R-:W-:-:S04]  /*8070*/  LOP3.LUT R229, R229, 0xfffffeff, RZ, 0xc0, !PT ;  /* 0xfffffeffe5e57812 */ /* 0x000fc800078ec0ff */
[----:B------:R-:W-:Y:S02]  /*8080*/  @P5 LOP3.LUT R229, R229, 0x100, RZ, 0xfc, !PT ;  /* 0x00000100e5e55812 */ /* 0x000fe400078efcff */
[----:B------:R-:W-:Y:S01]  /*8090*/  SHF.R.S32.HI R12, RZ, 0x3, R10 ;  /* 0x00000003ff0c7819 */ /* 0x000fe2000001140a */
[----:B------:R-:W-:Y:S01]  /*80a0*/  IMAD.MOV.U32 R121, RZ, RZ, 0x30 ;  /* 0x00000030ff797424 */ /* 0x000fe200078e00ff */
[----:B------:R-:W-:Y:S01]  /*80b0*/  BAR.SYNC.DEFER_BLOCKING 0x0 ;  /* 0x0000000000007b1d */ /* 0x000fe20000010000 */
[----:B-1----:R-:W-:Y:S02]  /*80c0*/  IMAD.MOV.U32 R3, RZ, RZ, c[0x0][0x2b8] ;  /* 0x0000ae00ff037624 */ /* 0x002fe400078e00ff */
[----:B------:R-:W-:Y:S02]  /*80d0*/  IMAD R139, R230, R121, -0x30 ;  /* 0xffffffd0e68b7424 */ /* 0x000fe400078e0279 */
[----:B------:R-:W-:Y:S01]  /*80e0*/  IMAD R26, R0, 0x10, R12 ;  /* 0x00000010001a7824 */ /* 0x000fe200078e020c */
[----:B------:R-:W-:Y:S01]  /*80f0*/  ISETP.NE.AND P1, PT, R3, 0x1, PT ;  /* 0x000000010300780c */ /* 0x000fe20003f25270 */
[----:B------:R-:W-:Y:S02]  /*8100*/  IMAD.MOV.U32 R14, RZ, RZ, RZ ;  /* 0x000000ffff0e7224 */ /* 0x000fe400078e00ff */
[----:B------:R-:W-:Y:S01]  /*8110*/  IMAD.IADD R3, R26, 0x1, R139 ;  /* 0x000000011a037824 */ /* 0x000fe200078e028b */
[----:B------:R-:W-:Y:S01]  /*8120*/  LEA.HI R18, R13, R18, RZ, 0x6 ;  /* 0x000000120d127211 */ /* 0x000fe200078f30ff */
[----:B------:R-:W-:Y:S01]  /*8130*/  IMAD R121, R230, -0x30, R121 ;  /* 0xffffffd0e6797824 */ /* 0x000fe200078e0279 */
[----:B------:R-:W-:Y:S01]  /*8140*/  IADD3 R45, R2, 0x18, RZ ;  /* 0x00000018022d7810 */ /* 0x000fe20007ffe0ff */
[----:B------:R-:W-:Y:S01]  /*8150*/  STL [R1+0xb8], R26 ;  /* 0x0000b81a01007387 */ /* 0x000fe20000100800 */
[----:B------:R-:W-:Y:S01]  /*8160*/  ISETP.GE.AND P0, PT, R3, R23, PT ;  /* 0x000000170300720c */ /* 0x000fe20003f06270 */
[----:B------:R-:W-:-:S03]  /*8170*/  IMAD.IADD R3, R29, 0x1, R3 ;  /* 0x000000011d037824 */ /* 0x000fc600078e0203 */
[----:B------:R-:W-:Y:S01]  /*8180*/  ISETP.GT.OR P0, PT, R26, 0x2f, P0 ;  /* 0x0000002f1a00780c */ /* 0x000fe20000704670 */
[----:B------:R-:W-:-:S04]  /*8190*/  @P1 IMAD.HI.U32 R4, R3, c[0x0][0x2bc], RZ ;  /* 0x0000af0003041a27 */ /* 0x000fc800078e00ff */
[----:B------:R-:W-:Y:S01]  /*81a0*/  IMAD.MOV.U32 R0, RZ, RZ, R3 ;  /* 0x000000ffff007224 */ /* 0x000fe200078e0003 */
[----:B------:R-:W-:-:S07]  /*81b0*/  @P1 SHF.R.U32.HI R0, RZ, c[0x0][0x2c0], R4 ;  /* 0x0000b000ff001a19 */ /* 0x000fce0000011604 */
[----:B------:R-:W-:-:S04]  /*81c0*/  @!P0 IADD3 R4, P1, R0, R32, RZ ;  /* 0x0000002000048210 */ /* 0x000fc80007f3e0ff */
[----:B------:R-:W-:Y:S02]  /*81d0*/  @!P0 LEA.HI.X.SX32 R7, R0, R7, 0x1, P1 ;  /* 0x0000000700078211 */ /* 0x000fe400008f0eff */
[----:B------:R-:W-:-:S04]  /*81e0*/  @!P0 LEA R10, P1, R4, c[0x0][0x2a0], 0x2 ;  /* 0x0000a800040a8a11 */ /* 0x000fc800078210ff */
[----:B------:R-:W-:-:S05]  /*81f0*/  @!P0 LEA.HI.X R11, R4, c[0x0][0x2a4], R7, 0x2, P1 ;  /* 0x0000a900040b8a11 */ /* 0x000fca00008f1407 */
[----:B------:R1:W2:Y:S01]  /*8200*/  @!P0 LDG.E R14, [R10.64] ;  /* 0x000000060a0e8981 */ /* 0x0002a2000c1e1900 */
[----:B------:R-:W-:Y:S01]  /*8210*/  IMAD.MOV R0, RZ, RZ, -R0 ;  /* 0x000000ffff007224 */ /* 0x000fe200078e0a00 */
[----:B------:R-:W-:Y:S01]  /*8220*/  IADD3 R116, -R12, R23, R121 ;  /* 0x000000170c747210 */ /* 0x000fe20007ffe179 */
[----:B------:R-:W-:Y:S01]  /*8230*/  BSSY B2, `(.L_x_1268) ;  /* 0x0000049000027945 */ /* 0x000fe20003800000 */
[----:B------:R-:W-:Y:S01]  /*8240*/  SHF.R.S32.HI R7, RZ, 0x1f, R16 ;  /* 0x0000001fff077819 */ /* 0x000fe20000011410 */
[----:B------:R-:W-:Y:S01]  /*8250*/  IMAD R3, R0, c[0x0][0x2b8], R3 ;  /* 0x0000ae0000037a24 */ /* 0x000fe200078e0203 */
[C---:B------:R-:W-:Y:S02]  /*8260*/  ISETP.GE.AND P2, PT, R116.reuse, 0x1, PT ;  /* 0x000000017400780c */ /* 0x040fe40003f46270 */
[----:B------:R-:W-:Y:S02]  /*8270*/  ISETP.GE.AND P1, PT, R116, 0x11, PT ;  /* 0x000000117400780c */ /* 0x000fe40003f26270 */
[----:B------:R-:W-:Y:S01]  /*8280*/  SHF.R.S32.HI R137, RZ, 0x1f, R3 ;  /* 0x0000001fff897819 */ /* 0x000fe20000011403 */
[----:B------:R3:W-:Y:S01]  /*8290*/  STL [R1+0x7c], R3 ;  /* 0x00007c0301007387 */ /* 0x0007e20000100800 */
[----:B------:R-:W-:-:S02]  /*82a0*/  LOP3.LUT R229, R229, 0xffffff7f, RZ, 0xc0, !PT ;  /* 0xffffff7fe5e57812 */ /* 0x000fc400078ec0ff */
[----:B------:R-:W-:Y:S01]  /*82b0*/  MOV R141, 0x86c0 ;  /* 0x000086c0008d7802 */ /* 0x000fe20000000f00 */
[----:B------:R-:W-:-:S04]  /*82c0*/  IMAD R0, R137, c[0x0][0x1e0], RZ ;  /* 0x0000780089007a24 */ /* 0x000fc800078e02ff */
[C---:B------:R-:W-:Y:S02]  /*82d0*/  IMAD R0, R3.reuse, c[0x0][0x1e4], R0 ;  /* 0x0000790003007a24 */ /* 0x040fe400078e0200 */
[----:B-1----:R-:W-:-:S04]  /*82e0*/  IMAD.WIDE.U32 R10, R3, c[0x0][0x1e0], RZ ;  /* 0x00007800030a7a25 */ /* 0x002fc800078e00ff */
[----:B------:R-:W-:Y:S01]  /*82f0*/  IMAD.IADD R11, R11, 0x1, R0 ;  /* 0x000000010b0b7824 */ /* 0x000fe200078e0200 */
[----:B--2---:R-:W-:-:S03]  /*8300*/  SHF.R.S32.HI R138, RZ, 0x1f, R14 ;  /* 0x0000001fff8a7819 */ /* 0x004fc6000001140e */
[----:B------:R-:W-:Y:S01]  /*8310*/  IMAD.WIDE.U32 R10, R14, c[0x0][0x1f0], R10 ;  /* 0x00007c000e0a7a25 */ /* 0x000fe200078e000a */
[----:B------:R-:W-:Y:S03]  /*8320*/  STL [R1+0x70], R14 ;  /* 0x0000700e01007387 */ /* 0x000fe60000100800 */
[----:B---3--:R-:W-:Y:S01]  /*8330*/  IMAD R3, R138, c[0x0][0x1f0], RZ ;  /* 0x00007c008a037a24 */ /* 0x008fe200078e02ff */
[----:B------:R-:W-:-:S03]  /*8340*/  IADD3 R0, P0, R30, R10, RZ ;  /* 0x0000000a1e007210 */ /* 0x000fc60007f1e0ff */
[----:B------:R-:W-:-:S05]  /*8350*/  IMAD R3, R14, c[0x0][0x1f4], R3 ;  /* 0x00007d000e037a24 */ /* 0x000fca00078e0203 */
[----:B------:R-:W-:Y:S01]  /*8360*/  IADD3.X R11, R15, R11, R3, P0, !PT ;  /* 0x0000000b0f0b7210 */ /* 0x000fe200007fe403 */
[----:B------:R-:W-:Y:S01]  /*8370*/  IMAD.SHL.U32 R3, R12, 0x40, RZ ;  /* 0x000000400c037824 */ /* 0x000fe200078e00ff */
[----:B------:R-:W-:-:S04]  /*8380*/  LEA R10, P0, R0, c[0x0][0x1c8], 0x1 ;  /* 0x00007200000a7a11 */ /* 0x000fc800078008ff */
[----:B------:R-:W-:Y:S01]  /*8390*/  LEA.HI.X R0, R0, c[0x0][0x1cc], R11, 0x1, P0 ;  /* 0x0000730000007a11 */ /* 0x000fe200000f0c0b */
[----:B------:R-:W-:Y:S01]  /*83a0*/  SHFL.IDX PT, R14, R10, RZ, 0x181f ;  /* 0x00181fff0a0e7589 */ /* 0x000fe200000e0000 */
[----:B------:R-:W-:Y:S02]  /*83b0*/  LOP3.LUT R3, R3, 0x1c0, RZ, 0xc0, !PT ;  /* 0x000001c003037812 */ /* 0x000fe400078ec0ff */
[----:B------:R-:W-:Y:S01]  /*83c0*/  ISETP.GT.AND P0, PT, R116, 0x20, PT ;  /* 0x000000207400780c */ /* 0x000fe20003f04270 */
[----:B------:R-:W1:Y:S01]  /*83d0*/  SHFL.IDX PT, R15, R0, RZ, 0x181f ;  /* 0x00181fff000f7589 */ /* 0x000e6200000e0000 */
[----:B------:R-:W-:Y:S02]  /*83e0*/  LOP3.LUT R4, R3, 0x38, R28, 0xf8, !PT ;  /* 0x0000003803047812 */ /* 0x000fe400078ef81c */
[----:B------:R-:W-:Y:S01]  /*83f0*/  SHF.R.U32.HI R3, RZ, 0x3, R3 ;  /* 0x00000003ff037819 */ /* 0x000fe20000011603 */
[----:B------:R-:W-:Y:S03]  /*8400*/  SHFL.IDX PT, R12, R10, 0x1, 0x181f ;  /* 0x00381f000a0c7f89 */ /* 0x000fe600000e0000 */
[----:B------:R-:W-:Y:S01]  /*8410*/  LOP3.LUT R4, R4, R3, RZ, 0x3c, !PT ;  /* 0x0000000304047212 */ /* 0x000fe200078e3cff */
[----:B------:R-:W2:Y:S01]  /*8420*/  SHFL.IDX PT, R13, R0, 0x1, 0x181f ;  /* 0x00381f00000d7f89 */ /* 0x000ea200000e0000 */
[----:B------:R-:W-:-:S03]  /*8430*/  IMAD.SHL.U32 R3, R18, 0x8, RZ ;  /* 0x0000000812037824 */ /* 0x000fc600078e00ff */
[----:B------:R-:W-:Y:S02]  /*8440*/  SHFL.IDX PT, R10, R10, 0x2, 0x181f ;  /* 0x00581f000a0a7f89 */ /* 0x000fe400000e0000 */
[----:B------:R-:W-:Y:S02]  /*8450*/  LOP3.LUT R136, R4, 0xfffffe00, R3, 0xf8, !PT ;  /* 0xfffffe0004887812 */ /* 0x000fe400078ef803 */
[----:B------:R3:W4:Y:S01]  /*8460*/  SHFL.IDX PT, R11, R0, 0x2, 0x181f ;  /* 0x00581f00000b7f89 */ /* 0x00072200000e0000 */
[----:B------:R-:W-:Y:S02]  /*8470*/  SHF.R.U32.HI R4, RZ, 0x3, R19 ;  /* 0x00000003ff047819 */ /* 0x000fe40000011613 */
[----:B------:R-:W-:Y:S01]  /*8480*/  @P1 IMAD.SHL.U32 R3, R136, 0x2, RZ ;  /* 0x0000000288031824 */ /* 0x000fe200078e00ff */
[----:B---3--:R-:W-:Y:S01]  /*8490*/  LEA.HI R0, R7, R16, RZ, 0x3 ;  /* 0x0000001007007211 */ /* 0x008fe200078f18ff */
[----:B-1----:R-:W-:-:S03]  /*84a0*/  @P2 IMAD.WIDE R16, R28, 0x2, R14 ;  /* 0x000000021c102825 */ /* 0x002fc600078e020e */
[----:B------:R-:W-:Y:S01]  /*84b0*/  LOP3.LUT R18, R0, 0xfffffff8, RZ, 0xc0, !PT ;  /* 0xfffffff800127812 */ /* 0x000fe200078ec0ff */
[----:B------:R-:W-:-:S03]  /*84c0*/  @P2 IMAD.SHL.U32 R0, R136, 0x2, RZ ;  /* 0x0000000288002824 */ /* 0x000fc600078e00ff */
[----:B------:R-:W-:Y:S01]  /*84d0*/  SHF.R.S32.HI R2, RZ, 0x1f, R18 ;  /* 0x0000001fff027819 */ /* 0x000fe20000011412 */
[----:B------:R-:W-:Y:S01]  /*84e0*/  @P2 IMAD.WIDE R14, R18, 0x2, R14 ;  /* 0x00000002120e2825 */ /* 0x000fe200078e020e */
[----:B------:R2:W-:Y:S04]  /*84f0*/  @P2 LDGSTS.E.BYPASS.LTC128B.128 [R0+0x5080], [R16.64], !P6 ;  /* 0x0508000010002fae */ /* 0x0005e8000f101d46 */
[----:B------:R1:W-:Y:S04]  /*8500*/  @P2 LDGSTS.E.BYPASS.LTC128B.128 [R0+0x6880], [R14.64], !P5 ;  /* 0x068800000e002fae */ /* 0x0003e8000e901d46 */
[----:B------:R3:W-:Y:S04]  /*8510*/  STL [R1+0xe8], R18 ;  /* 0x0000e81201007387 */ /* 0x0007e80000100800 */
[----:B------:R3:W-:Y:S01]  /*8520*/  STL [R1+0xf0], R2 ;  /* 0x0000f00201007387 */ /* 0x0007e20000100800 */
[----:B--2---:R-:W-:-:S04]  /*8530*/  @P1 IMAD.WIDE R16, R28, 0x2, R12 ;  /* 0x000000021c101825 */ /* 0x004fc800078e020c */
[----:B-1----:R-:W-:Y:S01]  /*8540*/  @P1 IMAD.WIDE R14, R18, 0x2, R12 ;  /* 0x00000002120e1825 */ /* 0x002fe200078e020c */
[----:B------:R1:W-:Y:S03]  /*8550*/  @P1 LDGSTS.E.BYPASS.LTC128B.128 [R3+0x5880], [R16.64], !P6 ;  /* 0x0588000010031fae */ /* 0x0003e6000f101d46 */
[----:B------:R-:W-:Y:S01]  /*8560*/  @P0 IMAD.SHL.U32 R0, R136, 0x2, RZ ;  /* 0x0000000288000824 */ /* 0x000fe200078e00ff */
[----:B------:R1:W-:Y:S01]  /*8570*/  @P1 LDGSTS.E.BYPASS.LTC128B.128 [R3+0x7080], [R14.64], !P5 ;  /* 0x070800000e031fae */ /* 0x0003e2000e901d46 */
[----:B----4-:R-:W-:Y:S01]  /*8580*/  @P0 IMAD.WIDE R12, R28, 0x2, R10 ;  /* 0x000000021c0c0825 */ /* 0x010fe200078e020a */
[----:B------:R-:W-:-:S03]  /*8590*/  ISETP.GT.AND P1, PT, R26, 0x2f, PT ;  /* 0x0000002f1a00780c */ /* 0x000fc60003f24270 */
[----:B------:R-:W-:Y:S01]  /*85a0*/  @P0 IMAD.WIDE R10, R18, 0x2, R10 ;  /* 0x00000002120a0825 */ /* 0x000fe200078e020a */
[----:B------:R2:W-:Y:S04]  /*85b0*/  @P0 LDGSTS.E.BYPASS.LTC128B.128 [R0+0x6080], [R12.64], !P6 ;  /* 0x060800000c000fae */ /* 0x0005e8000f101d46 */
[----:B------:R2:W-:Y:S01]  /*85c0*/  @P0 LDGSTS.E.BYPASS.LTC128B.128 [R0+0x7880], [R10.64], !P5 ;  /* 0x078800000a000fae */ /* 0x0005e2000e901d46 */
[----:B------:R-:W-:-:S03]  /*85d0*/  LOP3.LUT P0, RZ, R21, 0x2, RZ, 0xc0, !PT ;  /* 0x0000000215ff7812 */ /* 0x000fc6000780c0ff */
[----:B------:R-:W0:Y:S01]  /*85e0*/  LDGDEPBAR ;  /* 0x00000000000079af */ /* 0x000e220000000000 */
[----:B------:R-:W-:Y:S01]  /*85f0*/  @P1 LOP3.LUT R229, R229, 0x80, RZ, 0xfc, !PT ;  /* 0x00000080e5e51812 */ /* 0x000fe200078efcff */
[----:B-1----:R-:W-:-:S05]  /*8600*/  IMAD.SHL.U32 R3, R25, 0x8, RZ ;  /* 0x0000000819037824 */ /* 0x002fca00078e00ff */
[----:B------:R-:W-:-:S04]  /*8610*/  LOP3.LUT R3, R19, 0x8, R3, 0xf8, !PT ;  /* 0x0000000813037812 */ /* 0x000fc800078ef803 */
[----:B------:R-:W-:Y:S01]  /*8620*/  LOP3.LUT R3, R3, R4, RZ, 0x3c, !PT ;  /* 0x0000000403037212 */ /* 0x000fe200078e3cff */
[----:B------:R-:W-:Y:S01]  /*8630*/  IMAD.MOV.U32 R4, RZ, RZ, 0x10 ;  /* 0x00000010ff047424 */ /* 0x000fe200078e00ff */
[----:B--2---:R-:W-:Y:S02]  /*8640*/  LEA.HI R0, R27, R168, RZ, 0x5 ;  /* 0x000000a81b007211 */ /* 0x004fe400078f28ff */
[----:B------:R-:W-:Y:S01]  /*8650*/  LOP3.LUT R10, R22, R20, RZ, 0xfc, !PT ;  /* 0x00000014160a7212 */ /* 0x000fe200078efcff */
[----:B------:R-:W-:Y:S01]  /*8660*/  IMAD R7, R24, 0x200, R3 ;  /* 0x0000020018077824 */ /* 0x000fe200078e0203 */
[----:B------:R-:W-:Y:S01]  /*8670*/  SEL R4, R4, 0xfffffff0, !P0 ;  /* 0xfffffff004047807 */ /* 0x000fe20004000000 */
[----:B------:R-:W-:-:S05]  /*8680*/  IMAD.SHL.U32 R0, R0, 0x20, RZ ;  /* 0x0000002000007824 */ /* 0x000fca00078e00ff */
[----:B------:R-:W-:-:S04]  /*8690*/  LOP3.LUT R0, R0, 0xfffffc00, RZ, 0xc0, !PT ;  /* 0xfffffc0000007812 */ /* 0x000fc800078ec0ff */
[----:B------:R-:W-:Y:S02]  /*86a0*/  IADD3 R0, R22, R20, R0 ;  /* 0x0000001416007210 */ /* 0x000fe40007ffe000 */
[----:B---3--:R-:W-:Y:S05]  /*86b0*/  CALL.REL.NOINC `($_ZN7cutlass13device_kernelIN5flash19enable_sm80_to_sm89INS1_16FlashAttnFwdSm80INS1_25CollectiveMainloopFwdSm80ILi4ELi1ELb0EN4cute5tupleIJNS5_1CILi128EEENS7_ILi48EEES8_EEELi128ENS_10bfloat16_tEfNS_4arch4Sm80ELb0ELb1ELb1ELb1ELb1ELb1ELb1ELb0EEENS1_21CollectiveEpilogueFwdINS6_IJS8_S8_S9_EEENS6_IJNS7_ILi1EEESH_SH_EEESB_SD_Li128ELb1ELb1ELb0ELb0EEENS1_19SingleTileSchedulerILb1ELb0ELb1ELi128EEEEEEEEEvNT_6ParamsE$_ZZN5flash25CollectiveMainloopFwdSm80ILi4ELi1ELb0EN4cute5tupleIJNS1_1CILi128EEENS3_ILi48EEES4_EEELi128EN7cutlass10bfloat16_tEfNS7_4arch4Sm80ELb0ELb1ELb1ELb1ELb1ELb1ELb1ELb0EE3mmaINS_16FlashAttnFwdSm80ISB_NS_21CollectiveEpilogueFwdINS2_IJS4_S4_S5_EEENS2_IJNS3_ILi1EEESG_SG_EEES8_SA_Li128ELb1ELb1ELb0ELb0EEENS_19SingleTileSchedulerILb1ELb0ELb1ELi128EEEE13SharedStorageENS1_6TensorINS1_11ArrayEngineIfLm128EEENS1_6LayoutINS2_IJNS2_IJNS3_ILi2EEESR_EEESR_NS3_ILi16EEEEEENS2_IJNS2_IJSG_SR_EEENS3_ILi4EEENS3_ILi8EEEEEEEEEENS_7SoftmaxILi4ELi0EEEEEbRKNSB_6ParamsERT0_RT1_iRKNS_16SeqlenInfoQKNewKILb1ELb1EEENS2_IJiiiiEEERT_ENKUlvE_clEv) ;  /* 0x0001a98000007944 */ /* 0x008fea0003c00000 */
[----:B------:R-:W-:Y:S05]  /*86c0*/  BSYNC B2 ;  /* 0x0000000000027941 */ /* 0x000fea0003800000 */
.L_x_1268:
[----:B------:R-:W2:Y:S01]  /*86d0*/  LDL R28, [R1+0x7c] ;  /* 0x00007c00011c7983 */ /* 0x000ea20000100800 */
[----:B------:R-:W-:-:S04]  /*86e0*/  DEPBAR.LE SB0, 0x0 ;  /* 0x000080000000791a */ /* 0x000fc80000000000 */
[----:B------:R-:W3:Y:S04]  /*86f0*/  LDL R32, [R1+0x10] ;  /* 0x0000100001207983 */ /* 0x000ee80000100800 */
[----:B------:R-:W4:Y:S04]  /*8700*/  LDL R11, [R1+0x70] ;  /* 0x00007000010b7983 */ /* 0x000f280000100800 */
[----:B------:R1:W5:Y:S01]  /*8710*/  LDL R120, [R1] ;  /* 0x0000000001787983 */ /* 0x0003620000100800 */
[----:B------:R-:W-:Y:S01]  /*8720*/  WARPSYNC 0xffffffff ;  /* 0xffffffff00007948 */ /* 0x000fe20003800000 */
[----:B------:R-:W-:-:S02]  /*8730*/  SHF.L.U32 R216, R7, 0x1, RZ ;  /* 0x0000000107d87819 */ /* 0x000fc400000006ff */
[----:B------:R-:W-:Y:S01]  /*8740*/  BAR.SYNC.DEFER_BLOCKING 0x0 ;  /* 0x0000000000007b1d */ /* 0x000fe20000010000 */
[----:B------:R-:W-:Y:S02]  /*8750*/  SHF.L.U32 R224, R0, 0x1, RZ ;  /* 0x0000000100e07819 */ /* 0x000fe400000006ff */
[----:B------:R-:W-:-:S03]  /*8760*/  IMAD R0, R4, 0x2, R216 ;  /* 0x0000000204007824 */ /* 0x000fc600078e02d8 */
[----:B------:R-:W1:Y:S04]  /*8770*/  S2R R29, SR_CTAID.Y ;  /* 0x00000000001d7919 */ /* 0x000e680000002600 */
[----:B------:R-:W2:Y:S04]  /*8780*/  LDSM.16.M88.4 R72, [R0+0x5080] ;  /* 0x005080000048783b */ /* 0x000ea80000000200 */
[----:B------:R-:W2:Y:S04]  /*8790*/  LDSM.16.M88.4 R80, [R0+0x5880] ;  /* 0x005880000050783b */ /* 0x000ea80000000200 */
[----:B------:R1:W2:Y:S04]  /*87a0*/  LDSM.16.M88.4 R88, [R0+0x6080] ;  /* 0x006080000058783b */ /* 0x0002a80000000200 */
[----:B-1----:R1:W1:Y:S04]  /*87b0*/  LDSM.16.M88.4 R16, [R224+0x8080] ;  /* 0x00808000e010783b */ /* 0x0022680000000200 */
[----:B------:R1:W1:Y:S04]  /*87c0*/  LDSM.16.M88.4 R12, [R224+0xa080] ;  /* 0x00a08000e00c783b */ /* 0x0002680000000200 */
[----:B------:R1:W1:Y:S04]  /*87d0*/  LDSM.16.M88.4 R48, [R216+0x5080] ;  /* 0x00508000d830783b */ /* 0x0002680000000200 */
[----:B------:R1:W1:Y:S04]  /*87e0*/  LDSM.16.M88.4 R44, [R216+0x5880] ;  /* 0x00588000d82c783b */ /* 0x0002680000000200 */
[----:B------:R1:W1:Y:S01]  /*87f0*/  LDSM.16.M88.4 R40, [R216+0x6080] ;  /* 0x00608000d828783b */ /* 0x0002620000000200 */
[----:B------:R-:W-:-:S02]  /*8800*/  IMAD R0, R137, c[0x0][0x208], RZ ;  /* 0x0000820089007a24 */ /* 0x000fc400078e02ff */
[----:B------:R-:W-:Y:S01]  /*8810*/  IMAD.WIDE.U32 R30, R29, c[0x0][0x210], RZ ;  /* 0x000084001d1e7a25 */ /* 0x000fe200078e00ff */
[----:B------:R-:W-:-:S05]  /*8820*/  LEA R226, R9, R224, 0x1 ;  /* 0x000000e009e27211 */ /* 0x000fca00078e08ff */
[----:B------:R1:W1:Y:S04]  /*8830*/  LDSM.16.M88.4 R24, [R226+0x8080] ;  /* 0x00808000e218783b */ /* 0x0002680000000200 */
[----:B------:R1:W1:Y:S01]  /*8840*/  LDSM.16.M88.4 R20, [R226+0xa080] ;  /* 0x00a08000e214783b */ /* 0x0002620000000200 */
[----:B--2---:R-:W-:-:S04]  /*8850*/  IMAD.WIDE.U32 R2, R28, c[0x0][0x208], RZ ;  /* 0x000082001c027a25 */ /* 0x004fc800078e00ff */
[----:B------:R-:W-:Y:S02]  /*8860*/  IMAD R0, R28, c[0x0][0x20c], R0 ;  /* 0x000083001c007a24 */ /* 0x000fe400078e0200 */
[----:B------:R-:W2:Y:S04]  /*8870*/  S2R R28, SR_CTAID.Y ;  /* 0x00000000001c7919 */ /* 0x000ea80000002600 */
[----:B---3--:R3:W-:Y:S01]  /*8880*/  STL [R1+0x8c], R32 ;  /* 0x00008c2001007387 */ /* 0x0087e20000100800 */
[----:B------:R-:W-:Y:S02]  /*8890*/  IMAD.IADD R3, R3, 0x1, R0 ;  /* 0x0000000103037824 */ /* 0x000fe400078e0200 */
[----:B------:R-:W-:Y:S02]  /*88a0*/  IMAD R0, R138, c[0x0][0x218], RZ ;  /* 0x000086008a007a24 */ /* 0x000fe400078e02ff */
[----:B----4-:R-:W-:Y:S01]  /*88b0*/  IMAD.WIDE.U32 R2, R11, c[0x0][0x218], R2 ;  /* 0x000086000b027a25 */ /* 0x010fe200078e0002 */
[----:B--2---:R-:W-:-:S05]  /*88c0*/  SHF.R.S32.HI R28, RZ, 0x1f, R28 ;  /* 0x0000001fff1c7819 */ /* 0x004fca000001141c */
[----:B------:R-:W-:-:S04]  /*88d0*/  IMAD R28, R28, c[0x0][0x210], RZ ;  /* 0x000084001c1c7a24 */ /* 0x000fc800078e02ff */
[----:B------:R-:W-:Y:S01]  /*88e0*/  IMAD R28, R29, c[0x0][0x214], R28 ;  /* 0x000085001d1c7a24 */ /* 0x000fe200078e021c */
[----:B------:R-:W-:Y:S01]  /*88f0*/  IADD3 R2, P1, R30, R2, RZ ;  /* 0x000000021e027210 */ /* 0x000fe20007f3e0ff */
[----:B------:R-:W-:-:S03]  /*8900*/  IMAD R11, R11, c[0x0][0x21c], R0 ;  /* 0x000087000b0b7a24 */ /* 0x000fc600078e0200 */
[----:B------:R-:W-:Y:S02]  /*8910*/  IADD3 R28, R31, R28, RZ ;  /* 0x0000001c1f1c7210 */ /* 0x000fe40007ffe0ff */
[----:B------:R-:W-:Y:S02]  /*8920*/  IADD3 R0, R216, 0x5080, RZ ;  /* 0x00005080d8007810 */ /* 0x000fe40007ffe0ff */
[----:B------:R-:W-:Y:S02]  /*8930*/  LEA R7, P0, R2, c[0x0][0x1f8], 0x1 ;  /* 0x00007e0002077a11 */ /* 0x000fe400078008ff */
[----:B------:R-:W-:Y:S02]  /*8940*/  IADD3.X R3, R28, R3, R11, P1, !PT ;  /* 0x000000031c037210 */ /* 0x000fe40000ffe40b */
[----:B------:R-:W-:Y:S02]  /*8950*/  LEA R223, R4, R0, 0x1 ;  /* 0x0000000004df7211 */ /* 0x000fe400078e08ff */
[----:B------:R-:W-:Y:S01]  /*8960*/  LEA.HI.X R4, R2, c[0x0][0x1fc], R3, 0x1, P0 ;  /* 0x00007f0002047a11 */ /* 0x000fe200000f0c03 */
[----:B------:R-:W-:Y:S05]  /*8970*/  BRA.DIV ~URZ, `(.L_x_1269) ;  /* 0x000167e27f007947 */ /* 0x000fea000b800000 */
[----:B-1-3--:R-:W2:Y:S04]  /*8980*/  LDL R35, [R1+0xa4] ;  /* 0x0000a40001237983 */ /* 0x00aea80000100800 */
[----:B------:R-:W3:Y:S04]  /*8990*/  LDL R30, [R1+0xf4] ;  /* 0x0000f400011e7983 */ /* 0x000ee80000100800 */
[----:B------:R-:W4:Y:S04]  /*89a0*/  LDL R2, [R1+0xe8] ;  /* 0x0000e80001027983 */ /* 0x000f280000100800 */
[----:B------:R-:W1:Y:S04]  /*89b0*/  SHFL.IDX PT, R11, R7, RZ, 0x181f ;  /* 0x00181fff070b7589 */ /* 0x000e6800000e0000 */
[----:B------:R-:W1:Y:S04]  /*89c0*/  SHFL.IDX PT, R33, R4, RZ, 0x181f ;  /* 0x00181fff04217589 */ /* 0x000e6800000e0000 */
[----:B------:R-:W1:Y:S04]  /*89d0*/  SHFL.IDX PT, R32, R7, 0x1, 0x181f ;  /* 0x00381f0007207f89 */ /* 0x000e6800000e0000 */
[----:B------:R-:W1:Y:S01]  /*89e0*/  SHFL.IDX PT, R34, R4, 0x1, 0x181f ;  /* 0x00381f0004227f89 */ /* 0x000e6200000e0000 */
[----:B------:R-:W-:-:S05]  /*89f0*/  IMAD.SHL.U32 R0, R136, 0x2, RZ ;  /* 0x0000000288007824 */ /* 0x000fca00078e00ff */
[----:B------:R1:W-:Y:S01]  /*8a00*/  STL [R1+0x74], R0 ;  /* 0x0000740001007387 */ /* 0x0003e20000100800 */
[C---:B--2---:R-:W-:Y:S01]  /*8a10*/  IMAD.WIDE R36, R35.reuse, 0x2, RZ ;  /* 0x0000000223247825 */ /* 0x044fe200078e02ff */
[----:B------:R-:W-:-:S04]  /*8a20*/  ISETP.GE.AND P1, PT, R35, c[0x0][0x1d4], PT ;  /* 0x0000750023007a0c */ /* 0x000fc80003f26270 */
[-C--:B-1----:R-:W-:Y:S02]  /*8a30*/  IADD3 R28, P0, R11, R36.reuse, RZ ;  /* 0x000000240b1c7210 */ /* 0x082fe40007f1e0ff */
[----:B------:R-:W-:Y:S02]  /*8a40*/  ISETP.LT.OR P3, PT, R116, 0x1, P1 ;  /* 0x000000017400780c */ /* 0x000fe40000f61670 */
[----:B---3--:R-:W-:Y:S01]  /*8a50*/  ISETP.GE.AND P2, PT, R30, c[0x0][0x1d4], PT ;  /* 0x000075001e007a0c */ /* 0x008fe20003f46270 */
[----:B------:R-:W-:Y:S01]  /*8a60*/  IMAD.X R29, R33, 0x1, R37, P0 ;  /* 0x00000001211d7824 */ /* 0x000fe200000e0625 */
[----:B------:R-:W-:Y:S01]  /*8a70*/  IADD3 R30, P0, R32, R36, RZ ;  /* 0x00000024201e7210 */ /* 0x000fe20007f1e0ff */
[----:B----4-:R-:W-:-:S04]  /*8a80*/  IMAD.WIDE R2, R2, 0x2, RZ ;  /* 0x0000000202027825 */ /* 0x010fc800078e02ff */
[----:B------:R-:W-:Y:S01]  /*8a90*/  IMAD.X R31, R34, 0x1, R37, P0 ;  /* 0x00000001221f7824 */ /* 0x000fe200000e0625 */
[----:B------:R-:W-:-:S03]  /*8aa0*/  ISETP.LT.OR P0, PT, R116, 0x1, P2 ;  /* 0x000000017400780c */ /* 0x000fc60001701670 */
[----:B------:R1:W-:Y:S01]  /*8ab0*/  LDGSTS.E.BYPASS.LTC128B.128 [R0+0x2080], [R28.64], !P3 ;  /* 0x020800001c007fae */ /* 0x0003e2000d901d46 */
[----:B------:R-:W-:Y:S01]  /*8ac0*/  ISETP.LT.OR P4, PT, R116, 0x11, P1 ;  /* 0x000000117400780c */ /* 0x000fe20000f81670 */
[----:B------:R-:W-:Y:S01]  /*8ad0*/  IMAD.MOV.U32 R62, RZ, RZ, R2 ;  /* 0x000000ffff3e7224 */ /* 0x000fe200078e0002 */
[--C-:B------:R-:W-:Y:S01]  /*8ae0*/  SHF.R.S32.HI R39, RZ, 0x1f, R35.reuse ;  /* 0x0000001fff277819 */ /* 0x100fe20000011423 */
[----:B------:R-:W-:Y:S01]  /*8af0*/  IMAD.MOV.U32 R38, RZ, RZ, R35 ;  /* 0x000000ffff267224 */ /* 0x000fe200078e0023 */
[----:B-1----:R-:W-:-:S05]  /*8b00*/  IADD3 R28, P3, R11, R2, RZ ;  /* 0x000000020b1c7210 */ /* 0x002fca0007f7e0ff */
[----:B------:R-:W-:Y:S01]  /*8b10*/  IMAD.X R29, R33, 0x1, R3, P3 ;  /* 0x00000001211d7824 */ /* 0x000fe200018e0603 */
[----:B------:R-:W-:-:S04]  /*8b20*/  ISETP.LT.OR P3, PT, R116, 0x11, P2 ;  /* 0x000000117400780c */ /* 0x000fc80001761670 */
[----:B------:R1:W-:Y:S04]  /*8b30*/  LDGSTS.E.BYPASS.LTC128B.128 [R0+0x3880], [R28.64], !P0 ;  /* 0x038800001c007fae */ /* 0x0003e8000c101d46 */
[----:B------:R2:W-:Y:S04]  /*8b40*/  LDGSTS.E.BYPASS.LTC128B.128 [R0+0x2880], [R30.64], !P4 ;  /* 0x028800001e007fae */ /* 0x0005e8000e101d46 */
[----:B------:R2:W3:Y:S04]  /*8b50*/  SHFL.IDX PT, R11, R4, 0x2, 0x181f ;  /* 0x00581f00040b7f89 */ /* 0x0004e800000e0000 */
[----:B------:R2:W4:Y:S04]  /*8b60*/  SHFL.IDX PT, R4, R7, 0x2, 0x181f ;  /* 0x00581f0007047f89 */ /* 0x00052800000e0000 */
[----:B------:R2:W-:Y:S01]  /*8b70*/  STL.64 [R1+0xc0], R38 ;  /* 0x0000c02601007387 */ /* 0x0005e20000100a00 */
[----:B-1----:R-:W-:-:S02]  /*8b80*/  IADD3 R28, P0, R32, R2, RZ ;  /* 0x00000002201c7210 */ /* 0x002fc40007f1e0ff */
[----:B------:R-:W-:-:S03]  /*8b90*/  IADD3 R2, R0, 0x2080, RZ ;  /* 0x0000208000027810 */ /* 0x000fc60007ffe0ff */
[----:B------:R-:W-:Y:S02]  /*8ba0*/  IMAD.X R29, R34, 0x1, R3, P0 ;  /* 0x00000001221d7824 */ /* 0x000fe400000e0603 */
[----:B------:R2:W-:Y:S04]  /*8bb0*/  STL [R1+0x78], R2 ;  /* 0x0000780201007387 */ /* 0x0005e80000100800 */
[----:B------:R2:W-:Y:S01]  /*8bc0*/  LDGSTS.E.BYPASS.LTC128B.128 [R0+0x4080], [R28.64], !P3 ;  /* 0x040800001c007fae */ /* 0x0005e2000d901d46 */
[----:B------:R-:W-:Y:S01]  /*8bd0*/  PLOP3.LUT P0, PT, P2, PT, PT, 0x80, 0x0 ;  /* 0x000000000000781c */ /* 0x000fe2000170f070 */
[----:B------:R-:W-:Y:S02]  /*8be0*/  IMAD.MOV.U32 R60, RZ, RZ, R36 ;  /* 0x000000ffff3c7224 */ /* 0x000fe400078e0024 */
[----:B------:R-:W-:-:S02]  /*8bf0*/  IMAD.MOV.U32 R63, RZ, RZ, R37 ;  /* 0x000000ffff3f7224 */ /* 0x000fc400078e0025 */
[----:B------:R-:W-:Y:S02]  /*8c00*/  IMAD.MOV.U32 R61, RZ, RZ, R3 ;  /* 0x000000ffff3d7224 */ /* 0x000fe400078e0003 */
.L_x_1436:
[----:B--234-:R-:W2:Y:S01]  /*8c10*/  LDL R0, [R1+0x74] ;  /* 0x0000740001007983 */ /* 0x01cea20000100800 */
[C---:B------:R-:W-:Y:S01]  /*8c20*/  ISETP.LT.OR P3, PT, R116.reuse, 0x21, P1 ;  /* 0x000000217400780c */ /* 0x040fe20000f61670 */
[----:B------:R-:W-:Y:S01]  /*8c30*/  HMMA.16816.F32.BF16 R36, R12, R48, RZ ;  /* 0x000000300c24723c */ /* 0x000fe200000418ff */
[----:B------:R-:W-:Y:S01]  /*8c40*/  ISETP.LT.OR P1, PT, R116, 0x21, P0 ;  /* 0x000000217400780c */ /* 0x000fe20000721670 */
[----:B------:R-:W-:Y:S01]  /*8c50*/  IMAD R225, R8, 0x2, R224 ;  /* 0x0000000208e17824 */ /* 0x000fe200078e02e0 */
[----:B------:R-:W-:Y:S02]  /*8c60*/  IADD3 R2, P2, R4, R60, RZ ;  /* 0x0000003c04027210 */ /* 0x000fe40007f5e0ff */
[----:B------:R-:W-:-:S03]  /*8c70*/  LEA R222, R6, R216, 0x1 ;  /* 0x000000d806de7211 */ /* 0x000fc600078e08ff */
[----:B------:R-:W-:Y:S01]  /*8c80*/  HMMA.16816.F32.BF16 R32, R12, R44, RZ ;  /* 0x0000002c0c20723c */ /* 0x000fe200000418ff */
[----:B------:R-:W-:-:S07]  /*8c90*/  IMAD.X R3, R11, 0x1, R63, P2 ;  /* 0x000000010b037824 */ /* 0x000fce00010e063f */
[C---:B------:R-:W-:Y:S08]  /*8ca0*/  HMMA.16816.F32.BF16 R28, R12.reuse, R40, RZ ;  /* 0x000000280c1c723c */ /* 0x040ff000000418ff */
[C---:B-----5:R-:W-:Y:S08]  /*8cb0*/  HMMA.16816.F32.BF16 R52, R12.reuse, R50, RZ ;  /* 0x000000320c34723c */ /* 0x060ff000000418ff */
[C---:B------:R-:W-:Y:S08]  /*8cc0*/  HMMA.16816.F32.BF16 R56, R12.reuse, R46, RZ ;  /* 0x0000002e0c38723c */ /* 0x040ff000000418ff */
[----:B------:R-:W-:Y:S07]  /*8cd0*/  HMMA.16816.F32.BF16 R64, R12, R42, RZ ;  /* 0x0000002a0c40723c */ /* 0x000fee00000418ff */
[----:B------:R-:W-:Y:S01]  /*8ce0*/  IADD3 R12, P0, R4, R62, RZ ;  /* 0x0000003e040c7210 */ /* 0x000fe20007f1e0ff */
[----:B------:R-:W-:Y:S04]  /*8cf0*/  HMMA.16816.F32.BF16 R68, R16, R48, RZ ;  /* 0x000000301044723c */ /* 0x000fe800000418ff */
[----:B------:R-:W-:-:S04]  /*8d00*/  IMAD.X R13, R11, 0x1, R61, P0 ;  /* 0x000000010b0d7824 */ /* 0x000fc800000e063d */
[C---:B------:R-:W-:Y:S08]  /*8d10*/  HMMA.16816.F32.BF16 R76, R16.reuse, R44, RZ ;  /* 0x0000002c104c723c */ /* 0x040ff000000418ff */
[C---:B------:R-:W-:Y:S08]  /*8d20*/  HMMA.16816.F32.BF16 R48, R16.reuse, R50, RZ ;  /* 0x000000321030723c */ /* 0x040ff000000418ff */
[C---:B------:R-:W-:Y:S08]  /*8d30*/  HMMA.16816.F32.BF16 R84, R16.reuse, R40, RZ ;  /* 0x000000281054723c */ /* 0x040ff000000418ff */
[C---:B------:R-:W-:Y:S08]  /*8d40*/  HMMA.16816.F32.BF16 R44, R16.reuse, R46, RZ ;  /* 0x0000002e102c723c */ /* 0x040ff000000418ff */
[----:B------:R-:W-:Y:S08]  /*8d50*/  HMMA.16816.F32.BF16 R96, R16, R42, RZ ;  /* 0x0000002a1060723c */ /* 0x000ff000000418ff */
[C---:B------:R-:W-:Y:S08]  /*8d60*/  HMMA.16816.F32.BF16 R112, R20.reuse, R72, R36 ;  /* 0x000000481470723c */ /* 0x040ff00000041824 */
[C---:B------:R-:W-:Y:S08]  /*8d70*/  HMMA.16816.F32.BF16 R108, R20.reuse, R80, R32 ;  /* 0x00000050146c723c */ /* 0x040ff00000041820 */
[C---:B------:R-:W-:Y:S08]  /*8d80*/  HMMA.16816.F32.BF16 R92, R20.reuse, R74, R52 ;  /* 0x0000004a145c723c */ /* 0x040ff00000041834 */
[C---:B------:R-:W-:Y:S08]  /*8d90*/  HMMA.16816.F32.BF16 R104, R20.reuse, R88, R28 ;  /* 0x000000581468723c */ /* 0x040ff0000004181c */
[C---:B------:R-:W-:Y:S08]  /*8da0*/  HMMA.16816.F32.BF16 R100, R20.reuse, R82, R56 ;  /* 0x000000521464723c */ /* 0x040ff00000041838 */
[----:B------:R-:W-:Y:S01]  /*8db0*/  HMMA.16816.F32.BF16 R52, R20, R90, R64 ;  /* 0x0000005a1434723c */ /* 0x000fe20000041840 */
[----:B------:R-:W-:-:S02]  /*8dc0*/  IMAD R227, R8, 0x2, R226 ;  /* 0x0000000208e37824 */ /* 0x000fc400078e02e2 */
[----:B------:R-:W-:-:S05]  /*8dd0*/  IMAD R221, R6, 0x2, R223 ;  /* 0x0000000206dd7824 */ /* 0x000fca00078e02df */
[C---:B------:R-:W-:Y:S01]  /*8de0*/  HMMA.16816.F32.BF16 R64, R24.reuse, R74, R48 ;  /* 0x0000004a1840723c */ /* 0x040fe20000041830 */
[----:B------:R-:W-:Y:S01]  /*8df0*/  @!PT LDS RZ, [RZ] ;  /* 0x00000000fffff984 */ /* 0x000fe20000000800 */
[----:B------:R-:W-:Y:S01]  /*8e00*/  @!PT LDS RZ, [RZ] ;  /* 0x00000000fffff984 */ /* 0x000fe20000000800 */
[----:B------:R-:W-:Y:S01]  /*8e10*/  @!PT LDS RZ, [RZ] ;  /* 0x00000000fffff984 */ /* 0x000fe20000000800 */
[----:B--2---:R1:W-:Y:S04]  /*8e20*/  LDGSTS.E.BYPASS.LTC128B.128 [R0+0x3080], [R2.64], !P3 ;  /* 0x0308000002007fae */ /* 0x0043e8000d901d46 */
[----:B------:R1:W-:Y:S04]  /*8e30*/  LDGSTS.E.BYPASS.LTC128B.128 [R0+0x4880], [R12.64], !P1 ;  /* 0x048800000c007fae */ /* 0x0003e8000c901d46 */
[----:B------:R-:W-:Y:S04]  /*8e40*/  LDSM.16.M88.4 R16, [R225+0xa080] ;  /* 0x00a08000e110783b */ /* 0x000fe80000000200 */
[----:B------:R-:W2:Y:S04]  /*8e50*/  LDSM.16.M88.4 R36, [R222+0x5080] ;  /* 0x00508000de24783b */ /* 0x000ea80000000200 */
[----:B------:R-:W3:Y:S04]  /*8e60*/  LDSM.16.M88.4 R32, [R222+0x5880] ;  /* 0x00588000de20783b */ /* 0x000ee80000000200 */
[----:B------:R-:W2:Y:S04]  /*8e70*/  LDSM.16.M88.4 R40, [R222+0x6080] ;  /* 0x00608000de28783b */ /* 0x000ea80000000200 */
[----:B------:R-:W2:Y:S01]  /*8e80*/  LDSM.16.M88.4 R20, [R225+0x8080] ;  /* 0x00808000e114783b */ /* 0x000ea20000000200 */
[C---:B------:R-:W-:Y:S03]  /*8e90*/  HMMA.16816.F32.BF16 R68, R24.reuse, R72, R68 ;  /* 0x000000481844723c */ /* 0x040fe60000041844 */
[----:B------:R-:W-:Y:S04]  /*8ea0*/  LDSM.16.M88.4 R72, [R221+0x800] ;  /* 0x00080000dd48783b */ /* 0x000fe80000000200 */
[----:B-1----:R-:W4:Y:S01]  /*8eb0*/  LDL R0, [R1+0xb4] ;  /* 0x0000b40001007983 */ /* 0x002f220000100800 */
[C---:B------:R-:W-:Y:S01]  /*8ec0*/  HMMA.16816.F32.BF16 R48, R24.reuse, R82, R44 ;  /* 0x000000521830723c */ /* 0x040fe2000004182c */
[----:B------:R-:W-:Y:S01]  /*8ed0*/  LEA R228, R9, R225, 0x1 ;  /* 0x000000e109e47211 */ /* 0x000fe200078e08ff */
[----:B------:R-:W-:Y:S01]  /*8ee0*/  BSSY B0, `(.L_x_1270) ;  /* 0x00000ca000007945 */ /* 0x000fe20003800000 */
[----:B------:R-:W-:Y:S04]  /*8ef0*/  LDSM.16.M88.4 R12, [R227+0xa080] ;  /* 0x00a08000e30c783b */ /* 0x000fe80000000200 */
[----:B------:R-:W1:Y:S01]  /*8f00*/  LDSM.16.M88.4 R44, [R221] ;  /* 0x00000000dd2c783b */ /* 0x000e620000000200 */
[C---:B------:R-:W-:Y:S03]  /*8f10*/  HMMA.16816.F32.BF16 R60, R24.reuse, R80, R76 ;  /* 0x00000050183c723c */ /* 0x040fe6000004184c */
[----:B------:R-:W1:Y:S04]  /*8f20*/  LDSM.16.M88.4 R76, [R221+0x1000] ;  /* 0x00100000dd4c783b */ /* 0x000e680000000200 */
[----:B------:R-:W1:Y:S01]  /*8f30*/  LDSM.16.M88.4 R28, [R227+0x8080] ;  /* 0x00808000e31c783b */ /* 0x000e620000000200 */
[C---:B------:R-:W-:Y:S03]  /*8f40*/  HMMA.16816.F32.BF16 R56, R24.reuse, R88, R84 ;  /* 0x000000581838723c */ /* 0x040fe60000041854 */
[----:B------:R-:W0:Y:S05]  /*8f50*/  LDGDEPBAR ;  /* 0x00000000000079af */ /* 0x000e2a0000000000 */
[----:B------:R-:W-:Y:S01]  /*8f60*/  HMMA.16816.F32.BF16 R80, R24, R90, R96 ;  /* 0x0000005a1850723c */ /* 0x000fe20000041860 */
[----:B------:R-:W-:Y:S07]  /*8f70*/  LDSM.16.M88.4 R24, [R224+0xe080] ;  /* 0x00e08000e018783b */ /* 0x000fee0000000200 */
[C---:B--2---:R-:W-:Y:S08]  /*8f80*/  HMMA.16816.F32.BF16 R84, R16.reuse, R36, R112 ;  /* 0x000000241054723c */ /* 0x044ff00000041870 */
[C---:B---3--:R-:W-:Y:S08]  /*8f90*/  HMMA.16816.F32.BF16 R96, R16.reuse, R32, R108 ;  /* 0x000000201060723c */ /* 0x048ff0000004186c */
[C---:B------:R-:W-:Y:S08]  /*8fa0*/  HMMA.16816.F32.BF16 R88, R16.reuse, R38, R92 ;  /* 0x000000261058723c */ /* 0x040ff0000004185c */
[C---:B------:R-:W-:Y:S08]  /*8fb0*/  HMMA.16816.F32.BF16 R100, R16.reuse, R34, R100 ;  /* 0x000000221064723c */ /* 0x040ff00000041864 */
[----:B------:R-:W-:Y:S08]  /*8fc0*/  HMMA.16816.F32.BF16 R104, R16, R40, R104 ;  /* 0x000000281068723c */ /* 0x000ff00000041868 */
[C---:B------:R-:W-:Y:S08]  /*8fd0*/  HMMA.16816.F32.BF16 R92, R20.reuse, R36, R68 ;  /* 0x00000024145c723c */ /* 0x040ff00000041844 */
[----:B------:R-:W-:Y:S01]  /*8fe0*/  HMMA.16816.F32.BF16 R64, R20, R38, R64 ;  /* 0x000000261440723c */ /* 0x000fe20000041840 */
[----:B------:R-:W2:Y:S07]  /*8ff0*/  LDSM.16.M88.4 R36, [R216+0x6880] ;  /* 0x00688000d824783b */ /* 0x000eae0000000200 */
[----:B------:R-:W-:Y:S01]  /*9000*/  HMMA.16816.F32.BF16 R52, R16, R42, R52 ;  /* 0x0000002a1034723c */ /* 0x000fe20000041834 */
[----:B------:R-:W-:Y:S07]  /*9010*/  LDSM.16.M88.4 R16, [R224+0xc080] ;  /* 0x00c08000e010783b */ /* 0x000fee0000000200 */
[C---:B------:R-:W-:Y:S08]  /*9020*/  HMMA.16816.F32.BF16 R108, R20.reuse, R32, R60 ;  /* 0x00000020146c723c */ /* 0x040ff0000004183c */
[C---:B------:R-:W-:Y:S01]  /*9030*/  HMMA.16816.F32.BF16 R112, R20.reuse, R34, R48 ;  /* 0x000000221470723c */ /* 0x040fe20000041830 */
[----:B------:R-:W3:Y:S07]  /*9040*/  LDSM.16.M88.4 R32, [R216+0x7080] ;  /* 0x00708000d820783b */ /* 0x000eee0000000200 */
[C---:B------:R-:W-:Y:S01]  /*9050*/  HMMA.16816.F32.BF16 R116, R20.reuse, R40, R56 ;  /* 0x000000281474723c */ /* 0x040fe20000041838 */
[----:B------:R-:W-:Y:S07]  /*9060*/  LDSM.16.M88.4 R56, [R223+0x1800] ;  /* 0x00180000df38783b */ /* 0x000fee0000000200 */
[----:B------:R-:W-:Y:S01]  /*9070*/  HMMA.16816.F32.BF16 R60, R20, R42, R80 ;  /* 0x0000002a143c723c */ /* 0x000fe20000041850 */
[----:B------:R-:W2:Y:S07]  /*9080*/  LDSM.16.M88.4 R20, [R216+0x7880] ;  /* 0x00788000d814783b */ /* 0x000eae0000000200 */
[C---:B-1----:R-:W-:Y:S08]  /*9090*/  HMMA.16816.F32.BF16 R48, R12.reuse, R44, R84 ;  /* 0x0000002c0c30723c */ /* 0x042ff00000041854 */
[C---:B------:R-:W-:Y:S08]  /*90a0*/  HMMA.16816.F32.BF16 R68, R12.reuse, R72, R96 ;  /* 0x000000480c44723c */ /* 0x040ff00000041860 */
[C---:B------:R-:W-:Y:S08]  /*90b0*/  HMMA.16816.F32.BF16 R40, R12.reuse, R46, R88 ;  /* 0x0000002e0c28723c */ /* 0x040ff00000041858 */
[C---:B------:R-:W-:Y:S08]  /*90c0*/  HMMA.16816.F32.BF16 R80, R12.reuse, R74, R100 ;  /* 0x0000004a0c50723c */ /* 0x040ff00000041864 */
[C---:B------:R-:W-:Y:S08]  /*90d0*/  HMMA.16816.F32.BF16 R84, R12.reuse, R76, R104 ;  /* 0x0000004c0c54723c */ /* 0x040ff00000041868 */
[----:B------:R-:W-:Y:S01]  /*90e0*/  HMMA.16816.F32.BF16 R100, R12, R78, R52 ;  /* 0x0000004e0c64723c */ /* 0x000fe20000041834 */
[----:B------:R-:W-:Y:S04]  /*90f0*/  LDSM.16.M88.4 R12, [R226+0xe080] ;  /* 0x00e08000e20c783b */ /* 0x000fe80000000200 */
[----:B------:R-:W1:Y:S03]  /*9100*/  LDSM.16.M88.4 R52, [R223+0x2000] ;  /* 0x00200000df34783b */ /* 0x000e660000000200 */
[C---:B------:R-:W-:Y:S01]  /*9110*/  HMMA.16816.F32.BF16 R104, R28.reuse, R46, R64 ;  /* 0x0000002e1c68723c */ /* 0x040fe20000041840 */
[----:B------:R-:W1:Y:S07]  /*9120*/  LDSM.16.M88.4 R64, [R223+0x2800] ;  /* 0x00280000df40783b */ /* 0x000e6e0000000200 */
[C---:B------:R-:W-:Y:S08]  /*9130*/  HMMA.16816.F32.BF16 R92, R28.reuse, R44, R92 ;  /* 0x0000002c1c5c723c */ /* 0x040ff0000004185c */
[C---:B------:R-:W-:Y:S08]  /*9140*/  HMMA.16816.F32.BF16 R108, R28.reuse, R72, R108 ;  /* 0x000000481c6c723c */ /* 0x040ff0000004186c */
[C---:B------:R-:W-:Y:S08]  /*9150*/  HMMA.16816.F32.BF16 R112, R28.reuse, R74, R112 ;  /* 0x0000004a1c70723c */ /* 0x040ff00000041870 */
[C---:B------:R-:W-:Y:S08]  /*9160*/  HMMA.16816.F32.BF16 R116, R28.reuse, R76, R116 ;  /* 0x0000004c1c74723c */ /* 0x040ff00000041874 */
[----:B------:R-:W-:Y:S01]  /*9170*/  HMMA.16816.F32.BF16 R96, R28, R78, R60 ;  /* 0x0000004e1c60723c */ /* 0x000fe2000004183c */
[----:B------:R-:W1:Y:S07]  /*9180*/  LDSM.16.M88.4 R28, [R226+0xc080] ;  /* 0x00c08000e21c783b */ /* 0x000e6e0000000200 */
[C---:B--2---:R-:W-:Y:S08]  /*9190*/  HMMA.16816.F32.BF16 R88, R24.reuse, R36, R48 ;  /* 0x000000241858723c */ /* 0x044ff00000041830 */
[C---:B---3--:R-:W-:Y:S08]  /*91a0*/  HMMA.16816.F32.BF16 R48, R24.reuse, R32, R68 ;  /* 0x000000201830723c */ /* 0x048ff00000041844 */
[C---:B------:R-:W-:Y:S08]  /*91b0*/  HMMA.16816.F32.BF16 R60, R24.reuse, R38, R40 ;  /* 0x00000026183c723c */ /* 0x040ff00000041828 */
[C---:B------:R-:W-:Y:S08]  /*91c0*/  HMMA.16816.F32.BF16 R44, R24.reuse, R34, R80 ;  /* 0x00000022182c723c */ /* 0x040ff00000041850 */
[----:B------:R-:W-:Y:S08]  /*91d0*/  HMMA.16816.F32.BF16 R40, R24, R20, R84 ;  /* 0x000000141828723c */ /* 0x000ff00000041854 */
[C---:B------:R-:W-:Y:S08]  /*91e0*/  HMMA.16816.F32.BF16 R80, R16.reuse, R36, R92 ;  /* 0x000000241050723c */ /* 0x040ff0000004185c */
[C---:B------:R-:W-:Y:S08]  /*91f0*/  HMMA.16816.F32.BF16 R76, R16.reuse, R38, R104 ;  /* 0x00000026104c723c */ /* 0x040ff00000041868 */
[----:B------:R-:W-:Y:S08]  /*9200*/  HMMA.16816.F32.BF16 R68, R16, R32, R108 ;  /* 0x000000201044723c */ /* 0x000ff0000004186c */
[----:B------:R-:W-:Y:S01]  /*9210*/  HMMA.16816.F32.BF16 R72, R24, R22, R100 ;  /* 0x000000161848723c */ /* 0x000fe20000041864 */
[----:B------:R-:W-:Y:S07]  /*9220*/  LDSM.16.M88.4 R24, [R225+0xe080] ;  /* 0x00e08000e118783b */ /* 0x000fee0000000200 */
[----:B------:R-:W-:Y:S01]  /*9230*/  HMMA.16816.F32.BF16 R36, R16, R34, R112 ;  /* 0x000000221024723c */ /* 0x000fe20000041870 */
[----:B----4-:R-:W-:-:S07]  /*9240*/  ISETP.GT.AND P0, PT, R140, R0, PT ;  /* 0x000000008c00720c */ /* 0x010fce0003f04270 */
[C---:B------:R-:W-:Y:S08]  /*9250*/  HMMA.16816.F32.BF16 R32, R16.reuse, R20, R116 ;  /* 0x000000141020723c */ /* 0x040ff00000041874 */
[----:B------:R-:W-:Y:S01]  /*9260*/  HMMA.16816.F32.BF16 R16, R16, R22, R96 ;  /* 0x000000161010723c */ /* 0x000fe20000041860 */
[----:B------:R-:W-:Y:S07]  /*9270*/  LDSM.16.M88.4 R20, [R225+0xc080] ;  /* 0x00c08000e114783b */ /* 0x000fee0000000200 */
[C---:B-1----:R-:W-:Y:S01]  /*9280*/  HMMA.16816.F32.BF16 R116, R12.reuse, R52, R48 ;  /* 0x000000340c74723c */ /* 0x042fe20000041830 */
[----:B------:R-:W1:Y:S07]  /*9290*/  LDSM.16.M88.4 R48, [R222+0x6880] ;  /* 0x00688000de30783b */ /* 0x000e6e0000000200 */
[C---:B------:R-:W-:Y:S01]  /*92a0*/  HMMA.16816.F32.BF16 R112, R12.reuse, R54, R44 ;  /* 0x000000360c70723c */ /* 0x040fe2000004182c */
[----:B------:R-:W2:Y:S07]  /*92b0*/  LDSM.16.M88.4 R44, [R222+0x7080] ;  /* 0x00708000de2c783b */ /* 0x000eae0000000200 */
[C---:B------:R-:W-:Y:S01]  /*92c0*/  HMMA.16816.F32.BF16 R108, R12.reuse, R64, R40 ;  /* 0x000000400c6c723c */ /* 0x040fe20000041828 */
[----:B------:R-:W3:Y:S07]  /*92d0*/  LDSM.16.M88.4 R40, [R222+0x7880] ;  /* 0x00788000de28783b */ /* 0x000eee0000000200 */
[C---:B------:R-:W-:Y:S08]  /*92e0*/  HMMA.16816.F32.BF16 R88, R12.reuse, R56, R88 ;  /* 0x000000380c58723c */ /* 0x040ff00000041858 */
[----:B------:R-:W-:Y:S08]  /*92f0*/  HMMA.16816.F32.BF16 R84, R12, R58, R60 ;  /* 0x0000003a0c54723c */ /* 0x000ff0000004183c */
[C---:B------:R-:W-:Y:S08]  /*9300*/  HMMA.16816.F32.BF16 R104, R28.reuse, R56, R80 ;  /* 0x000000381c68723c */ /* 0x040ff00000041850 */
[C---:B------:R-:W-:Y:S08]  /*9310*/  HMMA.16816.F32.BF16 R100, R28.reuse, R58, R76 ;  /* 0x0000003a1c64723c */ /* 0x040ff0000004184c */
[----:B------:R-:W-:Y:S08]  /*9320*/  HMMA.16816.F32.BF16 R96, R28, R52, R68 ;  /* 0x000000341c60723c */ /* 0x000ff00000041844 */
[----:B------:R-:W-:Y:S01]  /*9330*/  HMMA.16816.F32.BF16 R60, R12, R66, R72 ;  /* 0x000000420c3c723c */ /* 0x000fe20000041848 */
[----:B------:R-:W-:Y:S07]  /*9340*/  LDSM.16.M88.4 R12, [R228+0xe080] ;  /* 0x00e08000e40c783b */ /* 0x000fee0000000200 */
[C---:B------:R-:W-:Y:S01]  /*9350*/  HMMA.16816.F32.BF16 R92, R28.reuse, R54, R36 ;  /* 0x000000361c5c723c */ /* 0x040fe20000041824 */
[----:B------:R-:W4:Y:S07]  /*9360*/  LDSM.16.M88.4 R36, [R221+0x1800] ;  /* 0x00180000dd24783b */ /* 0x000f2e0000000200 */
[C---:B------:R-:W-:Y:S01]  /*9370*/  HMMA.16816.F32.BF16 R68, R28.reuse, R64, R32 ;  /* 0x000000401c44723c */ /* 0x040fe20000041820 */
[----:B------:R-:W-:Y:S07]  /*9380*/  LDSM.16.M88.4 R32, [R221+0x2000] ;  /* 0x00200000dd20783b */ /* 0x000fee0000000200 */
[----:B------:R-:W-:Y:S01]  /*9390*/  HMMA.16816.F32.BF16 R64, R28, R66, R16 ;  /* 0x000000421c40723c */ /* 0x000fe20000041810 */
[----:B------:R-:W2:Y:S04]  /*93a0*/  LDSM.16.M88.4 R16, [R227+0xc080] ;  /* 0x00c08000e310783b */ /* 0x000ea80000000200 */
[----:B------:R-:W3:Y:S01]  /*93b0*/  LDSM.16.M88.4 R28, [R221+0x2800] ;  /* 0x00280000dd1c783b */ /* 0x000ee20000000200 */
[----:B------:R-:W-:-:S04]  /*93c0*/  DEPBAR.LE SB0, 0x0 ;  /* 0x000080000000791a */ /* 0x000fc80000000000 */
[C---:B-1----:R-:W-:Y:S08]  /*93d0*/  HMMA.16816.F32.BF16 R88, R24.reuse, R48, R88 ;  /* 0x000000301858723c */ /* 0x042ff00000041858 */
[----:B------:R-:W-:Y:S08]  /*93e0*/  HMMA.16816.F32.BF16 R84, R24, R50, R84 ;  /* 0x000000321854723c */ /* 0x000ff00000041854 */
[C---:B------:R-:W-:Y:S08]  /*93f0*/  HMMA.16816.F32.BF16 R56, R20.reuse, R48, R104 ;  /* 0x000000301438723c */ /* 0x040ff00000041868 */
[----:B------:R-:W-:Y:S08]  /*9400*/  HMMA.16816.F32.BF16 R52, R20, R50, R100 ;  /* 0x000000321434723c */ /* 0x000ff00000041864 */
[C---:B--2---:R-:W-:Y:S08]  /*9410*/  HMMA.16816.F32.BF16 R80, R24.reuse, R44, R116 ;  /* 0x0000002c1850723c */ /* 0x044ff00000041874 */
[----:B------:R-:W-:Y:S08]  /*9420*/  HMMA.16816.F32.BF16 R76, R24, R46, R112 ;  /* 0x0000002e184c723c */ /* 0x000ff00000041870 */
[----:B------:R-:W-:Y:S08]  /*9430*/  HMMA.16816.F32.BF16 R48, R20, R44, R96 ;  /* 0x0000002c1430723c */ /* 0x000ff00000041860 */
[C---:B---3--:R-:W-:Y:S08]  /*9440*/  HMMA.16816.F32.BF16 R72, R24.reuse, R40, R108 ;  /* 0x000000281848723c */ /* 0x048ff0000004186c */
[----:B------:R-:W-:Y:S08]  /*9450*/  HMMA.16816.F32.BF16 R60, R24, R42, R60 ;  /* 0x0000002a183c723c */ /* 0x000ff0000004183c */
[C---:B------:R-:W-:Y:S08]  /*9460*/  HMMA.16816.F32.BF16 R44, R20.reuse, R46, R92 ;  /* 0x0000002e142c723c */ /* 0x040ff0000004185c */
[C---:B------:R-:W-:Y:S08]  /*9470*/  HMMA.16816.F32.BF16 R24, R20.reuse, R40, R68 ;  /* 0x000000281418723c */ /* 0x040ff00000041844 */
[----:B------:R-:W-:Y:S08]  /*9480*/  HMMA.16816.F32.BF16 R20, R20, R42, R64 ;  /* 0x0000002a1414723c */ /* 0x000ff00000041840 */
[C---:B----4-:R-:W-:Y:S08]  /*9490*/  HMMA.16816.F32.BF16 R88, R12.reuse, R36, R88 ;  /* 0x000000240c58723c */ /* 0x050ff00000041858 */
[----:B------:R-:W-:Y:S08]  /*94a0*/  HMMA.16816.F32.BF16 R84, R12, R38, R84 ;  /* 0x000000260c54723c */ /* 0x000ff00000041854 */
[C---:B------:R-:W-:Y:S08]  /*94b0*/  HMMA.16816.F32.BF16 R64, R16.reuse, R36, R56 ;  /* 0x000000241040723c */ /* 0x040ff00000041838 */
        /* <DEDUP_REMOVED lines=8> */
[----:B------:R-:W-:Y:S01]  /*9540*/  HMMA.16816.F32.BF16 R28, R16, R30, R20 ;  /* 0x0000001e101c723c */ /* 0x000fe20000041814 */
[----:B------:R-:W-:Y:S06]  /*9550*/  BAR.SYNC.DEFER_BLOCKING 0x0 ;  /* 0x0000000000007b1d */ /* 0x000fec0000010000 */
[----:B------:R-:W-:Y:S01]  /*9560*/  @!UPT UIADD3 URZ, URZ, URZ, URZ ;  /* 0x0000003f3f3ff290 */ /* 0x000fe2000fffe03f */
[----:B------:R-:W-:Y:S11]  /*9570*/  @!P0 BRA `(.L_x_1271) ;  /* 0x0000060000008947 */ /* 0x000ff60003800000 */
[----:B------:R-:W2:Y:S04]  /*9580*/  LDL R2, [R1+0xd0] ;  /* 0x0000d00001027983 */ /* 0x000ea80000100800 */
[----:B------:R-:W2:Y:S04]  /*9590*/  LDL R3, [R1+0xb8] ;  /* 0x0000b80001037983 */ /* 0x000ea80000100800 */
[----:B------:R-:W3:Y:S04]  /*95a0*/  LDL.64 R122, [R1+0xc8] ;  /* 0x0000c800017a7983 */ /* 0x000ee80000100a00 */
[----:B------:R-:W4:Y:S01]  /*95b0*/  LDL R4, [R1+0xe4] ;  /* 0x0000e40001047983 */ /* 0x000f220000100800 */
[----:B------:R-:W-:-:S02]  /*95c0*/  IMAD.MOV.U32 R0, RZ, RZ, 0x1 ;  /* 0x00000001ff007424 */ /* 0x000fc400078e00ff */
[----:B------:R-:W-:-:S03]  /*95d0*/  IMAD.MOV.U32 R12, RZ, RZ, RZ ;  /* 0x000000ffff0c7224 */ /* 0x000fc600078e00ff */
[----:B------:R-:W-:Y:S02]  /*95e0*/  ISETP.NE.AND P0, PT, R0, c[0x0][0x2b8], PT ;  /* 0x0000ae0000007a0c */ /* 0x000fe40003f05270 */
[C---:B--2---:R-:W-:Y:S02]  /*95f0*/  IADD3 R2, R3.reuse, R139, R2 ;  /* 0x0000008b03027210 */ /* 0x044fe40007ffe002 */
[----:B------:R-:W-:Y:S02]  /*9600*/  ISETP.GT.AND P4, PT, R3, 0x2f, PT ;  /* 0x0000002f0300780c */ /* 0x000fe40003f84270 */
[----:B------:R-:W-:-:S07]  /*9610*/  IADD3 R2, R2, -0x30, RZ ;  /* 0xffffffd002027810 */ /* 0x000fce0007ffe0ff */
[----:B------:R-:W-:-:S04]  /*9620*/  @P0 IMAD.HI.U32 R3, R2, c[0x0][0x2bc], RZ ;  /* 0x0000af0002030a27 */ /* 0x000fc800078e00ff */
[----:B------:R-:W-:Y:S01]  /*9630*/  IMAD.MOV.U32 R0, RZ, RZ, R2 ;  /* 0x000000ffff007224 */ /* 0x000fe200078e0002 */
[----:B------:R-:W-:-:S04]  /*9640*/  @P0 SHF.R.U32.HI R0, RZ, c[0x0][0x2c0], R3 ;  /* 0x0000b000ff000a19 */ /* 0x000fc80000011603 */
[----:B---3--:R-:W-:-:S04]  /*9650*/  @!P4 IADD3 R3, P0, R0, R122, RZ ;  /* 0x0000007a0003c210 */ /* 0x008fc80007f1e0ff */
[----:B----4-:R-:W-:Y:S02]  /*9660*/  @!P4 LEA.HI.X.SX32 R4, R0, R4, 0x1, P0 ;  /* 0x000000040004c211 */ /* 0x010fe400000f0eff */
[----:B------:R-:W-:-:S04]  /*9670*/  @!P4 LEA R6, P0, R3, c[0x0][0x2a0], 0x2 ;  /* 0x0000a8000306ca11 */ /* 0x000fc800078010ff */
[----:B------:R-:W-:-:S05]  /*9680*/  @!P4 LEA.HI.X R7, R3, c[0x0][0x2a4], R4, 0x2, P0 ;  /* 0x0000a9000307ca11 */ /* 0x000fca00000f1404 */
[----:B------:R-:W2:Y:S01]  /*9690*/  @!P4 LDG.E R12, [R6.64] ;  /* 0x00000006060cc981 */ /* 0x000ea2000c1e1900 */
[----:B------:R-:W-:-:S03]  /*96a0*/  IADD3 R0, -R0, RZ, RZ ;  /* 0x000000ff00007210 */ /* 0x000fc60007ffe1ff */
[----:B------:R-:W1:Y:S02]  /*96b0*/  S2R R122, SR_CTAID.Y ;  /* 0x00000000007a7919 */ /* 0x000e640000002600 */
[----:B------:R-:W-:Y:S02]  /*96c0*/  IMAD R11, R0, c[0x0][0x2b8], R2 ;  /* 0x0000ae00000b7a24 */ /* 0x000fe400078e0202 */
[----:B------:R-:W3:Y:S02]  /*96d0*/  S2R R124, SR_CTAID.Y ;  /* 0x00000000007c7919 */ /* 0x000ee40000002600 */
[----:B------:R-:W-:Y:S01]  /*96e0*/  IMAD.WIDE.U32 R2, R11, c[0x0][0x1e0], RZ ;  /* 0x000078000b027a25 */ /* 0x000fe200078e00ff */
[----:B------:R-:W-:Y:S01]  /*96f0*/  SHF.R.S32.HI R0, RZ, 0x1f, R11 ;  /* 0x0000001fff007819 */ /* 0x000fe2000001140b */
[----:B------:R1:W-:Y:S04]  /*9700*/  STL [R1+0x7c], R11 ;  /* 0x00007c0b01007387 */ /* 0x0003e80000100800 */
[----:B------:R-:W-:-:S04]  /*9710*/  IMAD R0, R0, c[0x0][0x1e0], RZ ;  /* 0x0000780000007a24 */ /* 0x000fc800078e02ff */
[----:B------:R-:W-:-:S04]  /*9720*/  IMAD R0, R11, c[0x0][0x1e4], R0 ;  /* 0x000079000b007a24 */ /* 0x000fc800078e0200 */
[----:B------:R-:W-:Y:S01]  /*9730*/  IMAD.IADD R3, R3, 0x1, R0 ;  /* 0x0000000103037824 */ /* 0x000fe200078e0200 */
[----:B-1----:R-:W-:Y:S01]  /*9740*/  SHF.R.S32.HI R11, RZ, 0x1f, R122 ;  /* 0x0000001fff0b7819 */ /* 0x002fe2000001147a */
[----:B---3--:R-:W-:-:S04]  /*9750*/  IMAD.WIDE.U32 R122, R124, c[0x0][0x1e8], RZ ;  /* 0x00007a007c7a7a25 */ /* 0x008fc800078e00ff */
[----:B------:R-:W-:-:S04]  /*9760*/  IMAD R11, R11, c[0x0][0x1e8], RZ ;  /* 0x00007a000b0b7a24 */ /* 0x000fc800078e02ff */
[----:B------:R-:W-:-:S05]  /*9770*/  IMAD R11, R124, c[0x0][0x1ec], R11 ;  /* 0x00007b007c0b7a24 */ /* 0x000fca00078e020b */
[----:B------:R-:W-:Y:S01]  /*9780*/  IADD3 R11, R123, R11, RZ ;  /* 0x0000000b7b0b7210 */ /* 0x000fe20007ffe0ff */
[----:B--2---:R1:W-:Y:S01]  /*9790*/  STL [R1+0x70], R12 ;  /* 0x0000700c01007387 */ /* 0x0043e20000100800 */
[----:B------:R-:W-:Y:S01]  /*97a0*/  SHF.R.S32.HI R0, RZ, 0x1f, R12 ;  /* 0x0000001fff007819 */ /* 0x000fe2000001140c */
        /* <DEDUP_REMOVED lines=8> */
[----:B------:R2:W3:Y:S02]  /*9830*/  SHFL.IDX PT, R13, R4, RZ, 0x181f ;  /* 0x00181fff040d7589 */ /* 0x0004e400000e0000 */
.L_x_1437:
[----:B------:R-:W-:Y:S05]  /*9840*/  BRA.DIV ~URZ, `(.L_x_1273) ;  /* 0x00015f127f007947 */ /* 0x000fea000b800000 */
[----:B------:R-:W4:Y:S04]  /*9850*/  LDL.64 R24, [R1+0xc0] ;  /* 0x0000c00001187983 */ /* 0x000f280000100a00 */
[----:B--2---:R-:W2:Y:S04]  /*9860*/  LDL R2, [R1+0xe8] ;  /* 0x0000e80001027983 */ /* 0x004ea80000100800 */
[----:B---3--:R-:W3:Y:S04]  /*9870*/  LDL R22, [R1+0xa4] ;  /* 0x0000a40001167983 */ /* 0x008ee80000100800 */
[----:B------:R-:W3:Y:S04]  /*9880*/  LDL R21, [R1+0xf4] ;  /* 0x0000f40001157983 */ /* 0x000ee80000100800 */
[----:B------:R-:W3:Y:S04]  /*9890*/  LDL R23, [R1+0xf0] ;  /* 0x0000f00001177983 */ /* 0x000ee80000100800 */
[----:B------:R-:W3:Y:S04]  /*98a0*/  LDL R20, [R1+0x74] ;  /* 0x0000740001147983 */ /* 0x000ee80000100800 */
[----:B------:R-:W1:Y:S04]  /*98b0*/  SHFL.IDX PT, R6, R18, RZ, 0x181f ;  /* 0x00181fff12067589 */ /* 0x000e6800000e0000 */
[----:B------:R-:W1:Y:S04]  /*98c0*/  SHFL.IDX PT, R7, R18, 0x1, 0x181f ;  /* 0x00381f0012077f89 */ /* 0x000e6800000e0000 */
[----:B------:R-:W1:Y:S01]  /*98d0*/  SHFL.IDX PT, R11, R4, 0x1, 0x181f ;  /* 0x00381f00040b7f89 */ /* 0x000e6200000e0000 */
[----:B----4-:R-:W-:-:S02]  /*98e0*/  IMAD.SHL.U32 R19, R24, 0x2, RZ ;  /* 0x0000000218137824 */ /* 0x010fc400078e00ff */
[----:B--2---:R-:W-:Y:S01]  /*98f0*/  IMAD.SHL.U32 R0, R2, 0x2, RZ ;  /* 0x0000000202007824 */ /* 0x004fe200078e00ff */
[----:B------:R-:W-:Y:S02]  /*9900*/  SHF.L.U64.HI R3, R24, 0x1, R25 ;  /* 0x0000000118037819 */ /* 0x000fe40000010219 */
[----:B---3--:R-:W-:Y:S02]  /*9910*/  ISETP.GE.AND P3, PT, R22, c[0x0][0x1d4], PT ;  /* 0x0000750016007a0c */ /* 0x008fe40003f66270 */
[C---:B-1----:R-:W-:Y:S02]  /*9920*/  IADD3 R16, P0, R6.reuse, R19, RZ ;  /* 0x0000001306107210 */ /* 0x042fe40007f1e0ff */
[----:B------:R-:W-:Y:S02]  /*9930*/  ISETP.GE.AND P4, PT, R21, c[0x0][0x1d4], PT ;  /* 0x0000750015007a0c */ /* 0x000fe40003f86270 */
[----:B------:R-:W-:Y:S02]  /*9940*/  IADD3 R12, P2, R6, R0, RZ ;  /* 0x00000000060c7210 */ /* 0x000fe40007f5e0ff */
[----:B------:R-:W-:-:S02]  /*9950*/  SHF.L.U64.HI R2, R2, 0x1, R23 ;  /* 0x0000000102027819 */ /* 0x000fc40000010217 */
[----:B------:R-:W-:Y:S01]  /*9960*/  IADD3 R6, P1, R7, R19, RZ ;  /* 0x0000001307067210 */ /* 0x000fe20007f3e0ff */
[--C-:B------:R-:W-:Y:S01]  /*9970*/  IMAD.X R17, R13, 0x1, R3.reuse, P0 ;  /* 0x000000010d117824 */ /* 0x100fe200000e0603 */
[----:B------:R-:W-:Y:S01]  /*9980*/  IADD3 R14, P0, R7, R0, RZ ;  /* 0x00000000070e7210 */ /* 0x000fe20007f1e0ff */
[--C-:B------:R-:W-:Y:S02]  /*9990*/  IMAD.X R13, R13, 0x1, R2.reuse, P2 ;  /* 0x000000010d0d7824 */ /* 0x100fe400010e0602 */
[C---:B------:R-:W-:Y:S01]  /*99a0*/  IMAD.X R7, R11.reuse, 0x1, R3, P1 ;  /* 0x000000010b077824 */ /* 0x040fe200008e0603 */
[----:B------:R1:W-:Y:S04]  /*99b0*/  LDGSTS.E.BYPASS.LTC128B.128 [R20+0x5080], [R16.64], !P3 ;  /* 0x0508000010147fae */ /* 0x0003e8000d901d46 */
[----:B------:R2:W-:Y:S04]  /*99c0*/  LDGSTS.E.BYPASS.LTC128B.128 [R20+0x6880], [R12.64], !P4 ;  /* 0x068800000c147fae */ /* 0x0005e8000e101d46 */
[----:B------:R3:W-:Y:S04]  /*99d0*/  LDGSTS.E.BYPASS.LTC128B.128 [R20+0x5880], [R6.64], !P3 ;  /* 0x0588000006147fae */ /* 0x0007e8000d901d46 */
[----:B---3--:R3:W5:Y:S04]  /*99e0*/  LDL R7, [R1+0xa0] ;  /* 0x0000a00001077983 */ /* 0x0087680000100800 */
[----:B--2---:R3:W2:Y:S04]  /*99f0*/  SHFL.IDX PT, R12, R4, 0x2, 0x181f ;  /* 0x00581f00040c7f89 */ /* 0x0046a800000e0000 */
[----:B------:R3:W4:Y:S01]  /*9a00*/  SHFL.IDX PT, R4, R18, 0x2, 0x181f ;  /* 0x00581f0012047f89 */ /* 0x00072200000e0000 */
[----:B------:R-:W-:Y:S01]  /*9a10*/  IADD3.X R15, R11, R2, RZ, P0, !PT ;  /* 0x000000020b0f7210 */ /* 0x000fe200007fe4ff */
[----:B------:R-:W-:Y:S01]  /*9a20*/  IMAD.MOV.U32 R6, RZ, RZ, R19 ;  /* 0x000000ffff067224 */ /* 0x000fe200078e0013 */
[----:B------:R-:W-:Y:S01]  /*9a30*/  SEL R11, RZ, 0x10, P3 ;  /* 0x00000010ff0b7807 */ /* 0x000fe20001800000 */
[----:B-1----:R-:W-:-:S02]  /*9a40*/  IMAD.MOV.U32 R16, RZ, RZ, R2 ;  /* 0x000000ffff107224 */ /* 0x002fc400078e0002 */
[----:B------:R1:W-:Y:S02]  /*9a50*/  LDGSTS.E.BYPASS.LTC128B.128 [R20+0x7080], [R14.64], !P4 ;  /* 0x070800000e147fae */ /* 0x0003e4000e101d46 */
[----:B-1----:R-:W-:Y:S01]  /*9a60*/  IMAD.MOV.U32 R15, RZ, RZ, R3 ;  /* 0x000000ffff0f7224 */ /* 0x002fe200078e0003 */
[----:B------:R-:W-:Y:S02]  /*9a70*/  MOV R14, R0 ;  /* 0x00000000000e7202 */ /* 0x000fe40000000f00 */
.L_x_1438:
[----:B--234-:R-:W2:Y:S01]  /*9a80*/  LDL R13, [R1+0x74] ;  /* 0x00007400010d7983 */ /* 0x01cea20000100800 */
[----:B------:R-:W-:Y:S02]  /*9a90*/  IADD3 R0, -R11, 0x10, RZ ;  /* 0x000000100b007810 */ /* 0x000fe40007ffe1ff */
[----:B-----5:R-:W-:Y:S02]  /*9aa0*/  IADD3 R2, -R7, 0x10, RZ ;  /* 0x0000001007027810 */ /* 0x020fe40007ffe1ff */
[----:B------:R-:W-:Y:S02]  /*9ab0*/  LOP3.LUT R0, R0, 0xf, RZ, 0xc0, !PT ;  /* 0x0000000f00007812 */ /* 0x000fe400078ec0ff */
[----:B------:R-:W-:-:S02]  /*9ac0*/  ISETP.NE.U32.AND P3, PT, R11, RZ, PT ;  /* 0x000000ff0b00720c */ /* 0x000fc40003f65070 */
[----:B------:R-:W-:Y:S02]  /*9ad0*/  IADD3 R6, P1, P0, R0, R4, R6 ;  /* 0x0000000400067210 */ /* 0x000fe4000783e006 */
[----:B------:R-:W-:Y:S02]  /*9ae0*/  LOP3.LUT R2, R2, 0xf, RZ, 0xc0, !PT ;  /* 0x0000000f02027812 */ /* 0x000fe400078ec0ff */
[----:B------:R-:W-:Y:S02]  /*9af0*/  ISETP.NE.U32.AND P2, PT, R7, RZ, PT ;  /* 0x000000ff0700720c */ /* 0x000fe40003f45070 */
[----:B------:R-:W-:Y:S02]  /*9b00*/  IADD3.X R7, RZ, R12, R15, P1, P0 ;  /* 0x0000000cff077210 */ /* 0x000fe40000fe040f */
[----:B------:R-:W-:-:S04]  /*9b10*/  IADD3 R2, P1, P0, R2, R4, R14 ;  /* 0x0000000402027210 */ /* 0x000fc8000783e00e */
[----:B------:R-:W-:Y:S01]  /*9b20*/  IADD3.X R3, RZ, R12, R16, P1, P0 ;  /* 0x0000000cff037210 */ /* 0x000fe20000fe0410 */
[----:B------:R-:W-:Y:S01]  /*9b30*/  @!PT LDS RZ, [RZ] ;  /* 0x00000000fffff984 */ /* 0x000fe20000000800 */
[----:B------:R-:W-:Y:S01]  /*9b40*/  @!PT LDS RZ, [RZ] ;  /* 0x00000000fffff984 */ /* 0x000fe20000000800 */
[----:B------:R-:W-:Y:S01]  /*9b50*/  @!PT LDS RZ, [RZ] ;  /* 0x00000000fffff984 */ /* 0x000fe20000000800 */
[----:B--2---:R1:W-:Y:S04]  /*9b60*/  LDGSTS.E.BYPASS.LTC128B.128.ZFILL [R13+0x6080], [R6.64], P3 ;  /* 0x06080000060d7fae */ /* 0x0043e80009941d46 */
[----:B------:R1:W-:Y:S04]  /*9b70*/  LDGSTS.E.BYPASS.LTC128B.128.ZFILL [R13+0x7880], [R2.64], P2 ;  /* 0x07880000020d7fae */ /* 0x0003e80009141d46 */
.L_x_1271:
[----:B------:R-:W-:Y:S05]  /*9b80*/  BSYNC B0 ;  /* 0x0000000000007941 */ /* 0x000fea0003800000 */
.L_x_1270:
[----:B------:R-:W2:Y:S04]  /*9b90*/  LDL R12, [R1+0x4] ;  /* 0x00000400010c7983 */ /* 0x000ea80000100800 */
[----:B------:R-:W3:Y:S01]  /*9ba0*/  LDL R15, [R1+0x8c] ;  /* 0x00008c00010f7983 */ /* 0x000ee20000100800 */
[----:B------:R-:W-:Y:S01]  /*9bb0*/  SHF.R.S32.HI R0, RZ, 0x1f, R120 ;  /* 0x0000001fff007819 */ /* 0x000fe20000011478 */
[----:B------:R-:W-:-:S02]  /*9bc0*/  IMAD.MOV.U32 R14, RZ, RZ, 0x1 ;  /* 0x00000001ff0e7424 */ /* 0x000fc400078e00ff */
[----:B------:R-:W0:Y:S01]  /*9bd0*/  LDGDEPBAR ;  /* 0x00000000000079af */ /* 0x000e220000000000 */
[CC--:B-1----:R-:W-:Y:S02]  /*9be0*/  LEA.HI R2, R0.reuse, R120.reuse, RZ, 0x2 ;  /* 0x0000007800027211 */ /* 0x0c2fe400078f10ff */
[----:B------:R-:W-:Y:S02]  /*9bf0*/  LEA.HI R0, R0, R120, RZ, 0x5 ;  /* 0x0000007800007211 */ /* 0x000fe400078f28ff */
[----:B------:R-:W-:Y:S02]  /*9c00*/  LOP3.LUT R2, R2, 0xfffffffc, RZ, 0xc0, !PT ;  /* 0xfffffffc02027812 */ /* 0x000fe400078ec0ff */
[----:B------:R-:W-:Y:S02]  /*9c10*/  LOP3.LUT R4, R0, 0xffffffe0, RZ, 0xc0, !PT ;  /* 0xffffffe000047812 */ /* 0x000fe400078ec0ff */
[----:B------:R-:W-:Y:S01]  /*9c20*/  SHF.R.S32.HI R6, RZ, 0x5, R0 ;  /* 0x00000005ff067819 */ /* 0x000fe20000011400 */
[C---:B------:R-:W-:Y:S01]  /*9c30*/  IMAD.IADD R3, R120.reuse, 0x1, -R2 ;  /* 0x0000000178037824 */ /* 0x040fe200078e0a02 */
[----:B------:R-:W-:Y:S01]  /*9c40*/  SHF.R.S32.HI R7, RZ, 0x1f, R0 ;  /* 0x0000001fff077819 */ /* 0x000fe20000011400 */
[----:B------:R-:W-:-:S03]  /*9c50*/  IMAD.IADD R0, R120, 0x1, -R4 ;  /* 0x0000000178007824 */ /* 0x000fc600078e0a04 */
[----:B------:R-:W-:Y:S02]  /*9c60*/  LEA.HI R4, R7, R6, RZ, 0x2 ;  /* 0x0000000607047211 */ /* 0x000fe400078f10ff */
[----:B------:R-:W-:Y:S02]  /*9c70*/  LEA.HI R2, R3, R3, RZ, 0x1 ;  /* 0x0000000303027211 */ /* 0x000fe400078f08ff */
[----:B------:R-:W-:Y:S02]  /*9c80*/  SHF.R.S32.HI R13, RZ, 0x1f, R0 ;  /* 0x0000001fff0d7819 */ /* 0x000fe40000011400 */
[----:B------:R-:W-:Y:S02]  /*9c90*/  LOP3.LUT R7, R4, 0xffffffc, RZ, 0xc0, !PT ;  /* 0x0ffffffc04077812 */ /* 0x000fe400078ec0ff */
[----:B------:R-:W-:Y:S02]  /*9ca0*/  LOP3.LUT R11, R2, 0x1ffffffe, RZ, 0xc0, !PT ;  /* 0x1ffffffe020b7812 */ /* 0x000fe400078ec0ff */
[----:B------:R-:W-:Y:S01]  /*9cb0*/  LEA.HI R4, R13, R0, RZ, 0x2 ;  /* 0x000000000d047211 */ /* 0x000fe200078f10ff */
[----:B------:R-:W-:-:S02]  /*9cc0*/  IMAD.IADD R6, R6, 0x1, -R7 ;  /* 0x0000000106067824 */ /* 0x000fc400078e0a07 */
[----:B------:R-:W-:Y:S01]  /*9cd0*/  IMAD.IADD R7, R3, 0x1, -R11 ;  /* 0x0000000103077824 */ /* 0x000fe200078e0a0b */
[----:B------:R-:W-:Y:S01]  /*9ce0*/  LOP3.LUT R3, R4, 0x7ffffffc, RZ, 0xc0, !PT ;  /* 0x7ffffffc04037812 */ /* 0x000fe200078ec0ff */
[----:B------:R-:W-:Y:S01]  /*9cf0*/  IMAD.SHL.U32 R2, R2, 0x20, RZ ;  /* 0x0000002002027824 */ /* 0x000fe200078e00ff */
[----:B------:R-:W-:-:S03]  /*9d00*/  SHF.R.S32.HI R17, RZ, 0x2, R4 ;  /* 0x00000002ff117819 */ /* 0x000fc60000011404 */
[----:B------:R-:W-:Y:S01]  /*9d10*/  IMAD.IADD R3, R0, 0x1, -R3 ;  /* 0x0000000100037824 */ /* 0x000fe200078e0a03 */
[----:B------:R-:W-:Y:S01]  /*9d20*/  LOP3.LUT R11, R2, 0xffffffc0, RZ, 0xc0, !PT ;  /* 0xffffffc0020b7812 */ /* 0x000fe200078ec0ff */
[----:B------:R-:W-:Y:S02]  /*9d30*/  IMAD.SHL.U32 R4, R7, 0x8, RZ ;  /* 0x0000000807047824 */ /* 0x000fe400078e00ff */
[----:B------:R-:W-:Y:S02]  /*9d40*/  IMAD.SHL.U32 R16, R6, 0x10, RZ ;  /* 0x0000001006107824 */ /* 0x000fe400078e00ff */
[----:B------:R-:W-:Y:S01]  /*9d50*/  IMAD.SHL.U32 R7, R3, 0x2, RZ ;  /* 0x0000000203077824 */ /* 0x000fe200078e00ff */
[----:B------:R-:W-:Y:S01]  /*9d60*/  STL [R1+0xe0], R17 ;  /* 0x0000e01101007387 */ /* 0x000fe20000100800 */
[----:B------:R-:W-:-:S03]  /*9d70*/  ISETP.NE.AND P0, PT, R14, c[0x0][0x2c4], PT ;  /* 0x0000b1000e007a0c */ /* 0x000fc60003f05270 */
[----:B------:R-:W-:Y:S04]  /*9d80*/  STL [R1+0xdc], R16 ;  /* 0x0000dc1001007387 */ /* 0x000fe80000100800 */
[----:B------:R-:W-:Y:S04]  /*9d90*/  STL [R1+0xd8], R11 ;  /* 0x0000d80b01007387 */ /* 0x000fe80000100800 */
[----:B------:R-:W-:Y:S01]  /*9da0*/  STL [R1+0xb0], R7 ;  /* 0x0000b00701007387 */ /* 0x000fe20000100800 */
[----:B------:R-:W-:-:S03]  /*9db0*/  IMAD.IADD R0, R121, 0x1, R5 ;  /* 0x0000000179007824 */ /* 0x000fc600078e0205 */
[----:B------:R1:W-:Y:S01]  /*9dc0*/  STL [R1+0xd4], R4 ;  /* 0x0000d40401007387 */ /* 0x0003e20000100800 */
[--C-:B------:R-:W-:Y:S02]  /*9dd0*/  IMAD.IADD R24, R0, 0x1, -R7.reuse ;  /* 0x0000000100187824 */ /* 0x100fe400078e0a07 */
[----:B------:R-:W-:Y:S02]  /*9de0*/  IMAD.IADD R25, R121, 0x1, -R7 ;  /* 0x0000000179197824 */ /* 0x000fe400078e0a07 */
[----:B--2---:R-:W-:-:S05]  /*9df0*/  IMAD R2, R12, 0x80, R17 ;  /* 0x000000800c027824 */ /* 0x004fca00078e0211 */
[----:B------:R-:W-:-:S05]  /*9e00*/  IADD3 R2, R11, R2, R16 ;  /* 0x000000020b027210 */ /* 0x000fca0007ffe010 */
[----:B------:R-:W-:Y:S01]  /*9e10*/  IMAD.IADD R6, R4, 0x1, R2 ;  /* 0x0000000104067824 */ /* 0x000fe200078e0202 */
[----:B------:R-:W-:Y:S02]  /*9e20*/  IADD3 R2, -R7, 0x1, R0 ;  /* 0x0000000107027810 */ /* 0x000fe40007ffe100 */
[----:B-1----:R-:W-:Y:S01]  /*9e30*/  LOP3.LUT R4, RZ, c[0x0][0x324], RZ, 0x33, !PT ;  /* 0x0000c900ff047a12 */ /* 0x002fe200078e33ff */
[----:B------:R-:W-:-:S04]  /*9e40*/  @P0 IMAD.HI.U32 R3, R6, c[0x0][0x2c8], RZ ;  /* 0x0000b20006030a27 */ /* 0x000fc800078e00ff */
[----:B---3--:R-:W-:Y:S01]  /*9e50*/  IMAD.IADD R2, R2, 0x1, -R15 ;  /* 0x0000000102027824 */ /* 0x008fe200078e0a0f */
[----:B------:R-:W-:-:S03]  /*9e60*/  @P0 SHF.R.U32.HI R6, RZ, c[0x0][0x2cc], R3 ;  /* 0x0000b300ff060a19 */ /* 0x000fc60000011603 */
[C---:B------:R-:W-:Y:S01]  /*9e70*/  IMAD.IADD R23, R2.reuse, 0x1, R4 ;  /* 0x0000000102177824 */ /* 0x040fe200078e0204 */
[----:B------:R-:W-:Y:S01]  /*9e80*/  IADD3 R22, R2, c[0x0][0x328], RZ ;  /* 0x0000ca0002167a10 */ /* 0x000fe20007ffe0ff */
[----:B------:R-:W-:Y:S05]  /*9e90*/  BRA.DIV ~URZ, `(.L_x_1274) ;  /* 0x00015db27f007947 */ /* 0x000fea000b800000 */
[----:B------:R1:W2:Y:S02]  /*9ea0*/  SHFL.IDX PT, R3, R6, RZ, 0x1c1f ;  /* 0x001c1fff06037589 */ /* 0x0002a400000e0000 */
.L_x_1439:
[----:B------:R-:W-:Y:S01]  /*9eb0*/  FMUL.FTZ R0, R41, c[0x0][0x320] ;  /* 0x0000c80029007a20 */ /* 0x000fe20000410000 */
[----:B------:R-:W-:Y:S02]  /*9ec0*/  MOV R51, 0x1 ;  /* 0x0000000100337802 */ /* 0x000fe40000000f00 */
[----:B--2---:R-:W-:Y:S01]  /*9ed0*/  IADD3 R2, R22, R3, RZ ;  /* 0x0000000316027210 */ /* 0x004fe20007ffe0ff */
[----:B------:R2:W3:Y:S01]  /*9ee0*/  MUFU.TANH R21, R0 ;  /* 0x0000000000157308 */ /* 0x0004e20000002400 */
[----:B------:R-:W-:Y:S02]  /*9ef0*/  ISETP.LE.AND P0, PT, R51, c[0x0][0x32c], PT ;  /* 0x0000cb0033007a0c */ /* 0x000fe40003f03270 */
[----:B------:R-:W-:Y:S02]  /*9f00*/  LOP3.LUT R229, R229, 0xfffffdff, RZ, 0xc0, !PT ;  /* 0xfffffdffe5e57812 */ /* 0x000fe400078ec0ff */
[----:B------:R-:W-:-:S09]  /*9f10*/  IMNMX R2, R24, R2, PT ;  /* 0x0000000218027217 */ /* 0x000fd20003800200 */
[----:B------:R-:W-:Y:S01]  /*9f20*/  @P0 LOP3.LUT R229, R229, 0x200, RZ, 0xfc, !PT ;  /* 0x00000200e5e50812 */ /* 0x000fe200078efcff */
[----:B--2---:R-:W-:-:S04]  /*9f30*/  FMUL.FTZ R0, R36, c[0x0][0x320] ;  /* 0x0000c80024007a20 */ /* 0x004fc80000410000 */
[----:B------:R2:W4:Y:S02]  /*9f40*/  MUFU.TANH R20, R0 ;  /* 0x0000000000147308 */ /* 0x0005240000002400 */
[----:B--2---:R-:W-:-:S06]  /*9f50*/  FMUL.FTZ R0, R37, c[0x0][0x320] ;  /* 0x0000c80025007a20 */ /* 0x004fcc0000410000 */
[----:B------:R2:W1:Y:S02]  /*9f60*/  MUFU.TANH R19, R0 ;  /* 0x0000000000137308 */ /* 0x0004640000002400 */
        /* <DEDUP_REMOVED lines=18> */
[----:B--2---:R-:W-:Y:S01]  /*a090*/  IADD3 R0, R23, R3, RZ ;  /* 0x0000000317007210 */ /* 0x004fe20007ffe0ff */
[----:B------:R-:W-:Y:S05]  /*a0a0*/  @!P0 BRA `(.L_x_1275) ;  /* 0x0000013000008947 */ /* 0x000fea0003800000 */
[----:B-1-34-:R-:W2:Y:S01]  /*a0b0*/  LDL R4, [R1+0x8c] ;  /* 0x00008c0001047983 */ /* 0x01aea20000100800 */
[----:B------:R-:W-:Y:S01]  /*a0c0*/  BSSY B0, `(.L_x_1276) ;  /* 0x000000d000007945 */ /* 0x000fe20003800000 */
[----:B--2---:R-:W-:-:S04]  /*a0d0*/  IADD3 R3, -R4, R5, R3 ;  /* 0x0000000504037210 */ /* 0x004fc80007ffe103 */
[----:B------:R-:W-:-:S13]  /*a0e0*/  ISETP.GT.AND P0, PT, R3, -0x1, PT ;  /* 0xffffffff0300780c */ /* 0x000fda0003f04270 */
[----:B------:R-:W-:Y:S05]  /*a0f0*/  @P0 BRA `(.L_x_1277) ;  /* 0x0000006000000947 */ /* 0x000fea0003800000 */
[----:B------:R-:W-:Y:S02]  /*a100*/  ISETP.NE.AND P0, PT, R51, c[0x0][0x32c], PT ;  /* 0x0000cb0033007a0c */ /* 0x000fe40003f05270 */
[----:B------:R-:W-:-:S11]  /*a110*/  LOP3.LUT R3, RZ, R3, RZ, 0x33, !PT ;  /* 0x00000003ff037212 */ /* 0x000fd600078e33ff */
[----:B------:R-:W-:-:S05]  /*a120*/  @P0 IMAD.HI.U32 R4, R3, c[0x0][0x330], RZ ;  /* 0x0000cc0003040a27 */ /* 0x000fca00078e00ff */
[----:B------:R-:W-:-:S04]  /*a130*/  @P0 SHF.R.U32.HI R3, RZ, c[0x0][0x334], R4 ;  /* 0x0000cd00ff030a19 */ /* 0x000fc80000011604 */
[----:B------:R-:W-:Y:S01]  /*a140*/  LOP3.LUT R3, RZ, R3, RZ, 0x33, !PT ;  /* 0x00000003ff037212 */ /* 0x000fe200078e33ff */
[----:B------:R-:W-:Y:S05]  /*a150*/  BRA `(.L_x_1278) ;  /* 0x0000003000007947 */ /* 0x000fea0003800000 */
.L_x_1277:
[----:B------:R-:W-:-:S13]  /*a160*/  ISETP.NE.AND P0, PT, R51, c[0x0][0x32c], PT ;  /* 0x0000cb0033007a0c */ /* 0x000fda0003f05270 */
[----:B------:R-:W-:-:S05]  /*a170*/  @P0 IMAD.HI.U32 R4, R3, c[0x0][0x330], RZ ;  /* 0x0000cc0003040a27 */ /* 0x000fca00078e00ff */
[----:B------:R-:W-:Y:S02]  /*a180*/  @P0 SHF.R.U32.HI R3, RZ, c[0x0][0x334], R4 ;  /* 0x0000cd00ff030a19 */ /* 0x000fe40000011604 */
.L_x_1278:
[----:B------:R-:W-:Y:S05]  /*a190*/  BSYNC B0 ;  /* 0x0000000000007941 */ /* 0x000fea0003800000 */
.L_x_1276:
[----:B------:R-:W-:-:S05]  /*a1a0*/  IMAD R3, R3, c[0x0][0x32c], R25 ;  /* 0x0000cb0003037a24 */ /* 0x000fca00078e0219 */
[----:B------:R-:W-:Y:S02]  /*a1b0*/  IADD3 R4, R3, c[0x0][0x32c], RZ ;  /* 0x0000cb0003047a10 */ /* 0x000fe40007ffe0ff */
[----:B------:R-:W-:Y:S02]  /*a1c0*/  IMNMX R0, R0, R3, !PT ;  /* 0x0000000300007217 */ /* 0x000fe40007800200 */
[----:B------:R-:W-:Y:S02]  /*a1d0*/  IMNMX R2, R2, R4, PT ;  /* 0x0000000402027217 */ /* 0x000fe40003800200 */
.L_x_1275:
[----:B-1-34-:R-:W-:Y:S02]  /*a1e0*/  ISETP.GE.AND P0, PT, R121, 0x2, PT ;  /* 0x000000027900780c */ /* 0x01afe40003f06270 */
[----:B------:R-:W-:Y:S02]  /*a1f0*/  LOP3.LUT R229, R229, 0xfffffff7, RZ, 0xc0, !PT ;  /* 0xfffffff7e5e57812 */ /* 0x000fe400078ec0ff */
[C---:B------:R-:W-:Y:S02]  /*a200*/  ISETP.GE.AND P1, PT, R121.reuse, 0x9, PT ;  /* 0x000000097900780c */ /* 0x040fe40003f26270 */
[----:B------:R-:W-:-:S02]  /*a210*/  ISETP.GE.AND P6, PT, R121, 0x19, PT ;  /* 0x000000197900780c */ /* 0x000fc40003fc6270 */
[C---:B------:R-:W-:Y:S02]  /*a220*/  ISETP.GE.AND P5, PT, R121.reuse, 0x1a, PT ;  /* 0x0000001a7900780c */ /* 0x040fe40003fa6270 */
[C---:B------:R-:W-:Y:S02]  /*a230*/  ISETP.GE.AND P4, PT, R121.reuse, 0x21, PT ;  /* 0x000000217900780c */ /* 0x040fe40003f86270 */
[----:B------:R-:W-:Y:S02]  /*a240*/  ISETP.GE.AND P3, PT, R121, 0x29, PT ;  /* 0x000000297900780c */ /* 0x000fe40003f66270 */
[----:B------:R-:W-:Y:S02]  /*a250*/  @P0 LOP3.LUT R229, R229, 0x8, RZ, 0xfc, !PT ;  /* 0x00000008e5e50812 */ /* 0x000fe400078efcff */
[----:B------:R-:W-:Y:S02]  /*a260*/  ISETP.GT.AND P0, PT, R0, 0x1, !P0 ;  /* 0x000000010000780c */ /* 0x000fe40004704270 */
[----:B------:R-:W-:-:S02]  /*a270*/  LOP3.LUT R229, R229, 0xffffffef, RZ, 0xc0, !PT ;  /* 0xffffffefe5e57812 */ /* 0x000fc400078ec0ff */
[----:B------:R-:W-:Y:S02]  /*a280*/  ISETP.LT.OR P0, PT, R2, 0x2, P0 ;  /* 0x000000020200780c */ /* 0x000fe40000701670 */
[----:B------:R-:W-:Y:S02]  /*a290*/  @P1 LOP3.LUT R229, R229, 0x10, RZ, 0xfc, !PT ;  /* 0x00000010e5e51812 */ /* 0x000fe400078efcff */
[----:B------:R-:W-:Y:S02]  /*a2a0*/  FSEL R52, R11, -INF , !P0 ;  /* 0xff8000000b347808 */ /* 0x000fe40004000000 */
[----:B------:R-:W-:Y:S02]  /*a2b0*/  ISETP.GT.AND P0, PT, R0, 0x8, !P1 ;  /* 0x000000080000780c */ /* 0x000fe40004f04270 */
[----:B------:R-:W-:Y:S02]  /*a2c0*/  ISETP.GE.AND P1, PT, R121, 0xa, PT ;  /* 0x0000000a7900780c */ /* 0x000fe40003f26270 */
[----:B------:R-:W-:-:S02]  /*a2d0*/  ISETP.LT.OR P0, PT, R2, 0x9, P0 ;  /* 0x000000090200780c */ /* 0x000fc40000701670 */
[----:B------:R-:W-:Y:S02]  /*a2e0*/  LOP3.LUT R229, R229, 0xfffffffb, RZ, 0xc0, !PT ;  /* 0xfffffffbe5e57812 */ /* 0x000fe400078ec0ff */
[----:B------:R-:W-:Y:S02]  /*a2f0*/  FSEL R62, R7, -INF , !P0 ;  /* 0xff800000073e7808 */ /* 0x000fe40004000000 */
[----:B------:R-:W-:Y:S02]  /*a300*/  ISETP.GT.AND P0, PT, R0, 0x9, !P1 ;  /* 0x000000090000780c */ /* 0x000fe40004f04270 */
[----:B------:R-:W-:Y:S02]  /*a310*/  ISETP.GE.AND P2, PT, R121, 0x1, PT ;  /* 0x000000017900780c */ /* 0x000fe40003f46270 */
[----:B------:R-:W-:Y:S02]  /*a320*/  ISETP.LT.OR P0, PT, R2, 0xa, P0 ;  /* 0x0000000a0200780c */ /* 0x000fe40000701670 */
[----:B------:R-:W-:-:S02]  /*a330*/  @P1 LOP3.LUT R229, R229, 0x4, RZ, 0xfc, !PT ;  /* 0x00000004e5e51812 */ /* 0x000fc400078efcff */
[----:B------:R-:W-:Y:S02]  /*a340*/  ISETP.GE.AND P1, PT, R121, 0x11, PT ;  /* 0x000000117900780c */ /* 0x000fe40003f26270 */
[----:B------:R-:W-:Y:S02]  /*a350*/  FSEL R61, R21, -INF , !P0 ;  /* 0xff800000153d7808 */ /* 0x000fe40004000000 */
[----:B------:R-:W-:Y:S02]  /*a360*/  LOP3.LUT R229, R229, 0xfffffffd, RZ, 0xc0, !PT ;  /* 0xfffffffde5e57812 */ /* 0x000fe400078ec0ff */
[----:B------:R-:W-:-:S04]  /*a370*/  ISETP.GT.AND P0, PT, R0, 0x10, !P1 ;  /* 0x000000100000780c */ /* 0x000fc80004f04270 */
[----:B------:R-:W-:-:S03]  /*a380*/  ISETP.LT.OR P0, PT, R2, 0x11, P0 ;  /* 0x000000110200780c */ /* 0x000fc60000701670 */
[----:B------:R-:W-:Y:S02]  /*a390*/  @P1 LOP3.LUT R229, R229, 0x2, RZ, 0xfc, !PT ;  /* 0x00000002e5e51812 */ /* 0x000fe400078efcff */
[----:B------:R-:W-:Y:S02]  /*a3a0*/  ISETP.GE.AND P1, PT, R121, 0x12, PT ;  /* 0x000000127900780c */ /* 0x000fe40003f26270 */
[----:B------:R-:W-:Y:S02]  /*a3b0*/  FSEL R60, R20, -INF , !P0 ;  /* 0xff800000143c7808 */ /* 0x000fe40004000000 */
[----:B------:R-:W-:Y:S02]  /*a3c0*/  ISETP.GT.AND P0, PT, R0, 0x11, !P1 ;  /* 0x000000110000780c */ /* 0x000fe40004f04270 */
[----:B------:R-:W-:Y:S02]  /*a3d0*/  LOP3.LUT R229, R229, 0xfffffffe, RZ, 0xc0, !PT ;  /* 0xfffffffee5e57812 */ /* 0x000fe400078ec0ff */
[----:B------:R-:W-:-:S04]  /*a3e0*/  ISETP.LT.OR P0, PT, R2, 0x12, P0 ;  /* 0x000000120200780c */ /* 0x000fc80000701670 */
[----:B------:R-:W-:Y:S02]  /*a3f0*/  FSEL R59, R19, -INF , !P0 ;  /* 0xff800000133b7808 */ /* 0x000fe40004000000 */
[----:B------:R-:W-:Y:S02]  /*a400*/  ISETP.GT.AND P0, PT, R0, 0x18, !P6 ;  /* 0x000000180000780c */ /* 0x000fe40007704270 */
[----:B------:R-:W-:Y:S02]  /*a410*/  @P1 LOP3.LUT R229, R229, 0x1, RZ, 0xfc, !PT ;  /* 0x00000001e5e51812 */ /* 0x000fe400078efcff */
[----:B------:R-:W-:Y:S02]  /*a420*/  ISETP.LT.OR P0, PT, R2, 0x19, P0 ;  /* 0x000000190200780c */ /* 0x000fe40000701670 */
[----:B------:R-:W-:Y:S02]  /*a430*/  ISETP.GE.AND P1, PT, R121, 0x22, PT ;  /* 0x000000227900780c */ /* 0x000fe40003f26270 */
[----:B------:R-:W-:-:S02]  /*a440*/  FSEL R58, R18, -INF , !P0 ;  /* 0xff800000123a7808 */ /* 0x000fc40004000000 */
[----:B------:R-:W-:Y:S02]  /*a450*/  ISETP.GT.AND P0, PT, R0, 0x19, !P5 ;  /* 0x000000190000780c */ /* 0x000fe40006f04270 */
[----:B------:R-:W-:Y:S02]  /*a460*/  LOP3.LUT R229, R229, 0xffffffdf, RZ, 0xc0, !PT ;  /* 0xffffffdfe5e57812 */ /* 0x000fe400078ec0ff */
        /* <DEDUP_REMOVED lines=11> */
[----:B------:R-:W-:-:S04]  /*a520*/  ISETP.GT.AND P0, PT, R0, RZ, !P2 ;  /* 0x000000ff0000720c */ /* 0x000fc80005704270 */
[----:B------:R-:W-:-:S04]  /*a530*/  ISETP.LT.OR P0, PT, R2, 0x1, P0 ;  /* 0x000000010200780c */ /* 0x000fc80000701670 */
[----:B------:R-:W-:Y:S02]  /*a540*/  FSEL R50, R12, -INF , !P0 ;  /* 0xff8000000c327808 */ /* 0x000fe40004000000 */
[----:B------:R-:W-:-:S13]  /*a550*/  ISETP.GE.AND P0, PT, R121, 0x2a, PT ;  /* 0x0000002a7900780c */ /* 0x000fda0003f06270 */
[----:B------:R-:W-:Y:S02]  /*a560*/  @P0 LOP3.LUT R229, R229, 0x20, RZ, 0xfc, !PT ;  /* 0x00000020e5e50812 */ /* 0x000fe400078efcff */
[----:B------:R-:W-:-:S04]  /*a570*/  ISETP.GT.AND P0, PT, R0, 0x29, !P0 ;  /* 0x000000290000780c */ /* 0x000fc80004704270 */
[----:B------:R-:W-:-:S04]  /*a580*/  ISETP.LT.OR P0, PT, R2, 0x2a, P0 ;  /* 0x0000002a0200780c */ /* 0x000fc80000701670 */
[----:B------:R-:W-:Y:S01]  /*a590*/  FSEL R53, R13, -INF , !P0 ;  /* 0xff8000000d357808 */ /* 0x000fe20004000000 */
[----:B------:R-:W-:Y:S06]  /*a5a0*/  BRA.DIV ~URZ, `(.L_x_1279) ;  /* 0x000157227f007947 */ /* 0x000fec000b800000 */
[----:B------:R1:W2:Y:S02]  /*a5b0*/  SHFL.IDX PT, R3, R6, 0x1, 0x1c1f ;  /* 0x003c1f0006037f89 */ /* 0x0002a400000e0000 */
.L_x_1440:
[----:B------:R-:W-:Y:S01]  /*a5c0*/  FMUL.FTZ R0, R47, c[0x0][0x320] ;  /* 0x0000c8002f007a20 */ /* 0x000fe20000410000 */
[----:B------:R-:W-:Y:S02]  /*a5d0*/  ISETP.LE.AND P0, PT, R51, c[0x0][0x32c], PT ;  /* 0x0000cb0033007a0c */ /* 0x000fe40003f03270 */
[----:B--2---:R-:W-:Y:S01]  /*a5e0*/  IADD3 R2, R22, R3, RZ ;  /* 0x0000000316027210 */ /* 0x004fe20007ffe0ff */
[----:B------:R2:W3:Y:S03]  /*a5f0*/  MUFU.TANH R21, R0 ;  /* 0x0000000000157308 */ /* 0x0004e60000002400 */
[----:B------:R-:W-:Y:S01]  /*a600*/  IMNMX R2, R24, R2, PT ;  /* 0x0000000218027217 */ /* 0x000fe20003800200 */
        /* <DEDUP_REMOVED lines=36> */
.L_x_1282:
[----:B------:R-:W-:-:S04]  /*a850*/  MOV R4, 0x1 ;  /* 0x0000000100047802 */ /* 0x000fc80000000f00 */
[----:B------:R-:W-:-:S13]  /*a860*/  ISETP.NE.AND P0, PT, R4, c[0x0][0x32c], PT ;  /* 0x0000cb0004007a0c */ /* 0x000fda0003f05270 */
[----:B------:R-:W-:-:S05]  /*a870*/  @P0 IMAD.HI.U32 R4, R3, c[0x0][0x330], RZ ;  /* 0x0000cc0003040a27 */ /* 0x000fca00078e00ff */
[----:B------:R-:W-:Y:S02]  /*a880*/  @P0 SHF.R.U32.HI R3, RZ, c[0x0][0x334], R4 ;  /* 0x0000cd00ff030a19 */ /* 0x000fe40000011604 */
.L_x_1283:
[----:B------:R-:W-:Y:S05]  /*a890*/  BSYNC B0 ;  /* 0x0000000000007941 */ /* 0x000fea0003800000 */
.L_x_1281:
[----:B------:R-:W-:-:S05]  /*a8a0*/  IMAD R3, R3, c[0x0][0x32c], R25 ;  /* 0x0000cb0003037a24 */ /* 0x000fca00078e0219 */
[----:B------:R-:W-:Y:S02]  /*a8b0*/  IADD3 R4, R3, c[0x0][0x32c], RZ ;  /* 0x0000cb0003047a10 */ /* 0x000fe40007ffe0ff */
[----:B------:R-:W-:Y:S02]  /*a8c0*/  IMNMX R0, R0, R3, !PT ;  /* 0x0000000300007217 */ /* 0x000fe40007800200 */
[----:B------:R-:W-:Y:S02]  /*a8d0*/  IMNMX R2, R2, R4, PT ;  /* 0x0000000402027217 */ /* 0x000fe40003800200 */
.L_x_1280:
[----:B-1-34-:R-:W-:-:S04]  /*a8e0*/  LOP3.LUT P0, RZ, R229, 0x8, RZ, 0xc0, !PT ;  /* 0x00000008e5ff7812 */ /* 0x01afc8000780c0ff */
[----:B------:R-:W-:-:S04]  /*a8f0*/  ISETP.GT.AND P0, PT, R0, 0x1, !P0 ;  /* 0x000000010000780c */ /* 0x000fc80004704270 */
[----:B------:R-:W-:-:S04]  /*a900*/  ISETP.LT.OR P0, PT, R2, 0x2, P0 ;  /* 0x000000020200780c */ /* 0x000fc80000701670 */
[----:B------:R-:W-:Y:S02]  /*a910*/  FSEL R39, R14, -INF , !P0 ;  /* 0xff8000000e277808 */ /* 0x000fe40004000000 */
[----:B------:R-:W-:-:S04]  /*a920*/  LOP3.LUT P0, RZ, R229, 0x10, RZ, 0xc0, !PT ;  /* 0x00000010e5ff7812 */ /* 0x000fc8000780c0ff */
        /* <DEDUP_REMOVED lines=33> */
[----:B------:R-:W-:-:S04]  /*ab40*/  LOP3.LUT P0, RZ, R229, 0x20, RZ, 0xc0, !PT ;  /* 0x00000020e5ff7812 */ /* 0x000fc8000780c0ff */
[----:B------:R-:W-:-:S04]  /*ab50*/  ISETP.GT.AND P0, PT, R0, 0x29, !P0 ;  /* 0x000000290000780c */ /* 0x000fc80004704270 */
[----:B------:R-:W-:-:S04]  /*ab60*/  ISETP.LT.OR P0, PT, R2, 0x2a, P0 ;  /* 0x0000002a0200780c */ /* 0x000fc80000701670 */
[----:B------:R-:W-:Y:S01]  /*ab70*/  FSEL R40, R18, -INF , !P0 ;  /* 0xff80000012287808 */ /* 0x000fe20004000000 */
[----:B------:R-:W-:Y:S06]  /*ab80*/  BRA.DIV ~URZ, `(.L_x_1284) ;  /* 0x000151d27f007947 */ /* 0x000fec000b800000 */
[----:B------:R1:W2:Y:S02]  /*ab90*/  SHFL.IDX PT, R3, R6, 0x2, 0x1c1f ;  /* 0x005c1f0006037f89 */ /* 0x0002a400000e0000 */
.L_x_1441:
        /* <DEDUP_REMOVED lines=41> */
.L_x_1287:
[----:B------:R-:W-:-:S04]  /*ae30*/  MOV R4, 0x1 ;  /* 0x0000000100047802 */ /* 0x000fc80000000f00 */
[----:B------:R-:W-:-:S13]  /*ae40*/  ISETP.NE.AND P0, PT, R4, c[0x0][0x32c], PT ;  /* 0x0000cb0004007a0c */ /* 0x000fda0003f05270 */
[----:B------:R-:W-:-:S05]  /*ae50*/  @P0 IMAD.HI.U32 R4, R3, c[0x0][0x330], RZ ;  /* 0x0000cc0003040a27 */ /* 0x000fca00078e00ff */
[----:B------:R-:W-:Y:S02]  /*ae60*/  @P0 SHF.R.U32.HI R3, RZ, c[0x0][0x334], R4 ;  /* 0x0000cd00ff030a19 */ /* 0x000fe40000011604 */
.L_x_1288:
[----:B------:R-:W-:Y:S05]  /*ae70*/  BSYNC B0 ;  /* 0x0000000000007941 */ /* 0x000fea0003800000 */
.L_x_1286:
[----:B------:R-:W-:-:S05]  /*ae80*/  IMAD R3, R3, c[0x0][0x32c], R25 ;  /* 0x0000cb0003037a24 */ /* 0x000fca00078e0219 */
[----:B------:R-:W-:Y:S02]  /*ae90*/  IADD3 R4, R3, c[0x0][0x32c], RZ ;  /* 0x0000cb0003047a10 */ /* 0x000fe40007ffe0ff */
[----:B------:R-:W-:Y:S02]  /*aea0*/  IMNMX R0, R0, R3, !PT ;  /* 0x0000000300007217 */ /* 0x000fe40007800200 */
[----:B------:R-:W-:Y:S02]  /*aeb0*/  IMNMX R2, R2, R4, PT ;  /* 0x0000000402027217 */ /* 0x000fe40003800200 */
.L_x_1285:
        /* <DEDUP_REMOVED lines=44> */
.L_x_1442:
        /* <DEDUP_REMOVED lines=26> */
[----:B-1----:R1:W2:Y:S02]  /*b320*/  MUFU.TANH R6, R0 ;  /* 0x0000000000067308 */ /* 0x0022a40000002400 */
[----:B-1----:R-:W-:Y:S01]  /*b330*/  IADD3 R0, R23, R3, RZ ;  /* 0x0000000317007210 */ /* 0x002fe20007ffe0ff */
[----:B------:R-:W-:Y:S05]  /*b340*/  @!P0 BRA `(.L_x_1290) ;  /* 0x0000015000008947 */ /* 0x000fea0003800000 */
[----:B--234-:R-:W2:Y:S01]  /*b350*/  LDL R4, [R1+0x8c] ;  /* 0x00008c0001047983 */ /* 0x01cea20000100800 */
        /* <DEDUP_REMOVED lines=11> */
.L_x_1292:
[----:B------:R-:W-:-:S04]  /*b410*/  MOV R4, 0x1 ;  /* 0x0000000100047802 */ /* 0x000fc80000000f00 */
[----:B------:R-:W-:-:S13]  /*b420*/  ISETP.NE.AND P0, PT, R4, c[0x0][0x32c], PT ;  /* 0x0000cb0004007a0c */ /* 0x000fda0003f05270 */
[----:B------:R-:W-:-:S05]  /*b430*/  @P0 IMAD.HI.U32 R4, R3, c[0x0][0x330], RZ ;  /* 0x0000cc0003040a27 */ /* 0x000fca00078e00ff */
[----:B------:R-:W-:Y:S02]  /*b440*/  @P0 SHF.R.U32.HI R3, RZ, c[0x0][0x334], R4 ;  /* 0x0000cd00ff030a19 */ /* 0x000fe40000011604 */
.L_x_1293:
[----:B------:R-:W-:Y:S05]  /*b450*/  BSYNC B0 ;  /* 0x0000000000007941 */ /* 0x000fea0003800000 */
.L_x_1291:
[----:B------:R-:W-:-:S05]  /*b460*/  IMAD R3, R3, c[0x0][0x32c], R25 ;  /* 0x0000cb0003037a24 */ /* 0x000fca00078e0219 */
[----:B------:R-:W-:Y:S02]  /*b470*/  IADD3 R4, R3, c[0x0][0x32c], RZ ;  /* 0x0000cb0003047a10 */ /* 0x000fe40007ffe0ff */
[----:B------:R-:W-:Y:S02]  /*b480*/  IMNMX R0, R0, R3, !PT ;  /* 0x0000000300007217 */ /* 0x000fe40007800200 */
[----:B------:R-:W-:Y:S02]  /*b490*/  IMNMX R2, R2, R4, PT ;  /* 0x0000000402027217 */ /* 0x000fe40003800200 */
.L_x_1290:
[----:B--234-:R-:W-:Y:S02]  /*b4a0*/  LOP3.LUT P0, RZ, R229, 0x8, RZ, 0xc0, !PT ;  /* 0x00000008e5ff7812 */ /* 0x01cfe4000780c0ff */
[C---:B------:R-:W-:Y:S02]  /*b4b0*/  ISETP.GT.AND P1, PT, R0.reuse, 0x21, !P1 ;  /* 0x000000210000780c */ /* 0x040fe40004f24270 */
[C---:B------:R-:W-:Y:S02]  /*b4c0*/  ISETP.GT.AND P0, PT, R0.reuse, 0x1, !P0 ;  /* 0x000000010000780c */ /* 0x040fe40004704270 */
[----:B------:R-:W-:-:S02]  /*b4d0*/  ISETP.GT.AND P2, PT, R0, RZ, !P2 ;  /* 0x000000ff0000720c */ /* 0x000fc40005744270 */
[C---:B------:R-:W-:Y:S02]  /*b4e0*/  ISETP.LT.OR P0, PT, R2.reuse, 0x2, P0 ;  /* 0x000000020200780c */ /* 0x040fe40000701670 */
[----:B------:R-:W-:Y:S02]  /*b4f0*/  ISETP.LT.OR P2, PT, R2, 0x1, P2 ;  /* 0x000000010200780c */ /* 0x000fe40001741670 */
[----:B------:R-:W-:Y:S02]  /*b500*/  FSEL R13, R13, -INF , !P0 ;  /* 0xff8000000d0d7808 */ /* 0x000fe40004000000 */
[----:B------:R-:W-:Y:S02]  /*b510*/  LOP3.LUT P0, RZ, R229, 0x10, RZ, 0xc0, !PT ;  /* 0x00000010e5ff7812 */ /* 0x000fe4000780c0ff */
[----:B------:R-:W-:Y:S02]  /*b520*/  FMNMX.FTZ R3, R50, R52, !PT ;  /* 0x0000003432037209 */ /* 0x000fe40007810000 */
[----:B------:R-:W-:-:S02]  /*b530*/  ISETP.GT.AND P0, PT, R0, 0x8, !P0 ;  /* 0x000000080000780c */ /* 0x000fc40004704270 */
[----:B------:R-:W-:Y:S02]  /*b540*/  FSEL R12, R12, -INF , !P2 ;  /* 0xff8000000c0c7808 */ /* 0x000fe40005000000 */
[----:B------:R-:W-:Y:S02]  /*b550*/  ISETP.LT.OR P0, PT, R2, 0x9, P0 ;  /* 0x000000090200780c */ /* 0x000fe40000701670 */
[----:B------:R-:W-:Y:S02]  /*b560*/  FMNMX.FTZ R4, R62, R3, !PT ;  /* 0x000000033e047209 */ /* 0x000fe40007810000 */
[----:B------:R-:W-:Y:S02]  /*b570*/  FSEL R21, R11, -INF , !P0 ;  /* 0xff8000000b157808 */ /* 0x000fe40004000000 */
[----:B------:R-:W-:Y:S02]  /*b580*/  LOP3.LUT P0, RZ, R229, 0x4, RZ, 0xc0, !PT ;  /* 0x00000004e5ff7812 */ /* 0x000fe4000780c0ff */
[----:B------:R-:W-:-:S02]  /*b590*/  FMNMX.FTZ R4, R61, R4, !PT ;  /* 0x000000043d047209 */ /* 0x000fc40007810000 */
[----:B------:R-:W-:Y:S02]  /*b5a0*/  ISETP.GT.AND P0, PT, R0, 0x9, !P0 ;  /* 0x000000090000780c */ /* 0x000fe40004704270 */
[----:B------:R-:W-:Y:S02]  /*b5b0*/  FMNMX.FTZ R4, R60, R4, !PT ;  /* 0x000000043c047209 */ /* 0x000fe40007810000 */
[----:B------:R-:W-:Y:S02]  /*b5c0*/  ISETP.LT.OR P0, PT, R2, 0xa, P0 ;  /* 0x0000000a0200780c */ /* 0x000fe40000701670 */
[----:B------:R-:W-:Y:S02]  /*b5d0*/  FMNMX.FTZ R4, R59, R4, !PT ;  /* 0x000000043b047209 */ /* 0x000fe40007810000 */
[----:B------:R-:W-:Y:S02]  /*b5e0*/  FSEL R11, R7, -INF , !P0 ;  /* 0xff800000070b7808 */ /* 0x000fe40004000000 */
[----:B------:R-:W-:-:S02]  /*b5f0*/  LOP3.LUT P0, RZ, R229, 0x2, RZ, 0xc0, !PT ;  /* 0x00000002e5ff7812 */ /* 0x000fc4000780c0ff */
[----:B------:R-:W-:Y:S02]  /*b600*/  FMNMX.FTZ R4, R58, R4, !PT ;  /* 0x000000043a047209 */ /* 0x000fe40007810000 */
[----:B------:R-:W-:Y:S02]  /*b610*/  ISETP.GT.AND P0, PT, R0, 0x10, !P0 ;  /* 0x000000100000780c */ /* 0x000fe40004704270 */
[----:B------:R-:W-:Y:S02]  /*b620*/  FMNMX.FTZ R4, R57, R4, !PT ;  /* 0x0000000439047209 */ /* 0x000fe40007810000 */
[----:B------:R-:W-:Y:S02]  /*b630*/  ISETP.LT.OR P0, PT, R2, 0x11, P0 ;  /* 0x000000110200780c */ /* 0x000fe40000701670 */
[----:B------:R-:W-:Y:S02]  /*b640*/  FMNMX.FTZ R4, R56, R4, !PT ;  /* 0x0000000438047209 */ /* 0x000fe40007810000 */
[----:B------:R-:W-:-:S02]  /*b650*/  FSEL R17, R17, -INF , !P0 ;  /* 0xff80000011117808 */ /* 0x000fc40004000000 */
[----:B------:R-:W-:Y:S02]  /*b660*/  LOP3.LUT P0, RZ, R229, 0x1, RZ, 0xc0, !PT ;  /* 0x00000001e5ff7812 */ /* 0x000fe4000780c0ff */
[----:B------:R-:W-:Y:S02]  /*b670*/  FMNMX.FTZ R4, R55, R4, !PT ;  /* 0x0000000437047209 */ /* 0x000fe40007810000 */
[----:B------:R-:W-:Y:S02]  /*b680*/  ISETP.GT.AND P0, PT, R0, 0x11, !P0 ;  /* 0x000000110000780c */ /* 0x000fe40004704270 */
[----:B------:R-:W-:Y:S02]  /*b690*/  FMNMX.FTZ R4, R54, R4, !PT ;  /* 0x0000000436047209 */ /* 0x000fe40007810000 */
[----:B------:R-:W-:-:S04]  /*b6a0*/  ISETP.LT.OR P0, PT, R2, 0x12, P0 ;  /* 0x000000120200780c */ /* 0x000fc80000701670 */
[----:B------:R-:W-:Y:S02]  /*b6b0*/  FSEL R14, R14, -INF , !P0 ;  /* 0xff8000000e0e7808 */ /* 0x000fe40004000000 */
[----:B------:R-:W-:Y:S02]  /*b6c0*/  ISETP.GT.AND P0, PT, R0, 0x18, !P6 ;  /* 0x000000180000780c */ /* 0x000fe40007704270 */
[----:B------:R-:W-:Y:S02]  /*b6d0*/  LOP3.LUT P6, RZ, R229, 0x20, RZ, 0xc0, !PT ;  /* 0x00000020e5ff7812 */ /* 0x000fe400078cc0ff */
[----:B------:R-:W-:-:S04]  /*b6e0*/  ISETP.LT.OR P0, PT, R2, 0x19, P0 ;  /* 0x000000190200780c */ /* 0x000fc80000701670 */
[----:B------:R-:W-:Y:S02]  /*b6f0*/  FSEL R22, R6, -INF , !P0 ;  /* 0xff80000006167808 */ /* 0x000fe40004000000 */
[----:B------:R-:W-:-:S04]  /*b700*/  ISETP.GT.AND P0, PT, R0, 0x19, !P5 ;  /* 0x000000190000780c */ /* 0x000fc80006f04270 */
[----:B------:R-:W-:-:S04]  /*b710*/  ISETP.LT.OR P0, PT, R2, 0x1a, P0 ;  /* 0x0000001a0200780c */ /* 0x000fc80000701670 */
[----:B------:R-:W-:Y:S02]  /*b720*/  FSEL R15, R15, -INF , !P0 ;  /* 0xff8000000f0f7808 */ /* 0x000fe40004000000 */
[----:B------:R-:W-:Y:S02]  /*b730*/  ISETP.GT.AND P0, PT, R0, 0x20, !P4 ;  /* 0x000000200000780c */ /* 0x000fe40006704270 */
[C---:B------:R-:W-:Y:S02]  /*b740*/  ISETP.LT.OR P4, PT, R2.reuse, 0x22, P1 ;  /* 0x000000220200780c */ /* 0x040fe40000f81670 */
[----:B------:R-:W-:Y:S02]  /*b750*/  ISETP.LT.OR P0, PT, R2, 0x21, P0 ;  /* 0x000000210200780c */ /* 0x000fe40000701670 */
[----:B------:R-:W-:Y:S02]  /*b760*/  FSEL R18, R18, -INF , !P4 ;  /* 0xff80000012127808 */ /* 0x000fe40006000000 */
[----:B------:R-:W-:-:S02]  /*b770*/  FSEL R16, R16, -INF , !P0 ;  /* 0xff80000010107808 */ /* 0x000fc40004000000 */
[C---:B------:R-:W-:Y:S02]  /*b780*/  ISETP.GT.AND P0, PT, R0.reuse, 0x28, !P3 ;  /* 0x000000280000780c */ /* 0x040fe40005f04270 */
[----:B------:R-:W-:Y:S02]  /*b790*/  ISETP.GT.AND P3, PT, R0, 0x29, !P6 ;  /* 0x000000290000780c */ /* 0x000fe40007764270 */
[C---:B------:R-:W-:Y:S02]  /*b7a0*/  ISETP.LT.OR P1, PT, R2.reuse, 0x29, P0 ;  /* 0x000000290200780c */ /* 0x040fe40000721670 */
[----:B------:R-:W-:Y:S02]  /*b7b0*/  ISETP.LT.OR P0, PT, R2, 0x2a, P3 ;  /* 0x0000002a0200780c */ /* 0x000fe40001f01670 */
        /* <DEDUP_REMOVED lines=25> */
[----:B------:R-:W-:-:S02]  /*b950*/  FSEL R20, R20, -INF , !P1 ;  /* 0xff80000014147808 */ /* 0x000fc40004800000 */
[----:B------:R-:W-:Y:S02]  /*b960*/  FMNMX.FTZ R3, R42, R3, !PT ;  /* 0x000000032a037209 */ /* 0x000fe40007810000 */
[----:B------:R-:W-:Y:S02]  /*b970*/  FMNMX.FTZ R0, R18, R0, !PT ;  /* 0x0000000012007209 */ /* 0x000fe40007810000 */
[----:B------:R-:W-:Y:S02]  /*b980*/  FMNMX.FTZ R141, R37, R2, !PT ;  /* 0x00000002258d7209 */ /* 0x000fe40007810000 */
[----:B------:R-:W-:Y:S02]  /*b990*/  FSEL R19, R19, -INF , !P0 ;  /* 0xff80000013137808 */ /* 0x000fe40004000000 */
[----:B------:R-:W-:Y:S02]  /*b9a0*/  FMNMX.FTZ R3, R41, R3, !PT ;  /* 0x0000000329037209 */ /* 0x000fe40007810000 */
[----:B------:R-:W-:-:S02]  /*b9b0*/  FMNMX.FTZ R2, R20, R0, !PT ;  /* 0x0000000014027209 */ /* 0x000fc40007810000 */
[----:B------:R-:W-:Y:S02]  /*b9c0*/  FMNMX.FTZ R0, R53, R4, !PT ;  /* 0x0000000435007209 */ /* 0x000fe40007810000 */
[----:B------:R-:W-:Y:S02]  /*b9d0*/  FMNMX.FTZ R140, R40, R3, !PT ;  /* 0x00000003288c7209 */ /* 0x000fe40007810000 */
[----:B------:R-:W-:Y:S02]  /*b9e0*/  FMNMX.FTZ R141, R28, R141, !PT ;  /* 0x0000008d1c8d7209 */ /* 0x000fe40007810000 */
[----:B------:R-:W-:Y:S01]  /*b9f0*/  FMNMX.FTZ R6, R19, R2, !PT ;  /* 0x0000000213067209 */ /* 0x000fe20007810000 */
[----:B------:R-:W-:Y:S05]  /*ba00*/  BRA.DIV ~URZ, `(.L_x_1294) ;  /* 0x000144727f007947 */ /* 0x000fea000b800000 */
[----:B------:R1:W2:Y:S02]  /*ba10*/  SHFL.BFLY PT, R139, R0, 0x2, 0x1f ;  /* 0x0c401f00008b7f89 */ /* 0x0002a400000e0000 */
.L_x_1443:
[----:B--2---:R-:W-:Y:S01]  /*ba20*/  FMNMX.FTZ R139, R0, R139, !PT ;  /* 0x0000008b008b7209 */ /* 0x004fe20007810000 */
[----:B------:R-:W-:Y:S05]  /*ba30*/  BRA.DIV ~URZ, `(.L_x_1295) ;  /* 0x000144a27f007947 */ /* 0x000fea000b800000 */
[----:B-1----:R-:W1:Y:S04]  /*ba40*/  SHFL.BFLY PT, R0, R140, 0x2, 0x1f ;  /* 0x0c401f008c007f89 */ /* 0x002e6800000e0000 */
[----:B------:R-:W2:Y:S04]  /*ba50*/  SHFL.BFLY PT, R2, R141, 0x2, 0x1f ;  /* 0x0c401f008d027f89 */ /* 0x000ea800000e0000 */
[----:B------:R-:W3:Y:S01]  /*ba60*/  SHFL.BFLY PT, R4, R6, 0x2, 0x1f ;  /* 0x0c401f0006047f89 */ /* 0x000ee200000e0000 */
[----:B-1----:R-:W-:-:S03]  /*ba70*/  FMNMX.FTZ R140, R140, R0, !PT ;  /* 0x000000008c8c7209 */ /* 0x002fc60007810000 */
[----:B------:R-:W1:Y:S01]  /*ba80*/  SHFL.BFLY PT, R0, R139, 0x1, 0x1f ;  /* 0x0c201f008b007f89 */ /* 0x000e6200000e0000 */
[----:B--2---:R-:W-:-:S03]  /*ba90*/  FMNMX.FTZ R141, R141, R2, !PT ;  /* 0x000000028d8d7209 */ /* 0x004fc60007810000 */
[----:B------:R-:W2:Y:S01]  /*baa0*/  SHFL.BFLY PT, R2, R140, 0x1, 0x1f ;  /* 0x0c201f008c027f89 */ /* 0x000ea200000e0000 */
[----:B---3--:R-:W-:-:S03]  /*bab0*/  FMNMX.FTZ R6, R6, R4, !PT ;  /* 0x0000000406067209 */ /* 0x008fc60007810000 */
[----:B------:R-:W3:Y:S04]  /*bac0*/  SHFL.BFLY PT, R3, R141, 0x1, 0x1f ;  /* 0x0c201f008d037f89 */ /* 0x000ee800000e0000 */
[----:B------:R4:W4:Y:S01]  /*bad0*/  SHFL.BFLY PT, R7, R6, 0x1, 0x1f ;  /* 0x0c201f0006077f89 */ /* 0x00092200000e0000 */
[----:B-1----:R-:W-:Y:S02]  /*bae0*/  FMNMX.FTZ R139, R139, R0, !PT ;  /* 0x000000008b8b7209 */ /* 0x002fe40007810000 */
[----:B--2---:R-:W-:Y:S02]  /*baf0*/  FMNMX.FTZ R140, R140, R2, !PT ;  /* 0x000000028c8c7209 */ /* 0x004fe40007810000 */
[----:B---3--:R-:W-:Y:S02]  /*bb00*/  FMNMX.FTZ R141, R141, R3, !PT ;  /* 0x000000038d8d7209 */ /* 0x008fe40007810000 */
.L_x_1444:
[C---:B------:R-:W-:Y:S01]  /*bb10*/  FMUL.FTZ R0, R139.reuse, c[0x0][0x2d0] ;  /* 0x0000b4008b007a20 */ /* 0x040fe20000410000 */
[----:B------:R-:W-:Y:S01]  /*bb20*/  FSETP.NEU.FTZ.AND P0, PT, R139, -INF , PT ;  /* 0xff8000008b00780b */ /* 0x000fe20003f1d000 */
[----:B------:R-:W-:Y:S01]  /*bb30*/  FMUL.FTZ R3, R140, c[0x0][0x2d0] ;  /* 0x0000b4008c037a20 */ /* 0x000fe20000410000 */
[----:B----4-:R-:W-:Y:S01]  /*bb40*/  FMNMX.FTZ R7, R7, R6, !PT ;  /* 0x0000000607077209 */ /* 0x010fe20007810000 */
[----:B------:R-:W-:Y:S01]  /*bb50*/  WARPSYNC 0xffffffff ;  /* 0xffffffff00007948 */ /* 0x000fe20003800000 */
[----:B------:R-:W-:-:S02]  /*bb60*/  FSEL R0, R0, RZ, P0 ;  /* 0x000000ff00007208 */ /* 0x000fc40000000000 */
[----:B------:R-:W-:Y:S02]  /*bb70*/  FSETP.NEU.FTZ.AND P0, PT, R140, -INF , PT ;  /* 0xff8000008c00780b */ /* 0x000fe40003f1d000 */
[----:B------:R-:W-:Y:S01]  /*bb80*/  SHF.L.U32 R217, R10, 0x1, RZ ;  /* 0x000000010ad97819 */ /* 0x000fe200000006ff */
[----:B------:R-:W-:-:S04]  /*bb90*/  FFMA.FTZ R2, R50, c[0x0][0x2d0], -R0 ;  /* 0x0000b40032027a23 */ /* 0x000fc80000010800 */
[----:B------:R1:W-:Y:S02]  /*bba0*/  MUFU.EX2 R64, R2 ;  /* 0x0000000200407308 */ /* 0x0003e40000000800 */
[----:B-1----:R-:W-:-:S06]  /*bbb0*/  FFMA.FTZ R2, R52, c[0x0][0x2d0], -R0 ;  /* 0x0000b40034027a23 */ /* 0x002fcc0000010800 */
[----:B------:R1:W2:Y:S02]  /*bbc0*/  MUFU.EX2 R63, R2 ;  /* 0x00000002003f7308 */ /* 0x0002a40000000800 */
[----:B-1----:R-:W-:Y:S02]  /*bbd0*/  FFMA.FTZ R2, R62, c[0x0][0x2d0], -R0 ;  /* 0x0000b4003e027a23 */ /* 0x002fe40000010800 */
[----:B--2---:R-:W-:-:S04]  /*bbe0*/  FADD.FTZ R4, R64, R63 ;  /* 0x0000003f40047221 */ /* 0x004fc80000010000 */
[----:B------:R1:W2:Y:S02]  /*bbf0*/  MUFU.EX2 R62, R2 ;  /* 0x00000002003e7308 */ /* 0x0002a40000000800 */
[----:B-1----:R-:W-:Y:S02]  /*bc00*/  FFMA.FTZ R2, R61, c[0x0][0x2d0], -R0 ;  /* 0x0000b4003d027a23 */ /* 0x002fe40000010800 */
[----:B--2---:R-:W-:-:S04]  /*bc10*/  FADD.FTZ R4, R62, R4 ;  /* 0x000000043e047221 */ /* 0x004fc80000010000 */
[----:B------:R1:W-:Y:S02]  /*bc20*/  MUFU.EX2 R61, R2 ;  /* 0x00000002003d7308 */ /* 0x0003e40000000800 */
[----:B-1----:R-:W-:-:S06]  /*bc30*/  FFMA.FTZ R2, R60, c[0x0][0x2d0], -R0 ;  /* 0x0000b4003c027a23 */ /* 0x002fcc0000010800 */
[----:B------:R1:W-:Y:S02]  /*bc40*/  MUFU.EX2 R60, R2 ;  /* 0x00000002003c7308 */ /* 0x0003e40000000800 */
[----:B-1----:R-:W-:-:S06]  /*bc50*/  FFMA.FTZ R2, R59, c[0x0][0x2d0], -R0 ;  /* 0x0000b4003b027a23 */ /* 0x002fcc0000010800 */
[----:B------:R1:W-:Y:S02]  /*bc60*/  MUFU.EX2 R24, R2 ;  /* 0x0000000200187308 */ /* 0x0003e40000000800 */
[----:B-1----:R-:W-:-:S06]  /*bc70*/  FFMA.FTZ R2, R58, c[0x0][0x2d0], -R0 ;  /* 0x0000b4003a027a23 */ /* 0x002fcc0000010800 */
[----:B------:R1:W-:Y:S02]  /*bc80*/  MUFU.EX2 R58, R2 ;  /* 0x00000002003a7308 */ /* 0x0003e40000000800 */
[----:B-1----:R-:W-:-:S06]  /*bc90*/  FFMA.FTZ R2, R57, c[0x0][0x2d0], -R0 ;  /* 0x0000b40039027a23 */ /* 0x002fcc0000010800 */
[----:B------:R1:W2:Y:S02]  /*bca0*/  MUFU.EX2 R57, R2 ;  /* 0x0000000200397308 */ /* 0x0002a40000000800 */
[----:B-1----:R-:W-:-:S06]  /*bcb0*/  FFMA.FTZ R2, R56, c[0x0][0x2d0], -R0 ;  /* 0x0000b40038027a23 */ /* 0x002fcc0000010800 */
[----:B------:R1:W-:Y:S02]  /*bcc0*/  MUFU.EX2 R56, R2 ;  /* 0x0000000200387308 */ /* 0x0003e40000000800 */
[----:B-1----:R-:W-:-:S06]  /*bcd0*/  FFMA.FTZ R2, R55, c[0x0][0x2d0], -R0 ;  /* 0x0000b40037027a23 */ /* 0x002fcc0000010800 */
[----:B------:R1:W-:Y:S02]  /*bce0*/  MUFU.EX2 R132, R2 ;  /* 0x0000000200847308 */ /* 0x0003e40000000800 */
[----:B-1----:R-:W-:-:S06]  /*bcf0*/  FFMA.FTZ R2, R54, c[0x0][0x2d0], -R0 ;  /* 0x0000b40036027a23 */ /* 0x002fcc0000010800 */
[----:B------:R1:W-:Y:S02]  /*bd00*/  MUFU.EX2 R55, R2 ;  /* 0x0000000200377308 */ /* 0x0003e40000000800 */
[----:B-1----:R-:W-:Y:S01]  /*bd10*/  FFMA.FTZ R2, R53, c[0x0][0x2d0], -R0 ;  /* 0x0000b40035027a23 */ /* 0x002fe20000010800 */
[----:B------:R-:W-:Y:S01]  /*bd20*/  FSEL R0, R3, RZ, P0 ;  /* 0x000000ff03007208 */ /* 0x000fe20000000000 */
[C---:B------:R-:W-:Y:S01]  /*bd30*/  FMUL.FTZ R3, R141.reuse, c[0x0][0x2d0] ;  /* 0x0000b4008d037a20 */ /* 0x040fe20000410000 */
[----:B------:R-:W-:-:S03]  /*bd40*/  FSETP.NEU.FTZ.AND P0, PT, R141, -INF , PT ;  /* 0xff8000008d00780b */ /* 0x000fc60003f1d000 */
        /* <DEDUP_REMOVED lines=16> */
[----:B------:R1:W3:Y:S02]  /*be50*/  MUFU.EX2 R45, R2 ;  /* 0x00000002002d7308 */ /* 0x0002e40000000800 */
        /* <DEDUP_REMOVED lines=11> */
[----:B-1----:R-:W-:Y:S01]  /*bf10*/  FFMA.FTZ R2, R26, c[0x0][0x2d0], -R0 ;  /* 0x0000b4001a027a23 */ /* 0x002fe20000010800 */
[----:B--2---:R-:W-:-:S05]  /*bf20*/  F2FP.BF16.PACK_AB R26, R57, R58 ;  /* 0x0000003a391a723e */ /* 0x004fca00000010ff */
[----:B------:R1:W-:Y:S02]  /*bf30*/  MUFU.EX2 R40, R2 ;  /* 0x0000000200287308 */ /* 0x0003e40000000800 */
[----:B-1----:R-:W-:Y:S01]  /*bf40*/  FFMA.FTZ R2, R27, c[0x0][0x2d0], -R0 ;  /* 0x0000b4001b027a23 */ /* 0x002fe20000010800 */
[----:B---3--:R-:W-:-:S05]  /*bf50*/  F2FP.BF16.PACK_AB R27, R45, R48 ;  /* 0x000000302d1b723e */ /* 0x008fca00000010ff */
        /* <DEDUP_REMOVED lines=20> */
[----:B------:R-:W-:-:S05]  /*c0a0*/  FSEL R0, R3, RZ, P0 ;  /* 0x000000ff03007208 */ /* 0x000fca0000000000 */
[----:B------:R1:W-:Y:S01]  /*c0b0*/  MUFU.EX2 R130, R2 ;  /* 0x0000000200827308 */ /* 0x0003e20000000800 */
[--C-:B------:R-:W-:Y:S01]  /*c0c0*/  FFMA.FTZ R3, R17, c[0x0][0x2d0], -R0.reuse ;  /* 0x0000b40011037a23 */ /* 0x100fe20000010800 */
[----:B------:R-:W-:Y:S01]  /*c0d0*/  F2FP.BF16.PACK_AB R17, R50, R51 ;  /* 0x000000333211723e */ /* 0x000fe200000010ff */
[--C-:B------:R-:W-:Y:S02]  /*c0e0*/  FFMA.FTZ R6, R15, c[0x0][0x2d0], -R0.reuse ;  /* 0x0000b4000f067a23 */ /* 0x100fe40000010800 */
[--C-:B------:R-:W-:Y:S01]  /*c0f0*/  FFMA.FTZ R15, R20, c[0x0][0x2d0], -R0.reuse ;  /* 0x0000b400140f7a23 */ /* 0x100fe20000010800 */
[----:B--2---:R-:W-:Y:S02]  /*c100*/  F2FP.BF16.PACK_AB R20, R34, R35 ;  /* 0x000000232214723e */ /* 0x004fe400000010ff */
[----:B------:R2:W-:Y:S01]  /*c110*/  MUFU.EX2 R37, R3 ;  /* 0x0000000300257308 */ /* 0x0005e20000000800 */
[----:B-1----:R-:W-:-:S07]  /*c120*/  FFMA.FTZ R2, R12, c[0x0][0x2d0], -R0 ;  /* 0x0000b4000c027a23 */ /* 0x002fce0000010800 */
[----:B------:R-:W-:Y:S01]  /*c130*/  MUFU.EX2 R28, R15 ;  /* 0x0000000f001c7308 */ /* 0x000fe20000000800 */
[----:B------:R-:W-:Y:S01]  /*c140*/  F2FP.BF16.PACK_AB R12, R38, R40 ;  /* 0x00000028260c723e */ /* 0x000fe200000010ff */
[----:B--2---:R-:W-:-:S06]  /*c150*/  FFMA.FTZ R3, R22, c[0x0][0x2d0], -R0 ;  /* 0x0000b40016037a23 */ /* 0x004fcc0000010800 */
[----:B------:R1:W-:Y:S01]  /*c160*/  MUFU.EX2 R44, R2 ;  /* 0x00000002002c7308 */ /* 0x0003e20000000800 */
[----:B---3--:R-:W-:-:S07]  /*c170*/  F2FP.BF16.PACK_AB R22, R32, R33 ;  /* 0x000000212016723e */ /* 0x008fce00000010ff */
[----:B------:R2:W-:Y:S01]  /*c180*/  MUFU.EX2 R30, R3 ;  /* 0x00000003001e7308 */ /* 0x0005e20000000800 */
[--C-:B-1----:R-:W-:Y:S02]  /*c190*/  FFMA.FTZ R2, R13, c[0x0][0x2d0], -R0.reuse ;  /* 0x0000b4000d027a23 */ /* 0x102fe40000010800 */
[----:B------:R-:W-:Y:S01]  /*c1a0*/  FFMA.FTZ R13, R18, c[0x0][0x2d0], -R0 ;  /* 0x0000b400120d7a23 */ /* 0x000fe20000010800 */
[----:B------:R-:W-:-:S04]  /*c1b0*/  F2FP.BF16.PACK_AB R18, R61, R62 ;  /* 0x0000003e3d12723e */ /* 0x000fc800000010ff */
[----:B------:R1:W3:Y:S01]  /*c1c0*/  MUFU.EX2 R43, R2 ;  /* 0x00000002002b7308 */ /* 0x0002e20000000800 */
[----:B--2---:R-:W-:-:S04]  /*c1d0*/  FADD.FTZ R3, R40, R38 ;  /* 0x0000002628037221 */ /* 0x004fc80000010000 */
[----:B------:R-:W-:-:S03]  /*c1e0*/  FADD.FTZ R3, R39, R3 ;  /* 0x0000000327037221 */ /* 0x000fc60000010000 */
[----:B------:R3:W-:Y:S01]  /*c1f0*/  MUFU.EX2 R129, R13 ;  /* 0x0000000d00817308 */ /* 0x0007e20000000800 */
[----:B------:R-:W-:Y:S02]  /*c200*/  FADD.FTZ R3, R36, R3 ;  /* 0x0000000324037221 */ /* 0x000fe40000010000 */
[--C-:B-1----:R-:W-:Y:S02]  /*c210*/  FFMA.FTZ R2, R21, c[0x0][0x2d0], -R0.reuse ;  /* 0x0000b40015027a23 */ /* 0x102fe40000010800 */
[----:B------:R-:W-:Y:S01]  /*c220*/  FFMA.FTZ R21, R19, c[0x0][0x2d0], -R0 ;  /* 0x0000b40013157a23 */ /* 0x000fe20000010800 */
[----:B------:R-:W-:Y:S02]  /*c230*/  F2FP.BF16.PACK_AB R19, R23, R49 ;  /* 0x000000311713723e */ /* 0x000fe400000010ff */
[----:B------:R1:W-:Y:S01]  /*c240*/  MUFU.EX2 R42, R2 ;  /* 0x00000002002a7308 */ /* 0x0003e20000000800 */
[----:B---3--:R-:W-:-:S07]  /*c250*/  F2FP.BF16.PACK_AB R13, R43, R44 ;  /* 0x0000002c2b0d723e */ /* 0x008fce00000010ff */
[----:B------:R-:W-:Y:S01]  /*c260*/  MUFU.EX2 R131, R21 ;  /* 0x0000001500837308 */ /* 0x000fe20000000800 */
[--C-:B-1----:R-:W-:Y:S02]  /*c270*/  FFMA.FTZ R2, R11, c[0x0][0x2d0], -R0.reuse ;  /* 0x0000b4000b027a23 */ /* 0x102fe40000010800 */
[----:B------:R-:W-:Y:S01]  /*c280*/  FFMA.FTZ R11, R16, c[0x0][0x2d0], -R0 ;  /* 0x0000b400100b7a23 */ /* 0x000fe20000010800 */
[----:B------:R-:W-:-:S04]  /*c290*/  F2FP.BF16.PACK_AB R16, R63, R64 ;  /* 0x000000403f10723e */ /* 0x000fc800000010ff */
[----:B------:R1:W2:Y:S08]  /*c2a0*/  MUFU.EX2 R41, R2 ;  /* 0x0000000200297308 */ /* 0x0002b00000000800 */
[----:B------:R-:W-:Y:S01]  /*c2b0*/  MUFU.EX2 R29, R11 ;  /* 0x0000000b001d7308 */ /* 0x000fe20000000800 */
[----:B-1----:R-:W-:Y:S01]  /*c2c0*/  FFMA.FTZ R2, R14, c[0x0][0x2d0], -R0 ;  /* 0x0000b4000e027a23 */ /* 0x002fe20000010800 */
[----:B------:R-:W-:-:S02]  /*c2d0*/  F2FP.BF16.PACK_AB R14, R36, R39 ;  /* 0x00000027240e723e */ /* 0x000fc400000010ff */
[----:B--2---:R-:W-:-:S04]  /*c2e0*/  F2FP.BF16.PACK_AB R15, R41, R42 ;  /* 0x0000002a290f723e */ /* 0x004fc800000010ff */
[----:B------:R1:W2:Y:S02]  /*c2f0*/  MUFU.EX2 R31, R2 ;  /* 0x00000002001f7308 */ /* 0x0002a40000000800 */
[----:B-1----:R-:W-:Y:S01]  /*c300*/  FADD.FTZ R2, R61, R4 ;  /* 0x000000043d027221 */ /* 0x002fe20000010000 */
[----:B--2---:R-:W-:Y:S01]  /*c310*/  F2FP.BF16.PACK_AB R21, R31, R37 ;  /* 0x000000251f15723e */ /* 0x004fe200000010ff */
[----:B------:R-:W-:Y:S02]  /*c320*/  FADD.FTZ R4, R51, R50 ;  /* 0x0000003233047221 */ /* 0x000fe40000010000 */
[----:B------:R-:W-:Y:S02]  /*c330*/  FADD.FTZ R0, R60, R2 ;  /* 0x000000023c007221 */ /* 0x000fe40000010000 */
[----:B------:R-:W-:Y:S02]  /*c340*/  FADD.FTZ R2, R49, R4 ;  /* 0x0000000431027221 */ /* 0x000fe40000010000 */
[C---:B------:R-:W-:Y:S01]  /*c350*/  FADD.FTZ R0, R24.reuse, R0 ;  /* 0x0000000018007221 */ /* 0x040fe20000010000 */
[----:B------:R-:W-:Y:S01]  /*c360*/  F2FP.BF16.PACK_AB R24, R24, R60 ;  /* 0x0000003c1818723e */ /* 0x000fe200000010ff */
[----:B------:R-:W-:-:S02]  /*c370*/  FADD.FTZ R2, R23, R2 ;  /* 0x0000000217027221 */ /* 0x000fc40000010000 */
[----:B------:R-:W-:Y:S01]  /*c380*/  FADD.FTZ R0, R58, R0 ;  /* 0x000000003a007221 */ /* 0x000fe20000010000 */
[----:B------:R1:W2:Y:S01]  /*c390*/  MUFU.EX2 R23, R6 ;  /* 0x0000000600177308 */ /* 0x0002a20000000800 */
[----:B------:R-:W-:-:S04]  /*c3a0*/  FADD.FTZ R2, R47, R2 ;  /* 0x000000022f027221 */ /* 0x000fc80000010000 */
[C---:B------:R-:W-:Y:S01]  /*c3b0*/  FADD.FTZ R2, R25.reuse, R2 ;  /* 0x0000000219027221 */ /* 0x040fe20000010000 */
[----:B------:R-:W-:Y:S01]  /*c3c0*/  F2FP.BF16.PACK_AB R25, R25, R47 ;  /* 0x0000002f1919723e */ /* 0x000fe200000010ff */
[----:B-1----:R-:W-:Y:S02]  /*c3d0*/  FADD.FTZ R6, R57, R0 ;  /* 0x0000000039067221 */ /* 0x002fe40000010000 */
        /* <DEDUP_REMOVED lines=13> */
[C---:B------:R-:W-:Y:S01]  /*c4b0*/  FADD.FTZ R4, R132.reuse, R0 ;  /* 0x0000000084047221 */ /* 0x040fe20000010000 */
[----:B------:R-:W-:Y:S01]  /*c4c0*/  F2FP.BF16.PACK_AB R132, R132, R56 ;  /* 0x000000388484723e */ /* 0x000fe200000010ff */
[C---:B------:R-:W-:Y:S01]  /*c4d0*/  FADD.FTZ R6, R133.reuse, R2 ;  /* 0x0000000285067221 */ /* 0x040fe20000010000 */
[----:B------:R-:W-:Y:S01]  /*c4e0*/  F2FP.BF16.PACK_AB R133, R133, R53 ;  /* 0x000000358585723e */ /* 0x000fe200000010ff */
[----:B------:R-:W-:-:S02]  /*c4f0*/  FADD.FTZ R2, R30, R3 ;  /* 0x000000031e027221 */ /* 0x000fc40000010000 */
[----:B------:R-:W-:Y:S02]  /*c500*/  FADD.FTZ R0, R52, R11 ;  /* 0x0000000b34007221 */ /* 0x000fe40000010000 */
[----:B------:R-:W-:Y:S02]  /*c510*/  FADD.FTZ R3, R55, R4 ;  /* 0x0000000437037221 */ /* 0x000fe40000010000 */
[C---:B--2---:R-:W-:Y:S01]  /*c520*/  FADD.FTZ R4, R23.reuse, R2 ;  /* 0x0000000217047221 */ /* 0x044fe20000010000 */
[----:B------:R-:W-:Y:S01]  /*c530*/  F2FP.BF16.PACK_AB R23, R23, R30 ;  /* 0x0000001e1717723e */ /* 0x000fe200000010ff */
[C---:B------:R-:W-:Y:S01]  /*c540*/  FADD.FTZ R2, R128.reuse, R0 ;  /* 0x0000000080027221 */ /* 0x040fe20000010000 */
[----:B------:R-:W-:Y:S01]  /*c550*/  F2FP.BF16.PACK_AB R128, R128, R52 ;  /* 0x000000348080723e */ /* 0x000fe200000010ff */
[----:B------:R-:W-:Y:S02]  /*c560*/  FADD.FTZ R0, R54, R6 ;  /* 0x0000000636007221 */ /* 0x000fe40000010000 */
[----:B------:R-:W-:-:S02]  /*c570*/  FADD.FTZ R4, R29, R4 ;  /* 0x000000041d047221 */ /* 0x000fc40000010000 */
[C---:B------:R-:W-:Y:S01]  /*c580*/  FADD.FTZ R0, R135.reuse, R0 ;  /* 0x0000000087007221 */ /* 0x040fe20000010000 */
[----:B------:R-:W-:Y:S01]  /*c590*/  F2FP.BF16.PACK_AB R135, R135, R54 ;  /* 0x000000368787723e */ /* 0x000fe200000010ff */
[----:B------:R-:W-:Y:S02]  /*c5a0*/  FADD.FTZ R2, R46, R2 ;  /* 0x000000022e027221 */ /* 0x000fe40000010000 */
[C---:B------:R-:W-:Y:S01]  /*c5b0*/  FADD.FTZ R4, R129.reuse, R4 ;  /* 0x0000000481047221 */ /* 0x040fe20000010000 */
[----:B------:R1:W-:Y:S01]  /*c5c0*/  STL [R1+0x94], R0 ;  /* 0x0000940001007387 */ /* 0x0003e20000100800 */
[C---:B------:R-:W-:Y:S01]  /*c5d0*/  FADD.FTZ R3, R134.reuse, R3 ;  /* 0x0000000386037221 */ /* 0x040fe20000010000 */
[----:B------:R-:W-:Y:S01]  /*c5e0*/  F2FP.BF16.PACK_AB R134, R134, R55 ;  /* 0x000000378686723e */ /* 0x000fe200000010ff */
[----:B------:R-:W-:Y:S01]  /*c5f0*/  FADD.FTZ R4, R28, R4 ;  /* 0x000000041c047221 */ /* 0x000fe20000010000 */
[----:B------:R-:W-:Y:S02]  /*c600*/  F2FP.BF16.PACK_AB R129, R129, R29 ;  /* 0x0000001d8181723e */ /* 0x000fe400000010ff */
[----:B------:R-:W-:Y:S01]  /*c610*/  STL [R1+0x90], R3 ;  /* 0x0000900301007387 */ /* 0x000fe20000100800 */
[C---:B-1----:R-:W-:Y:S01]  /*c620*/  FADD.FTZ R0, R130.reuse, R2 ;  /* 0x0000000282007221 */ /* 0x042fe20000010000 */
[----:B------:R-:W-:-:S04]  /*c630*/  F2FP.BF16.PACK_AB R130, R130, R46 ;  /* 0x0000002e8282723e */ /* 0x000fc800000010ff */
[----:B------:R1:W-:Y:S02]  /*c640*/  STL [R1+0xac], R0 ;  /* 0x0000ac0001007387 */ /* 0x0003e40000100800 */
[C---:B-1----:R-:W-:Y:S01]  /*c650*/  FADD.FTZ R0, R131.reuse, R4 ;  /* 0x0000000483007221 */ /* 0x042fe20000010000 */
[----:B------:R-:W-:-:S04]  /*c660*/  F2FP.BF16.PACK_AB R131, R131, R28 ;  /* 0x0000001c8383723e */ /* 0x000fc800000010ff */
[----:B------:R1:W-:Y:S03]  /*c670*/  STL [R1+0xa8], R0 ;  /* 0x0000a80001007387 */ /* 0x0003e60000100800 */
[----:B------:R-:W2:Y:S04]  /*c680*/  LDL R3, [R1+0x4] ;  /* 0x0000040001037983 */ /* 0x000ea80000100800 */
[----:B------:R-:W3:Y:S04]  /*c690*/  LDL R6, [R1+0x64] ;  /* 0x0000640001067983 */ /* 0x000ee80000100800 */
[----:B------:R-:W3:Y:S01]  /*c6a0*/  LDL R4, [R1+0x58] ;  /* 0x0000580001047983 */ /* 0x000ee20000100800 */
[--C-:B------:R-:W-:Y:S01]  /*c6b0*/  IMAD R220, R8, 0x2, R217.reuse ;  /* 0x0000000208dc7824 */ /* 0x100fe200078e02d9 */
[----:B------:R-:W-:Y:S01]  /*c6c0*/  LOP3.LUT R229, R229, 0xfffffbff, RZ, 0xc0, !PT ;  /* 0xfffffbffe5e57812 */ /* 0x000fe200078ec0ff */
[----:B------:R-:W-:Y:S01]  /*c6d0*/  IMAD R218, R9, 0x2, R217 ;  /* 0x0000000209da7824 */ /* 0x000fe200078e02d9 */
[----:B------:R-:W4:Y:S01]  /*c6e0*/  LDSM.16.MT88.4 R28, [R217+0x2080] ;  /* 0x00208000d91c783b */ /* 0x000f220000004200 */
[----:B------:R-:W-:Y:S01]  /*c6f0*/  IMAD.MOV.U32 R136, RZ, RZ, 0x1 ;  /* 0x00000001ff887424 */ /* 0x000fe200078e00ff */
[----:B------:R-:W-:Y:S01]  /*c700*/  IADD3 R230, R230, -0x2, RZ ;  /* 0xfffffffee6e67810 */ /* 0x000fe20007ffe0ff */
[----:B------:R-:W-:Y:S01]  /*c710*/  IMAD R219, R8, 0x2, R218 ;  /* 0x0000000208db7824 */ /* 0x000fe200078e02da */
[----:B------:R-:W5:Y:S02]  /*c720*/  LDSM.16.MT88.4 R52, [R217+0x3880] ;  /* 0x00388000d934783b */ /* 0x000f640000004200 */
[----:B------:R-:W-:-:S02]  /*c730*/  ISETP.NE.AND P0, PT, R136, c[0x0][0x2c4], PT ;  /* 0x0000b10088007a0c */ /* 0x000fc40003f05270 */
[----:B------:R-:W1:Y:S04]  /*c740*/  LDSM.16.MT88.4 R68, [R220+0x3880] ;  /* 0x00388000dc44783b */ /* 0x000e680000004200 */
[----:B------:R-:W-:Y:S04]  /*c750*/  LDSM.16.MT88.4 R48, [R218+0x2080] ;  /* 0x00208000da30783b */ /* 0x000fe80000004200 */
[----:B------:R-:W-:Y:S03]  /*c760*/  LDSM.16.MT88.4 R56, [R220+0x4080] ;  /* 0x00408000dc38783b */ /* 0x000fe60000004200 */
[----:B------:R-:W-:Y:S01]  /*c770*/  @P0 LOP3.LUT R229, R229, 0x400, RZ, 0xfc, !PT ;  /* 0x00000400e5e50812 */ /* 0x000fe200078efcff */
[----:B------:R-:W-:Y:S03]  /*c780*/  LDSM.16.MT88.4 R44, [R220+0x2080] ;  /* 0x00208000dc2c783b */ /* 0x000fe60000004200 */
[----:B------:R-:W-:Y:S01]  /*c790*/  LOP3.LUT R229, R229, 0xfffffdff, RZ, 0xc0, !PT ;  /* 0xfffffdffe5e57812 */ /* 0x000fe200078ec0ff */
[----:B------:R-:W-:Y:S04]  /*c7a0*/  LDSM.16.MT88.4 R32, [R217+0x2880] ;  /* 0x00288000d920783b */ /* 0x000fe80000004200 */
[----:B------:R-:W-:Y:S04]  /*c7b0*/  LDSM.16.MT88.4 R40, [R218+0x3880] ;  /* 0x00388000da28783b */ /* 0x000fe80000004200 */
[----:B------:R-:W-:Y:S04]  /*c7c0*/  LDSM.16.MT88.4 R36, [R218+0x2880] ;  /* 0x00288000da24783b */ /* 0x000fe80000004200 */
[----:B------:R-:W-:Y:S01]  /*c7d0*/  LDSM.16.MT88.4 R64, [R220+0x2880] ;  /* 0x00288000dc40783b */ /* 0x000fe20000004200 */
[-C--:B----4-:R-:W-:Y:S03]  /*c7e0*/  HMMA.16816.F32.BF16 R144, R16, R28.reuse, RZ ;  /* 0x0000001c1090723c */ /* 0x090fe600000418ff */
[----:B------:R-:W-:Y:S04]  /*c7f0*/  LDSM.16.MT88.4 R60, [R218+0x4080] ;  /* 0x00408000da3c783b */ /* 0x000fe80000004200 */
[----:B------:R-:W-:Y:S01]  /*c800*/  LDSM.16.MT88.4 R8, [R219+0x3880] ;  /* 0x00388000db08783b */ /* 0x000fe20000004200 */
[C---:B------:R-:W-:Y:S03]  /*c810*/  HMMA.16816.F32.BF16 R124, R12.reuse, R28, RZ ;  /* 0x0000001c0c7c723c */ /* 0x040fe600000418ff */
[----:B------:R-:W-:Y:S04]  /*c820*/  LDSM.16.MT88.4 R156, [R217+0x3080] ;  /* 0x00308000d99c783b */ /* 0x000fe80000004200 */
[----:B------:R-:W-:Y:S01]  /*c830*/  LDSM.16.MT88.4 R148, [R218+0x3080] ;  /* 0x00308000da94783b */ /* 0x000fe20000004200 */
[-C--:B------:R-:W-:Y:S08]  /*c840*/  HMMA.16816.F32.BF16 R120, R12, R30.reuse, RZ ;  /* 0x0000001e0c78723c */ /* 0x080ff000000418ff */
[C---:B------:R-:W-:Y:S01]  /*c850*/  HMMA.16816.F32.BF16 R116, R16.reuse, R30, RZ ;  /* 0x0000001e1074723c */ /* 0x040fe200000418ff */
[----:B------:R-:W4:Y:S07]  /*c860*/  LDSM.16.MT88.4 R28, [R217+0x4080] ;  /* 0x00408000d91c783b */ /* 0x000f2e0000004200 */
[-C--:B-----5:R-:W-:Y:S08]  /*c870*/  HMMA.16816.F32.BF16 R112, R16, R52.reuse, RZ ;  /* 0x000000341070723c */ /* 0x0a0ff000000418ff */
[C---:B------:R-:W-:Y:S08]  /*c880*/  HMMA.16816.F32.BF16 R108, R12.reuse, R52, RZ ;  /* 0x000000340c6c723c */ /* 0x040ff000000418ff */
[-C--:B------:R-:W-:Y:S08]  /*c890*/  HMMA.16816.F32.BF16 R104, R12, R54.reuse, RZ ;  /* 0x000000360c68723c */ /* 0x080ff000000418ff */
[----:B------:R-:W-:Y:S08]  /*c8a0*/  HMMA.16816.F32.BF16 R96, R16, R54, RZ ;  /* 0x000000361060723c */ /* 0x000ff000000418ff */
[----:B-1----:R-:W-:Y:S08]  /*c8b0*/  HMMA.16816.F32.BF16 R52, R12, R68, RZ ;  /* 0x000000440c34723c */ /* 0x002ff000000418ff */
[-C--:B----4-:R-:W-:Y:S08]  /*c8c0*/  HMMA.16816.F32.BF16 R184, R24, R28.reuse, R112 ;  /* 0x0000001c18b8723c */ /* 0x090ff00000041870 */
[C---:B------:R-:W-:Y:S08]  /*c8d0*/  HMMA.16816.F32.BF16 R176, R20.reuse, R28, R108 ;  /* 0x0000001c14b0723c */ /* 0x040ff0000004186c */
[-C--:B------:R-:W-:Y:S08]  /*c8e0*/  HMMA.16816.F32.BF16 R160, R20, R30.reuse, R104 ;  /* 0x0000001e14a0723c */ /* 0x080ff00000041868 */
[----:B------:R-:W-:Y:S08]  /*c8f0*/  HMMA.16816.F32.BF16 R152, R24, R30, R96 ;  /* 0x0000001e1898723c */ /* 0x000ff00000041860 */
[----:B------:R-:W-:Y:S08]  /*c900*/  HMMA.16816.F32.BF16 R28, R12, R50, RZ ;  /* 0x000000320c1c723c */ /* 0x000ff000000418ff */
[----:B------:R-:W-:Y:S08]  /*c910*/  HMMA.16816.F32.BF16 R232, R20, R56, R52 ;  /* 0x0000003814e8723c */ /* 0x000ff00000041834 */
[-C--:B------:R-:W-:Y:S08]  /*c920*/  HMMA.16816.F32.BF16 R88, R16, R44.reuse, RZ ;  /* 0x0000002c1058723c */ /* 0x080ff000000418ff */
[----:B------:R-:W-:Y:S08]  /*c930*/  HMMA.16816.F32.BF16 R84, R12, R44, RZ ;  /* 0x0000002c0c54723c */ /* 0x000ff000000418ff */
[-C--:B------:R-:W-:Y:S08]  /*c940*/  HMMA.16816.F32.BF16 R144, R24, R32.reuse, R144 ;  /* 0x000000201890723c */ /* 0x080ff00000041890 */
[C---:B------:R-:W-:Y:S08]  /*c950*/  HMMA.16816.F32.BF16 R124, R20.reuse, R32, R124 ;  /* 0x00000020147c723c */ /* 0x040ff0000004187c */
[-C--:B------:R-:W-:Y:S08]  /*c960*/  HMMA.16816.F32.BF16 R120, R20, R34.reuse, R120 ;  /* 0x000000221478723c */ /* 0x080ff00000041878 */
[----:B------:R-:W-:Y:S08]  /*c970*/  HMMA.16816.F32.BF16 R116, R24, R34, R116 ;  /* 0x000000221874723c */ /* 0x000ff00000041874 */
[----:B------:R-:W-:Y:S08]  /*c980*/  HMMA.16816.F32.BF16 R52, R12, R46, RZ ;  /* 0x0000002e0c34723c */ /* 0x000ff000000418ff */
[-C--:B------:R-:W-:Y:S08]  /*c990*/  HMMA.16816.F32.BF16 R80, R16, R40.reuse, RZ ;  /* 0x000000281050723c */ /* 0x080ff000000418ff */
[----:B------:R-:W-:Y:S08]  /*c9a0*/  HMMA.16816.F32.BF16 R76, R12, R40, RZ ;  /* 0x000000280c4c723c */ /* 0x000ff000000418ff */
[----:B------:R-:W-:Y:S08]  /*c9b0*/  HMMA.16816.F32.BF16 R44, R16, R46, RZ ;  /* 0x0000002e102c723c */ /* 0x000ff000000418ff */
[----:B------:R-:W-:Y:S08]  /*c9c0*/  HMMA.16816.F32.BF16 R32, R12, R42, RZ ;  /* 0x0000002a0c20723c */ /* 0x000ff000000418ff */
[----:B------:R-:W-:Y:S01]  /*c9d0*/  HMMA.16816.F32.BF16 R180, R20, R38, R28 ;  /* 0x0000002614b4723c */ /* 0x000fe2000004181c */
[----:B------:R-:W1:Y:S07]  /*c9e0*/  LDSM.16.MT88.4 R28, [R219+0x2080] ;  /* 0x00208000db1c783b */ /* 0x000e6e0000004200 */
[C---:B------:R-:W-:Y:S08]  /*c9f0*/  HMMA.16816.F32.BF16 R40, R16.reuse, R42, RZ ;  /* 0x0000002a1028723c */ /* 0x040ff000000418ff */
[-C--:B------:R-:W-:Y:S08]  /*ca00*/  HMMA.16816.F32.BF16 R100, R16, R48.reuse, RZ ;  /* 0x000000301064723c */ /* 0x080ff000000418ff */
[----:B------:R-:W-:Y:S08]  /*ca10*/  HMMA.16816.F32.BF16 R92, R12, R48, RZ ;  /* 0x000000300c5c723c */ /* 0x000ff000000418ff */
[----:B------:R-:W-:Y:S08]  /*ca20*/  HMMA.16816.F32.BF16 R48, R16, R50, RZ ;  /* 0x000000321030723c */ /* 0x000ff000000418ff */
[----:B------:R-:W-:Y:S01]  /*ca30*/  HMMA.16816.F32.BF16 R96, R24, R66, R44 ;  /* 0x000000421860723c */ /* 0x000fe2000004182c */
[----:B------:R-:W4:Y:S01]  /*ca40*/  LDSM.16.MT88.4 R44, [R219+0x2880] ;  /* 0x00288000db2c783b */ /* 0x000f220000004200 */
[----:B--2---:R-:W-:-:S04]  /*ca50*/  IMAD.SHL.U32 R3, R3, 0x80, RZ ;  /* 0x0000008003037824 */ /* 0x004fc800078e00ff */
[----:B------:R-:W-:Y:S02]  /*ca60*/  @P0 IMAD.HI.U32 R2, R3, c[0x0][0x2c8], RZ ;  /* 0x0000b20003020a27 */ /* 0x000fe400078e00ff */
[----:B------:R-:W-:Y:S01]  /*ca70*/  HMMA.16816.F32.BF16 R104, R24, R62, R40 ;  /* 0x0000003e1868723c */ /* 0x000fe20000041828 */
[----:B------:R-:W2:Y:S01]  /*ca80*/  LDSM.16.MT88.4 R40, [R219+0x4080] ;  /* 0x00408000db28783b */ /* 0x000ea20000004200 */
[----:B------:R-:W-:Y:S01]  /*ca90*/  IMAD.MOV.U32 R0, RZ, RZ, R3 ;  /* 0x000000ffff007224 */ /* 0x000fe200078e0003 */
[----:B------:R-:W-:Y:S02]  /*caa0*/  @P0 SHF.R.U32.HI R0, RZ, c[0x0][0x2cc], R2 ;  /* 0x0000b300ff000a19 */ /* 0x000fe40000011602 */
[----:B------:R-:W-:Y:S02]  /*cab0*/  ISETP.LE.AND P0, PT, R136, c[0x0][0x32c], PT ;  /* 0x0000cb0088007a0c */ /* 0x000fe40003f03270 */
[----:B---3--:R-:W-:Y:S01]  /*cac0*/  IADD3 R0, -R4, R6, R0 ;  /* 0x0000000604007210 */ /* 0x008fe20007ffe100 */
[----:B------:R-:W-:Y:S03]  /*cad0*/  HMMA.16816.F32.BF16 R192, R20, R36, R92 ;  /* 0x0000002414c0723c */ /* 0x000fe6000004185c */
[----:B------:R-:W-:-:S05]  /*cae0*/  IADD3 R4, R0, c[0x0][0x328], RZ ;  /* 0x0000ca0000047a10 */ /* 0x000fca0007ffe0ff */
[----:B------:R-:W-:Y:S01]  /*caf0*/  HMMA.16816.F32.BF16 R196, R24, R36, R100 ;  /* 0x0000002418c4723c */ /* 0x000fe20000041864 */
[----:B------:R-:W-:Y:S01]  /*cb00*/  LDSM.16.MT88.4 R100, [R218+0x4880] ;  /* 0x00488000da64783b */ /* 0x000fe20000004200 */
[----:B------:R-:W-:-:S06]  /*cb10*/  @P0 LOP3.LUT R229, R229, 0x200, RZ, 0xfc, !PT ;  /* 0x00000200e5e50812 */ /* 0x000fcc00078efcff */
[----:B------:R-:W-:Y:S08]  /*cb20*/  HMMA.16816.F32.BF16 R92, R24, R38, R48 ;  /* 0x00000026185c723c */ /* 0x000ff00000041830 */
[----:B------:R-:W-:Y:S08]  /*cb30*/  HMMA.16816.F32.BF16 R108, R20, R62, R32 ;  /* 0x0000003e146c723c */ /* 0x000ff00000041820 */
[----:B------:R-:W-:Y:S08]  /*cb40*/  HMMA.16816.F32.BF16 R36, R12, R70, RZ ;  /* 0x000000460c24723c */ /* 0x000ff000000418ff */
[----:B------:R-:W-:Y:S08]  /*cb50*/  HMMA.16816.F32.BF16 R72, R16, R68, RZ ;  /* 0x000000441048723c */ /* 0x000ff000000418ff */
[-C--:B------:R-:W-:Y:S08]  /*cb60*/  HMMA.16816.F32.BF16 R204, R24, R64.reuse, R88 ;  /* 0x0000004018cc723c */ /* 0x080ff00000041858 */
[----:B------:R-:W-:Y:S01]  /*cb70*/  HMMA.16816.F32.BF16 R200, R20, R64, R84 ;  /* 0x0000004014c8723c */ /* 0x000fe20000041854 */
[----:B------:R-:W3:Y:S07]  /*cb80*/  LDSM.16.MT88.4 R84, [R217+0x4880] ;  /* 0x00488000d954783b */ /* 0x000eee0000004200 */
[-C--:B------:R-:W-:Y:S08]  /*cb90*/  HMMA.16816.F32.BF16 R212, R24, R60.reuse, R80 ;  /* 0x0000003c18d4723c */ /* 0x080ff00000041850 */
[C---:B------:R-:W-:Y:S08]  /*cba0*/  HMMA.16816.F32.BF16 R208, R20.reuse, R60, R76 ;  /* 0x0000003c14d0723c */ /* 0x040ff0000004184c */
[----:B------:R-:W-:Y:S08]  /*cbb0*/  HMMA.16816.F32.BF16 R188, R20, R66, R52 ;  /* 0x0000004214bc723c */ /* 0x000ff00000041834 */
[----:B------:R-:W-:Y:S01]  /*cbc0*/  HMMA.16816.F32.BF16 R32, R16, R70, RZ ;  /* 0x000000461020723c */ /* 0x000fe200000418ff */
[----:B------:R-:W-:Y:S07]  /*cbd0*/  LDSM.16.MT88.4 R68, [R219+0x3080] ;  /* 0x00308000db44783b */ /* 0x000fee0000004200 */
[C---:B-1----:R-:W-:Y:S08]  /*cbe0*/  HMMA.16816.F32.BF16 R48, R12.reuse, R28, RZ ;  /* 0x0000001c0c30723c */ /* 0x042ff000000418ff */
[----:B------:R-:W-:Y:S08]  /*cbf0*/  HMMA.16816.F32.BF16 R60, R12, R30, RZ ;  /* 0x0000001e0c3c723c */ /* 0x000ff000000418ff */
[C---:B------:R-:W-:Y:S08]  /*cc00*/  HMMA.16816.F32.BF16 R88, R16.reuse, R28, RZ ;  /* 0x0000001c1058723c */ /* 0x040ff000000418ff */
[----:B------:R-:W-:Y:S08]  /*cc10*/  HMMA.16816.F32.BF16 R64, R16, R30, RZ ;  /* 0x0000001e1040723c */ /* 0x000ff000000418ff */
[-C--:B------:R-:W-:Y:S08]  /*cc20*/  HMMA.16816.F32.BF16 R52, R12, R8.reuse, RZ ;  /* 0x000000080c34723c */ /* 0x080ff000000418ff */
[----:B------:R-:W-:Y:S08]  /*cc30*/  HMMA.16816.F32.BF16 R28, R16, R8, RZ ;  /* 0x00000008101c723c */ /* 0x000ff000000418ff */
[-C--:B------:R-:W-:Y:S08]  /*cc40*/  HMMA.16816.F32.BF16 R12, R12, R10.reuse, RZ ;  /* 0x0000000a0c0c723c */ /* 0x080ff000000418ff */
[----:B------:R-:W-:Y:S01]  /*cc50*/  HMMA.16816.F32.BF16 R16, R16, R10, RZ ;  /* 0x0000000a1010723c */ /* 0x000fe200000418ff */
[----:B------:R-:W-:Y:S07]  /*cc60*/  LDSM.16.MT88.4 R8, [R219+0x4880] ;  /* 0x00488000db08783b */ /* 0x000fee0000004200 */
[-C--:B------:R-:W-:Y:S01]  /*cc70*/  HMMA.16816.F32.BF16 R164, R132, R156.reuse, R144 ;  /* 0x0000009c84a4723c */ /* 0x080fe20000041890 */
[----:B------:R-:W1:Y:S07]  /*cc80*/  LDSM.16.MT88.4 R144, [R220+0x3080] ;  /* 0x00308000dc90783b */ /* 0x000e6e0000004200 */
[C---:B------:R-:W-:Y:S08]  /*cc90*/  HMMA.16816.F32.BF16 R168, R128.reuse, R156, R124 ;  /* 0x0000009c80a8723c */ /* 0x040ff0000004187c */
[-C--:B------:R-:W-:Y:S08]  /*cca0*/  HMMA.16816.F32.BF16 R172, R128, R158.reuse, R120 ;  /* 0x0000009e80ac723c */ /* 0x080ff00000041878 */
[----:B------:R-:W-:Y:S01]  /*ccb0*/  HMMA.16816.F32.BF16 R156, R132, R158, R116 ;  /* 0x0000009e849c723c */ /* 0x000fe20000041874 */
[----:B------:R-:W5:Y:S07]  /*ccc0*/  LDSM.16.MT88.4 R116, [R220+0x4880] ;  /* 0x00488000dc74783b */ /* 0x000f6e0000004200 */
[----:B------:R-:W-:Y:S08]  /*ccd0*/  HMMA.16816.F32.BF16 R112, R20, R58, R36 ;  /* 0x0000003a1470723c */ /* 0x000ff00000041824 */
[C---:B------:R-:W-:Y:S08]  /*cce0*/  HMMA.16816.F32.BF16 R236, R24.reuse, R56, R72 ;  /* 0x0000003818ec723c */ /* 0x040ff00000041848 */
[----:B------:R-:W-:Y:S08]  /*ccf0*/  HMMA.16816.F32.BF16 R36, R24, R58, R32 ;  /* 0x0000003a1824723c */ /* 0x000ff00000041820 */
[C---:B----4-:R-:W-:Y:S08]  /*cd00*/  HMMA.16816.F32.BF16 R48, R20.reuse, R44, R48 ;  /* 0x0000002c1430723c */ /* 0x050ff00000041830 */
[----:B------:R-:W-:Y:S08]  /*cd10*/  HMMA.16816.F32.BF16 R32, R20, R46, R60 ;  /* 0x0000002e1420723c */ /* 0x000ff0000004183c */
[----:B------:R-:W-:Y:S08]  /*cd20*/  HMMA.16816.F32.BF16 R56, R24, R44, R88 ;  /* 0x0000002c1838723c */ /* 0x000ff00000041858 */
[-C--:B--2---:R-:W-:Y:S08]  /*cd30*/  HMMA.16816.F32.BF16 R52, R20, R40.reuse, R52 ;  /* 0x000000281434723c */ /* 0x084ff00000041834 */
[C---:B------:R-:W-:Y:S08]  /*cd40*/  HMMA.16816.F32.BF16 R28, R24.reuse, R40, R28 ;  /* 0x00000028181c723c */ /* 0x040ff0000004181c */
[----:B------:R-:W-:Y:S08]  /*cd50*/  HMMA.16816.F32.BF16 R44, R24, R46, R64 ;  /* 0x0000002e182c723c */ /* 0x000ff00000041840 */
[-C--:B------:R-:W-:Y:S08]  /*cd60*/  HMMA.16816.F32.BF16 R12, R20, R42.reuse, R12 ;  /* 0x0000002a140c723c */ /* 0x080ff0000004180c */
[----:B------:R-:W-:Y:S08]  /*cd70*/  HMMA.16816.F32.BF16 R16, R24, R42, R16 ;  /* 0x0000002a1810723c */ /* 0x000ff00000041810 */
[-C--:B---3--:R-:W-:Y:S08]  /*cd80*/  HMMA.16816.F32.BF16 R72, R132, R84.reuse, R184 ;  /* 0x000000548448723c */ /* 0x088ff000000418b8 */
[C---:B------:R-:W-:Y:S08]  /*cd90*/  HMMA.16816.F32.BF16 R76, R128.reuse, R84, R176 ;  /* 0x00000054804c723c */ /* 0x040ff000000418b0 */
[-C--:B------:R-:W-:Y:S08]  /*cda0*/  HMMA.16816.F32.BF16 R80, R128, R86.reuse, R160 ;  /* 0x000000568050723c */ /* 0x080ff000000418a0 */
[C---:B------:R-:W-:Y:S08]  /*cdb0*/  HMMA.16816.F32.BF16 R84, R132.reuse, R86, R152 ;  /* 0x000000568454723c */ /* 0x040ff00000041898 */
[-C--:B------:R-:W-:Y:S08]  /*cdc0*/  HMMA.16816.F32.BF16 R160, R132, R148.reuse, R196 ;  /* 0x0000009484a0723c */ /* 0x080ff000000418c4 */
[C---:B------:R-:W-:Y:S08]  /*cdd0*/  HMMA.16816.F32.BF16 R176, R128.reuse, R148, R192 ;  /* 0x0000009480b0723c */ /* 0x040ff000000418c0 */
[----:B------:R-:W-:Y:S08]  /*cde0*/  HMMA.16816.F32.BF16 R180, R128, R150, R180 ;  /* 0x0000009680b4723c */ /* 0x000ff000000418b4 */
[-C--:B-1----:R-:W-:Y:S08]  /*cdf0*/  HMMA.16816.F32.BF16 R152, R132, R144.reuse, R204 ;  /* 0x000000908498723c */ /* 0x082ff000000418cc */
[C---:B------:R-:W-:Y:S08]  /*ce00*/  HMMA.16816.F32.BF16 R184, R128.reuse, R144, R200 ;  /* 0x0000009080b8723c */ /* 0x040ff000000418c8 */
[----:B------:R-:W-:Y:S08]  /*ce10*/  HMMA.16816.F32.BF16 R188, R128, R146, R188 ;  /* 0x0000009280bc723c */ /* 0x000ff000000418bc */
[C---:B------:R-:W-:Y:S08]  /*ce20*/  HMMA.16816.F32.BF16 R148, R132.reuse, R150, R92 ;  /* 0x000000968494723c */ /* 0x040ff0000004185c */
[C---:B------:R-:W-:Y:S08]  /*ce30*/  HMMA.16816.F32.BF16 R144, R132.reuse, R146, R96 ;  /* 0x000000928490723c */ /* 0x040ff00000041860 */
[-C--:B------:R-:W-:Y:S08]  /*ce40*/  HMMA.16816.F32.BF16 R88, R132, R100.reuse, R212 ;  /* 0x000000648458723c */ /* 0x080ff000000418d4 */
[C---:B------:R-:W-:Y:S08]  /*ce50*/  HMMA.16816.F32.BF16 R92, R128.reuse, R100, R208 ;  /* 0x00000064805c723c */ /* 0x040ff000000418d0 */
[-C--:B------:R-:W-:Y:S08]  /*ce60*/  HMMA.16816.F32.BF16 R96, R128, R102.reuse, R108 ;  /* 0x000000668060723c */ /* 0x080ff0000004186c */
[C---:B------:R-:W-:Y:S08]  /*ce70*/  HMMA.16816.F32.BF16 R100, R132.reuse, R102, R104 ;  /* 0x000000668464723c */ /* 0x040ff00000041868 */
[-C--:B-----5:R-:W-:Y:S08]  /*ce80*/  HMMA.16816.F32.BF16 R104, R132, R116.reuse, R236 ;  /* 0x000000748468723c */ /* 0x0a0ff000000418ec */
[C---:B------:R-:W-:Y:S08]  /*ce90*/  HMMA.16816.F32.BF16 R108, R128.reuse, R116, R232 ;  /* 0x00000074806c723c */ /* 0x040ff000000418e8 */
[C---:B------:R-:W-:Y:S08]  /*cea0*/  HMMA.16816.F32.BF16 R112, R128.reuse, R118, R112 ;  /* 0x000000768070723c */ /* 0x040ff00000041870 */
[C---:B------:R-:W-:Y:S08]  /*ceb0*/  HMMA.16816.F32.BF16 R60, R128.reuse, R68, R48 ;  /* 0x00000044803c723c */ /* 0x040ff00000041830 */
[----:B------:R-:W-:Y:S08]  /*cec0*/  HMMA.16816.F32.BF16 R64, R128, R70, R32 ;  /* 0x000000468040723c */ /* 0x000ff00000041820 */
[C---:B------:R-:W-:Y:S08]  /*ced0*/  HMMA.16816.F32.BF16 R56, R132.reuse, R68, R56 ;  /* 0x000000448438723c */ /* 0x040ff00000041838 */
[----:B------:R-:W-:Y:S08]  /*cee0*/  HMMA.16816.F32.BF16 R116, R132, R118, R36 ;  /* 0x000000768474723c */ /* 0x000ff00000041824 */
[----:B------:R-:W-:Y:S08]  /*cef0*/  HMMA.16816.F32.BF16 R124, R128, R8, R52 ;  /* 0x00000008807c723c */ /* 0x000ff00000041834 */
[C---:B------:R-:W-:Y:S08]  /*cf00*/  HMMA.16816.F32.BF16 R68, R132.reuse, R70, R44 ;  /* 0x000000468444723c */ /* 0x040ff0000004182c */
[----:B------:R-:W-:Y:S08]  /*cf10*/  HMMA.16816.F32.BF16 R120, R132, R8, R28 ;  /* 0x000000088478723c */ /* 0x000ff0000004181c */
[-C--:B------:R-:W-:Y:S08]  /*cf20*/  HMMA.16816.F32.BF16 R128, R128, R10.reuse, R12 ;  /* 0x0000000a8080723c */ /* 0x080ff0000004180c */
[----:B------:R-:W-:Y:S01]  /*cf30*/  HMMA.16816.F32.BF16 R132, R132, R10, R16 ;  /* 0x0000000a8484723c */ /* 0x000fe20000041810 */
[----:B------:R-:W-:Y:S07]  /*cf40*/  @!P0 BRA `(.L_x_1296) ;  /* 0x0000011000008947 */ /* 0x000fee0003800000 */
[C---:B------:R-:W-:Y:S01]  /*cf50*/  ISETP.GT.AND P0, PT, R0.reuse, RZ, PT ;  /* 0x000000ff0000720c */ /* 0x040fe20003f04270 */
[----:B------:R-:W-:Y:S01]  /*cf60*/  BSSY B0, `(.L_x_1297) ;  /* 0x000000c000007945 */ /* 0x000fe20003800000 */
[----:B------:R-:W-:-:S11]  /*cf70*/  IADD3 R2, R0, -0x1, RZ ;  /* 0xffffffff00027810 */ /* 0x000fd60007ffe0ff */
[----:B------:R-:W-:Y:S05]  /*cf80*/  @P0 BRA `(.L_x_1298) ;  /* 0x0000006000000947 */ /* 0x000fea0003800000 */
[----:B------:R-:W-:Y:S01]  /*cf90*/  ISETP.NE.AND P0, PT, R136, c[0x0][0x32c], PT ;  /* 0x0000cb0088007a0c */ /* 0x000fe20003f05270 */
[----:B------:R-:W-:-:S12]  /*cfa0*/  IMAD.MOV R0, RZ, RZ, -R0 ;  /* 0x000000ffff007224 */ /* 0x000fd800078e0a00 */
[----:B------:R-:W-:-:S05]  /*cfb0*/  @P0 IMAD.HI.U32 R2, R0, c[0x0][0x330], RZ ;  /* 0x0000cc0000020a27 */ /* 0x000fca00078e00ff */
[----:B------:R-:W-:-:S04]  /*cfc0*/  @P0 SHF.R.U32.HI R0, RZ, c[0x0][0x334], R2 ;  /* 0x0000cd00ff000a19 */ /* 0x000fc80000011602 */
[----:B------:R-:W-:Y:S01]  /*cfd0*/  LOP3.LUT R2, RZ, R0, RZ, 0x33, !PT ;  /* 0x00000000ff027212 */ /* 0x000fe200078e33ff */
[----:B------:R-:W-:Y:S05]  /*cfe0*/  BRA `(.L_x_1299) ;  /* 0x0000003000007947 */ /* 0x000fea0003800000 */
.L_x_1298:
[----:B------:R-:W-:-:S13]  /*cff0*/  ISETP.NE.AND P0, PT, R136, c[0x0][0x32c], PT ;  /* 0x0000cb0088007a0c */ /* 0x000fda0003f05270 */
[----:B------:R-:W-:-:S05]  /*d000*/  @P0 IMAD.HI.U32 R0, R2, c[0x0][0x330], RZ ;  /* 0x0000cc0002000a27 */ /* 0x000fca00078e00ff */
[----:B------:R-:W-:Y:S02]  /*d010*/  @P0 SHF.R.U32.HI R2, RZ, c[0x0][0x334], R0 ;  /* 0x0000cd00ff020a19 */ /* 0x000fe40000011600 */
.L_x_1299:
[----:B------:R-:W-:Y:S05]  /*d020*/  BSYNC B0 ;  /* 0x0000000000007941 */ /* 0x000fea0003800000 */
.L_x_1297:
[----:B------:R-:W-:-:S05]  /*d030*/  MOV R0, c[0x0][0x32c] ;  /* 0x0000cb0000007a02 */ /* 0x000fca0000000f00 */
[----:B------:R-:W-:-:S05]  /*d040*/  IMAD R2, R2, R0, c[0x0][0x32c] ;  /* 0x0000cb0002027624 */ /* 0x000fca00078e0200 */
[----:B------:R-:W-:-:S04]  /*d050*/  IMNMX R4, R4, R2, PT ;  /* 0x0000000204047217 */ /* 0x000fc80003800200 */
.L_x_1296:
[----:B------:R-:W2:Y:S01]  /*d060*/  LDL R2, [R1+0xb4] ;  /* 0x0000b40001027983 */ /* 0x000ea20000100800 */
[----:B------:R-:W-:-:S05]  /*d070*/  IMAD.HI R4, R4, 0x2aaaaaab, RZ ;  /* 0x2aaaaaab04047827 */ /* 0x000fca00078e02ff */
[----:B------:R-:W-:-:S04]  /*d080*/  SHF.R.U32.HI R0, RZ, 0x1f, R4 ;  /* 0x0000001fff007819 */ /* 0x000fc80000011604 */
[----:B------:R-:W-:-:S04]  /*d090*/  LEA.HI.SX32 R4, R4, R0, 0x1d ;  /* 0x0000000004047211 */ /* 0x000fc800078feaff */
[----:B--2---:R-:W-:-:S04]  /*d0a0*/  IMNMX R2, R2, R4, !PT ;  /* 0x0000000402027217 */ /* 0x004fc80007800200 */
[----:B------:R-:W-:Y:S01]  /*d0b0*/  ISETP.GE.AND P0, PT, R230, R2, PT ;  /* 0x00000002e600720c */ /* 0x000fe20003f06270 */
[----:B------:R1:W-:-:S12]  /*d0c0*/  STL [R1+0x98], R2 ;  /* 0x0000980201007387 */ /* 0x0003d80000100800 */
[----:B------:R-:W-:Y:S05]  /*d0d0*/  @!P0 BRA `(.L_x_1300) ;  /* 0x0000513000008947 */ /* 0x000fea0003800000 */
[----:B------:R-:W2:Y:S04]  /*d0e0*/  LDL.64 R8, [R1+0xc0] ;  /* 0x0000c00001087983 */ /* 0x000ea80000100a00 */
[----:B------:R-:W3:Y:S04]  /*d0f0*/  LDL R6, [R1+0xf0] ;  /* 0x0000f00001067983 */ /* 0x000ee80000100800 */
[----:B-1----:R-:W3:Y:S01]  /*d100*/  LDL R2, [R1+0xe8] ;  /* 0x0000e80001027983 */ /* 0x002ee20000100800 */
[C---:B--2---:R-:W-:Y:S01]  /*d110*/  SHF.L.U64.HI R239, R8.reuse, 0x1, R9 ;  /* 0x0000000108ef7819 */ /* 0x044fe20000010209 */
[----:B------:R-:W-:Y:S01]  /*d120*/  IMAD.SHL.U32 R238, R8, 0x2, RZ ;  /* 0x0000000208ee7824 */ /* 0x000fe200078e00ff */
[C---:B---3--:R-:W-:Y:S01]  /*d130*/  SHF.L.U64.HI R237, R2.reuse, 0x1, R6 ;  /* 0x0000000102ed7819 */ /* 0x048fe20000010206 */
[----:B------:R-:W-:-:S02]  /*d140*/  IMAD.SHL.U32 R236, R2, 0x2, RZ ;  /* 0x0000000202ec7824 */ /* 0x000fc400078e00ff */
.L_x_1331:
[----:B------:R-:W2:Y:S01]  /*d150*/  LDL R0, [R1+0xb4] ;  /* 0x0000b40001007983 */ /* 0x000ea20000100800 */
[----:B------:R-:W-:Y:S04]  /*d160*/  DEPBAR.LE SB0, 0x0 ;  /* 0x000080000000791a */ /* 0x000fe80000000000 */
[----:B------:R-:W-:Y:S01]  /*d170*/  WARPSYNC 0xffffffff ;  /* 0xffffffff00007948 */ /* 0x000fe20003800000 */
[----:B------:R-:W-:Y:S06]  /*d180*/  BAR.SYNC.DEFER_BLOCKING 0x0 ;  /* 0x0000000000007b1d */ /* 0x000fec0000010000 */
[----:B------:R1:W3:Y:S01]  /*d190*/  LDSM.16.M88.4 R52, [R224+0x8080] ;  /* 0x00808000e034783b */ /* 0x0002e20000000200 */
[----:B------:R-:W-:Y:S03]  /*d1a0*/  BSSY B0, `(.L_x_1301) ;  /* 0x000004d000007945 */ /* 0x000fe60003800000 */
[----:B------:R1:W4:Y:S04]  /*d1b0*/  LDSM.16.M88.4 R48, [R224+0xa080] ;  /* 0x00a08000e030783b */ /* 0x0003280000000200 */
[----:B------:R1:W1:Y:S04]  /*d1c0*/  LDSM.16.M88.4 R20, [R216+0x5080] ;  /* 0x00508000d814783b */ /* 0x0002680000000200 */
[----:B------:R1:W1:Y:S04]  /*d1d0*/  LDSM.16.M88.4 R36, [R216+0x5880] ;  /* 0x00588000d824783b */ /* 0x0002680000000200 */
[----:B------:R1:W1:Y:S04]  /*d1e0*/  LDSM.16.M88.4 R192, [R216+0x6080] ;  /* 0x00608000d8c0783b */ /* 0x0002680000000200 */
[----:B------:R1:W1:Y:S04]  /*d1f0*/  LDSM.16.M88.4 R196, [R226+0x8080] ;  /* 0x00808000e2c4783b */ /* 0x0002680000000200 */
[----:B------:R1:W1:Y:S04]  /*d200*/  LDSM.16.M88.4 R204, [R226+0xa080] ;  /* 0x00a08000e2cc783b */ /* 0x0002680000000200 */
[----:B------:R1:W1:Y:S04]  /*d210*/  LDSM.16.M88.4 R200, [R223] ;  /* 0x00000000dfc8783b */ /* 0x0002680000000200 */
[----:B------:R1:W1:Y:S04]  /*d220*/  LDSM.16.M88.4 R208, [R223+0x800] ;  /* 0x00080000dfd0783b */ /* 0x0002680000000200 */
[----:B------:R1:W1:Y:S01]  /*d230*/  LDSM.16.M88.4 R212, [R223+0x1000] ;  /* 0x00100000dfd4783b */ /* 0x0002620000000200 */
[----:B--2---:R-:W-:Y:S11]  /*d240*/  ISETP.GT.AND P0, PT, R0, R230, PT ;  /* 0x000000e60000720c */ /* 0x004ff60003f04270 */
[----:B------:R-:W-:Y:S02]  /*d250*/  @!UPT UIADD3 URZ, URZ, URZ, URZ ;  /* 0x0000003f3f3ff290 */ /* 0x000fe4000fffe03f */
[----:B------:R-:W-:-:S05]  /*d260*/  @P0 BRA `(.L_x_1302) ;  /* 0x0000040000000947 */ /* 0x000fca0003800000 */
[----:B-1-34-:R-:W2:Y:S04]  /*d270*/  LDL R4, [R1+0x7c] ;  /* 0x00007c0001047983 */ /* 0x01aea80000100800 */
[----:B------:R-:W3:Y:S04]  /*d280*/  LDL R8, [R1+0x70] ;  /* 0x0000700001087983 */ /* 0x000ee80000100800 */
[----:B------:R-:W1:Y:S04]  /*d290*/  S2R R6, SR_CTAID.Y ;  /* 0x0000000000067919 */ /* 0x000e680000002600 */
[----:B------:R-:W4:Y:S02]  /*d2a0*/  S2R R9, SR_CTAID.Y ;  /* 0x0000000000097919 */ /* 0x000f240000002600 */
[C---:B----4-:R-:W-:Y:S01]  /*d2b0*/  IMAD.WIDE.U32 R10, R9.reuse, c[0x0][0x210], RZ ;  /* 0x00008400090a7a25 */ /* 0x050fe200078e00ff */
[----:B-1----:R-:W-:Y:S05]  /*d2c0*/  SHF.R.S32.HI R6, RZ, 0x1f, R6 ;  /* 0x0000001fff067819 */ /* 0x002fea0000011406 */
[----:B------:R-:W-:Y:S04]  /*d2d0*/  IMAD R6, R6, c[0x0][0x210], RZ ;  /* 0x0000840006067a24 */ /* 0x000fe800078e02ff */
[----:B------:R-:W-:Y:S05]  /*d2e0*/  IMAD R6, R9, c[0x0][0x214], R6 ;  /* 0x0000850009067a24 */ /* 0x000fea00078e0206 */
[----:B------:R-:W-:Y:S01]  /*d2f0*/  IADD3 R6, R11, R6, RZ ;  /* 0x000000060b067210 */ /* 0x000fe20007ffe0ff */
[----:B--2---:R-:W-:Y:S01]  /*d300*/  IMAD.WIDE.U32 R2, R4, c[0x0][0x208], RZ ;  /* 0x0000820004027a25 */ /* 0x004fe200078e00ff */
[----:B------:R-:W-:Y:S05]  /*d310*/  SHF.R.S32.HI R0, RZ, 0x1f, R4 ;  /* 0x0000001fff007819 */ /* 0x000fea0000011404 */
[----:B------:R-:W-:Y:S04]  /*d320*/  IMAD R0, R0, c[0x0][0x208], RZ ;  /* 0x0000820000007a24 */ /* 0x000fe800078e02ff */
[----:B------:R-:W-:Y:S01]  /*d330*/  IMAD R0, R4, c[0x0][0x20c], R0 ;  /* 0x0000830004007a24 */ /* 0x000fe200078e0200 */
[----:B---3--:R-:W-:Y:S04]  /*d340*/  SHF.R.S32.HI R4, RZ, 0x1f, R8 ;  /* 0x0000001fff047819 */ /* 0x008fe80000011408 */
[----:B------:R-:W-:Y:S01]  /*d350*/  IADD3 R3, R3, R0, RZ ;  /* 0x0000000003037210 */ /* 0x000fe20007ffe0ff */
[----:B------:R-:W-:Y:S04]  /*d360*/  IMAD R4, R4, c[0x0][0x218], RZ ;  /* 0x0000860004047a24 */ /* 0x000fe800078e02ff */
[----:B------:R-:W-:Y:S05]  /*d370*/  IMAD.WIDE.U32 R2, R8, c[0x0][0x218], R2 ;  /* 0x0000860008027a25 */ /* 0x000fea00078e0002 */
[----:B------:R-:W-:Y:S01]  /*d380*/  IADD3 R0, P1, R10, R2, RZ ;  /* 0x000000020a007210 */ /* 0x000fe20007f3e0ff */
[----:B------:R-:W-:Y:S03]  /*d390*/  IMAD R2, R8, c[0x0][0x21c], R4 ;  /* 0x0000870008027a24 */ /* 0x000fe600078e0204 */
[----:B------:R-:W-:Y:S02]  /*d3a0*/  LEA R4, P0, R0, c[0x0][0x1f8], 0x1 ;  /* 0x00007e0000047a11 */ /* 0x000fe400078008ff */
[----:B------:R-:W-:Y:S04]  /*d3b0*/  IADD3.X R2, R6, R3, R2, P1, !PT ;  /* 0x0000000306027210 */ /* 0x000fe80000ffe402 */
[----:B------:R-:W-:Y:S01]  /*d3c0*/  LEA.HI.X R0, R0, c[0x0][0x1fc], R2, 0x1, P0 ;  /* 0x00007f0000007a11 */ /* 0x000fe200000f0c02 */
[----:B------:R-:W-:-:S05]  /*d3d0*/  BRA.DIV ~URZ, `(.L_x_1303) ;  /* 0x00012d427f007947 */ /* 0x000fca000b800000 */
[----:B------:R1:W2:Y:S02]  /*d3e0*/  SHFL.IDX PT, R6, R0, RZ, 0x181f ;  /* 0x00181fff00067589 */ /* 0x0002a400000e0000 */
.L_x_1445:
[----:B------:R-:W-:-:S05]  /*d3f0*/  BRA.DIV ~URZ, `(.L_x_1304) ;  /* 0x00012da27f007947 */ /* 0x000fca000b800000 */
[----:B------:R-:W3:Y:S04]  /*d400*/  LDL R16, [R1+0xa4] ;  /* 0x0000a40001107983 */ /* 0x000ee80000100800 */
[----:B------:R-:W4:Y:S04]  /*d410*/  LDL R15, [R1+0xf4] ;  /* 0x0000f400010f7983 */ /* 0x000f280000100800 */
[----:B--2---:R-:W2:Y:S04]  /*d420*/  LDL R14, [R1+0x78] ;  /* 0x00007800010e7983 */ /* 0x004ea80000100800 */
[----:B------:R-:W1:Y:S04]  /*d430*/  SHFL.IDX PT, R2, R4, RZ, 0x181f ;  /* 0x00181fff04027589 */ /* 0x000e6800000e0000 */
[----:B------:R-:W1:Y:S04]  /*d440*/  SHFL.IDX PT, R10, R4, 0x1, 0x181f ;  /* 0x00381f00040a7f89 */ /* 0x000e6800000e0000 */
[----:B------:R-:W1:Y:S04]  /*d450*/  SHFL.IDX PT, R11, R0, 0x1, 0x181f ;  /* 0x00381f00000b7f89 */ /* 0x000e6800000e0000 */
[----:B-1----:R-:W1:Y:S01]  /*d460*/  SHFL.IDX PT, R0, R0, 0x2, 0x181f ;  /* 0x00581f0000007f89 */ /* 0x002e6200000e0000 */
[C---:B------:R-:W-:Y:S02]  /*d470*/  IADD3 R12, P0, R2.reuse, R238, RZ ;  /* 0x000000ee020c7210 */ /* 0x040fe40007f1e0ff */
[----:B------:R-:W-:Y:S02]  /*d480*/  IADD3 R8, P2, R2, R236, RZ ;  /* 0x000000ec02087210 */ /* 0x000fe40007f5e0ff */
[----:B------:R-:W-:Y:S01]  /*d490*/  IADD3 R2, P1, R10, R238, RZ ;  /* 0x000000ee0a027210 */ /* 0x000fe20007f3e0ff */
[----:B------:R-:W-:Y:S01]  /*d4a0*/  IMAD.X R13, R6, 0x1, R239, P0 ;  /* 0x00000001060d7824 */ /* 0x000fe200000e06ef */
[----:B------:R-:W-:Y:S01]  /*d4b0*/  IADD3 R10, P0, R10, R236, RZ ;  /* 0x000000ec0a0a7210 */ /* 0x000fe20007f1e0ff */
[----:B------:R-:W-:Y:S02]  /*d4c0*/  IMAD.X R9, R6, 0x1, R237, P2 ;  /* 0x0000000106097824 */ /* 0x000fe400010e06ed */
[----:B------:R1:W5:Y:S01]  /*d4d0*/  LDL R6, [R1+0xa0] ;  /* 0x0000a00001067983 */ /* 0x0003620000100800 */
[C---:B------:R-:W-:Y:S02]  /*d4e0*/  IMAD.X R3, R11.reuse, 0x1, R239, P1 ;  /* 0x000000010b037824 */ /* 0x040fe400008e06ef */
[----:B------:R-:W-:Y:S01]  /*d4f0*/  IMAD.X R11, R11, 0x1, R237, P0 ;  /* 0x000000010b0b7824 */ /* 0x000fe200000e06ed */
[----:B---3--:R-:W-:Y:S02]  /*d500*/  ISETP.GE.AND P4, PT, R16, c[0x0][0x1d4], PT ;  /* 0x0000750010007a0c */ /* 0x008fe40003f86270 */
[----:B----4-:R-:W-:Y:S11]  /*d510*/  ISETP.GE.AND P3, PT, R15, c[0x0][0x1d4], PT ;  /* 0x000075000f007a0c */ /* 0x010ff60003f66270 */
[----:B--2---:R2:W-:Y:S04]  /*d520*/  LDGSTS.E.BYPASS.LTC128B.128 [R14], [R12.64], !P4 ;  /* 0x000000000c0e7fae */ /* 0x0045e8000e101d46 */
[----:B------:R2:W-:Y:S04]  /*d530*/  LDGSTS.E.BYPASS.LTC128B.128 [R14+0x1800], [R8.64], !P3 ;  /* 0x01800000080e7fae */ /* 0x0005e8000d901d46 */
[----:B------:R3:W-:Y:S04]  /*d540*/  LDGSTS.E.BYPASS.LTC128B.128 [R14+0x800], [R2.64], !P4 ;  /* 0x00800000020e7fae */ /* 0x0007e8000e101d46 */
[----:B------:R2:W-:Y:S04]  /*d550*/  LDGSTS.E.BYPASS.LTC128B.128 [R14+0x2000], [R10.64], !P3 ;  /* 0x020000000a0e7fae */ /* 0x0005e8000d901d46 */
[----:B---3--:R2:W3:Y:S02]  /*d560*/  SHFL.IDX PT, R2, R4, 0x2, 0x181f ;  /* 0x00581f0004027f89 */ /* 0x0084e400000e0000 */
.L_x_1446:
[----:B-1----:R-:W4:Y:S01]  /*d570*/  LDL R3, [R1+0xa4] ;  /* 0x0000a40001037983 */ /* 0x002f220000100800 */
[----:B--2--5:R-:W-:Y:S03]  /*d580*/  IADD3 R8, -R6, 0x10, RZ ;  /* 0x0000001006087810 */ /* 0x024fe60007ffe1ff */
[----:B------:R-:W2:Y:S01]  /*d590*/  LDL R4, [R1+0x78] ;  /* 0x0000780001047983 */ /* 0x000ea20000100800 */
[----:B------:R-:W-:Y:S04]  /*d5a0*/  LOP3.LUT R8, R8, 0xf, RZ, 0xc0, !PT ;  /* 0x0000000f08087812 */ /* 0x000fe800078ec0ff */
[----:B---3--:R-:W-:Y:S04]  /*d5b0*/  IADD3 R8, P1, P0, R8, R2, R236 ;  /* 0x0000000208087210 */ /* 0x008fe8000783e0ec */
[----:B------:R-:W-:Y:S02]  /*d5c0*/  IADD3.X R9, RZ, R0, R237, P1, P0 ;  /* 0x00000000ff097210 */ /* 0x000fe40000fe04ed */
[----:B------:R-:W-:Y:S02]  /*d5d0*/  IADD3 R2, P0, R2, R238, RZ ;  /* 0x000000ee02027210 */ /* 0x000fe40007f1e0ff */
[----:B------:R-:W-:Y:S02]  /*d5e0*/  ISETP.NE.U32.AND P1, PT, R6, RZ, PT ;  /* 0x000000ff0600720c */ /* 0x000fe40003f25070 */
[----:B----4-:R-:W-:Y:S01]  /*d5f0*/  ISETP.GE.AND P2, PT, R3, c[0x0][0x1d4], PT ;  /* 0x0000750003007a0c */ /* 0x010fe20003f46270 */
[----:B------:R-:W-:Y:S11]  /*d600*/  IMAD.X R3, R0, 0x1, R239, P0 ;  /* 0x0000000100037824 */ /* 0x000ff600000e06ef */
[----:B------:R-:W-:Y:S01]  /*d610*/  @!UPT UIADD3 URZ, URZ, URZ, URZ ;  /* 0x0000003f3f3ff290 */ /* 0x000fe2000fffe03f */
[----:B------:R-:W-:Y:S01]  /*d620*/  @!PT LDS RZ, [RZ] ;  /* 0x00000000fffff984 */ /* 0x000fe20000000800 */
[----:B------:R-:W-:Y:S01]  /*d630*/  @!PT LDS RZ, [RZ] ;  /* 0x00000000fffff984 */ /* 0x000fe20000000800 */
[----:B------:R-:W-:Y:S01]  /*d640*/  @!PT LDS RZ, [RZ] ;  /* 0x00000000fffff984 */ /* 0x000fe20000000800 */
[----:B--2---:R1:W-:Y:S04]  /*d650*/  LDGSTS.E.BYPASS.LTC128B.128 [R4+0x1000], [R2.64], !P2 ;  /* 0x0100000002047fae */ /* 0x0043e8000d101d46 */
[----:B------:R1:W-:Y:S02]  /*d660*/  LDGSTS.E.BYPASS.LTC128B.128.ZFILL [R4+0x2800], [R8.64], P1 ;  /* 0x0280000008047fae */ /* 0x0003e40008941d46 */
.L_x_1302:
[----:B-1-34-:R-:W-:Y:S05]  /*d670*/  BSYNC B0 ;  /* 0x0000000000007941 */ /* 0x01afea0003800000 */
.L_x_1301:
[----:B------:R-:W0:Y:S01]  /*d680*/  LDGDEPBAR ;  /* 0x00000000000079af */ /* 0x000e220000000000 */
[----:B------:R-:W-:Y:S01]  /*d690*/  WARPSYNC 0xffffffff ;  /* 0xffffffff00007948 */ /* 0x000fe20003800000 */
[-C--:B------:R-:W-:Y:S01]  /*d6a0*/  HMMA.16816.F32.BF16 R8, R52, R20.reuse, RZ ;  /* 0x000000143408723c */ /* 0x080fe200000418ff */
[----:B------:R-:W-:Y:S05]  /*d6b0*/  BSSY B0, `(.L_x_1305) ;  /* 0x0000138000007945 */ /* 0x000fea0003800000 */
[----:B------:R-:W2:Y:S02]  /*d6c0*/  LDL R0, [R1+0xb4] ;  /* 0x0000b40001007983 */ /* 0x000ea40000100800 */
        /* <DEDUP_REMOVED lines=25> */
[----:B------:R-:W3:Y:S07]  /*d860*/  LDSM.16.M88.4 R204, [R225+0xa080] ;  /* 0x00a08000e1cc783b */ /* 0x000eee0000000200 */
[----:B------:R-:W-:Y:S01]  /*d870*/  HMMA.16816.F32.BF16 R52, R196, R214, R52 ;  /* 0x000000d6c434723c */ /* 0x000fe20000041834 */
[----:B------:R-:W4:Y:S07]  /*d880*/  LDSM.16.M88.4 R196, [R222+0x5880] ;  /* 0x00588000dec4783b */ /* 0x000f2e0000000200 */
[-C--:B-1----:R-:W-:Y:S08]  /*d890*/  HMMA.16816.F32.BF16 R8, R192, R200.reuse, R8 ;  /* 0x000000c8c008723c */ /* 0x082ff00000041808 */
[C---:B---3--:R-:W-:Y:S08]  /*d8a0*/  HMMA.16816.F32.BF16 R12, R204.reuse, R200, R12 ;  /* 0x000000c8cc0c723c */ /* 0x048ff0000004180c */
[-C--:B------:R-:W-:Y:S08]  /*d8b0*/  HMMA.16816.F32.BF16 R16, R204, R202.reuse, R16 ;  /* 0x000000cacc10723c */ /* 0x080ff00000041810 */
[C---:B------:R-:W-:Y:S01]  /*d8c0*/  HMMA.16816.F32.BF16 R20, R192.reuse, R202, R20 ;  /* 0x000000cac014723c */ /* 0x040fe20000041814 */
[----:B------:R-:W-:Y:S07]  /*d8d0*/  LDSM.16.M88.4 R200, [R221] ;  /* 0x00000000ddc8783b */ /* 0x000fee0000000200 */
[-C--:B----4-:R-:W-:Y:S08]  /*d8e0*/  HMMA.16816.F32.BF16 R24, R192, R196.reuse, R24 ;  /* 0x000000c4c018723c */ /* 0x090ff00000041818 */
[C---:B------:R-:W-:Y:S08]  /*d8f0*/  HMMA.16816.F32.BF16 R28, R204.reuse, R196, R28 ;  /* 0x000000c4cc1c723c */ /* 0x040ff0000004181c */
[-C--:B------:R-:W-:Y:S08]  /*d900*/  HMMA.16816.F32.BF16 R32, R204, R198.reuse, R32 ;  /* 0x000000c6cc20723c */ /* 0x080ff00000041820 */
[C---:B------:R-:W-:Y:S01]  /*d910*/  HMMA.16816.F32.BF16 R36, R192.reuse, R198, R36 ;  /* 0x000000c6c024723c */ /* 0x040fe20000041824 */
[----:B------:R-:W1:Y:S07]  /*d920*/  LDSM.16.M88.4 R196, [R227+0x8080] ;  /* 0x00808000e3c4783b */ /* 0x000e6e0000000200 */
[-C--:B------:R-:W-:Y:S08]  /*d930*/  HMMA.16816.F32.BF16 R40, R192, R208.reuse, R40 ;  /* 0x000000d0c028723c */ /* 0x080ff00000041828 */
[C---:B------:R-:W-:Y:S08]  /*d940*/  HMMA.16816.F32.BF16 R44, R204.reuse, R208, R44 ;  /* 0x000000d0cc2c723c */ /* 0x040ff0000004182c */
[-C--:B------:R-:W-:Y:S01]  /*d950*/  HMMA.16816.F32.BF16 R48, R204, R210.reuse, R48 ;  /* 0x000000d2cc30723c */ /* 0x080fe20000041830 */
[----:B------:R-:W3:Y:S07]  /*d960*/  LDSM.16.M88.4 R204, [R227+0xa080] ;  /* 0x00a08000e3cc783b */ /* 0x000eee0000000200 */
[----:B------:R-:W-:Y:S01]  /*d970*/  HMMA.16816.F32.BF16 R52, R192, R210, R52 ;  /* 0x000000d2c034723c */ /* 0x000fe20000041834 */
[----:B------:R-:W4:Y:S07]  /*d980*/  LDSM.16.M88.4 R192, [R221+0x800] ;  /* 0x00080000ddc0783b */ /* 0x000f2e0000000200 */
[-C--:B-1----:R-:W-:Y:S01]  /*d990*/  HMMA.16816.F32.BF16 R8, R196, R200.reuse, R8 ;  /* 0x000000c8c408723c */ /* 0x082fe20000041808 */
[----:B------:R-:W1:Y:S04]  /*d9a0*/  LDSM.16.M88.4 R208, [R221+0x1000] ;  /* 0x00100000ddd0783b */ /* 0x000e680000000200 */
[----:B--2---:R-:W-:Y:S03]  /*d9b0*/  ISETP.GT.AND P0, PT, R230, R0, PT ;  /* 0x00000000e600720c */ /* 0x004fe60003f04270 */
[C---:B---3--:R-:W-:Y:S08]  /*d9c0*/  HMMA.16816.F32.BF16 R12, R204.reuse, R200, R12 ;  /* 0x000000c8cc0c723c */ /* 0x048ff0000004180c */
[-C--:B------:R-:W-:Y:S08]  /*d9d0*/  HMMA.16816.F32.BF16 R16, R204, R202.reuse, R16 ;  /* 0x000000cacc10723c */ /* 0x080ff00000041810 */
[C---:B------:R-:W-:Y:S01]  /*d9e0*/  HMMA.16816.F32.BF16 R20, R196.reuse, R202, R20 ;  /* 0x000000cac414723c */ /* 0x040fe20000041814 */
[----:B------:R-:W-:Y:S07]  /*d9f0*/  LDSM.16.M88.4 R200, [R216+0x6880] ;  /* 0x00688000d8c8783b */ /* 0x000fee0000000200 */
[-C--:B----4-:R-:W-:Y:S08]  /*da00*/  HMMA.16816.F32.BF16 R24, R196, R192.reuse, R24 ;  /* 0x000000c0c418723c */ /* 0x090ff00000041818 */
[C---:B------:R-:W-:Y:S08]  /*da10*/  HMMA.16816.F32.BF16 R28, R204.reuse, R192, R28 ;  /* 0x000000c0cc1c723c */ /* 0x040ff0000004181c */
[-C--:B------:R-:W-:Y:S08]  /*da20*/  HMMA.16816.F32.BF16 R32, R204, R194.reuse, R32 ;  /* 0x000000c2cc20723c */ /* 0x080ff00000041820 */
[C---:B------:R-:W-:Y:S01]  /*da30*/  HMMA.16816.F32.BF16 R36, R196.reuse, R194, R36 ;  /* 0x000000c2c424723c */ /* 0x040fe20000041824 */
[----:B------:R-:W2:Y:S07]  /*da40*/  LDSM.16.M88.4 R192, [R224+0xc080] ;  /* 0x00c08000e0c0783b */ /* 0x000eae0000000200 */
[-C--:B-1----:R-:W-:Y:S08]  /*da50*/  HMMA.16816.F32.BF16 R40, R196, R208.reuse, R40 ;  /* 0x000000d0c428723c */ /* 0x082ff00000041828 */
[C---:B------:R-:W-:Y:S08]  /*da60*/  HMMA.16816.F32.BF16 R44, R204.reuse, R208, R44 ;  /* 0x000000d0cc2c723c */ /* 0x040ff0000004182c */
[-C--:B------:R-:W-:Y:S01]  /*da70*/  HMMA.16816.F32.BF16 R48, R204, R210.reuse, R48 ;  /* 0x000000d2cc30723c */ /* 0x080fe20000041830 */
[----:B------:R-:W1:Y:S07]  /*da80*/  LDSM.16.M88.4 R204, [R224+0xe080] ;  /* 0x00e08000e0cc783b */ /* 0x000e6e0000000200 */
[----:B------:R-:W-:Y:S01]  /*da90*/  HMMA.16816.F32.BF16 R52, R196, R210, R52 ;  /* 0x000000d2c434723c */ /* 0x000fe20000041834 */
[----:B------:R-:W3:Y:S07]  /*daa0*/  LDSM.16.M88.4 R196, [R216+0x7080] ;  /* 0x00708000d8c4783b */ /* 0x000eee0000000200 */
[-C--:B--2---:R-:W-:Y:S01]  /*dab0*/  HMMA.16816.F32.BF16 R8, R192, R200.reuse, R8 ;  /* 0x000000c8c008723c */ /* 0x084fe20000041808 */
[----:B------:R-:W2:Y:S07]  /*dac0*/  LDSM.16.M88.4 R208, [R216+0x7880] ;  /* 0x00788000d8d0783b */ /* 0x000eae0000000200 */
[C---:B-1----:R-:W-:Y:S08]  /*dad0*/  HMMA.16816.F32.BF16 R12, R204.reuse, R200, R12 ;  /* 0x000000c8cc0c723c */ /* 0x042ff0000004180c */
[-C--:B------:R-:W-:Y:S08]  /*dae0*/  HMMA.16816.F32.BF16 R16, R204, R202.reuse, R16 ;  /* 0x000000cacc10723c */ /* 0x080ff00000041810 */
[C---:B------:R-:W-:Y:S01]  /*daf0*/  HMMA.16816.F32.BF16 R20, R192.reuse, R202, R20 ;  /* 0x000000cac014723c */ /* 0x040fe20000041814 */
[----:B------:R-:W-:Y:S07]  /*db00*/  LDSM.16.M88.4 R200, [R223+0x1800] ;  /* 0x00180000dfc8783b */ /* 0x000fee0000000200 */
[-C--:B---3--:R-:W-:Y:S08]  /*db10*/  HMMA.16816.F32.BF16 R24, R192, R196.reuse, R24 ;  /* 0x000000c4c018723c */ /* 0x088ff00000041818 */
[C---:B------:R-:W-:Y:S08]  /*db20*/  HMMA.16816.F32.BF16 R28, R204.reuse, R196, R28 ;  /* 0x000000c4cc1c723c */ /* 0x040ff0000004181c */
[-C--:B------:R-:W-:Y:S08]  /*db30*/  HMMA.16816.F32.BF16 R32, R204, R198.reuse, R32 ;  /* 0x000000c6cc20723c */ /* 0x080ff00000041820 */
[C---:B------:R-:W-:Y:S01]  /*db40*/  HMMA.16816.F32.BF16 R36, R192.reuse, R198, R36 ;  /* 0x000000c6c024723c */ /* 0x040fe20000041824 */
[----:B------:R-:W1:Y:S07]  /*db50*/  LDSM.16.M88.4 R196, [R226+0xc080] ;  /* 0x00c08000e2c4783b */ /* 0x000e6e0000000200 */
[-C--:B--2---:R-:W-:Y:S08]  /*db60*/  HMMA.16816.F32.BF16 R40, R192, R208.reuse, R40 ;  /* 0x000000d0c028723c */ /* 0x084ff00000041828 */
[C---:B------:R-:W-:Y:S08]  /*db70*/  HMMA.16816.F32.BF16 R44, R204.reuse, R208, R44 ;  /* 0x000000d0cc2c723c */ /* 0x040ff0000004182c */
[-C--:B------:R-:W-:Y:S01]  /*db80*/  HMMA.16816.F32.BF16 R48, R204, R210.reuse, R48 ;  /* 0x000000d2cc30723c */ /* 0x080fe20000041830 */
[----:B------:R-:W2:Y:S07]  /*db90*/  LDSM.16.M88.4 R204, [R226+0xe080] ;  /* 0x00e08000e2cc783b */ /* 0x000eae0000000200 */
[----:B------:R-:W-:Y:S01]  /*dba0*/  HMMA.16816.F32.BF16 R52, R192, R210, R52 ;  /* 0x000000d2c034723c */ /* 0x000fe20000041834 */
[----:B------:R-:W3:Y:S08]  /*dbb0*/  LDSM.16.M88.4 R192, [R223+0x2000] ;  /* 0x00200000dfc0783b */ /* 0x000ef00000000200 */
[----:B------:R-:W4:Y:S01]  /*dbc0*/  LDSM.16.M88.4 R208, [R223+0x2800] ;  /* 0x00280000dfd0783b */ /* 0x000f220000000200 */
[-C--:B-1----:R-:W-:Y:S08]  /*dbd0*/  HMMA.16816.F32.BF16 R8, R196, R200.reuse, R8 ;  /* 0x000000c8c408723c */ /* 0x082ff00000041808 */
        /* <DEDUP_REMOVED lines=9> */
[-C--:B----4-:R-:W-:Y:S08]  /*dc70*/  HMMA.16816.F32.BF16 R40, R196, R208.reuse, R40 ;  /* 0x000000d0c428723c */ /* 0x090ff00000041828 */
        /* <DEDUP_REMOVED lines=20> */
[----:B------:R-:W-:Y:S08]  /*ddc0*/  HMMA.16816.F32.BF16 R52, R192, R210, R52 ;  /* 0x000000d2c034723c */ /* 0x000ff00000041834 */
[-C--:B-1----:R-:W-:Y:S11]  /*ddd0*/  HMMA.16816.F32.BF16 R8, R196, R200.reuse, R8 ;  /* 0x000000c8c408723c */ /* 0x082ff60000041808 */
[----:B------:R-:W-:Y:S11]  /*dde0*/  @!UPT UIADD3 URZ, URZ, URZ, URZ ;  /* 0x0000003f3f3ff290 */ /* 0x000ff6000fffe03f */
[----:B------:R-:W-:Y:S02]  /*ddf0*/  @!UPT UIADD3 URZ, URZ, URZ, URZ ;  /* 0x0000003f3f3ff290 */ /* 0x000fe4000fffe03f */
[----:B------:R-:W-:Y:S01]  /*de00*/  FMUL.FTZ R8, R8, c[0x0][0x320] ;  /* 0x0000c80008087a20 */ /* 0x000fe20000410000 */
[C---:B--2---:R-:W-:Y:S03]  /*de10*/  HMMA.16816.F32.BF16 R12, R204.reuse, R200, R12 ;  /* 0x000000c8cc0c723c */ /* 0x044fe6000004180c */
[----:B------:R-:W1:Y:S01]  /*de20*/  MUFU.TANH R209, R8 ;  /* 0x0000000800d17308 */ /* 0x000e620000002400 */
[----:B------:R-:W-:Y:S02]  /*de30*/  FMUL.FTZ R9, R9, c[0x0][0x320] ;  /* 0x0000c80009097a20 */ /* 0x000fe40000410000 */
[----:B------:R-:W-:Y:S02]  /*de40*/  FMUL.FTZ R10, R10, c[0x0][0x320] ;  /* 0x0000c8000a0a7a20 */ /* 0x000fe40000410000 */
[----:B------:R-:W-:Y:S01]  /*de50*/  FMUL.FTZ R11, R11, c[0x0][0x320] ;  /* 0x0000c8000b0b7a20 */ /* 0x000fe20000410000 */
[-C--:B------:R-:W-:Y:S04]  /*de60*/  HMMA.16816.F32.BF16 R16, R204, R202.reuse, R16 ;  /* 0x000000cacc10723c */ /* 0x080fe80000041810 */
[----:B------:R-:W2:Y:S04]  /*de70*/  MUFU.TANH R208, R9 ;  /* 0x0000000900d07308 */ /* 0x000ea80000002400 */
[C---:B------:R-:W-:Y:S06]  /*de80*/  HMMA.16816.F32.BF16 R20, R196.reuse, R202, R20 ;  /* 0x000000cac414723c */ /* 0x040fec0000041814 */
[----:B------:R-:W3:Y:S01]  /*de90*/  MUFU.TANH R214, R10 ;  /* 0x0000000a00d67308 */ /* 0x000ee20000002400 */
[----:B------:R-:W-:Y:S02]  /*dea0*/  FMUL.FTZ R12, R12, c[0x0][0x320] ;  /* 0x0000c8000c0c7a20 */ /* 0x000fe40000410000 */
[----:B------:R-:W-:Y:S03]  /*deb0*/  FMUL.FTZ R13, R13, c[0x0][0x320] ;  /* 0x0000c8000d0d7a20 */ /* 0x000fe60000410000 */
        /* <DEDUP_REMOVED lines=11> */
[----:B------:R-:W-:Y:S05]  /*df70*/  FMUL.FTZ R23, R23, c[0x0][0x320] ;  /* 0x0000c80017177a20 */ /* 0x000fea0000410000 */
[----:B------:R-:W1:Y:S01]  /*df80*/  MUFU.TANH R215, R13 ;  /* 0x0000000d00d77308 */ /* 0x000e620000002400 */
[----:B----4-:R-:W4:Y:S09]  /*df90*/  LDSM.16.M88.4 R8, [R221+0x2000] ;  /* 0x00200000dd08783b */ /* 0x010f320000000200 */
[----:B------:R-:W1:Y:S10]  /*dfa0*/  MUFU.TANH R235, R14 ;  /* 0x0000000e00eb7308 */ /* 0x000e740000002400 */
[----:B------:R5:W1:Y:S10]  /*dfb0*/  MUFU.TANH R234, R15 ;  /* 0x0000000f00ea7308 */ /* 0x000a740000002400 */
[----:B------:R-:W1:Y:S10]  /*dfc0*/  MUFU.TANH R213, R16 ;  /* 0x0000001000d57308 */ /* 0x000e740000002400 */
[----:B------:R-:W1:Y:S01]  /*dfd0*/  MUFU.TANH R212, R17 ;  /* 0x0000001100d47308 */ /* 0x000e620000002400 */
[----:B-----5:R-:W5:Y:S01]  /*dfe0*/  LDSM.16.M88.4 R12, [R221+0x2800] ;  /* 0x00280000dd0c783b */ /* 0x020f620000000200 */
[----:B------:R-:W-:Y:S04]  /*dff0*/  DEPBAR.LE SB0, 0x0 ;  /* 0x000080000000791a */ /* 0x000fe80000000000 */
[-C--:B----4-:R-:W-:Y:S04]  /*e000*/  HMMA.16816.F32.BF16 R24, R196, R8.reuse, R24 ;  /* 0x00000008c418723c */ /* 0x090fe80000041818 */
[----:B------:R-:W4:Y:S01]  /*e010*/  MUFU.TANH R231, R19 ;  /* 0x0000001300e77308 */ /* 0x000f220000002400 */
[----:B------:R-:W-:Y:S03]  /*e020*/  BAR.SYNC.DEFER_BLOCKING 0x0 ;  /* 0x0000000000007b1d */ /* 0x000fe60000010000 */
[C---:B------:R-:W-:Y:S06]  /*e030*/  HMMA.16816.F32.BF16 R28, R204.reuse, R8, R28 ;  /* 0x00000008cc1c723c */ /* 0x040fec000004181c */
[----:B------:R1:W1:Y:S02]  /*e040*/  MUFU.TANH R192, R20 ;  /* 0x0000001400c07308 */ /* 0x0002640000002400 */
[-C--:B------:R-:W-:Y:S08]  /*e050*/  HMMA.16816.F32.BF16 R32, R204, R10.reuse, R32 ;  /* 0x0000000acc20723c */ /* 0x080ff00000041820 */
[----:B------:R-:W1:Y:S01]  /*e060*/  MUFU.TANH R232, R18 ;  /* 0x0000001200e87308 */ /* 0x000e620000002400 */
[C---:B------:R-:W-:Y:S04]  /*e070*/  HMMA.16816.F32.BF16 R36, R196.reuse, R10, R36 ;  /* 0x0000000ac424723c */ /* 0x040fe80000041824 */
[----:B------:R-:W-:Y:S02]  /*e080*/  FMUL.FTZ R27, R27, c[0x0][0x320] ;  /* 0x0000c8001b1b7a20 */ /* 0x000fe40000410000 */
[----:B------:R-:W-:Y:S03]  /*e090*/  FMUL.FTZ R24, R24, c[0x0][0x320] ;  /* 0x0000c80018187a20 */ /* 0x000fe60000410000 */
[----:B------:R-:W1:Y:S03]  /*e0a0*/  MUFU.TANH R142, R21 ;  /* 0x00000015008e7308 */ /* 0x000e660000002400 */
[----:B------:R-:W-:Y:S01]  /*e0b0*/  FMUL.FTZ R29, R29, c[0x0][0x320] ;  /* 0x0000c8001d1d7a20 */ /* 0x000fe20000410000 */
[-C--:B-----5:R-:W-:Y:S03]  /*e0c0*/  HMMA.16816.F32.BF16 R40, R196, R12.reuse, R40 ;  /* 0x0000000cc428723c */ /* 0x0a0fe60000041828 */
[----:B------:R-:W-:Y:S02]  /*e0d0*/  FMUL.FTZ R28, R28, c[0x0][0x320] ;  /* 0x0000c8001c1c7a20 */ /* 0x000fe40000410000 */
[----:B------:R-:W-:Y:S01]  /*e0e0*/  FMUL.FTZ R35, R35, c[0x0][0x320] ;  /* 0x0000c80023237a20 */ /* 0x000fe20000410000 */
[----:B------:R-:W2:Y:S01]  /*e0f0*/  MUFU.TANH R195, R29 ;  /* 0x0000001d00c37308 */ /* 0x000ea20000002400 */
[----:B------:R-:W-:Y:S01]  /*e100*/  FMUL.FTZ R30, R30, c[0x0][0x320] ;  /* 0x0000c8001e1e7a20 */ /* 0x000fe20000410000 */
[C---:B------:R-:W-:Y:S04]  /*e110*/  HMMA.16816.F32.BF16 R44, R204.reuse, R12, R44 ;  /* 0x0000000ccc2c723c */ /* 0x040fe8000004182c */
[----:B------:R-:W-:Y:S02]  /*e120*/  FMUL.FTZ R31, R31, c[0x0][0x320] ;  /* 0x0000c8001f1f7a20 */ /* 0x000fe40000410000 */
[----:B------:R-:W-:Y:S02]  /*e130*/  FMUL.FTZ R34, R34, c[0x0][0x320] ;  /* 0x0000c80022227a20 */ /* 0x000fe40000410000 */
[----:B------:R5:W2:Y:S01]  /*e140*/  MUFU.TANH R200, R35 ;  /* 0x0000002300c87308 */ /* 0x000aa20000002400 */
[-C--:B------:R-:W-:Y:S03]  /*e150*/  HMMA.16816.F32.BF16 R48, R204, R14.reuse, R48 ;  /* 0x0000000ecc30723c */ /* 0x080fe60000041830 */
[----:B-1----:R-:W-:Y:S02]  /*e160*/  FMUL.FTZ R20, R36, c[0x0][0x320] ;  /* 0x0000c80024147a20 */ /* 0x002fe40000410000 */
        /* <DEDUP_REMOVED lines=17> */
[----:B-----5:R-:W-:Y:S02]  /*e280*/  FMUL.FTZ R35, R55, c[0x0][0x320] ;  /* 0x0000c80037237a20 */ /* 0x020fe40000410000 */
[----:B------:R-:W-:Y:S01]  /*e290*/  FMUL.FTZ R32, R32, c[0x0][0x320] ;  /* 0x0000c80020207a20 */ /* 0x000fe20000410000 */
[----:B------:R2:W2:Y:S01]  /*e2a0*/  MUFU.TANH R22, R24 ;  /* 0x0000001800167308 */ /* 0x0004a20000002400 */
[----:B------:R-:W-:Y:S02]  /*e2b0*/  FMUL.FTZ R33, R33, c[0x0][0x320] ;  /* 0x0000c80021217a20 */ /* 0x000fe40000410000 */
[----:B------:R-:W-:Y:S02]  /*e2c0*/  FMUL.FTZ R45, R45, c[0x0][0x320] ;  /* 0x0000c8002d2d7a20 */ /* 0x000fe40000410000 */
[----:B------:R-:W-:Y:S02]  /*e2d0*/  FMUL.FTZ R46, R46, c[0x0][0x320] ;  /* 0x0000c8002e2e7a20 */ /* 0x000fe40000410000 */
[----:B------:R-:W-:Y:S02]  /*e2e0*/  FMUL.FTZ R47, R47, c[0x0][0x320] ;  /* 0x0000c8002f2f7a20 */ /* 0x000fe40000410000 */
[----:B------:R-:W-:Y:S01]  /*e2f0*/  FMUL.FTZ R48, R48, c[0x0][0x320] ;  /* 0x0000c80030307a20 */ /* 0x000fe20000410000 */
[----:B------:R2:W2:Y:S01]  /*e300*/  MUFU.TANH R21, R25 ;  /* 0x0000001900157308 */ /* 0x0004a20000002400 */
[----:B------:R-:W-:Y:S02]  /*e310*/  FMUL.FTZ R49, R49, c[0x0][0x320] ;  /* 0x0000c80031317a20 */ /* 0x000fe40000410000 */
[----:B------:R-:W-:Y:S02]  /*e320*/  FMUL.FTZ R50, R50, c[0x0][0x320] ;  /* 0x0000c80032327a20 */ /* 0x000fe40000410000 */
[----:B-1----:R-:W-:Y:S05]  /*e330*/  FMUL.FTZ R44, R52, c[0x0][0x320] ;  /* 0x0000c800342c7a20 */ /* 0x002fea0000410000 */
        /* <DEDUP_REMOVED lines=28> */
[----:B--234-:R-:W-:Y:S01]  /*e500*/  IMAD.MOV.U32 R0, RZ, RZ, 0x1 ;  /* 0x00000001ff007424 */ /* 0x01cfe200078e00ff */
[----:B------:R-:W2:Y:S01]  /*e510*/  LDL R2, [R1+0xd0] ;  /* 0x0000d00001027983 */ /* 0x000ea20000100800 */
[----:B------:R-:W-:Y:S03]  /*e520*/  MOV R10, RZ ;  /* 0x000000ff000a7202 */ /* 0x000fe60000000f00 */
[----:B------:R-:W3:Y:S01]  /*e530*/  LDL R3, [R1+0xb8] ;  /* 0x0000b80001037983 */ /* 0x000ee20000100800 */
[----:B------:R-:W-:Y:S03]  /*e540*/  ISETP.NE.AND P0, PT, R0, c[0x0][0x2b8], PT ;  /* 0x0000ae0000007a0c */ /* 0x000fe60003f05270 */
[----:B------:R-:W4:Y:S04]  /*e550*/  LDL.64 R240, [R1+0xc8] ;  /* 0x0000c80001f07983 */ /* 0x000f280000100a00 */
        /* <DEDUP_REMOVED lines=12> */
[C---:B------:R-:W-:Y:S03]  /*e620*/  @!P1 LEA R8, P0, R3.reuse, c[0x0][0x2a0], 0x2 ;  /* 0x0000a80003089a11 */ /* 0x040fe600078010ff */
[----:B------:R-:W-:Y:S01]  /*e630*/  IMAD R6, R0, c[0x0][0x2b8], R2 ;  /* 0x0000ae0000067a24 */ /* 0x000fe200078e0202 */
[----:B------:R-:W-:Y:S03]  /*e640*/  @!P1 LEA.HI.X R9, R3, c[0x0][0x2a4], R4, 0x2, P0 ;  /* 0x0000a90003099a11 */ /* 0x000fe600000f1404 */
[----:B------:R-:W-:Y:S01]  /*e650*/  IMAD.WIDE.U32 R2, R6, c[0x0][0x1e0], RZ ;  /* 0x0000780006027a25 */ /* 0x000fe200078e00ff */
[----:B------:R1:W-:Y:S01]  /*e660*/  STL [R1+0x7c], R6 ;  /* 0x00007c0601007387 */ /* 0x0003e20000100800 */
[----:B------:R-:W-:Y:S03]  /*e670*/  SHF.R.S32.HI R0, RZ, 0x1f, R6 ;  /* 0x0000001fff007819 */ /* 0x000fe60000011406 */
[----:B------:R-:W2:Y:S02]  /*e680*/  @!P1 LDG.E R10, [R8.64] ;  /* 0x00000006080a9981 */ /* 0x000ea4000c1e1900 */
[----:B------:R-:W-:Y:S04]  /*e690*/  IMAD R0, R0, c[0x0][0x1e0], RZ ;  /* 0x0000780000007a24 */ /* 0x000fe800078e02ff */
[----:B------:R-:W-:Y:S05]  /*e6a0*/  IMAD R0, R6, c[0x0][0x1e4], R0 ;  /* 0x0000790006007a24 */ /* 0x000fea00078e0200 */
[----:B------:R-:W-:Y:S01]  /*e6b0*/  IADD3 R3, R3, R0, RZ ;  /* 0x0000000003037210 */ /* 0x000fe20007ffe0ff */
[----:B-1----:R-:W1:Y:S02]  /*e6c0*/  S2R R6, SR_CTAID.Y ;  /* 0x0000000000067919 */ /* 0x002e640000002600 */
[----:B-1----:R-:W-:Y:S05]  /*e6d0*/  SHF.R.S32.HI R6, RZ, 0x1f, R6 ;  /* 0x0000001fff067819 */ /* 0x002fea0000011406 */
[----:B------:R-:W-:Y:S04]  /*e6e0*/  IMAD R6, R6, c[0x0][0x1e8], RZ ;  /* 0x00007a0006067a24 */ /* 0x000fe800078e02ff */
[----:B------:R-:W-:Y:S04]  /*e6f0*/  IMAD R6, R242, c[0x0][0x1ec], R6 ;  /* 0x00007b00f2067a24 */ /* 0x000fe800078e0206 */
[----:B------:R-:W-:Y:S01]  /*e700*/  IMAD.IADD R6, R241, 0x1, R6 ;  /* 0x00000001f1067824 */ /* 0x000fe200078e0206 */
[----:B--2---:R-:W-:Y:S01]  /*e710*/  SHF.R.S32.HI R4, RZ, 0x1f, R10 ;  /* 0x0000001fff047819 */ /* 0x004fe2000001140a */
[----:B------:R1:W-:Y:S01]  /*e720*/  STL [R1+0x70], R10 ;  /* 0x0000700a01007387 */ /* 0x0003e20000100800 */
[----:B------:R-:W-:Y:S04]  /*e730*/  IMAD.WIDE.U32 R2, R10, c[0x0][0x1f0], R2 ;  /* 0x00007c000a027a25 */ /* 0x000fe800078e0002 */
[----:B------:R-:W-:Y:S01]  /*e740*/  IMAD R4, R4, c[0x0][0x1f0], RZ ;  /* 0x00007c0004047a24 */ /* 0x000fe200078e02ff */
[----:B------:R-:W-:Y:S03]  /*e750*/  IADD3 R0, P1, R240, R2, RZ ;  /* 0x00000002f0007210 */ /* 0x000fe60007f3e0ff */
[----:B------:R-:W-:Y:S01]  /*e760*/  IMAD R2, R10, c[0x0][0x1f4], R4 ;  /* 0x00007d000a027a24 */ /* 0x000fe200078e0204 */
[----:B------:R-:W-:Y:S04]  /*e770*/  LEA R4, P0, R0, c[0x0][0x1c8], 0x1 ;  /* 0x0000720000047a11 */ /* 0x000fe800078008ff */
[----:B------:R-:W-:Y:S04]  /*e780*/  IADD3.X R2, R6, R3, R2, P1, !PT ;  /* 0x0000000306027210 */ /* 0x000fe80000ffe402 */
[----:B------:R-:W-:Y:S01]  /*e790*/  LEA.HI.X R0, R0, c[0x0][0x1cc], R2, 0x1, P0 ;  /* 0x0000730000007a11 */ /* 0x000fe200000f0c02 */
[----:B------:R-:W-:-:S05]  /*e7a0*/  BRA.DIV ~URZ, `(.L_x_1307) ;  /* 0x00011e527f007947 */ /* 0x000fca000b800000 */
[----:B------:R2:W3:Y:S02]  /*e7b0*/  SHFL.IDX PT, R6, R0, RZ, 0x181f ;  /* 0x00181fff00067589 */ /* 0x0004e400000e0000 */
.L_x_1447:
[----:B------:R-:W-:-:S05]  /*e7c0*/  BRA.DIV ~URZ, `(.L_x_1308) ;  /* 0x00011eb27f007947 */ /* 0x000fca000b800000 */
[----:B------:R-:W4:Y:S04]  /*e7d0*/  LDL R18, [R1+0xa4] ;  /* 0x0000a40001127983 */ /* 0x000f280000100800 */
[----:B--2---:R-:W2:Y:S04]  /*e7e0*/  LDL R15, [R1+0xf4] ;  /* 0x0000f400010f7983 */ /* 0x004ea80000100800 */
[----:B---3--:R-:W3:Y:S04]  /*e7f0*/  LDL R14, [R1+0x74] ;  /* 0x00007400010e7983 */ /* 0x008ee80000100800 */
[----:B------:R-:W1:Y:S04]  /*e800*/  SHFL.IDX PT, R2, R4, RZ, 0x181f ;  /* 0x00181fff04027589 */ /* 0x000e6800000e0000 */
[----:B-1----:R-:W1:Y:S04]  /*e810*/  SHFL.IDX PT, R10, R4, 0x1, 0x181f ;  /* 0x00381f00040a7f89 */ /* 0x002e6800000e0000 */
[----:B------:R-:W1:Y:S04]  /*e820*/  SHFL.IDX PT, R11, R0, 0x1, 0x181f ;  /* 0x00381f00000b7f89 */ /* 0x000e6800000e0000 */
[----:B------:R-:W2:Y:S04]  /*e830*/  SHFL.IDX PT, R0, R0, 0x2, 0x181f ;  /* 0x00581f0000007f89 */ /* 0x000ea800000e0000 */
[----:B------:R-:W2:Y:S01]  /*e840*/  SHFL.IDX PT, R4, R4, 0x2, 0x181f ;  /* 0x00581f0004047f89 */ /* 0x000ea200000e0000 */
[C---:B------:R-:W-:Y:S02]  /*e850*/  IADD3 R12, P0, R2.reuse, R238, RZ ;  /* 0x000000ee020c7210 */ /* 0x040fe40007f1e0ff */
[----:B------:R-:W-:Y:S02]  /*e860*/  IADD3 R8, P2, R2, R236, RZ ;  /* 0x000000ec02087210 */ /* 0x000fe40007f5e0ff */
[----:B-1----:R-:W-:Y:S01]  /*e870*/  IADD3 R2, P1, R10, R238, RZ ;  /* 0x000000ee0a027210 */ /* 0x002fe20007f3e0ff */
[----:B------:R-:W-:Y:S01]  /*e880*/  IMAD.X R13, R6, 0x1, R239, P0 ;  /* 0x00000001060d7824 */ /* 0x000fe200000e06ef */
[----:B------:R-:W-:Y:S01]  /*e890*/  IADD3 R10, P0, R10, R236, RZ ;  /* 0x000000ec0a0a7210 */ /* 0x000fe20007f1e0ff */
[----:B------:R-:W-:Y:S02]  /*e8a0*/  IMAD.X R9, R6, 0x1, R237, P2 ;  /* 0x0000000106097824 */ /* 0x000fe400010e06ed */
[----:B------:R1:W5:Y:S01]  /*e8b0*/  LDL R6, [R1+0xa0] ;  /* 0x0000a00001067983 */ /* 0x0003620000100800 */
[C---:B------:R-:W-:Y:S02]  /*e8c0*/  IMAD.X R3, R11.reuse, 0x1, R239, P1 ;  /* 0x000000010b037824 */ /* 0x040fe400008e06ef */
[----:B------:R-:W-:Y:S01]  /*e8d0*/  IMAD.X R11, R11, 0x1, R237, P0 ;  /* 0x000000010b0b7824 */ /* 0x000fe200000e06ed */
[----:B----4-:R-:W-:Y:S02]  /*e8e0*/  ISETP.GE.AND P4, PT, R18, c[0x0][0x1d4], PT ;  /* 0x0000750012007a0c */ /* 0x010fe40003f86270 */
[----:B--2---:R-:W-:Y:S11]  /*e8f0*/  ISETP.GE.AND P3, PT, R15, c[0x0][0x1d4], PT ;  /* 0x000075000f007a0c */ /* 0x004ff60003f66270 */
[----:B---3--:R1:W-:Y:S04]  /*e900*/  LDGSTS.E.BYPASS.LTC128B.128 [R14+0x5080], [R12.64], !P4 ;  /* 0x050800000c0e7fae */ /* 0x0083e8000e101d46 */
[----:B------:R1:W-:Y:S04]  /*e910*/  LDGSTS.E.BYPASS.LTC128B.128 [R14+0x6880], [R8.64], !P3 ;  /* 0x06880000080e7fae */ /* 0x0003e8000d901d46 */
[----:B------:R1:W-:Y:S04]  /*e920*/  LDGSTS.E.BYPASS.LTC128B.128 [R14+0x5880], [R2.64], !P4 ;  /* 0x05880000020e7fae */ /* 0x0003e8000e101d46 */
[----:B------:R1:W-:Y:S02]  /*e930*/  LDGSTS.E.BYPASS.LTC128B.128 [R14+0x7080], [R10.64], !P3 ;  /* 0x070800000a0e7fae */ /* 0x0003e4000d901d46 */
.L_x_1448:
[----:B-1----:R-:W2:Y:S01]  /*e940*/  LDL R2, [R1+0xa4] ;  /* 0x0000a40001027983 */ /* 0x002ea20000100800 */
[----:B-----5:R-:W-:Y:S03]  /*e950*/  IADD3 R8, -R6, 0x10, RZ ;  /* 0x0000001006087810 */ /* 0x020fe60007ffe1ff */
[----:B------:R-:W3:Y:S01]  /*e960*/  LDL R10, [R1+0x74] ;  /* 0x00007400010a7983 */ /* 0x000ee20000100800 */
[----:B------:R-:W-:Y:S04]  /*e970*/  LOP3.LUT R8, R8, 0xf, RZ, 0xc0, !PT ;  /* 0x0000000f08087812 */ /* 0x000fe800078ec0ff */
[----:B------:R-:W-:Y:S04]  /*e980*/  IADD3 R8, P1, P0, R8, R4, R236 ;  /* 0x0000000408087210 */ /* 0x000fe8000783e0ec */
[----:B------:R-:W-:Y:S02]  /*e990*/  IADD3.X R9, RZ, R0, R237, P1, P0 ;  /* 0x00000000ff097210 */ /* 0x000fe40000fe04ed */
[----:B------:R-:W-:Y:S02]  /*e9a0*/  ISETP.NE.U32.AND P1, PT, R6, RZ, PT ;  /* 0x000000ff0600720c */ /* 0x000fe40003f25070 */
[----:B--2---:R-:W-:Y:S02]  /*e9b0*/  ISETP.GE.AND P2, PT, R2, c[0x0][0x1d4], PT ;  /* 0x0000750002007a0c */ /* 0x004fe40003f46270 */
[----:B------:R-:W-:Y:S05]  /*e9c0*/  IADD3 R2, P0, R4, R238, RZ ;  /* 0x000000ee04027210 */ /* 0x000fea0007f1e0ff */
[----:B------:R-:W-:Y:S06]  /*e9d0*/  IMAD.X R3, R0, 0x1, R239, P0 ;  /* 0x0000000100037824 */ /* 0x000fec00000e06ef */
[----:B------:R-:W-:Y:S01]  /*e9e0*/  @!PT LDS RZ, [RZ] ;  /* 0x00000000fffff984 */ /* 0x000fe20000000800 */
[----:B------:R-:W-:Y:S01]  /*e9f0*/  @!PT LDS RZ, [RZ] ;  /* 0x00000000fffff984 */ /* 0x000fe20000000800 */
[----:B------:R-:W-:Y:S01]  /*ea00*/  @!PT LDS RZ, [RZ] ;  /* 0x00000000fffff984 */ /* 0x000fe20000000800 */
[----:B---3--:R1:W-:Y:S04]  /*ea10*/  LDGSTS.E.BYPASS.LTC128B.128 [R10+0x6080], [R2.64], !P2 ;  /* 0x06080000020a7fae */ /* 0x0083e8000d101d46 */
[----:B------:R1:W-:Y:S02]  /*ea20*/  LDGSTS.E.BYPASS.LTC128B.128.ZFILL [R10+0x7880], [R8.64], P1 ;  /* 0x07880000080a7fae */ /* 0x0003e40008941d46 */
.L_x_1306:
[----:B--234-:R-:W-:Y:S05]  /*ea30*/  BSYNC B0 ;  /* 0x0000000000007941 */ /* 0x01cfea0003800000 */
.L_x_1305:
[----:B-1----:R-:W2:Y:S01]  /*ea40*/  LDL R10, [R1+0xe0] ;  /* 0x0000e000010a7983 */ /* 0x002ea20000100800 */
[----:B------:R-:W-:Y:S03]  /*ea50*/  IMAD.MOV.U32 R8, RZ, RZ, 0x1 ;  /* 0x00000001ff087424 */ /* 0x000fe600078e00ff */
[----:B------:R-:W2:Y:S02]  /*ea60*/  LDL R0, [R1+0x4] ;  /* 0x0000040001007983 */ /* 0x000ea40000100800 */
[----:B------:R-:W-:Y:S02]  /*ea70*/  ISETP.NE.AND P0, PT, R8, c[0x0][0x2c4], PT ;  /* 0x0000b10008007a0c */ /* 0x000fe40003f05270 */
[----:B------:R-:W3:Y:S04]  /*ea80*/  LDL R9, [R1+0xdc] ;  /* 0x0000dc0001097983 */ /* 0x000ee80000100800 */
[----:B------:R-:W3:Y:S04]  /*ea90*/  LDL R6, [R1+0xd8] ;  /* 0x0000d80001067983 */ /* 0x000ee80000100800 */
[----:B------:R-:W4:Y:S04]  /*eaa0*/  LDL R4, [R1+0xd4] ;  /* 0x0000d40001047983 */ /* 0x000f280000100800 */
[----:B------:R-:W5:Y:S04]  /*eab0*/  LDL R2, [R1+0xb0] ;  /* 0x0000b00001027983 */ /* 0x000f680000100800 */
[----:B------:R-:W5:Y:S04]  /*eac0*/  LDL R3, [R1+0x8c] ;  /* 0x00008c0001037983 */ /* 0x000f680000100800 */
[----:B------:R-:W0:Y:S01]  /*ead0*/  LDGDEPBAR ;  /* 0x00000000000079af */ /* 0x000e220000000000 */
[----:B--2---:R-:W-:Y:S05]  /*eae0*/  IMAD R0, R0, 0x80, R10 ;  /* 0x0000008000007824 */ /* 0x004fea00078e020a */
[----:B---3--:R-:W-:Y:S01]  /*eaf0*/  IADD3 R6, R6, R0, R9 ;  /* 0x0000000006067210 */ /* 0x008fe20007ffe009 */
[----:B------:R-:W-:Y:S04]  /*eb00*/  IMAD R0, R230, -0x30, RZ ;  /* 0xffffffd0e6007824 */ /* 0x000fe800078e02ff */
[----:B----4-:R-:W-:Y:S01]  /*eb10*/  IMAD.IADD R6, R4, 0x1, R6 ;  /* 0x0000000104067824 */ /* 0x010fe200078e0206 */
[----:B-----5:R-:W-:Y:S03]  /*eb20*/  IADD3 R9, -R2, 0x1, R0 ;  /* 0x0000000102097810 */ /* 0x020fe60007ffe100 */
[----:B------:R-:W-:Y:S01]  /*eb30*/  @P0 IMAD.HI.U32 R2, R6, c[0x0][0x2c8], RZ ;  /* 0x0000b20006020a27 */ /* 0x000fe200078e00ff */
[----:B------:R-:W-:Y:S04]  /*eb40*/  IADD3 R9, -R3, R9, R5 ;  /* 0x0000000903097210 */ /* 0x000fe80007ffe105 */
[----:B------:R-:W-:Y:S01]  /*eb50*/  @P0 SHF.R.U32.HI R6, RZ, c[0x0][0x2cc], R2 ;  /* 0x0000b300ff060a19 */ /* 0x000fe20000011602 */
[----:B------:R-:W-:-:S05]  /*eb60*/  BRA.DIV ~URZ, `(.L_x_1309) ;  /* 0x00011f727f007947 */ /* 0x000fca000b800000 */
[----:B------:R1:W2:Y:S02]  /*eb70*/  SHFL.IDX PT, R4, R6, RZ, 0x1c1f ;  /* 0x001c1fff06047589 */ /* 0x0002a400000e0000 */
.L_x_1449:
[----:B------:R-:W-:Y:S01]  /*eb80*/  LOP3.LUT R2, RZ, c[0x0][0x324], RZ, 0x33, !PT ;  /* 0x0000c900ff027a12 */ /* 0x000fe200078e33ff */
[----:B------:R-:W-:Y:S01]  /*eb90*/  IMAD.MOV.U32 R3, RZ, RZ, 0x1 ;  /* 0x00000001ff037424 */ /* 0x000fe200078e00ff */
[----:B------:R-:W-:Y:S03]  /*eba0*/  IADD3 R8, R9, c[0x0][0x328], RZ ;  /* 0x0000ca0009087a10 */ /* 0x000fe60007ffe0ff */
[----:B------:R-:W-:Y:S01]  /*ebb0*/  IMAD.IADD R9, R2, 0x1, R9 ;  /* 0x0000000102097824 */ /* 0x000fe200078e0209 */
[----:B------:R-:W-:Y:S02]  /*ebc0*/  ISETP.LE.AND P0, PT, R3, c[0x0][0x32c], PT ;  /* 0x0000cb0003007a0c */ /* 0x000fe40003f03270 */
[----:B--2---:R-:W-:Y:S01]  /*ebd0*/  IADD3 R3, R8, R4, RZ ;  /* 0x0000000408037210 */ /* 0x004fe20007ffe0ff */
[----:B------:R-:W-:Y:S10]  /*ebe0*/  IMAD.IADD R2, R9, 0x1, R4 ;  /* 0x0000000109027824 */ /* 0x000ff400078e0204 */
[----:B------:R-:W-:-:S05]  /*ebf0*/  @!P0 BRA `(.L_x_1310) ;  /* 0x000001a000008947 */ /* 0x000fca0003800000 */
[----:B------:R-:W2:Y:S01]  /*ec00*/  LDL R10, [R1+0x8c] ;  /* 0x00008c00010a7983 */ /* 0x000ea20000100800 */
[----:B------:R-:W-:Y:S01]  /*ec10*/  BSSY B0, `(.L_x_1311) ;  /* 0x0000012000007945 */ /* 0x000fe20003800000 */
[----:B--2---:R-:W-:Y:S04]  /*ec20*/  IADD3 R4, -R10, R5, R4 ;  /* 0x000000050a047210 */ /* 0x004fe80007ffe104 */
        /* <DEDUP_REMOVED lines=11> */
.L_x_1312:
[----:B------:R-:W-:Y:S04]  /*ece0*/  MOV R10, c[0x0][0x32c] ;  /* 0x0000cb00000a7a02 */ /* 0x000fe80000000f00 */
[----:B------:R-:W-:Y:S11]  /*ecf0*/  ISETP.NE.AND P0, PT, R10, 0x1, PT ;  /* 0x000000010a00780c */ /* 0x000ff60003f05270 */
[----:B------:R-:W-:Y:S02]  /*ed00*/  @!UPT UIADD3 URZ, URZ, URZ, URZ ;  /* 0x0000003f3f3ff290 */ /* 0x000fe4000fffe03f */
[----:B------:R-:W-:Y:S05]  /*ed10*/  @P0 IMAD.HI.U32 R10, R4, c[0x0][0x330], RZ ;  /* 0x0000cc00040a0a27 */ /* 0x000fea00078e00ff */
[----:B------:R-:W-:Y:S02]  /*ed20*/  @P0 SHF.R.U32.HI R4, RZ, c[0x0][0x334], R10 ;  /* 0x0000cd00ff040a19 */ /* 0x000fe4000001160a */
.L_x_1313:
[----:B------:R-:W-:Y:S05]  /*ed30*/  BSYNC B0 ;  /* 0x0000000000007941 */ /* 0x000fea0003800000 */
.L_x_1311:
[----:B------:R-:W2:Y:S02]  /*ed40*/  LDL R10, [R1+0xb0] ;  /* 0x0000b000010a7983 */ /* 0x000ea40000100800 */
[----:B--2---:R-:W-:Y:S04]  /*ed50*/  IMAD.IADD R10, R0, 0x1, -R10 ;  /* 0x00000001000a7824 */ /* 0x004fe800078e0a0a */
[----:B------:R-:W-:Y:S05]  /*ed60*/  IMAD R4, R4, c[0x0][0x32c], R10 ;  /* 0x0000cb0004047a24 */ /* 0x000fea00078e020a */
[----:B------:R-:W-:Y:S02]  /*ed70*/  IADD3 R10, R4, c[0x0][0x32c], RZ ;  /* 0x0000cb00040a7a10 */ /* 0x000fe40007ffe0ff */
[----:B------:R-:W-:Y:S02]  /*ed80*/  IMNMX R2, R2, R4, !PT ;  /* 0x0000000402027217 */ /* 0x000fe40007800200 */
[----:B------:R-:W-:Y:S02]  /*ed90*/  IMNMX R3, R3, R10, PT ;  /* 0x0000000a03037217 */ /* 0x000fe40003800200 */
.L_x_1310:
        /* <DEDUP_REMOVED lines=8> */
[C---:B------:R-:W-:Y:S02]  /*ee20*/  ISETP.GT.AND P0, PT, R2.reuse, RZ, !P0 ;  /* 0x000000ff0200720c */ /* 0x040fe40004704270 */
        /* <DEDUP_REMOVED lines=34> */
[C---:B------:R-:W-:Y:S04]  /*f050*/  ISETP.GT.AND P0, PT, R2.reuse, 0x19, !P4 ;  /* 0x000000190200780c */ /* 0x040fe80006704270 */
[----:B------:R-:W-:Y:S04]  /*f060*/  ISETP.LT.OR P0, PT, R3, 0x1a, P0 ;  /* 0x0000001a0300780c */ /* 0x000fe80000701670 */
[----:B------:R-:W-:Y:S02]  /*f070*/  FSEL R47, R19, -INF , !P0 ;  /* 0xff800000132f7808 */ /* 0x000fe40004000000 */
[C---:B------:R-:W-:Y:S04]  /*f080*/  ISETP.GT.AND P0, PT, R2.reuse, 0x20, !P3 ;  /* 0x000000200200780c */ /* 0x040fe80005f04270 */
[----:B------:R-:W-:Y:S04]  /*f090*/  ISETP.LT.OR P0, PT, R3, 0x21, P0 ;  /* 0x000000210300780c */ /* 0x000fe80000701670 */
[----:B------:R-:W-:Y:S02]  /*f0a0*/  FSEL R46, R17, -INF , !P0 ;  /* 0xff800000112e7808 */ /* 0x000fe40004000000 */
[----:B------:R-:W-:Y:S04]  /*f0b0*/  ISETP.GT.AND P0, PT, R2, 0x21, !P2 ;  /* 0x000000210200780c */ /* 0x000fe80005704270 */
[C---:B------:R-:W-:Y:S04]  /*f0c0*/  ISETP.LT.OR P0, PT, R3.reuse, 0x22, P0 ;  /* 0x000000220300780c */ /* 0x040fe80000701670 */
[----:B------:R-:W-:Y:S02]  /*f0d0*/  FSEL R45, R16, -INF , !P0 ;  /* 0xff800000102d7808 */ /* 0x000fe40004000000 */
[----:B------:R-:W-:Y:S04]  /*f0e0*/  ISETP.GT.AND P0, PT, R2, 0x28, !P1 ;  /* 0x000000280200780c */ /* 0x000fe80004f04270 */
[----:B------:R-:W-:Y:S04]  /*f0f0*/  ISETP.LT.OR P0, PT, R3, 0x29, P0 ;  /* 0x000000290300780c */ /* 0x000fe80000701670 */
[----:B------:R-:W-:Y:S02]  /*f100*/  FSEL R44, R44, -INF , !P0 ;  /* 0xff8000002c2c7808 */ /* 0x000fe40004000000 */
[----:B------:R-:W-:Y:S11]  /*f110*/  ISETP.GE.AND P0, PT, R0, 0x2a, PT ;  /* 0x0000002a0000780c */ /* 0x000ff60003f06270 */
[----:B------:R-:W-:Y:S02]  /*f120*/  @!UPT UIADD3 URZ, URZ, URZ, URZ ;  /* 0x0000003f3f3ff290 */ /* 0x000fe4000fffe03f */
[----:B------:R-:W-:Y:S02]  /*f130*/  @P0 LOP3.LUT R229, R229, 0x20, RZ, 0xfc, !PT ;  /* 0x00000020e5e50812 */ /* 0x000fe400078efcff */
[----:B------:R-:W-:Y:S04]  /*f140*/  ISETP.GT.AND P0, PT, R2, 0x29, !P0 ;  /* 0x000000290200780c */ /* 0x000fe80004704270 */
[----:B------:R-:W-:Y:S04]  /*f150*/  ISETP.LT.OR P0, PT, R3, 0x2a, P0 ;  /* 0x0000002a0300780c */ /* 0x000fe80000701670 */
[----:B------:R-:W-:Y:S01]  /*f160*/  FSEL R43, R43, -INF , !P0 ;  /* 0xff8000002b2b7808 */ /* 0x000fe20004000000 */
[----:B------:R-:W-:-:S06]  /*f170*/  BRA.DIV ~URZ, `(.L_x_1314) ;  /* 0x000119e27f007947 */ /* 0x000fcc000b800000 */
[----:B------:R2:W3:Y:S02]  /*f180*/  SHFL.IDX PT, R4, R6, 0x1, 0x1c1f ;  /* 0x003c1f0006047f89 */ /* 0x0004e400000e0000 */
.L_x_1450:
[----:B---3--:R-:W-:Y:S01]  /*f190*/  IADD3 R3, R8, R4, RZ ;  /* 0x0000000408037210 */ /* 0x008fe20007ffe0ff */
[----:B------:R-:W-:Y:S05]  /*f1a0*/  IMAD.MOV.U32 R2, RZ, RZ, 0x1 ;  /* 0x00000001ff027424 */ /* 0x000fea00078e00ff */
[----:B------:R-:W-:Y:S01]  /*f1b0*/  ISETP.LE.AND P0, PT, R2, c[0x0][0x32c], PT ;  /* 0x0000cb0002007a0c */ /* 0x000fe20003f03270 */
[----:B------:R-:W-:Y:S11]  /*f1c0*/  IMAD.IADD R2, R9, 0x1, R4 ;  /* 0x0000000109027824 */ /* 0x000ff600078e0204 */
[----:B------:R-:W-:Y:S01]  /*f1d0*/  @!UPT UIADD3 URZ, URZ, URZ, URZ ;  /* 0x0000003f3f3ff290 */ /* 0x000fe2000fffe03f */
[----:B------:R-:W-:-:S05]  /*f1e0*/  @!P0 BRA `(.L_x_1315) ;  /* 0x000001a000008947 */ /* 0x000fca0003800000 */
[----:B------:R-:W3:Y:S01]  /*f1f0*/  LDL R10, [R1+0x8c] ;  /* 0x00008c00010a7983 */ /* 0x000ee20000100800 */
[----:B------:R-:W-:Y:S01]  /*f200*/  BSSY B0, `(.L_x_1316) ;  /* 0x0000012000007945 */ /* 0x000fe20003800000 */
[----:B---3--:R-:W-:Y:S04]  /*f210*/  IADD3 R4, -R10, R5, R4 ;  /* 0x000000050a047210 */ /* 0x008fe80007ffe104 */
        /* <DEDUP_REMOVED lines=11> */
.L_x_1317:
[----:B------:R-:W-:Y:S04]  /*f2d0*/  MOV R10, c[0x0][0x32c] ;  /* 0x0000cb00000a7a02 */ /* 0x000fe80000000f00 */
[----:B------:R-:W-:Y:S11]  /*f2e0*/  ISETP.NE.AND P0, PT, R10, 0x1, PT ;  /* 0x000000010a00780c */ /* 0x000ff60003f05270 */
[----:B------:R-:W-:Y:S02]  /*f2f0*/  @!UPT UIADD3 URZ, URZ, URZ, URZ ;  /* 0x0000003f3f3ff290 */ /* 0x000fe4000fffe03f */
[----:B------:R-:W-:Y:S05]  /*f300*/  @P0 IMAD.HI.U32 R10, R4, c[0x0][0x330], RZ ;  /* 0x0000cc00040a0a27 */ /* 0x000fea00078e00ff */
[----:B------:R-:W-:Y:S02]  /*f310*/  @P0 SHF.R.U32.HI R4, RZ, c[0x0][0x334], R10 ;  /* 0x0000cd00ff040a19 */ /* 0x000fe4000001160a */
.L_x_1318:
[----:B------:R-:W-:Y:S05]  /*f320*/  BSYNC B0 ;  /* 0x0000000000007941 */ /* 0x000fea0003800000 */
.L_x_1316:
[----:B------:R-:W3:Y:S02]  /*f330*/  LDL R10, [R1+0xb0] ;  /* 0x0000b000010a7983 */ /* 0x000ee40000100800 */
[----:B---3--:R-:W-:Y:S04]  /*f340*/  IMAD.IADD R10, R0, 0x1, -R10 ;  /* 0x00000001000a7824 */ /* 0x008fe800078e0a0a */
[----:B------:R-:W-:Y:S05]  /*f350*/  IMAD R4, R4, c[0x0][0x32c], R10 ;  /* 0x0000cb0004047a24 */ /* 0x000fea00078e020a */
[----:B------:R-:W-:Y:S02]  /*f360*/  IADD3 R10, R4, c[0x0][0x32c], RZ ;  /* 0x0000cb00040a7a10 */ /* 0x000fe40007ffe0ff */
[----:B------:R-:W-:Y:S02]  /*f370*/  IMNMX R2, R2, R4, !PT ;  /* 0x0000000402027217 */ /* 0x000fe40007800200 */
[----:B------:R-:W-:Y:S02]  /*f380*/  IMNMX R3, R3, R10, PT ;  /* 0x0000000a03037217 */ /* 0x000fe40003800200 */
.L_x_1315:
[----:B------:R-:W-:Y:S04]  /*f390*/  LOP3.LUT P0, RZ, R229, 0x8, RZ, 0xc0, !PT ;  /* 0x00000008e5ff7812 */ /* 0x000fe8000780c0ff */
[C---:B------:R-:W-:Y:S04]  /*f3a0*/  ISETP.GT.AND P0, PT, R2.reuse, 0x1, !P0 ;  /* 0x000000010200780c */ /* 0x040fe80004704270 */
[----:B------:R-:W-:Y:S04]  /*f3b0*/  ISETP.LT.OR P0, PT, R3, 0x2, P0 ;  /* 0x000000020300780c */ /* 0x000fe80000701670 */
[----:B------:R-:W-:Y:S02]  /*f3c0*/  FSEL R17, R211, -INF , !P0 ;  /* 0xff800000d3117808 */ /* 0x000fe40004000000 */
[----:B------:R-:W-:Y:S04]  /*f3d0*/  LOP3.LUT P0, RZ, R229, 0x4, RZ, 0xc0, !PT ;  /* 0x00000004e5ff7812 */ /* 0x000fe8000780c0ff */
[----:B------:R-:W-:Y:S04]  /*f3e0*/  ISETP.GT.AND P0, PT, R2, 0x8, !P0 ;  /* 0x000000080200780c */ /* 0x000fe80004704270 */
[----:B------:R-:W-:Y:S04]  /*f3f0*/  ISETP.LT.OR P0, PT, R3, 0x9, P0 ;  /* 0x000000090300780c */ /* 0x000fe80000701670 */
[----:B------:R-:W-:Y:S02]  /*f400*/  FSEL R22, R194, -INF , !P0 ;  /* 0xff800000c2167808 */ /* 0x000fe40004000000 */
[----:B------:R-:W-:Y:S04]  /*f410*/  LOP3.LUT P0, RZ, R229, 0x2, RZ, 0xc0, !PT ;  /* 0x00000002e5ff7812 */ /* 0x000fe8000780c0ff */
[C---:B------:R-:W-:Y:S04]  /*f420*/  ISETP.GT.AND P0, PT, R2.reuse, 0x9, !P0 ;  /* 0x000000090200780c */ /* 0x040fe80004704270 */
[----:B------:R-:W-:Y:S04]  /*f430*/  ISETP.LT.OR P0, PT, R3, 0xa, P0 ;  /* 0x0000000a0300780c */ /* 0x000fe80000701670 */
[----:B------:R-:W-:Y:S02]  /*f440*/  FSEL R23, R23, -INF , !P0 ;  /* 0xff80000017177808 */ /* 0x000fe40004000000 */
[----:B------:R-:W-:Y:S04]  /*f450*/  LOP3.LUT P0, RZ, R229, 0x1, RZ, 0xc0, !PT ;  /* 0x00000001e5ff7812 */ /* 0x000fe8000780c0ff */
        /* <DEDUP_REMOVED lines=21> */
[----:B------:R-:W-:Y:S04]  /*f5b0*/  LOP3.LUT P0, RZ, R229, 0x10, RZ, 0xc0, !PT ;  /* 0x00000010e5ff7812 */ /* 0x000fe8000780c0ff */
[----:B------:R-:W-:Y:S04]  /*f5c0*/  ISETP.GT.AND P0, PT, R2, RZ, !P0 ;  /* 0x000000ff0200720c */ /* 0x000fe80004704270 */
[----:B------:R-:W-:Y:S04]  /*f5d0*/  ISETP.LT.OR P0, PT, R3, 0x1, P0 ;  /* 0x000000010300780c */ /* 0x000fe80000701670 */
[----:B------:R-:W-:Y:S02]  /*f5e0*/  FSEL R13, R214, -INF , !P0 ;  /* 0xff800000d60d7808 */ /* 0x000fe40004000000 */
[----:B------:R-:W-:Y:S04]  /*f5f0*/  LOP3.LUT P0, RZ, R229, 0x20, RZ, 0xc0, !PT ;  /* 0x00000020e5ff7812 */ /* 0x000fe8000780c0ff */
[----:B------:R-:W-:Y:S04]  /*f600*/  ISETP.GT.AND P0, PT, R2, 0x29, !P0 ;  /* 0x000000290200780c */ /* 0x000fe80004704270 */
[----:B------:R-:W-:Y:S04]  /*f610*/  ISETP.LT.OR P0, PT, R3, 0x2a, P0 ;  /* 0x0000002a0300780c */ /* 0x000fe80000701670 */
[----:B------:R-:W-:Y:S01]  /*f620*/  FSEL R35, R35, -INF , !P0 ;  /* 0xff80000023237808 */ /* 0x000fe20004000000 */
[----:B------:R-:W-:-:S06]  /*f630*/  BRA.DIV ~URZ, `(.L_x_1319) ;  /* 0x000115b27f007947 */ /* 0x000fcc000b800000 */
[----:B------:R3:W4:Y:S02]  /*f640*/  SHFL.IDX PT, R4, R6, 0x2, 0x1c1f ;  /* 0x005c1f0006047f89 */ /* 0x00072400000e0000 */
.L_x_1451:
[----:B----4-:R-:W-:Y:S01]  /*f650*/  IADD3 R3, R8, R4, RZ ;  /* 0x0000000408037210 */ /* 0x010fe20007ffe0ff */
[----:B------:R-:W-:Y:S05]  /*f660*/  IMAD.MOV.U32 R2, RZ, RZ, 0x1 ;  /* 0x00000001ff027424 */ /* 0x000fea00078e00ff */
[----:B------:R-:W-:Y:S01]  /*f670*/  ISETP.LE.AND P0, PT, R2, c[0x0][0x32c], PT ;  /* 0x0000cb0002007a0c */ /* 0x000fe20003f03270 */
[----:B------:R-:W-:Y:S11]  /*f680*/  IMAD.IADD R2, R9, 0x1, R4 ;  /* 0x0000000109027824 */ /* 0x000ff600078e0204 */
[----:B------:R-:W-:Y:S01]  /*f690*/  @!UPT UIADD3 URZ, URZ, URZ, URZ ;  /* 0x0000003f3f3ff290 */ /* 0x000fe2000fffe03f */
[----:B------:R-:W-:-:S05]  /*f6a0*/  @!P0 BRA `(.L_x_1320) ;  /* 0x000001a000008947 */ /* 0x000fca0003800000 */
[----:B------:R-:W4:Y:S01]  /*f6b0*/  LDL R10, [R1+0x8c] ;  /* 0x00008c00010a7983 */ /* 0x000f220000100800 */
[----:B------:R-:W-:Y:S01]  /*f6c0*/  BSSY B0, `(.L_x_1321) ;  /* 0x0000012000007945 */ /* 0x000fe20003800000 */
[----:B----4-:R-:W-:Y:S04]  /*f6d0*/  IADD3 R4, -R10, R5, R4 ;  /* 0x000000050a047210 */ /* 0x010fe80007ffe104 */
        /* <DEDUP_REMOVED lines=11> */
.L_x_1322:
[----:B------:R-:W-:Y:S04]  /*f790*/  MOV R10, c[0x0][0x32c] ;  /* 0x0000cb00000a7a02 */ /* 0x000fe80000000f00 */
[----:B------:R-:W-:Y:S11]  /*f7a0*/  ISETP.NE.AND P0, PT, R10, 0x1, PT ;  /* 0x000000010a00780c */ /* 0x000ff60003f05270 */
[----:B------:R-:W-:Y:S02]  /*f7b0*/  @!UPT UIADD3 URZ, URZ, URZ, URZ ;  /* 0x0000003f3f3ff290 */ /* 0x000fe4000fffe03f */
[----:B------:R-:W-:Y:S05]  /*f7c0*/  @P0 IMAD.HI.U32 R10, R4, c[0x0][0x330], RZ ;  /* 0x0000cc00040a0a27 */ /* 0x000fea00078e00ff */
[----:B------:R-:W-:Y:S02]  /*f7d0*/  @P0 SHF.R.U32.HI R4, RZ, c[0x0][0x334], R10 ;  /* 0x0000cd00ff040a19 */ /* 0x000fe4000001160a */
.L_x_1323:
[----:B------:R-:W-:Y:S05]  /*f7e0*/  BSYNC B0 ;  /* 0x0000000000007941 */ /* 0x000fea0003800000 */
.L_x_1321:
[----:B------:R-:W4:Y:S02]  /*f7f0*/  LDL R10, [R1+0xb0] ;  /* 0x0000b000010a7983 */ /* 0x000f240000100800 */
[----:B----4-:R-:W-:Y:S04]  /*f800*/  IMAD.IADD R10, R0, 0x1, -R10 ;  /* 0x00000001000a7824 */ /* 0x010fe800078e0a0a */
[----:B------:R-:W-:Y:S05]  /*f810*/  IMAD R4, R4, c[0x0][0x32c], R10 ;  /* 0x0000cb0004047a24 */ /* 0x000fea00078e020a */
[----:B------:R-:W-:Y:S02]  /*f820*/  IADD3 R10, R4, c[0x0][0x32c], RZ ;  /* 0x0000cb00040a7a10 */ /* 0x000fe40007ffe0ff */
[----:B------:R-:W-:Y:S02]  /*f830*/  IMNMX R2, R2, R4, !PT ;  /* 0x0000000402027217 */ /* 0x000fe40007800200 */
[----:B------:R-:W-:Y:S02]  /*f840*/  IMNMX R3, R3, R10, PT ;  /* 0x0000000a03037217 */ /* 0x000fe40003800200 */
.L_x_1320:
        /* <DEDUP_REMOVED lines=34> */
[----:B------:R-:W-:Y:S04]  /*fa70*/  LOP3.LUT P0, RZ, R229, 0x10, RZ, 0xc0, !PT ;  /* 0x00000010e5ff7812 */ /* 0x000fe8000780c0ff */
[C---:B------:R-:W-:Y:S04]  /*fa80*/  ISETP.GT.AND P0, PT, R2.reuse, RZ, !P0 ;  /* 0x000000ff0200720c */ /* 0x040fe80004704270 */
[----:B------:R-:W-:Y:S04]  /*fa90*/  ISETP.LT.OR P0, PT, R3, 0x1, P0 ;  /* 0x000000010300780c */ /* 0x000fe80000701670 */
[----:B------:R-:W-:Y:S02]  /*faa0*/  FSEL R12, R233, -INF , !P0 ;  /* 0xff800000e90c7808 */ /* 0x000fe40004000000 */
[----:B------:R-:W-:Y:S04]  /*fab0*/  LOP3.LUT P0, RZ, R229, 0x20, RZ, 0xc0, !PT ;  /* 0x00000020e5ff7812 */ /* 0x000fe8000780c0ff */
[----:B------:R-:W-:Y:S04]  /*fac0*/  ISETP.GT.AND P0, PT, R2, 0x29, !P0 ;  /* 0x000000290200780c */ /* 0x000fe80004704270 */
[----:B------:R-:W-:Y:S04]  /*fad0*/  ISETP.LT.OR P0, PT, R3, 0x2a, P0 ;  /* 0x0000002a0300780c */ /* 0x000fe80000701670 */
[----:B------:R-:W-:Y:S01]  /*fae0*/  FSEL R27, R27, -INF , !P0 ;  /* 0xff8000001b1b7808 */ /* 0x000fe20004000000 */
[----:B------:R-:W-:-:S06]  /*faf0*/  BRA.DIV ~URZ, `(.L_x_1324) ;  /* 0x000111827f007947 */ /* 0x000fcc000b800000 */
[----:B------:R4:W1:Y:S02]  /*fb00*/  SHFL.IDX PT, R4, R6, 0x3, 0x1c1f ;  /* 0x007c1f0006047f89 */ /* 0x00086400000e0000 */
.L_x_1452:
[----:B-1----:R-:W-:Y:S01]  /*fb10*/  IADD3 R3, R8, R4, RZ ;  /* 0x0000000408037210 */ /* 0x002fe20007ffe0ff */
[----:B------:R-:W-:Y:S05]  /*fb20*/  IMAD.MOV.U32 R2, RZ, RZ, 0x1 ;  /* 0x00000001ff027424 */ /* 0x000fea00078e00ff */
[----:B------:R-:W-:Y:S01]  /*fb30*/  ISETP.LE.AND P0, PT, R2, c[0x0][0x32c], PT ;  /* 0x0000cb0002007a0c */ /* 0x000fe20003f03270 */
[----:B------:R-:W-:Y:S11]  /*fb40*/  IMAD.IADD R2, R9, 0x1, R4 ;  /* 0x0000000109027824 */ /* 0x000ff600078e0204 */
[----:B------:R-:W-:Y:S01]  /*fb50*/  @!UPT UIADD3 URZ, URZ, URZ, URZ ;  /* 0x0000003f3f3ff290 */ /* 0x000fe2000fffe03f */
[----:B------:R-:W-:-:S05]  /*fb60*/  @!P0 BRA `(.L_x_1325) ;  /* 0x000001a000008947 */ /* 0x000fca0003800000 */
[----:B--234-:R-:W2:Y:S01]  /*fb70*/  LDL R6, [R1+0x8c] ;  /* 0x00008c0001067983 */ /* 0x01cea20000100800 */
        /* <DEDUP_REMOVED lines=13> */
.L_x_1327:
[----:B------:R-:W-:Y:S04]  /*fc50*/  MOV R6, c[0x0][0x32c] ;  /* 0x0000cb0000067a02 */ /* 0x000fe80000000f00 */
[----:B------:R-:W-:Y:S11]  /*fc60*/  ISETP.NE.AND P0, PT, R6, 0x1, PT ;  /* 0x000000010600780c */ /* 0x000ff60003f05270 */
[----:B------:R-:W-:Y:S02]  /*fc70*/  @!UPT UIADD3 URZ, URZ, URZ, URZ ;  /* 0x0000003f3f3ff290 */ /* 0x000fe4000fffe03f */
[----:B------:R-:W-:Y:S05]  /*fc80*/  @P0 IMAD.HI.U32 R6, R4, c[0x0][0x330], RZ ;  /* 0x0000cc0004060a27 */ /* 0x000fea00078e00ff */
[----:B------:R-:W-:Y:S02]  /*fc90*/  @P0 SHF.R.U32.HI R4, RZ, c[0x0][0x334], R6 ;  /* 0x0000cd00ff040a19 */ /* 0x000fe40000011606 */
.L_x_1328:
[----:B------:R-:W-:Y:S05]  /*fca0*/  BSYNC B0 ;  /* 0x0000000000007941 */ /* 0x000fea0003800000 */
.L_x_1326:
[----:B------:R-:W2:Y:S02]  /*fcb0*/  LDL R6, [R1+0xb0] ;  /* 0x0000b00001067983 */ /* 0x000ea40000100800 */
[----:B--2---:R-:W-:Y:S04]  /*fcc0*/  IMAD.IADD R0, R0, 0x1, -R6 ;  /* 0x0000000100007824 */ /* 0x004fe800078e0a06 */
[----:B------:R-:W-:Y:S05]  /*fcd0*/  IMAD R4, R4, c[0x0][0x32c], R0 ;  /* 0x0000cb0004047a24 */ /* 0x000fea00078e0200 */
[----:B------:R-:W-:Y:S02]  /*fce0*/  IADD3 R0, R4, c[0x0][0x32c], RZ ;  /* 0x0000cb0004007a10 */ /* 0x000fe40007ffe0ff */
[----:B------:R-:W-:Y:S02]  /*fcf0*/  IMNMX R2, R2, R4, !PT ;  /* 0x0000000402027217 */ /* 0x000fe40007800200 */
[----:B------:R-:W-:Y:S02]  /*fd00*/  IMNMX R3, R3, R0, PT ;  /* 0x0000000003037217 */ /* 0x000fe40003800200 */
.L_x_1325:
[----:B------:R-:W-:Y:S02]  /*fd10*/  LOP3.LUT P0, RZ, R229, 0x10, RZ, 0xc0, !PT ;  /* 0x00000010e5ff7812 */ /* 0x000fe4000780c0ff */
[C---:B------:R-:W-:Y:S02]  /*fd20*/  ISETP.GT.AND P1, PT, R2.reuse, 0x28, !P1 ;  /* 0x000000280200780c */ /* 0x040fe40004f24270 */
[C---:B------:R-:W-:Y:S02]  /*fd30*/  ISETP.GT.AND P0, PT, R2.reuse, RZ, !P0 ;  /* 0x000000ff0200720c */ /* 0x040fe40004704270 */
[----:B------:R-:W-:Y:S02]  /*fd40*/  FMNMX.FTZ R0, R13, R140, !PT ;  /* 0x0000008c0d007209 */ /* 0x000fe40007810000 */
[C---:B------:R-:W-:Y:S02]  /*fd50*/  ISETP.LT.OR P0, PT, R3.reuse, 0x1, P0 ;  /* 0x000000010300780c */ /* 0x040fe40000701670 */
[----:B------:R-:W-:Y:S02]  /*fd60*/  ISETP.LT.OR P1, PT, R3, 0x29, P1 ;  /* 0x000000290300780c */ /* 0x000fe40000f21670 */
[----:B------:R-:W-:Y:S02]  /*fd70*/  FSEL R11, R235, -INF , !P0 ;  /* 0xff800000eb0b7808 */ /* 0x000fe40004000000 */
[----:B------:R-:W-:Y:S02]  /*fd80*/  LOP3.LUT P0, RZ, R229, 0x8, RZ, 0xc0, !PT ;  /* 0x00000008e5ff7812 */ /* 0x000fe4000780c0ff */
[----:B------:R-:W-:Y:S02]  /*fd90*/  FMNMX.FTZ R0, R17, R0, !PT ;  /* 0x0000000011007209 */ /* 0x000fe40007810000 */
[----:B------:R-:W-:Y:S02]  /*fda0*/  ISETP.GT.AND P0, PT, R2, 0x1, !P0 ;  /* 0x000000010200780c */ /* 0x000fe40004704270 */
[----:B------:R-:W-:Y:S02]  /*fdb0*/  FSEL R193, R136, -INF , !P1 ;  /* 0xff80000088c17808 */ /* 0x000fe40004800000 */
        /* <DEDUP_REMOVED lines=14> */
[C---:B------:R-:W-:Y:S02]  /*fea0*/  ISETP.GT.AND P0, PT, R2.reuse, 0x11, !P6 ;  /* 0x000000110200780c */ /* 0x040fe40007704270 */
[----:B------:R-:W-:Y:S02]  /*feb0*/  LOP3.LUT P6, RZ, R229, 0x20, RZ, 0xc0, !PT ;  /* 0x00000020e5ff7812 */ /* 0x000fe400078cc0ff */
        /* <DEDUP_REMOVED lines=14> */
[----:B------:R-:W-:Y:S02]  /*ffa0*/  ISETP.GT.AND P0, PT, R2, 0x29, !P6 ;  /* 0x000000290200780c */ /* 0x000fe40007704270 */
[----:B------:R-:W-:Y:S02]  /*ffb0*/  FMNMX.FTZ R2, R18, R139, !PT ;  /* 0x0000008b12027209 */ /* 0x000fe40007810000 */
[----:B------:R-:W-:Y:S02]  /*ffc0*/  ISETP.LT.OR P0, PT, R3, 0x2a, P0 ;  /* 0x0000002a0300780c */ /* 0x000fe40000701670 */
        /* <DEDUP_REMOVED lines=37> */
[----:B------:R-:W-:Y:S02]  /*10220*/  FSEL R192, R51, -INF , !P0 ;  /* 0xff80000033c07808 */ /* 0x000fe40004000000 */
[----:B------:R-:W-:Y:S02]  /*10230*/  FMNMX.FTZ R4, R44, R4, !PT ;  /* 0x000000042c047209 */ /* 0x000fe40007810000 */
[----:B------:R-:W-:Y:S02]  /*10240*/  FMNMX.FTZ R137, R41, R137, !PT ;  /* 0x0000008929897209 */ /* 0x000fe40007810000 */
[----:B------:R-:W-:Y:S02]  /*10250*/  FMNMX.FTZ R2, R34, R2, !PT ;  /* 0x0000000222027209 */ /* 0x000fe40007810000 */
[----:B------:R-:W-:Y:S02]  /*10260*/  FMNMX.FTZ R0, R193, R0, !PT ;  /* 0x00000000c1007209 */ /* 0x000fe40007810000 */
[----:B------:R-:W-:Y:S02]  /*10270*/  FMNMX.FTZ R4, R43, R4, !PT ;  /* 0x000000042b047209 */ /* 0x000fe40007810000 */
[----:B------:R-:W-:Y:S02]  /*10280*/  FMNMX.FTZ R137, R35, R137, !PT ;  /* 0x0000008923897209 */ /* 0x000fe40007810000 */
[----:B------:R-:W-:Y:S02]  /*10290*/  FMNMX.FTZ R136, R27, R2, !PT ;  /* 0x000000021b887209 */ /* 0x000fe40007810000 */
[----:B--234-:R-:W-:Y:S01]  /*102a0*/  FMNMX.FTZ R6, R192, R0, !PT ;  /* 0x00000000c0067209 */ /* 0x01cfe20007810000 */
[----:B------:R-:W-:-:S05]  /*102b0*/  BRA.DIV ~URZ, `(.L_x_1329) ;  /* 0x00010a527f007947 */ /* 0x000fca000b800000 */
[----:B------:R1:W2:Y:S02]  /*102c0*/  SHFL.BFLY PT, R0, R4, 0x2, 0x1f ;  /* 0x0c401f0004007f89 */ /* 0x0002a400000e0000 */
.L_x_1453:
[----:B-12---:R-:W-:Y:S01]  /*102d0*/  FMNMX.FTZ R4, R4, R0, !PT ;  /* 0x0000000004047209 */ /* 0x006fe20007810000 */
[----:B------:R-:W-:-:S05]  /*102e0*/  BRA.DIV ~URZ, `(.L_x_1330) ;  /* 0x00010a727f007947 */ /* 0x000fca000b800000 */
[----:B------:R-:W-:Y:S04]  /*102f0*/  SHFL.BFLY PT, R0, R137, 0x2, 0x1f ;  /* 0x0c401f0089007f89 */ /* 0x000fe800000e0000 */
[----:B------:R-:W-:Y:S04]  /*10300*/  SHFL.BFLY PT, R2, R136, 0x2, 0x1f ;  /* 0x0c401f0088027f89 */ /* 0x000fe800000e0000 */
[----:B------:R-:W-:Y:S04]  /*10310*/  SHFL.BFLY PT, R3, R6, 0x2, 0x1f ;  /* 0x0c401f0006037f89 */ /* 0x000fe800000e0000 */
[----:B------:R-:W1:Y:S02]  /*10320*/  SHFL.BFLY PT, R138, R4, 0x1, 0x1f ;  /* 0x0c201f00048a7f89 */ /* 0x000e6400000e0000 */
[----:B-1----:R-:W-:Y:S02]  /*10330*/  FMNMX.FTZ R138, R4, R138, !PT ;  /* 0x0000008a048a7209 */ /* 0x002fe40007810000 */
[----:B------:R-:W-:Y:S02]  /*10340*/  FMNMX.FTZ R137, R137, R0, !PT ;  /* 0x0000000089897209 */ /* 0x000fe40007810000 */
[----:B------:R-:W-:Y:S02]  /*10350*/  FMNMX.FTZ R136, R136, R2, !PT ;  /* 0x0000000288887209 */ /* 0x000fe40007810000 */
[----:B------:R-:W-:Y:S01]  /*10360*/  FMNMX.FTZ R6, R6, R3, !PT ;  /* 0x0000000306067209 */ /* 0x000fe20007810000 */
[----:B------:R-:W1:Y:S04]  /*10370*/  SHFL.BFLY PT, R0, R137, 0x1, 0x1f ;  /* 0x0c201f0089007f89 */ /* 0x000e6800000e0000 */
[----:B------:R-:W2:Y:S04]  /*10380*/  SHFL.BFLY PT, R2, R136, 0x1, 0x1f ;  /* 0x0c201f0088027f89 */ /* 0x000ea800000e0000 */
[----:B------:R3:W4:Y:S01]  /*10390*/  SHFL.BFLY PT, R3, R6, 0x1, 0x1f ;  /* 0x0c201f0006037f89 */ /* 0x00072200000e0000 */
[----:B-1----:R-:W-:Y:S02]  /*103a0*/  FMNMX.FTZ R137, R137, R0, !PT ;  /* 0x0000000089897209 */ /* 0x002fe40007810000 */
[----:B--2---:R-:W-:Y:S02]  /*103b0*/  FMNMX.FTZ R136, R136, R2, !PT ;  /* 0x0000000288887209 */ /* 0x004fe40007810000 */
.L_x_1454:
[C---:B------:R-:W-:Y:S01]  /*103c0*/  FMUL.FTZ R8, R138.reuse, c[0x0][0x2d0] ;  /* 0x0000b4008a087a20 */ /* 0x040fe20000410000 */
[----:B------:R-:W-:Y:S01]  /*103d0*/  FSETP.NEU.FTZ.AND P0, PT, R138, -INF , PT ;  /* 0xff8000008a00780b */ /* 0x000fe20003f1d000 */
[C---:B------:R-:W-:Y:S01]  /*103e0*/  FMUL.FTZ R9, R137.reuse, c[0x0][0x2d0] ;  /* 0x0000b40089097a20 */ /* 0x040fe20000410000 */
[----:B------:R-:W-:Y:S01]  /*103f0*/  FSETP.NEU.FTZ.AND P1, PT, R137, -INF , PT ;  /* 0xff8000008900780b */ /* 0x000fe20003f3d000 */
[----:B------:R-:W2:Y:S01]  /*10400*/  LDL.LU R252, [R1+0x90] ;  /* 0x0000900001fc7983 */ /* 0x000ea20000300800 */
[----:B------:R-:W-:Y:S01]  /*10410*/  FSEL R8, R8, RZ, P0 ;  /* 0x000000ff08087208 */ /* 0x000fe20000000000 */
[----:B------:R-:W-:Y:S01]  /*10420*/  FMUL.FTZ R10, R136, c[0x0][0x2d0] ;  /* 0x0000b400880a7a20 */ /* 0x000fe20000410000 */
[----:B------:R-:W-:Y:S01]  /*10430*/  FSEL R9, R9, RZ, P1 ;  /* 0x000000ff09097208 */ /* 0x000fe20000800000 */
[----:B------:R-:W-:Y:S01]  /*10440*/  WARPSYNC 0xffffffff ;  /* 0xffffffff00007948 */ /* 0x000fe20003800000 */
[----:B---34-:R-:W-:Y:S01]  /*10450*/  FMNMX.FTZ R6, R3, R6, !PT ;  /* 0x0000000603067209 */ /* 0x018fe20007810000 */
[--C-:B------:R-:W-:Y:S02]  /*10460*/  FFMA.FTZ R0, R18, c[0x0][0x2d0], -R8.reuse ;  /* 0x0000b40012007a23 */ /* 0x100fe40000010808 */
[--C-:B------:R-:W-:Y:S02]  /*10470*/  FFMA.FTZ R2, R24, c[0x0][0x2d0], -R8.reuse ;  /* 0x0000b40018027a23 */ /* 0x100fe40000010808 */
[----:B------:R1:W-:Y:S01]  /*10480*/  MUFU.EX2 R18, R0 ;  /* 0x0000000000127308 */ /* 0x0003e20000000800 */
[--C-:B------:R-:W-:Y:S02]  /*10490*/  FFMA.FTZ R208, R47, c[0x0][0x2d0], -R8.reuse ;  /* 0x0000b4002fd07a23 */ /* 0x100fe40000010808 */
[--C-:B------:R-:W-:Y:S02]  /*104a0*/  FFMA.FTZ R242, R46, c[0x0][0x2d0], -R8.reuse ;  /* 0x0000b4002ef27a23 */ /* 0x100fe40000010808 */
[--C-:B------:R-:W-:Y:S02]  /*104b0*/  FFMA.FTZ R241, R45, c[0x0][0x2d0], -R8.reuse ;  /* 0x0000b4002df17a23 */ /* 0x100fe40000010808 */
[--C-:B------:R-:W-:Y:S02]  /*104c0*/  FFMA.FTZ R240, R44, c[0x0][0x2d0], -R8.reuse ;  /* 0x0000b4002cf07a23 */ /* 0x100fe40000010808 */
[--C-:B------:R-:W-:Y:S01]  /*104d0*/  FFMA.FTZ R210, R49, c[0x0][0x2d0], -R8.reuse ;  /* 0x0000b40031d27a23 */ /* 0x100fe20000010808 */
[----:B------:R3:W-:Y:S01]  /*104e0*/  MUFU.EX2 R248, R2 ;  /* 0x0000000200f87308 */ /* 0x0007e20000000800 */
[--C-:B------:R-:W-:Y:S01]  /*104f0*/  FFMA.FTZ R209, R48, c[0x0][0x2d0], -R8.reuse ;  /* 0x0000b40030d17a23 */ /* 0x100fe20000010808 */
[----:B------:R-:W-:Y:S01]  /*10500*/  LDSM.16.MT88.4 R44, [R218+0x2080] ;  /* 0x00208000da2c783b */ /* 0x000fe20000004200 */
[--C-:B------:R-:W-:Y:S02]  /*10510*/  FFMA.FTZ R211, R50, c[0x0][0x2d0], -R8.reuse ;  /* 0x0000b40032d37a23 */ /* 0x100fe40000010808 */
[--C-:B------:R-:W-:Y:S02]  /*10520*/  FFMA.FTZ R235, R43, c[0x0][0x2d0], -R8.reuse ;  /* 0x0000b4002beb7a23 */ /* 0x100fe40000010808 */
[--C-:B------:R-:W-:Y:S02]  /*10530*/  FFMA.FTZ R206, R39, c[0x0][0x2d0], -R9.reuse ;  /* 0x0000b40027ce7a23 */ /* 0x100fe40000010809 */
[--C-:B------:R-:W-:Y:S01]  /*10540*/  FFMA.FTZ R205, R38, c[0x0][0x2d0], -R9.reuse ;  /* 0x0000b40026cd7a23 */ /* 0x100fe20000010809 */
[----:B------:R-:W-:Y:S01]  /*10550*/  MUFU.EX2 R211, R211 ;  /* 0x000000d300d37308 */ /* 0x000fe20000000800 */
[--C-:B------:R-:W-:Y:S02]  /*10560*/  FFMA.FTZ R204, R37, c[0x0][0x2d0], -R9.reuse ;  /* 0x0000b40025cc7a23 */ /* 0x100fe40000010809 */
[--C-:B------:R-:W-:Y:S02]  /*10570*/  FFMA.FTZ R234, R36, c[0x0][0x2d0], -R9.reuse ;  /* 0x0000b40024ea7a23 */ /* 0x100fe40000010809 */
[--C-:B-1----:R-:W-:Y:S02]  /*10580*/  FFMA.FTZ R0, R13, c[0x0][0x2d0], -R9.reuse ;  /* 0x0000b4000d007a23 */ /* 0x102fe40000010809 */
[--C-:B------:R-:W-:Y:S02]  /*10590*/  FFMA.FTZ R207, R40, c[0x0][0x2d0], -R9.reuse ;  /* 0x0000b40028cf7a23 */ /* 0x100fe40000010809 */
[--C-:B------:R-:W-:Y:S01]  /*105a0*/  FFMA.FTZ R233, R42, c[0x0][0x2d0], -R9.reuse ;  /* 0x0000b4002ae97a23 */ /* 0x100fe20000010809 */
[----:B------:R1:W-:Y:S01]  /*105b0*/  MUFU.EX2 R13, R0 ;  /* 0x00000000000d7308 */ /* 0x0003e20000000800 */
[--C-:B------:R-:W-:Y:S02]  /*105c0*/  FFMA.FTZ R232, R41, c[0x0][0x2d0], -R9.reuse ;  /* 0x0000b40029e87a23 */ /* 0x100fe40000010809 */
[--C-:B------:R-:W-:Y:S02]  /*105d0*/  FFMA.FTZ R215, R35, c[0x0][0x2d0], -R9.reuse ;  /* 0x0000b40023d77a23 */ /* 0x100fe40000010809 */
[--C-:B---3--:R-:W-:Y:S05]  /*105e0*/  FFMA.FTZ R2, R23, c[0x0][0x2d0], -R9.reuse ;  /* 0x0000b40017027a23 */ /* 0x108fea0000010809 */
[----:B------:R-:W-:Y:S10]  /*105f0*/  MUFU.EX2 R143, R2 ;  /* 0x00000002008f7308 */ /* 0x000ff40000000800 */
[----:B------:R-:W-:Y:S01]  /*10600*/  MUFU.EX2 R235, R235 ;  /* 0x000000eb00eb7308 */ /* 0x000fe20000000800 */
[--C-:B-1----:R-:W-:Y:S09]  /*10610*/  FFMA.FTZ R0, R17, c[0x0][0x2d0], -R9.reuse ;  /* 0x0000b40011007a23 */ /* 0x102ff20000010809 */
[----:B------:R1:W-:Y:S10]  /*10620*/  MUFU.EX2 R247, R0 ;  /* 0x0000000000f77308 */ /* 0x0003f40000000800 */
[----:B------:R-:W-:Y:S10]  /*10630*/  MUFU.EX2 R215, R215 ;  /* 0x000000d700d77308 */ /* 0x000ff40000000800 */
[----:B------:R-:W-:Y:S01]  /*10640*/  MUFU.EX2 R242, R242 ;  /* 0x000000f200f27308 */ /* 0x000fe20000000800 */
[--C-:B-1----:R-:W-:Y:S09]  /*10650*/  FFMA.FTZ R0, R25, c[0x0][0x2d0], -R8.reuse ;  /* 0x0000b40019007a23 */ /* 0x102ff20000010808 */
[----:B------:R1:W-:Y:S10]  /*10660*/  MUFU.EX2 R249, R0 ;  /* 0x0000000000f97308 */ /* 0x0003f40000000800 */
[----:B------:R-:W-:Y:S10]  /*10670*/  MUFU.EX2 R241, R241 ;  /* 0x000000f100f17308 */ /* 0x000ff40000000800 */
[----:B------:R-:W-:Y:S01]  /*10680*/  MUFU.EX2 R234, R234 ;  /* 0x000000ea00ea7308 */ /* 0x000fe20000000800 */
[----:B-1----:R-:W-:Y:S09]  /*10690*/  FFMA.FTZ R0, R26, c[0x0][0x2d0], -R8 ;  /* 0x0000b4001a007a23 */ /* 0x002ff20000010808 */
[----:B------:R1:W-:Y:S10]  /*106a0*/  MUFU.EX2 R54, R0 ;  /* 0x0000000000367308 */ /* 0x0003f40000000800 */
[----:B------:R-:W-:Y:S10]  /*106b0*/  MUFU.EX2 R233, R233 ;  /* 0x000000e900e97308 */ /* 0x000ff40000000800 */
[----:B------:R-:W-:Y:S01]  /*106c0*/  MUFU.EX2 R240, R240 ;  /* 0x000000f000f07308 */ /* 0x000fe20000000800 */
[----:B-1----:R-:W-:Y:S09]  /*106d0*/  FFMA.FTZ R0, R22, c[0x0][0x2d0], -R9 ;  /* 0x0000b40016007a23 */ /* 0x002ff20000010809 */
[----:B------:R1:W-:Y:S10]  /*106e0*/  MUFU.EX2 R142, R0 ;  /* 0x00000000008e7308 */ /* 0x0003f40000000800 */
[----:B------:R-:W-:Y:S01]  /*106f0*/  MUFU.EX2 R232, R232 ;  /* 0x000000e800e87308 */ /* 0x000fe20000000800 */
[----:B-1----:R-:W-:Y:S02]  /*10700*/  FSEL R0, R138, RZ, P0 ;  /* 0x000000ff8a007208 */ /* 0x002fe40000000000 */
[----:B------:R-:W-:Y:S03]  /*10710*/  FSETP.NEU.FTZ.AND P0, PT, R136, -INF , PT ;  /* 0xff8000008800780b */ /* 0x000fe60003f1d000 */
[----:B------:R-:W-:Y:S01]  /*10720*/  FADD.FTZ R0, -R0, R139 ;  /* 0x0000008b00007221 */ /* 0x000fe20000010100 */
[----:B------:R-:W-:Y:S01]  /*10730*/  FSEL R10, R10, RZ, P0 ;  /* 0x000000ff0a0a7208 */ /* 0x000fe20000000000 */
[----:B------:R-:W-:Y:S01]  /*10740*/  FMUL.FTZ R139, R6, c[0x0][0x2d0] ;  /* 0x0000b400068b7a20 */ /* 0x000fe20000410000 */
[----:B------:R-:W-:Y:S01]  /*10750*/  FSEL R4, R136, RZ, P0 ;  /* 0x000000ff88047208 */ /* 0x000fe20000000000 */
[----:B------:R-:W-:Y:S01]  /*10760*/  FMUL.FTZ R0, R0, c[0x0][0x2d0] ;  /* 0x0000b40000007a20 */ /* 0x000fe20000410000 */
[----:B------:R-:W-:Y:S01]  /*10770*/  FSETP.NEU.FTZ.AND P0, PT, R6, -INF , PT ;  /* 0xff8000000600780b */ /* 0x000fe20003f1d000 */
[--C-:B------:R-:W-:Y:S02]  /*10780*/  FFMA.FTZ R2, R12, c[0x0][0x2d0], -R10.reuse ;  /* 0x0000b4000c027a23 */ /* 0x100fe4000001080a */
[--C-:B------:R-:W-:Y:S01]  /*10790*/  FFMA.FTZ R197, R31, c[0x0][0x2d0], -R10.reuse ;  /* 0x0000b4001fc57a23 */ /* 0x100fe2000001080a */
[----:B------:R-:W-:Y:S01]  /*107a0*/  FSEL R139, R139, RZ, P0 ;  /* 0x000000ff8b8b7208 */ /* 0x000fe20000000000 */
[----:B------:R1:W-:Y:S01]  /*107b0*/  MUFU.EX2 R245, R2 ;  /* 0x0000000200f57308 */ /* 0x0003e20000000800 */
[--C-:B------:R-:W-:Y:S02]  /*107c0*/  FFMA.FTZ R201, R30, c[0x0][0x2d0], -R10.reuse ;  /* 0x0000b4001ec97a23 */ /* 0x100fe4000001080a */
[--C-:B------:R-:W-:Y:S02]  /*107d0*/  FFMA.FTZ R213, R29, c[0x0][0x2d0], -R10.reuse ;  /* 0x0000b4001dd57a23 */ /* 0x100fe4000001080a */
[----:B------:R-:W-:Y:S02]  /*107e0*/  FFMA.FTZ R8, R19, c[0x0][0x2d0], -R139 ;  /* 0x0000b40013087a23 */ /* 0x000fe4000001088b */
[--C-:B------:R-:W-:Y:S02]  /*107f0*/  FFMA.FTZ R212, R28, c[0x0][0x2d0], -R10.reuse ;  /* 0x0000b4001cd47a23 */ /* 0x100fe4000001080a */
[----:B------:R-:W3:Y:S01]  /*10800*/  LDSM.16.MT88.4 R28, [R217+0x2080] ;  /* 0x00208000d91c783b */ /* 0x000ee20000004200 */
[----:B------:R-:W4:Y:S01]  /*10810*/  MUFU.EX2 R0, R0 ;  /* 0x0000000000007308 */ /* 0x000f220000000800 */
[--C-:B------:R-:W-:Y:S02]  /*10820*/  FFMA.FTZ R199, R33, c[0x0][0x2d0], -R10.reuse ;  /* 0x0000b40021c77a23 */ /* 0x100fe4000001080a */
[--C-:B------:R-:W-:Y:S02]  /*10830*/  FFMA.FTZ R198, R32, c[0x0][0x2d0], -R10.reuse ;  /* 0x0000b40020c67a23 */ /* 0x100fe4000001080a */
[--C-:B------:R-:W-:Y:S02]  /*10840*/  FFMA.FTZ R214, R34, c[0x0][0x2d0], -R10.reuse ;  /* 0x0000b40022d67a23 */ /* 0x100fe4000001080a */
[--C-:B------:R-:W-:Y:S03]  /*10850*/  FFMA.FTZ R231, R27, c[0x0][0x2d0], -R10.reuse ;  /* 0x0000b4001be77a23 */ /* 0x100fe6000001080a */
[----:B------:R-:W-:Y:S01]  /*10860*/  MUFU.EX2 R51, R8 ;  /* 0x0000000800337308 */ /* 0x000fe20000000800 */
[--C-:B-1----:R-:W-:Y:S09]  /*10870*/  FFMA.FTZ R2, R15, c[0x0][0x2d0], -R10.reuse ;  /* 0x0000b4000f027a23 */ /* 0x102ff2000001080a */
[----:B------:R1:W5:Y:S10]  /*10880*/  MUFU.EX2 R246, R2 ;  /* 0x0000000200f67308 */ /* 0x0003740000000800 */
[----:B------:R-:W-:Y:S10]  /*10890*/  MUFU.EX2 R231, R231 ;  /* 0x000000e700e77308 */ /* 0x000ff40000000800 */
[----:B------:R-:W-:Y:S01]  /*108a0*/  MUFU.EX2 R213, R213 ;  /* 0x000000d500d57308 */ /* 0x000fe20000000800 */
[--C-:B-1----:R-:W-:Y:S09]  /*108b0*/  FFMA.FTZ R2, R16, c[0x0][0x2d0], -R10.reuse ;  /* 0x0000b40010027a23 */ /* 0x102ff2000001080a */
[----:B------:R1:W-:Y:S10]  /*108c0*/  MUFU.EX2 R55, R2 ;  /* 0x0000000200377308 */ /* 0x0003f40000000800 */
[----:B------:R-:W-:Y:S10]  /*108d0*/  MUFU.EX2 R212, R212 ;  /* 0x000000d400d47308 */ /* 0x000ff40000000800 */
[----:B------:R-:W-:Y:S01]  /*108e0*/  MUFU.EX2 R214, R214 ;  /* 0x000000d600d67308 */ /* 0x000fe20000000800 */
[----:B-1----:R-:W-:Y:S09]  /*108f0*/  FFMA.FTZ R2, R20, c[0x0][0x2d0], -R10 ;  /* 0x0000b40014027a23 */ /* 0x002ff2000001080a */
[----:B------:R1:W-:Y:S02]  /*10900*/  MUFU.EX2 R250, R2 ;  /* 0x0000000200fa7308 */ /* 0x0003e40000000800 */
[----:B-1----:R-:W-:Y:S01]  /*10910*/  FSEL R2, R137, RZ, P1 ;  /* 0x000000ff89027208 */ /* 0x002fe20000800000 */
[C---:B----4-:R-:W-:Y:S02]  /*10920*/  FMUL.FTZ R36, R0.reuse, R148 ;  /* 0x0000009400247220 */ /* 0x050fe40000410000 */
[----:B------:R-:W-:Y:S02]  /*10930*/  FMUL.FTZ R37, R0, R149 ;  /* 0x0000009500257220 */ /* 0x000fe40000410000 */
[----:B------:R-:W-:Y:S01]  /*10940*/  FADD.FTZ R2, -R2, R140 ;  /* 0x0000008c02027221 */ /* 0x000fe20000010100 */
[----:B------:R-:W-:Y:S01]  /*10950*/  F2FP.BF16.PACK_AB R140, R248, R18 ;  /* 0x00000012f88c723e */ /* 0x000fe200000010ff */
[----:B------:R-:W-:Y:S02]  /*10960*/  FMUL.FTZ R8, R0, R164 ;  /* 0x000000a400087220 */ /* 0x000fe40000410000 */
[----:B------:R-:W-:Y:S01]  /*10970*/  FMUL.FTZ R2, R2, c[0x0][0x2d0] ;  /* 0x0000b40002027a20 */ /* 0x000fe20000410000 */
[----:B------:R-:W-:Y:S01]  /*10980*/  MUFU.EX2 R164, R209 ;  /* 0x000000d100a47308 */ /* 0x000fe20000000800 */
[C---:B------:R-:W-:Y:S02]  /*10990*/  FMUL.FTZ R9, R0.reuse, R165 ;  /* 0x000000a500097220 */ /* 0x040fe40000410000 */
[C---:B------:R-:W-:Y:S01]  /*109a0*/  FMUL.FTZ R20, R0.reuse, R156 ;  /* 0x0000009c00147220 */ /* 0x040fe20000410000 */
[----:B------:R-:W-:Y:S01]  /*109b0*/  MOV R156, R142 ;  /* 0x0000008e009c7202 */ /* 0x000fe20000000f00 */
[C---:B------:R-:W-:Y:S02]  /*109c0*/  FMUL.FTZ R24, R0.reuse, R160 ;  /* 0x000000a000187220 */ /* 0x040fe40000410000 */
[C---:B------:R-:W-:Y:S02]  /*109d0*/  FMUL.FTZ R25, R0.reuse, R161 ;  /* 0x000000a100197220 */ /* 0x040fe40000410000 */
[C---:B------:R-:W-:Y:S01]  /*109e0*/  FMUL.FTZ R40, R0.reuse, R152 ;  /* 0x0000009800287220 */ /* 0x040fe20000410000 */
[----:B------:R1:W4:Y:S01]  /*109f0*/  MUFU.EX2 R3, R2 ;  /* 0x0000000200037308 */ /* 0x0003220000000800 */
[C---:B--2---:R-:W-:Y:S02]  /*10a00*/  FFMA.FTZ R152, R0.reuse, R252, R18 ;  /* 0x000000fc00987223 */ /* 0x044fe40000010012 */
[C---:B------:R-:W-:Y:S01]  /*10a10*/  FMUL.FTZ R41, R0.reuse, R153 ;  /* 0x0000009900297220 */ /* 0x040fe20000410000 */
[----:B------:R-:W-:Y:S01]  /*10a20*/  MOV R153, R54 ;  /* 0x0000003600997202 */ /* 0x000fe20000000f00 */
[----:B------:R-:W-:Y:S01]  /*10a30*/  FMUL.FTZ R52, R0, R144 ;  /* 0x0000009000347220 */ /* 0x000fe20000410000 */
[----:B-----5:R-:W-:Y:S01]  /*10a40*/  F2FP.BF16.PACK_AB R144, R246, R245 ;  /* 0x000000f5f690723e */ /* 0x020fe200000010ff */
[C---:B------:R-:W-:Y:S01]  /*10a50*/  FMUL.FTZ R53, R0.reuse, R145 ;  /* 0x0000009100357220 */ /* 0x040fe20000410000 */
[----:B------:R-:W-:Y:S01]  /*10a60*/  F2FP.BF16.PACK_AB R142, R153, R249 ;  /* 0x000000f9998e723e */ /* 0x000fe200000010ff */
        /* <DEDUP_REMOVED lines=10> */
[----:B-1----:R-:W-:Y:S01]  /*10b10*/  FADD.FTZ R2, -R4, R141 ;  /* 0x0000008d04027221 */ /* 0x002fe20000010100 */
[----:B------:R-:W-:Y:S01]  /*10b20*/  F2FP.BF16.PACK_AB R141, R247, R13 ;  /* 0x0000000df78d723e */ /* 0x000fe200000010ff */
[----:B------:R-:W-:Y:S02]  /*10b30*/  FMUL.FTZ R88, R0, R88 ;  /* 0x0000005800587220 */ /* 0x000fe40000410000 */
[----:B------:R-:W-:Y:S02]  /*10b40*/  FMUL.FTZ R2, R2, c[0x0][0x2d0] ;  /* 0x0000b40002027a20 */ /* 0x000fe40000410000 */
[C---:B------:R-:W-:Y:S02]  /*10b50*/  FMUL.FTZ R89, R0.reuse, R89 ;  /* 0x0000005900597220 */ /* 0x040fe40000410000 */
[----:B------:R1:W2:Y:S01]  /*10b60*/  MUFU.EX2 R4, R2 ;  /* 0x0000000200047308 */ /* 0x0002a20000000800 */
        /* <DEDUP_REMOVED lines=10> */
[C---:B----4-:R-:W-:Y:S01]  /*10c10*/  FMUL.FTZ R10, R3.reuse, R166 ;  /* 0x000000a6030a7220 */ /* 0x050fe20000410000 */
[----:B------:R-:W-:Y:S01]  /*10c20*/  MOV R166, R250 ;  /* 0x000000fa00a67202 */ /* 0x000fe20000000f00 */
[----:B------:R-:W-:Y:S01]  /*10c30*/  FMUL.FTZ R54, R3, R146 ;  /* 0x0000009203367220 */ /* 0x000fe20000410000 */
[----:B------:R-:W-:Y:S01]  /*10c40*/  MUFU.EX2 R250, R207 ;  /* 0x000000cf00fa7308 */ /* 0x000fe20000000800 */
[--C-:B-1----:R-:W-:Y:S02]  /*10c50*/  FFMA.FTZ R2, R11, c[0x0][0x2d0], -R139.reuse ;  /* 0x0000b4000b027a23 */ /* 0x102fe4000001088b */
[----:B------:R-:W-:Y:S01]  /*10c60*/  FMUL.FTZ R11, R3, R167 ;  /* 0x000000a7030b7220 */ /* 0x000fe20000410000 */
[----:B------:R-:W-:Y:S01]  /*10c70*/  MOV R167, R143 ;  /* 0x0000008f00a77202 */ /* 0x000fe20000000f00 */
[C---:B--2---:R-:W-:Y:S01]  /*10c80*/  FMUL.FTZ R12, R4.reuse, R168 ;  /* 0x000000a8040c7220 */ /* 0x044fe20000410000 */
[----:B------:R-:W-:Y:S01]  /*10c90*/  MOV R168, R153 ;  /* 0x0000009900a87202 */ /* 0x000fe20000000f00 */
[C---:B------:R-:W-:Y:S01]  /*10ca0*/  FMUL.FTZ R16, R4.reuse, R172 ;  /* 0x000000ac04107220 */ /* 0x040fe20000410000 */
[----:B------:R-:W-:Y:S01]  /*10cb0*/  F2FP.BF16.PACK_AB R143, R167, R156 ;  /* 0x0000009ca78f723e */ /* 0x000fe200000010ff */
[C---:B------:R-:W-:Y:S01]  /*10cc0*/  FMUL.FTZ R22, R3.reuse, R158 ;  /* 0x0000009e03167220 */ /* 0x040fe20000410000 */
[----:B------:R1:W-:Y:S01]  /*10cd0*/  MUFU.EX2 R243, R2 ;  /* 0x0000000200f37308 */ /* 0x0003e20000000800 */
[----:B------:R-:W2:Y:S01]  /*10ce0*/  LDL.LU R158, [R1+0xa8] ;  /* 0x0000a800019e7983 */ /* 0x000ea20000300800 */
[C---:B------:R-:W-:Y:S02]  /*10cf0*/  FMUL.FTZ R38, R3.reuse, R150 ;  /* 0x0000009603267220 */ /* 0x040fe40000410000 */
[C---:B------:R-:W-:Y:S01]  /*10d00*/  FMUL.FTZ R39, R3.reuse, R151 ;  /* 0x0000009703277220 */ /* 0x040fe20000410000 */
[-C--:B---3--:R-:W-:Y:S01]  /*10d10*/  HMMA.16816.F32.BF16 R8, R140, R28.reuse, R8 ;  /* 0x0000001c8c08723c */ /* 0x088fe20000041808 */
[----:B------:R-:W3:Y:S04]  /*10d20*/  LDSM.16.MT88.4 R148, [R220+0x2080] ;  /* 0x00208000dc94783b */ /* 0x000ee80000004200 */
[C---:B------:R-:W-:Y:S02]  /*10d30*/  FMUL.FTZ R17, R4.reuse, R173 ;  /* 0x000000ad04117220 */ /* 0x040fe40000410000 */
[C---:B------:R-:W-:Y:S02]  /*10d40*/  FMUL.FTZ R23, R3.reuse, R159 ;  /* 0x0000009f03177220 */ /* 0x040fe40000410000 */
[C---:B------:R-:W-:Y:S01]  /*10d50*/  FMUL.FTZ R26, R3.reuse, R162 ;  /* 0x000000a2031a7220 */ /* 0x040fe20000410000 */
[----:B------:R-:W-:Y:S01]  /*10d60*/  MUFU.EX2 R159, R204 ;  /* 0x000000cc009f7308 */ /* 0x000fe20000000800 */
[----:B------:R-:W4:Y:S01]  /*10d70*/  LDL.LU R162, [R1+0xac] ;  /* 0x0000ac0001a27983 */ /* 0x000f220000300800 */
[C---:B------:R-:W-:Y:S02]  /*10d80*/  FMUL.FTZ R27, R3.reuse, R163 ;  /* 0x000000a3031b7220 */ /* 0x040fe40000410000 */
[C---:B------:R-:W-:Y:S02]  /*10d90*/  FMUL.FTZ R32, R4.reuse, R180 ;  /* 0x000000b404207220 */ /* 0x040fe40000410000 */
[----:B------:R-:W-:Y:S02]  /*10da0*/  FMUL.FTZ R33, R4, R181 ;  /* 0x000000b504217220 */ /* 0x000fe40000410000 */
[C---:B------:R-:W-:Y:S02]  /*10db0*/  FMUL.FTZ R42, R3.reuse, R154 ;  /* 0x0000009a032a7220 */ /* 0x040fe40000410000 */
[----:B-1----:R-:W-:Y:S01]  /*10dc0*/  FFMA.FTZ R2, R14, c[0x0][0x2d0], -R139 ;  /* 0x0000b4000e027a23 */ /* 0x002fe2000001088b */
[----:B------:R-:W-:Y:S01]  /*10dd0*/  MUFU.EX2 R154, R205 ;  /* 0x000000cd009a7308 */ /* 0x000fe20000000800 */
[C---:B------:R-:W-:Y:S02]  /*10de0*/  FMUL.FTZ R43, R3.reuse, R155 ;  /* 0x0000009b032b7220 */ /* 0x040fe40000410000 */
[C---:B------:R-:W-:Y:S02]  /*10df0*/  FMUL.FTZ R48, R4.reuse, R188 ;  /* 0x000000bc04307220 */ /* 0x040fe40000410000 */
[C---:B------:R-:W-:Y:S02]  /*10e00*/  FMUL.FTZ R49, R4.reuse, R189 ;  /* 0x000000bd04317220 */ /* 0x040fe40000410000 */
[C---:B------:R-:W-:Y:S02]  /*10e10*/  FMUL.FTZ R58, R3.reuse, R58 ;  /* 0x0000003a033a7220 */ /* 0x040fe40000410000 */
[C---:B------:R-:W-:Y:S01]  /*10e20*/  FMUL.FTZ R59, R3.reuse, R59 ;  /* 0x0000003b033b7220 */ /* 0x040fe20000410000 */
[----:B------:R1:W5:Y:S01]  /*10e30*/  MUFU.EX2 R244, R2 ;  /* 0x0000000200f47308 */ /* 0x0003620000000800 */
        /* <DEDUP_REMOVED lines=13> */
[----:B------:R-:W-:Y:S01]  /*10f10*/  FMUL.FTZ R81, R4, R81 ;  /* 0x0000005104517220 */ /* 0x000fe20000410000 */
[----:B-1----:R-:W-:Y:S01]  /*10f20*/  FSEL R2, R6, RZ, P0 ;  /* 0x000000ff06027208 */ /* 0x002fe20000000000 */
[C---:B------:R-:W-:Y:S01]  /*10f30*/  FMUL.FTZ R86, R3.reuse, R86 ;  /* 0x0000005603567220 */ /* 0x040fe20000410000 */
[----:B-----5:R-:W-:Y:S01]  /*10f40*/  F2FP.BF16.PACK_AB R145, R244, R243 ;  /* 0x000000f3f491723e */ /* 0x020fe200000010ff */
[----:B------:R-:W-:Y:S02]  /*10f50*/  FMUL.FTZ R87, R3, R87 ;  /* 0x0000005703577220 */ /* 0x000fe40000410000 */
[----:B------:R-:W-:Y:S01]  /*10f60*/  FADD.FTZ R2, -R2, R7 ;  /* 0x0000000702027221 */ /* 0x000fe20000010100 */
[----:B------:R-:W-:Y:S01]  /*10f70*/  MUFU.EX2 R210, R198 ;  /* 0x000000c600d27308 */ /* 0x000fe20000000800 */
[--C-:B------:R-:W-:Y:S02]  /*10f80*/  FFMA.FTZ R7, R21, c[0x0][0x2d0], -R139.reuse ;  /* 0x0000b40015077a23 */ /* 0x100fe4000001088b */
[----:B------:R-:W-:Y:S02]  /*10f90*/  FMUL.FTZ R2, R2, c[0x0][0x2d0] ;  /* 0x0000b40002027a20 */ /* 0x000fe40000410000 */
[----:B------:R-:W-:Y:S01]  /*10fa0*/  FMUL.FTZ R21, R0, R157 ;  /* 0x0000009d00157220 */ /* 0x000fe20000410000 */
[----:B------:R-:W-:Y:S01]  /*10fb0*/  MOV R157, R55 ;  /* 0x00000037009d7202 */ /* 0x000fe20000000f00 */
[C---:B------:R-:W-:Y:S02]  /*10fc0*/  FMUL.FTZ R55, R3.reuse, R147 ;  /* 0x0000009303377220 */ /* 0x040fe40000410000 */
[C---:B------:R-:W-:Y:S01]  /*10fd0*/  FMUL.FTZ R90, R3.reuse, R90 ;  /* 0x0000005a035a7220 */ /* 0x040fe20000410000 */
[----:B------:R1:W5:Y:S01]  /*10fe0*/  MUFU.EX2 R0, R2 ;  /* 0x0000000200007308 */ /* 0x0003620000000800 */
[----:B------:R-:W-:Y:S01]  /*10ff0*/  F2FP.BF16.PACK_AB R146, R166, R157 ;  /* 0x0000009da692723e */ /* 0x000fe200000010ff */
[C---:B------:R-:W-:Y:S02]  /*11000*/  FMUL.FTZ R91, R3.reuse, R91 ;  /* 0x0000005b035b7220 */ /* 0x040fe40000410000 */
[C---:B------:R-:W-:Y:S02]  /*11010*/  FMUL.FTZ R92, R4.reuse, R92 ;  /* 0x0000005c045c7220 */ /* 0x040fe40000410000 */
[C---:B------:R-:W-:Y:S02]  /*11020*/  FMUL.FTZ R93, R4.reuse, R93 ;  /* 0x0000005d045d7220 */ /* 0x040fe40000410000 */
[C---:B------:R-:W-:Y:S02]  /*11030*/  FMUL.FTZ R96, R4.reuse, R96 ;  /* 0x0000006004607220 */ /* 0x040fe40000410000 */
        /* <DEDUP_REMOVED lines=9> */
[----:B-1----:R-:W2:Y:S01]  /*110d0*/  LDL.LU R2, [R1+0x94] ;  /* 0x0000940001027983 */ /* 0x002ea20000300800 */
[C---:B-----5:R-:W-:Y:S01]  /*110e0*/  FMUL.FTZ R14, R0.reuse, R170 ;  /* 0x000000aa000e7220 */ /* 0x060fe20000410000 */
[----:B------:R-:W-:Y:S01]  /*110f0*/  MOV R170, R157 ;  /* 0x0000009d00aa7202 */ /* 0x000fe20000000f00 */
[C---:B------:R-:W-:Y:S01]  /*11100*/  FMUL.FTZ R15, R0.reuse, R171 ;  /* 0x000000ab000f7220 */ /* 0x040fe20000410000 */
[----:B------:R-:W-:Y:S01]  /*11110*/  MOV R171, R156 ;  /* 0x0000009c00ab7202 */ /* 0x000fe20000000f00 */
[C---:B------:R-:W-:Y:S02]  /*11120*/  FMUL.FTZ R18, R0.reuse, R174 ;  /* 0x000000ae00127220 */ /* 0x040fe40000410000 */
[C---:B------:R-:W-:Y:S02]  /*11130*/  FMUL.FTZ R19, R0.reuse, R175 ;  /* 0x000000af00137220 */ /* 0x040fe40000410000 */
[C---:B------:R-:W-:Y:S01]  /*11140*/  FMUL.FTZ R34, R0.reuse, R182 ;  /* 0x000000b600227220 */ /* 0x040fe20000410000 */
[----:B---3--:R-:W-:Y:S01]  /*11150*/  MOV R165, R251 ;  /* 0x000000fb00a57202 */ /* 0x008fe20000000f00 */
[C---:B------:R-:W-:Y:S01]  /*11160*/  FMUL.FTZ R35, R0.reuse, R183 ;  /* 0x000000b700237220 */ /* 0x040fe20000410000 */
        /* <DEDUP_REMOVED lines=16> */
[C---:B------:R-:W-:Y:S02]  /*11270*/  FMUL.FTZ R112, R4.reuse, R112 ;  /* 0x0000007004707220 */ /* 0x040fe40000410000 */
[----:B------:R-:W-:Y:S02]  /*11280*/  FMUL.FTZ R113, R4, R113 ;  /* 0x0000007104717220 */ /* 0x000fe40000410000 */
[C---:B------:R-:W-:Y:S02]  /*11290*/  FMUL.FTZ R114, R0.reuse, R114 ;  /* 0x0000007200727220 */ /* 0x040fe40000410000 */
        /* <DEDUP_REMOVED lines=15> */
[--C-:B------:R-:W-:Y:S02]  /*11390*/  FFMA.FTZ R160, R193, c[0x0][0x2d0], -R139.reuse ;  /* 0x0000b400c1a07a23 */ /* 0x100fe4000001088b */
[----:B------:R-:W-:Y:S02]  /*113a0*/  FFMA.FTZ R7, R195, c[0x0][0x2d0], -R139 ;  /* 0x0000b400c3077a23 */ /* 0x000fe4000001088b */
[----:B------:R-:W-:Y:S01]  /*113b0*/  MUFU.EX2 R201, R160 ;  /* 0x000000a000c97308 */ /* 0x000fe20000000800 */
[----:B--2---:R-:W-:Y:S02]  /*113c0*/  FFMA.FTZ R161, R3, R2, R13 ;  /* 0x0000000203a17223 */ /* 0x004fe4000001000d */
[----:B------:R-:W-:Y:S01]  /*113d0*/  FMUL.FTZ R13, R4, R169 ;  /* 0x000000a9040d7220 */ /* 0x000fe20000410000 */
[----:B------:R-:W-:Y:S01]  /*113e0*/  MOV R169, R51 ;  /* 0x0000003300a97202 */ /* 0x000fe20000000f00 */
[----:B------:R-:W-:Y:S02]  /*113f0*/  FMUL.FTZ R51, R0, R191 ;  /* 0x000000bf00337220 */ /* 0x000fe40000410000 */
[----:B------:R-:W-:Y:S01]  /*11400*/  FFMA.FTZ R3, R196, c[0x0][0x2d0], -R139 ;  /* 0x0000b400c4037a23 */ /* 0x000fe2000001088b */
[----:B------:R-:W-:Y:S01]  /*11410*/  F2FP.BF16.PACK_AB R147, R165, R169 ;  /* 0x000000a9a593723e */ /* 0x000fe200000010ff */
[----:B-1----:R-:W-:Y:S01]  /*11420*/  LDSM.16.MT88.4 R196, [R220+0x3080] ;  /* 0x00308000dcc4783b */ /* 0x002fe20000004200 */
[----:B------:R-:W-:Y:S01]  /*11430*/  FADD.FTZ R161, R247, R161 ;  /* 0x000000a1f7a17221 */ /* 0x000fe20000010000 */
[----:B------:R-:W-:Y:S01]  /*11440*/  MOV R247, R154 ;  /* 0x0000009a00f77202 */ /* 0x000fe20000000f00 */
[--C-:B------:R-:W-:Y:S01]  /*11450*/  FFMA.FTZ R2, R194, c[0x0][0x2d0], -R139.reuse ;  /* 0x0000b400c2027a23 */ /* 0x100fe2000001088b */
[----:B------:R-:W-:Y:S02]  /*11460*/  F2FP.BF16.PACK_AB R194, R231, R214 ;  /* 0x000000d6e7c2723e */ /* 0x000fe400000010ff */
[C---:B------:R-:W-:Y:S01]  /*11470*/  HMMA.16816.F32.BF16 R12, R144.reuse, R28, R12 ;  /* 0x0000001c900c723c */ /* 0x040fe2000004180c */
[----:B------:R1:W-:Y:S06]  /*11480*/  MUFU.EX2 R206, R2 ;  /* 0x0000000200ce7308 */ /* 0x0003ec0000000800 */
[C---:B------:R-:W-:Y:S01]  /*11490*/  FMUL.FTZ R28, R4.reuse, R176 ;  /* 0x000000b0041c7220 */ /* 0x040fe20000410000 */
[-C--:B------:R-:W-:Y:S04]  /*114a0*/  HMMA.16816.F32.BF16 R16, R144, R30.reuse, R16 ;  /* 0x0000001e9010723c */ /* 0x080fe80000041810 */
[----:B------:R-:W-:Y:S04]  /*114b0*/  FMUL.FTZ R29, R4, R177 ;  /* 0x000000b1041d7220 */ /* 0x000fe80000410000 */
[C---:B------:R-:W-:Y:S07]  /*114c0*/  HMMA.16816.F32.BF16 R20, R140.reuse, R30, R20 ;  /* 0x0000001e8c14723c */ /* 0x040fee0000041814 */
[C---:B------:R-:W-:Y:S01]  /*114d0*/  FMUL.FTZ R30, R0.reuse, R178 ;  /* 0x000000b2001e7220 */ /* 0x040fe20000410000 */
[-C--:B------:R-:W-:Y:S04]  /*114e0*/  HMMA.16816.F32.BF16 R24, R140, R44.reuse, R24 ;  /* 0x0000002c8c18723c */ /* 0x080fe80000041818 */
[----:B------:R-:W-:Y:S02]  /*114f0*/  FMUL.FTZ R31, R0, R179 ;  /* 0x000000b3001f7220 */ /* 0x000fe40000410000 */
[----:B-1----:R-:W-:Y:S02]  /*11500*/  FFMA.FTZ R2, R203, c[0x0][0x2d0], -R139 ;  /* 0x0000b400cb027a23 */ /* 0x002fe4000001088b */
[----:B------:R-:W-:Y:S03]  /*11510*/  MUFU.EX2 R203, R7 ;  /* 0x0000000700cb7308 */ /* 0x000fe60000000800 */
[C---:B------:R-:W-:Y:S07]  /*11520*/  HMMA.16816.F32.BF16 R28, R144.reuse, R44, R28 ;  /* 0x0000002c901c723c */ /* 0x040fee000004181c */
[C---:B------:R-:W-:Y:S01]  /*11530*/  FMUL.FTZ R44, R4.reuse, R184 ;  /* 0x000000b8042c7220 */ /* 0x040fe20000410000 */
[-C--:B------:R-:W-:Y:S01]  /*11540*/  HMMA.16816.F32.BF16 R32, R144, R46.reuse, R32 ;  /* 0x0000002e9020723c */ /* 0x080fe20000041820 */
[----:B------:R1:W-:Y:S03]  /*11550*/  MUFU.EX2 R204, R2 ;  /* 0x0000000200cc7308 */ /* 0x0003e60000000800 */
[C---:B------:R-:W-:Y:S02]  /*11560*/  FMUL.FTZ R45, R4.reuse, R185 ;  /* 0x000000b9042d7220 */ /* 0x040fe40000410000 */
[----:B----4-:R-:W-:Y:S01]  /*11570*/  FFMA.FTZ R4, R4, R162, R245 ;  /* 0x000000a204047223 */ /* 0x010fe200000100f5 */
[----:B------:R-:W-:Y:S01]  /*11580*/  MOV R245, R159 ;  /* 0x0000009f00f57202 */ /* 0x000fe20000000f00 */
[C---:B------:R-:W-:Y:S04]  /*11590*/  HMMA.16816.F32.BF16 R36, R140.reuse, R46, R36 ;  /* 0x0000002e8c24723c */ /* 0x040fe80000041824 */
[----:B------:R-:W-:Y:S01]  /*115a0*/  FADD.FTZ R4, R246, R4 ;  /* 0x00000004f6047221 */ /* 0x000fe20000010000 */
[----:B------:R-:W-:Y:S02]  /*115b0*/  MOV R246, R164 ;  /* 0x000000a400f67202 */ /* 0x000fe40000000f00 */
[C---:B------:R-:W-:Y:S01]  /*115c0*/  FMUL.FTZ R46, R0.reuse, R186 ;  /* 0x000000ba002e7220 */ /* 0x040fe20000410000 */
[-C--:B------:R-:W-:Y:S04]  /*115d0*/  HMMA.16816.F32.BF16 R40, R140, R148.reuse, R40 ;  /* 0x000000948c28723c */ /* 0x080fe80000041828 */
[----:B------:R-:W-:Y:S02]  /*115e0*/  FMUL.FTZ R47, R0, R187 ;  /* 0x000000bb002f7220 */ /* 0x000fe40000410000 */
[----:B-1----:R-:W-:Y:S05]  /*115f0*/  FFMA.FTZ R2, R202, c[0x0][0x2d0], -R139 ;  /* 0x0000b400ca027a23 */ /* 0x002fea000001088b */
[C---:B------:R-:W-:Y:S01]  /*11600*/  HMMA.16816.F32.BF16 R44, R144.reuse, R148, R44 ;  /* 0x00000094902c723c */ /* 0x040fe2000004182c */
[----:B------:R1:W2:Y:S07]  /*11610*/  MUFU.EX2 R202, R3 ;  /* 0x0000000300ca7308 */ /* 0x0002ae0000000800 */
[-C--:B------:R-:W-:Y:S03]  /*11620*/  HMMA.16816.F32.BF16 R48, R144, R150.reuse, R48 ;  /* 0x000000969030723c */ /* 0x080fe60000041830 */
[----:B------:R3:W-:Y:S05]  /*11630*/  MUFU.EX2 R205, R2 ;  /* 0x0000000200cd7308 */ /* 0x0007ea0000000800 */
[C---:B------:R-:W-:Y:S01]  /*11640*/  HMMA.16816.F32.BF16 R52, R140.reuse, R150, R52 ;  /* 0x000000968c34723c */ /* 0x040fe20000041834 */
[----:B------:R-:W4:Y:S03]  /*11650*/  LDSM.16.MT88.4 R148, [R219+0x2080] ;  /* 0x00208000db94783b */ /* 0x000f260000004200 */
[----:B-1----:R-:W-:Y:S01]  /*11660*/  FADD.FTZ R3, R170, R4 ;  /* 0x00000004aa037221 */ /* 0x002fe20000010000 */
[----:B--2---:R-:W-:Y:S03]  /*11670*/  F2FP.BF16.PACK_AB R193, R203, R202 ;  /* 0x000000cacbc1723e */ /* 0x004fe600000010ff */
[----:B------:R-:W-:Y:S04]  /*11680*/  FADD.FTZ R7, R166, R3 ;  /* 0x00000003a6077221 */ /* 0x000fe80000010000 */
[--C-:B---3--:R-:W-:Y:S02]  /*11690*/  FFMA.FTZ R2, R200, c[0x0][0x2d0], -R139.reuse ;  /* 0x0000b400c8027a23 */ /* 0x108fe4000001088b */
[----:B------:R-:W-:Y:S01]  /*116a0*/  FFMA.FTZ R139, R192, c[0x0][0x2d0], -R139 ;  /* 0x0000b400c08b7a23 */ /* 0x000fe2000001088b */
[----:B------:R-:W-:Y:S01]  /*116b0*/  F2FP.BF16.PACK_AB R192, R212, R213 ;  /* 0x000000d5d4c0723e */ /* 0x000fe200000010ff */
[----:B------:R1:W-:Y:S10]  /*116c0*/  MUFU.EX2 R207, R2 ;  /* 0x0000000200cf7308 */ /* 0x0003f40000000800 */
[----:B------:R-:W2:Y:S01]  /*116d0*/  MUFU.EX2 R200, R139 ;  /* 0x0000008b00c87308 */ /* 0x000ea20000000800 */
[-C--:B----4-:R-:W-:Y:S03]  /*116e0*/  HMMA.16816.F32.BF16 R56, R140, R148.reuse, R56 ;  /* 0x000000948c38723c */ /* 0x090fe60000041838 */
[----:B-1----:R-:W-:Y:S05]  /*116f0*/  FFMA.FTZ R2, R0, R158, R243 ;  /* 0x0000009e00027223 */ /* 0x002fea00000100f3 */
[C---:B------:R-:W-:Y:S01]  /*11700*/  HMMA.16816.F32.BF16 R60, R144.reuse, R148, R60 ;  /* 0x00000094903c723c */ /* 0x040fe2000004183c */
[----:B------:R-:W3:Y:S03]  /*11710*/  LDL R243, [R1+0x98] ;  /* 0x0000980001f37983 */ /* 0x000ee60000100800 */
[----:B------:R-:W-:Y:S01]  /*11720*/  FADD.FTZ R0, R248, R152 ;  /* 0x00000098f8007221 */ /* 0x000fe20000010000 */
[----:B------:R-:W-:Y:S01]  /*11730*/  LDSM.16.MT88.4 R156, [R220+0x2880] ;  /* 0x00288000dc9c783b */ /* 0x000fe20000004200 */
[----:B------:R-:W-:Y:S01]  /*11740*/  MOV R248, R155 ;  /* 0x0000009b00f87202 */ /* 0x000fe20000000f00 */
[----:B------:R-:W-:Y:S01]  /*11750*/  FADD.FTZ R162, R244, R2 ;  /* 0x00000002f4a27221 */ /* 0x000fe20000010000 */
[-C--:B------:R-:W-:Y:S04]  /*11760*/  HMMA.16816.F32.BF16 R64, R144, R150.reuse, R64 ;  /* 0x000000969040723c */ /* 0x080fe80000041840 */
[----:B------:R-:W-:Y:S01]  /*11770*/  FADD.FTZ R4, R169, R162 ;  /* 0x000000a2a9047221 */ /* 0x000fe20000010000 */
[----:B------:R-:W-:Y:S01]  /*11780*/  LDSM.16.MT88.4 R152, [R218+0x2880] ;  /* 0x00288000da98783b */ /* 0x000fe20000004200 */
[----:B--2---:R-:W-:Y:S01]  /*11790*/  F2FP.BF16.PACK_AB R195, R200, R201 ;  /* 0x000000c9c8c3723e */ /* 0x004fe200000010ff */
[----:B------:R-:W-:Y:S01]  /*117a0*/  FADD.FTZ R2, R249, R0 ;  /* 0x00000000f9027221 */ /* 0x000fe20000010000 */
[C---:B------:R-:W-:Y:S04]  /*117b0*/  HMMA.16816.F32.BF16 R68, R140.reuse, R150, R68 ;  /* 0x000000968c44723c */ /* 0x040fe80000041844 */
[----:B------:R-:W-:Y:S01]  /*117c0*/  FADD.FTZ R0, R171, R161 ;  /* 0x000000a1ab007221 */ /* 0x000fe20000010000 */
[----:B------:R-:W1:Y:S01]  /*117d0*/  LDSM.16.MT88.4 R148, [R217+0x3880] ;  /* 0x00388000d994783b */ /* 0x000e620000004200 */
[----:B------:R-:W-:Y:S01]  /*117e0*/  FADD.FTZ R2, R168, R2 ;  /* 0x00000002a8027221 */ /* 0x000fe20000010000 */
[----:B------:R-:W-:Y:S01]  /*117f0*/  MOV R244, R163 ;  /* 0x000000a300f47202 */ /* 0x000fe20000000f00 */
[----:B------:R-:W-:Y:S04]  /*11800*/  FADD.FTZ R139, R167, R0 ;  /* 0x00000000a78b7221 */ /* 0x000fe80000010000 */
[----:B------:R-:W-:Y:S02]  /*11810*/  FADD.FTZ R0, R165, R4 ;  /* 0x00000004a5007221 */ /* 0x000fe40000010000 */
[----:B------:R-:W-:Y:S02]  /*11820*/  FADD.FTZ R4, R211, R2 ;  /* 0x00000002d3047221 */ /* 0x000fe40000010000 */
[----:B------:R-:W-:Y:S01]  /*11830*/  FADD.FTZ R3, R250, R139 ;  /* 0x0000008bfa037221 */ /* 0x000fe20000010000 */
[----:B------:R-:W-:Y:S01]  /*11840*/  MOV R139, R138 ;  /* 0x0000008a008b7202 */ /* 0x000fe20000000f00 */
[----:B------:R-:W-:Y:S02]  /*11850*/  FADD.FTZ R2, R209, R7 ;  /* 0x00000007d1027221 */ /* 0x000fe40000010000 */
[----:B------:R-:W-:Y:S02]  /*11860*/  FADD.FTZ R0, R206, R0 ;  /* 0x00000000ce007221 */ /* 0x000fe40000010000 */
[C---:B------:R-:W-:Y:S01]  /*11870*/  FADD.FTZ R7, R210.reuse, R2 ;  /* 0x00000002d2077221 */ /* 0x040fe20000010000 */
[-C--:B-1----:R-:W-:Y:S08]  /*11880*/  HMMA.16816.F32.BF16 R72, R140, R148.reuse, R72 ;  /* 0x000000948c48723c */ /* 0x082ff00000041848 */
        /* <DEDUP_REMOVED lines=15> */
[C---:B------:R-:W-:Y:S07]  /*11980*/  HMMA.16816.F32.BF16 R124, R144.reuse, R148, R124 ;  /* 0x00000094907c723c */ /* 0x040fee000004187c */
[----:B------:R-:W-:Y:S01]  /*11990*/  F2FP.BF16.PACK_AB R148, R210, R209 ;  /* 0x000000d1d294723e */ /* 0x000fe200000010ff */
[-C--:B------:R-:W-:Y:S01]  /*119a0*/  HMMA.16816.F32.BF16 R128, R144, R150.reuse, R128 ;  /* 0x000000969080723c */ /* 0x080fe20000041880 */
[----:B------:R-:W1:Y:S03]  /*119b0*/  LDSM.16.MT88.4 R144, [R217+0x2880] ;  /* 0x00288000d990783b */ /* 0x000e660000004200 */
[----:B------:R-:W-:Y:S04]  /*119c0*/  F2FP.BF16.PACK_AB R149, R204, R206 ;  /* 0x000000cecc95723e */ /* 0x000fe800000010ff */
[----:B------:R-:W-:Y:S07]  /*119d0*/  HMMA.16816.F32.BF16 R132, R140, R150, R132 ;  /* 0x000000968c84723c */ /* 0x000fee0000041884 */
[----:B------:R-:W-:Y:S02]  /*119e0*/  F2FP.BF16.PACK_AB R140, R163, R211 ;  /* 0x000000d3a38c723e */ /* 0x000fe400000010ff */
[----:B------:R-:W-:Y:S03]  /*119f0*/  F2FP.BF16.PACK_AB R141, R252, R250 ;  /* 0x000000fafc8d723e */ /* 0x000fe600000010ff */
[----:B------:R-:W-:Y:S02]  /*11a00*/  F2FP.BF16.PACK_AB R142, R248, R164 ;  /* 0x000000a4f88e723e */ /* 0x000fe400000010ff */
[----:B------:R-:W-:Y:S02]  /*11a10*/  F2FP.BF16.PACK_AB R143, R245, R247 ;  /* 0x000000f7f58f723e */ /* 0x000fe400000010ff */
[----:B------:R-:W-:Y:S02]  /*11a20*/  F2FP.BF16.PACK_AB R150, R208, R251 ;  /* 0x000000fbd096723e */ /* 0x000fe400000010ff */
[----:B------:R-:W-:Y:S02]  /*11a30*/  F2FP.BF16.PACK_AB R151, R207, R205 ;  /* 0x000000cdcf97723e */ /* 0x000fe400000010ff */
[----:B---3--:R-:W-:Y:S01]  /*11a40*/  ISETP.GT.AND P0, PT, R230, R243, PT ;  /* 0x000000f3e600720c */ /* 0x008fe20003f04270 */
        /* <DEDUP_REMOVED lines=10> */
[-C--:B------:R-:W-:Y:S08]  /*11af0*/  HMMA.16816.F32.BF16 R40, R140, R156.reuse, R40 ;  /* 0x0000009c8c28723c */ /* 0x080ff00000041828 */
        /* <DEDUP_REMOVED lines=27> */
[----:B------:R-:W-:Y:S07]  /*11cb0*/  HMMA.16816.F32.BF16 R132, R140, R154, R132 ;  /* 0x0000009a8c84723c */ /* 0x000fee0000041884 */
[----:B------:R-:W-:Y:S02]  /*11cc0*/  F2FP.BF16.PACK_AB R140, R241, R242 ;  /* 0x000000f2f18c723e */ /* 0x000fe400000010ff */
[----:B------:R-:W-:Y:S03]  /*11cd0*/  F2FP.BF16.PACK_AB R141, R233, R234 ;  /* 0x000000eae98d723e */ /* 0x000fe600000010ff */
[----:B------:R-:W-:Y:S02]  /*11ce0*/  F2FP.BF16.PACK_AB R142, R235, R240 ;  /* 0x000000f0eb8e723e */ /* 0x000fe400000010ff */
[----:B------:R-:W-:Y:S07]  /*11cf0*/  F2FP.BF16.PACK_AB R143, R215, R232 ;  /* 0x000000e8d78f723e */ /* 0x000fee00000010ff */
[-C--:B---3--:R-:W-:Y:S01]  /*11d00*/  HMMA.16816.F32.BF16 R164, R140, R156.reuse, R8 ;  /* 0x0000009c8ca4723c */ /* 0x088fe20000041808 */
[----:B------:R-:W2:Y:S07]  /*11d10*/  LDSM.16.MT88.4 R8, [R219+0x3080] ;  /* 0x00308000db08783b */ /* 0x000eae0000004200 */
[C---:B------:R-:W-:Y:S01]  /*11d20*/  HMMA.16816.F32.BF16 R168, R192.reuse, R156, R12 ;  /* 0x0000009cc0a8723c */ /* 0x040fe2000004180c */
[----:B------:R-:W3:Y:S07]  /*11d30*/  LDSM.16.MT88.4 R12, [R217+0x4880] ;  /* 0x00488000d90c783b */ /* 0x000eee0000004200 */
[-C--:B------:R-:W-:Y:S01]  /*11d40*/  HMMA.16816.F32.BF16 R172, R192, R158.reuse, R16 ;  /* 0x0000009ec0ac723c */ /* 0x080fe20000041810 */
[----:B------:R-:W4:Y:S07]  /*11d50*/  LDSM.16.MT88.4 R16, [R218+0x4880] ;  /* 0x00488000da10783b */ /* 0x000f2e0000004200 */
[C---:B------:R-:W-:Y:S01]  /*11d60*/  HMMA.16816.F32.BF16 R156, R140.reuse, R158, R20 ;  /* 0x0000009e8c9c723c */ /* 0x040fe20000041814 */
[----:B------:R-:W5:Y:S07]  /*11d70*/  LDSM.16.MT88.4 R20, [R220+0x4880] ;  /* 0x00488000dc14783b */ /* 0x000f6e0000004200 */
[-C--:B-1----:R-:W-:Y:S01]  /*11d80*/  HMMA.16816.F32.BF16 R160, R140, R144.reuse, R24 ;  /* 0x000000908ca0723c */ /* 0x082fe20000041818 */
[----:B------:R-:W1:Y:S07]  /*11d90*/  LDSM.16.MT88.4 R24, [R219+0x4880] ;  /* 0x00488000db18783b */ /* 0x000e6e0000004200 */
        /* <DEDUP_REMOVED lines=8> */
[C---:B------:R-:W-:Y:S07]  /*11e20*/  HMMA.16816.F32.BF16 R60, R192.reuse, R8, R60 ;  /* 0x00000008c03c723c */ /* 0x040fee000004183c */
[----:B------:R-:W-:Y:S01]  /*11e30*/  FADD.FTZ R9, R244, R4 ;  /* 0x00000004f4097221 */ /* 0x000fe20000010000 */
[-C--:B------:R-:W-:Y:S04]  /*11e40*/  HMMA.16816.F32.BF16 R64, R192, R10.reuse, R64 ;  /* 0x0000000ac040723c */ /* 0x080fe80000041840 */
[----:B------:R-:W-:Y:S02]  /*11e50*/  FADD.FTZ R4, R204, R0 ;  /* 0x00000000cc047221 */ /* 0x000fe40000010000 */
[----:B------:R-:W-:Y:S02]  /*11e60*/  FADD.FTZ R0, R251, R7 ;  /* 0x00000007fb007221 */ /* 0x000fe40000010000 */
[C---:B------:R-:W-:Y:S04]  /*11e70*/  HMMA.16816.F32.BF16 R68, R140.reuse, R10, R68 ;  /* 0x0000000a8c44723c */ /* 0x040fe80000041844 */
[----:B------:R-:W-:Y:S02]  /*11e80*/  FADD.FTZ R8, R252, R3 ;  /* 0x00000003fc087221 */ /* 0x000fe40000010000 */
[----:B------:R-:W-:Y:S02]  /*11e90*/  FADD.FTZ R3, R246, R9 ;  /* 0x00000009f6037221 */ /* 0x000fe40000010000 */
[-C--:B---3--:R-:W-:Y:S04]  /*11ea0*/  HMMA.16816.F32.BF16 R72, R140, R12.reuse, R72 ;  /* 0x0000000c8c48723c */ /* 0x088fe80000041848 */
        /* <DEDUP_REMOVED lines=11> */
[-C--:B----4-:R-:W-:Y:S04]  /*11f60*/  HMMA.16816.F32.BF16 R88, R140, R16.reuse, R88 ;  /* 0x000000108c58723c */ /* 0x090fe80000041858 */
        /* <DEDUP_REMOVED lines=8> */
[C---:B------:R-:W-:Y:S01]  /*11ff0*/  HMMA.16816.F32.BF16 R100, R140.reuse, R18, R100 ;  /* 0x000000128c64723c */ /* 0x040fe20000041864 */
[----:B------:R2:W-:Y:S03]  /*12000*/  STL [R1+0x90], R4 ;  /* 0x0000900401007387 */ /* 0x0005e60000100800 */
[----:B------:R-:W-:Y:S02]  /*12010*/  FADD.FTZ R0, R203, R3 ;  /* 0x00000003cb007221 */ /* 0x000fe40000010000 */
[----:B------:R-:W-:Y:S02]  /*12020*/  FADD.FTZ R8, R213, R8 ;  /* 0x00000008d5087221 */ /* 0x000fe40000010000 */
[-C--:B-----5:R-:W-:Y:S04]  /*12030*/  HMMA.16816.F32.BF16 R104, R140, R20.reuse, R104 ;  /* 0x000000148c68723c */ /* 0x0a0fe80000041868 */
[----:B------:R-:W-:Y:S04]  /*12040*/  FADD.FTZ R2, R212, R8 ;  /* 0x00000008d4027221 */ /* 0x000fe80000010000 */
[C---:B------:R-:W-:Y:S04]  /*12050*/  HMMA.16816.F32.BF16 R108, R192.reuse, R20, R108 ;  /* 0x00000014c06c723c */ /* 0x040fe8000004186c */
[----:B------:R-:W-:Y:S02]  /*12060*/  FADD.FTZ R3, R214, R2 ;  /* 0x00000002d6037221 */ /* 0x000fe40000010000 */
[----:B------:R-:W-:Y:S01]  /*12070*/  FADD.FTZ R2, R201, R0 ;  /* 0x00000000c9027221 */ /* 0x000fe20000010000 */
[----:B------:R-:W-:Y:S01]  /*12080*/  IADD3 R0, R230, -0x1, RZ ;  /* 0xffffffffe6007810 */ /* 0x000fe20007ffe0ff */
[-C--:B------:R-:W-:Y:S04]  /*12090*/  HMMA.16816.F32.BF16 R112, R192, R22.reuse, R112 ;  /* 0x00000016c070723c */ /* 0x080fe80000041870 */
[----:B--2---:R-:W-:Y:S01]  /*120a0*/  FADD.FTZ R4, R215, R7 ;  /* 0x00000007d7047221 */ /* 0x004fe20000010000 */
[----:B------:R-:W-:Y:S01]  /*120b0*/  MOV R230, R0 ;  /* 0x0000000000e67202 */ /* 0x000fe20000000f00 */
[----:B------:R-:W-:Y:S01]  /*120c0*/  FADD.FTZ R3, R231, R3 ;  /* 0x00000003e7037221 */ /* 0x000fe20000010000 */
[----:B------:R-:W-:Y:S01]  /*120d0*/  MOV R7, R6 ;  /* 0x0000000600077202 */ /* 0x000fe20000000f00 */
[C---:B------:R-:W-:Y:S01]  /*120e0*/  HMMA.16816.F32.BF16 R116, R140.reuse, R22, R116 ;  /* 0x000000168c74723c */ /* 0x040fe20000041874 */
[----:B------:R2:W-:Y:S03]  /*120f0*/  STL [R1+0x94], R4 ;  /* 0x0000940401007387 */ /* 0x0005e60000100800 */
[----:B------:R-:W-:Y:S01]  /*12100*/  FADD.FTZ R2, R200, R2 ;  /* 0x00000002c8027221 */ /* 0x000fe20000010000 */
[----:B------:R2:W-:Y:S03]  /*12110*/  STL [R1+0xac], R3 ;  /* 0x0000ac0301007387 */ /* 0x0005e60000100800 */
[-C--:B-1----:R-:W-:Y:S01]  /*12120*/  HMMA.16816.F32.BF16 R120, R140, R24.reuse, R120 ;  /* 0x000000188c78723c */ /* 0x082fe20000041878 */
[----:B------:R2:W-:Y:S07]  /*12130*/  STL [R1+0xa8], R2 ;  /* 0x0000a80201007387 */ /* 0x0005ee0000100800 */
[C---:B------:R-:W-:Y:S08]  /*12140*/  HMMA.16816.F32.BF16 R124, R192.reuse, R24, R124 ;  /* 0x00000018c07c723c */ /* 0x040ff0000004187c */
[-C--:B------:R-:W-:Y:S08]  /*12150*/  HMMA.16816.F32.BF16 R128, R192, R26.reuse, R128 ;  /* 0x0000001ac080723c */ /* 0x080ff00000041880 */
[----:B------:R-:W-:Y:S07]  /*12160*/  HMMA.16816.F32.BF16 R132, R140, R26, R132 ;  /* 0x0000001a8c84723c */ /* 0x000fee0000041884 */
[----:B------:R-:W-:Y:S02]  /*12170*/  MOV R140, R137 ;  /* 0x00000089008c7202 */ /* 0x000fe40000000f00 */
[----:B------:R-:W-:Y:S01]  /*12180*/  MOV R141, R136 ;  /* 0x00000088008d7202 */ /* 0x000fe20000000f00 */
[----:B--2---:R-:W-:-:S05]  /*12190*/  @P0 BRA `(.L_x_1331) ;  /* 0xffffafb000000947 */ /* 0x004fca000383ffff */
[----:B------:R-:W2:Y:S01]  /*121a0*/  LDL R3, [R1+0x4] ;  /* 0x0000040001037983 */ /* 0x000ea20000100800 */
[----:B------:R-:W-:Y:S01]  /*121b0*/  IMAD.MOV.U32 R140, RZ, RZ, R137 ;  /* 0x000000ffff8c7224 */ /* 0x000fe200078e0089 */
[----:B------:R-:W-:Y:S01]  /*121c0*/  MOV R7, R6 ;  /* 0x0000000600077202 */ /* 0x000fe20000000f00 */
[----:B------:R-:W-:Y:S01]  /*121d0*/  IMAD.MOV.U32 R139, RZ, RZ, R138 ;  /* 0x000000ffff8b7224 */ /* 0x000fe200078e008a */
[----:B------:R-:W-:Y:S01]  /*121e0*/  MOV R230, R0 ;  /* 0x0000000000e67202 */ /* 0x000fe20000000f00 */
[----:B------:R-:W-:Y:S01]  /*121f0*/  IMAD.MOV.U32 R141, RZ, RZ, R136 ;  /* 0x000000ffff8d7224 */ /* 0x000fe200078e0088 */
[----:B--2---:R-:W-:-:S03]  /*12200*/  SHF.L.U32 R3, R3, 0x7, RZ ;  /* 0x0000000703037819 */ /* 0x004fc600000006ff */
.L_x_1300:
[----:B-1----:R-:W2:Y:S04]  /*12210*/  LDL R2, [R1+0x64] ;  /* 0x0000640001027983 */ /* 0x002ea80000100800 */
[----:B------:R-:W3:Y:S01]  /*12220*/  LDL R4, [R1+0x58] ;  /* 0x0000580001047983 */ /* 0x000ee20000100800 */
[----:B------:R-:W-:Y:S01]  /*12230*/  IMAD.MOV.U32 R6, RZ, RZ, 0x1 ;  /* 0x00000001ff067424 */ /* 0x000fe200078e00ff */
[----:B------:R-:W-:-:S02]  /*12240*/  IADD3 R3, R3, 0x7f, RZ ;  /* 0x0000007f03037810 */ /* 0x000fc40007ffe0ff */
[----:B------:R-:W-:Y:S02]  /*12250*/  LOP3.LUT R229, R229, 0xfffffbff, RZ, 0xc0, !PT ;  /* 0xfffffbffe5e57812 */ /* 0x000fe400078ec0ff */
[----:B------:R-:W-:-:S13]  /*12260*/  ISETP.NE.AND P0, PT, R6, c[0x0][0x2c4], PT ;  /* 0x0000b10006007a0c */ /* 0x000fda0003f05270 */
[----:B------:R-:W-:Y:S01]  /*12270*/  @P0 IMAD.HI.U32 R0, R3, c[0x0][0x2c8], RZ ;  /* 0x0000b20003000a27 */ /* 0x000fe200078e00ff */
[----:B------:R-:W-:-:S04]  /*12280*/  @P0 LOP3.LUT R229, R229, 0x400, RZ, 0xfc, !PT ;  /* 0x00000400e5e50812 */ /* 0x000fc800078efcff */
[----:B------:R-:W-:Y:S02]  /*12290*/  @P0 SHF.R.U32.HI R3, RZ, c[0x0][0x2cc], R0 ;  /* 0x0000b300ff030a19 */ /* 0x000fe40000011600 */
[----:B------:R-:W-:Y:S02]  /*122a0*/  ISETP.LE.AND P0, PT, R6, c[0x0][0x32c], PT ;  /* 0x0000cb0006007a0c */ /* 0x000fe40003f03270 */
[----:B------:R-:W-:-:S11]  /*122b0*/  LOP3.LUT R229, R229, 0xfffffdff, RZ, 0xc0, !PT ;  /* 0xfffffdffe5e57812 */ /* 0x000fd600078ec0ff */
[----:B------:R-:W-:Y:S02]  /*122c0*/  @P0 LOP3.LUT R229, R229, 0x200, RZ, 0xfc, !PT ;  /* 0x00000200e5e50812 */ /* 0x000fe400078efcff */
[----:B--2---:R-:W-:-:S05]  /*122d0*/  IADD3 R3, R3, 0x1, R2 ;  /* 0x0000000103037810 */ /* 0x004fca0007ffe002 */
[----:B---3--:R-:W-:-:S05]  /*122e0*/  IMAD.IADD R3, R3, 0x1, -R4 ;  /* 0x0000000103037824 */ /* 0x008fca00078e0a04 */
[----:B------:R-:W-:Y:S01]  /*122f0*/  IADD3 R2, R3, -c[0x0][0x324], RZ ;  /* 0x8000c90003027a10 */ /* 0x000fe20007ffe0ff */
[----:B------:R-:W-:Y:S05]  /*12300*/  @!P0 BRA `(.L_x_1332) ;  /* 0x0000010000008947 */ /* 0x000fea0003800000 */
[----:B------:R-:W-:Y:S01]  /*12310*/  MOV R0, R3 ;  /* 0x0000000300007202 */ /* 0x000fe20000000f00 */
[----:B------:R-:W-:Y:S03]  /*12320*/  BSSY B0, `(.L_x_1333) ;  /* 0x000000c000007945 */ /* 0x000fe60003800000 */
        /* <DEDUP_REMOVED lines=8> */
.L_x_1334:
[----:B------:R-:W-:-:S13]  /*123b0*/  ISETP.NE.AND P0, PT, R6, c[0x0][0x32c], PT ;  /* 0x0000cb0006007a0c */ /* 0x000fda0003f05270 */
[----:B------:R-:W-:-:S05]  /*123c0*/  @P0 IMAD.HI.U32 R3, R0, c[0x0][0x330], RZ ;  /* 0x0000cc0000030a27 */ /* 0x000fca00078e00ff */
[----:B------:R-:W-:Y:S02]  /*123d0*/  @P0 SHF.R.U32.HI R0, RZ, c[0x0][0x334], R3 ;  /* 0x0000cd00ff000a19 */ /* 0x000fe40000011603 */
.L_x_1335:
[----:B------:R-:W-:Y:S05]  /*123e0*/  BSYNC B0 ;  /* 0x0000000000007941 */ /* 0x000fea0003800000 */
.L_x_1333:
[----:B------:R-:W-:-:S05]  /*123f0*/  IMAD R0, R0, c[0x0][0x32c], RZ ;  /* 0x0000cb0000007a24 */ /* 0x000fca00078e02ff */
[----:B------:R-:W-:-:S03]  /*12400*/  IMNMX R2, R2, R0, !PT ;  /* 0x0000000002027217 */ /* 0x000fc60007800200 */
.L_x_1332:
[----:B------:R-:W2:Y:S01]  /*12410*/  LDL R3, [R1+0xb4] ;  /* 0x0000b40001037983 */ /* 0x000ea20000100800 */
[----:B------:R-:W-:-:S05]  /*12420*/  IADD3 R2, R2, 0x2f, RZ ;  /* 0x0000002f02027810 */ /* 0x000fca0007ffe0ff */
[----:B------:R-:W-:-:S05]  /*12430*/  IMAD.HI R2, R2, 0x2aaaaaab, RZ ;  /* 0x2aaaaaab02027827 */ /* 0x000fca00078e02ff */
[----:B------:R-:W-:-:S04]  /*12440*/  SHF.R.U32.HI R0, RZ, 0x1f, R2 ;  /* 0x0000001fff007819 */ /* 0x000fc80000011602 */
[----:B------:R-:W-:-:S04]  /*12450*/  LEA.HI.SX32 R0, R2, R0, 0x1d ;  /* 0x0000000002007211 */ /* 0x000fc800078feaff */
[----:B--2---:R-:W-:-:S04]  /*12460*/  IMNMX R3, R3, R0, !PT ;  /* 0x0000000003037217 */ /* 0x004fc80007800200 */
[----:B------:R-:W-:Y:S01]  /*12470*/  ISETP.GE.AND P0, PT, R230, R3, PT ;  /* 0x00000003e600720c */ /* 0x000fe20003f06270 */
[----:B------:R1:W-:-:S12]  /*12480*/  STL [R1+0x9c], R3 ;  /* 0x00009c0301007387 */ /* 0x0003d80000100800 */
[----:B------:R-:W-:Y:S05]  /*12490*/  @!P0 BRA `(.L_x_1336) ;  /* 0x00003ae000008947 */ /* 0x000fea0003800000 */
[----:B------:R-:W2:Y:S04]  /*124a0*/  LDL R6, [R1+0xa4] ;  /* 0x0000a40001067983 */ /* 0x000ea80000100800 */
[----:B------:R-:W3:Y:S04]  /*124b0*/  LDL.64 R8, [R1+0xc0] ;  /* 0x0000c00001087983 */ /* 0x000ee80000100a00 */
[----:B------:R-:W4:Y:S04]  /*124c0*/  LDL R4, [R1+0xf0] ;  /* 0x0000f00001047983 */ /* 0x000f280000100800 */
[----:B-1----:R-:W4:Y:S01]  /*124d0*/  LDL R3, [R1+0xe8] ;  /* 0x0000e80001037983 */ /* 0x002f220000100800 */
[----:B------:R-:W-:Y:S01]  /*124e0*/  IMAD.MOV.U32 R0, RZ, RZ, R139 ;  /* 0x000000ffff007224 */ /* 0x000fe200078e008b */
[----:B------:R-:W-:Y:S01]  /*124f0*/  MOV R137, R7 ;  /* 0x0000000700897202 */ /* 0x000fe20000000f00 */
[----:B------:R-:W-:Y:S01]  /*12500*/  IMAD.MOV.U32 R136, RZ, RZ, R141 ;  /* 0x000000ffff887224 */ /* 0x000fe200078e008d */
[----:B------:R-:W-:-:S02]  /*12510*/  MOV R237, R230 ;  /* 0x000000e600ed7202 */ /* 0x000fc40000000f00 */
[----:B--2---:R-:W-:Y:S01]  /*12520*/  ISETP.GE.AND P3, PT, R6, c[0x0][0x1d4], PT ;  /* 0x0000750006007a0c */ /* 0x004fe20003f66270 */
[----:B------:R-:W-:Y:S01]  /*12530*/  IMAD.MOV.U32 R6, RZ, RZ, R140 ;  /* 0x000000ffff067224 */ /* 0x000fe200078e008c */
[C---:B---3--:R-:W-:Y:S01]  /*12540*/  SHF.L.U64.HI R241, R8.reuse, 0x1, R9 ;  /* 0x0000000108f17819 */ /* 0x048fe20000010209 */
[----:B------:R-:W-:Y:S01]  /*12550*/  IMAD.SHL.U32 R240, R8, 0x2, RZ ;  /* 0x0000000208f07824 */ /* 0x000fe200078e00ff */
[C---:B----4-:R-:W-:Y:S02]  /*12560*/  SHF.L.U64.HI R239, R3.reuse, 0x1, R4 ;  /* 0x0000000103ef7819 */ /* 0x050fe40000010204 */
[----:B------:R-:W-:Y:S02]  /*12570*/  SHF.L.U32 R238, R3, 0x1, RZ ;  /* 0x0000000103ee7819 */ /* 0x000fe400000006ff */
.L_x_1347:
        /* <DEDUP_REMOVED lines=22> */
[----:B----4-:R-:W-:Y:S01]  /*126e0*/  IMAD.WIDE.U32 R10, R12, c[0x0][0x210], RZ ;  /* 0x000084000c0a7a25 */ /* 0x010fe200078e00ff */
[----:B-1----:R-:W-:Y:S05]  /*126f0*/  SHF.R.S32.HI R8, RZ, 0x1f, R8 ;  /* 0x0000001fff087819 */ /* 0x002fea0000011408 */
[----:B------:R-:W-:Y:S04]  /*12700*/  IMAD R8, R8, c[0x0][0x210], RZ ;  /* 0x0000840008087a24 */ /* 0x000fe800078e02ff */
[----:B------:R-:W-:Y:S05]  /*12710*/  IMAD R8, R12, c[0x0][0x214], R8 ;  /* 0x000085000c087a24 */ /* 0x000fea00078e0208 */
[----:B------:R-:W-:Y:S02]  /*12720*/  IADD3 R8, R11, R8, RZ ;  /* 0x000000080b087210 */ /* 0x000fe40007ffe0ff */
[----:B--2---:R-:W-:Y:S05]  /*12730*/  SHF.R.S32.HI R2, RZ, 0x1f, R7 ;  /* 0x0000001fff027819 */ /* 0x004fea0000011407 */
[----:B------:R-:W-:Y:S02]  /*12740*/  IMAD R4, R2, c[0x0][0x208], RZ ;  /* 0x0000820002047a24 */ /* 0x000fe400078e02ff */
[C---:B------:R-:W-:Y:S04]  /*12750*/  IMAD.WIDE.U32 R2, R7.reuse, c[0x0][0x208], RZ ;  /* 0x0000820007027a25 */ /* 0x040fe800078e00ff */
[----:B------:R-:W-:Y:S01]  /*12760*/  IMAD R4, R7, c[0x0][0x20c], R4 ;  /* 0x0000830007047a24 */ /* 0x000fe200078e0204 */
[----:B---3--:R-:W-:Y:S04]  /*12770*/  SHF.R.S32.HI R7, RZ, 0x1f, R9 ;  /* 0x0000001fff077819 */ /* 0x008fe80000011409 */
[----:B------:R-:W-:Y:S01]  /*12780*/  IADD3 R3, R3, R4, RZ ;  /* 0x0000000403037210 */ /* 0x000fe20007ffe0ff */
[----:B------:R-:W-:Y:S04]  /*12790*/  IMAD R7, R7, c[0x0][0x218], RZ ;  /* 0x0000860007077a24 */ /* 0x000fe800078e02ff */
[C---:B------:R-:W-:Y:S05]  /*127a0*/  IMAD.WIDE.U32 R2, R9.reuse, c[0x0][0x218], R2 ;  /* 0x0000860009027a25 */ /* 0x040fea00078e0002 */
[----:B------:R-:W-:Y:S01]  /*127b0*/  IADD3 R4, P1, R10, R2, RZ ;  /* 0x000000020a047210 */ /* 0x000fe20007f3e0ff */
[----:B------:R-:W-:Y:S03]  /*127c0*/  IMAD R2, R9, c[0x0][0x21c], R7 ;  /* 0x0000870009027a24 */ /* 0x000fe600078e0207 */
[----:B------:R-:W-:Y:S02]  /*127d0*/  LEA R7, P0, R4, c[0x0][0x1f8], 0x1 ;  /* 0x00007e0004077a11 */ /* 0x000fe400078008ff */
[----:B------:R-:W-:Y:S04]  /*127e0*/  IADD3.X R2, R8, R3, R2, P1, !PT ;  /* 0x0000000308027210 */ /* 0x000fe80000ffe402 */
[----:B------:R-:W-:Y:S01]  /*127f0*/  LEA.HI.X R4, R4, c[0x0][0x1fc], R2, 0x1, P0 ;  /* 0x00007f0004047a11 */ /* 0x000fe200000f0c02 */
[----:B------:R-:W-:-:S05]  /*12800*/  BRA.DIV ~URZ, `(.L_x_1339) ;  /* 0x0000e7627f007947 */ /* 0x000fca000b800000 */
[----:B------:R1:W2:Y:S02]  /*12810*/  SHFL.IDX PT, R9, R4, RZ, 0x181f ;  /* 0x00181fff04097589 */ /* 0x0002a400000e0000 */
.L_x_1455:
[----:B------:R-:W-:-:S05]  /*12820*/  BRA.DIV ~URZ, `(.L_x_1340) ;  /* 0x0000e7c27f007947 */ /* 0x000fca000b800000 */
[----:B------:R-:W3:Y:S04]  /*12830*/  LDL R15, [R1+0xf4] ;  /* 0x0000f400010f7983 */ /* 0x000ee80000100800 */
[----:B------:R-:W4:Y:S04]  /*12840*/  LDL R14, [R1+0x78] ;  /* 0x00007800010e7983 */ /* 0x000f280000100800 */
[----:B------:R-:W1:Y:S04]  /*12850*/  SHFL.IDX PT, R2, R7, RZ, 0x181f ;  /* 0x00181fff07027589 */ /* 0x000e6800000e0000 */
[----:B------:R-:W2:Y:S04]  /*12860*/  SHFL.IDX PT, R10, R7, 0x1, 0x181f ;  /* 0x00381f00070a7f89 */ /* 0x000ea800000e0000 */
[----:B------:R-:W2:Y:S04]  /*12870*/  SHFL.IDX PT, R11, R4, 0x1, 0x181f ;  /* 0x00381f00040b7f89 */ /* 0x000ea800000e0000 */
[----:B-1----:R-:W1:Y:S01]  /*12880*/  SHFL.IDX PT, R4, R4, 0x2, 0x181f ;  /* 0x00581f0004047f89 */ /* 0x002e6200000e0000 */
[C---:B------:R-:W-:Y:S02]  /*12890*/  IADD3 R12, P0, R2.reuse, R240, RZ ;  /* 0x000000f0020c7210 */ /* 0x040fe40007f1e0ff */
[----:B------:R-:W-:Y:S02]  /*128a0*/  IADD3 R8, P2, R2, R238, RZ ;  /* 0x000000ee02087210 */ /* 0x000fe40007f5e0ff */
[C---:B--2---:R-:W-:Y:S01]  /*128b0*/  IADD3 R2, P1, R10.reuse, R240, RZ ;  /* 0x000000f00a027210 */ /* 0x044fe20007f3e0ff */
[C---:B------:R-:W-:Y:S01]  /*128c0*/  IMAD.X R13, R9.reuse, 0x1, R241, P0 ;  /* 0x00000001090d7824 */ /* 0x040fe200000e06f1 */
[----:B------:R-:W-:Y:S01]  /*128d0*/  IADD3 R10, P0, R10, R238, RZ ;  /* 0x000000ee0a0a7210 */ /* 0x000fe20007f1e0ff */
[----:B------:R-:W-:Y:S02]  /*128e0*/  IMAD.X R9, R9, 0x1, R239, P2 ;  /* 0x0000000109097824 */ /* 0x000fe400010e06ef */
[C---:B------:R-:W-:Y:S02]  /*128f0*/  IMAD.X R3, R11.reuse, 0x1, R241, P1 ;  /* 0x000000010b037824 */ /* 0x040fe400008e06f1 */
[----:B------:R-:W-:Y:S01]  /*12900*/  IMAD.X R11, R11, 0x1, R239, P0 ;  /* 0x000000010b0b7824 */ /* 0x000fe200000e06ef */
[----:B---3--:R-:W-:Y:S01]  /*12910*/  ISETP.GE.AND P4, PT, R15, c[0x0][0x1d4], PT ;  /* 0x000075000f007a0c */ /* 0x008fe20003f86270 */
[----:B----4-:R2:W-:Y:S11]  /*12920*/  LDGSTS.E.BYPASS.LTC128B.128 [R14], [R12.64], !P3 ;  /* 0x000000000c0e7fae */ /* 0x0105f6000d901d46 */
[----:B------:R-:W-:Y:S01]  /*12930*/  @!UPT UIADD3 URZ, URZ, URZ, URZ ;  /* 0x0000003f3f3ff290 */ /* 0x000fe2000fffe03f */
[----:B------:R3:W-:Y:S04]  /*12940*/  LDGSTS.E.BYPASS.LTC128B.128 [R14+0x1800], [R8.64], !P4 ;  /* 0x01800000080e7fae */ /* 0x0007e8000e101d46 */
[----:B------:R4:W-:Y:S04]  /*12950*/  LDGSTS.E.BYPASS.LTC128B.128 [R14+0x800], [R2.64], !P3 ;  /* 0x00800000020e7fae */ /* 0x0009e8000d901d46 */
[----:B------:R2:W-:Y:S04]  /*12960*/  LDGSTS.E.BYPASS.LTC128B.128 [R14+0x2000], [R10.64], !P4 ;  /* 0x020000000a0e7fae */ /* 0x0005e8000e101d46 */
[----:B---3--:R2:W5:Y:S04]  /*12970*/  LDL R8, [R1+0xa0] ;  /* 0x0000a00001087983 */ /* 0x0085680000100800 */
[----:B----4-:R2:W3:Y:S02]  /*12980*/  SHFL.IDX PT, R2, R7, 0x2, 0x181f ;  /* 0x00581f0007027f89 */ /* 0x0104e400000e0000 */
.L_x_1456:
[----:B-12--5:R-:W-:Y:S01]  /*12990*/  IADD3 R10, -R8, 0x10, RZ ;  /* 0x00000010080a7810 */ /* 0x026fe20007ffe1ff */
[----:B------:R-:W2:Y:S03]  /*129a0*/  LDL R7, [R1+0x78] ;  /* 0x0000780001077983 */ /* 0x000ea60000100800 */
[----:B------:R-:W-:Y:S04]  /*129b0*/  LOP3.LUT R10, R10, 0xf, RZ, 0xc0, !PT ;  /* 0x0000000f0a0a7812 */ /* 0x000fe800078ec0ff */
[----:B---3--:R-:W-:Y:S04]  /*129c0*/  IADD3 R10, P1, P0, R10, R2, R238 ;  /* 0x000000020a0a7210 */ /* 0x008fe8000783e0ee */
[----:B------:R-:W-:Y:S02]  /*129d0*/  IADD3.X R11, RZ, R4, R239, P1, P0 ;  /* 0x00000004ff0b7210 */ /* 0x000fe40000fe04ef */
[----:B------:R-:W-:Y:S02]  /*129e0*/  IADD3 R2, P0, R2, R240, RZ ;  /* 0x000000f002027210 */ /* 0x000fe40007f1e0ff */
[----:B------:R-:W-:Y:S03]  /*129f0*/  ISETP.NE.U32.AND P1, PT, R8, RZ, PT ;  /* 0x000000ff0800720c */ /* 0x000fe60003f25070 */
[----:B------:R-:W-:Y:S05]  /*12a00*/  IMAD.X R3, R4, 0x1, R241, P0 ;  /* 0x0000000104037824 */ /* 0x000fea00000e06f1 */
[----:B------:R-:W-:Y:S01]  /*12a10*/  @!PT LDS RZ, [RZ] ;  /* 0x00000000fffff984 */ /* 0x000fe20000000800 */
[----:B------:R-:W-:Y:S01]  /*12a20*/  @!PT LDS RZ, [RZ] ;  /* 0x00000000fffff984 */ /* 0x000fe20000000800 */
[----:B------:R-:W-:Y:S01]  /*12a30*/  @!PT LDS RZ, [RZ] ;  /* 0x00000000fffff984 */ /* 0x000fe20000000800 */
[----:B--2---:R1:W-:Y:S05]  /*12a40*/  LDGSTS.E.BYPASS.LTC128B.128 [R7+0x1000], [R2.64], !P3 ;  /* 0x0100000002077fae */ /* 0x0043ea000d901d46 */
[----:B------:R1:W-:Y:S02]  /*12a50*/  LDGSTS.E.BYPASS.LTC128B.128.ZFILL [R7+0x2800], [R10.64], P1 ;  /* 0x028000000a077fae */ /* 0x0003e40008941d46 */
.L_x_1338:
[----:B-1-34-:R-:W-:Y:S05]  /*12a60*/  BSYNC B0 ;  /* 0x0000000000007941 */ /* 0x01afea0003800000 */
.L_x_1337:
        /* <DEDUP_REMOVED lines=156> */
[----:B------:R-:W1:Y:S02]  /*13430*/  MUFU.TANH R232, R19 ;  /* 0x0000001300e87308 */ /* 0x000e640000002400 */
        /* <DEDUP_REMOVED lines=10> */
[----:B------:R5:W1:Y:S01]  /*134e0*/  MUFU.TANH R143, R22 ;  /* 0x00000016008f7308 */ /* 0x000a620000002400 */
[----:B------:R-:W-:Y:S01]  /*134f0*/  FMUL.FTZ R29, R29, c[0x0][0x320] ;  /* 0x0000c8001d1d7a20 */ /* 0x000fe20000410000 */
[C---:B------:R-:W-:Y:S04]  /*13500*/  HMMA.16816.F32.BF16 R44, R200.reuse, R12, R44 ;  /* 0x0000000cc82c723c */ /* 0x040fe8000004182c */
[----:B------:R-:W-:Y:S02]  /*13510*/  FMUL.FTZ R30, R30, c[0x0][0x320] ;  /* 0x0000c8001e1e7a20 */ /* 0x000fe40000410000 */
[----:B------:R-:W-:Y:S02]  /*13520*/  FMUL.FTZ R31, R31, c[0x0][0x320] ;  /* 0x0000c8001f1f7a20 */ /* 0x000fe40000410000 */
[----:B------:R1:W1:Y:S01]  /*13530*/  MUFU.TANH R142, R23 ;  /* 0x00000017008e7308 */ /* 0x0002620000002400 */
[-C--:B------:R-:W-:Y:S03]  /*13540*/  HMMA.16816.F32.BF16 R48, R200, R14.reuse, R48 ;  /* 0x0000000ec830723c */ /* 0x080fe60000041830 */
[----:B------:R-:W-:Y:S02]  /*13550*/  FMUL.FTZ R34, R34, c[0x0][0x320] ;  /* 0x0000c80022227a20 */ /* 0x000fe40000410000 */
[----:B------:R-:W-:Y:S03]  /*13560*/  FMUL.FTZ R35, R35, c[0x0][0x320] ;  /* 0x0000c80023237a20 */ /* 0x000fe60000410000 */
[----:B------:R-:W-:Y:S01]  /*13570*/  HMMA.16816.F32.BF16 R52, R192, R14, R52 ;  /* 0x0000000ec034723c */ /* 0x000fe20000041834 */
[----:B------:R2:W2:Y:S03]  /*13580*/  MUFU.TANH R206, R24 ;  /* 0x0000001800ce7308 */ /* 0x0004a60000002400 */
[----:B-----5:R-:W-:Y:S03]  /*13590*/  FMUL.FTZ R22, R43, c[0x0][0x320] ;  /* 0x0000c8002b167a20 */ /* 0x020fe60000410000 */
[----:B------:R-:W-:Y:S02]  /*135a0*/  FMUL.FTZ R21, R44, c[0x0][0x320] ;  /* 0x0000c8002c157a20 */ /* 0x000fe40000410000 */
[----:B------:R-:W-:Y:S02]  /*135b0*/  FMUL.FTZ R20, R45, c[0x0][0x320] ;  /* 0x0000c8002d147a20 */ /* 0x000fe40000410000 */
[----:B------:R5:W3:Y:S01]  /*135c0*/  MUFU.TANH R199, R25 ;  /* 0x0000001900c77308 */ /* 0x000ae20000002400 */
[----:B------:R-:W-:Y:S02]  /*135d0*/  FMUL.FTZ R46, R46, c[0x0][0x320] ;  /* 0x0000c8002e2e7a20 */ /* 0x000fe40000410000 */
[----:B------:R-:W-:Y:S02]  /*135e0*/  FMUL.FTZ R47, R47, c[0x0][0x320] ;  /* 0x0000c8002f2f7a20 */ /* 0x000fe40000410000 */
[----:B-1----:R-:W-:Y:S02]  /*135f0*/  FMUL.FTZ R23, R42, c[0x0][0x320] ;  /* 0x0000c8002a177a20 */ /* 0x002fe40000410000 */
[----:B------:R-:W-:Y:S02]  /*13600*/  FMUL.FTZ R19, R48, c[0x0][0x320] ;  /* 0x0000c80030137a20 */ /* 0x000fe40000410000 */
[----:B------:R-:W-:Y:S01]  /*13610*/  FMUL.FTZ R18, R49, c[0x0][0x320] ;  /* 0x0000c80031127a20 */ /* 0x000fe20000410000 */
[----:B------:R1:W1:Y:S01]  /*13620*/  MUFU.TANH R205, R26 ;  /* 0x0000001a00cd7308 */ /* 0x0002620000002400 */
[----:B------:R-:W-:Y:S02]  /*13630*/  FMUL.FTZ R50, R50, c[0x0][0x320] ;  /* 0x0000c80032327a20 */ /* 0x000fe40000410000 */
[----:B------:R-:W-:Y:S02]  /*13640*/  FMUL.FTZ R17, R52, c[0x0][0x320] ;  /* 0x0000c80034117a20 */ /* 0x000fe40000410000 */
[----:B--2---:R-:W-:Y:S02]  /*13650*/  FMUL.FTZ R24, R41, c[0x0][0x320] ;  /* 0x0000c80029187a20 */ /* 0x004fe40000410000 */
[----:B------:R-:W-:Y:S02]  /*13660*/  FMUL.FTZ R16, R53, c[0x0][0x320] ;  /* 0x0000c80035107a20 */ /* 0x000fe40000410000 */
[----:B------:R-:W-:Y:S01]  /*13670*/  FMUL.FTZ R15, R54, c[0x0][0x320] ;  /* 0x0000c800360f7a20 */ /* 0x000fe20000410000 */
[----:B------:R2:W2:Y:S01]  /*13680*/  MUFU.TANH R198, R27 ;  /* 0x0000001b00c67308 */ /* 0x0004a20000002400 */
[----:B------:R-:W-:Y:S02]  /*13690*/  FMUL.FTZ R14, R55, c[0x0][0x320] ;  /* 0x0000c800370e7a20 */ /* 0x000fe40000410000 */
[----:B------:R-:W-:Y:S02]  /*136a0*/  FMUL.FTZ R51, R51, c[0x0][0x320] ;  /* 0x0000c80033337a20 */ /* 0x000fe40000410000 */
[----:B-----5:R-:W-:Y:S05]  /*136b0*/  FMUL.FTZ R25, R40, c[0x0][0x320] ;  /* 0x0000c80028197a20 */ /* 0x020fea0000410000 */
[----:B------:R5:W3:Y:S01]  /*136c0*/  MUFU.TANH R197, R28 ;  /* 0x0000001c00c57308 */ /* 0x000ae20000002400 */
[----:B-1----:R-:W-:Y:S09]  /*136d0*/  FMUL.FTZ R26, R39, c[0x0][0x320] ;  /* 0x0000c800271a7a20 */ /* 0x002ff20000410000 */
[----:B------:R1:W1:Y:S01]  /*136e0*/  MUFU.TANH R138, R29 ;  /* 0x0000001d008a7308 */ /* 0x0002620000002400 */
[----:B--2---:R-:W-:Y:S09]  /*136f0*/  FMUL.FTZ R27, R38, c[0x0][0x320] ;  /* 0x0000c800261b7a20 */ /* 0x004ff20000410000 */
[----:B------:R2:W2:Y:S01]  /*13700*/  MUFU.TANH R235, R30 ;  /* 0x0000001e00eb7308 */ /* 0x0004a20000002400 */
[----:B-----5:R-:W-:Y:S09]  /*13710*/  FMUL.FTZ R28, R37, c[0x0][0x320] ;  /* 0x0000c800251c7a20 */ /* 0x020ff20000410000 */
[----:B------:R5:W3:Y:S01]  /*13720*/  MUFU.TANH R236, R31 ;  /* 0x0000001f00ec7308 */ /* 0x000ae20000002400 */
[----:B-1----:R-:W-:Y:S09]  /*13730*/  FMUL.FTZ R29, R36, c[0x0][0x320] ;  /* 0x0000c800241d7a20 */ /* 0x002ff20000410000 */
[----:B------:R1:W1:Y:S01]  /*13740*/  MUFU.TANH R234, R34 ;  /* 0x0000002200ea7308 */ /* 0x0002620000002400 */
[----:B--2---:R-:W-:Y:S09]  /*13750*/  FMUL.FTZ R30, R33, c[0x0][0x320] ;  /* 0x0000c800211e7a20 */ /* 0x004ff20000410000 */
[----:B------:R-:W2:Y:S01]  /*13760*/  MUFU.TANH R30, R30 ;  /* 0x0000001e001e7308 */ /* 0x000ea20000002400 */
[----:B-----5:R-:W-:Y:S09]  /*13770*/  FMUL.FTZ R31, R32, c[0x0][0x320] ;  /* 0x0000c800201f7a20 */ /* 0x020ff20000410000 */
        /* <DEDUP_REMOVED lines=35> */
[--C-:B------:R-:W-:Y:S01]  /*139b0*/  IMAD.MOV.U32 R2, RZ, RZ, R3.reuse ;  /* 0x000000ffff027224 */ /* 0x100fe200078e0003 */
[----:B------:R-:W-:Y:S04]  /*139c0*/  @P0 SHF.R.U32.HI R2, RZ, c[0x0][0x2c0], R4 ;  /* 0x0000b000ff020a19 */ /* 0x000fe80000011604 */
[C---:B----4-:R-:W-:Y:S02]  /*139d0*/  @!P1 IADD3 R4, P0, R2.reuse, R242, RZ ;  /* 0x000000f202049210 */ /* 0x050fe40007f1e0ff */
[----:B------:R-:W2:Y:S02]  /*139e0*/  S2R R242, SR_CTAID.Y ;  /* 0x0000000000f27919 */ /* 0x000ea40000002600 */
[----:B-----5:R-:W-:Y:S01]  /*139f0*/  @!P1 LEA.HI.X.SX32 R7, R2, R7, 0x1, P0 ;  /* 0x0000000702079211 */ /* 0x020fe200000f0eff */
[----:B------:R-:W-:Y:S01]  /*13a00*/  IMAD.MOV R2, RZ, RZ, -R2 ;  /* 0x000000ffff027224 */ /* 0x000fe200078e0a02 */
[----:B------:R-:W-:Y:S03]  /*13a10*/  @!P1 LEA R8, P0, R4, c[0x0][0x2a0], 0x2 ;  /* 0x0000a80004089a11 */ /* 0x000fe600078010ff */
[----:B------:R-:W-:Y:S01]  /*13a20*/  IMAD R10, R2, c[0x0][0x2b8], R3 ;  /* 0x0000ae00020a7a24 */ /* 0x000fe200078e0203 */
[----:B------:R-:W-:Y:S04]  /*13a30*/  @!P1 LEA.HI.X R9, R4, c[0x0][0x2a4], R7, 0x2, P0 ;  /* 0x0000a90004099a11 */ /* 0x000fe800000f1407 */
[----:B------:R2:W-:Y:S01]  /*13a40*/  STL [R1+0x7c], R10 ;  /* 0x00007c0a01007387 */ /* 0x0005e20000100800 */
[----:B------:R-:W-:Y:S03]  /*13a50*/  SHF.R.S32.HI R2, RZ, 0x1f, R10 ;  /* 0x0000001fff027819 */ /* 0x000fe6000001140a */
[----:B------:R-:W3:Y:S02]  /*13a60*/  @!P1 LDG.E R11, [R8.64] ;  /* 0x00000006080b9981 */ /* 0x000ee4000c1e1900 */
[----:B------:R-:W-:Y:S02]  /*13a70*/  IMAD R4, R2, c[0x0][0x1e0], RZ ;  /* 0x0000780002047a24 */ /* 0x000fe400078e02ff */
[C---:B------:R-:W-:Y:S04]  /*13a80*/  IMAD.WIDE.U32 R2, R10.reuse, c[0x0][0x1e0], RZ ;  /* 0x000078000a027a25 */ /* 0x040fe800078e00ff */
[----:B------:R-:W-:Y:S05]  /*13a90*/  IMAD R4, R10, c[0x0][0x1e4], R4 ;  /* 0x000079000a047a24 */ /* 0x000fea00078e0204 */
[----:B------:R-:W-:Y:S02]  /*13aa0*/  IADD3 R3, R3, R4, RZ ;  /* 0x0000000403037210 */ /* 0x000fe40007ffe0ff */
[----:B--2---:R-:W-:Y:S01]  /*13ab0*/  SHF.R.S32.HI R10, RZ, 0x1f, R242 ;  /* 0x0000001fff0a7819 */ /* 0x004fe200000114f2 */
[C---:B-1----:R-:W-:Y:S04]  /*13ac0*/  IMAD.WIDE.U32 R242, R139.reuse, c[0x0][0x1e8], RZ ;  /* 0x00007a008bf27a25 */ /* 0x042fe800078e00ff */
[----:B------:R-:W-:Y:S04]  /*13ad0*/  IMAD R10, R10, c[0x0][0x1e8], RZ ;  /* 0x00007a000a0a7a24 */ /* 0x000fe800078e02ff */
[----:B------:R-:W-:Y:S04]  /*13ae0*/  IMAD R10, R139, c[0x0][0x1ec], R10 ;  /* 0x00007b008b0a7a24 */ /* 0x000fe800078e020a */
[----:B------:R-:W-:Y:S01]  /*13af0*/  IMAD.IADD R10, R243, 0x1, R10 ;  /* 0x00000001f30a7824 */ /* 0x000fe200078e020a */
[----:B---3--:R-:W-:Y:S01]  /*13b00*/  SHF.R.S32.HI R7, RZ, 0x1f, R11 ;  /* 0x0000001fff077819 */ /* 0x008fe2000001140b */
        /* <DEDUP_REMOVED lines=10> */
.L_x_1457:
[----:B------:R-:W-:-:S05]  /*13bb0*/  BRA.DIV ~URZ, `(.L_x_1344) ;  /* 0x0000d8d27f007947 */ /* 0x000fca000b800000 */
[----:B------:R-:W4:Y:S04]  /*13bc0*/  LDL R33, [R1+0xf4] ;  /* 0x0000f40001217983 */ /* 0x000f280000100800 */
[----:B--2---:R-:W2:Y:S04]  /*13bd0*/  LDL R32, [R1+0x74] ;  /* 0x0000740001207983 */ /* 0x004ea80000100800 */
[----:B------:R-:W1:Y:S04]  /*13be0*/  SHFL.IDX PT, R2, R7, RZ, 0x181f ;  /* 0x00181fff07027589 */ /* 0x000e6800000e0000 */
[----:B------:R-:W3:Y:S04]  /*13bf0*/  SHFL.IDX PT, R10, R7, 0x1, 0x181f ;  /* 0x00381f00070a7f89 */ /* 0x000ee800000e0000 */
[----:B-1----:R-:W1:Y:S04]  /*13c00*/  SHFL.IDX PT, R11, R4, 0x1, 0x181f ;  /* 0x00381f00040b7f89 */ /* 0x002e6800000e0000 */
[----:B------:R-:W2:Y:S04]  /*13c10*/  SHFL.IDX PT, R4, R4, 0x2, 0x181f ;  /* 0x00581f0004047f89 */ /* 0x000ea800000e0000 */
[----:B------:R-:W2:Y:S01]  /*13c20*/  SHFL.IDX PT, R7, R7, 0x2, 0x181f ;  /* 0x00581f0007077f89 */ /* 0x000ea200000e0000 */
[C---:B------:R-:W-:Y:S02]  /*13c30*/  IADD3 R12, P0, R2.reuse, R240, RZ ;  /* 0x000000f0020c7210 */ /* 0x040fe40007f1e0ff */
[----:B------:R-:W-:Y:S02]  /*13c40*/  IADD3 R8, P2, R2, R238, RZ ;  /* 0x000000ee02087210 */ /* 0x000fe40007f5e0ff */
[C---:B---3--:R-:W-:Y:S01]  /*13c50*/  IADD3 R2, P1, R10.reuse, R240, RZ ;  /* 0x000000f00a027210 */ /* 0x048fe20007f3e0ff */
[C---:B------:R-:W-:Y:S01]  /*13c60*/  IMAD.X R13, R9.reuse, 0x1, R241, P0 ;  /* 0x00000001090d7824 */ /* 0x040fe200000e06f1 */
[----:B------:R-:W-:Y:S01]  /*13c70*/  IADD3 R10, P0, R10, R238, RZ ;  /* 0x000000ee0a0a7210 */ /* 0x000fe20007f1e0ff */
[----:B------:R-:W-:Y:S02]  /*13c80*/  IMAD.X R9, R9, 0x1, R239, P2 ;  /* 0x0000000109097824 */ /* 0x000fe400010e06ef */
[C---:B-1----:R-:W-:Y:S02]  /*13c90*/  IMAD.X R3, R11.reuse, 0x1, R241, P1 ;  /* 0x000000010b037824 */ /* 0x042fe400008e06f1 */
[----:B------:R-:W-:Y:S01]  /*13ca0*/  IMAD.X R11, R11, 0x1, R239, P0 ;  /* 0x000000010b0b7824 */ /* 0x000fe200000e06ef */
[----:B----4-:R-:W-:Y:S01]  /*13cb0*/  ISETP.GE.AND P4, PT, R33, c[0x0][0x1d4], PT ;  /* 0x0000750021007a0c */ /* 0x010fe20003f86270 */
[----:B--2---:R1:W-:Y:S11]  /*13cc0*/  LDGSTS.E.BYPASS.LTC128B.128 [R32+0x5080], [R12.64], !P3 ;  /* 0x050800000c207fae */ /* 0x0043f6000d901d46 */
[----:B------:R-:W-:Y:S01]  /*13cd0*/  @!UPT UIADD3 URZ, URZ, URZ, URZ ;  /* 0x0000003f3f3ff290 */ /* 0x000fe2000fffe03f */
[----:B------:R1:W-:Y:S04]  /*13ce0*/  LDGSTS.E.BYPASS.LTC128B.128 [R32+0x6880], [R8.64], !P4 ;  /* 0x0688000008207fae */ /* 0x0003e8000e101d46 */
[----:B------:R1:W-:Y:S04]  /*13cf0*/  LDGSTS.E.BYPASS.LTC128B.128 [R32+0x5880], [R2.64], !P3 ;  /* 0x0588000002207fae */ /* 0x0003e8000d901d46 */
[----:B------:R2:W-:Y:S04]  /*13d00*/  LDGSTS.E.BYPASS.LTC128B.128 [R32+0x7080], [R10.64], !P4 ;  /* 0x070800000a207fae */ /* 0x0005e8000e101d46 */
[----:B--2---:R1:W5:Y:S02]  /*13d10*/  LDL R10, [R1+0xa0] ;  /* 0x0000a000010a7983 */ /* 0x0043640000100800 */
.L_x_1458:
[----:B-1---5:R-:W-:Y:S01]  /*13d20*/  IADD3 R8, -R10, 0x10, RZ ;  /* 0x000000100a087810 */ /* 0x022fe20007ffe1ff */
[----:B------:R-:W2:Y:S03]  /*13d30*/  LDL R11, [R1+0x74] ;  /* 0x00007400010b7983 */ /* 0x000ea60000100800 */
[----:B------:R-:W-:Y:S04]  /*13d40*/  LOP3.LUT R8, R8, 0xf, RZ, 0xc0, !PT ;  /* 0x0000000f08087812 */ /* 0x000fe800078ec0ff */
[----:B------:R-:W-:Y:S04]  /*13d50*/  IADD3 R8, P1, P0, R8, R7, R238 ;  /* 0x0000000708087210 */ /* 0x000fe8000783e0ee */
        /* <DEDUP_REMOVED lines=9> */
.L_x_1342:
[----:B--234-:R-:W-:Y:S05]  /*13df0*/  BSYNC B0 ;  /* 0x0000000000007941 */ /* 0x01cfea0003800000 */
.L_x_1341:
[----:B-1----:R-:W-:Y:S01]  /*13e00*/  FMNMX.FTZ R3, R207, R0, !PT ;  /* 0x00000000cf037209 */ /* 0x002fe20007810000 */
        /* <DEDUP_REMOVED lines=48> */
[----:B------:R-:W-:-:S05]  /*14110*/  BRA.DIV ~URZ, `(.L_x_1345) ;  /* 0x0000d7927f007947 */ /* 0x000fca000b800000 */
[----:B------:R1:W2:Y:S02]  /*14120*/  SHFL.BFLY PT, R139, R4, 0x2, 0x1f ;  /* 0x0c401f00048b7f89 */ /* 0x0002a400000e0000 */
.L_x_1459:
[----:B--2---:R-:W-:Y:S01]  /*14130*/  FMNMX.FTZ R139, R4, R139, !PT ;  /* 0x0000008b048b7209 */ /* 0x004fe20007810000 */
[----:B------:R-:W-:-:S05]  /*14140*/  BRA.DIV ~URZ, `(.L_x_1346) ;  /* 0x0000d7b27f007947 */ /* 0x000fca000b800000 */
[----:B------:R-:W-:Y:S04]  /*14150*/  SHFL.BFLY PT, R2, R140, 0x2, 0x1f ;  /* 0x0c401f008c027f89 */ /* 0x000fe800000e0000 */
[----:B------:R-:W-:Y:S04]  /*14160*/  SHFL.BFLY PT, R3, R141, 0x2, 0x1f ;  /* 0x0c401f008d037f89 */ /* 0x000fe800000e0000 */
[----:B-1----:R-:W1:Y:S02]  /*14170*/  SHFL.BFLY PT, R4, R7, 0x2, 0x1f ;  /* 0x0c401f0007047f89 */ /* 0x002e6400000e0000 */
[----:B-1----:R-:W-:Y:S02]  /*14180*/  FMNMX.FTZ R4, R7, R4, !PT ;  /* 0x0000000407047209 */ /* 0x002fe40007810000 */
[----:B------:R-:W-:Y:S02]  /*14190*/  FMNMX.FTZ R140, R140, R2, !PT ;  /* 0x000000028c8c7209 */ /* 0x000fe40007810000 */
[----:B------:R-:W-:Y:S01]  /*141a0*/  FMNMX.FTZ R141, R141, R3, !PT ;  /* 0x000000038d8d7209 */ /* 0x000fe20007810000 */
[----:B------:R-:W-:Y:S04]  /*141b0*/  SHFL.BFLY PT, R2, R4, 0x1, 0x1f ;  /* 0x0c201f0004027f89 */ /* 0x000fe800000e0000 */
[----:B------:R-:W1:Y:S04]  /*141c0*/  SHFL.BFLY PT, R3, R139, 0x1, 0x1f ;  /* 0x0c201f008b037f89 */ /* 0x000e6800000e0000 */
[----:B------:R-:W2:Y:S04]  /*141d0*/  SHFL.BFLY PT, R8, R140, 0x1, 0x1f ;  /* 0x0c201f008c087f89 */ /* 0x000ea800000e0000 */
[----:B------:R-:W3:Y:S01]  /*141e0*/  SHFL.BFLY PT, R9, R141, 0x1, 0x1f ;  /* 0x0c201f008d097f89 */ /* 0x000ee200000e0000 */
[----:B-1----:R-:W-:Y:S02]  /*141f0*/  FMNMX.FTZ R139, R139, R3, !PT ;  /* 0x000000038b8b7209 */ /* 0x002fe40007810000 */
[----:B--2---:R-:W-:Y:S02]  /*14200*/  FMNMX.FTZ R140, R140, R8, !PT ;  /* 0x000000088c8c7209 */ /* 0x004fe40007810000 */
[----:B---3--:R-:W-:Y:S02]  /*14210*/  FMNMX.FTZ R141, R141, R9, !PT ;  /* 0x000000098d8d7209 */ /* 0x008fe40007810000 */
.L_x_1460:
[C---:B------:R-:W-:Y:S01]  /*14220*/  FADD.FTZ R0, -R139.reuse, R0 ;  /* 0x000000008b007221 */ /* 0x040fe20000010100 */
[----:B------:R-:W-:Y:S01]  /*14230*/  FMNMX.FTZ R2, R2, R4, !PT ;  /* 0x0000000402027209 */ /* 0x000fe20007810000 */
[----:B------:R-:W-:Y:S01]  /*14240*/  FMUL.FTZ R10, R139, c[0x0][0x2d0] ;  /* 0x0000b4008b0a7a20 */ /* 0x000fe20000410000 */
[----:B------:R-:W2:Y:S01]  /*14250*/  LDL.LU R44, [R1+0x90] ;  /* 0x00009000012c7983 */ /* 0x000ea20000300800 */
[----:B------:R-:W-:Y:S01]  /*14260*/  FMUL.FTZ R0, R0, c[0x0][0x2d0] ;  /* 0x0000b40000007a20 */ /* 0x000fe20000410000 */
[----:B------:R-:W-:Y:S01]  /*14270*/  WARPSYNC 0xffffffff ;  /* 0xffffffff00007948 */ /* 0x000fe20003800000 */
[----:B------:R-:W-:Y:S02]  /*14280*/  FMUL.FTZ R9, R140, c[0x0][0x2d0] ;  /* 0x0000b4008c097a20 */ /* 0x000fe40000410000 */
[----:B------:R1:W-:Y:S01]  /*14290*/  MUFU.EX2 R3, R0 ;  /* 0x0000000000037308 */ /* 0x0003e20000000800 */
[--C-:B------:R-:W-:Y:S02]  /*142a0*/  FFMA.FTZ R8, R214, c[0x0][0x2d0], -R10.reuse ;  /* 0x0000b400d6087a23 */ /* 0x100fe4000001080a */
[--C-:B------:R-:W-:Y:S02]  /*142b0*/  FFMA.FTZ R7, R212, c[0x0][0x2d0], -R9.reuse ;  /* 0x0000b400d4077a23 */ /* 0x100fe40000010809 */
[--C-:B------:R-:W-:Y:S02]  /*142c0*/  FFMA.FTZ R11, R196, c[0x0][0x2d0], -R10.reuse ;  /* 0x0000b400c40b7a23 */ /* 0x100fe4000001080a */
[--C-:B------:R-:W-:Y:S02]  /*142d0*/  FFMA.FTZ R12, R204, c[0x0][0x2d0], -R10.reuse ;  /* 0x0000b400cc0c7a23 */ /* 0x100fe4000001080a */
[--C-:B------:R-:W-:Y:S01]  /*142e0*/  FFMA.FTZ R203, R199, c[0x0][0x2d0], -R10.reuse ;  /* 0x0000b400c7cb7a23 */ /* 0x100fe2000001080a */
[----:B------:R3:W-:Y:S01]  /*142f0*/  MUFU.EX2 R248, R8 ;  /* 0x0000000800f87308 */ /* 0x0007e20000000800 */
[--C-:B------:R-:W-:Y:S02]  /*14300*/  FFMA.FTZ R202, R29, c[0x0][0x2d0], -R10.reuse ;  /* 0x0000b4001dca7a23 */ /* 0x100fe4000001080a */
        /* <DEDUP_REMOVED lines=11> */
[----:B------:R-:W-:Y:S02]  /*143c0*/  FFMA.FTZ R214, R16, c[0x0][0x2d0], -R10 ;  /* 0x0000b40010d67a23 */ /* 0x000fe4000001080a */
[----:B---3--:R-:W-:Y:S04]  /*143d0*/  FMUL.FTZ R8, R141, c[0x0][0x2d0] ;  /* 0x0000b4008d087a20 */ /* 0x008fe80000410000 */
[--C-:B------:R-:W-:Y:S03]  /*143e0*/  FFMA.FTZ R195, R30, c[0x0][0x2d0], -R8.reuse ;  /* 0x0000b4001ec37a23 */ /* 0x100fe60000010808 */
[----:B------:R3:W-:Y:S01]  /*143f0*/  MUFU.EX2 R39, R11 ;  /* 0x0000000b00277308 */ /* 0x0007e20000000800 */
[--C-:B------:R-:W-:Y:S02]  /*14400*/  FFMA.FTZ R13, R211, c[0x0][0x2d0], -R8.reuse ;  /* 0x0000b400d30d7a23 */ /* 0x100fe40000010808 */
[--C-:B------:R-:W-:Y:S02]  /*14410*/  FFMA.FTZ R211, R22, c[0x0][0x2d0], -R9.reuse ;  /* 0x0000b40016d37a23 */ /* 0x100fe40000010809 */
[--C-:B------:R-:W-:Y:S02]  /*14420*/  FFMA.FTZ R197, R197, c[0x0][0x2d0], -R8.reuse ;  /* 0x0000b400c5c57a23 */ /* 0x100fe40000010808 */
[--C-:B------:R-:W-:Y:S02]  /*14430*/  FFMA.FTZ R207, R21, c[0x0][0x2d0], -R8.reuse ;  /* 0x0000b40015cf7a23 */ /* 0x100fe40000010808 */
[--C-:B------:R-:W-:Y:S01]  /*14440*/  FFMA.FTZ R204, R20, c[0x0][0x2d0], -R8.reuse ;  /* 0x0000b40014cc7a23 */ /* 0x100fe20000010808 */
[----:B------:R4:W-:Y:S01]  /*14450*/  MUFU.EX2 R249, R12 ;  /* 0x0000000c00f97308 */ /* 0x0009e20000000800 */
[----:B------:R-:W-:Y:S02]  /*14460*/  FFMA.FTZ R212, R18, c[0x0][0x2d0], -R8 ;  /* 0x0000b40012d47a23 */ /* 0x000fe40000010808 */
[----:B-1----:R-:W-:Y:S04]  /*14470*/  FADD.FTZ R0, -R140, R6 ;  /* 0x000000068c007221 */ /* 0x002fe80000010100 */
[----:B------:R-:W-:Y:S03]  /*14480*/  FMUL.FTZ R0, R0, c[0x0][0x2d0] ;  /* 0x0000b40000007a20 */ /* 0x000fe60000410000 */
[----:B------:R-:W-:Y:S01]  /*14490*/  MUFU.EX2 R245, R13 ;  /* 0x0000000d00f57308 */ /* 0x000fe20000000800 */
[--C-:B---3--:R-:W-:Y:S02]  /*144a0*/  FFMA.FTZ R11, R209, c[0x0][0x2d0], -R8.reuse ;  /* 0x0000b400d10b7a23 */ /* 0x108fe40000010808 */
[--C-:B------:R-:W-:Y:S07]  /*144b0*/  FFMA.FTZ R209, R14, c[0x0][0x2d0], -R9.reuse ;  /* 0x0000b4000ed17a23 */ /* 0x100fee0000010809 */
[----:B------:R1:W-:Y:S01]  /*144c0*/  MUFU.EX2 R6, R0 ;  /* 0x0000000000067308 */ /* 0x0003e20000000800 */
[----:B----4-:R-:W-:Y:S02]  /*144d0*/  FFMA.FTZ R12, R230, c[0x0][0x2d0], -R8 ;  /* 0x0000b400e60c7a23 */ /* 0x010fe40000010808 */
[----:B------:R-:W-:Y:S07]  /*144e0*/  FFMA.FTZ R230, R17, c[0x0][0x2d0], -R10 ;  /* 0x0000b40011e67a23 */ /* 0x000fee000001080a */
[----:B------:R-:W-:Y:S10]  /*144f0*/  MUFU.EX2 R42, R11 ;  /* 0x0000000b002a7308 */ /* 0x000ff40000000800 */
[----:B------:R-:W-:Y:S01]  /*14500*/  MUFU.EX2 R246, R12 ;  /* 0x0000000c00f67308 */ /* 0x000fe20000000800 */
[--C-:B-1----:R-:W-:Y:S02]  /*14510*/  FFMA.FTZ R0, R208, c[0x0][0x2d0], -R9.reuse ;  /* 0x0000b400d0007a23 */ /* 0x102fe40000010809 */
[--C-:B------:R-:W-:Y:S07]  /*14520*/  FFMA.FTZ R208, R19, c[0x0][0x2d0], -R8.reuse ;  /* 0x0000b40013d07a23 */ /* 0x100fee0000010808 */
[----:B------:R1:W3:Y:S10]  /*14530*/  MUFU.EX2 R32, R0 ;  /* 0x0000000000207308 */ /* 0x0002f40000000800 */
[----:B------:R-:W-:Y:S10]  /*14540*/  MUFU.EX2 R214, R214 ;  /* 0x000000d600d67308 */ /* 0x000ff40000000800 */
[----:B------:R-:W-:Y:S01]  /*14550*/  MUFU.EX2 R209, R209 ;  /* 0x000000d100d17308 */ /* 0x000fe20000000800 */
[--C-:B-1----:R-:W-:Y:S02]  /*14560*/  FFMA.FTZ R0, R143, c[0x0][0x2d0], -R9.reuse ;  /* 0x0000b4008f007a23 */ /* 0x102fe40000010809 */
[----:B------:R-:W-:Y:S07]  /*14570*/  FFMA.FTZ R143, R138, c[0x0][0x2d0], -R8 ;  /* 0x0000b4008a8f7a23 */ /* 0x000fee0000010808 */
[----:B------:R1:W-:Y:S10]  /*14580*/  MUFU.EX2 R43, R0 ;  /* 0x00000000002b7308 */ /* 0x0003f40000000800 */
[----:B------:R-:W-:Y:S10]  /*14590*/  MUFU.EX2 R212, R212 ;  /* 0x000000d400d47308 */ /* 0x000ff40000000800 */
[----:B------:R-:W-:Y:S01]  /*145a0*/  MUFU.EX2 R252, R205 ;  /* 0x000000cd00fc7308 */ /* 0x000fe20000000800 */
[--C-:B-1----:R-:W-:Y:S09]  /*145b0*/  FFMA.FTZ R0, R142, c[0x0][0x2d0], -R9.reuse ;  /* 0x0000b4008e007a23 */ /* 0x102ff20000010809 */
[----:B------:R1:W-:Y:S10]  /*145c0*/  MUFU.EX2 R38, R0 ;  /* 0x0000000000267308 */ /* 0x0003f40000000800 */
[----:B------:R-:W-:Y:S10]  /*145d0*/  MUFU.EX2 R251, R197 ;  /* 0x000000c500fb7308 */ /* 0x000ff40000000800 */
[----:B------:R-:W-:Y:S01]  /*145e0*/  MUFU.EX2 R250, R195 ;  /* 0x000000c300fa7308 */ /* 0x000fe20000000800 */
[----:B-1----:R-:W-:Y:S02]  /*145f0*/  FADD.FTZ R0, -R141, R136 ;  /* 0x000000888d007221 */ /* 0x002fe40000010100 */
[--C-:B------:R-:W-:Y:S02]  /*14600*/  FFMA.FTZ R136, R31, c[0x0][0x2d0], -R8.reuse ;  /* 0x0000b4001f887a23 */ /* 0x100fe40000010808 */
[----:B------:R-:W-:Y:S01]  /*14610*/  FMUL.FTZ R0, R0, c[0x0][0x2d0] ;  /* 0x0000b40000007a20 */ /* 0x000fe20000410000 */
[----:B------:R-:W1:Y:S04]  /*14620*/  LDSM.16.MT88.4 R28, [R217+0x2080] ;  /* 0x00208000d91c783b */ /* 0x000e680000004200 */
[----:B------:R-:W-:Y:S10]  /*14630*/  MUFU.EX2 R243, R243 ;  /* 0x000000f300f37308 */ /* 0x000ff40000000800 */
[----:B------:R4:W-:Y:S10]  /*14640*/  MUFU.EX2 R7, R0 ;  /* 0x0000000000077308 */ /* 0x0009f40000000800 */
[----:B------:R-:W-:Y:S10]  /*14650*/  MUFU.EX2 R242, R242 ;  /* 0x000000f200f27308 */ /* 0x000ff40000000800 */
[----:B------:R-:W-:Y:S01]  /*14660*/  MUFU.EX2 R211, R211 ;  /* 0x000000d300d37308 */ /* 0x000fe20000000800 */
[----:B----4-:R-:W-:Y:S02]  /*14670*/  FFMA.FTZ R0, R210, c[0x0][0x2d0], -R8 ;  /* 0x0000b400d2007a23 */ /* 0x010fe40000010808 */
[----:B------:R-:W-:Y:S07]  /*14680*/  FFMA.FTZ R210, R15, c[0x0][0x2d0], -R9 ;  /* 0x0000b4000fd27a23 */ /* 0x000fee0000010809 */
[----:B------:R4:W-:Y:S10]  /*14690*/  MUFU.EX2 R35, R0 ;  /* 0x0000000000237308 */ /* 0x0009f40000000800 */
[----:B------:R-:W-:Y:S10]  /*146a0*/  MUFU.EX2 R230, R230 ;  /* 0x000000e600e67308 */ /* 0x000ff40000000800 */
[----:B------:R-:W5:Y:S01]  /*146b0*/  MUFU.EX2 R210, R210 ;  /* 0x000000d200d27308 */ /* 0x000f620000000800 */
[C---:B----4-:R-:W-:Y:S02]  /*146c0*/  FADD.FTZ R0, -R2.reuse, R137 ;  /* 0x0000008902007221 */ /* 0x050fe40000010100 */
[----:B------:R-:W-:Y:S02]  /*146d0*/  FMUL.FTZ R137, R2, c[0x0][0x2d0] ;  /* 0x0000b40002897a20 */ /* 0x000fe40000410000 */
[----:B------:R-:W-:Y:S02]  /*146e0*/  FMUL.FTZ R0, R0, c[0x0][0x2d0] ;  /* 0x0000b40000007a20 */ /* 0x000fe40000410000 */
[----:B------:R-:W-:Y:S03]  /*146f0*/  FFMA.FTZ R4, R213, c[0x0][0x2d0], -R137 ;  /* 0x0000b400d5047a23 */ /* 0x000fe60000010889 */
[----:B------:R-:W-:Y:S01]  /*14700*/  MUFU.EX2 R207, R207 ;  /* 0x000000cf00cf7308 */ /* 0x000fe20000000800 */
[----:B------:R-:W-:Y:S09]  /*14710*/  FFMA.FTZ R213, R23, c[0x0][0x2d0], -R9 ;  /* 0x0000b40017d57a23 */ /* 0x000ff20000010809 */
[----:B------:R4:W-:Y:S10]  /*14720*/  MUFU.EX2 R244, R4 ;  /* 0x0000000400f47308 */ /* 0x0009f40000000800 */
[----:B------:R-:W-:Y:S10]  /*14730*/  MUFU.EX2 R0, R0 ;  /* 0x0000000000007308 */ /* 0x000ff40000000800 */
[----:B------:R-:W-:Y:S01]  /*14740*/  MUFU.EX2 R213, R213 ;  /* 0x000000d500d57308 */ /* 0x000fe20000000800 */
[--C-:B----4-:R-:W-:Y:S09]  /*14750*/  FFMA.FTZ R4, R231, c[0x0][0x2d0], -R137.reuse ;  /* 0x0000b400e7047a23 */ /* 0x110ff20000010889 */
[----:B------:R4:W1:Y:S10]  /*14760*/  MUFU.EX2 R231, R4 ;  /* 0x0000000400e77308 */ /* 0x0008740000000800 */
[----:B------:R-:W-:Y:S10]  /*14770*/  MUFU.EX2 R208, R208 ;  /* 0x000000d000d07308 */ /* 0x000ff40000000800 */
[----:B------:R-:W-:Y:S01]  /*14780*/  MUFU.EX2 R143, R143 ;  /* 0x0000008f008f7308 */ /* 0x000fe20000000800 */
[----:B----4-:R-:W-:Y:S09]  /*14790*/  FFMA.FTZ R4, R215, c[0x0][0x2d0], -R137 ;  /* 0x0000b400d7047a23 */ /* 0x010ff20000010889 */
[----:B------:R4:W1:Y:S02]  /*147a0*/  MUFU.EX2 R34, R4 ;  /* 0x0000000400227308 */ /* 0x0008640000000800 */
[----:B----4-:R-:W3:Y:S02]  /*147b0*/  LDL.LU R4, [R1+0x94] ;  /* 0x0000940001047983 */ /* 0x010ee40000300800 */
[----:B---3--:R-:W-:Y:S01]  /*147c0*/  FFMA.FTZ R138, R6, R4, R32 ;  /* 0x00000004068a7223 */ /* 0x008fe20000010020 */
[----:B-----5:R-:W-:Y:S01]  /*147d0*/  F2FP.BF16.PACK_AB R195, R209, R210 ;  /* 0x000000d2d1c3723e */ /* 0x020fe200000010ff */
[C---:B------:R-:W-:Y:S04]  /*147e0*/  FMUL.FTZ R40, R3.reuse, R152 ;  /* 0x0000009803287220 */ /* 0x040fe80000410000 */
[----:B------:R-:W-:Y:S01]  /*147f0*/  MUFU.EX2 R4, R199 ;  /* 0x000000c700047308 */ /* 0x000fe20000000800 */
[C---:B------:R-:W-:Y:S02]  /*14800*/  FMUL.FTZ R41, R3.reuse, R153 ;  /* 0x0000009903297220 */ /* 0x040fe40000410000 */
[C---:B--2---:R-:W-:Y:S02]  /*14810*/  FFMA.FTZ R142, R3.reuse, R44, R33 ;  /* 0x0000002c038e7223 */ /* 0x044fe40000010021 */
        /* <DEDUP_REMOVED lines=8> */
[C---:B------:R-:W-:Y:S01]  /*148a0*/  FMUL.FTZ R36, R3.reuse, R148 ;  /* 0x0000009403247220 */ /* 0x040fe20000410000 */
[----:B------:R-:W-:Y:S01]  /*148b0*/  MOV R157, R42 ;  /* 0x0000002a009d7202 */ /* 0x000fe20000000f00 */
[C---:B------:R-:W-:Y:S01]  /*148c0*/  FMUL.FTZ R37, R3.reuse, R149 ;  /* 0x0000009503257220 */ /* 0x040fe20000410000 */
[----:B------:R-:W-:Y:S01]  /*148d0*/  F2FP.BF16.PACK_AB R148, R246, R245 ;  /* 0x000000f5f694723e */ /* 0x000fe200000010ff */
[C---:B------:R-:W-:Y:S01]  /*148e0*/  FMUL.FTZ R52, R3.reuse, R144 ;  /* 0x0000009003347220 */ /* 0x040fe20000410000 */
[----:B------:R-:W-:Y:S01]  /*148f0*/  F2FP.BF16.PACK_AB R144, R248, R33 ;  /* 0x00000021f890723e */ /* 0x000fe200000010ff */
[----:B------:R-:W-:Y:S01]  /*14900*/  FMUL.FTZ R53, R3, R145 ;  /* 0x0000009103357220 */ /* 0x000fe20000410000 */
[----:B------:R-:W-:Y:S01]  /*14910*/  F2FP.BF16.PACK_AB R145, R247, R32 ;  /* 0x00000020f791723e */ /* 0x000fe200000010ff */
[----:B------:R-:W-:Y:S01]  /*14920*/  FMUL.FTZ R56, R3, R56 ;  /* 0x0000003803387220 */ /* 0x000fe20000410000 */
[----:B-1----:R-:W-:Y:S01]  /*14930*/  F2FP.BF16.PACK_AB R149, R231, R244 ;  /* 0x000000f4e795723e */ /* 0x002fe200000010ff */
        /* <DEDUP_REMOVED lines=22> */
[--C-:B------:R-:W-:Y:S01]  /*14aa0*/  FFMA.FTZ R3, R232, c[0x0][0x2d0], -R137.reuse ;  /* 0x0000b400e8037a23 */ /* 0x100fe20000010889 */
[----:B------:R-:W-:Y:S01]  /*14ab0*/  MUFU.EX2 R206, R204 ;  /* 0x000000cc00ce7308 */ /* 0x000fe20000000800 */
[C---:B------:R-:W-:Y:S02]  /*14ac0*/  FMUL.FTZ R10, R6.reuse, R166 ;  /* 0x000000a6060a7220 */ /* 0x040fe40000410000 */
[----:B------:R-:W-:Y:S01]  /*14ad0*/  FMUL.FTZ R54, R6, R146 ;  /* 0x0000009206367220 */ /* 0x000fe20000410000 */
[----:B------:R-:W-:Y:S01]  /*14ae0*/  F2FP.BF16.PACK_AB R146, R160, R249 ;  /* 0x000000f9a092723e */ /* 0x000fe200000010ff */
[C---:B------:R-:W-:Y:S01]  /*14af0*/  FMUL.FTZ R55, R6.reuse, R147 ;  /* 0x0000009306377220 */ /* 0x040fe20000410000 */
[----:B------:R-:W-:Y:S01]  /*14b00*/  F2FP.BF16.PACK_AB R147, R161, R156 ;  /* 0x0000009ca193723e */ /* 0x000fe200000010ff */
[----:B------:R-:W-:Y:S02]  /*14b10*/  FMUL.FTZ R11, R6, R167 ;  /* 0x000000a7060b7220 */ /* 0x000fe40000410000 */
[C---:B------:R-:W-:Y:S01]  /*14b20*/  FMUL.FTZ R12, R7.reuse, R168 ;  /* 0x000000a8070c7220 */ /* 0x040fe20000410000 */
[----:B------:R-:W1:Y:S01]  /*14b30*/  MUFU.EX2 R165, R3 ;  /* 0x0000000300a57308 */ /* 0x000e620000000800 */
[----:B------:R-:W-:Y:S01]  /*14b40*/  MOV R168, R35 ;  /* 0x0000002300a87202 */ /* 0x000fe20000000f00 */
[----:B------:R-:W-:Y:S01]  /*14b50*/  FMUL.FTZ R15, R0, R171 ;  /* 0x000000ab000f7220 */ /* 0x000fe20000410000 */
[----:B------:R-:W-:Y:S01]  /*14b60*/  MOV R171, R34 ;  /* 0x0000002200ab7202 */ /* 0x000fe20000000f00 */
[-C--:B------:R-:W-:Y:S05]  /*14b70*/  HMMA.16816.F32.BF16 R8, R144, R28.reuse, R8 ;  /* 0x0000001c9008723c */ /* 0x080fea0000041808 */
[C---:B------:R-:W-:Y:S01]  /*14b80*/  FMUL.FTZ R13, R7.reuse, R169 ;  /* 0x000000a9070d7220 */ /* 0x040fe20000410000 */
[----:B------:R-:W-:Y:S01]  /*14b90*/  MUFU.EX2 R166, R203 ;  /* 0x000000cb00a67308 */ /* 0x000fe20000000800 */
[----:B------:R-:W-:Y:S01]  /*14ba0*/  FMUL.FTZ R38, R6, R150 ;  /* 0x0000009606267220 */ /* 0x000fe20000410000 */
[----:B------:R-:W-:Y:S01]  /*14bb0*/  F2FP.BF16.PACK_AB R150, R168, R157 ;  /* 0x0000009da896723e */ /* 0x000fe200000010ff */
[----:B------:R-:W-:Y:S01]  /*14bc0*/  FMUL.FTZ R39, R6, R151 ;  /* 0x0000009706277220 */ /* 0x000fe20000410000 */
[----:B------:R-:W3:Y:S02]  /*14bd0*/  LDL.LU R169, [R1+0xac] ;  /* 0x0000ac0001a97983 */ /* 0x000ee40000300800 */
[C---:B------:R-:W-:Y:S01]  /*14be0*/  FMUL.FTZ R14, R0.reuse, R170 ;  /* 0x000000aa000e7220 */ /* 0x040fe20000410000 */
[----:B------:R-:W-:Y:S01]  /*14bf0*/  MOV R170, R160 ;  /* 0x000000a000aa7202 */ /* 0x000fe20000000f00 */
[C---:B------:R-:W-:Y:S01]  /*14c00*/  FMUL.FTZ R16, R7.reuse, R172 ;  /* 0x000000ac07107220 */ /* 0x040fe20000410000 */
[----:B------:R-:W-:Y:S01]  /*14c10*/  MOV R172, R157 ;  /* 0x0000009d00ac7202 */ /* 0x000fe20000000f00 */
[----:B------:R-:W-:Y:S01]  /*14c20*/  FMUL.FTZ R17, R7, R173 ;  /* 0x000000ad07117220 */ /* 0x000fe20000410000 */
[----:B------:R-:W-:Y:S01]  /*14c30*/  MOV R173, R156 ;  /* 0x0000009c00ad7202 */ /* 0x000fe20000000f00 */
[----:B------:R-:W-:Y:S01]  /*14c40*/  FMUL.FTZ R18, R0, R174 ;  /* 0x000000ae00127220 */ /* 0x000fe20000410000 */
[----:B------:R4:W-:Y:S01]  /*14c50*/  MUFU.EX2 R167, R198 ;  /* 0x000000c600a77308 */ /* 0x0009e20000000800 */
[----:B-1----:R-:W-:Y:S01]  /*14c60*/  F2FP.BF16.PACK_AB R151, R165, R171 ;  /* 0x000000aba597723e */ /* 0x002fe200000010ff */
[C---:B------:R-:W-:Y:S02]  /*14c70*/  FMUL.FTZ R42, R6.reuse, R154 ;  /* 0x0000009a062a7220 */ /* 0x040fe40000410000 */
[C---:B------:R-:W-:Y:S02]  /*14c80*/  FMUL.FTZ R43, R6.reuse, R155 ;  /* 0x0000009b062b7220 */ /* 0x040fe40000410000 */
[----:B------:R-:W1:Y:S01]  /*14c90*/  LDSM.16.MT88.4 R152, [R220+0x2080] ;  /* 0x00208000dc98783b */ /* 0x000e620000004200 */
[----:B------:R-:W-:Y:S01]  /*14ca0*/  FMUL.FTZ R26, R6, R162 ;  /* 0x000000a2061a7220 */ /* 0x000fe20000410000 */
[C---:B------:R-:W-:Y:S04]  /*14cb0*/  HMMA.16816.F32.BF16 R12, R148.reuse, R28, R12 ;  /* 0x0000001c940c723c */ /* 0x040fe8000004180c */
[----:B------:R-:W-:Y:S02]  /*14cc0*/  FMUL.FTZ R19, R0, R175 ;  /* 0x000000af00137220 */ /* 0x000fe40000410000 */
[----:B------:R-:W5:Y:S01]  /*14cd0*/  LDL.LU R162, [R1+0xa8] ;  /* 0x0000a80001a27983 */ /* 0x000f620000300800 */
[C---:B------:R-:W-:Y:S02]  /*14ce0*/  FMUL.FTZ R22, R6.reuse, R158 ;  /* 0x0000009e06167220 */ /* 0x040fe40000410000 */
[----:B------:R-:W-:Y:S02]  /*14cf0*/  MUFU.EX2 R158, R202 ;  /* 0x000000ca009e7308 */ /* 0x000fe40000000800 */
[-C--:B------:R-:W-:Y:S03]  /*14d00*/  HMMA.16816.F32.BF16 R16, R148, R30.reuse, R16 ;  /* 0x0000001e9410723c */ /* 0x080fe60000041810 */
[C---:B------:R-:W-:Y:S02]  /*14d10*/  FMUL.FTZ R23, R6.reuse, R159 ;  /* 0x0000009f06177220 */ /* 0x040fe40000410000 */
[----:B------:R-:W-:Y:S01]  /*14d20*/  FMUL.FTZ R27, R6, R163 ;  /* 0x000000a3061b7220 */ /* 0x000fe20000410000 */
[----:B----4-:R-:W-:Y:S01]  /*14d30*/  F2FP.BF16.PACK_AB R198, R212, R208 ;  /* 0x000000d0d4c6723e */ /* 0x010fe200000010ff */
[C---:B------:R-:W-:Y:S01]  /*14d40*/  FMUL.FTZ R28, R7.reuse, R176 ;  /* 0x000000b0071c7220 */ /* 0x040fe20000410000 */
[----:B------:R4:W-:Y:S01]  /*14d50*/  MUFU.EX2 R159, R196 ;  /* 0x000000c4009f7308 */ /* 0x0009e20000000800 */
[C---:B------:R-:W-:Y:S01]  /*14d60*/  FMUL.FTZ R29, R7.reuse, R177 ;  /* 0x000000b1071d7220 */ /* 0x040fe20000410000 */
[C---:B------:R-:W-:Y:S04]  /*14d70*/  HMMA.16816.F32.BF16 R20, R144.reuse, R30, R20 ;  /* 0x0000001e9014723c */ /* 0x040fe80000041814 */
[C---:B------:R-:W-:Y:S02]  /*14d80*/  FMUL.FTZ R32, R7.reuse, R180 ;  /* 0x000000b407207220 */ /* 0x040fe40000410000 */
[C---:B------:R-:W-:Y:S02]  /*14d90*/  FMUL.FTZ R33, R7.reuse, R181 ;  /* 0x000000b507217220 */ /* 0x040fe40000410000 */
[-C--:B--2---:R-:W-:Y:S01]  /*14da0*/  HMMA.16816.F32.BF16 R24, R144, R44.reuse, R24 ;  /* 0x0000002c9018723c */ /* 0x084fe20000041818 */
[----:B------:R2:W-:Y:S03]  /*14db0*/  MUFU.EX2 R163, R136 ;  /* 0x0000008800a37308 */ /* 0x0005e60000000800 */
[C---:B------:R-:W-:Y:S02]  /*14dc0*/  FMUL.FTZ R30, R0.reuse, R178 ;  /* 0x000000b2001e7220 */ /* 0x040fe40000410000 */
[C---:B------:R-:W-:Y:S02]  /*14dd0*/  FMUL.FTZ R31, R0.reuse, R179 ;  /* 0x000000b3001f7220 */ /* 0x040fe40000410000 */
[C---:B------:R-:W-:Y:S04]  /*14de0*/  FMUL.FTZ R34, R0.reuse, R182 ;  /* 0x000000b600227220 */ /* 0x040fe80000410000 */
[----:B------:R-:W-:Y:S01]  /*14df0*/  FMUL.FTZ R35, R0, R183 ;  /* 0x000000b700237220 */ /* 0x000fe20000410000 */
[C---:B------:R-:W-:Y:S04]  /*14e00*/  HMMA.16816.F32.BF16 R28, R148.reuse, R44, R28 ;  /* 0x0000002c941c723c */ /* 0x040fe8000004181c */
[C---:B------:R-:W-:Y:S01]  /*14e10*/  FMUL.FTZ R48, R7.reuse, R188 ;  /* 0x000000bc07307220 */ /* 0x040fe20000410000 */
[----:B----4-:R-:W-:Y:S01]  /*14e20*/  F2FP.BF16.PACK_AB R196, R206, R207 ;  /* 0x000000cfcec4723e */ /* 0x010fe200000010ff */
[C---:B------:R-:W-:Y:S02]  /*14e30*/  FMUL.FTZ R49, R7.reuse, R189 ;  /* 0x000000bd07317220 */ /* 0x040fe40000410000 */
[-C--:B------:R-:W-:Y:S04]  /*14e40*/  HMMA.16816.F32.BF16 R32, R148, R46.reuse, R32 ;  /* 0x0000002e9420723c */ /* 0x080fe80000041820 */
[C---:B------:R-:W-:Y:S02]  /*14e50*/  FMUL.FTZ R44, R7.reuse, R184 ;  /* 0x000000b8072c7220 */ /* 0x040fe40000410000 */
[C---:B------:R-:W-:Y:S02]  /*14e60*/  FMUL.FTZ R45, R7.reuse, R185 ;  /* 0x000000b9072d7220 */ /* 0x040fe40000410000 */
[C---:B------:R-:W-:Y:S04]  /*14e70*/  HMMA.16816.F32.BF16 R36, R144.reuse, R46, R36 ;  /* 0x0000002e9024723c */ /* 0x040fe80000041824 */
[C---:B------:R-:W-:Y:S02]  /*14e80*/  FMUL.FTZ R50, R0.reuse, R190 ;  /* 0x000000be00327220 */ /* 0x040fe40000410000 */
[C---:B------:R-:W-:Y:S02]  /*14e90*/  FMUL.FTZ R51, R0.reuse, R191 ;  /* 0x000000bf00337220 */ /* 0x040fe40000410000 */
[-C--:B-1----:R-:W-:Y:S04]  /*14ea0*/  HMMA.16816.F32.BF16 R40, R144, R152.reuse, R40 ;  /* 0x000000989028723c */ /* 0x082fe80000041828 */
[C---:B------:R-:W-:Y:S02]  /*14eb0*/  FMUL.FTZ R46, R0.reuse, R186 ;  /* 0x000000ba002e7220 */ /* 0x040fe40000410000 */
[----:B------:R-:W-:Y:S02]  /*14ec0*/  FMUL.FTZ R47, R0, R187 ;  /* 0x000000bb002f7220 */ /* 0x000fe40000410000 */
[----:B------:R-:W-:Y:S01]  /*14ed0*/  LDSM.16.MT88.4 R184, [R218+0x3080] ;  /* 0x00308000dab8783b */ /* 0x000fe20000004200 */
[C---:B------:R-:W-:Y:S03]  /*14ee0*/  FMUL.FTZ R58, R6.reuse, R58 ;  /* 0x0000003a063a7220 */ /* 0x040fe60000410000 */
[----:B------:R-:W-:Y:S01]  /*14ef0*/  FMUL.FTZ R59, R6, R59 ;  /* 0x0000003b063b7220 */ /* 0x000fe20000410000 */
[C---:B------:R-:W-:Y:S04]  /*14f00*/  HMMA.16816.F32.BF16 R44, R148.reuse, R152, R44 ;  /* 0x00000098942c723c */ /* 0x040fe8000004182c */
[C---:B------:R-:W-:Y:S02]  /*14f10*/  FMUL.FTZ R60, R7.reuse, R60 ;  /* 0x0000003c073c7220 */ /* 0x040fe40000410000 */
[C---:B------:R-:W-:Y:S02]  /*14f20*/  FMUL.FTZ R61, R7.reuse, R61 ;  /* 0x0000003d073d7220 */ /* 0x040fe40000410000 */
[-C--:B------:R-:W-:Y:S04]  /*14f30*/  HMMA.16816.F32.BF16 R48, R148, R154.reuse, R48 ;  /* 0x0000009a9430723c */ /* 0x080fe80000041830 */
[C---:B------:R-:W-:Y:S02]  /*14f40*/  FMUL.FTZ R62, R0.reuse, R62 ;  /* 0x0000003e003e7220 */ /* 0x040fe40000410000 */
[C---:B------:R-:W-:Y:S02]  /*14f50*/  FMUL.FTZ R63, R0.reuse, R63 ;  /* 0x0000003f003f7220 */ /* 0x040fe40000410000 */
[C---:B------:R-:W-:Y:S01]  /*14f60*/  HMMA.16816.F32.BF16 R52, R144.reuse, R154, R52 ;  /* 0x0000009a9034723c */ /* 0x040fe20000041834 */
[----:B------:R-:W1:Y:S03]  /*14f70*/  LDSM.16.MT88.4 R152, [R219+0x2080] ;  /* 0x00208000db98783b */ /* 0x000e660000004200 */
[C---:B------:R-:W-:Y:S02]  /*14f80*/  FMUL.FTZ R64, R7.reuse, R64 ;  /* 0x0000004007407220 */ /* 0x040fe40000410000 */
[C---:B------:R-:W-:Y:S02]  /*14f90*/  FMUL.FTZ R65, R7.reuse, R65 ;  /* 0x0000004107417220 */ /* 0x040fe40000410000 */
[C---:B------:R-:W-:Y:S04]  /*14fa0*/  FMUL.FTZ R66, R0.reuse, R66 ;  /* 0x0000004200427220 */ /* 0x040fe80000410000 */
[----:B------:R-:W-:Y:S02]  /*14fb0*/  FMUL.FTZ R67, R0, R67 ;  /* 0x0000004300437220 */ /* 0x000fe40000410000 */
        /* <DEDUP_REMOVED lines=13> */
[C---:B------:R-:W-:Y:S01]  /*15090*/  FMUL.FTZ R87, R6.reuse, R87 ;  /* 0x0000005706577220 */ /* 0x040fe20000410000 */
[-C--:B-1----:R-:W-:Y:S03]  /*150a0*/  HMMA.16816.F32.BF16 R56, R144, R152.reuse, R56 ;  /* 0x000000989038723c */ /* 0x082fe60000041838 */
[C---:B------:R-:W-:Y:S02]  /*150b0*/  FMUL.FTZ R90, R6.reuse, R90 ;  /* 0x0000005a065a7220 */ /* 0x040fe40000410000 */
[----:B------:R-:W-:Y:S02]  /*150c0*/  FMUL.FTZ R91, R6, R91 ;  /* 0x0000005b065b7220 */ /* 0x000fe40000410000 */
[C---:B------:R-:W-:Y:S01]  /*150d0*/  FMUL.FTZ R92, R7.reuse, R92 ;  /* 0x0000005c075c7220 */ /* 0x040fe20000410000 */
        /* <DEDUP_REMOVED lines=10> */
[----:B------:R-:W-:Y:S04]  /*15180*/  FMUL.FTZ R99, R0, R99 ;  /* 0x0000006300637220 */ /* 0x000fe80000410000 */
        /* <DEDUP_REMOVED lines=23> */
[C---:B------:R-:W-:Y:S02]  /*15300*/  FMUL.FTZ R130, R0.reuse, R130 ;  /* 0x0000008200827220 */ /* 0x040fe40000410000 */
[----:B------:R-:W-:Y:S02]  /*15310*/  FMUL.FTZ R131, R0, R131 ;  /* 0x0000008300837220 */ /* 0x000fe40000410000 */
[C---:B------:R-:W-:Y:S01]  /*15320*/  HMMA.16816.F32.BF16 R84, R144.reuse, R154, R84 ;  /* 0x0000009a9054723c */ /* 0x040fe20000041854 */
[----:B------:R-:W1:Y:S03]  /*15330*/  LDSM.16.MT88.4 R152, [R218+0x3880] ;  /* 0x00388000da98783b */ /* 0x000e660000004200 */
[C---:B------:R-:W-:Y:S02]  /*15340*/  FMUL.FTZ R122, R6.reuse, R122 ;  /* 0x0000007a067a7220 */ /* 0x040fe40000410000 */
[C---:B------:R-:W-:Y:S02]  /*15350*/  FMUL.FTZ R123, R6.reuse, R123 ;  /* 0x0000007b067b7220 */ /* 0x040fe40000410000 */
[C---:B------:R-:W-:Y:S04]  /*15360*/  FMUL.FTZ R134, R6.reuse, R134 ;  /* 0x0000008606867220 */ /* 0x040fe80000410000 */
[----:B------:R-:W-:Y:S02]  /*15370*/  FMUL.FTZ R135, R6, R135 ;  /* 0x0000008706877220 */ /* 0x000fe40000410000 */
[----:B------:R4:W1:Y:S01]  /*15380*/  MUFU.EX2 R6, R194 ;  /* 0x000000c200067308 */ /* 0x0008620000000800 */
[--C-:B--2---:R-:W-:Y:S01]  /*15390*/  FFMA.FTZ R136, R193, c[0x0][0x2d0], -R137.reuse ;  /* 0x0000b400c1887a23 */ /* 0x104fe20000010889 */
[----:B------:R-:W-:Y:S01]  /*153a0*/  F2FP.BF16.PACK_AB R193, R211, R213 ;  /* 0x000000d5d3c1723e */ /* 0x000fe200000010ff */
[--C-:B------:R-:W-:Y:S07]  /*153b0*/  FFMA.FTZ R3, R235, c[0x0][0x2d0], -R137.reuse ;  /* 0x0000b400eb037a23 */ /* 0x100fee0000010889 */
[----:B------:R2:W-:Y:S01]  /*153c0*/  MUFU.EX2 R235, R3 ;  /* 0x0000000300eb7308 */ /* 0x0005e20000000800 */
[----:B----4-:R-:W-:Y:S01]  /*153d0*/  F2FP.BF16.PACK_AB R194, R214, R230 ;  /* 0x000000e6d6c2723e */ /* 0x010fe200000010ff */
[-C--:B-1----:R-:W-:Y:S03]  /*153e0*/  HMMA.16816.F32.BF16 R88, R144, R152.reuse, R88 ;  /* 0x000000989058723c */ /* 0x082fe60000041858 */
[--C-:B--2---:R-:W-:Y:S05]  /*153f0*/  FFMA.FTZ R3, R236, c[0x0][0x2d0], -R137.reuse ;  /* 0x0000b400ec037a23 */ /* 0x104fea0000010889 */
[C---:B------:R-:W-:Y:S01]  /*15400*/  HMMA.16816.F32.BF16 R92, R148.reuse, R152, R92 ;  /* 0x00000098945c723c */ /* 0x040fe2000004185c */
[----:B------:R1:W-:Y:S03]  /*15410*/  MUFU.EX2 R215, R3 ;  /* 0x0000000300d77308 */ /* 0x0003e60000000800 */
[----:B------:R-:W-:Y:S01]  /*15420*/  MOV R236, R6 ;  /* 0x0000000600ec7202 */ /* 0x000fe20000000f00 */
[----:B------:R-:W-:Y:S03]  /*15430*/  FFMA.FTZ R6, R200, c[0x0][0x2d0], -R137 ;  /* 0x0000b400c8067a23 */ /* 0x000fe60000010889 */
[-C--:B------:R-:W-:Y:S04]  /*15440*/  HMMA.16816.F32.BF16 R96, R148, R154.reuse, R96 ;  /* 0x0000009a9460723c */ /* 0x080fe80000041860 */
[----:B---3--:R-:W-:Y:S01]  /*15450*/  FFMA.FTZ R7, R7, R169, R245 ;  /* 0x000000a907077223 */ /* 0x008fe200000100f5 */
[----:B------:R-:W-:Y:S01]  /*15460*/  MOV R245, R163 ;  /* 0x000000a300f57202 */ /* 0x000fe20000000f00 */
[----:B------:R-:W-:Y:S01]  /*15470*/  MUFU.EX2 R205, R6 ;  /* 0x0000000600cd7308 */ /* 0x000fe20000000800 */
[----:B------:R-:W-:Y:S01]  /*15480*/  MOV R169, R161 ;  /* 0x000000a100a97202 */ /* 0x000fe20000000f00 */
[C---:B------:R-:W-:Y:S01]  /*15490*/  HMMA.16816.F32.BF16 R100, R144.reuse, R154, R100 ;  /* 0x0000009a9064723c */ /* 0x040fe20000041864 */
[----:B------:R-:W2:Y:S03]  /*154a0*/  LDSM.16.MT88.4 R152, [R220+0x3880] ;  /* 0x00388000dc98783b */ /* 0x000ea60000004200 */
[--C-:B-1----:R-:W-:Y:S01]  /*154b0*/  FFMA.FTZ R3, R234, c[0x0][0x2d0], -R137.reuse ;  /* 0x0000b400ea037a23 */ /* 0x102fe20000010889 */
[----:B------:R-:W-:Y:S01]  /*154c0*/  MOV R234, R4 ;  /* 0x0000000400ea7202 */ /* 0x000fe20000000f00 */
[--C-:B------:R-:W-:Y:S03]  /*154d0*/  FFMA.FTZ R4, R201, c[0x0][0x2d0], -R137.reuse ;  /* 0x0000b400c9047a23 */ /* 0x100fe60000010889 */
[----:B------:R-:W-:Y:S03]  /*154e0*/  LDSM.16.MT88.4 R200, [R220+0x3080] ;  /* 0x00308000dcc8783b */ /* 0x000fe60000004200 */
[----:B-----5:R-:W-:Y:S01]  /*154f0*/  FFMA.FTZ R0, R0, R162, R244 ;  /* 0x000000a200007223 */ /* 0x020fe200000100f4 */
[----:B------:R-:W-:Y:S01]  /*15500*/  MOV R244, R159 ;  /* 0x0000009f00f47202 */ /* 0x000fe20000000f00 */
[----:B------:R1:W-:Y:S03]  /*15510*/  MUFU.EX2 R232, R3 ;  /* 0x0000000300e87308 */ /* 0x0003e60000000800 */
[----:B------:R-:W-:Y:S07]  /*15520*/  LDSM.16.MT88.4 R160, [R220+0x2880] ;  /* 0x00288000dca0783b */ /* 0x000fee0000004200 */
[----:B------:R-:W3:Y:S01]  /*15530*/  MUFU.EX2 R204, R4 ;  /* 0x0000000400cc7308 */ /* 0x000ee20000000800 */
[-C--:B--2---:R-:W-:Y:S03]  /*15540*/  HMMA.16816.F32.BF16 R104, R144, R152.reuse, R104 ;  /* 0x000000989068723c */ /* 0x084fe60000041868 */
[--C-:B-1----:R-:W-:Y:S02]  /*15550*/  FFMA.FTZ R3, R233, c[0x0][0x2d0], -R137.reuse ;  /* 0x0000b400e9037a23 */ /* 0x102fe40000010889 */
[----:B------:R-:W-:Y:S01]  /*15560*/  FFMA.FTZ R137, R192, c[0x0][0x2d0], -R137 ;  /* 0x0000b400c0897a23 */ /* 0x000fe20000010889 */
[----:B------:R-:W-:Y:S03]  /*15570*/  F2FP.BF16.PACK_AB R192, R242, R243 ;  /* 0x000000f3f2c0723e */ /* 0x000fe600000010ff */
[----:B------:R1:W-:Y:S01]  /*15580*/  MUFU.EX2 R233, R3 ;  /* 0x0000000300e97308 */ /* 0x0003e20000000800 */
[C---:B------:R-:W-:Y:S04]  /*15590*/  HMMA.16816.F32.BF16 R108, R148.reuse, R152, R108 ;  /* 0x00000098946c723c */ /* 0x040fe8000004186c */
[----:B---3--:R-:W-:Y:S04]  /*155a0*/  F2FP.BF16.PACK_AB R197, R205, R204 ;  /* 0x000000cccdc5723e */ /* 0x008fe800000010ff */
[-C--:B------:R-:W-:Y:S01]  /*155b0*/  HMMA.16816.F32.BF16 R112, R148, R154.reuse, R112 ;  /* 0x0000009a9470723c */ /* 0x080fe20000041870 */
[----:B------:R-:W-:Y:S07]  /*155c0*/  MUFU.EX2 R137, R137 ;  /* 0x0000008900897308 */ /* 0x000fee0000000800 */
[C---:B------:R-:W-:Y:S01]  /*155d0*/  HMMA.16816.F32.BF16 R116, R144.reuse, R154, R116 ;  /* 0x0000009a9074723c */ /* 0x040fe20000041874 */
[----:B------:R-:W2:Y:S03]  /*155e0*/  LDSM.16.MT88.4 R152, [R219+0x3880] ;  /* 0x00388000db98783b */ /* 0x000ea60000004200 */
[----:B-1----:R-:W-:Y:S01]  /*155f0*/  FADD.FTZ R3, R248, R142 ;  /* 0x0000008ef8037221 */ /* 0x002fe20000010000 */
[----:B------:R-:W-:Y:S01]  /*15600*/  MOV R248, R158 ;  /* 0x0000009e00f87202 */ /* 0x000fe20000000f00 */
[----:B------:R-:W-:Y:S03]  /*15610*/  FADD.FTZ R142, R247, R138 ;  /* 0x0000008af78e7221 */ /* 0x000fe60000010000 */
[----:B------:R-:W-:Y:S03]  /*15620*/  LDSM.16.MT88.4 R156, [R218+0x2880] ;  /* 0x00288000da9c783b */ /* 0x000fe60000004200 */
[----:B------:R-:W-:Y:S01]  /*15630*/  MOV R247, R143 ;  /* 0x0000008f00f77202 */ /* 0x000fe20000000f00 */
[----:B------:R-:W-:Y:S01]  /*15640*/  FADD.FTZ R138, R246, R7 ;  /* 0x00000007f68a7221 */ /* 0x000fe20000010000 */
[----:B------:R-:W-:Y:S01]  /*15650*/  MOV R246, R167 ;  /* 0x000000a700f67202 */ /* 0x000fe20000000f00 */
[----:B------:R1:W3:Y:S01]  /*15660*/  MUFU.EX2 R143, R136 ;  /* 0x00000088008f7308 */ /* 0x0002e20000000800 */
[----:B------:R-:W-:Y:S01]  /*15670*/  FADD.FTZ R7, R231, R0 ;  /* 0x00000000e7077221 */ /* 0x000fe20000010000 */
[----:B------:R-:W-:Y:S01]  /*15680*/  MOV R231, R166 ;  /* 0x000000a600e77202 */ /* 0x000fe20000000f00 */
[----:B------:R-:W-:Y:S02]  /*15690*/  FADD.FTZ R6, R172, R138 ;  /* 0x0000008aac067221 */ /* 0x000fe40000010000 */
[----:B------:R-:W-:Y:S02]  /*156a0*/  FADD.FTZ R4, R171, R7 ;  /* 0x00000007ab047221 */ /* 0x000fe40000010000 */
[----:B------:R-:W-:Y:S02]  /*156b0*/  FADD.FTZ R7, R168, R6 ;  /* 0x00000006a8077221 */ /* 0x000fe40000010000 */
[----:B------:R-:W-:Y:S02]  /*156c0*/  FADD.FTZ R0, R249, R3 ;  /* 0x00000003f9007221 */ /* 0x000fe40000010000 */
[----:B------:R-:W-:Y:S02]  /*156d0*/  FADD.FTZ R3, R173, R142 ;  /* 0x0000008ead037221 */ /* 0x000fe40000010000 */
[----:B------:R-:W-:Y:S04]  /*156e0*/  FADD.FTZ R0, R170, R0 ;  /* 0x00000000aa007221 */ /* 0x000fe80000010000 */
[----:B------:R-:W-:Y:S04]  /*156f0*/  FADD.FTZ R0, R164, R0 ;  /* 0x00000000a4007221 */ /* 0x000fe80000010000 */
[----:B------:R-:W-:Y:S02]  /*15700*/  FADD.FTZ R0, R231, R0 ;  /* 0x00000000e7007221 */ /* 0x000fe40000010000 */
[----:B-1----:R-:W-:Y:S01]  /*15710*/  FADD.FTZ R136, R169, R3 ;  /* 0x00000003a9887221 */ /* 0x002fe20000010000 */
[----:B---3--:R-:W-:Y:S01]  /*15720*/  F2FP.BF16.PACK_AB R199, R137, R143 ;  /* 0x0000008f89c7723e */ /* 0x008fe200000010ff */
[-C--:B--2---:R-:W-:Y:S03]  /*15730*/  HMMA.16816.F32.BF16 R120, R144, R152.reuse, R120 ;  /* 0x000000989078723c */ /* 0x084fe60000041878 */
[----:B------:R-:W-:Y:S02]  /*15740*/  FADD.FTZ R3, R165, R4 ;  /* 0x00000004a5037221 */ /* 0x000fe40000010000 */
[----:B------:R-:W-:Y:S01]  /*15750*/  FADD.FTZ R6, R252, R136 ;  /* 0x00000088fc067221 */ /* 0x000fe20000010000 */
[----:B------:R-:W-:Y:S01]  /*15760*/  MOV R136, R141 ;  /* 0x0000008d00887202 */ /* 0x000fe20000000f00 */
[----:B------:R-:W-:Y:S01]  /*15770*/  FADD.FTZ R4, R251, R7 ;  /* 0x00000007fb047221 */ /* 0x000fe20000010000 */
[C---:B------:R-:W-:Y:S04]  /*15780*/  HMMA.16816.F32.BF16 R124, R148.reuse, R152, R124 ;  /* 0x00000098947c723c */ /* 0x040fe8000004187c */
[----:B------:R-:W-:Y:S03]  /*15790*/  FADD.FTZ R3, R235, R3 ;  /* 0x00000003eb037221 */ /* 0x000fe60000010000 */
[----:B------:R-:W-:Y:S01]  /*157a0*/  F2FP.BF16.PACK_AB R152, R247, R251 ;  /* 0x000000fbf798723e */ /* 0x000fe200000010ff */
[-C--:B------:R-:W-:Y:S01]  /*157b0*/  HMMA.16816.F32.BF16 R128, R148, R154.reuse, R128 ;  /* 0x0000009a9480723c */ /* 0x080fe20000041880 */
[----:B------:R-:W1:Y:S03]  /*157c0*/  LDSM.16.MT88.4 R148, [R217+0x2880] ;  /* 0x00288000d994783b */ /* 0x000e660000004200 */
[C---:B------:R-:W-:Y:S01]  /*157d0*/  F2FP.BF16.PACK_AB R153, R215.reuse, R235 ;  /* 0x000000ebd799723e */ /* 0x040fe200000010ff */
[----:B------:R-:W-:Y:S03]  /*157e0*/  FADD.FTZ R7, R215, R3 ;  /* 0x00000003d7077221 */ /* 0x000fe60000010000 */
[----:B------:R-:W-:Y:S07]  /*157f0*/  HMMA.16816.F32.BF16 R132, R144, R154, R132 ;  /* 0x0000009a9084723c */ /* 0x000fee0000041884 */
[----:B------:R-:W-:Y:S02]  /*15800*/  F2FP.BF16.PACK_AB R144, R166, R164 ;  /* 0x000000a4a690723e */ /* 0x000fe400000010ff */
[----:B------:R-:W-:Y:S03]  /*15810*/  F2FP.BF16.PACK_AB R145, R167, R252 ;  /* 0x000000fca791723e */ /* 0x000fe600000010ff */
[----:B------:R-:W-:Y:S02]  /*15820*/  F2FP.BF16.PACK_AB R146, R234, R248 ;  /* 0x000000f8ea92723e */ /* 0x000fe400000010ff */
[----:B------:R-:W-:Y:S02]  /*15830*/  F2FP.BF16.PACK_AB R147, R236, R244 ;  /* 0x000000f4ec93723e */ /* 0x000fe400000010ff */
[----:B------:R-:W-:Y:S02]  /*15840*/  F2FP.BF16.PACK_AB R154, R250, R245 ;  /* 0x000000f5fa9a723e */ /* 0x000fe400000010ff */
[C---:B------:R-:W-:Y:S03]  /*15850*/  F2FP.BF16.PACK_AB R155, R233.reuse, R232 ;  /* 0x000000e8e99b723e */ /* 0x040fe600000010ff */
        /* <DEDUP_REMOVED lines=37> */
[----:B------:R-:W-:Y:S08]  /*15ab0*/  HMMA.16816.F32.BF16 R132, R144, R158, R132 ;  /* 0x0000009e9084723c */ /* 0x000ff00000041884 */
[-C--:B-1----:R-:W-:Y:S01]  /*15ac0*/  HMMA.16816.F32.BF16 R164, R192, R148.reuse, R8 ;  /* 0x00000094c0a4723c */ /* 0x082fe20000041808 */
[----:B------:R-:W1:Y:S07]  /*15ad0*/  LDSM.16.MT88.4 R8, [R219+0x3080] ;  /* 0x00308000db08783b */ /* 0x000e6e0000004200 */
[C---:B------:R-:W-:Y:S01]  /*15ae0*/  HMMA.16816.F32.BF16 R168, R196.reuse, R148, R12 ;  /* 0x00000094c4a8723c */ /* 0x040fe2000004180c */
[----:B------:R-:W2:Y:S07]  /*15af0*/  LDSM.16.MT88.4 R12, [R217+0x4880] ;  /* 0x00488000d90c783b */ /* 0x000eae0000004200 */
[-C--:B------:R-:W-:Y:S01]  /*15b00*/  HMMA.16816.F32.BF16 R172, R196, R150.reuse, R16 ;  /* 0x00000096c4ac723c */ /* 0x080fe20000041810 */
[----:B------:R-:W3:Y:S07]  /*15b10*/  LDSM.16.MT88.4 R16, [R218+0x4880] ;  /* 0x00488000da10783b */ /* 0x000eee0000004200 */
[C---:B------:R-:W-:Y:S01]  /*15b20*/  HMMA.16816.F32.BF16 R156, R192.reuse, R150, R20 ;  /* 0x00000096c09c723c */ /* 0x040fe20000041814 */
[----:B------:R-:W4:Y:S07]  /*15b30*/  LDSM.16.MT88.4 R20, [R220+0x4880] ;  /* 0x00488000dc14783b */ /* 0x000f2e0000004200 */
[-C--:B------:R-:W-:Y:S01]  /*15b40*/  HMMA.16816.F32.BF16 R160, R192, R184.reuse, R24 ;  /* 0x000000b8c0a0723c */ /* 0x080fe20000041818 */
[----:B------:R-:W2:Y:S07]  /*15b50*/  LDSM.16.MT88.4 R24, [R219+0x4880] ;  /* 0x00488000db18783b */ /* 0x000eae0000004200 */
        /* <DEDUP_REMOVED lines=8> */
[C---:B------:R-:W-:Y:S07]  /*15be0*/  HMMA.16816.F32.BF16 R60, R196.reuse, R8, R60 ;  /* 0x00000008c43c723c */ /* 0x040fee000004183c */
[----:B------:R-:W-:Y:S01]  /*15bf0*/  FADD.FTZ R9, R246, R6 ;  /* 0x00000006f6097221 */ /* 0x000fe20000010000 */
[-C--:B------:R-:W-:Y:S04]  /*15c00*/  HMMA.16816.F32.BF16 R64, R196, R10.reuse, R64 ;  /* 0x0000000ac440723c */ /* 0x080fe80000041840 */
[----:B------:R-:W-:Y:S02]  /*15c10*/  FADD.FTZ R6, R248, R0 ;  /* 0x00000000f8067221 */ /* 0x000fe40000010000 */
[----:B------:R-:W-:Y:S02]  /*15c20*/  FADD.FTZ R0, R232, R7 ;  /* 0x00000007e8007221 */ /* 0x000fe40000010000 */
[C---:B------:R-:W-:Y:S01]  /*15c30*/  HMMA.16816.F32.BF16 R68, R192.reuse, R10, R68 ;  /* 0x0000000ac044723c */ /* 0x040fe20000041844 */
[----:B------:R-:W5:Y:S03]  /*15c40*/  LDL R10, [R1+0x9c] ;  /* 0x00009c00010a7983 */ /* 0x000f660000100800 */
[----:B------:R-:W-:Y:S02]  /*15c50*/  FADD.FTZ R7, R233, R0 ;  /* 0x00000000e9077221 */ /* 0x000fe40000010000 */
[----:B------:R-:W-:Y:S02]  /*15c60*/  FADD.FTZ R8, R247, R4 ;  /* 0x00000004f7087221 */ /* 0x000fe40000010000 */
[-C--:B--2---:R-:W-:Y:S04]  /*15c70*/  HMMA.16816.F32.BF16 R72, R192, R12.reuse, R72 ;  /* 0x0000000cc048723c */ /* 0x084fe80000041848 */
        /* <DEDUP_REMOVED lines=15> */
[----:B------:R-:W-:Y:S01]  /*15d70*/  FADD.FTZ R6, R230, R6 ;  /* 0x00000006e6067221 */ /* 0x000fe20000010000 */
[----:B------:R-:W-:Y:S01]  /*15d80*/  IADD3 R230, R237, -0x1, RZ ;  /* 0xffffffffede67810 */ /* 0x000fe20007ffe0ff */
        /* <DEDUP_REMOVED lines=8> */
[-C--:B----4-:R-:W-:Y:S01]  /*15e10*/  HMMA.16816.F32.BF16 R104, R192, R20.reuse, R104 ;  /* 0x00000014c068723c */ /* 0x090fe20000041868 */
[----:B------:R-:W-:Y:S03]  /*15e20*/  STL [R1+0x94], R4 ;  /* 0x0000940401007387 */ /* 0x000fe60000100800 */
[----:B------:R-:W-:Y:S02]  /*15e30*/  FADD.FTZ R3, R208, R3 ;  /* 0x00000003d0037221 */ /* 0x000fe40000010000 */
[----:B------:R-:W-:Y:S01]  /*15e40*/  FADD.FTZ R0, R205, R7 ;  /* 0x00000007cd007221 */ /* 0x000fe20000010000 */
[----:B------:R-:W-:Y:S01]  /*15e50*/  MOV R7, R2 ;  /* 0x0000000200077202 */ /* 0x000fe20000000f00 */
[C---:B------:R-:W-:Y:S04]  /*15e60*/  HMMA.16816.F32.BF16 R108, R196.reuse, R20, R108 ;  /* 0x00000014c46c723c */ /* 0x040fe8000004186c */
[----:B------:R-:W-:Y:S02]  /*15e70*/  FADD.FTZ R3, R212, R3 ;  /* 0x00000003d4037221 */ /* 0x000fe40000010000 */
[----:B------:R-:W-:Y:S02]  /*15e80*/  FADD.FTZ R0, R143, R0 ;  /* 0x000000008f007221 */ /* 0x000fe40000010000 */
[-C--:B------:R-:W-:Y:S01]  /*15e90*/  HMMA.16816.F32.BF16 R112, R196, R22.reuse, R112 ;  /* 0x00000016c470723c */ /* 0x080fe20000041870 */
[----:B------:R-:W-:Y:S03]  /*15ea0*/  STL [R1+0xac], R3 ;  /* 0x0000ac0301007387 */ /* 0x000fe60000100800 */
[----:B------:R-:W-:Y:S01]  /*15eb0*/  FADD.FTZ R0, R137, R0 ;  /* 0x0000000089007221 */ /* 0x000fe20000010000 */
[----:B-1----:R-:W-:Y:S02]  /*15ec0*/  MOV R6, R140 ;  /* 0x0000008c00067202 */ /* 0x002fe40000000f00 */
[----:B------:R-:W-:Y:S01]  /*15ed0*/  MOV R137, R2 ;  /* 0x0000000200897202 */ /* 0x000fe20000000f00 */
[C---:B------:R-:W-:Y:S01]  /*15ee0*/  HMMA.16816.F32.BF16 R116, R192.reuse, R22, R116 ;  /* 0x00000016c074723c */ /* 0x040fe20000041874 */
[----:B------:R1:W-:Y:S07]  /*15ef0*/  STL [R1+0xa8], R0 ;  /* 0x0000a80001007387 */ /* 0x0003ee0000100800 */
[-C--:B------:R-:W-:Y:S08]  /*15f00*/  HMMA.16816.F32.BF16 R120, R192, R24.reuse, R120 ;  /* 0x00000018c078723c */ /* 0x080ff00000041878 */
[C---:B------:R-:W-:Y:S08]  /*15f10*/  HMMA.16816.F32.BF16 R124, R196.reuse, R24, R124 ;  /* 0x00000018c47c723c */ /* 0x040ff0000004187c */
[-C--:B------:R-:W-:Y:S04]  /*15f20*/  HMMA.16816.F32.BF16 R128, R196, R26.reuse, R128 ;  /* 0x0000001ac480723c */ /* 0x080fe80000041880 */
[----:B-1----:R-:W-:Y:S04]  /*15f30*/  MOV R0, R139 ;  /* 0x0000008b00007202 */ /* 0x002fe80000000f00 */
[----:B------:R-:W-:Y:S04]  /*15f40*/  HMMA.16816.F32.BF16 R132, R192, R26, R132 ;  /* 0x0000001ac084723c */ /* 0x000fe80000041884 */
[----:B-----5:R-:W-:Y:S02]  /*15f50*/  ISETP.GT.AND P0, PT, R237, R10, PT ;  /* 0x0000000aed00720c */ /* 0x020fe40003f04270 */
[----:B------:R-:W-:Y:S11]  /*15f60*/  MOV R237, R230 ;  /* 0x000000e600ed7202 */ /* 0x000ff60000000f00 */
[----:B------:R-:W-:-:S05]  /*15f70*/  @P0 BRA `(.L_x_1347) ;  /* 0xffffc60000000947 */ /* 0x000fca000383ffff */
.L_x_1336:
[----:B------:R-:W2:Y:S02]  /*15f80*/  LDL R2, [R1+0xb4] ;  /* 0x0000b40001027983 */ /* 0x000ea40000100800 */
[----:B--2---:R-:W-:-:S13]  /*15f90*/  ISETP.GE.AND P0, PT, R230, R2, PT ;  /* 0x00000002e600720c */ /* 0x004fda0003f06270 */
[----:B------:R-:W-:Y:S05]  /*15fa0*/  @!P0 BRA `(.L_x_1348) ;  /* 0x0000512000008947 */ /* 0x000fea0003800000 */
[----:B------:R-:W2:Y:S01]  /*15fb0*/  LDL R2, [R1+0xa4] ;  /* 0x0000a40001027983 */ /* 0x000ea20000100800 */
[----:B------:R-:W-:Y:S01]  /*15fc0*/  LOP3.LUT R229, R229, 0xffffffbf, RZ, 0xc0, !PT ;  /* 0xffffffbfe5e57812 */ /* 0x000fe200078ec0ff */
[----:B------:R-:W-:Y:S01]  /*15fd0*/  IMAD.MOV.U32 R136, RZ, RZ, R140 ;  /* 0x000000ffff887224 */ /* 0x000fe200078e008c */
[----:B------:R-:W-:Y:S01]  /*15fe0*/  MOV R138, R7 ;  /* 0x00000007008a7202 */ /* 0x000fe20000000f00 */
[----:B------:R-:W-:Y:S02]  /*15ff0*/  IMAD.MOV.U32 R6, RZ, RZ, R139 ;  /* 0x000000ffff067224 */ /* 0x000fe400078e008b */
[----:B------:R-:W-:Y:S01]  /*16000*/  IMAD.MOV.U32 R137, RZ, RZ, R141 ;  /* 0x000000ffff897224 */ /* 0x000fe200078e008d */
[----:B--2---:R-:W-:-:S13]  /*16010*/  ISETP.GE.AND P0, PT, R2, c[0x0][0x1d4], PT ;  /* 0x0000750002007a0c */ /* 0x004fda0003f06270 */
[----:B------:R-:W-:Y:S02]  /*16020*/  @P0 LOP3.LUT R229, R229, 0x40, RZ, 0xfc, !PT ;  /* 0x00000040e5e50812 */ /* 0x000fe400078efcff */
.L_x_1376:
[----:B------:R-:W2:Y:S01]  /*16030*/  LDL R4, [R1+0x7c] ;  /* 0x00007c0001047983 */ /* 0x000ea20000100800 */
[----:B------:R-:W-:Y:S04]  /*16040*/  DEPBAR.LE SB0, 0x0 ;  /* 0x000080000000791a */ /* 0x000fe80000000000 */
[----:B------:R-:W3:Y:S01]  /*16050*/  LDL R8, [R1+0x70] ;  /* 0x0000700001087983 */ /* 0x000ee20000100800 */
[----:B------:R-:W-:Y:S03]  /*16060*/  WARPSYNC 0xffffffff ;  /* 0xffffffff00007948 */ /* 0x000fe60003800000 */
[----:B------:R-:W-:Y:S06]  /*16070*/  BAR.SYNC.DEFER_BLOCKING 0x0 ;  /* 0x0000000000007b1d */ /* 0x000fec0000010000 */
[----:B------:R-:W4:Y:S04]  /*16080*/  S2R R7, SR_CTAID.Y ;  /* 0x0000000000077919 */ /* 0x000f280000002600 */
[----:B------:R-:W5:Y:S04]  /*16090*/  S2R R9, SR_CTAID.Y ;  /* 0x0000000000097919 */ /* 0x000f680000002600 */
[----:B------:R1:W1:Y:S04]  /*160a0*/  LDSM.16.M88.4 R52, [R224+0x8080] ;  /* 0x00808000e034783b */ /* 0x0002680000000200 */
[----:B------:R1:W1:Y:S04]  /*160b0*/  LDSM.16.M88.4 R48, [R224+0xa080] ;  /* 0x00a08000e030783b */ /* 0x0002680000000200 */
[----:B------:R1:W1:Y:S04]  /*160c0*/  LDSM.16.M88.4 R20, [R216+0x5080] ;  /* 0x00508000d814783b */ /* 0x0002680000000200 */
[----:B------:R1:W1:Y:S04]  /*160d0*/  LDSM.16.M88.4 R36, [R216+0x5880] ;  /* 0x00588000d824783b */ /* 0x0002680000000200 */
[----:B------:R1:W1:Y:S01]  /*160e0*/  LDSM.16.M88.4 R140, [R216+0x6080] ;  /* 0x00608000d88c783b */ /* 0x0002620000000200 */
[----:B-----5:R-:W-:Y:S01]  /*160f0*/  IMAD.WIDE.U32 R10, R9, c[0x0][0x210], RZ ;  /* 0x00008400090a7a25 */ /* 0x020fe200078e00ff */
[----:B----4-:R-:W-:Y:S02]  /*16100*/  SHF.R.S32.HI R7, RZ, 0x1f, R7 ;  /* 0x0000001fff077819 */ /* 0x010fe40000011407 */
[----:B------:R4:W1:Y:S03]  /*16110*/  LDSM.16.M88.4 R192, [R226+0x8080] ;  /* 0x00808000e2c0783b */ /* 0x0008660000000200 */
[----:B------:R-:W-:Y:S01]  /*16120*/  IMAD R7, R7, c[0x0][0x210], RZ ;  /* 0x0000840007077a24 */ /* 0x000fe200078e02ff */
[----:B------:R4:W1:Y:S03]  /*16130*/  LDSM.16.M88.4 R200, [R226+0xa080] ;  /* 0x00a08000e2c8783b */ /* 0x0008660000000200 */
[----:B------:R-:W-:Y:S01]  /*16140*/  IMAD R7, R9, c[0x0][0x214], R7 ;  /* 0x0000850009077a24 */ /* 0x000fe200078e0207 */
[----:B------:R4:W1:Y:S04]  /*16150*/  LDSM.16.M88.4 R196, [R223] ;  /* 0x00000000dfc4783b */ /* 0x0008680000000200 */
[----:B------:R-:W-:Y:S01]  /*16160*/  IADD3 R7, R11, R7, RZ ;  /* 0x000000070b077210 */ /* 0x000fe20007ffe0ff */
[----:B------:R4:W1:Y:S04]  /*16170*/  LDSM.16.M88.4 R204, [R223+0x800] ;  /* 0x00080000dfcc783b */ /* 0x0008680000000200 */
[----:B------:R4:W1:Y:S02]  /*16180*/  LDSM.16.M88.4 R208, [R223+0x1000] ;  /* 0x00100000dfd0783b */ /* 0x0008640000000200 */
[----:B-12---:R-:W-:Y:S01]  /*16190*/  IMAD.WIDE.U32 R2, R4, c[0x0][0x208], RZ ;  /* 0x0000820004027a25 */ /* 0x006fe200078e00ff */
        /* <DEDUP_REMOVED lines=9> */
[C---:B------:R-:W-:Y:S02]  /*16230*/  LEA R4, P0, R0.reuse, c[0x0][0x1f8], 0x1 ;  /* 0x00007e0000047a11 */ /* 0x040fe400078008ff */
[----:B------:R-:W-:Y:S04]  /*16240*/  IADD3.X R2, R7, R3, R2, P1, !PT ;  /* 0x0000000307027210 */ /* 0x000fe80000ffe402 */
[----:B------:R-:W-:Y:S01]  /*16250*/  LEA.HI.X R0, R0, c[0x0][0x1fc], R2, 0x1, P0 ;  /* 0x00007f0000007a11 */ /* 0x000fe200000f0c02 */
[----:B------:R-:W-:-:S05]  /*16260*/  BRA.DIV ~URZ, `(.L_x_1349) ;  /* 0x0000b8a27f007947 */ /* 0x000fca000b800000 */
[----:B----4-:R1:W2:Y:S02]  /*16270*/  SHFL.IDX PT, R7, R0, RZ, 0x181f ;  /* 0x00181fff00077589 */ /* 0x0102a400000e0000 */
.L_x_1461:
[-C--:B------:R-:W-:Y:S01]  /*16280*/  HMMA.16816.F32.BF16 R8, R52, R20.reuse, RZ ;  /* 0x000000143408723c */ /* 0x080fe200000418ff */
[----:B------:R-:W3:Y:S01]  /*16290*/  LDL.64 R26, [R1+0xc0] ;  /* 0x0000c000011a7983 */ /* 0x000ee20000100a00 */
[----:B------:R-:W-:Y:S05]  /*162a0*/  BSSY B0, `(.L_x_1350) ;  /* 0x0000159000007945 */ /* 0x000fea0003800000 */
[----:B------:R-:W4:Y:S01]  /*162b0*/  LDL R30, [R1+0xa4] ;  /* 0x0000a400011e7983 */ /* 0x000f220000100800 */
[C---:B------:R-:W-:Y:S03]  /*162c0*/  HMMA.16816.F32.BF16 R12, R48.reuse, R20, RZ ;  /* 0x00000014300c723c */ /* 0x040fe600000418ff */
[----:B------:R-:W5:Y:S04]  /*162d0*/  LDL R24, [R1+0xe8] ;  /* 0x0000e80001187983 */ /* 0x000f680000100800 */
[----:B--2---:R-:W2:Y:S01]  /*162e0*/  LDL R29, [R1+0xf4] ;  /* 0x0000f400011d7983 */ /* 0x004ea20000100800 */
[-C--:B------:R-:W-:Y:S03]  /*162f0*/  HMMA.16816.F32.BF16 R16, R48, R22.reuse, RZ ;  /* 0x000000163010723c */ /* 0x080fe600000418ff */
[----:B------:R-:W2:Y:S04]  /*16300*/  LDL R25, [R1+0xf0] ;  /* 0x0000f00001197983 */ /* 0x000ea80000100800 */
[----:B------:R-:W2:Y:S01]  /*16310*/  LDL R42, [R1+0x78] ;  /* 0x00007800012a7983 */ /* 0x000ea20000100800 */
[C---:B------:R-:W-:Y:S03]  /*16320*/  HMMA.16816.F32.BF16 R20, R52.reuse, R22, RZ ;  /* 0x000000163414723c */ /* 0x040fe600000418ff */
[----:B------:R-:W1:Y:S08]  /*16330*/  SHFL.IDX PT, R3, R4, RZ, 0x181f ;  /* 0x00181fff04037589 */ /* 0x000e7000000e0000 */
[----:B------:R-:W1:Y:S08]  /*16340*/  SHFL.IDX PT, R40, R4, 0x1, 0x181f ;  /* 0x00381f0004287f89 */ /* 0x000e7000000e0000 */
[----:B------:R-:W1:Y:S08]  /*16350*/  SHFL.IDX PT, R28, R0, 0x1, 0x181f ;  /* 0x00381f00001c7f89 */ /* 0x000e7000000e0000 */
[----:B------:R-:W1:Y:S08]  /*16360*/  SHFL.IDX PT, R4, R4, 0x2, 0x181f ;  /* 0x00581f0004047f89 */ /* 0x000e7000000e0000 */
[----:B-1----:R-:W1:Y:S01]  /*16370*/  SHFL.IDX PT, R0, R0, 0x2, 0x181f ;  /* 0x00581f0000007f89 */ /* 0x002e6200000e0000 */
[C---:B---3--:R-:W-:Y:S02]  /*16380*/  SHF.L.U32 R212, R26.reuse, 0x1, RZ ;  /* 0x000000011ad47819 */ /* 0x048fe400000006ff */
[----:B------:R-:W-:Y:S02]  /*16390*/  SHF.L.U64.HI R214, R26, 0x1, R27 ;  /* 0x000000011ad67819 */ /* 0x000fe4000001021b */
[CC--:B------:R-:W-:Y:S02]  /*163a0*/  IADD3 R2, P0, R3.reuse, R212.reuse, RZ ;  /* 0x000000d403027210 */ /* 0x0c0fe40007f1e0ff */
[----:B----4-:R-:W-:Y:S02]  /*163b0*/  ISETP.GE.AND P4, PT, R30, c[0x0][0x1d4], PT ;  /* 0x000075001e007a0c */ /* 0x010fe40003f86270 */
[----:B------:R-:W-:Y:S02]  /*163c0*/  IADD3 R32, P1, R40, R212, RZ ;  /* 0x000000d428207210 */ /* 0x000fe40007f3e0ff */
[----:B-----5:R-:W-:Y:S02]  /*163d0*/  SHF.L.U32 R139, R24, 0x1, RZ ;  /* 0x00000001188b7819 */ /* 0x020fe400000006ff */
[-C--:B------:R-:W-:Y:S02]  /*163e0*/  IADD3.X R33, R28, R214.reuse, RZ, P1, !PT ;  /* 0x000000d61c217210 */ /* 0x080fe40000ffe4ff */
[----:B------:R-:W-:Y:S02]  /*163f0*/  IADD3 R34, P2, R3, R139, RZ ;  /* 0x0000008b03227210 */ /* 0x000fe40007f5e0ff */
[----:B------:R-:W-:Y:S02]  /*16400*/  IADD3.X R3, R7, R214, RZ, P0, !PT ;  /* 0x000000d607037210 */ /* 0x000fe400007fe4ff */
[----:B--2---:R-:W-:Y:S02]  /*16410*/  ISETP.GE.AND P3, PT, R29, c[0x0][0x1d4], PT ;  /* 0x000075001d007a0c */ /* 0x004fe40003f66270 */
[----:B------:R-:W-:Y:S02]  /*16420*/  SHF.L.U64.HI R213, R24, 0x1, R25 ;  /* 0x0000000118d57819 */ /* 0x000fe40000010219 */
[-C--:B------:R-:W-:Y:S01]  /*16430*/  HMMA.16816.F32.BF16 R24, R52, R36.reuse, RZ ;  /* 0x000000243418723c */ /* 0x080fe200000418ff */
[----:B------:R2:W-:Y:S01]  /*16440*/  LDGSTS.E.BYPASS.LTC128B.128 [R42], [R2.64], !P4 ;  /* 0x00000000022a7fae */ /* 0x0005e2000e101d46 */
[----:B------:R-:W-:Y:S02]  /*16450*/  IADD3.X R35, R7, R213, RZ, P2, !PT ;  /* 0x000000d507237210 */ /* 0x000fe400017fe4ff */
[----:B------:R-:W-:Y:S04]  /*16460*/  IADD3 R40, P0, R40, R139, RZ ;  /* 0x0000008b28287210 */ /* 0x000fe80007f1e0ff */
[----:B------:R-:W-:Y:S01]  /*16470*/  IADD3.X R41, R28, R213, RZ, P0, !PT ;  /* 0x000000d51c297210 */ /* 0x000fe200007fe4ff */
[----:B------:R3:W-:Y:S01]  /*16480*/  LDGSTS.E.BYPASS.LTC128B.128 [R42+0x1800], [R34.64], !P3 ;  /* 0x01800000222a7fae */ /* 0x0007e2000d901d46 */
[C---:B------:R-:W-:Y:S07]  /*16490*/  HMMA.16816.F32.BF16 R28, R48.reuse, R36, RZ ;  /* 0x00000024301c723c */ /* 0x040fee00000418ff */
[----:B------:R3:W-:Y:S08]  /*164a0*/  LDGSTS.E.BYPASS.LTC128B.128 [R42+0x800], [R32.64], !P4 ;  /* 0x00800000202a7fae */ /* 0x0007f0000e101d46 */
[----:B------:R4:W-:Y:S01]  /*164b0*/  LDGSTS.E.BYPASS.LTC128B.128 [R42+0x2000], [R40.64], !P3 ;  /* 0x02000000282a7fae */ /* 0x0009e2000d901d46 */
[----:B--2---:R-:W-:Y:S04]  /*164c0*/  IADD3 R2, P0, R4, R212, RZ ;  /* 0x000000d404027210 */ /* 0x004fe80007f1e0ff */
[----:B-1----:R-:W-:Y:S05]  /*164d0*/  IADD3.X R3, R0, R214, RZ, P0, !PT ;  /* 0x000000d600037210 */ /* 0x002fea00007fe4ff */
[----:B------:R1:W-:Y:S01]  /*164e0*/  LDGSTS.E.BYPASS.LTC128B.128 [R42+0x1000], [R2.64], !P4 ;  /* 0x01000000022a7fae */ /* 0x0003e2000e101d46 */
[-C--:B---3--:R-:W-:Y:S08]  /*164f0*/  HMMA.16816.F32.BF16 R32, R48, R38.reuse, RZ ;  /* 0x000000263020723c */ /* 0x088ff000000418ff */
[C---:B------:R-:W-:Y:S04]  /*16500*/  HMMA.16816.F32.BF16 R36, R52.reuse, R38, RZ ;  /* 0x000000263424723c */ /* 0x040fe800000418ff */
[----:B----4-:R-:W-:Y:S04]  /*16510*/  IADD3 R40, P0, R4, R139, RZ ;  /* 0x0000008b04287210 */ /* 0x010fe80007f1e0ff */
[----:B------:R-:W-:Y:S02]  /*16520*/  IADD3.X R41, R0, R213, RZ, P0, !PT ;  /* 0x000000d500297210 */ /* 0x000fe400007fe4ff */
[----:B------:R-:W2:Y:S04]  /*16530*/  LDL R0, [R1+0xb4] ;  /* 0x0000b40001007983 */ /* 0x000ea80000100800 */
[----:B------:R1:W-:Y:S08]  /*16540*/  LDGSTS.E.BYPASS.LTC128B.128 [R42+0x2800], [R40.64], !P3 ;  /* 0x02800000282a7fae */ /* 0x0003f0000d901d46 */
[----:B------:R-:W0:Y:S01]  /*16550*/  LDGDEPBAR ;  /* 0x00000000000079af */ /* 0x000e220000000000 */
[-C--:B-1----:R-:W-:Y:S08]  /*16560*/  HMMA.16816.F32.BF16 R40, R52, R140.reuse, RZ ;  /* 0x0000008c3428723c */ /* 0x082ff000000418ff */
        /* <DEDUP_REMOVED lines=37> */
[----:B------:R-:W1:Y:S07]  /*167c0*/  LDSM.16.M88.4 R204, [R221+0x1000] ;  /* 0x00100000ddcc783b */ /* 0x000e6e0000000200 */
[C---:B---3--:R-:W-:Y:S04]  /*167d0*/  HMMA.16816.F32.BF16 R12, R200.reuse, R196, R12 ;  /* 0x000000c4c80c723c */ /* 0x048fe8000004180c */
[----:B--2---:R-:W-:Y:S04]  /*167e0*/  ISETP.GT.AND P0, PT, R230, R0, PT ;  /* 0x00000000e600720c */ /* 0x004fe80003f04270 */
        /* <DEDUP_REMOVED lines=105> */
[----:B------:R1:W1:Y:S01]  /*16e80*/  MUFU.TANH R206, R20 ;  /* 0x0000001400ce7308 */ /* 0x0002620000002400 */
        /* <DEDUP_REMOVED lines=15> */
[----:B------:R-:W-:Y:S02]  /*16f80*/  FMUL.FTZ R33, R33, c[0x0][0x320] ;  /* 0x0000c80021217a20 */ /* 0x000fe40000410000 */
[----:B------:R-:W-:Y:S02]  /*16f90*/  FMUL.FTZ R34, R34, c[0x0][0x320] ;  /* 0x0000c80022227a20 */ /* 0x000fe40000410000 */
[----:B------:R-:W-:Y:S01]  /*16fa0*/  FMUL.FTZ R35, R35, c[0x0][0x320] ;  /* 0x0000c80023237a20 */ /* 0x000fe20000410000 */
[----:B------:R-:W-:Y:S01]  /*16fb0*/  HMMA.16816.F32.BF16 R52, R192, R14, R52 ;  /* 0x0000000ec034723c */ /* 0x000fe20000041834 */
[----:B------:R2:W2:Y:S03]  /*16fc0*/  MUFU.TANH R196, R27 ;  /* 0x0000001b00c47308 */ /* 0x0004a60000002400 */
[----:B-1----:R-:W-:Y:S02]  /*16fd0*/  FMUL.FTZ R20, R37, c[0x0][0x320] ;  /* 0x0000c80025147a20 */ /* 0x002fe40000410000 */
[----:B------:R-:W-:Y:S02]  /*16fe0*/  FMUL.FTZ R19, R40, c[0x0][0x320] ;  /* 0x0000c80028137a20 */ /* 0x000fe40000410000 */
[----:B------:R-:W-:Y:S03]  /*16ff0*/  FMUL.FTZ R18, R41, c[0x0][0x320] ;  /* 0x0000c80029127a20 */ /* 0x000fe60000410000 */
[----:B------:R1:W1:Y:S01]  /*17000*/  MUFU.TANH R207, R28 ;  /* 0x0000001c00cf7308 */ /* 0x0002620000002400 */
[----:B------:R-:W-:Y:S02]  /*17010*/  FMUL.FTZ R24, R24, c[0x0][0x320] ;  /* 0x0000c80018187a20 */ /* 0x000fe40000410000 */
[----:B-----5:R-:W-:Y:S02]  /*17020*/  FMUL.FTZ R26, R43, c[0x0][0x320] ;  /* 0x0000c8002b1a7a20 */ /* 0x020fe40000410000 */
[----:B------:R-:W-:Y:S02]  /*17030*/  FMUL.FTZ R25, R48, c[0x0][0x320] ;  /* 0x0000c80030197a20 */ /* 0x000fe40000410000 */
[----:B------:R-:W-:Y:S03]  /*17040*/  FMUL.FTZ R22, R49, c[0x0][0x320] ;  /* 0x0000c80031167a20 */ /* 0x000fe60000410000 */
[----:B------:R5:W3:Y:S03]  /*17050*/  MUFU.TANH R205, R29 ;  /* 0x0000001d00cd7308 */ /* 0x000ae60000002400 */
[----:B------:R-:W-:Y:S02]  /*17060*/  FMUL.FTZ R15, R52, c[0x0][0x320] ;  /* 0x0000c800340f7a20 */ /* 0x000fe40000410000 */
[----:B--2---:R-:W-:Y:S02]  /*17070*/  FMUL.FTZ R27, R36, c[0x0][0x320] ;  /* 0x0000c800241b7a20 */ /* 0x004fe40000410000 */
[----:B------:R-:W-:Y:S02]  /*17080*/  FMUL.FTZ R36, R46, c[0x0][0x320] ;  /* 0x0000c8002e247a20 */ /* 0x000fe40000410000 */
[----:B------:R-:W-:Y:S01]  /*17090*/  FMUL.FTZ R14, R53, c[0x0][0x320] ;  /* 0x0000c800350e7a20 */ /* 0x000fe20000410000 */
[----:B------:R2:W2:Y:S01]  /*170a0*/  MUFU.TANH R211, R30 ;  /* 0x0000001e00d37308 */ /* 0x0004a20000002400 */
[----:B------:R-:W-:Y:S02]  /*170b0*/  FMUL.FTZ R17, R54, c[0x0][0x320] ;  /* 0x0000c80036117a20 */ /* 0x000fe40000410000 */
[----:B------:R-:W-:Y:S02]  /*170c0*/  FMUL.FTZ R16, R55, c[0x0][0x320] ;  /* 0x0000c80037107a20 */ /* 0x000fe40000410000 */
[----:B-1----:R-:W-:Y:S05]  /*170d0*/  FMUL.FTZ R28, R42, c[0x0][0x320] ;  /* 0x0000c8002a1c7a20 */ /* 0x002fea0000410000 */
[----:B------:R1:W1:Y:S01]  /*170e0*/  MUFU.TANH R210, R31 ;  /* 0x0000001f00d27308 */ /* 0x0002620000002400 */
[----:B-----5:R-:W-:Y:S09]  /*170f0*/  FMUL.FTZ R29, R45, c[0x0][0x320] ;  /* 0x0000c8002d1d7a20 */ /* 0x020ff20000410000 */
[----:B------:R5:W3:Y:S01]  /*17100*/  MUFU.TANH R143, R32 ;  /* 0x00000020008f7308 */ /* 0x000ae20000002400 */
[----:B--2---:R-:W-:Y:S09]  /*17110*/  FMUL.FTZ R30, R44, c[0x0][0x320] ;  /* 0x0000c8002c1e7a20 */ /* 0x004ff20000410000 */
[----:B------:R2:W2:Y:S01]  /*17120*/  MUFU.TANH R140, R33 ;  /* 0x00000021008c7308 */ /* 0x0004a20000002400 */
[----:B-1----:R-:W-:Y:S09]  /*17130*/  FMUL.FTZ R31, R39, c[0x0][0x320] ;  /* 0x0000c800271f7a20 */ /* 0x002ff20000410000 */
        /* <DEDUP_REMOVED lines=44> */
[C---:B----4-:R-:W-:Y:S02]  /*17400*/  @!P1 IADD3 R3, P0, R0.reuse, R238, RZ ;  /* 0x000000ee00039210 */ /* 0x050fe40007f1e0ff */
[----:B------:R-:W2:Y:S02]  /*17410*/  S2R R238, SR_CTAID.Y ;  /* 0x0000000000ee7919 */ /* 0x000ea40000002600 */
[----:B-----5:R-:W-:Y:S01]  /*17420*/  @!P1 LEA.HI.X.SX32 R4, R0, R4, 0x1, P0 ;  /* 0x0000000400049211 */ /* 0x020fe200000f0eff */
[----:B------:R-:W-:Y:S01]  /*17430*/  IMAD.MOV R0, RZ, RZ, -R0 ;  /* 0x000000ffff007224 */ /* 0x000fe200078e0a00 */
[C---:B------:R-:W-:Y:S03]  /*17440*/  @!P1 LEA R8, P0, R3.reuse, c[0x0][0x2a0], 0x2 ;  /* 0x0000a80003089a11 */ /* 0x040fe600078010ff */
[----:B------:R-:W-:Y:S01]  /*17450*/  IMAD R7, R0, c[0x0][0x2b8], R2 ;  /* 0x0000ae0000077a24 */ /* 0x000fe200078e0202 */
[----:B------:R-:W-:Y:S03]  /*17460*/  @!P1 LEA.HI.X R9, R3, c[0x0][0x2a4], R4, 0x2, P0 ;  /* 0x0000a90003099a11 */ /* 0x000fe600000f1404 */
[C---:B------:R-:W-:Y:S01]  /*17470*/  IMAD.WIDE.U32 R2, R7.reuse, c[0x0][0x1e0], RZ ;  /* 0x0000780007027a25 */ /* 0x040fe200078e00ff */
[----:B------:R2:W-:Y:S01]  /*17480*/  STL [R1+0x7c], R7 ;  /* 0x00007c0701007387 */ /* 0x0005e20000100800 */
[----:B------:R-:W-:Y:S03]  /*17490*/  SHF.R.S32.HI R0, RZ, 0x1f, R7 ;  /* 0x0000001fff007819 */ /* 0x000fe60000011407 */
[----:B------:R-:W3:Y:S02]  /*174a0*/  @!P1 LDG.E R10, [R8.64] ;  /* 0x00000006080a9981 */ /* 0x000ee4000c1e1900 */
[----:B------:R-:W-:Y:S04]  /*174b0*/  IMAD R0, R0, c[0x0][0x1e0], RZ ;  /* 0x0000780000007a24 */ /* 0x000fe800078e02ff */
[----:B------:R-:W-:Y:S05]  /*174c0*/  IMAD R0, R7, c[0x0][0x1e4], R0 ;  /* 0x0000790007007a24 */ /* 0x000fea00078e0200 */
[----:B------:R-:W-:Y:S02]  /*174d0*/  IADD3 R3, R3, R0, RZ ;  /* 0x0000000003037210 */ /* 0x000fe40007ffe0ff */
[----:B--2---:R-:W-:Y:S01]  /*174e0*/  SHF.R.S32.HI R7, RZ, 0x1f, R238 ;  /* 0x0000001fff077819 */ /* 0x004fe200000114ee */
[----:B-1----:R-:W-:Y:S04]  /*174f0*/  IMAD.WIDE.U32 R238, R231, c[0x0][0x1e8], RZ ;  /* 0x00007a00e7ee7a25 */ /* 0x002fe800078e00ff */
        /* <DEDUP_REMOVED lines=9> */
[C---:B------:R-:W-:Y:S04]  /*17590*/  LEA R4, P0, R0.reuse, c[0x0][0x1c8], 0x1 ;  /* 0x0000720000047a11 */ /* 0x040fe800078008ff */
[----:B------:R-:W-:Y:S04]  /*175a0*/  IADD3.X R2, R7, R3, R2, P1, !PT ;  /* 0x0000000307027210 */ /* 0x000fe80000ffe402 */
[----:B------:R-:W-:Y:S01]  /*175b0*/  LEA.HI.X R0, R0, c[0x0][0x1cc], R2, 0x1, P0 ;  /* 0x0000730000007a11 */ /* 0x000fe200000f0c02 */
[----:B------:R-:W-:-:S05]  /*175c0*/  BRA.DIV ~URZ, `(.L_x_1352) ;  /* 0x0000a5c27f007947 */ /* 0x000fca000b800000 */
[----:B------:R2:W3:Y:S02]  /*175d0*/  SHFL.IDX PT, R7, R0, RZ, 0x181f ;  /* 0x00181fff00077589 */ /* 0x0004e400000e0000 */
.L_x_1462:
[----:B------:R-:W-:-:S05]  /*175e0*/  BRA.DIV ~URZ, `(.L_x_1353) ;  /* 0x0000a6227f007947 */ /* 0x000fca000b800000 */
[----:B------:R-:W4:Y:S04]  /*175f0*/  LDL R24, [R1+0xa4] ;  /* 0x0000a40001187983 */ /* 0x000f280000100800 */
[----:B------:R-:W5:Y:S04]  /*17600*/  LDL R23, [R1+0xf4] ;  /* 0x0000f40001177983 */ /* 0x000f680000100800 */
[----:B--2---:R-:W2:Y:S04]  /*17610*/  LDL R21, [R1+0x74] ;  /* 0x0000740001157983 */ /* 0x004ea80000100800 */
[----:B------:R-:W1:Y:S04]  /*17620*/  SHFL.IDX PT, R2, R4, RZ, 0x181f ;  /* 0x00181fff04027589 */ /* 0x000e6800000e0000 */
[----:B-1----:R-:W1:Y:S04]  /*17630*/  SHFL.IDX PT, R10, R4, 0x1, 0x181f ;  /* 0x00381f00040a7f89 */ /* 0x002e6800000e0000 */
[----:B------:R-:W3:Y:S04]  /*17640*/  SHFL.IDX PT, R11, R0, 0x1, 0x181f ;  /* 0x00381f00000b7f89 */ /* 0x000ee800000e0000 */
[----:B------:R-:W2:Y:S04]  /*17650*/  SHFL.IDX PT, R0, R0, 0x2, 0x181f ;  /* 0x00581f0000007f89 */ /* 0x000ea800000e0000 */
[----:B------:R-:W2:Y:S01]  /*17660*/  SHFL.IDX PT, R4, R4, 0x2, 0x181f ;  /* 0x00581f0004047f89 */ /* 0x000ea200000e0000 */
[CC--:B------:R-:W-:Y:S02]  /*17670*/  IADD3 R12, P0, R2.reuse, R212.reuse, RZ ;  /* 0x000000d4020c7210 */ /* 0x0c0fe40007f1e0ff */
[-C--:B------:R-:W-:Y:S02]  /*17680*/  IADD3 R8, P2, R2, R139.reuse, RZ ;  /* 0x0000008b02087210 */ /* 0x080fe40007f5e0ff */
[C---:B-1----:R-:W-:Y:S01]  /*17690*/  IADD3 R2, P1, R10.reuse, R212, RZ ;  /* 0x000000d40a027210 */ /* 0x042fe20007f3e0ff */
[C-C-:B---3--:R-:W-:Y:S01]  /*176a0*/  IMAD.X R13, R7.reuse, 0x1, R214.reuse, P0 ;  /* 0x00000001070d7824 */ /* 0x148fe200000e06d6 */
[----:B------:R-:W-:Y:S01]  /*176b0*/  IADD3 R10, P0, R10, R139, RZ ;  /* 0x0000008b0a0a7210 */ /* 0x000fe20007f1e0ff */
[--C-:B------:R-:W-:Y:S02]  /*176c0*/  IMAD.X R9, R7, 0x1, R213.reuse, P2 ;  /* 0x0000000107097824 */ /* 0x100fe400010e06d5 */
[C---:B------:R-:W-:Y:S02]  /*176d0*/  IMAD.X R3, R11.reuse, 0x1, R214, P1 ;  /* 0x000000010b037824 */ /* 0x040fe400008e06d6 */
[----:B------:R-:W-:Y:S01]  /*176e0*/  IMAD.X R11, R11, 0x1, R213, P0 ;  /* 0x000000010b0b7824 */ /* 0x000fe200000e06d5 */
[----:B----4-:R-:W-:Y:S02]  /*176f0*/  ISETP.GE.AND P4, PT, R24, c[0x0][0x1d4], PT ;  /* 0x0000750018007a0c */ /* 0x010fe40003f86270 */
[----:B-----5:R-:W-:Y:S11]  /*17700*/  ISETP.GE.AND P3, PT, R23, c[0x0][0x1d4], PT ;  /* 0x0000750017007a0c */ /* 0x020ff60003f66270 */
[----:B--2---:R1:W-:Y:S04]  /*17710*/  LDGSTS.E.BYPASS.LTC128B.128 [R21+0x5080], [R12.64], !P4 ;  /* 0x050800000c157fae */ /* 0x0043e8000e101d46 */
[----:B------:R1:W-:Y:S04]  /*17720*/  LDGSTS.E.BYPASS.LTC128B.128 [R21+0x6880], [R8.64], !P3 ;  /* 0x0688000008157fae */ /* 0x0003e8000d901d46 */
[----:B------:R1:W-:Y:S04]  /*17730*/  LDGSTS.E.BYPASS.LTC128B.128 [R21+0x5880], [R2.64], !P4 ;  /* 0x0588000002157fae */ /* 0x0003e8000e101d46 */
[----:B------:R1:W-:Y:S02]  /*17740*/  LDGSTS.E.BYPASS.LTC128B.128 [R21+0x7080], [R10.64], !P3 ;  /* 0x070800000a157fae */ /* 0x0003e4000d901d46 */
.L_x_1463:
[----:B-1----:R-:W2:Y:S01]  /*17750*/  LDL R11, [R1+0xa4] ;  /* 0x0000a400010b7983 */ /* 0x002ea20000100800 */
[C---:B------:R-:W-:Y:S02]  /*17760*/  IADD3 R8, P1, R4.reuse, R212, RZ ;  /* 0x000000d404087210 */ /* 0x040fe40007f3e0ff */
[----:B------:R-:W-:Y:S01]  /*17770*/  IADD3 R2, P0, R4, R139, RZ ;  /* 0x0000008b04027210 */ /* 0x000fe20007f1e0ff */
[----:B------:R-:W3:Y:S02]  /*17780*/  LDL R10, [R1+0xf4] ;  /* 0x0000f400010a7983 */ /* 0x000ee40000100800 */
[C---:B------:R-:W-:Y:S02]  /*17790*/  IMAD.X R9, R0.reuse, 0x1, R214, P1 ;  /* 0x0000000100097824 */ /* 0x040fe400008e06d6 */
[----:B------:R-:W4:Y:S01]  /*177a0*/  LDL R7, [R1+0x74] ;  /* 0x0000740001077983 */ /* 0x000f220000100800 */
[----:B------:R-:W-:Y:S01]  /*177b0*/  IMAD.X R3, R0, 0x1, R213, P0 ;  /* 0x0000000100037824 */ /* 0x000fe200000e06d5 */
[----:B--2---:R-:W-:Y:S02]  /*177c0*/  ISETP.GE.AND P3, PT, R11, c[0x0][0x1d4], PT ;  /* 0x000075000b007a0c */ /* 0x004fe40003f66270 */
[----:B---3--:R-:W-:Y:S11]  /*177d0*/  ISETP.GE.AND P2, PT, R10, c[0x0][0x1d4], PT ;  /* 0x000075000a007a0c */ /* 0x008ff60003f46270 */
[----:B------:R-:W-:Y:S01]  /*177e0*/  @!PT LDS RZ, [RZ] ;  /* 0x00000000fffff984 */ /* 0x000fe20000000800 */
[----:B------:R-:W-:Y:S01]  /*177f0*/  @!PT LDS RZ, [RZ] ;  /* 0x00000000fffff984 */ /* 0x000fe20000000800 */
[----:B------:R-:W-:Y:S01]  /*17800*/  @!PT LDS RZ, [RZ] ;  /* 0x00000000fffff984 */ /* 0x000fe20000000800 */
[----:B----4-:R1:W-:Y:S04]  /*17810*/  LDGSTS.E.BYPASS.LTC128B.128 [R7+0x6080], [R8.64], !P3 ;  /* 0x0608000008077fae */ /* 0x0103e8000d901d46 */
[----:B------:R1:W-:Y:S02]  /*17820*/  LDGSTS.E.BYPASS.LTC128B.128 [R7+0x7880], [R2.64], !P2 ;  /* 0x0788000002077fae */ /* 0x0003e4000d101d46 */
.L_x_1351:
[----:B--234-:R-:W-:Y:S05]  /*17830*/  BSYNC B0 ;  /* 0x0000000000007941 */ /* 0x01cfea0003800000 */
.L_x_1350:
[----:B------:R-:W2:Y:S01]  /*17840*/  LDL R10, [R1+0xe0] ;  /* 0x0000e000010a7983 */ /* 0x000ea20000100800 */
[----:B------:R-:W-:Y:S03]  /*17850*/  IMAD.MOV.U32 R4, RZ, RZ, 0x1 ;  /* 0x00000001ff047424 */ /* 0x000fe600078e00ff */
[----:B------:R-:W2:Y:S02]  /*17860*/  LDL R0, [R1+0x4] ;  /* 0x0000040001007983 */ /* 0x000ea40000100800 */
[----:B------:R-:W-:Y:S01]  /*17870*/  ISETP.NE.AND P0, PT, R4, c[0x0][0x2c4], PT ;  /* 0x0000b10004007a0c */ /* 0x000fe20003f05270 */
[----:B------:R-:W-:Y:S01]  /*17880*/  IMAD R4, R230, -0x30, RZ ;  /* 0xffffffd0e6047824 */ /* 0x000fe200078e02ff */
[----:B-1----:R-:W3:Y:S04]  /*17890*/  LDL R9, [R1+0xdc] ;  /* 0x0000dc0001097983 */ /* 0x002ee80000100800 */
[----:B------:R-:W3:Y:S04]  /*178a0*/  LDL R8, [R1+0xd8] ;  /* 0x0000d80001087983 */ /* 0x000ee80000100800 */
[----:B------:R-:W4:Y:S04]  /*178b0*/  LDL R7, [R1+0xd4] ;  /* 0x0000d40001077983 */ /* 0x000f280000100800 */
[----:B------:R-:W5:Y:S04]  /*178c0*/  LDL R3, [R1+0xb0] ;  /* 0x0000b00001037983 */ /* 0x000f680000100800 */
[----:B------:R-:W5:Y:S04]  /*178d0*/  LDL R2, [R1+0x8c] ;  /* 0x00008c0001027983 */ /* 0x000f680000100800 */
[----:B------:R-:W0:Y:S01]  /*178e0*/  LDGDEPBAR ;  /* 0x00000000000079af */ /* 0x000e220000000000 */
[----:B--2---:R-:W-:Y:S05]  /*178f0*/  IMAD R0, R0, 0x80, R10 ;  /* 0x0000008000007824 */ /* 0x004fea00078e020a */
[----:B---3--:R-:W-:Y:S05]  /*17900*/  IADD3 R0, R8, R0, R9 ;  /* 0x0000000008007210 */ /* 0x008fea0007ffe009 */
[----:B----4-:R-:W-:Y:S01]  /*17910*/  IMAD.IADD R7, R7, 0x1, R0 ;  /* 0x0000000107077824 */ /* 0x010fe200078e0200 */
[----:B-----5:R-:W-:Y:S03]  /*17920*/  IADD3 R9, -R3, 0x1, R4 ;  /* 0x0000000103097810 */ /* 0x020fe60007ffe104 */
[----:B------:R-:W-:Y:S01]  /*17930*/  @P0 IMAD.HI.U32 R0, R7, c[0x0][0x2c8], RZ ;  /* 0x0000b20007000a27 */ /* 0x000fe200078e00ff */
[----:B------:R-:W-:Y:S03]  /*17940*/  IADD3 R9, -R2, R9, R5 ;  /* 0x0000000902097210 */ /* 0x000fe60007ffe105 */
[----:B------:R-:W-:Y:S01]  /*17950*/  IMAD.IADD R10, R4, 0x1, -R3 ;  /* 0x00000001040a7824 */ /* 0x000fe200078e0a03 */
[----:B------:R-:W-:Y:S02]  /*17960*/  LOP3.LUT R2, RZ, c[0x0][0x324], RZ, 0x33, !PT ;  /* 0x0000c900ff027a12 */ /* 0x000fe400078e33ff */
[----:B------:R-:W-:Y:S02]  /*17970*/  @P0 SHF.R.U32.HI R7, RZ, c[0x0][0x2cc], R0 ;  /* 0x0000b300ff070a19 */ /* 0x000fe40000011600 */
[----:B------:R-:W-:Y:S01]  /*17980*/  IADD3 R8, R9, c[0x0][0x328], RZ ;  /* 0x0000ca0009087a10 */ /* 0x000fe20007ffe0ff */
[----:B------:R-:W-:Y:S01]  /*17990*/  IMAD.IADD R9, R2, 0x1, R9 ;  /* 0x0000000102097824 */ /* 0x000fe200078e0209 */
[----:B------:R-:W-:-:S05]  /*179a0*/  BRA.DIV ~URZ, `(.L_x_1354) ;  /* 0x0000a6a27f007947 */ /* 0x000fca000b800000 */
[----:B------:R1:W2:Y:S02]  /*179b0*/  SHFL.IDX PT, R3, R7, RZ, 0x1c1f ;  /* 0x001c1fff07037589 */ /* 0x0002a400000e0000 */
.L_x_1464:
[----:B--2---:R-:W-:Y:S01]  /*179c0*/  IADD3 R2, R8, R3, RZ ;  /* 0x0000000308027210 */ /* 0x004fe20007ffe0ff */
[----:B------:R-:W-:Y:S05]  /*179d0*/  IMAD.MOV.U32 R0, RZ, RZ, 0x1 ;  /* 0x00000001ff007424 */ /* 0x000fea00078e00ff */
[----:B------:R-:W-:Y:S01]  /*179e0*/  ISETP.LE.AND P0, PT, R0, c[0x0][0x32c], PT ;  /* 0x0000cb0000007a0c */ /* 0x000fe20003f03270 */
[----:B------:R-:W-:Y:S11]  /*179f0*/  IMAD.IADD R0, R9, 0x1, R3 ;  /* 0x0000000109007824 */ /* 0x000ff600078e0203 */
[----:B------:R-:W-:Y:S01]  /*17a00*/  @!UPT UIADD3 URZ, URZ, URZ, URZ ;  /* 0x0000003f3f3ff290 */ /* 0x000fe2000fffe03f */
        /* <DEDUP_REMOVED lines=15> */
.L_x_1357:
[----:B------:R-:W-:Y:S04]  /*17b00*/  MOV R11, c[0x0][0x32c] ;  /* 0x0000cb00000b7a02 */ /* 0x000fe80000000f00 */
[----:B------:R-:W-:Y:S11]  /*17b10*/  ISETP.NE.AND P0, PT, R11, 0x1, PT ;  /* 0x000000010b00780c */ /* 0x000ff60003f05270 */
[----:B------:R-:W-:Y:S02]  /*17b20*/  @!UPT UIADD3 URZ, URZ, URZ, URZ ;  /* 0x0000003f3f3ff290 */ /* 0x000fe4000fffe03f */
[----:B------:R-:W-:Y:S05]  /*17b30*/  @P0 IMAD.HI.U32 R11, R3, c[0x0][0x330], RZ ;  /* 0x0000cc00030b0a27 */ /* 0x000fea00078e00ff */
[----:B------:R-:W-:Y:S02]  /*17b40*/  @P0 SHF.R.U32.HI R3, RZ, c[0x0][0x334], R11 ;  /* 0x0000cd00ff030a19 */ /* 0x000fe4000001160b */
.L_x_1358:
[----:B------:R-:W-:Y:S05]  /*17b50*/  BSYNC B0 ;  /* 0x0000000000007941 */ /* 0x000fea0003800000 */
.L_x_1356:
[----:B------:R-:W-:Y:S05]  /*17b60*/  IMAD R3, R3, c[0x0][0x32c], R10 ;  /* 0x0000cb0003037a24 */ /* 0x000fea00078e020a */
[----:B------:R-:W-:Y:S02]  /*17b70*/  IADD3 R11, R3, c[0x0][0x32c], RZ ;  /* 0x0000cb00030b7a10 */ /* 0x000fe40007ffe0ff */
[----:B------:R-:W-:Y:S02]  /*17b80*/  IMNMX R0, R0, R3, !PT ;  /* 0x0000000300007217 */ /* 0x000fe40007800200 */
[----:B------:R-:W-:Y:S02]  /*17b90*/  IMNMX R2, R2, R11, PT ;  /* 0x0000000b02027217 */ /* 0x000fe40003800200 */
.L_x_1355:
        /* <DEDUP_REMOVED lines=19> */
[----:B------:R-:W-:Y:S02]  /*17cd0*/  ISETP.GE.AND P2, PT, R4, 0x29, PT ;  /* 0x000000290400780c */ /* 0x000fe40003f46270 */
        /* <DEDUP_REMOVED lines=21> */
[----:B------:R-:W-:Y:S04]  /*17e30*/  ISETP.LT.OR P0, PT, R2, 0x1a, P0 ;  /* 0x0000001a0200780c */ /* 0x000fe80000701670 */
[----:B------:R-:W-:Y:S02]  /*17e40*/  FSEL R231, R20, -INF , !P0 ;  /* 0xff80000014e77808 */ /* 0x000fe40004000000 */
[----:B------:R-:W-:Y:S04]  /*17e50*/  ISETP.GT.AND P0, PT, R0, 0x20, !P4 ;  /* 0x000000200000780c */ /* 0x000fe80006704270 */
        /* <DEDUP_REMOVED lines=19> */
.L_x_1465:
        /* <DEDUP_REMOVED lines=20> */
.L_x_1362:
[----:B------:R-:W-:Y:S04]  /*180d0*/  MOV R4, c[0x0][0x32c] ;  /* 0x0000cb0000047a02 */ /* 0x000fe80000000f00 */
[----:B------:R-:W-:Y:S11]  /*180e0*/  ISETP.NE.AND P0, PT, R4, 0x1, PT ;  /* 0x000000010400780c */ /* 0x000ff60003f05270 */
[----:B------:R-:W-:Y:S02]  /*180f0*/  @!UPT UIADD3 URZ, URZ, URZ, URZ ;  /* 0x0000003f3f3ff290 */ /* 0x000fe4000fffe03f */
[----:B------:R-:W-:Y:S05]  /*18100*/  @P0 IMAD.HI.U32 R4, R3, c[0x0][0x330], RZ ;  /* 0x0000cc0003040a27 */ /* 0x000fea00078e00ff */
[----:B------:R-:W-:Y:S02]  /*18110*/  @P0 SHF.R.U32.HI R3, RZ, c[0x0][0x334], R4 ;  /* 0x0000cd00ff030a19 */ /* 0x000fe40000011604 */
.L_x_1363:
[----:B------:R-:W-:Y:S05]  /*18120*/  BSYNC B0 ;  /* 0x0000000000007941 */ /* 0x000fea0003800000 */
.L_x_1361:
[----:B------:R-:W-:Y:S05]  /*18130*/  IMAD R3, R3, c[0x0][0x32c], R10 ;  /* 0x0000cb0003037a24 */ /* 0x000fea00078e020a */
[----:B------:R-:W-:Y:S02]  /*18140*/  IADD3 R4, R3, c[0x0][0x32c], RZ ;  /* 0x0000cb0003047a10 */ /* 0x000fe40007ffe0ff */
[----:B------:R-:W-:Y:S02]  /*18150*/  IMNMX R0, R0, R3, !PT ;  /* 0x0000000300007217 */ /* 0x000fe40007800200 */
[----:B------:R-:W-:Y:S02]  /*18160*/  IMNMX R2, R2, R4, PT ;  /* 0x0000000402027217 */ /* 0x000fe40003800200 */
.L_x_1360:
[----:B------:R-:W-:Y:S04]  /*18170*/  LOP3.LUT P0, RZ, R229, 0x10, RZ, 0xc0, !PT ;  /* 0x00000010e5ff7812 */ /* 0x000fe8000780c0ff */
[----:B------:R-:W-:Y:S04]  /*18180*/  ISETP.GT.AND P0, PT, R0, 0x1, !P0 ;  /* 0x000000010000780c */ /* 0x000fe80004704270 */
[----:B------:R-:W-:Y:S04]  /*18190*/  ISETP.LT.OR P0, PT, R2, 0x2, P0 ;  /* 0x000000020200780c */ /* 0x000fe80000701670 */
[----:B------:R-:W-:Y:S02]  /*181a0*/  FSEL R15, R235, -INF , !P0 ;  /* 0xff800000eb0f7808 */ /* 0x000fe40004000000 */
[----:B------:R-:W-:Y:S04]  /*181b0*/  LOP3.LUT P0, RZ, R229, 0x8, RZ, 0xc0, !PT ;  /* 0x00000008e5ff7812 */ /* 0x000fe8000780c0ff */
[----:B------:R-:W-:Y:S04]  /*181c0*/  ISETP.GT.AND P0, PT, R0, 0x8, !P0 ;  /* 0x000000080000780c */ /* 0x000fe80004704270 */
[----:B------:R-:W-:Y:S04]  /*181d0*/  ISETP.LT.OR P0, PT, R2, 0x9, P0 ;  /* 0x000000090200780c */ /* 0x000fe80000701670 */
[----:B------:R-:W-:Y:S02]  /*181e0*/  FSEL R19, R209, -INF , !P0 ;  /* 0xff800000d1137808 */ /* 0x000fe40004000000 */
[C---:B------:R-:W-:Y:S04]  /*181f0*/  LOP3.LUT P0, RZ, R229.reuse, 0x4, RZ, 0xc0, !PT ;  /* 0x00000004e5ff7812 */ /* 0x040fe8000780c0ff */
[----:B------:R-:W-:Y:S04]  /*18200*/  ISETP.GT.AND P0, PT, R0, 0x9, !P0 ;  /* 0x000000090000780c */ /* 0x000fe80004704270 */
[----:B------:R-:W-:Y:S04]  /*18210*/  ISETP.LT.OR P0, PT, R2, 0xa, P0 ;  /* 0x0000000a0200780c */ /* 0x000fe80000701670 */
[----:B------:R-:W-:Y:S02]  /*18220*/  FSEL R20, R208, -INF , !P0 ;  /* 0xff800000d0147808 */ /* 0x000fe40004000000 */
[C---:B------:R-:W-:Y:S04]  /*18230*/  LOP3.LUT P0, RZ, R229.reuse, 0x2, RZ, 0xc0, !PT ;  /* 0x00000002e5ff7812 */ /* 0x040fe8000780c0ff */
[----:B------:R-:W-:Y:S04]  /*18240*/  ISETP.GT.AND P0, PT, R0, 0x10, !P0 ;  /* 0x000000100000780c */ /* 0x000fe80004704270 */
[----:B------:R-:W-:Y:S04]  /*18250*/  ISETP.LT.OR P0, PT, R2, 0x11, P0 ;  /* 0x000000110200780c */ /* 0x000fe80000701670 */
[----:B------:R-:W-:Y:S02]  /*18260*/  FSEL R201, R198, -INF , !P0 ;  /* 0xff800000c6c97808 */ /* 0x000fe40004000000 */
[----:B------:R-:W-:Y:S04]  /*18270*/  LOP3.LUT P0, RZ, R229, 0x1, RZ, 0xc0, !PT ;  /* 0x00000001e5ff7812 */ /* 0x000fe8000780c0ff */
        /* <DEDUP_REMOVED lines=27> */
.L_x_1466:
        /* <DEDUP_REMOVED lines=20> */
.L_x_1367:
[----:B------:R-:W-:Y:S04]  /*18570*/  MOV R4, c[0x0][0x32c] ;  /* 0x0000cb0000047a02 */ /* 0x000fe80000000f00 */
[----:B------:R-:W-:Y:S11]  /*18580*/  ISETP.NE.AND P0, PT, R4, 0x1, PT ;  /* 0x000000010400780c */ /* 0x000ff60003f05270 */
[----:B------:R-:W-:Y:S02]  /*18590*/  @!UPT UIADD3 URZ, URZ, URZ, URZ ;  /* 0x0000003f3f3ff290 */ /* 0x000fe4000fffe03f */
[----:B------:R-:W-:Y:S05]  /*185a0*/  @P0 IMAD.HI.U32 R4, R3, c[0x0][0x330], RZ ;  /* 0x0000cc0003040a27 */ /* 0x000fea00078e00ff */
[----:B------:R-:W-:Y:S02]  /*185b0*/  @P0 SHF.R.U32.HI R3, RZ, c[0x0][0x334], R4 ;  /* 0x0000cd00ff030a19 */ /* 0x000fe40000011604 */
.L_x_1368:
[----:B------:R-:W-:Y:S05]  /*185c0*/  BSYNC B0 ;  /* 0x0000000000007941 */ /* 0x000fea0003800000 */
.L_x_1366:
[----:B------:R-:W-:Y:S05]  /*185d0*/  IMAD R3, R3, c[0x0][0x32c], R10 ;  /* 0x0000cb0003037a24 */ /* 0x000fea00078e020a */
[----:B------:R-:W-:Y:S02]  /*185e0*/  IADD3 R4, R3, c[0x0][0x32c], RZ ;  /* 0x0000cb0003047a10 */ /* 0x000fe40007ffe0ff */
[----:B------:R-:W-:Y:S02]  /*185f0*/  IMNMX R0, R0, R3, !PT ;  /* 0x0000000300007217 */ /* 0x000fe40007800200 */
[----:B------:R-:W-:Y:S02]  /*18600*/  IMNMX R2, R2, R4, PT ;  /* 0x0000000402027217 */ /* 0x000fe40003800200 */
.L_x_1365:
        /* <DEDUP_REMOVED lines=44> */
.L_x_1467:
[----:B-1----:R-:W-:Y:S01]  /*188d0*/  IADD3 R2, R8, R3, RZ ;  /* 0x0000000308027210 */ /* 0x002fe20007ffe0ff */
[----:B------:R-:W-:Y:S05]  /*188e0*/  IMAD.MOV.U32 R0, RZ, RZ, 0x1 ;  /* 0x00000001ff007424 */ /* 0x000fea00078e00ff */
[----:B------:R-:W-:Y:S01]  /*188f0*/  ISETP.LE.AND P0, PT, R0, c[0x0][0x32c], PT ;  /* 0x0000cb0000007a0c */ /* 0x000fe20003f03270 */
[----:B------:R-:W-:Y:S11]  /*18900*/  IMAD.IADD R0, R9, 0x1, R3 ;  /* 0x0000000109007824 */ /* 0x000ff600078e0203 */
[----:B------:R-:W-:Y:S01]  /*18910*/  @!UPT UIADD3 URZ, URZ, URZ, URZ ;  /* 0x0000003f3f3ff290 */ /* 0x000fe2000fffe03f */
[----:B------:R-:W-:-:S05]  /*18920*/  @!P0 BRA `(.L_x_1370) ;  /* 0x0000018000008947 */ /* 0x000fca0003800000 */
[----:B------:R-:W5:Y:S01]  /*18930*/  LDL R4, [R1+0x8c] ;  /* 0x00008c0001047983 */ /* 0x000f620000100800 */
[----:B------:R-:W-:Y:S01]  /*18940*/  BSSY B0, `(.L_x_1371) ;  /* 0x0000012000007945 */ /* 0x000fe20003800000 */
[----:B-----5:R-:W-:Y:S04]  /*18950*/  IADD3 R3, -R4, R5, R3 ;  /* 0x0000000504037210 */ /* 0x020fe80007ffe103 */
        /* <DEDUP_REMOVED lines=11> */
.L_x_1372:
[----:B------:R-:W-:Y:S04]  /*18a10*/  MOV R4, c[0x0][0x32c] ;  /* 0x0000cb0000047a02 */ /* 0x000fe80000000f00 */
[----:B------:R-:W-:Y:S11]  /*18a20*/  ISETP.NE.AND P0, PT, R4, 0x1, PT ;  /* 0x000000010400780c */ /* 0x000ff60003f05270 */
[----:B------:R-:W-:Y:S02]  /*18a30*/  @!UPT UIADD3 URZ, URZ, URZ, URZ ;  /* 0x0000003f3f3ff290 */ /* 0x000fe4000fffe03f */
[----:B------:R-:W-:Y:S05]  /*18a40*/  @P0 IMAD.HI.U32 R4, R3, c[0x0][0x330], RZ ;  /* 0x0000cc0003040a27 */ /* 0x000fea00078e00ff */
[----:B------:R-:W-:Y:S02]  /*18a50*/  @P0 SHF.R.U32.HI R3, RZ, c[0x0][0x334], R4 ;  /* 0x0000cd00ff030a19 */ /* 0x000fe40000011604 */
.L_x_1373:
[----:B------:R-:W-:Y:S05]  /*18a60*/  BSYNC B0 ;  /* 0x0000000000007941 */ /* 0x000fea0003800000 */
.L_x_1371:
[----:B------:R-:W-:Y:S05]  /*18a70*/  IMAD R10, R3, c[0x0][0x32c], R10 ;  /* 0x0000cb00030a7a24 */ /* 0x000fea00078e020a */
[----:B------:R-:W-:Y:S02]  /*18a80*/  IADD3 R3, R10, c[0x0][0x32c], RZ ;  /* 0x0000cb000a037a10 */ /* 0x000fe40007ffe0ff */
[----:B------:R-:W-:Y:S02]  /*18a90*/  IMNMX R0, R0, R10, !PT ;  /* 0x0000000a00007217 */ /* 0x000fe40007800200 */
[----:B------:R-:W-:Y:S02]  /*18aa0*/  IMNMX R2, R2, R3, PT ;  /* 0x0000000302027217 */ /* 0x000fe40003800200 */
.L_x_1370:
[----:B------:R-:W-:Y:S02]  /*18ab0*/  ISETP.GT.AND P0, PT, R0, RZ, !P1 ;  /* 0x000000ff0000720c */ /* 0x000fe40004f04270 */
[----:B------:R-:W-:Y:S02]  /*18ac0*/  LOP3.LUT P1, RZ, R229, 0x1, RZ, 0xc0, !PT ;  /* 0x00000001e5ff7812 */ /* 0x000fe4000782c0ff */
[----:B------:R-:W-:Y:S02]  /*18ad0*/  ISETP.LT.OR P0, PT, R2, 0x1, P0 ;  /* 0x000000010200780c */ /* 0x000fe40000701670 */
[----:B------:R-:W-:Y:S02]  /*18ae0*/  FMNMX.FTZ R3, R13, R6, !PT ;  /* 0x000000060d037209 */ /* 0x000fe40007810000 */
[----:B------:R-:W-:Y:S02]  /*18af0*/  FSEL R8, R252, -INF , !P0 ;  /* 0xff800000fc087808 */ /* 0x000fe40004000000 */
[----:B------:R-:W-:Y:S02]  /*18b00*/  LOP3.LUT P0, RZ, R229, 0x10, RZ, 0xc0, !PT ;  /* 0x00000010e5ff7812 */ /* 0x000fe4000780c0ff */
[----:B------:R-:W-:Y:S02]  /*18b10*/  FMNMX.FTZ R4, R11, R137, !PT ;  /* 0x000000890b047209 */ /* 0x000fe40007810000 */
[----:B------:R-:W-:Y:S02]  /*18b20*/  ISETP.GT.AND P0, PT, R0, 0x1, !P0 ;  /* 0x000000010000780c */ /* 0x000fe40004704270 */
[----:B--234-:R-:W-:Y:S02]  /*18b30*/  FMNMX.FTZ R7, R21, R3, !PT ;  /* 0x0000000315077209 */ /* 0x01cfe40007810000 */
        /* <DEDUP_REMOVED lines=24> */
[C---:B------:R-:W-:Y:S02]  /*18cc0*/  ISETP.GT.AND P0, PT, R0.reuse, 0x11, !P1 ;  /* 0x000000110000780c */ /* 0x040fe40004f04270 */
[----:B------:R-:W-:Y:S02]  /*18cd0*/  ISETP.GT.AND P1, PT, R0, 0x28, !P2 ;  /* 0x000000280000780c */ /* 0x000fe40005724270 */
[C---:B------:R-:W-:Y:S02]  /*18ce0*/  ISETP.LT.OR P0, PT, R2.reuse, 0x12, P0 ;  /* 0x000000120200780c */ /* 0x040fe40000701670 */
[----:B------:R-:W-:Y:S02]  /*18cf0*/  ISETP.LT.OR P1, PT, R2, 0x29, P1 ;  /* 0x000000290200780c */ /* 0x000fe40000f21670 */
[----:B------:R-:W-:Y:S02]  /*18d00*/  FSEL R210, R210, -INF , !P0 ;  /* 0xff800000d2d27808 */ /* 0x000fe40004000000 */
[----:B------:R-:W-:Y:S02]  /*18d10*/  ISETP.GT.AND P0, PT, R0, 0x18, !P6 ;  /* 0x000000180000780c */ /* 0x000fe40007704270 */
[----:B------:R-:W-:Y:S02]  /*18d20*/  LOP3.LUT P6, RZ, R229, 0x20, RZ, 0xc0, !PT ;  /* 0x00000020e5ff7812 */ /* 0x000fe400078cc0ff */
[----:B------:R-:W-:Y:S02]  /*18d30*/  ISETP.LT.OR P0, PT, R2, 0x19, P0 ;  /* 0x000000190200780c */ /* 0x000fe40000701670 */
[----:B------:R-:W-:Y:S02]  /*18d40*/  FSEL R232, R34, -INF , !P1 ;  /* 0xff80000022e87808 */ /* 0x000fe40004800000 */
        /* <DEDUP_REMOVED lines=50> */
.L_x_1468:
[----:B--2---:R-:W-:Y:S01]  /*19070*/  FMNMX.FTZ R139, R4, R139, !PT ;  /* 0x0000008b048b7209 */ /* 0x004fe20007810000 */
[----:B------:R-:W-:-:S05]  /*19080*/  BRA.DIV ~URZ, `(.L_x_1375) ;  /* 0x000092427f007947 */ /* 0x000fca000b800000 */
[----:B------:R-:W-:Y:S04]  /*19090*/  SHFL.BFLY PT, R2, R140, 0x2, 0x1f ;  /* 0x0c401f008c027f89 */ /* 0x000fe800000e0000 */
[----:B------:R-:W-:Y:S04]  /*190a0*/  SHFL.BFLY PT, R3, R141, 0x2, 0x1f ;  /* 0x0c401f008d037f89 */ /* 0x000fe800000e0000 */
[----:B-1----:R-:W1:Y:S02]  /*190b0*/  SHFL.BFLY PT, R4, R0, 0x2, 0x1f ;  /* 0x0c401f0000047f89 */ /* 0x002e6400000e0000 */
[----:B-1----:R-:W-:Y:S02]  /*190c0*/  FMNMX.FTZ R4, R0, R4, !PT ;  /* 0x0000000400047209 */ /* 0x002fe40007810000 */
[----:B------:R-:W-:Y:S02]  /*190d0*/  FMNMX.FTZ R140, R140, R2, !PT ;  /* 0x000000028c8c7209 */ /* 0x000fe40007810000 */
[----:B------:R-:W1:Y:S01]  /*190e0*/  SHFL.BFLY PT, R2, R139, 0x1, 0x1f ;  /* 0x0c201f008b027f89 */ /* 0x000e6200000e0000 */
[----:B------:R-:W-:Y:S03]  /*190f0*/  FMNMX.FTZ R141, R141, R3, !PT ;  /* 0x000000038d8d7209 */ /* 0x000fe60007810000 */
[----:B------:R-:W2:Y:S04]  /*19100*/  SHFL.BFLY PT, R7, R140, 0x1, 0x1f ;  /* 0x0c201f008c077f89 */ /* 0x000ea800000e0000 */
[----:B------:R-:W3:Y:S04]  /*19110*/  SHFL.BFLY PT, R9, R141, 0x1, 0x1f ;  /* 0x0c201f008d097f89 */ /* 0x000ee800000e0000 */
[----:B------:R4:W4:Y:S01]  /*19120*/  SHFL.BFLY PT, R3, R4, 0x1, 0x1f ;  /* 0x0c201f0004037f89 */ /* 0x00092200000e0000 */
[----:B-1----:R-:W-:Y:S02]  /*19130*/  FMNMX.FTZ R139, R139, R2, !PT ;  /* 0x000000028b8b7209 */ /* 0x002fe40007810000 */
[----:B--2---:R-:W-:Y:S02]  /*19140*/  FMNMX.FTZ R140, R140, R7, !PT ;  /* 0x000000078c8c7209 */ /* 0x004fe40007810000 */
[----:B---3--:R-:W-:Y:S02]  /*19150*/  FMNMX.FTZ R141, R141, R9, !PT ;  /* 0x000000098d8d7209 */ /* 0x008fe40007810000 */
.L_x_1469:
[C---:B------:R-:W-:Y:S01]  /*19160*/  FMUL.FTZ R142, R139.reuse, c[0x0][0x2d0] ;  /* 0x0000b4008b8e7a20 */ /* 0x040fe20000410000 */
[----:B------:R-:W-:Y:S01]  /*19170*/  FSETP.NEU.FTZ.AND P0, PT, R139, -INF , PT ;  /* 0xff8000008b00780b */ /* 0x000fe20003f1d000 */
[C---:B------:R-:W-:Y:S01]  /*19180*/  FMUL.FTZ R200, R140.reuse, c[0x0][0x2d0] ;  /* 0x0000b4008cc87a20 */ /* 0x040fe20000410000 */
[----:B------:R-:W-:Y:S01]  /*19190*/  FSETP.NEU.FTZ.AND P1, PT, R140, -INF , PT ;  /* 0xff8000008c00780b */ /* 0x000fe20003f3d000 */
[----:B------:R-:W-:Y:S01]  /*191a0*/  FMUL.FTZ R143, R141, c[0x0][0x2d0] ;  /* 0x0000b4008d8f7a20 */ /* 0x000fe20000410000 */
[----:B------:R-:W-:Y:S01]  /*191b0*/  FSEL R142, R142, RZ, P0 ;  /* 0x000000ff8e8e7208 */ /* 0x000fe20000000000 */
[----:B------:R-:W-:Y:S01]  /*191c0*/  WARPSYNC 0xffffffff ;  /* 0xffffffff00007948 */ /* 0x000fe20003800000 */
[----:B------:R-:W-:Y:S02]  /*191d0*/  FSEL R200, R200, RZ, P1 ;  /* 0x000000ffc8c87208 */ /* 0x000fe40000800000 */
[----:B----4-:R-:W-:Y:S01]  /*191e0*/  FMNMX.FTZ R7, R3, R4, !PT ;  /* 0x0000000403077209 */ /* 0x010fe20007810000 */
[--C-:B------:R-:W-:Y:S02]  /*191f0*/  FFMA.FTZ R0, R13, c[0x0][0x2d0], -R142.reuse ;  /* 0x0000b4000d007a23 */ /* 0x100fe4000001088e */
[--C-:B------:R-:W-:Y:S02]  /*19200*/  FFMA.FTZ R2, R23, c[0x0][0x2d0], -R142.reuse ;  /* 0x0000b40017027a23 */ /* 0x100fe4000001088e */
[----:B------:R1:W-:Y:S10]  /*19210*/  MUFU.EX2 R241, R0 ;  /* 0x0000000000f17308 */ /* 0x0003f40000000800 */
[----:B------:R2:W-:Y:S01]  /*19220*/  MUFU.EX2 R29, R2 ;  /* 0x00000002001d7308 */ /* 0x0005e20000000800 */
[----:B-1----:R-:W-:Y:S09]  /*19230*/  FFMA.FTZ R0, R21, c[0x0][0x2d0], -R142 ;  /* 0x0000b40015007a23 */ /* 0x002ff2000001088e */
[----:B------:R1:W3:Y:S01]  /*19240*/  MUFU.EX2 R40, R0 ;  /* 0x0000000000287308 */ /* 0x0002e20000000800 */
[--C-:B--2---:R-:W-:Y:S09]  /*19250*/  FFMA.FTZ R2, R20, c[0x0][0x2d0], -R200.reuse ;  /* 0x0000b40014027a23 */ /* 0x104ff200000108c8 */
[----:B------:R-:W-:Y:S01]  /*19260*/  MUFU.EX2 R36, R2 ;  /* 0x0000000200247308 */ /* 0x000fe20000000800 */
[--C-:B-1----:R-:W-:Y:S09]  /*19270*/  FFMA.FTZ R0, R12, c[0x0][0x2d0], -R200.reuse ;  /* 0x0000b4000c007a23 */ /* 0x102ff200000108c8 */
[----:B------:R1:W-:Y:S02]  /*19280*/  MUFU.EX2 R240, R0 ;  /* 0x0000000000f07308 */ /* 0x0003e40000000800 */
[----:B-1----:R-:W-:Y:S01]  /*19290*/  FFMA.FTZ R0, R15, c[0x0][0x2d0], -R200 ;  /* 0x0000b4000f007a23 */ /* 0x002fe200000108c8 */
[----:B---3--:R-:W-:Y:S07]  /*192a0*/  F2FP.BF16.PACK_AB R192, R40, R241 ;  /* 0x000000f128c0723e */ /* 0x008fee00000010ff */
[----:B------:R1:W2:Y:S02]  /*192b0*/  MUFU.EX2 R39, R0 ;  /* 0x0000000000277308 */ /* 0x0002a40000000800 */
[----:B-1----:R-:W-:Y:S01]  /*192c0*/  FFMA.FTZ R0, R24, c[0x0][0x2d0], -R142 ;  /* 0x0000b40018007a23 */ /* 0x002fe2000001088e */
[----:B--2---:R-:W-:Y:S01]  /*192d0*/  F2FP.BF16.PACK_AB R193, R39, R240 ;  /* 0x000000f027c1723e */ /* 0x004fe200000010ff */
[----:B------:R-:W1:Y:S06]  /*192e0*/  LDSM.16.MT88.4 R24, [R217+0x2080] ;  /* 0x00208000d918783b */ /* 0x000e6c0000004200 */
[----:B------:R2:W3:Y:S02]  /*192f0*/  MUFU.EX2 R35, R0 ;  /* 0x0000000000237308 */ /* 0x0004e40000000800 */
[----:B--2---:R-:W-:Y:S01]  /*19300*/  FFMA.FTZ R0, R19, c[0x0][0x2d0], -R200 ;  /* 0x0000b40013007a23 */ /* 0x004fe200000108c8 */
[----:B---3--:R-:W-:Y:S07]  /*19310*/  F2FP.BF16.PACK_AB R194, R35, R29 ;  /* 0x0000001d23c2723e */ /* 0x008fee00000010ff */
[----:B------:R2:W3:Y:S02]  /*19320*/  MUFU.EX2 R28, R0 ;  /* 0x00000000001c7308 */ /* 0x0004e40000000800 */
[----:B--2---:R-:W-:Y:S02]  /*19330*/  FSEL R0, R139, RZ, P0 ;  /* 0x000000ff8b007208 */ /* 0x004fe40000000000 */
[----:B------:R-:W-:Y:S02]  /*19340*/  FSETP.NEU.FTZ.AND P0, PT, R141, -INF , PT ;  /* 0xff8000008d00780b */ /* 0x000fe40003f1d000 */
[----:B---3--:R-:W-:Y:S01]  /*19350*/  F2FP.BF16.PACK_AB R195, R36, R28 ;  /* 0x0000001c24c3723e */ /* 0x008fe200000010ff */
[----:B------:R-:W-:Y:S01]  /*19360*/  FADD.FTZ R0, -R0, R6 ;  /* 0x0000000600007221 */ /* 0x000fe20000010100 */
[----:B------:R-:W-:Y:S03]  /*19370*/  FSEL R143, R143, RZ, P0 ;  /* 0x000000ff8f8f7208 */ /* 0x000fe60000000000 */
[----:B------:R-:W-:Y:S02]  /*19380*/  FMUL.FTZ R0, R0, c[0x0][0x2d0] ;  /* 0x0000b40000007a20 */ /* 0x000fe40000410000 */
[--C-:B------:R-:W-:Y:S02]  /*19390*/  FFMA.FTZ R2, R11, c[0x0][0x2d0], -R143.reuse ;  /* 0x0000b4000b027a23 */ /* 0x100fe4000001088f */
[----:B------:R-:W2:Y:S10]  /*193a0*/  MUFU.EX2 R6, R0 ;  /* 0x0000000000067308 */ /* 0x000eb40000000800 */
[----:B------:R3:W-:Y:S01]  /*193b0*/  MUFU.EX2 R32, R2 ;  /* 0x0000000200207308 */ /* 0x0007e20000000800 */
[C---:B--2---:R-:W-:Y:S02]  /*193c0*/  FMUL.FTZ R20, R6.reuse, R156 ;  /* 0x0000009c06147220 */ /* 0x044fe40000410000 */
[C---:B------:R-:W-:Y:S02]  /*193d0*/  FMUL.FTZ R21, R6.reuse, R157 ;  /* 0x0000009d06157220 */ /* 0x040fe40000410000 */
[C---:B------:R-:W-:Y:S02]  /*193e0*/  FMUL.FTZ R52, R6.reuse, R144 ;  /* 0x0000009006347220 */ /* 0x040fe40000410000 */
[C---:B------:R-:W-:Y:S02]  /*193f0*/  FMUL.FTZ R53, R6.reuse, R145 ;  /* 0x0000009106357220 */ /* 0x040fe40000410000 */
[----:B------:R-:W-:Y:S02]  /*19400*/  FMUL.FTZ R56, R6, R56 ;  /* 0x0000003806387220 */ /* 0x000fe40000410000 */
[--C-:B---3--:R-:W-:Y:S02]  /*19410*/  FFMA.FTZ R2, R14, c[0x0][0x2d0], -R143.reuse ;  /* 0x0000b4000e027a23 */ /* 0x108fe4000001088f */
[C---:B------:R-:W-:Y:S02]  /*19420*/  FMUL.FTZ R57, R6.reuse, R57 ;  /* 0x0000003906397220 */ /* 0x040fe40000410000 */
[----:B------:R-:W2:Y:S01]  /*19430*/  MUFU.EX2 R31, R2 ;  /* 0x00000002001f7308 */ /* 0x000ea20000000800 */
        /* <DEDUP_REMOVED lines=12> */
[----:B--2---:R-:W-:Y:S01]  /*19500*/  F2FP.BF16.PACK_AB R196, R31, R32 ;  /* 0x000000201fc4723e */ /* 0x004fe200000010ff */
[--C-:B------:R-:W-:Y:S02]  /*19510*/  FFMA.FTZ R2, R16, c[0x0][0x2d0], -R143.reuse ;  /* 0x0000b40010027a23 */ /* 0x100fe4000001088f */
[C---:B------:R-:W-:Y:S02]  /*19520*/  FMUL.FTZ R116, R6.reuse, R116 ;  /* 0x0000007406747220 */ /* 0x040fe40000410000 */
[----:B------:R2:W-:Y:S01]  /*19530*/  MUFU.EX2 R33, R2 ;  /* 0x0000000200217308 */ /* 0x0005e20000000800 */
[C---:B------:R-:W-:Y:S02]  /*19540*/  FMUL.FTZ R117, R6.reuse, R117 ;  /* 0x0000007506757220 */ /* 0x040fe40000410000 */
[C---:B------:R-:W-:Y:S02]  /*19550*/  FMUL.FTZ R120, R6.reuse, R120 ;  /* 0x0000007806787220 */ /* 0x040fe40000410000 */
[C---:B------:R-:W-:Y:S02]  /*19560*/  FMUL.FTZ R121, R6.reuse, R121 ;  /* 0x0000007906797220 */ /* 0x040fe40000410000 */
[C---:B------:R-:W-:Y:S02]  /*19570*/  FMUL.FTZ R132, R6.reuse, R132 ;  /* 0x0000008406847220 */ /* 0x040fe40000410000 */
[----:B------:R-:W-:Y:S02]  /*19580*/  FMUL.FTZ R133, R6, R133 ;  /* 0x0000008506857220 */ /* 0x000fe40000410000 */
[--C-:B--2---:R-:W-:Y:S04]  /*19590*/  FFMA.FTZ R2, R18, c[0x0][0x2d0], -R143.reuse ;  /* 0x0000b40012027a23 */ /* 0x104fe8000001088f */
[----:B------:R2:W3:Y:S02]  /*195a0*/  MUFU.EX2 R37, R2 ;  /* 0x0000000200257308 */ /* 0x0004e40000000800 */
[----:B--2---:R-:W-:Y:S02]  /*195b0*/  FSEL R2, R140, RZ, P1 ;  /* 0x000000ff8c027208 */ /* 0x004fe40000800000 */
[----:B---3--:R-:W-:Y:S03]  /*195c0*/  F2FP.BF16.PACK_AB R198, R37, R33 ;  /* 0x0000002125c6723e */ /* 0x008fe600000010ff */
[----:B------:R-:W-:Y:S01]  /*195d0*/  FADD.FTZ R0, -R2, R136 ;  /* 0x0000008802007221 */ /* 0x000fe20000010100 */
[----:B------:R-:W-:Y:S01]  /*195e0*/  FSEL R2, R141, RZ, P0 ;  /* 0x000000ff8d027208 */ /* 0x000fe20000000000 */
[----:B------:R-:W-:Y:S01]  /*195f0*/  FFMA.FTZ R136, R214, c[0x0][0x2d0], -R200 ;  /* 0x0000b400d6887a23 */ /* 0x000fe200000108c8 */
[C---:B------:R-:W-:Y:S01]  /*19600*/  FSETP.NEU.FTZ.AND P0, PT, R7.reuse, -INF , PT ;  /* 0xff8000000700780b */ /* 0x040fe20003f1d000 */
[----:B------:R-:W-:Y:S02]  /*19610*/  FMUL.FTZ R0, R0, c[0x0][0x2d0] ;  /* 0x0000b40000007a20 */ /* 0x000fe40000410000 */
[----:B------:R2:W-:Y:S10]  /*19620*/  MUFU.EX2 R157, R136 ;  /* 0x00000088009d7308 */ /* 0x0005f40000000800 */
[----:B------:R3:W4:Y:S01]  /*19630*/  MUFU.EX2 R3, R0 ;  /* 0x0000000000037308 */ /* 0x0007220000000800 */
[----:B--2---:R-:W-:Y:S02]  /*19640*/  FFMA.FTZ R136, R238, c[0x0][0x2d0], -R143 ;  /* 0x0000b400ee887a23 */ /* 0x004fe4000001088f */
[----:B---3--:R-:W-:Y:S02]  /*19650*/  FADD.FTZ R0, -R2, R137 ;  /* 0x0000008902007221 */ /* 0x008fe40000010100 */
[----:B------:R-:W-:Y:S02]  /*19660*/  FMUL.FTZ R137, R7, c[0x0][0x2d0] ;  /* 0x0000b40007897a20 */ /* 0x000fe40000410000 */
[----:B------:R-:W-:Y:S02]  /*19670*/  FMUL.FTZ R0, R0, c[0x0][0x2d0] ;  /* 0x0000b40000007a20 */ /* 0x000fe40000410000 */
[----:B----4-:R-:W-:Y:S01]  /*19680*/  FMUL.FTZ R11, R3, R167 ;  /* 0x000000a7030b7220 */ /* 0x010fe20000410000 */
[----:B------:R-:W-:Y:S01]  /*19690*/  FSEL R137, R137, RZ, P0 ;  /* 0x000000ff89897208 */ /* 0x000fe20000000000 */
[----:B------:R2:W3:Y:S01]  /*196a0*/  MUFU.EX2 R2, R0 ;  /* 0x0000000000027308 */ /* 0x0004e20000000800 */
[C---:B------:R-:W-:Y:S02]  /*196b0*/  FMUL.FTZ R23, R3.reuse, R159 ;  /* 0x0000009f03177220 */ /* 0x040fe40000410000 */
[C---:B------:R-:W-:Y:S02]  /*196c0*/  FMUL.FTZ R54, R3.reuse, R146 ;  /* 0x0000009203367220 */ /* 0x040fe40000410000 */
[--C-:B------:R-:W-:Y:S02]  /*196d0*/  FFMA.FTZ R4, R10, c[0x0][0x2d0], -R137.reuse ;  /* 0x0000b4000a047a23 */ /* 0x100fe40000010889 */
[C---:B------:R-:W-:Y:S02]  /*196e0*/  FMUL.FTZ R10, R3.reuse, R166 ;  /* 0x000000a6030a7220 */ /* 0x040fe40000410000 */
[C---:B------:R-:W-:Y:S01]  /*196f0*/  FMUL.FTZ R55, R3.reuse, R147 ;  /* 0x0000009303377220 */ /* 0x040fe20000410000 */
[----:B------:R4:W-:Y:S01]  /*19700*/  MUFU.EX2 R30, R4 ;  /* 0x00000004001e7308 */ /* 0x0009e20000000800 */
[----:B------:R-:W-:Y:S01]  /*19710*/  LDSM.16.MT88.4 R144, [R219+0x2080] ;  /* 0x00208000db90783b */ /* 0x000fe20000004200 */
[C---:B------:R-:W-:Y:S02]  /*19720*/  FMUL.FTZ R58, R3.reuse, R58 ;  /* 0x0000003a033a7220 */ /* 0x040fe40000410000 */
[C---:B------:R-:W-:Y:S02]  /*19730*/  FMUL.FTZ R59, R3.reuse, R59 ;  /* 0x0000003b033b7220 */ /* 0x040fe40000410000 */
[C---:B------:R-:W-:Y:S02]  /*19740*/  FMUL.FTZ R70, R3.reuse, R70 ;  /* 0x0000004603467220 */ /* 0x040fe40000410000 */
[C---:B------:R-:W-:Y:S02]  /*19750*/  FMUL.FTZ R71, R3.reuse, R71 ;  /* 0x0000004703477220 */ /* 0x040fe40000410000 */
[C---:B------:R-:W-:Y:S02]  /*19760*/  FMUL.FTZ R74, R3.reuse, R74 ;  /* 0x0000004a034a7220 */ /* 0x040fe40000410000 */
[C---:B------:R-:W-:Y:S02]  /*19770*/  FMUL.FTZ R75, R3.reuse, R75 ;  /* 0x0000004b034b7220 */ /* 0x040fe40000410000 */
[--C-:B--2---:R-:W-:Y:S02]  /*19780*/  FFMA.FTZ R0, R8, c[0x0][0x2d0], -R137.reuse ;  /* 0x0000b40008007a23 */ /* 0x104fe40000010889 */
[----:B------:R-:W-:Y:S02]  /*19790*/  FMUL.FTZ R8, R6, R164 ;  /* 0x000000a406087220 */ /* 0x000fe40000410000 */
[----:B------:R2:W5:Y:S01]  /*197a0*/  MUFU.EX2 R9, R0 ;  /* 0x0000000000097308 */ /* 0x0005620000000800 */
[C---:B---3--:R-:W-:Y:S02]  /*197b0*/  FMUL.FTZ R12, R2.reuse, R168 ;  /* 0x000000a8020c7220 */ /* 0x048fe40000410000 */
[C---:B------:R-:W-:Y:S02]  /*197c0*/  FMUL.FTZ R13, R2.reuse, R169 ;  /* 0x000000a9020d7220 */ /* 0x040fe40000410000 */
[----:B------:R-:W-:Y:S01]  /*197d0*/  FMUL.FTZ R16, R2, R172 ;  /* 0x000000ac02107220 */ /* 0x000fe20000410000 */
[----:B------:R-:W-:Y:S01]  /*197e0*/  MOV R172, R39 ;  /* 0x0000002700ac7202 */ /* 0x000fe20000000f00 */
[--C-:B----4-:R-:W-:Y:S02]  /*197f0*/  FFMA.FTZ R4, R22, c[0x0][0x2d0], -R137.reuse ;  /* 0x0000b40016047a23 */ /* 0x110fe40000010889 */
[C---:B------:R-:W-:Y:S02]  /*19800*/  FMUL.FTZ R22, R3.reuse, R158 ;  /* 0x0000009e03167220 */ /* 0x040fe40000410000 */
[----:B------:R3:W-:Y:S01]  /*19810*/  MUFU.EX2 R38, R4 ;  /* 0x0000000400267308 */ /* 0x0007e20000000800 */
[----:B------:R-:W-:Y:S02]  /*19820*/  FMUL.FTZ R39, R3, R151 ;  /* 0x0000009703277220 */ /* 0x000fe40000410000 */
[C---:B------:R-:W-:Y:S02]  /*19830*/  FMUL.FTZ R44, R2.reuse, R184 ;  /* 0x000000b8022c7220 */ /* 0x040fe40000410000 */
[C---:B------:R-:W-:Y:S02]  /*19840*/  FMUL.FTZ R45, R2.reuse, R185 ;  /* 0x000000b9022d7220 */ /* 0x040fe40000410000 */
[C---:B------:R-:W-:Y:S02]  /*19850*/  FMUL.FTZ R48, R2.reuse, R188 ;  /* 0x000000bc02307220 */ /* 0x040fe40000410000 */
[C---:B------:R-:W-:Y:S02]  /*19860*/  FMUL.FTZ R49, R2.reuse, R189 ;  /* 0x000000bd02317220 */ /* 0x040fe40000410000 */
[----:B------:R-:W-:Y:S02]  /*19870*/  FMUL.FTZ R60, R2, R60 ;  /* 0x0000003c023c7220 */ /* 0x000fe40000410000 */
[--C-:B--2---:R-:W-:Y:S01]  /*19880*/  FFMA.FTZ R0, R17, c[0x0][0x2d0], -R137.reuse ;  /* 0x0000b40011007a23 */ /* 0x104fe20000010889 */
[----:B-----5:R-:W-:Y:S01]  /*19890*/  MOV R164, R9 ;  /* 0x0000000900a47202 */ /* 0x020fe20000000f00 */
[----:B------:R-:W-:Y:S02]  /*198a0*/  FMUL.FTZ R9, R6, R165 ;  /* 0x000000a506097220 */ /* 0x000fe40000410000 */
[----:B------:R2:W4:Y:S01]  /*198b0*/  MUFU.EX2 R34, R0 ;  /* 0x0000000000227308 */ /* 0x0005220000000800 */
[C---:B------:R-:W-:Y:S01]  /*198c0*/  FMUL.FTZ R86, R3.reuse, R86 ;  /* 0x0000005603567220 */ /* 0x040fe20000410000 */
[----:B------:R-:W-:Y:S01]  /*198d0*/  F2FP.BF16.PACK_AB R197, R30, R164 ;  /* 0x000000a41ec5723e */ /* 0x000fe200000010ff */
[----:B------:R-:W-:Y:S02]  /*198e0*/  FMUL.FTZ R87, R3, R87 ;  /* 0x0000005703577220 */ /* 0x000fe40000410000 */
[-C--:B-1----:R-:W-:Y:S05]  /*198f0*/  HMMA.16816.F32.BF16 R8, R192, R24.reuse, R8 ;  /* 0x00000018c008723c */ /* 0x082fea0000041808 */
[----:B---3--:R-:W-:Y:S02]  /*19900*/  FFMA.FTZ R4, R204, c[0x0][0x2d0], -R142 ;  /* 0x0000b400cc047a23 */ /* 0x008fe4000001088e */
[C---:B------:R-:W-:Y:S01]  /*19910*/  FMUL.FTZ R17, R2.reuse, R173 ;  /* 0x000000ad02117220 */ /* 0x040fe20000410000 */
[----:B------:R-:W-:Y:S01]  /*19920*/  MOV R173, R31 ;  /* 0x0000001f00ad7202 */ /* 0x000fe20000000f00 */
[C---:B------:R-:W-:Y:S03]  /*19930*/  FMUL.FTZ R61, R2.reuse, R61 ;  /* 0x0000003d023d7220 */ /* 0x040fe60000410000 */
[C---:B------:R-:W-:Y:S02]  /*19940*/  FMUL.FTZ R64, R2.reuse, R64 ;  /* 0x0000004002407220 */ /* 0x040fe40000410000 */
[C---:B------:R-:W-:Y:S02]  /*19950*/  FMUL.FTZ R65, R2.reuse, R65 ;  /* 0x0000004102417220 */ /* 0x040fe40000410000 */
[C---:B------:R-:W-:Y:S02]  /*19960*/  FMUL.FTZ R76, R2.reuse, R76 ;  /* 0x0000004c024c7220 */ /* 0x040fe40000410000 */
[C---:B------:R-:W-:Y:S01]  /*19970*/  FMUL.FTZ R77, R2.reuse, R77 ;  /* 0x0000004d024d7220 */ /* 0x040fe20000410000 */
[----:B--2---:R-:W-:Y:S01]  /*19980*/  FSEL R0, R7, RZ, P0 ;  /* 0x000000ff07007208 */ /* 0x004fe20000000000 */
[----:B------:R-:W-:Y:S01]  /*19990*/  FMUL.FTZ R80, R2, R80 ;  /* 0x0000005002507220 */ /* 0x000fe20000410000 */
[----:B----4-:R-:W-:Y:S01]  /*199a0*/  F2FP.BF16.PACK_AB R199, R38, R34 ;  /* 0x0000002226c7723e */ /* 0x010fe200000010ff */
[----:B------:R-:W-:Y:S02]  /*199b0*/  FMUL.FTZ R81, R2, R81 ;  /* 0x0000005102517220 */ /* 0x000fe40000410000 */
[----:B------:R-:W-:Y:S02]  /*199c0*/  FADD.FTZ R0, -R0, R138 ;  /* 0x0000008a00007221 */ /* 0x000fe40000010100 */
[----:B------:R1:W-:Y:S01]  /*199d0*/  MUFU.EX2 R138, R4 ;  /* 0x00000004008a7308 */ /* 0x0003e20000000800 */
[C---:B------:R-:W-:Y:S02]  /*199e0*/  FMUL.FTZ R90, R3.reuse, R90 ;  /* 0x0000005a035a7220 */ /* 0x040fe40000410000 */
[----:B------:R-:W-:Y:S02]  /*199f0*/  FMUL.FTZ R0, R0, c[0x0][0x2d0] ;  /* 0x0000b40000007a20 */ /* 0x000fe40000410000 */
        /* <DEDUP_REMOVED lines=8> */
[C---:B------:R-:W-:Y:S02]  /*19a80*/  FMUL.FTZ R106, R3.reuse, R106 ;  /* 0x0000006a036a7220 */ /* 0x040fe40000410000 */
[----:B------:R-:W-:Y:S02]  /*19a90*/  FMUL.FTZ R107, R3, R107 ;  /* 0x0000006b036b7220 */ /* 0x000fe40000410000 */
[C---:B------:R-:W-:Y:S02]  /*19aa0*/  FMUL.FTZ R108, R2.reuse, R108 ;  /* 0x0000006c026c7220 */ /* 0x040fe40000410000 */
[----:B-1----:R-:W-:Y:S02]  /*19ab0*/  FFMA.FTZ R4, R203, c[0x0][0x2d0], -R142 ;  /* 0x0000b400cb047a23 */ /* 0x002fe4000001088e */
[C---:B------:R-:W-:Y:S02]  /*19ac0*/  FMUL.FTZ R109, R2.reuse, R109 ;  /* 0x0000006d026d7220 */ /* 0x040fe40000410000 */
[C---:B------:R-:W-:Y:S02]  /*19ad0*/  FMUL.FTZ R112, R2.reuse, R112 ;  /* 0x0000007002707220 */ /* 0x040fe40000410000 */
[----:B------:R-:W-:Y:S02]  /*19ae0*/  FMUL.FTZ R113, R2, R113 ;  /* 0x0000007102717220 */ /* 0x000fe40000410000 */
[C---:B------:R-:W-:Y:S02]  /*19af0*/  FMUL.FTZ R118, R3.reuse, R118 ;  /* 0x0000007603767220 */ /* 0x040fe40000410000 */
[C---:B--2---:R-:W-:Y:S01]  /*19b00*/  FMUL.FTZ R15, R0.reuse, R171 ;  /* 0x000000ab000f7220 */ /* 0x044fe20000410000 */
[----:B------:R-:W-:Y:S01]  /*19b10*/  MOV R171, R40 ;  /* 0x0000002800ab7202 */ /* 0x000fe20000000f00 */
[C---:B------:R-:W-:Y:S01]  /*19b20*/  FMUL.FTZ R14, R0.reuse, R170 ;  /* 0x000000aa000e7220 */ /* 0x040fe20000410000 */
[----:B------:R-:W1:Y:S01]  /*19b30*/  LDSM.16.MT88.4 R40, [R218+0x2080] ;  /* 0x00208000da28783b */ /* 0x000e620000004200 */
[C---:B------:R-:W-:Y:S02]  /*19b40*/  FMUL.FTZ R46, R0.reuse, R186 ;  /* 0x000000ba002e7220 */ /* 0x040fe40000410000 */
[C---:B------:R-:W-:Y:S02]  /*19b50*/  FMUL.FTZ R47, R0.reuse, R187 ;  /* 0x000000bb002f7220 */ /* 0x040fe40000410000 */
[C---:B------:R-:W-:Y:S01]  /*19b60*/  FMUL.FTZ R51, R0.reuse, R191 ;  /* 0x000000bf00337220 */ /* 0x040fe20000410000 */
[C---:B------:R-:W-:Y:S02]  /*19b70*/  HMMA.16816.F32.BF16 R12, R196.reuse, R24, R12 ;  /* 0x00000018c40c723c */ /* 0x040fe4000004180c */
[----:B------:R-:W2:Y:S02]  /*19b80*/  LDL.LU R191, [R1+0xac] ;  /* 0x0000ac0001bf7983 */ /* 0x000ea40000300800 */
[C---:B------:R-:W-:Y:S01]  /*19b90*/  FMUL.FTZ R18, R0.reuse, R174 ;  /* 0x000000ae00127220 */ /* 0x040fe20000410000 */
[----:B------:R-:W-:Y:S01]  /*19ba0*/  MOV R174, R33 ;  /* 0x0000002100ae7202 */ /* 0x000fe20000000f00 */
[----:B------:R-:W-:Y:S01]  /*19bb0*/  FMUL.FTZ R19, R0, R175 ;  /* 0x000000af00137220 */ /* 0x000fe20000410000 */
[----:B------:R-:W-:Y:S01]  /*19bc0*/  LDSM.16.MT88.4 R184, [R218+0x3080] ;  /* 0x00308000dab8783b */ /* 0x000fe20000004200 */
[----:B------:R-:W-:Y:S01]  /*19bd0*/  FMUL.FTZ R24, R6, R160 ;  /* 0x000000a006187220 */ /* 0x000fe20000410000 */
[----:B------:R-:W-:Y:S03]  /*19be0*/  MOV R160, R32 ;  /* 0x0000002000a07202 */ /* 0x000fe60000000f00 */
[----:B------:R-:W-:Y:S01]  /*19bf0*/  FMUL.FTZ R32, R2, R180 ;  /* 0x000000b402207220 */ /* 0x000fe20000410000 */
[-C--:B------:R-:W-:Y:S01]  /*19c00*/  HMMA.16816.F32.BF16 R16, R196, R26.reuse, R16 ;  /* 0x0000001ac410723c */ /* 0x080fe20000041810 */
[----:B------:R3:W-:Y:S02]  /*19c10*/  MUFU.EX2 R180, R4 ;  /* 0x0000000400b47308 */ /* 0x0007e40000000800 */
[C---:B------:R-:W-:Y:S01]  /*19c20*/  FMUL.FTZ R119, R3.reuse, R119 ;  /* 0x0000007703777220 */ /* 0x040fe20000410000 */
[----:B------:R-:W-:Y:S01]  /*19c30*/  MOV R175, R34 ;  /* 0x0000002200af7202 */ /* 0x000fe20000000f00 */
[C---:B------:R-:W-:Y:S02]  /*19c40*/  FMUL.FTZ R122, R3.reuse, R122 ;  /* 0x0000007a037a7220 */ /* 0x040fe40000410000 */
[C---:B------:R-:W-:Y:S01]  /*19c50*/  FMUL.FTZ R123, R3.reuse, R123 ;  /* 0x0000007b037b7220 */ /* 0x040fe20000410000 */
[C---:B------:R-:W-:Y:S04]  /*19c60*/  HMMA.16816.F32.BF16 R20, R192.reuse, R26, R20 ;  /* 0x0000001ac014723c */ /* 0x040fe80000041814 */
[----:B------:R-:W-:Y:S01]  /*19c70*/  FMUL.FTZ R25, R6, R161 ;  /* 0x000000a106197220 */ /* 0x000fe20000410000 */
[----:B------:R-:W-:Y:S01]  /*19c80*/  MOV R161, R30 ;  /* 0x0000001e00a17202 */ /* 0x000fe20000000f00 */
[----:B------:R-:W-:Y:S01]  /*19c90*/  FMUL.FTZ R30, R0, R178 ;  /* 0x000000b2001e7220 */ /* 0x000fe20000410000 */
[----:B------:R-:W-:Y:S01]  /*19ca0*/  MOV R178, R37 ;  /* 0x0000002500b27202 */ /* 0x000fe20000000f00 */
[C---:B------:R-:W-:Y:S01]  /*19cb0*/  FMUL.FTZ R26, R3.reuse, R162 ;  /* 0x000000a2031a7220 */ /* 0x040fe20000410000 */
[----:B------:R-:W-:Y:S03]  /*19cc0*/  MOV R162, R29 ;  /* 0x0000001d00a27202 */ /* 0x000fe60000000f00 */
[C---:B------:R-:W-:Y:S01]  /*19cd0*/  FMUL.FTZ R27, R3.reuse, R163 ;  /* 0x000000a3031b7220 */ /* 0x040fe20000410000 */
[----:B------:R-:W-:Y:S01]  /*19ce0*/  MOV R163, R28 ;  /* 0x0000001c00a37202 */ /* 0x000fe20000000f00 */
[----:B------:R-:W-:Y:S01]  /*19cf0*/  FMUL.FTZ R37, R6, R149 ;  /* 0x0000009506257220 */ /* 0x000fe20000410000 */
[----:B------:R-:W-:Y:S01]  /*19d00*/  MOV R238, R178 ;  /* 0x000000b200ee7202 */ /* 0x000fe20000000f00 */
[----:B------:R-:W-:Y:S01]  /*19d10*/  FMUL.FTZ R29, R2, R177 ;  /* 0x000000b1021d7220 */ /* 0x000fe20000410000 */
[----:B------:R-:W-:Y:S01]  /*19d20*/  MOV R177, R36 ;  /* 0x0000002400b17202 */ /* 0x000fe20000000f00 */
[----:B------:R-:W-:Y:S01]  /*19d30*/  FMUL.FTZ R36, R6, R148 ;  /* 0x0000009406247220 */ /* 0x000fe20000410000 */
[-C--:B-1----:R-:W-:Y:S03]  /*19d40*/  HMMA.16816.F32.BF16 R24, R192, R40.reuse, R24 ;  /* 0x00000028c018723c */ /* 0x082fe60000041818 */
[----:B------:R-:W-:Y:S01]  /*19d50*/  FMUL.FTZ R31, R0, R179 ;  /* 0x000000b3001f7220 */ /* 0x000fe20000410000 */
[----:B------:R-:W-:Y:S01]  /*19d60*/  MOV R179, R38 ;  /* 0x0000002600b37202 */ /* 0x000fe20000000f00 */
[----:B------:R-:W-:Y:S02]  /*19d70*/  FMUL.FTZ R38, R3, R150 ;  /* 0x0000009603267220 */ /* 0x000fe40000410000 */
[----:B------:R-:W1:Y:S01]  /*19d80*/  LDSM.16.MT88.4 R148, [R220+0x2080] ;  /* 0x00208000dc94783b */ /* 0x000e620000004200 */
[C---:B------:R-:W-:Y:S01]  /*19d90*/  FMUL.FTZ R28, R2.reuse, R176 ;  /* 0x000000b0021c7220 */ /* 0x040fe20000410000 */
[----:B------:R-:W-:Y:S03]  /*19da0*/  MOV R176, R35 ;  /* 0x0000002300b07202 */ /* 0x000fe60000000f00 */
[--C-:B---3--:R-:W-:Y:S02]  /*19db0*/  FFMA.FTZ R4, R201, c[0x0][0x2d0], -R200.reuse ;  /* 0x0000b400c9047a23 */ /* 0x108fe400000108c8 */
[C---:B------:R-:W-:Y:S01]  /*19dc0*/  FMUL.FTZ R134, R3.reuse, R134 ;  /* 0x0000008603867220 */ /* 0x040fe20000410000 */
[C---:B------:R-:W-:Y:S01]  /*19dd0*/  HMMA.16816.F32.BF16 R28, R196.reuse, R40, R28 ;  /* 0x00000028c41c723c */ /* 0x040fe2000004181c */
[----:B------:R3:W-:Y:S03]  /*19de0*/  MUFU.EX2 R170, R4 ;  /* 0x0000000400aa7308 */ /* 0x0007e60000000800 */
[----:B------:R-:W-:Y:S01]  /*19df0*/  FMUL.FTZ R33, R2, R181 ;  /* 0x000000b502217220 */ /* 0x000fe20000410000 */
[----:B------:R-:W-:Y:S01]  /*19e00*/  MOV R181, R162 ;  /* 0x000000a200b57202 */ /* 0x000fe20000000f00 */
[C---:B------:R-:W-:Y:S01]  /*19e10*/  FMUL.FTZ R34, R0.reuse, R182 ;  /* 0x000000b600227220 */ /* 0x040fe20000410000 */
[----:B------:R-:W-:Y:S01]  /*19e20*/  MOV R162, R171 ;  /* 0x000000ab00a27202 */ /* 0x000fe20000000f00 */
[----:B------:R-:W-:Y:S01]  /*19e30*/  FMUL.FTZ R35, R0, R183 ;  /* 0x000000b700237220 */ /* 0x000fe20000410000 */
[----:B------:R-:W-:Y:S03]  /*19e40*/  MOV R182, R161 ;  /* 0x000000a100b67202 */ /* 0x000fe60000000f00 */
[C---:B------:R-:W-:Y:S01]  /*19e50*/  FMUL.FTZ R40, R6.reuse, R152 ;  /* 0x0000009806287220 */ /* 0x040fe20000410000 */
[----:B------:R-:W-:Y:S01]  /*19e60*/  MOV R161, R164 ;  /* 0x000000a400a17202 */ /* 0x000fe20000000f00 */
[----:B------:R-:W4:Y:S01]  /*19e70*/  LDL.LU R152, [R1+0x94] ;  /* 0x0000940001987983 */ /* 0x000f220000300800 */
[-C--:B------:R-:W-:Y:S03]  /*19e80*/  HMMA.16816.F32.BF16 R32, R196, R42.reuse, R32 ;  /* 0x0000002ac420723c */ /* 0x080fe60000041820 */
[----:B------:R-:W-:Y:S01]  /*19e90*/  FMUL.FTZ R41, R6, R153 ;  /* 0x0000009906297220 */ /* 0x000fe20000410000 */
[----:B------:R-:W-:Y:S01]  /*19ea0*/  MOV R189, R162 ;  /* 0x000000a200bd7202 */ /* 0x000fe20000000f00 */
[----:B------:R-:W5:Y:S01]  /*19eb0*/  LDL.LU R153, [R1+0x90] ;  /* 0x0000900001997983 */ /* 0x000f620000300800 */
[C---:B------:R-:W-:Y:S01]  /*19ec0*/  FMUL.FTZ R135, R3.reuse, R135 ;  /* 0x0000008703877220 */ /* 0x040fe20000410000 */
[----:B------:R-:W-:Y:S01]  /*19ed0*/  MOV R183, R173 ;  /* 0x000000ad00b77202 */ /* 0x000fe20000000f00 */
[C---:B------:R-:W-:Y:S04]  /*19ee0*/  HMMA.16816.F32.BF16 R36, R192.reuse, R42, R36 ;  /* 0x0000002ac024723c */ /* 0x040fe80000041824 */
[----:B---3--:R-:W-:Y:S02]  /*19ef0*/  FFMA.FTZ R4, R202, c[0x0][0x2d0], -R200 ;  /* 0x0000b400ca047a23 */ /* 0x008fe400000108c8 */
[C---:B------:R-:W-:Y:S01]  /*19f00*/  FMUL.FTZ R50, R0.reuse, R190 ;  /* 0x000000be00327220 */ /* 0x040fe20000410000 */
[----:B------:R-:W-:Y:S01]  /*19f10*/  MOV R190, R161 ;  /* 0x000000a100be7202 */ /* 0x000fe20000000f00 */
[C---:B------:R-:W-:Y:S01]  /*19f20*/  FMUL.FTZ R42, R3.reuse, R154 ;  /* 0x0000009a032a7220 */ /* 0x040fe20000410000 */
[----:B------:R3:W-:Y:S03]  /*19f30*/  MUFU.EX2 R165, R4 ;  /* 0x0000000400a57308 */ /* 0x0007e60000000800 */
[----:B------:R-:W-:Y:S02]  /*19f40*/  FMUL.FTZ R43, R3, R155 ;  /* 0x0000009b032b7220 */ /* 0x000fe40000410000 */
[C---:B------:R-:W-:Y:S02]  /*19f50*/  FMUL.FTZ R62, R0.reuse, R62 ;  /* 0x0000003e003e7220 */ /* 0x040fe40000410000 */
[C---:B------:R-:W-:Y:S02]  /*19f60*/  FMUL.FTZ R63, R0.reuse, R63 ;  /* 0x0000003f003f7220 */ /* 0x040fe40000410000 */
[C---:B------:R-:W-:Y:S01]  /*19f70*/  FMUL.FTZ R66, R0.reuse, R66 ;  /* 0x0000004200427220 */ /* 0x040fe20000410000 */
[-C--:B-1----:R-:W-:Y:S01]  /*19f80*/  HMMA.16816.F32.BF16 R40, R192, R148.reuse, R40 ;  /* 0x00000094c028723c */ /* 0x082fe20000041828 */
[----:B------:R-:W-:Y:S02]  /*19f90*/  MUFU.EX2 R202, R136 ;  /* 0x0000008800ca7308 */ /* 0x000fe40000000800 */
[C---:B------:R-:W-:Y:S02]  /*19fa0*/  FMUL.FTZ R67, R0.reuse, R67 ;  /* 0x0000004300437220 */ /* 0x040fe40000410000 */
[C---:B------:R-:W-:Y:S02]  /*19fb0*/  FMUL.FTZ R78, R0.reuse, R78 ;  /* 0x0000004e004e7220 */ /* 0x040fe40000410000 */
[C---:B------:R-:W-:Y:S01]  /*19fc0*/  FMUL.FTZ R79, R0.reuse, R79 ;  /* 0x0000004f004f7220 */ /* 0x040fe20000410000 */
[C---:B------:R-:W-:Y:S04]  /*19fd0*/  HMMA.16816.F32.BF16 R44, R196.reuse, R148, R44 ;  /* 0x00000094c42c723c */ /* 0x040fe8000004182c */
[----:B------:R-:W-:Y:S02]  /*19fe0*/  FMUL.FTZ R82, R0, R82 ;  /* 0x0000005200527220 */ /* 0x000fe40000410000 */
[--C-:B---3--:R-:W-:Y:S02]  /*19ff0*/  FFMA.FTZ R4, R212, c[0x0][0x2d0], -R142.reuse ;  /* 0x0000b400d4047a23 */ /* 0x108fe4000001088e */
[-C--:B------:R-:W-:Y:S02]  /*1a000*/  HMMA.16816.F32.BF16 R48, R196, R150.reuse, R48 ;  /* 0x00000096c430723c */ /* 0x080fe40000041830 */
[----:B------:R1:W3:Y:S02]  /*1a010*/  MUFU.EX2 R156, R4 ;  /* 0x00000004009c7308 */ /* 0x0002e40000000800 */
[C---:B------:R-:W-:Y:S02]  /*1a020*/  FMUL.FTZ R83, R0.reuse, R83 ;  /* 0x0000005300537220 */ /* 0x040fe40000410000 */
[C---:B------:R-:W-:Y:S02]  /*1a030*/  FMUL.FTZ R94, R0.reuse, R94 ;  /* 0x0000005e005e7220 */ /* 0x040fe40000410000 */
[C---:B------:R-:W-:Y:S01]  /*1a040*/  HMMA.16816.F32.BF16 R52, R192.reuse, R150, R52 ;  /* 0x00000096c034723c */ /* 0x040fe20000041834 */
[----:B------:R-:W-:Y:S03]  /*1a050*/  LDSM.16.MT88.4 R148, [R217+0x2880] ;  /* 0x00288000d994783b */ /* 0x000fe60000004200 */
[C---:B------:R-:W-:Y:S02]  /*1a060*/  FMUL.FTZ R95, R0.reuse, R95 ;  /* 0x0000005f005f7220 */ /* 0x040fe40000410000 */
[C---:B------:R-:W-:Y:S02]  /*1a070*/  FMUL.FTZ R98, R0.reuse, R98 ;  /* 0x0000006200627220 */ /* 0x040fe40000410000 */
[-C--:B------:R-:W-:Y:S04]  /*1a080*/  HMMA.16816.F32.BF16 R56, R192, R144.reuse, R56 ;  /* 0x00000090c038723c */ /* 0x080fe80000041838 */
[C---:B------:R-:W-:Y:S02]  /*1a090*/  FMUL.FTZ R99, R0.reuse, R99 ;  /* 0x0000006300637220 */ /* 0x040fe40000410000 */
[C---:B------:R-:W-:Y:S02]  /*1a0a0*/  FMUL.FTZ R110, R0.reuse, R110 ;  /* 0x0000006e006e7220 */ /* 0x040fe40000410000 */
        /* <DEDUP_REMOVED lines=8> */
[----:B------:R-:W1:Y:S03]  /*1a130*/  LDSM.16.MT88.4 R144, [R217+0x3880] ;  /* 0x00388000d990783b */ /* 0x000e660000004200 */
[--C-:B------:R-:W-:Y:S02]  /*1a140*/  FFMA.FTZ R169, R249, c[0x0][0x2d0], -R142.reuse ;  /* 0x0000b400f9a97a23 */ /* 0x100fe4000001088e */
[--C-:B------:R-:W-:Y:S02]  /*1a150*/  FFMA.FTZ R168, R248, c[0x0][0x2d0], -R142.reuse ;  /* 0x0000b400f8a87a23 */ /* 0x100fe4000001088e */
[--C-:B------:R-:W-:Y:S01]  /*1a160*/  FFMA.FTZ R167, R250, c[0x0][0x2d0], -R142.reuse ;  /* 0x0000b400faa77a23 */ /* 0x100fe2000001088e */
[----:B------:R-:W-:Y:S01]  /*1a170*/  MOV R250, R157 ;  /* 0x0000009d00fa7202 */ /* 0x000fe20000000f00 */
[----:B------:R-:W-:Y:S02]  /*1a180*/  MUFU.EX2 R204, R169 ;  /* 0x000000a900cc7308 */ /* 0x000fe40000000800 */
[----:B------:R-:W-:Y:S01]  /*1a190*/  FFMA.FTZ R142, R246, c[0x0][0x2d0], -R142 ;  /* 0x0000b400f68e7a23 */ /* 0x000fe2000001088e */
[----:B---3--:R-:W-:Y:S01]  /*1a1a0*/  MOV R246, R156 ;  /* 0x0000009c00f67202 */ /* 0x008fe20000000f00 */
[--C-:B------:R-:W-:Y:S01]  /*1a1b0*/  FFMA.FTZ R164, R243, c[0x0][0x2d0], -R200.reuse ;  /* 0x0000b400f3a47a23 */ /* 0x100fe200000108c8 */
[----:B------:R-:W-:Y:S01]  /*1a1c0*/  MOV R243, R170 ;  /* 0x000000aa00f37202 */ /* 0x000fe20000000f00 */
[--C-:B------:R-:W-:Y:S01]  /*1a1d0*/  FFMA.FTZ R170, R235, c[0x0][0x2d0], -R137.reuse ;  /* 0x0000b400ebaa7a23 */ /* 0x100fe20000010889 */
[----:B------:R-:W-:Y:S01]  /*1a1e0*/  MOV R235, R175 ;  /* 0x000000af00eb7202 */ /* 0x000fe20000000f00 */
[--C-:B-1----:R-:W-:Y:S02]  /*1a1f0*/  FFMA.FTZ R4, R213, c[0x0][0x2d0], -R200.reuse ;  /* 0x0000b400d5047a23 */ /* 0x102fe400000108c8 */
[----:B------:R-:W-:Y:S01]  /*1a200*/  FFMA.FTZ R171, R234, c[0x0][0x2d0], -R137 ;  /* 0x0000b400eaab7a23 */ /* 0x000fe20000010889 */
[----:B------:R-:W-:Y:S01]  /*1a210*/  MOV R234, R174 ;  /* 0x000000ae00ea7202 */ /* 0x000fe20000000f00 */
[----:B------:R1:W3:Y:S01]  /*1a220*/  MUFU.EX2 R159, R4 ;  /* 0x00000004009f7308 */ /* 0x0002e20000000800 */
[C---:B------:R-:W-:Y:S02]  /*1a230*/  FMUL.FTZ R124, R2.reuse, R124 ;  /* 0x0000007c027c7220 */ /* 0x040fe40000410000 */
[----:B------:R-:W-:Y:S02]  /*1a240*/  FMUL.FTZ R125, R2, R125 ;  /* 0x0000007d027d7220 */ /* 0x000fe40000410000 */
[C---:B------:R-:W-:Y:S02]  /*1a250*/  FMUL.FTZ R126, R0.reuse, R126 ;  /* 0x0000007e007e7220 */ /* 0x040fe40000410000 */
[----:B------:R-:W-:Y:S02]  /*1a260*/  FMUL.FTZ R127, R0, R127 ;  /* 0x0000007f007f7220 */ /* 0x000fe40000410000 */
[C---:B------:R-:W-:Y:S02]  /*1a270*/  FMUL.FTZ R128, R2.reuse, R128 ;  /* 0x0000008002807220 */ /* 0x040fe40000410000 */
[----:B------:R-:W-:Y:S02]  /*1a280*/  FMUL.FTZ R129, R2, R129 ;  /* 0x0000008102817220 */ /* 0x000fe40000410000 */
[C---:B------:R-:W-:Y:S02]  /*1a290*/  FMUL.FTZ R130, R0.reuse, R130 ;  /* 0x0000008200827220 */ /* 0x040fe40000410000 */
[----:B------:R-:W-:Y:S01]  /*1a2a0*/  FMUL.FTZ R131, R0, R131 ;  /* 0x0000008300837220 */ /* 0x000fe20000410000 */
[-C--:B------:R-:W-:Y:S03]  /*1a2b0*/  HMMA.16816.F32.BF16 R72, R192, R144.reuse, R72 ;  /* 0x00000090c048723c */ /* 0x080fe60000041848 */
[--C-:B-1----:R-:W-:Y:S01]  /*1a2c0*/  FFMA.FTZ R4, R209, c[0x0][0x2d0], -R143.reuse ;  /* 0x0000b400d1047a23 */ /* 0x102fe2000001088f */
[----:B---3--:R-:W-:Y:S01]  /*1a2d0*/  MOV R248, R159 ;  /* 0x0000009f00f87202 */ /* 0x008fe20000000f00 */
[----:B------:R-:W-:Y:S03]  /*1a2e0*/  MUFU.EX2 R209, R167 ;  /* 0x000000a700d17308 */ /* 0x000fe60000000800 */
[C---:B------:R-:W-:Y:S08]  /*1a2f0*/  HMMA.16816.F32.BF16 R76, R196.reuse, R144, R76 ;  /* 0x00000090c44c723c */ /* 0x040ff0000004184c */
[-C--:B------:R-:W-:Y:S01]  /*1a300*/  HMMA.16816.F32.BF16 R80, R196, R146.reuse, R80 ;  /* 0x00000092c450723c */ /* 0x080fe20000041850 */
[----:B------:R1:W-:Y:S07]  /*1a310*/  MUFU.EX2 R247, R4 ;  /* 0x0000000400f77308 */ /* 0x0003ee0000000800 */
[C---:B------:R-:W-:Y:S01]  /*1a320*/  HMMA.16816.F32.BF16 R84, R192.reuse, R146, R84 ;  /* 0x00000092c054723c */ /* 0x040fe20000041854 */
[----:B------:R-:W3:Y:S03]  /*1a330*/  LDSM.16.MT88.4 R144, [R218+0x3880] ;  /* 0x00388000da90783b */ /* 0x000ee60000004200 */
[--C-:B-1----:R-:W-:Y:S02]  /*1a340*/  FFMA.FTZ R4, R208, c[0x0][0x2d0], -R143.reuse ;  /* 0x0000b400d0047a23 */ /* 0x102fe4000001088f */
[----:B------:R-:W-:Y:S10]  /*1a350*/  MUFU.EX2 R208, R164 ;  /* 0x000000a400d07308 */ /* 0x000ff40000000800 */
[----:B------:R1:W-:Y:S01]  /*1a360*/  MUFU.EX2 R251, R4 ;  /* 0x0000000400fb7308 */ /* 0x0003e20000000800 */
[-C--:B---3--:R-:W-:Y:S08]  /*1a370*/  HMMA.16816.F32.BF16 R88, R192, R144.reuse, R88 ;  /* 0x00000090c058723c */ /* 0x088ff00000041858 */
[C---:B------:R-:W-:Y:S04]  /*1a380*/  HMMA.16816.F32.BF16 R92, R196.reuse, R144, R92 ;  /* 0x00000090c45c723c */ /* 0x040fe8000004185c */
[--C-:B-1----:R-:W-:Y:S04]  /*1a390*/  FFMA.FTZ R4, R207, c[0x0][0x2d0], -R143.reuse ;  /* 0x0000b400cf047a23 */ /* 0x102fe8000001088f */
[-C--:B------:R-:W-:Y:S01]  /*1a3a0*/  HMMA.16816.F32.BF16 R96, R196, R146.reuse, R96 ;  /* 0x00000092c460723c */ /* 0x080fe20000041860 */
[----:B------:R1:W-:Y:S07]  /*1a3b0*/  MUFU.EX2 R252, R4 ;  /* 0x0000000400fc7308 */ /* 0x0003ee0000000800 */
[C---:B------:R-:W-:Y:S01]  /*1a3c0*/  HMMA.16816.F32.BF16 R100, R192.reuse, R146, R100 ;  /* 0x00000092c064723c */ /* 0x040fe20000041864 */
[----:B------:R-:W3:Y:S03]  /*1a3d0*/  LDSM.16.MT88.4 R144, [R220+0x3880] ;  /* 0x00388000dc90783b */ /* 0x000ee60000004200 */
[----:B-1----:R-:W-:Y:S02]  /*1a3e0*/  FFMA.FTZ R4, R206, c[0x0][0x2d0], -R143 ;  /* 0x0000b400ce047a23 */ /* 0x002fe4000001088f */
[----:B------:R-:W-:Y:S10]  /*1a3f0*/  MUFU.EX2 R206, R168 ;  /* 0x000000a800ce7308 */ /* 0x000ff40000000800 */
[----:B------:R1:W1:Y:S01]  /*1a400*/  MUFU.EX2 R166, R4 ;  /* 0x0000000400a67308 */ /* 0x0002620000000800 */
[-C--:B---3--:R-:W-:Y:S08]  /*1a410*/  HMMA.16816.F32.BF16 R104, R192, R144.reuse, R104 ;  /* 0x00000090c068723c */ /* 0x088ff00000041868 */
[C---:B------:R-:W-:Y:S04]  /*1a420*/  HMMA.16816.F32.BF16 R108, R196.reuse, R144, R108 ;  /* 0x00000090c46c723c */ /* 0x040fe8000004186c */
[----:B-1----:R-:W-:Y:S01]  /*1a430*/  FFMA.FTZ R4, R205, c[0x0][0x2d0], -R137 ;  /* 0x0000b400cd047a23 */ /* 0x002fe20000010889 */
[----:B------:R-:W-:Y:S01]  /*1a440*/  MOV R249, R166 ;  /* 0x000000a600f97202 */ /* 0x000fe20000000f00 */
[--C-:B------:R-:W-:Y:S01]  /*1a450*/  FFMA.FTZ R166, R245, c[0x0][0x2d0], -R200.reuse ;  /* 0x0000b400f5a67a23 */ /* 0x100fe200000108c8 */
[----:B------:R-:W-:Y:S01]  /*1a460*/  MOV R245, R165 ;  /* 0x000000a500f57202 */ /* 0x000fe20000000f00 */
[-C--:B------:R-:W-:Y:S01]  /*1a470*/  HMMA.16816.F32.BF16 R112, R196, R146.reuse, R112 ;  /* 0x00000092c470723c */ /* 0x080fe20000041870 */
[----:B------:R1:W-:Y:S03]  /*1a480*/  MUFU.EX2 R231, R4 ;  /* 0x0000000400e77308 */ /* 0x0003e60000000800 */
[--C-:B------:R-:W-:Y:S01]  /*1a490*/  FFMA.FTZ R165, R244, c[0x0][0x2d0], -R200.reuse ;  /* 0x0000b400f4a57a23 */ /* 0x100fe200000108c8 */
[----:B------:R-:W-:Y:S01]  /*1a4a0*/  MOV R244, R180 ;  /* 0x000000b400f47202 */ /* 0x000fe20000000f00 */
[----:B------:R-:W-:Y:S01]  /*1a4b0*/  FFMA.FTZ R200, R242, c[0x0][0x2d0], -R200 ;  /* 0x0000b400f2c87a23 */ /* 0x000fe200000108c8 */
[----:B------:R-:W-:Y:S01]  /*1a4c0*/  MOV R242, R138 ;  /* 0x0000008a00f27202 */ /* 0x000fe20000000f00 */
[C---:B------:R-:W-:Y:S01]  /*1a4d0*/  HMMA.16816.F32.BF16 R116, R192.reuse, R146, R116 ;  /* 0x00000092c074723c */ /* 0x040fe20000041874 */
[----:B------:R-:W3:Y:S02]  /*1a4e0*/  LDSM.16.MT88.4 R144, [R219+0x3880] ;  /* 0x00388000db90783b */ /* 0x000ee40000004200 */
[----:B------:R-:W-:Y:S01]  /*1a4f0*/  MUFU.EX2 R203, R166 ;  /* 0x000000a600cb7308 */ /* 0x000fe20000000800 */
[----:B------:R-:W-:Y:S01]  /*1a500*/  F2FP.BF16.PACK_AB R154, R249, R252 ;  /* 0x000000fcf99a723e */ /* 0x000fe200000010ff */
[----:B------:R-:W-:Y:S01]  /*1a510*/  FFMA.FTZ R138, R239, c[0x0][0x2d0], -R143 ;  /* 0x0000b400ef8a7a23 */ /* 0x000fe2000001088f */
[----:B------:R-:W-:Y:S02]  /*1a520*/  MOV R180, R163 ;  /* 0x000000a300b47202 */ /* 0x000fe40000000f00 */
[----:B------:R-:W-:Y:S01]  /*1a530*/  MOV R163, R172 ;  /* 0x000000ac00a37202 */ /* 0x000fe20000000f00 */
[--C-:B------:R-:W-:Y:S03]  /*1a540*/  FFMA.FTZ R172, R232, c[0x0][0x2d0], -R137.reuse ;  /* 0x0000b400e8ac7a23 */ /* 0x100fe60000010889 */
[----:B------:R-:W-:Y:S01]  /*1a550*/  MOV R188, R163 ;  /* 0x000000a300bc7202 */ /* 0x000fe20000000f00 */
[----:B------:R-:W-:Y:S01]  /*1a560*/  MUFU.EX2 R205, R165 ;  /* 0x000000a500cd7308 */ /* 0x000fe20000000800 */
[----:B------:R-:W-:Y:S01]  /*1a570*/  MOV R239, R179 ;  /* 0x000000b300ef7202 */ /* 0x000fe20000000f00 */
[----:B-1----:R-:W-:Y:S08]  /*1a580*/  FFMA.FTZ R4, R210, c[0x0][0x2d0], -R137 ;  /* 0x0000b400d2047a23 */ /* 0x002ff00000010889 */
[----:B------:R1:W1:Y:S01]  /*1a590*/  MUFU.EX2 R214, R4 ;  /* 0x0000000400d67308 */ /* 0x0002620000000800 */
[----:B-----5:R-:W-:Y:S02]  /*1a5a0*/  FFMA.FTZ R173, R6, R153, R241 ;  /* 0x0000009906ad7223 */ /* 0x020fe400000100f1 */
[----:B----4-:R-:W-:Y:S01]  /*1a5b0*/  FFMA.FTZ R6, R3, R152, R240 ;  /* 0x0000009803067223 */ /* 0x010fe200000100f0 */
[----:B------:R-:W-:Y:S01]  /*1a5c0*/  F2FP.BF16.PACK_AB R152, R251, R247 ;  /* 0x000000f7fb98723e */ /* 0x000fe200000010ff */
[----:B------:R-:W4:Y:S05]  /*1a5d0*/  LDL.LU R3, [R1+0xa8] ;  /* 0x0000a80001037983 */ /* 0x000f2a0000300800 */
[----:B------:R-:W-:Y:S01]  /*1a5e0*/  MUFU.EX2 R210, R200 ;  /* 0x000000c800d27308 */ /* 0x000fe20000000800 */
[-C--:B---3--:R-:W-:Y:S09]  /*1a5f0*/  HMMA.16816.F32.BF16 R120, R192, R144.reuse, R120 ;  /* 0x00000090c078723c */ /* 0x088ff20000041878 */
[----:B------:R-:W3:Y:S03]  /*1a600*/  MUFU.EX2 R200, R138 ;  /* 0x0000008a00c87308 */ /* 0x000ee60000000800 */
[----:B-1----:R-:W-:Y:S01]  /*1a610*/  FFMA.FTZ R4, R211, c[0x0][0x2d0], -R137 ;  /* 0x0000b400d3047a23 */ /* 0x002fe20000010889 */
[----:B------:R-:W-:Y:S01]  /*1a620*/  F2FP.BF16.PACK_AB R153, R214, R231 ;  /* 0x000000e7d699723e */ /* 0x000fe200000010ff */
[C---:B------:R-:W-:Y:S05]  /*1a630*/  HMMA.16816.F32.BF16 R124, R196.reuse, R144, R124 ;  /* 0x00000090c47c723c */ /* 0x040fea000004187c */
[----:B------:R1:W-:Y:S02]  /*1a640*/  MUFU.EX2 R213, R4 ;  /* 0x0000000400d57308 */ /* 0x0003e40000000800 */
[----:B------:R-:W-:Y:S01]  /*1a650*/  F2FP.BF16.PACK_AB R144, R244, R242 ;  /* 0x000000f2f490723e */ /* 0x000fe200000010ff */
[-C--:B------:R-:W-:Y:S04]  /*1a660*/  HMMA.16816.F32.BF16 R128, R196, R146.reuse, R128 ;  /* 0x00000092c480723c */ /* 0x080fe80000041880 */
[----:B------:R-:W-:Y:S03]  /*1a670*/  F2FP.BF16.PACK_AB R145, R245, R243 ;  /* 0x000000f3f591723e */ /* 0x000fe600000010ff */
[----:B------:R-:W5:Y:S01]  /*1a680*/  MUFU.EX2 R211, R142 ;  /* 0x0000008e00d37308 */ /* 0x000f620000000800 */
[----:B------:R-:W-:Y:S01]  /*1a690*/  MOV R199, R160 ;  /* 0x000000a000c77202 */ /* 0x000fe20000000f00 */
[----:B------:R-:W-:Y:S01]  /*1a6a0*/  HMMA.16816.F32.BF16 R132, R192, R146, R132 ;  /* 0x00000092c084723c */ /* 0x000fe20000041884 */
[----:B------:R-:W-:Y:S03]  /*1a6b0*/  LDSM.16.MT88.4 R160, [R220+0x2880] ;  /* 0x00288000dca0783b */ /* 0x000fe60000004200 */
[----:B---3--:R-:W-:Y:S01]  /*1a6c0*/  F2FP.BF16.PACK_AB R196, R202, R200 ;  /* 0x000000c8cac4723e */ /* 0x008fe200000010ff */
[----:B--2---:R-:W-:Y:S02]  /*1a6d0*/  FFMA.FTZ R2, R2, R191, R199 ;  /* 0x000000bf02027223 */ /* 0x004fe400000100c7 */
[----:B------:R-:W-:Y:S01]  /*1a6e0*/  F2FP.BF16.PACK_AB R147, R248, R250 ;  /* 0x000000faf893723e */ /* 0x000fe200000010ff */
[----:B------:R-:W-:Y:S01]  /*1a6f0*/  MUFU.EX2 R142, R171 ;  /* 0x000000ab008e7308 */ /* 0x000fe20000000800 */
[----:B------:R-:W-:Y:S03]  /*1a700*/  F2FP.BF16.PACK_AB R192, R206, R204 ;  /* 0x000000cccec0723e */ /* 0x000fe600000010ff */
[--C-:B-1----:R-:W-:Y:S01]  /*1a710*/  FFMA.FTZ R4, R215, c[0x0][0x2d0], -R137.reuse ;  /* 0x0000b400d7047a23 */ /* 0x102fe20000010889 */
[----:B------:R-:W-:Y:S01]  /*1a720*/  MOV R215, R158 ;  /* 0x0000009e00d77202 */ /* 0x000fe20000000f00 */
[----:B------:R-:W-:Y:S01]  /*1a730*/  FFMA.FTZ R137, R233, c[0x0][0x2d0], -R137 ;  /* 0x0000b400e9897a23 */ /* 0x000fe20000010889 */
[----:B------:R-:W1:Y:S01]  /*1a740*/  LDSM.16.MT88.4 R156, [R218+0x2880] ;  /* 0x00288000da9c783b */ /* 0x000e620000004200 */
[----:B------:R-:W-:Y:S02]  /*1a750*/  F2FP.BF16.PACK_AB R193, R205, R203 ;  /* 0x000000cbcdc1723e */ /* 0x000fe400000010ff */
[----:B------:R-:W2:Y:S01]  /*1a760*/  MUFU.EX2 R212, R4 ;  /* 0x0000000400d47308 */ /* 0x000ea20000000800 */
[----:B------:R-:W-:Y:S02]  /*1a770*/  F2FP.BF16.PACK_AB R146, R215, R246 ;  /* 0x000000f6d792723e */ /* 0x000fe400000010ff */
[----:B------:R-:W-:Y:S02]  /*1a780*/  F2FP.BF16.PACK_AB R195, R210, R208 ;  /* 0x000000d0d2c3723e */ /* 0x000fe400000010ff */
[----:B-----5:R-:W-:Y:S03]  /*1a790*/  F2FP.BF16.PACK_AB R194, R211, R209 ;  /* 0x000000d1d3c2723e */ /* 0x020fe600000010ff */
[-C--:B------:R-:W-:Y:S02]  /*1a7a0*/  HMMA.16816.F32.BF16 R8, R144, R148.reuse, R8 ;  /* 0x000000949008723c */ /* 0x080fe40000041808 */
[----:B------:R-:W-:Y:S10]  /*1a7b0*/  MUFU.EX2 R138, R172 ;  /* 0x000000ac008a7308 */ /* 0x000ff40000000800 */
[----:B------:R-:W3:Y:S01]  /*1a7c0*/  MUFU.EX2 R137, R137 ;  /* 0x0000008900897308 */ /* 0x000ee20000000800 */
[----:B--2---:R-:W-:Y:S01]  /*1a7d0*/  F2FP.BF16.PACK_AB R155, R212, R213 ;  /* 0x000000d5d49b723e */ /* 0x004fe200000010ff */
[--C-:B------:R-:W-:Y:S01]  /*1a7e0*/  FFMA.FTZ R4, R237, c[0x0][0x2d0], -R143.reuse ;  /* 0x0000b400ed047a23 */ /* 0x100fe2000001088f */
[----:B------:R-:W-:Y:S01]  /*1a7f0*/  MOV R237, R177 ;  /* 0x000000b100ed7202 */ /* 0x000fe20000000f00 */
[----:B------:R-:W-:Y:S01]  /*1a800*/  FFMA.FTZ R143, R236, c[0x0][0x2d0], -R143 ;  /* 0x0000b400ec8f7a23 */ /* 0x000fe2000001088f */
[----:B------:R-:W-:Y:S05]  /*1a810*/  MOV R236, R176 ;  /* 0x000000b000ec7202 */ /* 0x000fea0000000f00 */
[----:B------:R-:W-:Y:S01]  /*1a820*/  MUFU.EX2 R207, R4 ;  /* 0x0000000400cf7308 */ /* 0x000fe20000000800 */
[C---:B------:R-:W-:Y:S08]  /*1a830*/  HMMA.16816.F32.BF16 R12, R152.reuse, R148, R12 ;  /* 0x00000094980c723c */ /* 0x040ff0000004180c */
[-C--:B------:R-:W-:Y:S01]  /*1a840*/  HMMA.16816.F32.BF16 R16, R152, R150.reuse, R16 ;  /* 0x000000969810723c */ /* 0x080fe20000041810 */
[----:B------:R-:W2:Y:S03]  /*1a850*/  MUFU.EX2 R201, R143 ;  /* 0x0000008f00c97308 */ /* 0x000ea60000000800 */
[----:B---3--:R-:W-:Y:S04]  /*1a860*/  F2FP.BF16.PACK_AB R199, R137, R138 ;  /* 0x0000008a89c7723e */ /* 0x008fe800000010ff */
[C---:B------:R-:W-:Y:S01]  /*1a870*/  HMMA.16816.F32.BF16 R20, R144.reuse, R150, R20 ;  /* 0x000000969014723c */ /* 0x040fe20000041814 */
[----:B------:R-:W3:Y:S02]  /*1a880*/  LDSM.16.MT88.4 R148, [R219+0x2880] ;  /* 0x00288000db94783b */ /* 0x000ee40000004200 */
[----:B------:R-:W5:Y:S05]  /*1a890*/  MUFU.EX2 R143, R170 ;  /* 0x000000aa008f7308 */ /* 0x000f6a0000000800 */
[-C--:B-1----:R-:W-:Y:S08]  /*1a8a0*/  HMMA.16816.F32.BF16 R24, R144, R156.reuse, R24 ;  /* 0x0000009c9018723c */ /* 0x082ff00000041818 */
[C---:B------:R-:W-:Y:S04]  /*1a8b0*/  HMMA.16816.F32.BF16 R28, R152.reuse, R156, R28 ;  /* 0x0000009c981c723c */ /* 0x040fe8000004181c */
[----:B--2---:R-:W-:Y:S04]  /*1a8c0*/  F2FP.BF16.PACK_AB R198, R201, R207 ;  /* 0x000000cfc9c6723e */ /* 0x004fe800000010ff */
[-C--:B------:R-:W-:Y:S04]  /*1a8d0*/  HMMA.16816.F32.BF16 R32, R152, R158.reuse, R32 ;  /* 0x0000009e9820723c */ /* 0x080fe80000041820 */
[----:B-----5:R-:W-:Y:S04]  /*1a8e0*/  F2FP.BF16.PACK_AB R197, R142, R143 ;  /* 0x0000008f8ec5723e */ /* 0x020fe800000010ff */
        /* <DEDUP_REMOVED lines=20> */
[C---:B------:R-:W-:Y:S08]  /*1aa30*/  HMMA.16816.F32.BF16 R100, R144.reuse, R162, R100 ;  /* 0x000000a29064723c */ /* 0x040ff00000041864 */
[-C--:B---3--:R-:W-:Y:S08]  /*1aa40*/  HMMA.16816.F32.BF16 R104, R144, R148.reuse, R104 ;  /* 0x000000949068723c */ /* 0x088ff00000041868 */
[C---:B------:R-:W-:Y:S08]  /*1aa50*/  HMMA.16816.F32.BF16 R108, R152.reuse, R148, R108 ;  /* 0x00000094986c723c */ /* 0x040ff0000004186c */
[-C--:B------:R-:W-:Y:S08]  /*1aa60*/  HMMA.16816.F32.BF16 R112, R152, R150.reuse, R112 ;  /* 0x000000969870723c */ /* 0x080ff00000041870 */
[C---:B------:R-:W-:Y:S01]  /*1aa70*/  HMMA.16816.F32.BF16 R116, R144.reuse, R150, R116 ;  /* 0x000000969074723c */ /* 0x040fe20000041874 */
[----:B------:R-:W2:Y:S07]  /*1aa80*/  LDSM.16.MT88.4 R148, [R217+0x3080] ;  /* 0x00308000d994783b */ /* 0x000eae0000004200 */
[-C--:B-1----:R-:W-:Y:S04]  /*1aa90*/  HMMA.16816.F32.BF16 R120, R144, R156.reuse, R120 ;  /* 0x0000009c9078723c */ /* 0x082fe80000041878 */
[----:B----4-:R-:W-:Y:S02]  /*1aaa0*/  FFMA.FTZ R4, R0, R3, R190 ;  /* 0x0000000300047223 */ /* 0x010fe400000100be */
[----:B------:R-:W-:Y:S02]  /*1aab0*/  FADD.FTZ R3, R189, R173 ;  /* 0x000000adbd037221 */ /* 0x000fe40000010000 */
[C---:B------:R-:W-:Y:S04]  /*1aac0*/  HMMA.16816.F32.BF16 R124, R152.reuse, R156, R124 ;  /* 0x0000009c987c723c */ /* 0x040fe8000004187c */
[----:B------:R-:W-:Y:S02]  /*1aad0*/  FADD.FTZ R0, R188, R6 ;  /* 0x00000006bc007221 */ /* 0x000fe40000010000 */
[----:B------:R-:W-:Y:S02]  /*1aae0*/  FADD.FTZ R6, R183, R2 ;  /* 0x00000002b7067221 */ /* 0x000fe40000010000 */
[-C--:B------:R-:W-:Y:S04]  /*1aaf0*/  HMMA.16816.F32.BF16 R128, R152, R158.reuse, R128 ;  /* 0x0000009e9880723c */ /* 0x080fe80000041880 */
[----:B------:R-:W-:Y:S02]  /*1ab00*/  FADD.FTZ R136, R182, R4 ;  /* 0x00000004b6887221 */ /* 0x000fe40000010000 */
[----:B------:R-:W-:Y:S02]  /*1ab10*/  FADD.FTZ R2, R181, R3 ;  /* 0x00000003b5027221 */ /* 0x000fe40000010000 */
[----:B------:R-:W-:Y:S01]  /*1ab20*/  HMMA.16816.F32.BF16 R132, R144, R158, R132 ;  /* 0x0000009e9084723c */ /* 0x000fe20000041884 */
[----:B------:R-:W1:Y:S03]  /*1ab30*/  LDSM.16.MT88.4 R144, [R220+0x3080] ;  /* 0x00308000dc90783b */ /* 0x000e660000004200 */
[----:B------:R-:W-:Y:S02]  /*1ab40*/  FADD.FTZ R0, R180, R0 ;  /* 0x00000000b4007221 */ /* 0x000fe40000010000 */
[----:B------:R-:W-:Y:S02]  /*1ab50*/  FADD.FTZ R2, R236, R2 ;  /* 0x00000002ec027221 */ /* 0x000fe40000010000 */
[----:B------:R-:W-:Y:S01]  /*1ab60*/  FADD.FTZ R4, R234, R6 ;  /* 0x00000006ea047221 */ /* 0x000fe20000010000 */
[-C--:B--2---:R-:W-:Y:S01]  /*1ab70*/  HMMA.16816.F32.BF16 R164, R192, R148.reuse, R8 ;  /* 0x00000094c0a4723c */ /* 0x084fe20000041808 */
[----:B------:R-:W2:Y:S04]  /*1ab80*/  LDSM.16.MT88.4 R8, [R219+0x3080] ;  /* 0x00308000db08783b */ /* 0x000ea80000004200 */
[----:B------:R-:W-:Y:S02]  /*1ab90*/  FADD.FTZ R6, R242, R2 ;  /* 0x00000002f2067221 */ /* 0x000fe40000010000 */
[----:B------:R-:W-:Y:S01]  /*1aba0*/  FADD.FTZ R0, R237, R0 ;  /* 0x00000000ed007221 */ /* 0x000fe20000010000 */
[C---:B------:R-:W-:Y:S01]  /*1abb0*/  HMMA.16816.F32.BF16 R168, R196.reuse, R148, R12 ;  /* 0x00000094c4a8723c */ /* 0x040fe2000004180c */
[----:B------:R-:W3:Y:S03]  /*1abc0*/  LDSM.16.MT88.4 R12, [R217+0x4880] ;  /* 0x00488000d90c783b */ /* 0x000ee60000004200 */
[----:B------:R-:W-:Y:S01]  /*1abd0*/  FADD.FTZ R3, R235, R136 ;  /* 0x00000088eb037221 */ /* 0x000fe20000010000 */
[----:B------:R-:W-:Y:S03]  /*1abe0*/  MOV R136, R140 ;  /* 0x0000008c00887202 */ /* 0x000fe60000000f00 */
[-C--:B------:R-:W-:Y:S01]  /*1abf0*/  HMMA.16816.F32.BF16 R172, R196, R150.reuse, R16 ;  /* 0x00000096c4ac723c */ /* 0x080fe20000041810 */
[----:B------:R-:W4:Y:S07]  /*1ac00*/  LDSM.16.MT88.4 R16, [R218+0x4880] ;  /* 0x00488000da10783b */ /* 0x000f2e0000004200 */
[C---:B------:R-:W-:Y:S01]  /*1ac10*/  HMMA.16816.F32.BF16 R156, R192.reuse, R150, R20 ;  /* 0x00000096c09c723c */ /* 0x040fe20000041814 */
[----:B------:R-:W5:Y:S07]  /*1ac20*/  LDSM.16.MT88.4 R20, [R220+0x4880] ;  /* 0x00488000dc14783b */ /* 0x000f6e0000004200 */
[-C--:B------:R-:W-:Y:S01]  /*1ac30*/  HMMA.16816.F32.BF16 R160, R192, R184.reuse, R24 ;  /* 0x000000b8c0a0723c */ /* 0x080fe20000041818 */
[----:B------:R-:W2:Y:S07]  /*1ac40*/  LDSM.16.MT88.4 R24, [R219+0x4880] ;  /* 0x00488000db18783b */ /* 0x000eae0000004200 */
[C---:B------:R-:W-:Y:S08]  /*1ac50*/  HMMA.16816.F32.BF16 R176, R196.reuse, R184, R28 ;  /* 0x000000b8c4b0723c */ /* 0x040ff0000004181c */
[-C--:B------:R-:W-:Y:S08]  /*1ac60*/  HMMA.16816.F32.BF16 R180, R196, R186.reuse, R32 ;  /* 0x000000bac4b4723c */ /* 0x080ff00000041820 */
[C---:B------:R-:W-:Y:S08]  /*1ac70*/  HMMA.16816.F32.BF16 R148, R192.reuse, R186, R36 ;  /* 0x000000bac094723c */ /* 0x040ff00000041824 */
[-C--:B-1----:R-:W-:Y:S08]  /*1ac80*/  HMMA.16816.F32.BF16 R152, R192, R144.reuse, R40 ;  /* 0x00000090c098723c */ /* 0x082ff00000041828 */
        /* <DEDUP_REMOVED lines=9> */
[C---:B------:R-:W-:Y:S01]  /*1ad20*/  HMMA.16816.F32.BF16 R68, R192.reuse, R10, R68 ;  /* 0x0000000ac044723c */ /* 0x040fe20000041844 */
[----:B------:R-:W2:Y:S03]  /*1ad30*/  LDL R10, [R1+0xb4] ;  /* 0x0000b400010a7983 */ /* 0x000ea60000100800 */
        /* <DEDUP_REMOVED lines=26> */
[-C--:B-----5:R-:W-:Y:S04]  /*1aee0*/  HMMA.16816.F32.BF16 R104, R192, R20.reuse, R104 ;  /* 0x00000014c068723c */ /* 0x0a0fe80000041868 */
[----:B------:R-:W-:Y:S02]  /*1aef0*/  FADD.FTZ R3, R211, R3 ;  /* 0x00000003d3037221 */ /* 0x000fe40000010000 */
[----:B------:R-:W-:Y:S02]  /*1af00*/  FADD.FTZ R6, R212, R0 ;  /* 0x00000000d4067221 */ /* 0x000fe40000010000 */
[C---:B------:R-:W-:Y:S01]  /*1af10*/  HMMA.16816.F32.BF16 R108, R196.reuse, R20, R108 ;  /* 0x00000014c46c723c */ /* 0x040fe2000004186c */
[----:B------:R1:W-:Y:S03]  /*1af20*/  STL [R1+0x90], R3 ;  /* 0x0000900301007387 */ /* 0x0003e60000100800 */
        /* <DEDUP_REMOVED lines=10> */
[----:B-1----:R-:W-:Y:S02]  /*1afd0*/  FADD.FTZ R3, R201, R4 ;  /* 0x00000004c9037221 */ /* 0x002fe40000010000 */
[C---:B------:R-:W-:Y:S01]  /*1afe0*/  HMMA.16816.F32.BF16 R124, R196.reuse, R24, R124 ;  /* 0x00000018c47c723c */ /* 0x040fe2000004187c */
[----:B------:R1:W-:Y:S03]  /*1aff0*/  STL [R1+0x94], R6 ;  /* 0x0000940601007387 */ /* 0x0003e60000100800 */
[----:B------:R-:W-:Y:S01]  /*1b000*/  FADD.FTZ R2, R138, R0 ;  /* 0x000000008a027221 */ /* 0x000fe20000010000 */
[----:B------:R3:W-:Y:S01]  /*1b010*/  STL [R1+0xac], R3 ;  /* 0x0000ac0301007387 */ /* 0x0007e20000100800 */
[C---:B------:R-:W-:Y:S02]  /*1b020*/  IADD3 R0, R230.reuse, -0x1, RZ ;  /* 0xffffffffe6007810 */ /* 0x040fe40007ffe0ff */
[-C--:B------:R-:W-:Y:S04]  /*1b030*/  HMMA.16816.F32.BF16 R128, R196, R26.reuse, R128 ;  /* 0x0000001ac480723c */ /* 0x080fe80000041880 */
[----:B------:R-:W-:Y:S01]  /*1b040*/  MOV R138, R7 ;  /* 0x00000007008a7202 */ /* 0x000fe20000000f00 */
[----:B------:R-:W-:Y:S01]  /*1b050*/  FADD.FTZ R2, R137, R2 ;  /* 0x0000000289027221 */ /* 0x000fe20000010000 */
[----:B------:R-:W-:Y:S02]  /*1b060*/  MOV R137, R141 ;  /* 0x0000008d00897202 */ /* 0x000fe40000000f00 */
[----:B------:R-:W-:Y:S02]  /*1b070*/  HMMA.16816.F32.BF16 R132, R192, R26, R132 ;  /* 0x0000001ac084723c */ /* 0x000fe40000041884 */
[----:B------:R3:W-:Y:S02]  /*1b080*/  STL [R1+0xa8], R2 ;  /* 0x0000a80201007387 */ /* 0x0007e40000100800 */
[----:B-1----:R-:W-:Y:S02]  /*1b090*/  MOV R6, R139 ;  /* 0x0000008b00067202 */ /* 0x002fe40000000f00 */
[----:B--2---:R-:W-:Y:S02]  /*1b0a0*/  ISETP.GT.AND P0, PT, R230, R10, PT ;  /* 0x0000000ae600720c */ /* 0x004fe40003f04270 */
[----:B------:R-:W-:Y:S11]  /*1b0b0*/  MOV R230, R0 ;  /* 0x0000000000e67202 */ /* 0x000ff60000000f00 */
[----:B---3--:R-:W-:-:S05]  /*1b0c0*/  @P0 BRA `(.L_x_1376) ;  /* 0xffffaf6000000947 */ /* 0x008fca000383ffff */
.L_x_1348:
[----:B------:R-:W-:Y:S05]  /*1b0d0*/  BRA.DIV ~URZ, `(.L_x_1377) ;  /* 0x000074027f007947 */ /* 0x000fea000b800000 */
[----:B------:R-:W2:Y:S04]  /*1b0e0*/  LDL R0, [R1+0x90] ;  /* 0x0000900001007983 */ /* 0x000ea80000100800 */
[----:B--2---:R2:W3:Y:S02]  /*1b0f0*/  SHFL.BFLY PT, R6, R0, 0x2, 0x1f ;  /* 0x0c401f0000067f89 */ /* 0x0044e400000e0000 */
.L_x_1470:
[----:B--2---:R-:W2:Y:S02]  /*1b100*/  LDL.LU R0, [R1+0x90] ;  /* 0x0000900001007983 */ /* 0x004ea40000300800 */
[----:B--23--:R-:W-:Y:S01]  /*1b110*/  FADD.FTZ R6, R6, R0 ;  /* 0x0000000006067221 */ /* 0x00cfe20000010000 */
[----:B------:R-:W-:Y:S05]  /*1b120*/  BRA.DIV ~URZ, `(.L_x_1378) ;  /* 0x000074127f007947 */ /* 0x000fea000b800000 */
[----:B------:R-:W2:Y:S04]  /*1b130*/  LDL.LU R2, [R1+0x94] ;  /* 0x0000940001027983 */ /* 0x000ea80000300800 */
[----:B------:R-:W3:Y:S04]  /*1b140*/  LDL.LU R0, [R1+0xac] ;  /* 0x0000ac0001007983 */ /* 0x000ee80000300800 */
[----:B------:R-:W4:Y:S04]  /*1b150*/  LDL.LU R4, [R1+0xa8] ;  /* 0x0000a80001047983 */ /* 0x000f280000300800 */
[----:B--2---:R-:W2:Y:S04]  /*1b160*/  SHFL.BFLY PT, R5, R2, 0x2, 0x1f ;  /* 0x0c401f0002057f89 */ /* 0x004ea800000e0000 */
[----:B---3--:R-:W3:Y:S04]  /*1b170*/  SHFL.BFLY PT, R8, R0, 0x2, 0x1f ;  /* 0x0c401f0000087f89 */ /* 0x008ee800000e0000 */
[----:B----4-:R-:W4:Y:S01]  /*1b180*/  SHFL.BFLY PT, R10, R4, 0x2, 0x1f ;  /* 0x0c401f00040a7f89 */ /* 0x010f2200000e0000 */
[----:B--2---:R-:W-:-:S02]  /*1b190*/  FADD.FTZ R5, R5, R2 ;  /* 0x0000000205057221 */ /* 0x004fc40000010000 */
[----:B---3--:R-:W-:-:S03]  /*1b1a0*/  FADD.FTZ R8, R8, R0 ;  /* 0x0000000008087221 */ /* 0x008fc60000010000 */
[----:B------:R-:W2:Y:S01]  /*1b1b0*/  SHFL.BFLY PT, R2, R5, 0x1, 0x1f ;  /* 0x0c201f0005027f89 */ /* 0x000ea200000e0000 */
[----:B----4-:R-:W-:-:S03]  /*1b1c0*/  FADD.FTZ R10, R10, R4 ;  /* 0x000000040a0a7221 */ /* 0x010fc60000010000 */
[----:B------:R-:W3:Y:S04]  /*1b1d0*/  SHFL.BFLY PT, R0, R6, 0x1, 0x1f ;  /* 0x0c201f0006007f89 */ /* 0x000ee800000e0000 */
[----:B-1----:R-:W1:Y:S04]  /*1b1e0*/  SHFL.BFLY PT, R3, R8, 0x1, 0x1f ;  /* 0x0c201f0008037f89 */ /* 0x002e6800000e0000 */
[----:B------:R4:W4:Y:S01]  /*1b1f0*/  SHFL.BFLY PT, R51, R10, 0x1, 0x1f ;  /* 0x0c201f000a337f89 */ /* 0x00092200000e0000 */
[----:B--2---:R-:W-:Y:S02]  /*1b200*/  FADD.FTZ R5, R5, R2 ;  /* 0x0000000205057221 */ /* 0x004fe40000010000 */
[----:B---3--:R-:W-:-:S02]  /*1b210*/  FADD.FTZ R6, R6, R0 ;  /* 0x0000000006067221 */ /* 0x008fc40000010000 */
[----:B-1----:R-:W-:-:S03]  /*1b220*/  FADD.FTZ R8, R8, R3 ;  /* 0x0000000308087221 */ /* 0x002fc60000010000 */
.L_x_1471:
[----:B------:R-:W-:Y:S01]  /*1b230*/  FSETP.NE.FTZ.AND P2, PT, R6, RZ, PT ;  /* 0x000000ff0600720b */ /* 0x000fe20003f55000 */
[----:B------:R-:W-:Y:S01]  /*1b240*/  CS2R R2, SRZ ;  /* 0x0000000000027805 */ /* 0x000fe2000001ff00 */
[----:B------:R-:W-:Y:S01]  /*1b250*/  FSETP.NE.FTZ.AND P1, PT, R5, RZ, PT ;  /* 0x000000ff0500720b */ /* 0x000fe20003f35000 */
[----:B----4-:R-:W-:Y:S01]  /*1b260*/  FADD.FTZ R10, R51, R10 ;  /* 0x0000000a330a7221 */ /* 0x010fe20000010000 */
[----:B------:R-:W-:Y:S02]  /*1b270*/  FSETP.NE.FTZ.AND P0, PT, R8, RZ, PT ;  /* 0x000000ff0800720b */ /* 0x000fe40003f15000 */
[----:B------:R-:W-:Y:S02]  /*1b280*/  MOV R0, RZ ;  /* 0x000000ff00007202 */ /* 0x000fe40000000f00 */
[----:B------:R-:W-:-:S05]  /*1b290*/  FSETP.NE.FTZ.AND P3, PT, R10, RZ, PT ;  /* 0x000000ff0a00720b */ /* 0x000fca0003f75000 */
[----:B------:R-:W1:Y:S04]  /*1b2a0*/  @P2 MUFU.RCP R0, R6 ;  /* 0x0000000600002308 */ /* 0x000e680000001000 */
[----:B------:R-:W-:-:S04]  /*1b2b0*/  @P0 MOV R13, 0x3f317218 ;  /* 0x3f317218000d0802 */ /* 0x000fc80000000f00 */
[----:B------:R-:W2:Y:S08]  /*1b2c0*/  @P1 MUFU.RCP R3, R5 ;  /* 0x0000000500031308 */ /* 0x000eb00000001000 */
[----:B------:R-:W3:Y:S01]  /*1b2d0*/  @P0 MUFU.RCP R2, R8 ;  /* 0x0000000800020308 */ /* 0x000ee20000001000 */
[C---:B-1----:R-:W-:Y:S02]  /*1b2e0*/  FMUL.FTZ R164, R0.reuse, R164 ;  /* 0x000000a400a47220 */ /* 0x042fe40000410000 */
[----:B------:R-:W-:-:S02]  /*1b2f0*/  FMUL.FTZ R55, R0, R165 ;  /* 0x000000a500377220 */ /* 0x000fc40000410000 */
[C---:B------:R-:W-:Y:S02]  /*1b300*/  FMUL.FTZ R156, R0.reuse, R156 ;  /* 0x0000009c009c7220 */ /* 0x040fe40000410000 */
[C---:B------:R-:W-:Y:S01]  /*1b310*/  FMUL.FTZ R157, R0.reuse, R157 ;  /* 0x0000009d009d7220 */ /* 0x040fe20000410000 */
[----:B------:R1:W4:Y:S01]  /*1b320*/  @P1 MUFU.LG2 R4, R5 ;  /* 0x0000000500041308 */ /* 0x0003220000000c00 */
        /* <DEDUP_REMOVED lines=9> */
[----:B------:R4:W5:Y:S01]  /*1b3c0*/  @P0 MUFU.LG2 R6, R8 ;  /* 0x0000000800060308 */ /* 0x0009620000000c00 */
[C---:B------:R-:W-:Y:S01]  /*1b3d0*/  FMUL.FTZ R20, R0.reuse, R56 ;  /* 0x0000003800147220 */ /* 0x040fe20000410000 */
[----:B-1----:R-:W-:Y:S01]  /*1b3e0*/  @P2 MOV R5, 0x3f317218 ;  /* 0x3f31721800052802 */ /* 0x002fe20000000f00 */
[C---:B------:R-:W-:Y:S02]  /*1b3f0*/  FMUL.FTZ R42, R0.reuse, R57 ;  /* 0x00000039002a7220 */ /* 0x040fe40000410000 */
[----:B------:R-:W-:-:S02]  /*1b400*/  FMUL.FTZ R68, R0, R68 ;  /* 0x0000004400447220 */ /* 0x000fc40000410000 */
[C---:B------:R-:W-:Y:S01]  /*1b410*/  FMUL.FTZ R39, R0.reuse, R69 ;  /* 0x0000004500277220 */ /* 0x040fe20000410000 */
[----:B------:R-:W-:Y:S01]  /*1b420*/  MOV R69, 0xff800000 ;  /* 0xff80000000457802 */ /* 0x000fe20000000f00 */
[C---:B------:R-:W-:Y:S02]  /*1b430*/  FMUL.FTZ R72, R0.reuse, R72 ;  /* 0x0000004800487220 */ /* 0x040fe40000410000 */
[C---:B------:R-:W-:Y:S01]  /*1b440*/  FMUL.FTZ R36, R0.reuse, R73 ;  /* 0x0000004900247220 */ /* 0x040fe20000410000 */
[----:B------:R-:W-:Y:S01]  /*1b450*/  MOV R73, 0xff800000 ;  /* 0xff80000000497802 */ /* 0x000fe20000000f00 */
        /* <DEDUP_REMOVED lines=18> */
[----:B------:R-:W-:Y:S01]  /*1b580*/  @P3 MUFU.RCP R0, R10 ;  /* 0x0000000a00003308 */ /* 0x000fe20000001000 */
        /* <DEDUP_REMOVED lines=32> */
[C---:B---3--:R-:W-:Y:S02]  /*1b790*/  FMUL.FTZ R56, R2.reuse, R168 ;  /* 0x000000a802387220 */ /* 0x048fe40000410000 */
        /* <DEDUP_REMOVED lines=31> */
[----:B------:R-:W1:Y:S01]  /*1b990*/  @P3 MUFU.LG2 R2, R10 ;  /* 0x0000000a00023308 */ /* 0x000e620000000c00 */
[----:B----4-:R-:W-:Y:S02]  /*1b9a0*/  @P1 FMUL.FTZ R8, R4, 0.69314718246459960938 ;  /* 0x3f31721804081820 */ /* 0x010fe40000410000 */
[----:B------:R-:W-:Y:S02]  /*1b9b0*/  @P1 FMUL.FTZ R4, R3, c[0x0][0x2d0] ;  /* 0x0000b40003041a20 */ /* 0x000fe40000410000 */
[----:B-----5:R-:W-:-:S02]  /*1b9c0*/  @P0 FMUL.FTZ R6, R6, 0.69314718246459960938 ;  /* 0x3f31721806060820 */ /* 0x020fc40000410000 */
[----:B------:R-:W-:Y:S02]  /*1b9d0*/  @P0 FMUL.FTZ R3, R13, c[0x0][0x2d0] ;  /* 0x0000b4000d030a20 */ /* 0x000fe40000410000 */
[----:B------:R-:W-:Y:S02]  /*1b9e0*/  @P2 FMUL.FTZ R9, R9, 0.69314718246459960938 ;  /* 0x3f31721809092820 */ /* 0x000fe40000410000 */
[----:B------:R-:W-:Y:S01]  /*1b9f0*/  @P0 FFMA.FTZ R73, R3, R141, R6 ;  /* 0x0000008d03490223 */ /* 0x000fe20000010006 */
[----:B------:R-:W-:Y:S01]  /*1ba00*/  @P3 MOV R3, 0x3f317218 ;  /* 0x3f31721800033802 */ /* 0x000fe20000000f00 */
[----:B------:R-:W-:Y:S01]  /*1ba10*/  @P2 FMUL.FTZ R5, R5, c[0x0][0x2d0] ;  /* 0x0000b40005052a20 */ /* 0x000fe20000410000 */
[----:B------:R-:W-:Y:S01]  /*1ba20*/  PLOP3.LUT P0, PT, PT, PT, PT, 0x8, 0x0 ;  /* 0x000000000000781c */ /* 0x000fe20003f0e170 */
[----:B------:R-:W-:Y:S02]  /*1ba30*/  @P1 FFMA.FTZ R71, R4, R140, R8 ;  /* 0x0000008c04471223 */ /* 0x000fe40000010008 */
[----:B-1----:R-:W-:-:S02]  /*1ba40*/  @P3 FMUL.FTZ R2, R2, 0.69314718246459960938 ;  /* 0x3f31721802023820 */ /* 0x002fc40000410000 */
[----:B------:R-:W-:Y:S02]  /*1ba50*/  @P3 FMUL.FTZ R3, R3, c[0x0][0x2d0] ;  /* 0x0000b40003033a20 */ /* 0x000fe40000410000 */
[----:B------:R-:W-:Y:S02]  /*1ba60*/  @P2 FFMA.FTZ R69, R5, R139, R9 ;  /* 0x0000008b05452223 */ /* 0x000fe40000010009 */
        /* <DEDUP_REMOVED lines=32> */
[----:B------:R-:W-:Y:S02]  /*1bc70*/  @P3 FFMA.FTZ R59, R3, R7, R2 ;  /* 0x00000007033b3223 */ /* 0x000fe40000010002 */
.L_x_1241:
[----:B-1----:R-:W-:Y:S05]  /*1bc80*/  @P0 BRA `(.L_x_1379) ;  /* 0x00001c6000000947 */ /* 0x002fea0003800000 */
[----:B------:R-:W2:Y:S01]  /*1bc90*/  LDL R65, [R1+0xec] ;  /* 0x0000ec0001417983 */ /* 0x000ea20000100800 */
[----:B------:R-:W-:Y:S01]  /*1bca0*/  F2FP.BF16.PACK_AB R40, R40, R60 ;  /* 0x0000003c2828723e */ /* 0x000fe200000010ff */
[----:B------:R-:W-:Y:S01]  /*1bcb0*/  WARPSYNC 0xffffffff ;  /* 0xffffffff00007948 */ /* 0x000fe20003800000 */
        /* <DEDUP_REMOVED lines=113> */
[----:B------:R-:W-:Y:S01]  /*1c3d0*/  ISETP.NE.U32.AND P0, PT, RZ, c[0x0][0x500], PT ;  /* 0x00014000ff007a0c */ /* 0x000fe20003f05070 */
[----:B------:R-:W-:Y:S03]  /*1c3e0*/  STS [R6+0x480], R46 ;  /* 0x0004802e06007388 */ /* 0x000fe60000000800 */
[----:B------:R-:W-:Y:S01]  /*1c3f0*/  ISETP.NE.AND.EX P1, PT, RZ, c[0x0][0x504], PT, P0 ;  /* 0x00014100ff007a0c */ /* 0x000fe20003f25300 */
[----:B------:R1:W-:Y:S01]  /*1c400*/  STS [R8+0x400], R5 ;  /* 0x0004000508007388 */ /* 0x0003e20000000800 */
[----:B------:R-:W-:-:S03]  /*1c410*/  ISETP.NE.U32.AND P0, PT, RZ, c[0x0][0x508], PT ;  /* 0x00014200ff007a0c */ /* 0x000fc60003f05070 */
[----:B------:R-:W-:Y:S01]  /*1c420*/  STS [R8], R43 ;  /* 0x0000002b08007388 */ /* 0x000fe20000000800 */
[----:B------:R-:W-:-:S03]  /*1c430*/  ISETP.NE.AND.EX P0, PT, RZ, c[0x0][0x50c], PT, P0 ;  /* 0x00014300ff007a0c */ /* 0x000fc60003f05300 */
        /* <DEDUP_REMOVED lines=28> */
[----:B-1----:R-:W-:-:S03]  /*1c600*/  IMAD.MOV.U32 R2, RZ, RZ, 0x4 ;  /* 0x00000004ff027424 */ /* 0x002fc600078e00ff */
        /* <DEDUP_REMOVED lines=18> */
[----:B--2---:R-:W-:-:S03]  /*1c730*/  IMAD.WIDE R8, R65, R2, c[0x0][0x500] ;  /* 0x0001400041087625 */ /* 0x004fc600078e0202 */
[----:B------:R-:W-:Y:S06]  /*1c740*/  BAR.SYNC.DEFER_BLOCKING 0x1, 0x80 ;  /* 0x0042000000007b1d */ /* 0x000fec0000010000 */
[----:B------:R-:W2:Y:S01]  /*1c750*/  @P1 LDG.E R0, [R8.64] ;  /* 0x0000000608001981 */ /* 0x000ea2000c1e1900 */
[----:B------:R-:W-:Y:S02]  /*1c760*/  IMAD.MOV.U32 R20, RZ, RZ, c[0x0][0x388] ;  /* 0x0000e200ff147624 */ /* 0x000fe400078e00ff */
[----:B------:R-:W-:-:S05]  /*1c770*/  @P0 IMAD.WIDE R2, R65, R2, c[0x0][0x508] ;  /* 0x0001420041020625 */ /* 0x000fca00078e0202 */
[----:B------:R3:W5:Y:S02]  /*1c780*/  @P0 LDG.E R20, [R2.64] ;  /* 0x0000000602140981 */ /* 0x000764000c1e1900 */
[----:B---3--:R-:W-:Y:S02]  /*1c790*/  CS2R R2, SRZ ;  /* 0x0000000000027805 */ /* 0x008fe4000001ff00 */
[--C-:B--2---:R-:W-:Y:S01]  /*1c7a0*/  @P1 SHF.R.S32.HI R3, RZ, 0x1f, R0.reuse ;  /* 0x0000001fff031819 */ /* 0x104fe20000011400 */
[----:B------:R-:W-:Y:S01]  /*1c7b0*/  @P1 IMAD.MOV.U32 R2, RZ, RZ, R0 ;  /* 0x000000ffff021224 */ /* 0x000fe200078e0000 */
[----:B------:R-:W-:Y:S05]  /*1c7c0*/  @P0 BRA `(.L_x_1380) ;  /* 0x0000004000000947 */ /* 0x000fea0003800000 */
[----:B-1----:R-:W-:Y:S05]  /*1c7d0*/  @!P1 BRA `(.L_x_1380) ;  /* 0x0000003000009947 */ /* 0x002fea0003800000 */
[----:B------:R-:W2:Y:S04]  /*1c7e0*/  LDG.E R4, [R8.64] ;  /* 0x0000000608047981 */ /* 0x000ea8000c1e1900 */
[----:B------:R-:W2:Y:S02]  /*1c7f0*/  LDG.E R0, [R8.64+0x4] ;  /* 0x0000040608007981 */ /* 0x000ea4000c1e1900 */
[----:B--2--5:R-:W-:-:S02]  /*1c800*/  IADD3 R20, -R4, R0, RZ ;  /* 0x0000000004147210 */ /* 0x024fc40007ffe1ff */
.L_x_1380:
[----:B-1----:R-:W-:Y:S01]  /*1c810*/  LOP3.LUT R0, R58, 0xffffffe0, RZ, 0xc0, !PT ;  /* 0xffffffe03a007812 */ /* 0x002fe200078ec0ff */
[----:B------:R-:W1:Y:S01]  /*1c820*/  S2R R11, SR_CTAID.Y ;  /* 0x00000000000b7919 */ /* 0x000e620000002600 */
[----:B------:R-:W-:Y:S01]  /*1c830*/  LEA.HI R4, R21, R21, RZ, 0x1 ;  /* 0x0000001515047211 */ /* 0x000fe200078f08ff */
[----:B-----5:R-:W-:Y:S01]  /*1c840*/  IMAD R20, R20, c[0x0][0x4e8], RZ ;  /* 0x00013a0014147a24 */ /* 0x020fe200078e02ff */
[----:B------:R-:W-:Y:S01]  /*1c850*/  SHF.R.S32.HI R6, RZ, 0x1f, R57 ;  /* 0x0000001fff067819 */ /* 0x000fe20000011439 */
[----:B------:R-:W-:Y:S01]  /*1c860*/  IMAD.IADD R0, R61, 0x1, -R0 ;  /* 0x000000013d007824 */ /* 0x000fe200078e0a00 */
[----:B------:R-:W-:Y:S01]  /*1c870*/  LOP3.LUT R5, R4, 0x1ffffffe, RZ, 0xc0, !PT ;  /* 0x1ffffffe04057812 */ /* 0x000fe200078ec0ff */
[----:B------:R-:W2:Y:S01]  /*1c880*/  S2R R80, SR_CTAID.X ;  /* 0x0000000000507919 */ /* 0x000ea20000002500 */
[----:B------:R-:W-:Y:S01]  /*1c890*/  LEA.HI R6, R6, R57, RZ, 0x2 ;  /* 0x0000003906067211 */ /* 0x000fe200078f10ff */
[----:B------:R-:W-:Y:S01]  /*1c8a0*/  IMAD.SHL.U32 R4, R4, 0x20, RZ ;  /* 0x0000002004047824 */ /* 0x000fe200078e00ff */
[----:B------:R-:W-:Y:S01]  /*1c8b0*/  SHF.R.S32.HI R7, RZ, 0x1f, R0 ;  /* 0x0000001fff077819 */ /* 0x000fe20000011400 */
[----:B------:R-:W-:Y:S01]  /*1c8c0*/  IMAD.IADD R8, R21, 0x1, -R5 ;  /* 0x0000000115087824 */ /* 0x000fe200078e0a05 */
[----:B------:R-:W-:Y:S01]  /*1c8d0*/  LOP3.LUT R5, R6, 0xffffffc, RZ, 0xc0, !PT ;  /* 0x0ffffffc06057812 */ /* 0x000fe200078ec0ff */
[----:B------:R-:W3:Y:S01]  /*1c8e0*/  S2R R10, SR_CTAID.Y ;  /* 0x00000000000a7919 */ /* 0x000ee20000002600 */
[----:B------:R-:W-:Y:S01]  /*1c8f0*/  LEA.HI R7, R7, R0, RZ, 0x2 ;  /* 0x0000000007077211 */ /* 0x000fe200078f10ff */
[----:B------:R-:W-:Y:S01]  /*1c900*/  BSSY B0, `(.L_x_1381) ;  /* 0x0000087000007945 */ /* 0x000fe20003800000 */
[----:B------:R-:W-:Y:S01]  /*1c910*/  LOP3.LUT R4, R4, 0xffffffc0, RZ, 0xc0, !PT ;  /* 0xffffffc004047812 */ /* 0x000fe200078ec0ff */
[----:B------:R-:W-:Y:S01]  /*1c920*/  IMAD.IADD R6, R57, 0x1, -R5 ;  /* 0x0000000139067824 */ /* 0x000fe200078e0a05 */
[----:B------:R-:W-:-:S02]  /*1c930*/  SHF.R.S32.HI R5, RZ, 0x2, R7 ;  /* 0x00000002ff057819 */ /* 0x000fc40000011407 */
[----:B------:R-:W-:Y:S01]  /*1c940*/  MOV R9, c[0x0][0x4e8] ;  /* 0x00013a0000097a02 */ /* 0x000fe20000000f00 */
[----:B------:R-:W-:Y:S01]  /*1c950*/  IMAD R7, R8, 0x8, R4 ;  /* 0x0000000808077824 */ /* 0x000fe200078e0204 */
[----:B------:R-:W-:Y:S01]  /*1c960*/  LOP3.LUT P0, RZ, R0, 0x3, RZ, 0xc0, !PT ;  /* 0x0000000300ff7812 */ /* 0x000fe2000780c0ff */
[----:B------:R-:W-:Y:S01]  /*1c970*/  IMAD R19, R6, 0x10, R5 ;  /* 0x0000001006137824 */ /* 0x000fe200078e0205 */
[----:B------:R-:W-:Y:S01]  /*1c980*/  ISETP.NE.AND P2, PT, R9, 0x1, PT ;  /* 0x000000010900780c */ /* 0x000fe20003f45270 */
[----:B------:R-:W-:Y:S01]  /*1c990*/  IMAD R0, R3, c[0x0][0x3a0], RZ ;  /* 0x0000e80003007a24 */ /* 0x000fe200078e02ff */
[----:B------:R-:W-:Y:S01]  /*1c9a0*/  SEL R18, R65, RZ, !P1 ;  /* 0x000000ff41127207 */ /* 0x000fe20004800000 */
[----:B-1----:R-:W-:Y:S01]  /*1c9b0*/  IMAD.WIDE.U32 R4, R11, c[0x0][0x490], R2 ;  /* 0x000124000b047a25 */ /* 0x002fe200078e0002 */
[----:B------:R-:W-:Y:S02]  /*1c9c0*/  IADD3 R6, R19, R7, RZ ;  /* 0x0000000713067210 */ /* 0x000fe40007ffe0ff */
[----:B------:R-:W-:Y:S01]  /*1c9d0*/  LEA.HI R23, R60, R61, RZ, 0x6 ;  /* 0x0000003d3c177211 */ /* 0x000fe200078f30ff */
[----:B------:R-:W-:-:S02]  /*1c9e0*/  IMAD R7, R2, c[0x0][0x3a4], R0 ;  /* 0x0000e90002077a24 */ /* 0x000fc400078e0200 */
[----:B------:R-:W-:-:S04]  /*1c9f0*/  IMAD.WIDE.U32 R2, R2, c[0x0][0x3a0], RZ ;  /* 0x0000e80002027a25 */ /* 0x000fc800078e00ff */
[----:B--2---:R-:W-:Y:S01]  /*1ca00*/  IMAD R0, R80, 0x80, R6 ;  /* 0x0000008050007824 */ /* 0x004fe200078e0206 */
[----:B---3--:R-:W-:Y:S02]  /*1ca10*/  SHF.R.S32.HI R13, RZ, 0x1f, R10 ;  /* 0x0000001fff0d7819 */ /* 0x008fe4000001140a */
[----:B------:R-:W-:Y:S01]  /*1ca20*/  IADD3 R3, R3, R7, RZ ;  /* 0x0000000703037210 */ /* 0x000fe20007ffe0ff */
[----:B------:R-:W-:Y:S01]  /*1ca30*/  @P2 IMAD.HI.U32 R7, R0, c[0x0][0x4ec], RZ ;  /* 0x00013b0000072a27 */ /* 0x000fe200078e00ff */
[----:B------:R-:W-:Y:S02]  /*1ca40*/  LEA.HI R10, R60, R61, RZ, 0x3 ;  /* 0x0000003d3c0a7211 */ /* 0x000fe400078f18ff */
[----:B------:R-:W-:Y:S01]  /*1ca50*/  SHF.R.S32.HI R6, RZ, 0x1f, R65 ;  /* 0x0000001fff067819 */ /* 0x000fe20000011441 */
[----:B------:R-:W-:Y:S01]  /*1ca60*/  IMAD R8, R13, c[0x0][0x490], RZ ;  /* 0x000124000d087a24 */ /* 0x000fe200078e02ff */
[----:B------:R-:W-:Y:S01]  /*1ca70*/  SHF.R.S32.HI R21, RZ, 0x3, R10 ;  /* 0x00000003ff157819 */ /* 0x000fe2000001140a */
[----:B------:R-:W-:Y:S01]  /*1ca80*/  IMAD.MOV.U32 R9, RZ, RZ, R0 ;  /* 0x000000ffff097224 */ /* 0x000fe200078e0000 */
[----:B------:R-:W-:Y:S01]  /*1ca90*/  @P2 SHF.R.U32.HI R9, RZ, c[0x0][0x4f0], R7 ;  /* 0x00013c00ff092a19 */ /* 0x000fe20000011607 */
[----:B------:R-:W-:Y:S01]  /*1caa0*/  IMAD R8, R11, c[0x0][0x494], R8 ;  /* 0x000125000b087a24 */ /* 0x000fe200078e0208 */
[----:B------:R-:W-:Y:S01]  /*1cab0*/  LOP3.LUT R12, R10, 0xfffffff8, RZ, 0xc0, !PT ;  /* 0xfffffff80a0c7812 */ /* 0x000fe200078ec0ff */
[----:B------:R-:W-:Y:S01]  /*1cac0*/  IMAD R14, R13, c[0x0][0x3e8], RZ ;  /* 0x0000fa000d0e7a24 */ /* 0x000fe200078e02ff */
[----:B------:R-:W-:Y:S01]  /*1cad0*/  SEL R15, R6, RZ, !P1 ;  /* 0x000000ff060f7207 */ /* 0x000fe20004800000 */
[----:B------:R-:W-:-:S02]  /*1cae0*/  IMAD.MOV R10, RZ, RZ, -R9 ;  /* 0x000000ffff0a7224 */ /* 0x000fc400078e0a09 */
[----:B------:R-:W-:Y:S01]  /*1caf0*/  IMAD.WIDE.U32 R6, R11, c[0x0][0x3e8], R2 ;  /* 0x0000fa000b067a25 */ /* 0x000fe200078e0002 */
[----:B------:R-:W-:-:S03]  /*1cb00*/  SHF.L.U32 R2, R21, 0x6, RZ ;  /* 0x0000000615027819 */ /* 0x000fc600000006ff */
[----:B------:R-:W-:Y:S02]  /*1cb10*/  IMAD.IADD R5, R5, 0x1, R8 ;  /* 0x0000000105057824 */ /* 0x000fe400078e0208 */
[----:B------:R-:W-:Y:S01]  /*1cb20*/  IMAD R10, R10, c[0x0][0x4e8], R0 ;  /* 0x00013a000a0a7a24 */ /* 0x000fe200078e0200 */
[----:B------:R-:W-:Y:S01]  /*1cb30*/  LOP3.LUT R0, R2, 0x1c0, RZ, 0xc0, !PT ;  /* 0x000001c002007812 */ /* 0x000fe200078ec0ff */
[----:B------:R-:W-:Y:S02]  /*1cb40*/  IMAD.IADD R12, R61, 0x1, -R12 ;  /* 0x000000013d0c7824 */ /* 0x000fe400078e0a0c */
[----:B------:R-:W-:Y:S01]  /*1cb50*/  IMAD R8, R15, c[0x0][0x498], RZ ;  /* 0x000126000f087a24 */ /* 0x000fe200078e02ff */
[----:B------:R-:W-:Y:S01]  /*1cb60*/  SHF.R.U32.HI R13, RZ, 0x3, R0 ;  /* 0x00000003ff0d7819 */ /* 0x000fe20000011600 */
[----:B------:R-:W-:Y:S02]  /*1cb70*/  IMAD R14, R11, c[0x0][0x3ec], R14 ;  /* 0x0000fb000b0e7a24 */ /* 0x000fe400078e020e */
[----:B------:R-:W-:-:S04]  /*1cb80*/  IMAD.WIDE.U32 R2, R18, c[0x0][0x498], R4 ;  /* 0x0001260012027a25 */ /* 0x000fc800078e0004 */
[----:B------:R-:W-:Y:S01]  /*1cb90*/  IMAD R17, R18, c[0x0][0x49c], R8 ;  /* 0x0001270012117a24 */ /* 0x000fe200078e0208 */
[----:B------:R-:W-:Y:S01]  /*1cba0*/  IADD3 R2, P1, R9, R2, RZ ;  /* 0x0000000209027210 */ /* 0x000fe20007f3e0ff */
[C---:B------:R-:W-:Y:S02]  /*1cbb0*/  IMAD R11, R12.reuse, 0x10, R21 ;  /* 0x000000100c0b7824 */ /* 0x040fe400078e0215 */
[----:B------:R-:W-:Y:S01]  /*1cbc0*/  IMAD.SHL.U32 R8, R12, 0x8, RZ ;  /* 0x000000080c087824 */ /* 0x000fe200078e00ff */
[----:B------:R-:W-:Y:S01]  /*1cbd0*/  SHF.R.S32.HI R12, RZ, 0x1f, R9 ;  /* 0x0000001fff0c7819 */ /* 0x000fe20000011409 */
[----:B------:R-:W-:Y:S01]  /*1cbe0*/  IMAD.IADD R5, R7, 0x1, R14 ;  /* 0x0000000107057824 */ /* 0x000fe200078e020e */
[----:B------:R-:W-:Y:S02]  /*1cbf0*/  SHF.R.S32.HI R7, RZ, 0x1f, R10 ;  /* 0x0000001fff077819 */ /* 0x000fe4000001140a */
[----:B------:R-:W-:Y:S02]  /*1cc00*/  LEA R11, R80, R11, 0x7 ;  /* 0x0000000b500b7211 */ /* 0x000fe400078e38ff */
[----:B------:R-:W-:Y:S01]  /*1cc10*/  IADD3.X R3, R12, R3, R17, P1, !PT ;  /* 0x000000030c037210 */ /* 0x000fe20000ffe411 */
[----:B------:R-:W-:Y:S01]  /*1cc20*/  IMAD R7, R7, c[0x0][0x488], RZ ;  /* 0x0001220007077a24 */ /* 0x000fe200078e02ff */
[----:B------:R-:W-:Y:S01]  /*1cc30*/  LOP3.LUT R4, R0, 0x38, R8, 0xf8, !PT ;  /* 0x0000003800047812 */ /* 0x000fe200078ef808 */
[----:B------:R-:W-:-:S03]  /*1cc40*/  @P2 IMAD.HI.U32 R0, R11, c[0x0][0x4ec], RZ ;  /* 0x00013b000b002a27 */ /* 0x000fc600078e00ff */
[----:B------:R-:W-:Y:S01]  /*1cc50*/  LOP3.LUT R22, R4, R13, RZ, 0x3c, !PT ;  /* 0x0000000d04167212 */ /* 0x000fe200078e3cff */
[----:B------:R-:W-:Y:S01]  /*1cc60*/  IMAD.WIDE.U32 R2, R10, c[0x0][0x488], R2 ;  /* 0x000122000a027a25 */ /* 0x000fe200078e0002 */
[----:B------:R-:W-:-:S03]  /*1cc70*/  MOV R4, R6 ;  /* 0x0000000600047202 */ /* 0x000fc60000000f00 */
[----:B------:R-:W-:Y:S02]  /*1cc80*/  IMAD R7, R10, c[0x0][0x48c], R7 ;  /* 0x000123000a077a24 */ /* 0x000fe400078e0207 */
[----:B------:R-:W-:Y:S01]  /*1cc90*/  IMAD.MOV.U32 R16, RZ, RZ, R11 ;  /* 0x000000ffff107224 */ /* 0x000fe200078e000b */
[----:B------:R-:W-:Y:S01]  /*1cca0*/  @P2 SHF.R.U32.HI R16, RZ, c[0x0][0x4f0], R0 ;  /* 0x00013c00ff102a19 */ /* 0x000fe20000011600 */
[----:B------:R-:W-:Y:S01]  /*1ccb0*/  IMAD R17, R80, 0x80, R19 ;  /* 0x0000008050117824 */ /* 0x000fe200078e0213 */
[----:B------:R-:W-:Y:S01]  /*1ccc0*/  LEA R0, P1, R2, c[0x0][0x450], 0x2 ;  /* 0x0001140002007a11 */ /* 0x000fe200078210ff */
[----:B------:R-:W-:Y:S01]  /*1ccd0*/  IMAD R6, R15, c[0x0][0x3f0], RZ ;  /* 0x0000fc000f067a24 */ /* 0x000fe200078e02ff */
[----:B------:R-:W-:Y:S01]  /*1cce0*/  IADD3 R7, R3, R7, RZ ;  /* 0x0000000703077210 */ /* 0x000fe20007ffe0ff */
[----:B------:R-:W-:Y:S01]  /*1ccf0*/  IMAD.MOV R10, RZ, RZ, -R16 ;  /* 0x000000ffff0a7224 */ /* 0x000fe200078e0a10 */
[----:B------:R-:W-:Y:S01]  /*1cd00*/  IADD3 R9, R17, 0x8, RZ ;  /* 0x0000000811097810 */ /* 0x000fe20007ffe0ff */
[----:B------:R-:W-:Y:S01]  /*1cd10*/  IMAD R3, R18, c[0x0][0x3f4], R6 ;  /* 0x0000fd0012037a24 */ /* 0x000fe200078e0206 */
[----:B------:R-:W-:Y:S01]  /*1cd20*/  LEA.HI.X R2, R2, c[0x0][0x454], R7, 0x2, P1 ;  /* 0x0001150002027a11 */ /* 0x000fe200008f1407 */
[----:B------:R-:W-:Y:S01]  /*1cd30*/  IMAD.WIDE.U32 R4, R18, c[0x0][0x3f0], R4 ;  /* 0x0000fc0012047a25 */ /* 0x000fe200078e0004 */
[----:B------:R-:W-:Y:S01]  /*1cd40*/  SHF.R.S32.HI R6, RZ, 0x1f, R16 ;  /* 0x0000001fff067819 */ /* 0x000fe20000011410 */
[----:B------:R-:W-:Y:S01]  /*1cd50*/  SHFL.IDX PT, R12, R0, RZ, 0x1c1f ;  /* 0x001c1fff000c7589 */ /* 0x000fe200000e0000 */
[-C--:B------:R-:W-:Y:S01]  /*1cd60*/  ISETP.GE.OR P3, PT, R9, R20.reuse, P0 ;  /* 0x000000140900720c */ /* 0x080fe20000766670 */
[----:B------:R-:W-:Y:S01]  /*1cd70*/  IMAD R9, R10, c[0x0][0x4e8], R11 ;  /* 0x00013a000a097a24 */ /* 0x000fe200078e020b */
[----:B------:R-:W-:Y:S01]  /*1cd80*/  ISETP.GE.OR P2, PT, R17, R20, P0 ;  /* 0x000000141100720c */ /* 0x000fe20000746670 */
[----:B------:R-:W1:Y:S01]  /*1cd90*/  SHFL.IDX PT, R13, R2, RZ, 0x1c1f ;  /* 0x001c1fff020d7589 */ /* 0x000e6200000e0000 */
[----:B------:R-:W-:-:S02]  /*1cda0*/  IMAD.IADD R3, R5, 0x1, R3 ;  /* 0x0000000105037824 */ /* 0x000fc400078e0203 */
[----:B------:R-:W-:Y:S01]  /*1cdb0*/  IMAD R5, R6, c[0x0][0x3e0], RZ ;  /* 0x0000f80006057a24 */ /* 0x000fe200078e02ff */
[----:B------:R-:W-:Y:S03]  /*1cdc0*/  SHFL.IDX PT, R10, R0, 0x1, 0x1c1f ;  /* 0x003c1f00000a7f89 */ /* 0x000fe600000e0000 */
[----:B------:R-:W-:Y:S01]  /*1cdd0*/  IMAD R18, R16, c[0x0][0x3e4], R5 ;  /* 0x0000f90010127a24 */ /* 0x000fe200078e0205 */
[----:B------:R-:W2:Y:S01]  /*1cde0*/  SHFL.IDX PT, R11, R2, 0x1, 0x1c1f ;  /* 0x003c1f00020b7f89 */ /* 0x000ea200000e0000 */
[----:B------:R-:W-:-:S03]  /*1cdf0*/  SHF.L.U32 R5, R23, 0x3, RZ ;  /* 0x0000000317057819 */ /* 0x000fc600000006ff */
[----:B------:R-:W-:Y:S01]  /*1ce00*/  SHFL.IDX PT, R14, R0, 0x2, 0x1c1f ;  /* 0x005c1f00000e7f89 */ /* 0x000fe200000e0000 */
[----:B------:R-:W-:-:S03]  /*1ce10*/  LOP3.LUT R5, R22, 0x7ffffe00, R5, 0xf8, !PT ;  /* 0x7ffffe0016057812 */ /* 0x000fc600078ef805 */
[----:B------:R-:W3:Y:S04]  /*1ce20*/  SHFL.IDX PT, R15, R2, 0x2, 0x1c1f ;  /* 0x005c1f00020f7f89 */ /* 0x000ee800000e0000 */
[----:B------:R4:W-:Y:S04]  /*1ce30*/  SHFL.IDX PT, R6, R0, 0x3, 0x1c1f ;  /* 0x007c1f0000067f89 */ /* 0x0009e800000e0000 */
[----:B------:R3:W3:Y:S04]  /*1ce40*/  SHFL.IDX PT, R7, R2, 0x3, 0x1c1f ;  /* 0x007c1f0002077f89 */ /* 0x0006e800000e0000 */
[----:B-1----:R-:W-:Y:S04]  /*1ce50*/  @!P2 ST.E [R12.64], R69 ;  /* 0x000000450c00a985 */ /* 0x002fe8000c101906 */
[----:B--2---:R-:W-:Y:S01]  /*1ce60*/  @!P3 ST.E [R10.64], R71 ;  /* 0x000000470a00b985 */ /* 0x004fe2000c101906 */
[----:B----4-:R-:W-:Y:S01]  /*1ce70*/  SHF.R.S32.HI R0, RZ, 0x1f, R9 ;  /* 0x0000001fff007819 */ /* 0x010fe20000011409 */
[----:B---3--:R-:W-:Y:S01]  /*1ce80*/  IMAD.MOV.U32 R2, RZ, RZ, R4 ;  /* 0x000000ffff027224 */ /* 0x008fe200078e0004 */
[----:B------:R-:W-:-:S03]  /*1ce90*/  IADD3 R4, R17, 0x40, RZ ;  /* 0x0000004011047810 */ /* 0x000fc60007ffe0ff */
[----:B------:R-:W-:Y:S01]  /*1cea0*/  IMAD R0, R0, c[0x0][0x3d8], RZ ;  /* 0x0000f60000007a24 */ /* 0x000fe200078e02ff */
[----:B------:R-:W-:Y:S01]  /*1ceb0*/  IADD3 R17, R17, 0x48, RZ ;  /* 0x0000004811117810 */ /* 0x000fe20007ffe0ff */
[----:B------:R-:W-:Y:S01]  /*1cec0*/  IMAD.WIDE.U32 R2, R16, c[0x0][0x3e0], R2 ;  /* 0x0000f80010027a25 */ /* 0x000fe200078e0002 */
[-C--:B------:R-:W-:Y:S02]  /*1ced0*/  ISETP.GE.OR P1, PT, R4, R20.reuse, P0 ;  /* 0x000000140400720c */ /* 0x080fe40000726670 */
[----:B------:R-:W-:Y:S01]  /*1cee0*/  ISETP.GE.OR P0, PT, R17, R20, P0 ;  /* 0x000000141100720c */ /* 0x000fe20000706670 */
[----:B------:R-:W-:Y:S02]  /*1cef0*/  IMAD R4, R9, c[0x0][0x3dc], R0 ;  /* 0x0000f70009047a24 */ /* 0x000fe400078e0200 */
[----:B------:R-:W-:Y:S02]  /*1cf00*/  IMAD.SHL.U32 R0, R5, 0x2, RZ ;  /* 0x0000000205007824 */ /* 0x000fe400078e00ff */
[----:B------:R-:W-:-:S04]  /*1cf10*/  IMAD.IADD R3, R3, 0x1, R18 ;  /* 0x0000000103037824 */ /* 0x000fc800078e0212 */
[----:B------:R-:W-:Y:S02]  /*1cf20*/  IMAD.WIDE.U32 R2, R9, c[0x0][0x3d8], R2 ;  /* 0x0000f60009027a25 */ /* 0x000fe400078e0002 */
[----:B------:R-:W-:Y:S03]  /*1cf30*/  @!P1 ST.E [R14.64], R73 ;  /* 0x000000490e009985 */ /* 0x000fe6000c101906 */
[----:B------:R-:W-:Y:S01]  /*1cf40*/  IADD3 R3, R3, R4, RZ ;  /* 0x0000000403037210 */ /* 0x000fe20007ffe0ff */
[----:B------:R1:W-:Y:S01]  /*1cf50*/  @!P0 ST.E [R6.64], R59 ;  /* 0x0000003b06008985 */ /* 0x0003e2000c101906 */
[----:B------:R-:W-:-:S03]  /*1cf60*/  LEA R9, P0, R2, c[0x0][0x380], 0x1 ;  /* 0x0000e00002097a11 */ /* 0x000fc600078008ff */
[----:B------:R2:W3:Y:S04]  /*1cf70*/  LDS.128 R28, [R0+0x880] ;  /* 0x00088000001c7984 */ /* 0x0004e80000000c00 */
[----:B------:R2:W4:Y:S04]  /*1cf80*/  LDS.128 R36, [R0+0x1080] ;  /* 0x0010800000247984 */ /* 0x0005280000000c00 */
[----:B------:R2:W2:Y:S04]  /*1cf90*/  LDS.128 R44, [R0+0x1880] ;  /* 0x00188000002c7984 */ /* 0x0004a80000000c00 */
[----:B------:R2:W2:Y:S04]  /*1cfa0*/  LDS.128 R52, [R0+0x2080] ;  /* 0x0020800000347984 */ /* 0x0004a80000000c00 */
[----:B------:R2:W2:Y:S04]  /*1cfb0*/  LDS.128 R60, [R0+0x2880] ;  /* 0x00288000003c7984 */ /* 0x0004a80000000c00 */
[----:B------:R2:W2:Y:S01]  /*1cfc0*/  LDS.128 R68, [R0+0x3080] ;  /* 0x0030800000447984 */ /* 0x0004a20000000c00 */
[----:B-1----:R-:W-:-:S03]  /*1cfd0*/  IMAD R6, R80, 0x80, R21 ;  /* 0x0000008050067824 */ /* 0x002fc600078e0215 */
[----:B------:R1:W1:Y:S01]  /*1cfe0*/  LDS.128 R72, [R0+0x3880] ;  /* 0x0038800000487984 */ /* 0x0002620000000c00 */
[----:B------:R-:W-:-:S03]  /*1cff0*/  LEA.HI.X R7, R2, c[0x0][0x384], R3, 0x1, P0 ;  /* 0x0000e10002077a11 */ /* 0x000fc600000f0c03 */
[----:B------:R1:W1:Y:S01]  /*1d000*/  LDS.128 R24, [R0+0x4880] ;  /* 0x0048800000187984 */ /* 0x0002620000000c00 */
[----:B------:R-:W-:-:S03]  /*1d010*/  ISETP.GE.AND P0, PT, R6, R20, PT ;  /* 0x000000140600720c */ /* 0x000fc60003f06270 */
        /* <DEDUP_REMOVED lines=9> */
[----:B--234-:R-:W2:Y:S01]  /*1d0b0*/  LDS.128 R16, [R0+0x80] ;  /* 0x0000800000107984 */ /* 0x01cea20000000c00 */
[----:B------:R-:W-:-:S02]  /*1d0c0*/  IADD3 R4, R8, 0x40, RZ ;  /* 0x0000004008047810 */ /* 0x000fc40007ffe0ff */
[----:B------:R-:W-:Y:S01]  /*1d0d0*/  ISETP.GE.AND P1, PT, R8, c[0x0][0x3c8], PT ;  /* 0x0000f20008007a0c */ /* 0x000fe20003f26270 */
[----:B------:R3:W4:Y:S01]  /*1d0e0*/  LDS.128 R12, [R0+0x4080] ;  /* 0x00408000000c7984 */ /* 0x0007220000000c00 */
[----:B------:R-:W-:-:S13]  /*1d0f0*/  ISETP.GE.AND P0, PT, R4, c[0x0][0x3c8], PT ;  /* 0x0000f20004007a0c */ /* 0x000fda0003f06270 */
[----:B-1-3--:R-:W-:-:S04]  /*1d100*/  @!P0 SHF.R.S32.HI R0, RZ, 0x1f, R4 ;  /* 0x0000001fff008819 */ /* 0x00afc80000011404 */
[----:B------:R-:W-:Y:S01]  /*1d110*/  @!P0 LEA.HI R0, R0, R4, RZ, 0x3 ;  /* 0x0000000400008211 */ /* 0x000fe200078f18ff */
[----:B------:R-:W-:-:S03]  /*1d120*/  @!P1 IMAD.WIDE R4, R8, 0x2, R2 ;  /* 0x0000000208049825 */ /* 0x000fc600078e0202 */
[----:B------:R-:W-:-:S05]  /*1d130*/  @!P0 LOP3.LUT R0, R0, 0xfffffff8, RZ, 0xc0, !PT ;  /* 0xfffffff800008812 */ /* 0x000fca00078ec0ff */
[----:B------:R-:W-:Y:S01]  /*1d140*/  @!P0 IMAD.WIDE R2, R0, 0x2, R2 ;  /* 0x0000000200028825 */ /* 0x000fe200078e0202 */
[----:B--2---:R1:W-:Y:S04]  /*1d150*/  @!P1 ST.E.128 [R4.64], R16 ;  /* 0x0000001004009985 */ /* 0x0043e8000c101d06 */
[----:B----4-:R1:W-:Y:S02]  /*1d160*/  @!P0 ST.E.128 [R2.64], R12 ;  /* 0x0000000c02008985 */ /* 0x0103e4000c101d06 */
.L_x_1382:
[----:B--234-:R-:W-:Y:S05]  /*1d170*/  BSYNC B0 ;  /* 0x0000000000007941 */ /* 0x01cfea0003800000 */
.L_x_1381:
        /* <DEDUP_REMOVED lines=16> */
.L_x_1384:
[----:B------:R-:W-:Y:S05]  /*1d280*/  BSYNC B0 ;  /* 0x0000000000007941 */ /* 0x000fea0003800000 */
.L_x_1383:
        /* <DEDUP_REMOVED lines=16> */
.L_x_1386:
[----:B------:R-:W-:Y:S05]  /*1d390*/  BSYNC B0 ;  /* 0x0000000000007941 */ /* 0x000fea0003800000 */
.L_x_1385:
        /* <DEDUP_REMOVED lines=16> */
.L_x_1388:
[----:B------:R-:W-:Y:S05]  /*1d4a0*/  BSYNC B0 ;  /* 0x0000000000007941 */ /* 0x000fea0003800000 */
.L_x_1387:
        /* <DEDUP_REMOVED lines=16> */
.L_x_1390:
[----:B------:R-:W-:Y:S05]  /*1d5b0*/  BSYNC B0 ;  /* 0x0000000000007941 */ /* 0x000fea0003800000 */
.L_x_1389:
        /* <DEDUP_REMOVED lines=16> */
.L_x_1392:
[----:B------:R-:W-:Y:S05]  /*1d6c0*/  BSYNC B0 ;  /* 0x0000000000007941 */ /* 0x000fea0003800000 */
.L_x_1391:
        /* <DEDUP_REMOVED lines=16> */
.L_x_1394:
[----:B------:R-:W-:Y:S05]  /*1d7d0*/  BSYNC B0 ;  /* 0x0000000000007941 */ /* 0x000fea0003800000 */
.L_x_1393:
        /* <DEDUP_REMOVED lines=17> */
.L_x_1379:
        /* <DEDUP_REMOVED lines=19> */
.L_x_1395:
[----:B-1----:R-:W1:Y:S01]  /*1da20*/  S2R R11, SR_TID.X ;  /* 0x00000000000b7919 */ /* 0x002e620000002100 */
[----:B------:R-:W-:Y:S01]  /*1da30*/  SHF.R.S32.HI R0, RZ, 0x1f, R8 ;  /* 0x0000001fff007819 */ /* 0x000fe20000011408 */
[----:B------:R-:W-:Y:S01]  /*1da40*/  BSSY B0, `(.L_x_1396) ;  /* 0x0000029000007945 */ /* 0x000fe20003800000 */
[----:B------:R-:W-:Y:S01]  /*1da50*/  SEL R9, R8, RZ, !P0 ;  /* 0x000000ff08097207 */ /* 0x000fe20004000000 */
[----:B------:R-:W2:Y:S01]  /*1da60*/  S2R R2, SR_CTAID.Y ;  /* 0x0000000000027919 */ /* 0x000ea20000002600 */
[----:B------:R-:W-:-:S03]  /*1da70*/  SEL R10, R0, RZ, !P0 ;  /* 0x000000ff000a7207 */ /* 0x000fc60004000000 */
[----:B------:R-:W3:Y:S01]  /*1da80*/  S2R R14, SR_CTAID.Y ;  /* 0x00000000000e7919 */ /* 0x000ee20000002600 */
[----:B-1----:R-:W-:Y:S02]  /*1da90*/  ISETP.GE.AND P1, PT, R11, 0x80, PT ;  /* 0x000000800b00780c */ /* 0x002fe40003f26270 */
[----:B--2---:R-:W-:-:S11]  /*1daa0*/  SHF.R.S32.HI R15, RZ, 0x1f, R2 ;  /* 0x0000001fff0f7819 */ /* 0x004fd60000011402 */
[----:B------:R-:W-:Y:S05]  /*1dab0*/  @P1 BRA `(.L_x_1397) ;  /* 0x0000021000001947 */ /* 0x000fea0003800000 */
[----:B---3--:R-:W1:Y:S01]  /*1dac0*/  S2R R8, SR_CTAID.X ;  /* 0x0000000000087919 */ /* 0x008e620000002500 */
        /* <DEDUP_REMOVED lines=32> */
.L_x_1397:
[----:B---3--:R-:W-:Y:S05]  /*1dcd0*/  BSYNC B0 ;  /* 0x0000000000007941 */ /* 0x008fea0003800000 */
.L_x_1396:
[----:B------:R-:W2:Y:S01]  /*1dce0*/  S2R R13, SR_CTAID.X ;  /* 0x00000000000d7919 */ /* 0x000ea20000002500 */
[----:B-1----:R-:W-:Y:S01]  /*1dcf0*/  IMAD R0, R5, c[0x0][0x3a0], RZ ;  /* 0x0000e80005007a24 */ /* 0x002fe200078e02ff */
[----:B------:R-:W-:Y:S01]  /*1dd00*/  SHF.R.S32.HI R5, RZ, 0x1f, R11 ;  /* 0x0000001fff057819 */ /* 0x000fe2000001140b */
[C---:B------:R-:W-:Y:S01]  /*1dd10*/  IMAD.WIDE.U32 R2, R4.reuse, c[0x0][0x3a0], RZ ;  /* 0x0000e80004027a25 */ /* 0x040fe200078e00ff */
[----:B------:R-:W-:Y:S02]  /*1dd20*/  MOV R6, c[0x0][0x4e8] ;  /* 0x00013a0000067a02 */ /* 0x000fe40000000f00 */
[----:B------:R-:W-:Y:S01]  /*1dd30*/  LEA.HI R5, R5, R11, RZ, 0x3 ;  /* 0x0000000b05057211 */ /* 0x000fe200078f18ff */
[----:B------:R-:W-:Y:S01]  /*1dd40*/  IMAD R0, R4, c[0x0][0x3a4], R0 ;  /* 0x0000e90004007a24 */ /* 0x000fe200078e0200 */
[----:B------:R-:W-:Y:S02]  /*1dd50*/  ISETP.NE.AND P0, PT, R6, 0x1, PT ;  /* 0x000000010600780c */ /* 0x000fe40003f05270 */
[----:B------:R-:W-:-:S02]  /*1dd60*/  LOP3.LUT R4, R5, 0xfffffff8, RZ, 0xc0, !PT ;  /* 0xfffffff805047812 */ /* 0x000fc400078ec0ff */
[----:B------:R-:W-:Y:S01]  /*1dd70*/  SHF.R.S32.HI R8, RZ, 0x3, R5 ;  /* 0x00000003ff087819 */ /* 0x000fe20000011405 */
[----:B------:R-:W-:Y:S01]  /*1dd80*/  IMAD R5, R10, c[0x0][0x3f0], RZ ;  /* 0x0000fc000a057a24 */ /* 0x000fe200078e02ff */
[----:B------:R-:W-:Y:S02]  /*1dd90*/  IADD3 R7, -R4, R11, RZ ;  /* 0x0000000b04077210 */ /* 0x000fe40007ffe1ff */
[----:B------:R-:W-:Y:S01]  /*1dda0*/  IADD3 R3, R3, R0, RZ ;  /* 0x0000000003037210 */ /* 0x000fe20007ffe0ff */
[----:B------:R-:W-:Y:S02]  /*1ddb0*/  IMAD R0, R15, c[0x0][0x3e8], RZ ;  /* 0x0000fa000f007a24 */ /* 0x000fe400078e02ff */
[----:B------:R-:W-:Y:S02]  /*1ddc0*/  IMAD R4, R7, 0x10, R8 ;  /* 0x0000001007047824 */ /* 0x000fe400078e0208 */
[C---:B------:R-:W-:Y:S02]  /*1ddd0*/  IMAD R0, R14.reuse, c[0x0][0x3ec], R0 ;  /* 0x0000fb000e007a24 */ /* 0x040fe400078e0200 */
[----:B------:R-:W-:Y:S01]  /*1dde0*/  IMAD.WIDE.U32 R2, R14, c[0x0][0x3e8], R2 ;  /* 0x0000fa000e027a25 */ /* 0x000fe200078e0002 */
[----:B--2---:R-:W-:-:S02]  /*1ddf0*/  LEA R4, R13, R4, 0x7 ;  /* 0x000000040d047211 */ /* 0x004fc400078e38ff */
[----:B------:R-:W-:Y:S01]  /*1de00*/  LEA R8, R13, R8, 0x7 ;  /* 0x000000080d087211 */ /* 0x000fe200078e38ff */
[----:B------:R-:W-:Y:S01]  /*1de10*/  IMAD R5, R9, c[0x0][0x3f4], R5 ;  /* 0x0000fd0009057a24 */ /* 0x000fe200078e0205 */
[----:B------:R-:W-:Y:S01]  /*1de20*/  IADD3 R3, R0, R3, RZ ;  /* 0x0000000300037210 */ /* 0x000fe20007ffe0ff */
[----:B------:R-:W-:-:S04]  /*1de30*/  @P0 IMAD.HI.U32 R6, R4, c[0x0][0x4ec], RZ ;  /* 0x00013b0004060a27 */ /* 0x000fc800078e00ff */
[----:B------:R-:W-:-:S04]  /*1de40*/  IMAD.WIDE.U32 R2, R9, c[0x0][0x3f0], R2 ;  /* 0x0000fc0009027a25 */ /* 0x000fc800078e0002 */
[----:B------:R-:W-:Y:S01]  /*1de50*/  IMAD.MOV.U32 R0, RZ, RZ, R4 ;  /* 0x000000ffff007224 */ /* 0x000fe200078e0004 */
[----:B------:R-:W-:Y:S02]  /*1de60*/  @P0 SHF.R.U32.HI R0, RZ, c[0x0][0x4f0], R6 ;  /* 0x00013c00ff000a19 */ /* 0x000fe40000011606 */
[----:B------:R-:W-:Y:S02]  /*1de70*/  IADD3 R3, R3, R5, RZ ;  /* 0x0000000503037210 */ /* 0x000fe40007ffe0ff */
[C---:B------:R-:W-:Y:S02]  /*1de80*/  IADD3 R5, -R0.reuse, RZ, RZ ;  /* 0x000000ff00057210 */ /* 0x040fe40007ffe1ff */
[----:B------:R-:W-:Y:S01]  /*1de90*/  SHF.R.S32.HI R6, RZ, 0x1f, R0 ;  /* 0x0000001fff067819 */ /* 0x000fe20000011400 */
[----:B------:R-:W-:-:S04]  /*1dea0*/  IMAD.WIDE.U32 R2, R0, c[0x0][0x3e0], R2 ;  /* 0x0000f80000027a25 */ /* 0x000fc800078e0002 */
[----:B------:R-:W-:Y:S02]  /*1deb0*/  IMAD R4, R5, c[0x0][0x4e8], R4 ;  /* 0x00013a0005047a24 */ /* 0x000fe400078e0204 */
[----:B------:R-:W-:-:S03]  /*1dec0*/  IMAD R6, R6, c[0x0][0x3e0], RZ ;  /* 0x0000f80006067a24 */ /* 0x000fc600078e02ff */
[----:B------:R-:W-:Y:S01]  /*1ded0*/  SHF.R.S32.HI R5, RZ, 0x1f, R4 ;  /* 0x0000001fff057819 */ /* 0x000fe20000011404 */
[----:B------:R-:W-:Y:S01]  /*1dee0*/  IMAD R0, R0, c[0x0][0x3e4], R6 ;  /* 0x0000f90000007a24 */ /* 0x000fe200078e0206 */
[----:B------:R-:W-:-:S03]  /*1def0*/  SHF.L.U32 R6, R7, 0x3, RZ ;  /* 0x0000000307067819 */ /* 0x000fc600000006ff */
[----:B------:R-:W-:Y:S01]  /*1df00*/  IMAD.IADD R3, R3, 0x1, R0 ;  /* 0x0000000103037824 */ /* 0x000fe200078e0200 */
[----:B------:R-:W-:Y:S01]  /*1df10*/  IADD3 R7, R6, 0x40, RZ ;  /* 0x0000004006077810 */ /* 0x000fe20007ffe0ff */
[----:B------:R-:W-:Y:S02]  /*1df20*/  IMAD R0, R5, c[0x0][0x3d8], RZ ;  /* 0x0000f60005007a24 */ /* 0x000fe400078e02ff */
[----:B------:R-:W-:-:S04]  /*1df30*/  IMAD.WIDE.U32 R2, R4, c[0x0][0x3d8], R2 ;  /* 0x0000f60004027a25 */ /* 0x000fc800078e0002 */
[----:B------:R-:W-:Y:S01]  /*1df40*/  IMAD R0, R4, c[0x0][0x3dc], R0 ;  /* 0x0000f70004007a24 */ /* 0x000fe200078e0200 */
[----:B------:R-:W-:-:S04]  /*1df50*/  LEA R11, P0, R2, c[0x0][0x380], 0x1 ;  /* 0x0000e000020b7a11 */ /* 0x000fc800078008ff */
[----:B------:R-:W-:-:S04]  /*1df60*/  IADD3 R0, R3, R0, RZ ;  /* 0x0000000003007210 */ /* 0x000fc80007ffe0ff */
[----:B------:R-:W-:Y:S01]  /*1df70*/  LEA.HI.X R9, R2, c[0x0][0x384], R0, 0x1, P0 ;  /* 0x0000e10002097a11 */ /* 0x000fe200000f0c00 */
[----:B------:R-:W-:Y:S05]  /*1df80*/  BRA.DIV ~URZ, `(.L_x_1398) ;  /* 0x000048127f007947 */ /* 0x000fea000b800000 */
[----:B------:R1:W2:Y:S02]  /*1df90*/  SHFL.IDX PT, R0, R9, RZ, 0x181f ;  /* 0x00181fff09007589 */ /* 0x0002a400000e0000 */
.L_x_1472:
[----:B------:R-:W-:Y:S05]  /*1dfa0*/  BRA.DIV ~URZ, `(.L_x_1399) ;  /* 0x000048727f007947 */ /* 0x000fea000b800000 */
[----:B------:R3:W4:Y:S02]  /*1dfb0*/  SHFL.IDX PT, R2, R11, RZ, 0x181f ;  /* 0x00181fff0b027589 */ /* 0x00072400000e0000 */
.L_x_1473:
[----:B-----5:R-:W-:Y:S01]  /*1dfc0*/  IMAD R10, R12, c[0x0][0x4e8], RZ ;  /* 0x00013a000c0a7a24 */ /* 0x020fe200078e02ff */
[----:B------:R-:W-:Y:S01]  /*1dfd0*/  BSSY B0, `(.L_x_1400) ;  /* 0x000000d000007945 */ /* 0x000fe20003800000 */
[----:B--2---:R-:W-:-:S03]  /*1dfe0*/  MOV R3, R0 ;  /* 0x0000000000037202 */ /* 0x004fc60000000f00 */
[----:B------:R-:W-:-:S13]  /*1dff0*/  ISETP.GE.AND P0, PT, R8, R10, PT ;  /* 0x0000000a0800720c */ /* 0x000fda0003f06270 */
[----:B------:R-:W-:Y:S05]  /*1e000*/  @P0 BRA `(.L_x_1401) ;  /* 0x0000009000000947 */ /* 0x000fea0003800000 */
[----:B------:R-:W-:Y:S02]  /*1e010*/  ISETP.GE.AND P0, PT, R7, c[0x0][0x3c8], PT ;  /* 0x0000f20007007a0c */ /* 0x000fe40003f06270 */
[----:B------:R-:W-:-:S11]  /*1e020*/  ISETP.GE.AND P1, PT, R6, c[0x0][0x3c8], PT ;  /* 0x0000f20006007a0c */ /* 0x000fd60003f26270 */
[----:B------:R-:W-:Y:S02]  /*1e030*/  @!P0 SHF.R.S32.HI R0, RZ, 0x1f, R7 ;  /* 0x0000001fff008819 */ /* 0x000fe40000011407 */
[----:B----4-:R-:W-:Y:S02]  /*1e040*/  @!P1 IMAD.WIDE R4, R6, 0x2, R2 ;  /* 0x0000000206049825 */ /* 0x010fe400078e0202 */
[----:B------:R-:W-:-:S03]  /*1e050*/  @!P0 LEA.HI R0, R0, R7, RZ, 0x3 ;  /* 0x0000000700008211 */ /* 0x000fc600078f18ff */
[----:B------:R2:W-:Y:S01]  /*1e060*/  @!P1 ST.E.128 [R4.64], RZ ;  /* 0x000000ff04009985 */ /* 0x0005e2000c101d06 */
[----:B------:R-:W-:-:S05]  /*1e070*/  @!P0 LOP3.LUT R0, R0, 0xfffffff8, RZ, 0xc0, !PT ;  /* 0xfffffff800008812 */ /* 0x000fca00078ec0ff */
[----:B------:R-:W-:-:S05]  /*1e080*/  @!P0 IMAD.WIDE R2, R0, 0x2, R2 ;  /* 0x0000000200028825 */ /* 0x000fca00078e0202 */
[----:B------:R2:W-:Y:S02]  /*1e090*/  @!P0 ST.E.128 [R2.64], RZ ;  /* 0x000000ff02008985 */ /* 0x0005e4000c101d06 */
.L_x_1401:
[----:B------:R-:W-:Y:S05]  /*1e0a0*/  BSYNC B0 ;  /* 0x0000000000007941 */ /* 0x000fea0003800000 */
.L_x_1400:
[----:B------:R-:W-:Y:S05]  /*1e0b0*/  BRA.DIV ~URZ, `(.L_x_1402) ;  /* 0x000047e27f007947 */ /* 0x000fea000b800000 */
[----:B------:R1:W2:Y:S04]  /*1e0c0*/  SHFL.IDX PT, R0, R9, 0x1, 0x181f ;  /* 0x00381f0009007f89 */ /* 0x0002a800000e0000 */
[----:B--2-4-:R1:W2:Y:S02]  /*1e0d0*/  SHFL.IDX PT, R2, R11, 0x1, 0x181f ;  /* 0x00381f000b027f89 */ /* 0x0142a400000e0000 */
.L_x_1474:
[----:B------:R-:W-:Y:S01]  /*1e0e0*/  IADD3 R3, R8, 0x10, RZ ;  /* 0x0000001008037810 */ /* 0x000fe20007ffe0ff */
[----:B------:R-:W-:Y:S03]  /*1e0f0*/  BSSY B0, `(.L_x_1403) ;  /* 0x000000d000007945 */ /* 0x000fe60003800000 */
[----:B------:R-:W-:Y:S01]  /*1e100*/  ISETP.GE.AND P0, PT, R3, R10, PT ;  /* 0x0000000a0300720c */ /* 0x000fe20003f06270 */
[----:B------:R-:W-:-:S12]  /*1e110*/  IMAD.MOV.U32 R3, RZ, RZ, R0 ;  /* 0x000000ffff037224 */ /* 0x000fd800078e0000 */
[----:B------:R-:W-:Y:S05]  /*1e120*/  @P0 BRA `(.L_x_1404) ;  /* 0x0000009000000947 */ /* 0x000fea0003800000 */
[----:B------:R-:W-:Y:S02]  /*1e130*/  ISETP.GE.AND P0, PT, R7, c[0x0][0x3c8], PT ;  /* 0x0000f20007007a0c */ /* 0x000fe40003f06270 */
[----:B------:R-:W-:-:S11]  /*1e140*/  ISETP.GE.AND P1, PT, R6, c[0x0][0x3c8], PT ;  /* 0x0000f20006007a0c */ /* 0x000fd60003f26270 */
[----:B------:R-:W-:Y:S02]  /*1e150*/  @!P0 SHF.R.S32.HI R0, RZ, 0x1f, R7 ;  /* 0x0000001fff008819 */ /* 0x000fe40000011407 */
[----:B--2---:R-:W-:Y:S02]  /*1e160*/  @!P1 IMAD.WIDE R4, R6, 0x2, R2 ;  /* 0x0000000206049825 */ /* 0x004fe400078e0202 */
[----:B------:R-:W-:-:S03]  /*1e170*/  @!P0 LEA.HI R0, R0, R7, RZ, 0x3 ;  /* 0x0000000700008211 */ /* 0x000fc600078f18ff */
[----:B------:R2:W-:Y:S01]  /*1e180*/  @!P1 ST.E.128 [R4.64], RZ ;  /* 0x000000ff04009985 */ /* 0x0005e2000c101d06 */
[----:B------:R-:W-:-:S05]  /*1e190*/  @!P0 LOP3.LUT R0, R0, 0xfffffff8, RZ, 0xc0, !PT ;  /* 0xfffffff800008812 */ /* 0x000fca00078ec0ff */
[----:B------:R-:W-:-:S05]  /*1e1a0*/  @!P0 IMAD.WIDE R2, R0, 0x2, R2 ;  /* 0x0000000200028825 */ /* 0x000fca00078e0202 */
[----:B------:R2:W-:Y:S02]  /*1e1b0*/  @!P0 ST.E.128 [R2.64], RZ ;  /* 0x000000ff02008985 */ /* 0x0005e4000c101d06 */
.L_x_1404:
[----:B------:R-:W-:Y:S05]  /*1e1c0*/  BSYNC B0 ;  /* 0x0000000000007941 */ /* 0x000fea0003800000 */
.L_x_1403:
[----:B------:R-:W-:Y:S05]  /*1e1d0*/  BRA.DIV ~URZ, `(.L_x_1405) ;  /* 0x000047d27f007947 */ /* 0x000fea000b800000 */
[----:B------:R4:W1:Y:S02]  /*1e1e0*/  SHFL.IDX PT, R0, R9, 0x2, 0x181f ;  /* 0x00581f0009007f89 */ /* 0x00086400000e0000 */
.L_x_1475:
[----:B------:R-:W-:Y:S05]  /*1e1f0*/  BRA.DIV ~URZ, `(.L_x_1406) ;  /* 0x000048427f007947 */ /* 0x000fea000b800000 */
[----:B--2---:R2:W3:Y:S02]  /*1e200*/  SHFL.IDX PT, R2, R11, 0x2, 0x181f ;  /* 0x00581f000b027f89 */ /* 0x0044e400000e0000 */
.L_x_1476:
[----:B------:R-:W-:Y:S01]  /*1e210*/  IADD3 R3, R8, 0x20, RZ ;  /* 0x0000002008037810 */ /* 0x000fe20007ffe0ff */
[----:B------:R-:W-:Y:S03]  /*1e220*/  BSSY B0, `(.L_x_1407) ;  /* 0x000000d000007945 */ /* 0x000fe60003800000 */
[----:B------:R-:W-:Y:S01]  /*1e230*/  ISETP.GE.AND P0, PT, R3, R10, PT ;  /* 0x0000000a0300720c */ /* 0x000fe20003f06270 */
[----:B-1----:R-:W-:-:S12]  /*1e240*/  IMAD.MOV.U32 R3, RZ, RZ, R0 ;  /* 0x000000ffff037224 */ /* 0x002fd800078e0000 */
[----:B------:R-:W-:Y:S05]  /*1e250*/  @P0 BRA `(.L_x_1408) ;  /* 0x0000009000000947 */ /* 0x000fea0003800000 */
[----:B------:R-:W-:Y:S02]  /*1e260*/  ISETP.GE.AND P0, PT, R7, c[0x0][0x3c8], PT ;  /* 0x0000f20007007a0c */ /* 0x000fe40003f06270 */
[----:B------:R-:W-:-:S11]  /*1e270*/  ISETP.GE.AND P1, PT, R6, c[0x0][0x3c8], PT ;  /* 0x0000f20006007a0c */ /* 0x000fd60003f26270 */
[----:B------:R-:W-:Y:S02]  /*1e280*/  @!P0 SHF.R.S32.HI R0, RZ, 0x1f, R7 ;  /* 0x0000001fff008819 */ /* 0x000fe40000011407 */
[----:B---3--:R-:W-:Y:S02]  /*1e290*/  @!P1 IMAD.WIDE R4, R6, 0x2, R2 ;  /* 0x0000000206049825 */ /* 0x008fe400078e0202 */
[----:B------:R-:W-:-:S03]  /*1e2a0*/  @!P0 LEA.HI R0, R0, R7, RZ, 0x3 ;  /* 0x0000000700008211 */ /* 0x000fc600078f18ff */
[----:B------:R1:W-:Y:S01]  /*1e2b0*/  @!P1 ST.E.128 [R4.64], RZ ;  /* 0x000000ff04009985 */ /* 0x0003e2000c101d06 */
[----:B------:R-:W-:-:S05]  /*1e2c0*/  @!P0 LOP3.LUT R0, R0, 0xfffffff8, RZ, 0xc0, !PT ;  /* 0xfffffff800008812 */ /* 0x000fca00078ec0ff */
[----:B------:R-:W-:-:S05]  /*1e2d0*/  @!P0 IMAD.WIDE R2, R0, 0x2, R2 ;  /* 0x0000000200028825 */ /* 0x000fca00078e0202 */
[----:B------:R1:W-:Y:S02]  /*1e2e0*/  @!P0 ST.E.128 [R2.64], RZ ;  /* 0x000000ff02008985 */ /* 0x0003e4000c101d06 */
.L_x_1408:
[----:B------:R-:W-:Y:S05]  /*1e2f0*/  BSYNC B0 ;  /* 0x0000000000007941 */ /* 0x000fea0003800000 */
.L_x_1407:
[----:B------:R-:W-:Y:S05]  /*1e300*/  BRA.DIV ~URZ, `(.L_x_1409) ;  /* 0x000047c27f007947 */ /* 0x000fea000b800000 */
[----:B------:R1:W2:Y:S04]  /*1e310*/  SHFL.IDX PT, R0, R9, 0x3, 0x181f ;  /* 0x00781f0009007f89 */ /* 0x0002a800000e0000 */
[----:B-1-3--:R1:W3:Y:S02]  /*1e320*/  SHFL.IDX PT, R2, R11, 0x3, 0x181f ;  /* 0x00781f000b027f89 */ /* 0x00a2e400000e0000 */
.L_x_1477:
[----:B------:R-:W-:Y:S01]  /*1e330*/  IADD3 R3, R8, 0x30, RZ ;  /* 0x0000003008037810 */ /* 0x000fe20007ffe0ff */
[----:B------:R-:W-:Y:S03]  /*1e340*/  BSSY B0, `(.L_x_1410) ;  /* 0x000000d000007945 */ /* 0x000fe60003800000 */
[----:B------:R-:W-:Y:S01]  /*1e350*/  ISETP.GE.AND P0, PT, R3, R10, PT ;  /* 0x0000000a0300720c */ /* 0x000fe20003f06270 */
[----:B--2---:R-:W-:-:S12]  /*1e360*/  IMAD.MOV.U32 R3, RZ, RZ, R0 ;  /* 0x000000ffff037224 */ /* 0x004fd800078e0000 */
        /* <DEDUP_REMOVED lines=10> */
.L_x_1411:
[----:B------:R-:W-:Y:S05]  /*1e410*/  BSYNC B0 ;  /* 0x0000000000007941 */ /* 0x000fea0003800000 */
.L_x_1410:
[----:B------:R-:W-:Y:S05]  /*1e420*/  BRA.DIV ~URZ, `(.L_x_1412) ;  /* 0x000047b27f007947 */ /* 0x000fea000b800000 */
[----:B------:R1:W2:Y:S02]  /*1e430*/  SHFL.IDX PT, R0, R9, 0x4, 0x181f ;  /* 0x00981f0009007f89 */ /* 0x0002a400000e0000 */
.L_x_1478:
[----:B------:R-:W-:Y:S05]  /*1e440*/  BRA.DIV ~URZ, `(.L_x_1413) ;  /* 0x000048227f007947 */ /* 0x000fea000b800000 */
[----:B--23--:R2:W3:Y:S02]  /*1e450*/  SHFL.IDX PT, R2, R11, 0x4, 0x181f ;  /* 0x00981f000b027f89 */ /* 0x00c4e400000e0000 */
.L_x_1479:
        /* <DEDUP_REMOVED lines=14> */
.L_x_1415:
[----:B------:R-:W-:Y:S05]  /*1e540*/  BSYNC B0 ;  /* 0x0000000000007941 */ /* 0x000fea0003800000 */
.L_x_1414:
[----:B------:R-:W-:Y:S05]  /*1e550*/  BRA.DIV ~URZ, `(.L_x_1416) ;  /* 0x000047a27f007947 */ /* 0x000fea000b800000 */
[----:B------:R1:W2:Y:S04]  /*1e560*/  SHFL.IDX PT, R0, R9, 0x5, 0x181f ;  /* 0x00b81f0009007f89 */ /* 0x0002a800000e0000 */
[----:B---3--:R1:W3:Y:S02]  /*1e570*/  SHFL.IDX PT, R2, R11, 0x5, 0x181f ;  /* 0x00b81f000b027f89 */ /* 0x0082e400000e0000 */
.L_x_1480:
        /* <DEDUP_REMOVED lines=14> */
.L_x_1418:
[----:B------:R-:W-:Y:S05]  /*1e660*/  BSYNC B0 ;  /* 0x0000000000007941 */ /* 0x000fea0003800000 */
.L_x_1417:
[----:B------:R-:W-:Y:S05]  /*1e670*/  BRA.DIV ~URZ, `(.L_x_1419) ;  /* 0x000047927f007947 */ /* 0x000fea000b800000 */
[----:B------:R1:W2:Y:S02]  /*1e680*/  SHFL.IDX PT, R0, R9, 0x6, 0x181f ;  /* 0x00d81f0009007f89 */ /* 0x0002a400000e0000 */
.L_x_1481:
[----:B------:R-:W-:Y:S05]  /*1e690*/  BRA.DIV ~URZ, `(.L_x_1420) ;  /* 0x000048027f007947 */ /* 0x000fea000b800000 */
[----:B--23--:R2:W3:Y:S02]  /*1e6a0*/  SHFL.IDX PT, R2, R11, 0x6, 0x181f ;  /* 0x00d81f000b027f89 */ /* 0x00c4e400000e0000 */
.L_x_1482:
        /* <DEDUP_REMOVED lines=14> */
.L_x_1422:
[----:B------:R-:W-:Y:S05]  /*1e790*/  BSYNC B0 ;  /* 0x0000000000007941 */ /* 0x000fea0003800000 */
.L_x_1421:
[----:B------:R-:W-:Y:S05]  /*1e7a0*/  BRA.DIV ~URZ, `(.L_x_1423) ;  /* 0x000047827f007947 */ /* 0x000fea000b800000 */
[----:B------:R1:W2:Y:S04]  /*1e7b0*/  SHFL.IDX PT, R0, R9, 0x7, 0x181f ;  /* 0x00f81f0009007f89 */ /* 0x0002a800000e0000 */
[----:B---3--:R1:W3:Y:S02]  /*1e7c0*/  SHFL.IDX PT, R2, R11, 0x7, 0x181f ;  /* 0x00f81f000b027f89 */ /* 0x0082e400000e0000 */
.L_x_1483:
[----:B------:R-:W-:-:S04]  /*1e7d0*/  IADD3 R3, R8, 0x70, RZ ;  /* 0x0000007008037810 */ /* 0x000fc80007ffe0ff */
[----:B------:R-:W-:Y:S01]  /*1e7e0*/  ISETP.GE.AND P0, PT, R3, R10, PT ;  /* 0x0000000a0300720c */ /* 0x000fe20003f06270 */
[----:B--2---:R-:W-:-:S12]  /*1e7f0*/  IMAD.MOV.U32 R3, RZ, RZ, R0 ;  /* 0x000000ffff037224 */ /* 0x004fd800078e0000 */
[----:B------:R-:W-:Y:S05]  /*1e800*/  @P0 EXIT ;  /* 0x000000000000094d */ /* 0x000fea0003800000 */
[----:B------:R-:W-:-:S13]  /*1e810*/  ISETP.GE.AND P0, PT, R6, c[0x0][0x3c8], PT ;  /* 0x0000f20006007a0c */ /* 0x000fda0003f06270 */
[----:B---3--:R-:W-:-:S05]  /*1e820*/  @!P0 IMAD.WIDE R4, R6, 0x2, R2 ;  /* 0x0000000206048825 */ /* 0x008fca00078e0202 */
        /* <DEDUP_REMOVED lines=9> */
.L_x_1242:
[----:B------:R-:W-:Y:S01]  /*1e8c0*/  MOV R0, 0x181f ;  /* 0x0000181f00007802 */ /* 0x000fe20000000f00 */
[----:B------:R1:W-:Y:S01]  /*1e8d0*/  STL [R1+0x84], RZ ;  /* 0x000084ff01007387 */ /* 0x0003e20000100800 */
[----:B------:R-:W-:Y:S01]  /*1e8e0*/  IMAD.MOV.U32 R2, RZ, RZ, R12 ;  /* 0x000000ffff027224 */ /* 0x000fe200078e000c */
[----:B------:R-:W-:Y:S02]  /*1e8f0*/  MOV R3, 0x1e920 ;  /* 0x0001e92000037802 */ /* 0x000fe40000000f00 */
[----:B------:R1:W-:Y:S04]  /*1e900*/  STL [R1+0x80], R0 ;  /* 0x0000800001007387 */ /* 0x0003e80000100800 */
[----:B-1---5:R-:W-:Y:S05]  /*1e910*/  CALL.REL.NOINC `($__internal_3_$__cuda_sm70_shflsync_idx_p) ;  /* 0x00010c4000007944 */ /* 0x022fea0003c00000 */
[----:B-----5:R1:W5:Y:S02]  /*1e920*/  LDL.LU R0, [R1+0x88] ;  /* 0x0000880001007983 */ /* 0x0203640000300800 */
[----:B-1---5:R-:W-:Y:S05]  /*1e930*/  BRA `(.L_x_1424) ;  /* 0xfffe886000007947 */ /* 0x022fea000383ffff */
.L_x_1243:
[----:B------:R-:W-:Y:S01]  /*1e940*/  MOV R4, 0x181f ;  /* 0x0000181f00047802 */ /* 0x000fe20000000f00 */
[----:B------:R3:W-:Y:S01]  /*1e950*/  STL [R1+0x84], RZ ;  /* 0x000084ff01007387 */ /* 0x0007e20000100800 */
[----:B------:R-:W-:Y:S01]  /*1e960*/  IMAD.MOV.U32 R2, RZ, RZ, R14 ;  /* 0x000000ffff027224 */ /* 0x000fe200078e000e */
[----:B------:R-:W-:-:S02]  /*1e970*/  MOV R3, 0x1e9a0 ;  /* 0x0001e9a000037802 */ /* 0x000fc40000000f00 */
[----:B------:R3:W-:Y:S04]  /*1e980*/  STL [R1+0x80], R4 ;  /* 0x0000800401007387 */ /* 0x0007e80000100800 */
[----:B-123-5:R-:W-:Y:S05]  /*1e990*/  CALL.REL.NOINC `($__internal_3_$__cuda_sm70_shflsync_idx_p) ;  /* 0x00010bc000007944 */ /* 0x02efea0003c00000 */
[----:B------:R1:W5:Y:S02]  /*1e9a0*/  LDL.LU R2, [R1+0x88] ;  /* 0x0000880001027983 */ /* 0x0003640000300800 */
[----:B-1---5:R-:W-:Y:S05]  /*1e9b0*/  BRA `(.L_x_1425) ;  /* 0xfffe880000007947 */ /* 0x022fea000383ffff */
.L_x_1246:
[----:B------:R-:W-:Y:S01]  /*1e9c0*/  MOV R4, 0x1 ;  /* 0x0000000100047802 */ /* 0x000fe20000000f00 */
[----:B--2---:R-:W-:Y:S01]  /*1e9d0*/  IMAD.MOV.U32 R0, RZ, RZ, 0x181f ;  /* 0x0000181fff007424 */ /* 0x004fe200078e00ff */
[----:B------:R-:W-:Y:S01]  /*1e9e0*/  MOV R3, 0x1ea30 ;  /* 0x0001ea3000037802 */ /* 0x000fe20000000f00 */
[----:B----4-:R-:W-:Y:S02]  /*1e9f0*/  IMAD.MOV.U32 R2, RZ, RZ, R12 ;  /* 0x000000ffff027224 */ /* 0x010fe400078e000c */
[----:B------:R2:W-:Y:S04]  /*1ea00*/  STL [R1+0x84], R4 ;  /* 0x0000840401007387 */ /* 0x0005e80000100800 */
[----:B------:R2:W-:Y:S02]  /*1ea10*/  STL [R1+0x80], R0 ;  /* 0x0000800001007387 */ /* 0x0005e40000100800 */
[----:B-123-5:R-:W-:Y:S05]  /*1ea20*/  CALL.REL.NOINC `($__internal_3_$__cuda_sm70_shflsync_idx_p) ;  /* 0x00010b3000007944 */ /* 0x02efea0003c00000 */
[----:B-----5:R1:W5:Y:S01]  /*1ea30*/  LDL.LU R4, [R1+0x88] ;  /* 0x0000880001047983 */ /* 0x0203620000300800 */
[----:B------:R-:W-:Y:S01]  /*1ea40*/  MOV R6, 0x1 ;  /* 0x0000000100067802 */ /* 0x000fe20000000f00 */
[----:B------:R-:W-:Y:S01]  /*1ea50*/  IMAD.MOV.U32 R0, RZ, RZ, 0x181f ;  /* 0x0000181fff007424 */ /* 0x000fe200078e00ff */
[----:B------:R-:W-:Y:S01]  /*1ea60*/  MOV R3, 0x1eab0 ;  /* 0x0001eab000037802 */ /* 0x000fe20000000f00 */
[----:B------:R-:W-:-:S02]  /*1ea70*/  IMAD.MOV.U32 R2, RZ, RZ, R14 ;  /* 0x000000ffff027224 */ /* 0x000fc400078e000e */
[----:B------:R1:W-:Y:S04]  /*1ea80*/  STL [R1+0x84], R6 ;  /* 0x0000840601007387 */ /* 0x0003e80000100800 */
[----:B------:R1:W-:Y:S02]  /*1ea90*/  STL [R1+0x80], R0 ;  /* 0x0000800001007387 */ /* 0x0003e40000100800 */
[----:B-1---5:R-:W-:Y:S05]  /*1eaa0*/  CALL.REL.NOINC `($__internal_3_$__cuda_sm70_shflsync_idx_p) ;  /* 0x00010ab000007944 */ /* 0x022fea0003c00000 */
[----:B------:R1:W5:Y:S02]  /*1eab0*/  LDL.LU R2, [R1+0x88] ;  /* 0x0000880001027983 */ /* 0x0003640000300800 */
[----:B-1---5:R-:W-:Y:S05]  /*1eac0*/  BRA `(.L_x_1426) ;  /* 0xfffe884000007947 */ /* 0x022fea000383ffff */
.L_x_1249:
[----:B------:R-:W-:Y:S01]  /*1ead0*/  MOV R4, 0x2 ;  /* 0x0000000200047802 */ /* 0x000fe20000000f00 */
[----:B--2---:R-:W-:Y:S01]  /*1eae0*/  IMAD.MOV.U32 R0, RZ, RZ, 0x181f ;  /* 0x0000181fff007424 */ /* 0x004fe200078e00ff */
[----:B------:R-:W-:Y:S01]  /*1eaf0*/  MOV R3, 0x1eb40 ;  /* 0x0001eb4000037802 */ /* 0x000fe20000000f00 */
[----:B------:R-:W-:Y:S02]  /*1eb00*/  IMAD.MOV.U32 R2, RZ, RZ, R12 ;  /* 0x000000ffff027224 */ /* 0x000fe400078e000c */
[----:B------:R2:W-:Y:S04]  /*1eb10*/  STL [R1+0x84], R4 ;  /* 0x0000840401007387 */ /* 0x0005e80000100800 */
[----:B------:R2:W-:Y:S02]  /*1eb20*/  STL [R1+0x80], R0 ;  /* 0x0000800001007387 */ /* 0x0005e40000100800 */
[----:B-123-5:R-:W-:Y:S05]  /*1eb30*/  CALL.REL.NOINC `($__internal_3_$__cuda_sm70_shflsync_idx_p) ;  /* 0x00010a2000007944 */ /* 0x02efea0003c00000 */
[----:B-----5:R1:W5:Y:S02]  /*1eb40*/  LDL.LU R4, [R1+0x88] ;  /* 0x0000880001047983 */ /* 0x0203640000300800 */
[----:B-1---5:R-:W-:Y:S05]  /*1eb50*/  BRA `(.L_x_1427) ;  /* 0xfffe88e000007947 */ /* 0x022fea000383ffff */
.L_x_1250:
[----:B--2---:R-:W-:Y:S01]  /*1eb60*/  MOV R6, 0x2 ;  /* 0x0000000200067802 */ /* 0x004fe20000000f00 */
[----:B------:R-:W-:Y:S01]  /*1eb70*/  IMAD.MOV.U32 R0, RZ, RZ, 0x181f ;  /* 0x0000181fff007424 */ /* 0x000fe200078e00ff */
[----:B------:R-:W-:Y:S01]  /*1eb80*/  MOV R3, 0x1ebd0 ;  /* 0x0001ebd000037802 */ /* 0x000fe20000000f00 */
[----:B------:R-:W-:-:S02]  /*1eb90*/  IMAD.MOV.U32 R2, RZ, RZ, R14 ;  /* 0x000000ffff027224 */ /* 0x000fc400078e000e */
[----:B------:R2:W-:Y:S04]  /*1eba0*/  STL [R1+0x84], R6 ;  /* 0x0000840601007387 */ /* 0x0005e80000100800 */
[----:B------:R2:W-:Y:S02]  /*1ebb0*/  STL [R1+0x80], R0 ;  /* 0x0000800001007387 */ /* 0x0005e40000100800 */
[----:B-12345:R-:W-:Y:S05]  /*1ebc0*/  CALL.REL.NOINC `($__internal_3_$__cuda_sm70_shflsync_idx_p) ;  /* 0x0001099000007944 */ /* 0x03efea0003c00000 */
[----:B------:R1:W5:Y:S02]  /*1ebd0*/  LDL.LU R2, [R1+0x88] ;  /* 0x0000880001027983 */ /* 0x0003640000300800 */
[----:B-1---5:R-:W-:Y:S05]  /*1ebe0*/  BRA `(.L_x_1428) ;  /* 0xfffe887000007947 */ /* 0x022fea000383ffff */
.L_x_1253:
[----:B------:R-:W-:Y:S01]  /*1ebf0*/  MOV R4, 0x3 ;  /* 0x0000000300047802 */ /* 0x000fe20000000f00 */
[----:B-1----:R-:W-:Y:S01]  /*1ec00*/  IMAD.MOV.U32 R0, RZ, RZ, 0x181f ;  /* 0x0000181fff007424 */ /* 0x002fe200078e00ff */
[----:B------:R-:W-:Y:S01]  /*1ec10*/  MOV R3, 0x1ec60 ;  /* 0x0001ec6000037802 */ /* 0x000fe20000000f00 */
[----:B---3--:R-:W-:Y:S02]  /*1ec20*/  IMAD.MOV.U32 R2, RZ, RZ, R12 ;  /* 0x000000ffff027224 */ /* 0x008fe400078e000c */
        /* <DEDUP_REMOVED lines=13> */
.L_x_1256:
[----:B------:R-:W-:Y:S01]  /*1ed00*/  MOV R4, 0x4 ;  /* 0x0000000400047802 */ /* 0x000fe20000000f00 */
[----:B--2---:R-:W-:Y:S01]  /*1ed10*/  IMAD.MOV.U32 R0, RZ, RZ, 0x181f ;  /* 0x0000181fff007424 */ /* 0x004fe200078e00ff */
[----:B------:R-:W-:Y:S01]  /*1ed20*/  MOV R3, 0x1ed70 ;  /* 0x0001ed7000037802 */ /* 0x000fe20000000f00 */
[----:B---3--:R-:W-:Y:S02]  /*1ed30*/  IMAD.MOV.U32 R2, RZ, RZ, R12 ;  /* 0x000000ffff027224 */ /* 0x008fe400078e000c */
[----:B------:R2:W-:Y:S04]  /*1ed40*/  STL [R1+0x84], R4 ;  /* 0x0000840401007387 */ /* 0x0005e80000100800 */
[----:B------:R2:W-:Y:S02]  /*1ed50*/  STL [R1+0x80], R0 ;  /* 0x0000800001007387 */ /* 0x0005e40000100800 */
[----:B-12-45:R-:W-:Y:S05]  /*1ed60*/  CALL.REL.NOINC `($__internal_3_$__cuda_sm70_shflsync_idx_p) ;  /* 0x000107f000007944 */ /* 0x036fea0003c00000 */
[----:B-----5:R1:W5:Y:S02]  /*1ed70*/  LDL.LU R4, [R1+0x88] ;  /* 0x0000880001047983 */ /* 0x0203640000300800 */
[----:B-1---5:R-:W-:Y:S05]  /*1ed80*/  BRA `(.L_x_1430) ;  /* 0xfffe894000007947 */ /* 0x022fea000383ffff */
.L_x_1257:
[----:B--2---:R-:W-:Y:S01]  /*1ed90*/  MOV R6, 0x4 ;  /* 0x0000000400067802 */ /* 0x004fe20000000f00 */
[----:B------:R-:W-:Y:S01]  /*1eda0*/  IMAD.MOV.U32 R0, RZ, RZ, 0x181f ;  /* 0x0000181fff007424 */ /* 0x000fe200078e00ff */
[----:B------:R-:W-:Y:S01]  /*1edb0*/  MOV R3, 0x1ee00 ;  /* 0x0001ee0000037802 */ /* 0x000fe20000000f00 */
[----:B---3--:R-:W-:-:S02]  /*1edc0*/  IMAD.MOV.U32 R2, RZ, RZ, R14 ;  /* 0x000000ffff027224 */ /* 0x008fc400078e000e */
[----:B------:R2:W-:Y:S04]  /*1edd0*/  STL [R1+0x84], R6 ;  /* 0x0000840601007387 */ /* 0x0005e80000100800 */
[----:B------:R2:W-:Y:S02]  /*1ede0*/  STL [R1+0x80], R0 ;  /* 0x0000800001007387 */ /* 0x0005e40000100800 */
[----:B-12-45:R-:W-:Y:S05]  /*1edf0*/  CALL.REL.NOINC `($__internal_3_$__cuda_sm70_shflsync_idx_p) ;  /* 0x0001076000007944 */ /* 0x036fea0003c00000 */
[----:B------:R1:W5:Y:S02]  /*1ee00*/  LDL.LU R2, [R1+0x88] ;  /* 0x0000880001027983 */ /* 0x0003640000300800 */
[----:B-1---5:R-:W-:Y:S05]  /*1ee10*/  BRA `(.L_x_1431) ;  /* 0xfffe88d000007947 */ /* 0x022fea000383ffff */
.L_x_1260:
[----:B------:R-:W-:Y:S01]  /*1ee20*/  MOV R4, 0x5 ;  /* 0x0000000500047802 */ /* 0x000fe20000000f00 */
[----:B---3--:R-:W-:Y:S01]  /*1ee30*/  IMAD.MOV.U32 R0, RZ, RZ, 0x181f ;  /* 0x0000181fff007424 */ /* 0x008fe200078e00ff */
[----:B------:R-:W-:Y:S01]  /*1ee40*/  MOV R3, 0x1ee90 ;  /* 0x0001ee9000037802 */ /* 0x000fe20000000f00 */
[----:B------:R-:W-:Y:S02]  /*1ee50*/  IMAD.MOV.U32 R2, RZ, RZ, R12 ;  /* 0x000000ffff027224 */ /* 0x000fe400078e000c */
[----:B------:R3:W-:Y:S04]  /*1ee60*/  STL [R1+0x84], R4 ;  /* 0x0000840401007387 */ /* 0x0007e80000100800 */
[----:B------:R3:W-:Y:S02]  /*1ee70*/  STL [R1+0x80], R0 ;  /* 0x0000800001007387 */ /* 0x0007e40000100800 */
[----:B-12345:R-:W-:Y:S05]  /*1ee80*/  CALL.REL.NOINC `($__internal_3_$__cuda_sm70_shflsync_idx_p) ;  /* 0x000106d000007944 */ /* 0x03efea0003c00000 */
        /* <DEDUP_REMOVED lines=10> */
.L_x_1263:
        /* <DEDUP_REMOVED lines=9> */
.L_x_1264:
        /* <DEDUP_REMOVED lines=9> */
.L_x_1267:
        /* <DEDUP_REMOVED lines=15> */
[----:B-----5:R1:W5:Y:S02]  /*1f140*/  LDL.LU R0, [R1+0x88] ;  /* 0x0000880001007983 */ /* 0x0203640000300800 */
[----:B-1---5:R-:W-:Y:S05]  /*1f150*/  BRA `(.L_x_1435) ;  /* 0xfffe896000007947 */ /* 0x022fea000383ffff */
.L_x_1269:
[----:B-1-3--:R-:W-:Y:S01]  /*1f160*/  MOV R0, 0x181f ;  /* 0x0000181f00007802 */ /* 0x00afe20000000f00 */
[----:B------:R1:W-:Y:S01]  /*1f170*/  STL [R1+0x84], RZ ;  /* 0x000084ff01007387 */ /* 0x0003e20000100800 */
[----:B------:R-:W-:Y:S01]  /*1f180*/  IMAD.MOV.U32 R2, RZ, RZ, R4 ;  /* 0x000000ffff027224 */ /* 0x000fe200078e0004 */
[----:B------:R-:W-:Y:S02]  /*1f190*/  MOV R3, 0x1f1c0 ;  /* 0x0001f1c000037802 */ /* 0x000fe40000000f00 */
[----:B------:R1:W-:Y:S04]  /*1f1a0*/  STL [R1+0x80], R0 ;  /* 0x0000800001007387 */ /* 0x0003e80000100800 */
[----:B-1---5:R-:W-:Y:S05]  /*1f1b0*/  CALL.REL.NOINC `($__internal_3_$__cuda_sm70_shflsync_idx_p) ;  /* 0x000103a000007944 */ /* 0x022fea0003c00000 */
[----:B-----5:R1:W5:Y:S01]  /*1f1c0*/  LDL.LU R0, [R1+0x88] ;  /* 0x0000880001007983 */ /* 0x0203620000300800 */
[----:B------:R-:W-:Y:S01]  /*1f1d0*/  MOV R11, 0x181f ;  /* 0x0000181f000b7802 */ /* 0x000fe20000000f00 */
[----:B------:R-:W-:Y:S01]  /*1f1e0*/  IMAD.MOV.U32 R2, RZ, RZ, R7 ;  /* 0x000000ffff027224 */ /* 0x000fe200078e0007 */
[----:B------:R-:W-:Y:S01]  /*1f1f0*/  MOV R3, 0x1f230 ;  /* 0x0001f23000037802 */ /* 0x000fe20000000f00 */
[----:B------:R1:W-:Y:S04]  /*1f200*/  STL [R1+0x84], RZ ;  /* 0x000084ff01007387 */ /* 0x0003e80000100800 */
[----:B------:R1:W-:Y:S02]  /*1f210*/  STL [R1+0x80], R11 ;  /* 0x0000800b01007387 */ /* 0x0003e40000100800 */
[----:B-1---5:R-:W-:Y:S05]  /*1f220*/  CALL.REL.NOINC `($__internal_3_$__cuda_sm70_shflsync_idx_p) ;  /* 0x0001033000007944 */ /* 0x022fea0003c00000 */
[----:B------:R-:W2:Y:S04]  /*1f230*/  LDL R11, [R1+0xa4] ;  /* 0x0000a400010b7983 */ /* 0x000ea80000100800 */
[----:B------:R-:W3:Y:S04]  /*1f240*/  LDL R2, [R1+0xe8] ;  /* 0x0000e80001027983 */ /* 0x000ee80000100800 */
[----:B------:R-:W4:Y:S04]  /*1f250*/  LDL.LU R28, [R1+0x88] ;  /* 0x00008800011c7983 */ /* 0x000f280000300800 */
[----:B------:R-:W4:Y:S01]  /*1f260*/  LDL R35, [R1+0xf4] ;  /* 0x0000f40001237983 */ /* 0x000f220000100800 */
[----:B------:R-:W-:-:S05]  /*1f270*/  IMAD.SHL.U32 R36, R136, 0x2, RZ ;  /* 0x0000000288247824 */ /* 0x000fca00078e00ff */
[----:B------:R-:W-:Y:S01]  /*1f280*/  STL [R1+0x74], R36 ;  /* 0x0000742401007387 */ /* 0x000fe20000100800 */
[----:B--2---:R-:W-:-:S04]  /*1f290*/  IMAD.WIDE R32, R11, 0x2, RZ ;  /* 0x000000020b207825 */ /* 0x004fc800078e02ff */
[----:B---3--:R-:W-:Y:S01]  /*1f2a0*/  IMAD.WIDE R2, R2, 0x2, RZ ;  /* 0x0000000202027825 */ /* 0x008fe200078e02ff */
[----:B------:R-:W-:Y:S02]  /*1f2b0*/  ISETP.GE.AND P1, PT, R11, c[0x0][0x1d4], PT ;  /* 0x000075000b007a0c */ /* 0x000fe40003f26270 */
[-C--:B----4-:R-:W-:Y:S02]  /*1f2c0*/  IADD3 R30, P3, R32, R28.reuse, RZ ;  /* 0x0000001c201e7210 */ /* 0x090fe40007f7e0ff */
[----:B------:R-:W-:Y:S02]  /*1f2d0*/  IADD3 R28, P2, R2, R28, RZ ;  /* 0x0000001c021c7210 */ /* 0x000fe40007f5e0ff */
[----:B------:R-:W-:Y:S01]  /*1f2e0*/  ISETP.GE.AND P0, PT, R35, c[0x0][0x1d4], PT ;  /* 0x0000750023007a0c */ /* 0x000fe20003f06270 */
[----:B-----5:R-:W-:Y:S01]  /*1f2f0*/  IMAD.X R31, R0, 0x1, R33, P3 ;  /* 0x00000001001f7824 */ /* 0x020fe200018e0621 */
[----:B------:R-:W-:Y:S01]  /*1f300*/  ISETP.LT.OR P3, PT, R116, 0x1, P1 ;  /* 0x000000017400780c */ /* 0x000fe20000f61670 */
[----:B------:R-:W-:Y:S01]  /*1f310*/  IMAD.X R29, R0, 0x1, R3, P2 ;  /* 0x00000001001d7824 */ /* 0x000fe200010e0603 */
[----:B------:R-:W-:Y:S01]  /*1f320*/  ISETP.LT.OR P2, PT, R116, 0x1, P0 ;  /* 0x000000017400780c */ /* 0x000fe20000741670 */
[--C-:B------:R-:W-:Y:S01]  /*1f330*/  IMAD.MOV.U32 R34, RZ, RZ, R11.reuse ;  /* 0x000000ffff227224 */ /* 0x100fe200078e000b */
[----:B------:R-:W-:-:S02]  /*1f340*/  SHF.R.S32.HI R35, RZ, 0x1f, R11 ;  /* 0x0000001fff237819 */ /* 0x000fc4000001140b */
[----:B------:R-:W-:-:S07]  /*1f350*/  IADD3 R0, R36, 0x2080, RZ ;  /* 0x0000208024007810 */ /* 0x000fce0007ffe0ff */
[----:B------:R-:W-:Y:S01]  /*1f360*/  @!PT LDS RZ, [RZ] ;  /* 0x00000000fffff984 */ /* 0x000fe20000000800 */
[----:B------:R-:W-:Y:S01]  /*1f370*/  @!PT LDS RZ, [RZ] ;  /* 0x00000000fffff984 */ /* 0x000fe20000000800 */
[----:B------:R-:W-:Y:S01]  /*1f380*/  @!PT LDS RZ, [RZ] ;  /* 0x00000000fffff984 */ /* 0x000fe20000000800 */
[----:B------:R1:W-:Y:S04]  /*1f390*/  LDGSTS.E.BYPASS.LTC128B.128 [R36+0x2080], [R30.64], !P3 ;  /* 0x020800001e247fae */ /* 0x0003e8000d901d46 */
[----:B------:R2:W-:Y:S04]  /*1f3a0*/  LDGSTS.E.BYPASS.LTC128B.128 [R36+0x3880], [R28.64], !P2 ;  /* 0x038800001c247fae */ /* 0x0005e8000d101d46 */
[----:B------:R-:W-:Y:S04]  /*1f3b0*/  STL [R1+0x78], R0 ;  /* 0x0000780001007387 */ /* 0x000fe80000100800 */
[----:B------:R-:W-:Y:S01]  /*1f3c0*/  STL.64 [R1+0xc0], R34 ;  /* 0x0000c02201007387 */ /* 0x000fe20000100a00 */
[----:B------:R-:W-:Y:S01]  /*1f3d0*/  MOV R61, R3 ;  /* 0x00000003003d7202 */ /* 0x000fe20000000f00 */
[----:B--2---:R-:W-:-:S05]  /*1f3e0*/  IMAD.MOV.U32 R28, RZ, RZ, 0x1 ;  /* 0x00000001ff1c7424 */ /* 0x004fca00078e00ff */
[----:B------:R-:W-:Y:S01]  /*1f3f0*/  STL [R1+0x84], R28 ;  /* 0x0000841c01007387 */ /* 0x000fe20000100800 */
[----:B------:R-:W-:Y:S01]  /*1f400*/  MOV R3, 0x181f ;  /* 0x0000181f00037802 */ /* 0x000fe20000000f00 */
[----:B------:R-:W-:Y:S01]  /*1f410*/  IMAD.MOV.U32 R62, RZ, RZ, R2 ;  /* 0x000000ffff3e7224 */ /* 0x000fe200078e0002 */
[----:B------:R-:W-:Y:S01]  /*1f420*/  MOV R60, R32 ;  /* 0x00000020003c7202 */ /* 0x000fe20000000f00 */
[----:B------:R-:W-:Y:S02]  /*1f430*/  IMAD.MOV.U32 R63, RZ, RZ, R33 ;  /* 0x000000ffff3f7224 */ /* 0x000fe400078e0021 */
[----:B------:R2:W-:Y:S01]  /*1f440*/  STL [R1+0x80], R3 ;  /* 0x0000800301007387 */ /* 0x0005e20000100800 */
[----:B------:R-:W-:Y:S01]  /*1f450*/  IMAD.MOV.U32 R2, RZ, RZ, R4 ;  /* 0x000000ffff027224 */ /* 0x000fe200078e0004 */
[----:B--2---:R-:W-:Y:S02]  /*1f460*/  MOV R3, 0x1f480 ;  /* 0x0001f48000037802 */ /* 0x004fe40000000f00 */
[----:B-1----:R-:W-:Y:S05]  /*1f470*/  CALL.REL.NOINC `($__internal_3_$__cuda_sm70_shflsync_idx_p) ;  /* 0x000100e000007944 */ /* 0x002fea0003c00000 */
        /* <DEDUP_REMOVED lines=8> */
[----:B------:R-:W2:Y:S04]  /*1f500*/  LDL.LU R2, [R1+0x88] ;  /* 0x0000880001027983 */ /* 0x000ea80000300800 */
[----:B------:R-:W3:Y:S01]  /*1f510*/  LDL R11, [R1+0x74] ;  /* 0x00007400010b7983 */ /* 0x000ee20000100800 */
[C---:B--2---:R-:W-:Y:S02]  /*1f520*/  IADD3 R28, P3, R2.reuse, R60, RZ ;  /* 0x0000003c021c7210 */ /* 0x044fe40007f7e0ff */
[----:B------:R-:W-:-:S03]  /*1f530*/  IADD3 R2, P2, R2, R62, RZ ;  /* 0x0000003e02027210 */ /* 0x000fc60007f5e0ff */
[----:B-----5:R-:W-:Y:S01]  /*1f540*/  IMAD.X R29, R0, 0x1, R63, P3 ;  /* 0x00000001001d7824 */ /* 0x020fe200018e063f */
[----:B------:R-:W-:Y:S01]  /*1f550*/  ISETP.LT.OR P3, PT, R116, 0x11, P1 ;  /* 0x000000117400780c */ /* 0x000fe20000f61670 */
[----:B------:R-:W-:Y:S01]  /*1f560*/  IMAD.X R3, R0, 0x1, R61, P2 ;  /* 0x0000000100037824 */ /* 0x000fe200010e063d */
[----:B------:R-:W-:Y:S01]  /*1f570*/  ISETP.LT.OR P2, PT, R116, 0x11, P0 ;  /* 0x000000117400780c */ /* 0x000fe20000741670 */
[----:B------:R-:W-:-:S05]  /*1f580*/  IMAD.MOV.U32 R0, RZ, RZ, 0x181f ;  /* 0x0000181fff007424 */ /* 0x000fca00078e00ff */
[----:B------:R1:W-:Y:S05]  /*1f590*/  STL [R1+0x80], R0 ;  /* 0x0000800001007387 */ /* 0x0003ea0000100800 */
[----:B------:R-:W-:Y:S01]  /*1f5a0*/  @!PT LDS RZ, [RZ] ;  /* 0x00000000fffff984 */ /* 0x000fe20000000800 */
[----:B------:R-:W-:Y:S01]  /*1f5b0*/  @!PT LDS RZ, [RZ] ;  /* 0x00000000fffff984 */ /* 0x000fe20000000800 */
[----:B------:R-:W-:Y:S01]  /*1f5c0*/  @!PT LDS RZ, [RZ] ;  /* 0x00000000fffff984 */ /* 0x000fe20000000800 */
[----:B---3--:R1:W-:Y:S04]  /*1f5d0*/  LDGSTS.E.BYPASS.LTC128B.128 [R11+0x2880], [R28.64], !P3 ;  /* 0x028800001c0b7fae */ /* 0x0083e8000d901d46 */
[----:B------:R2:W-:Y:S02]  /*1f5e0*/  LDGSTS.E.BYPASS.LTC128B.128 [R11+0x4080], [R2.64], !P2 ;  /* 0x04080000020b7fae */ /* 0x0005e4000d101d46 */
[----:B--2---:R-:W-:Y:S01]  /*1f5f0*/  IMAD.MOV.U32 R2, RZ, RZ, R4 ;  /* 0x000000ffff027224 */ /* 0x004fe200078e0004 */
[----:B------:R-:W-:Y:S01]  /*1f600*/  MOV R3, 0x1f640 ;  /* 0x0001f64000037802 */ /* 0x000fe20000000f00 */
[----:B------:R-:W-:-:S05]  /*1f610*/  IMAD.MOV.U32 R4, RZ, RZ, 0x2 ;  /* 0x00000002ff047424 */ /* 0x000fca00078e00ff */
[----:B------:R1:W-:Y:S02]  /*1f620*/  STL [R1+0x84], R4 ;  /* 0x0000840401007387 */ /* 0x0003e40000100800 */
[----:B-1----:R-:W-:Y:S05]  /*1f630*/  CALL.REL.NOINC `($__internal_3_$__cuda_sm70_shflsync_idx_p) ;  /* 0x0000ff2000007944 */ /* 0x002fea0003c00000 */
[----:B------:R1:W5:Y:S02]  /*1f640*/  LDL.LU R11, [R1+0x88] ;  /* 0x00008800010b7983 */ /* 0x0003640000300800 */
[----:B-----5:R-:W-:Y:S01]  /*1f650*/  MOV R4, 0x2 ;  /* 0x0000000200047802 */ /* 0x020fe20000000f00 */
[----:B------:R-:W-:Y:S01]  /*1f660*/  IMAD.MOV.U32 R0, RZ, RZ, 0x181f ;  /* 0x0000181fff007424 */ /* 0x000fe200078e00ff */
[----:B------:R-:W-:Y:S01]  /*1f670*/  MOV R3, 0x1f6c0 ;  /* 0x0001f6c000037802 */ /* 0x000fe20000000f00 */
[----:B------:R-:W-:Y:S02]  /*1f680*/  IMAD.MOV.U32 R2, RZ, RZ, R7 ;  /* 0x000000ffff027224 */ /* 0x000fe400078e0007 */
[----:B------:R1:W-:Y:S04]  /*1f690*/  STL [R1+0x84], R4 ;  /* 0x0000840401007387 */ /* 0x0003e80000100800 */
[----:B------:R1:W-:Y:S02]  /*1f6a0*/  STL [R1+0x80], R0 ;  /* 0x0000800001007387 */ /* 0x0003e40000100800 */
[----:B-1----:R-:W-:Y:S05]  /*1f6b0*/  CALL.REL.NOINC `($__internal_3_$__cuda_sm70_shflsync_idx_p) ;  /* 0x0000fea000007944 */ /* 0x002fea0003c00000 */
[----:B-----5:R1:W5:Y:S02]  /*1f6c0*/  LDL.LU R4, [R1+0x88] ;  /* 0x0000880001047983 */ /* 0x0203640000300800 */
[----:B-1---5:R-:W-:Y:S05]  /*1f6d0*/  BRA `(.L_x_1436) ;  /* 0xfffe953000007947 */ /* 0x022fea000383ffff */
.L_x_1272:
[----:B------:R-:W-:Y:S01]  /*1f6e0*/  MOV R0, 0x181f ;  /* 0x0000181f00007802 */ /* 0x000fe20000000f00 */
[----:B------:R2:W-:Y:S01]  /*1f6f0*/  STL [R1+0x84], RZ ;  /* 0x000084ff01007387 */ /* 0x0005e20000100800 */
[----:B------:R-:W-:Y:S01]  /*1f700*/  IMAD.MOV.U32 R2, RZ, RZ, R4 ;  /* 0x000000ffff027224 */ /* 0x000fe200078e0004 */
[----:B------:R-:W-:-:S02]  /*1f710*/  MOV R3, 0x1f740 ;  /* 0x0001f74000037802 */ /* 0x000fc40000000f00 */
[----:B------:R2:W-:Y:S04]  /*1f720*/  STL [R1+0x80], R0 ;  /* 0x0000800001007387 */ /* 0x0005e80000100800 */
[----:B-12---:R-:W-:Y:S05]  /*1f730*/  CALL.REL.NOINC `($__internal_3_$__cuda_sm70_shflsync_idx_p) ;  /* 0x0000fe2000007944 */ /* 0x006fea0003c00000 */
[----:B------:R1:W5:Y:S02]  /*1f740*/  LDL.LU R13, [R1+0x88] ;  /* 0x00008800010d7983 */ /* 0x0003640000300800 */
[----:B-1---5:R-:W-:Y:S05]  /*1f750*/  BRA `(.L_x_1437) ;  /* 0xfffea0e000007947 */ /* 0x022fea000383ffff */
.L_x_1273:
[----:B------:R-:W-:Y:S01]  /*1f760*/  MOV R0, 0x181f ;  /* 0x0000181f00007802 */ /* 0x000fe20000000f00 */
[----:B------:R4:W-:Y:S01]  /*1f770*/  STL [R1+0x84], RZ ;  /* 0x000084ff01007387 */ /* 0x0009e20000100800 */
[----:B------:R-:W-:Y:S01]  /*1f780*/  IMAD.MOV.U32 R2, RZ, RZ, R18 ;  /* 0x000000ffff027224 */ /* 0x000fe200078e0012 */
[----:B------:R-:W-:Y:S02]  /*1f790*/  MOV R3, 0x1f7c0 ;  /* 0x0001f7c000037802 */ /* 0x000fe40000000f00 */
[----:B------:R4:W-:Y:S04]  /*1f7a0*/  STL [R1+0x80], R0 ;  /* 0x0000800001007387 */ /* 0x0009e80000100800 */
[----:B-1234-:R-:W-:Y:S05]  /*1f7b0*/  CALL.REL.NOINC `($__internal_3_$__cuda_sm70_shflsync_idx_p) ;  /* 0x0000fda000007944 */ /* 0x01efea0003c00000 */
[----:B------:R-:W2:Y:S04]  /*1f7c0*/  LDL R7, [R1+0xf4] ;  /* 0x0000f40001077983 */ /* 0x000ea80000100800 */
[----:B------:R-:W3:Y:S04]  /*1f7d0*/  LDL.64 R16, [R1+0xc0] ;  /* 0x0000c00001107983 */ /* 0x000ee80000100a00 */
[----:B------:R-:W4:Y:S04]  /*1f7e0*/  LDL R11, [R1+0xe8] ;  /* 0x0000e800010b7983 */ /* 0x000f280000100800 */
[----:B------:R-:W4:Y:S04]  /*1f7f0*/  LDL R3, [R1+0xa4] ;  /* 0x0000a40001037983 */ /* 0x000f280000100800 */
[----:B------:R-:W4:Y:S04]  /*1f800*/  LDL.LU R2, [R1+0x88] ;  /* 0x0000880001027983 */ /* 0x000f280000300800 */
[----:B------:R-:W4:Y:S04]  /*1f810*/  LDL R12, [R1+0xf0] ;  /* 0x0000f000010c7983 */ /* 0x000f280000100800 */
[----:B-----5:R-:W4:Y:S01]  /*1f820*/  LDL R0, [R1+0x74] ;  /* 0x0000740001007983 */ /* 0x020f220000100800 */
[----:B--2---:R-:W-:-:S03]  /*1f830*/  ISETP.GE.AND P3, PT, R7, c[0x0][0x1d4], PT ;  /* 0x0000750007007a0c */ /* 0x004fc60003f66270 */
[----:B------:R1:W5:Y:S01]  /*1f840*/  LDL R7, [R1+0xa0] ;  /* 0x0000a00001077983 */ /* 0x0003620000100800 */
[C---:B---3--:R-:W-:Y:S02]  /*1f850*/  IMAD.SHL.U32 R6, R16.reuse, 0x2, RZ ;  /* 0x0000000210067824 */ /* 0x048fe400078e00ff */
[----:B----4-:R-:W-:Y:S01]  /*1f860*/  IMAD.SHL.U32 R14, R11, 0x2, RZ ;  /* 0x000000020b0e7824 */ /* 0x010fe200078e00ff */
[----:B------:R-:W-:Y:S02]  /*1f870*/  SHF.L.U64.HI R15, R16, 0x1, R17 ;  /* 0x00000001100f7819 */ /* 0x000fe40000010211 */
[----:B------:R-:W-:Y:S02]  /*1f880*/  ISETP.GE.AND P2, PT, R3, c[0x0][0x1d4], PT ;  /* 0x0000750003007a0c */ /* 0x000fe40003f46270 */
[C---:B------:R-:W-:Y:S02]  /*1f890*/  IADD3 R20, P1, R2.reuse, R6, RZ ;  /* 0x0000000602147210 */ /* 0x040fe40007f3e0ff */
[----:B------:R-:W-:-:S02]  /*1f8a0*/  IADD3 R2, P0, R2, R14, RZ ;  /* 0x0000000e02027210 */ /* 0x000fc40007f1e0ff */
[----:B------:R-:W-:Y:S01]  /*1f8b0*/  SHF.L.U64.HI R16, R11, 0x1, R12 ;  /* 0x000000010b107819 */ /* 0x000fe2000001020c */
[----:B------:R-:W-:-:S04]  /*1f8c0*/  IMAD.X R21, R13, 0x1, R15, P1 ;  /* 0x000000010d157824 */ /* 0x000fc800008e060f */
[----:B------:R-:W-:Y:S02]  /*1f8d0*/  IMAD.X R3, R13, 0x1, R16, P0 ;  /* 0x000000010d037824 */ /* 0x000fe400000e0610 */
[----:B------:R-:W-:Y:S01]  /*1f8e0*/  @!PT LDS RZ, [RZ] ;  /* 0x00000000fffff984 */ /* 0x000fe20000000800 */
[----:B------:R-:W-:Y:S01]  /*1f8f0*/  @!PT LDS RZ, [RZ] ;  /* 0x00000000fffff984 */ /* 0x000fe20000000800 */
[----:B------:R-:W-:Y:S01]  /*1f900*/  @!PT LDS RZ, [RZ] ;  /* 0x00000000fffff984 */ /* 0x000fe20000000800 */
[----:B------:R2:W-:Y:S01]  /*1f910*/  LDGSTS.E.BYPASS.LTC128B.128 [R0+0x5080], [R20.64], !P2 ;  /* 0x0508000014007fae */ /* 0x0005e2000d101d46 */
[----:B------:R-:W-:-:S03]  /*1f920*/  IMAD.MOV.U32 R12, RZ, RZ, 0x1 ;  /* 0x00000001ff0c7424 */ /* 0x000fc600078e00ff */
[----:B------:R2:W-:Y:S04]  /*1f930*/  LDGSTS.E.BYPASS.LTC128B.128 [R0+0x6880], [R2.64], !P3 ;  /* 0x0688000002007fae */ /* 0x0005e8000d901d46 */
[----:B------:R1:W-:Y:S01]  /*1f940*/  STL [R1+0x84], R12 ;  /* 0x0000840c01007387 */ /* 0x0003e20000100800 */
[----:B--2---:R-:W-:-:S05]  /*1f950*/  IMAD.MOV.U32 R0, RZ, RZ, 0x181f ;  /* 0x0000181fff007424 */ /* 0x004fca00078e00ff */
[----:B------:R1:W-:Y:S01]  /*1f960*/  STL [R1+0x80], R0 ;  /* 0x0000800001007387 */ /* 0x0003e20000100800 */
[----:B------:R-:W-:Y:S01]  /*1f970*/  SEL R11, RZ, 0x10, P2 ;  /* 0x00000010ff0b7807 */ /* 0x000fe20001000000 */
[----:B------:R-:W-:Y:S01]  /*1f980*/  IMAD.MOV.U32 R2, RZ, RZ, R4 ;  /* 0x000000ffff027224 */ /* 0x000fe200078e0004 */
[----:B------:R-:W-:Y:S02]  /*1f990*/  MOV R3, 0x1f9b0 ;  /* 0x0001f9b000037802 */ /* 0x000fe40000000f00 */
[----:B-1---5:R-:W-:Y:S05]  /*1f9a0*/  CALL.REL.NOINC `($__internal_3_$__cuda_sm70_shflsync_idx_p) ;  /* 0x0000fbb000007944 */ /* 0x022fea0003c00000 */
[----:B-----5:R1:W5:Y:S01]  /*1f9b0*/  LDL.LU R0, [R1+0x88] ;  /* 0x0000880001007983 */ /* 0x0203620000300800 */
[----:B------:R-:W-:Y:S01]  /*1f9c0*/  MOV R13, 0x1 ;  /* 0x00000001000d7802 */ /* 0x000fe20000000f00 */
[----:B------:R-:W-:Y:S01]  /*1f9d0*/  IMAD.MOV.U32 R12, RZ, RZ, 0x181f ;  /* 0x0000181fff0c7424 */ /* 0x000fe200078e00ff */
[----:B------:R-:W-:Y:S01]  /*1f9e0*/  MOV R3, 0x1fa30 ;  /* 0x0001fa3000037802 */ /* 0x000fe20000000f00 */
[----:B------:R-:W-:Y:S02]  /*1f9f0*/  IMAD.MOV.U32 R2, RZ, RZ, R18 ;  /* 0x000000ffff027224 */ /* 0x000fe400078e0012 */
[----:B------:R1:W-:Y:S04]  /*1fa00*/  STL [R1+0x84], R13 ;  /* 0x0000840d01007387 */ /* 0x0003e80000100800 */
[----:B------:R1:W-:Y:S02]  /*1fa10*/  STL [R1+0x80], R12 ;  /* 0x0000800c01007387 */ /* 0x0003e40000100800 */
[----:B-1---5:R-:W-:Y:S05]  /*1fa20*/  CALL.REL.NOINC `($__internal_3_$__cuda_sm70_shflsync_idx_p) ;  /* 0x0000fb3000007944 */ /* 0x022fea0003c00000 */
[----:B------:R-:W2:Y:S04]  /*1fa30*/  LDL.LU R3, [R1+0x88] ;  /* 0x0000880001037983 */ /* 0x000ea80000300800 */
[----:B------:R-:W3:Y:S01]  /*1fa40*/  LDL R17, [R1+0x74] ;  /* 0x0000740001117983 */ /* 0x000ee20000100800 */
[----:B------:R-:W-:-:S02]  /*1fa50*/  IADD3 R12, -R11, 0x10, RZ ;  /* 0x000000100b0c7810 */ /* 0x000fc40007ffe1ff */
[----:B------:R-:W-:Y:S02]  /*1fa60*/  IADD3 R2, -R7, 0x10, RZ ;  /* 0x0000001007027810 */ /* 0x000fe40007ffe1ff */
[----:B------:R-:W-:Y:S02]  /*1fa70*/  LOP3.LUT R12, R12, 0xf, RZ, 0xc0, !PT ;  /* 0x0000000f0c0c7812 */ /* 0x000fe400078ec0ff */
[----:B------:R-:W-:Y:S02]  /*1fa80*/  ISETP.NE.U32.AND P3, PT, R11, RZ, PT ;  /* 0x000000ff0b00720c */ /* 0x000fe40003f65070 */
[----:B------:R-:W-:Y:S02]  /*1fa90*/  LOP3.LUT R2, R2, 0xf, RZ, 0xc0, !PT ;  /* 0x0000000f02027812 */ /* 0x000fe400078ec0ff */
[----:B------:R-:W-:Y:S02]  /*1faa0*/  ISETP.NE.U32.AND P2, PT, R7, RZ, PT ;  /* 0x000000ff0700720c */ /* 0x000fe40003f45070 */
[----:B--2---:R-:W-:-:S04]  /*1fab0*/  IADD3 R12, P1, P0, R12, R3, R6 ;  /* 0x000000030c0c7210 */ /* 0x004fc8000783e006 */
[----:B-----5:R-:W-:Y:S02]  /*1fac0*/  IADD3.X R13, RZ, R0, R15, P1, P0 ;  /* 0x00000000ff0d7210 */ /* 0x020fe40000fe040f */
[----:B------:R-:W-:-:S03]  /*1fad0*/  IADD3 R2, P1, P0, R2, R3, R14 ;  /* 0x0000000302027210 */ /* 0x000fc6000783e00e */
[----:B------:R-:W-:Y:S01]  /*1fae0*/  @!PT LDS RZ, [RZ] ;  /* 0x00000000fffff984 */ /* 0x000fe20000000800 */
[----:B------:R-:W-:Y:S01]  /*1faf0*/  @!PT LDS RZ, [RZ] ;  /* 0x00000000fffff984 */ /* 0x000fe20000000800 */
[----:B------:R-:W-:Y:S01]  /*1fb00*/  @!PT LDS RZ, [RZ] ;  /* 0x00000000fffff984 */ /* 0x000fe20000000800 */
[----:B---3--:R1:W-:Y:S01]  /*1fb10*/  LDGSTS.E.BYPASS.LTC128B.128.ZFILL [R17+0x5880], [R12.64], P3 ;  /* 0x058800000c117fae */ /* 0x0083e20009941d46 */
[----:B------:R-:W-:Y:S01]  /*1fb20*/  IADD3.X R3, RZ, R0, R16, P1, P0 ;  /* 0x00000000ff037210 */ /* 0x000fe20000fe0410 */
[----:B------:R-:W-:-:S04]  /*1fb30*/  IMAD.MOV.U32 R0, RZ, RZ, 0x181f ;  /* 0x0000181fff007424 */ /* 0x000fc800078e00ff */
[----:B------:R2:W-:Y:S04]  /*1fb40*/  LDGSTS.E.BYPASS.LTC128B.128.ZFILL [R17+0x7080], [R2.64], P2 ;  /* 0x0708000002117fae */ /* 0x0005e80009141d46 */
[----:B------:R1:W-:Y:S01]  /*1fb50*/  STL [R1+0x80], R0 ;  /* 0x0000800001007387 */ /* 0x0003e20000100800 */
        /* <DEDUP_REMOVED lines=15> */
.L_x_1274:
[----:B------:R-:W-:Y:S01]  /*1fc50*/  MOV R0, 0x1c1f ;  /* 0x00001c1f00007802 */ /* 0x000fe20000000f00 */
[----:B------:R1:W-:Y:S01]  /*1fc60*/  STL [R1+0x84], RZ ;  /* 0x000084ff01007387 */ /* 0x0003e20000100800 */
[----:B------:R-:W-:Y:S01]  /*1fc70*/  IMAD.MOV.U32 R2, RZ, RZ, R6 ;  /* 0x000000ffff027224 */ /* 0x000fe200078e0006 */
[----:B------:R-:W-:-:S02]  /*1fc80*/  MOV R3, 0x1fcb0 ;  /* 0x0001fcb000037802 */ /* 0x000fc40000000f00 */
[----:B------:R1:W-:Y:S04]  /*1fc90*/  STL [R1+0x80], R0 ;  /* 0x0000800001007387 */ /* 0x0003e80000100800 */
[----:B-1----:R-:W-:Y:S05]  /*1fca0*/  CALL.REL.NOINC `($__internal_3_$__cuda_sm70_shflsync_idx_p) ;  /* 0x0000f8b000007944 */ /* 0x002fea0003c00000 */
[----:B------:R1:W5:Y:S02]  /*1fcb0*/  LDL.LU R3, [R1+0x88] ;  /* 0x0000880001037983 */ /* 0x0003640000300800 */
[----:B-1---5:R-:W-:Y:S05]  /*1fcc0*/  BRA `(.L_x_1439) ;  /* 0xfffea1e000007947 */ /* 0x022fea000383ffff */
.L_x_1279:
[----:B------:R-:W-:Y:S01]  /*1fcd0*/  MOV R4, 0x1 ;  /* 0x0000000100047802 */ /* 0x000fe20000000f00 */
[----:B------:R-:W-:Y:S01]  /*1fce0*/  IMAD.MOV.U32 R0, RZ, RZ, 0x1c1f ;  /* 0x00001c1fff007424 */ /* 0x000fe200078e00ff */
[----:B------:R-:W-:Y:S01]  /*1fcf0*/  MOV R3, 0x1fd40 ;  /* 0x0001fd4000037802 */ /* 0x000fe20000000f00 */
[----:B------:R-:W-:Y:S02]  /*1fd00*/  IMAD.MOV.U32 R2, RZ, RZ, R6 ;  /* 0x000000ffff027224 */ /* 0x000fe400078e0006 */
[----:B------:R1:W-:Y:S04]  /*1fd10*/  STL [R1+0x84], R4 ;  /* 0x0000840401007387 */ /* 0x0003e80000100800 */
[----:B------:R1:W-:Y:S02]  /*1fd20*/  STL [R1+0x80], R0 ;  /* 0x0000800001007387 */ /* 0x0003e40000100800 */
[----:B-1----:R-:W-:Y:S05]  /*1fd30*/  CALL.REL.NOINC `($__internal_3_$__cuda_sm70_shflsync_idx_p) ;  /* 0x0000f82000007944 */ /* 0x002fea0003c00000 */
[----:B------:R1:W5:Y:S02]  /*1fd40*/  LDL.LU R3, [R1+0x88] ;  /* 0x0000880001037983 */ /* 0x0003640000300800 */
[----:B-1---5:R-:W-:Y:S05]  /*1fd50*/  BRA `(.L_x_1440) ;  /* 0xfffea86000007947 */ /* 0x022fea000383ffff */
.L_x_1284:
[----:B------:R-:W-:Y:S01]  /*1fd60*/  MOV R4, 0x2 ;  /* 0x0000000200047802 */ /* 0x000fe20000000f00 */
[----:B------:R-:W-:Y:S01]  /*1fd70*/  IMAD.MOV.U32 R0, RZ, RZ, 0x1c1f ;  /* 0x00001c1fff007424 */ /* 0x000fe200078e00ff */
[----:B------:R-:W-:Y:S01]  /*1fd80*/  MOV R3, 0x1fdd0 ;  /* 0x0001fdd000037802 */ /* 0x000fe20000000f00 */
[----:B------:R-:W-:-:S02]  /*1fd90*/  IMAD.MOV.U32 R2, RZ, RZ, R6 ;  /* 0x000000ffff027224 */ /* 0x000fc400078e0006 */
[----:B------:R1:W-:Y:S04]  /*1fda0*/  STL [R1+0x84], R4 ;  /* 0x0000840401007387 */ /* 0x0003e80000100800 */
[----:B------:R1:W-:Y:S02]  /*1fdb0*/  STL [R1+0x80], R0 ;  /* 0x0000800001007387 */ /* 0x0003e40000100800 */
[----:B-1----:R-:W-:Y:S05]  /*1fdc0*/  CALL.REL.NOINC `($__internal_3_$__cuda_sm70_shflsync_idx_p) ;  /* 0x0000f79000007944 */ /* 0x002fea0003c00000 */
[----:B------:R1:W5:Y:S02]  /*1fdd0*/  LDL.LU R3, [R1+0x88] ;  /* 0x0000880001037983 */ /* 0x0003640000300800 */
[----:B-1---5:R-:W-:Y:S05]  /*1fde0*/  BRA `(.L_x_1441) ;  /* 0xfffeadb000007947 */ /* 0x022fea000383ffff */
.L_x_1289:
        /* <DEDUP_REMOVED lines=9> */
.L_x_1294:
[----:B------:R-:W-:Y:S01]  /*1fe80*/  IMAD.MOV.U32 R4, RZ, RZ, R0 ;  /* 0x000000ffff047224 */ /* 0x000fe200078e0000 */
[----:B------:R-:W-:-:S02]  /*1fe90*/  MOV R3, 0x2 ;  /* 0x0000000200037802 */ /* 0x000fc40000000f00 */
[----:B------:R-:W-:Y:S02]  /*1fea0*/  MOV R2, 0x1fec0 ;  /* 0x0001fec000027802 */ /* 0x000fe40000000f00 */
[----:B------:R-:W-:Y:S05]  /*1feb0*/  CALL.REL.NOINC `($__internal_2_$__cuda_sm70_shflsync_bfly_p) ;  /* 0x0000f64000007944 */ /* 0x000fea0003c00000 */
[----:B------:R-:W-:Y:S01]  /*1fec0*/  MOV R139, R51 ;  /* 0x00000033008b7202 */ /* 0x000fe20000000f00 */
[----:B------:R-:W-:Y:S05]  /*1fed0*/  BRA `(.L_x_1443) ;  /* 0xfffebb4000007947 */ /* 0x000fea000383ffff */
.L_x_1295:
[----:B------:R-:W-:Y:S01]  /*1fee0*/  IMAD.MOV.U32 R4, RZ, RZ, R139 ;  /* 0x000000ffff047224 */ /* 0x000fe200078e008b */
[----:B------:R-:W-:Y:S02]  /*1fef0*/  MOV R3, 0x1 ;  /* 0x0000000100037802 */ /* 0x000fe40000000f00 */
[----:B------:R-:W-:Y:S02]  /*1ff00*/  MOV R2, 0x1ff20 ;  /* 0x0001ff2000027802 */ /* 0x000fe40000000f00 */
[----:B-1----:R-:W-:Y:S05]  /*1ff10*/  CALL.REL.NOINC `($__internal_2_$__cuda_sm70_shflsync_bfly_p) ;  /* 0x0000f5e000007944 */ /* 0x002fea0003c00000 */
[----:B------:R-:W-:Y:S01]  /*1ff20*/  FMNMX.FTZ R139, R139, R51, !PT ;  /* 0x000000338b8b7209 */ /* 0x000fe20007810000 */
[----:B------:R-:W-:Y:S01]  /*1ff30*/  IMAD.MOV.U32 R4, RZ, RZ, R140 ;  /* 0x000000ffff047224 */ /* 0x000fe200078e008c */
[----:B------:R-:W-:Y:S01]  /*1ff40*/  MOV R2, 0x1ff70 ;  /* 0x0001ff7000027802 */ /* 0x000fe20000000f00 */
[----:B------:R-:W-:Y:S02]  /*1ff50*/  IMAD.MOV.U32 R3, RZ, RZ, 0x2 ;  /* 0x00000002ff037424 */ /* 0x000fe400078e00ff */
[----:B------:R-:W-:Y:S05]  /*1ff60*/  CALL.REL.NOINC `($__internal_2_$__cuda_sm70_shflsync_bfly_p) ;  /* 0x0000f59000007944 */ /* 0x000fea0003c00000 */
[----:B------:R-:W-:Y:S01]  /*1ff70*/  FMNMX.FTZ R140, R140, R51, !PT ;  /* 0x000000338c8c7209 */ /* 0x000fe20007810000 */
[----:B------:R-:W-:Y:S01]  /*1ff80*/  IMAD.MOV.U32 R3, RZ, RZ, 0x1 ;  /* 0x00000001ff037424 */ /* 0x000fe200078e00ff */
[----:B------:R-:W-:-:S03]  /*1ff90*/  MOV R2, 0x1ffc0 ;  /* 0x0001ffc000027802 */ /* 0x000fc60000000f00 */
[----:B------:R-:W-:Y:S02]  /*1ffa0*/  IMAD.MOV.U32 R4, RZ, RZ, R140 ;  /* 0x000000ffff047224 */ /* 0x000fe400078e008c */
[----:B------:R-:W-:Y:S05]  /*1ffb0*/  CALL.REL.NOINC `($__internal_2_$__cuda_sm70_shflsync_bfly_p) ;  /* 0x0000f54000007944 */ /* 0x000fea0003c00000 */
        /* <DEDUP_REMOVED lines=20> */
[----:B------:R-:W-:Y:S01]  /*20100*/  MOV R7, R51 ;  /* 0x0000003300077202 */ /* 0x000fe20000000f00 */
[----:B------:R-:W-:Y:S05]  /*20110*/  BRA `(.L_x_1444) ;  /* 0xfffeb9f000007947 */ /* 0x000fea000383ffff */
.L_x_1303:
[----:B------:R1:W-:Y:S01]  /*20120*/  STL [R1+0x84], RZ ;  /* 0x000084ff01007387 */ /* 0x0003e20000100800 */
[----:B------:R-:W-:Y:S01]  /*20130*/  MOV R6, 0x181f ;  /* 0x0000181f00067802 */ /* 0x000fe20000000f00 */
[----:B------:R-:W-:Y:S01]  /*20140*/  IMAD.MOV.U32 R2, RZ, RZ, R0 ;  /* 0x000000ffff027224 */ /* 0x000fe200078e0000 */
[----:B------:R-:W-:Y:S03]  /*20150*/  MOV R3, 0x20180 ;  /* 0x0002018000037802 */ /* 0x000fe60000000f00 */
[----:B------:R1:W-:Y:S04]  /*20160*/  STL [R1+0x80], R6 ;  /* 0x0000800601007387 */ /* 0x0003e80000100800 */
[----:B-1----:R-:W-:Y:S05]  /*20170*/  CALL.REL.NOINC `($__internal_3_$__cuda_sm70_shflsync_idx_p) ;  /* 0x0000f3e000007944 */ /* 0x002fea0003c00000 */
[----:B------:R1:W5:Y:S02]  /*20180*/  LDL.LU R6, [R1+0x88] ;  /* 0x0000880001067983 */ /* 0x0003640000300800 */
[----:B-1---5:R-:W-:-:S05]  /*20190*/  BRA `(.L_x_1445) ;  /* 0xfffed25000007947 */ /* 0x022fca000383ffff */
.L_x_1304:
[----:B------:R3:W-:Y:S01]  /*201a0*/  STL [R1+0x84], RZ ;  /* 0x000084ff01007387 */ /* 0x0007e20000100800 */
[----:B------:R-:W-:Y:S01]  /*201b0*/  MOV R8, 0x181f ;  /* 0x0000181f00087802 */ /* 0x000fe20000000f00 */
[----:B------:R-:W-:Y:S01]  /*201c0*/  IMAD.MOV.U32 R2, RZ, RZ, R4 ;  /* 0x000000ffff027224 */ /* 0x000fe200078e0004 */
[----:B------:R-:W-:Y:S03]  /*201d0*/  MOV R3, 0x20200 ;  /* 0x0002020000037802 */ /* 0x000fe60000000f00 */
[----:B------:R3:W-:Y:S04]  /*201e0*/  STL [R1+0x80], R8 ;  /* 0x0000800801007387 */ /* 0x0007e80000100800 */
[----:B-123--:R-:W-:Y:S05]  /*201f0*/  CALL.REL.NOINC `($__internal_3_$__cuda_sm70_shflsync_idx_p) ;  /* 0x0000f36000007944 */ /* 0x00efea0003c00000 */
[----:B------:R-:W2:Y:S04]  /*20200*/  LDL.LU R2, [R1+0x88] ;  /* 0x0000880001027983 */ /* 0x000ea80000300800 */
[----:B------:R-:W3:Y:S04]  /*20210*/  LDL R3, [R1+0xf4] ;  /* 0x0000f40001037983 */ /* 0x000ee80000100800 */
[----:B------:R-:W4:Y:S04]  /*20220*/  LDL R11, [R1+0xa4] ;  /* 0x0000a400010b7983 */ /* 0x000f280000100800 */
[----:B------:R-:W4:Y:S01]  /*20230*/  LDL R10, [R1+0x78] ;  /* 0x00007800010a7983 */ /* 0x000f220000100800 */
[----:B--2---:R-:W-:Y:S02]  /*20240*/  IADD3 R8, P0, R2, R238, RZ ;  /* 0x000000ee02087210 */ /* 0x004fe40007f1e0ff */
[----:B---3--:R-:W-:Y:S03]  /*20250*/  ISETP.GE.AND P1, PT, R3, c[0x0][0x1d4], PT ;  /* 0x0000750003007a0c */ /* 0x008fe60003f26270 */
[----:B------:R-:W-:Y:S01]  /*20260*/  IMAD.X R9, R6, 0x1, R239, P0 ;  /* 0x0000000106097824 */ /* 0x000fe200000e06ef */
[----:B------:R-:W-:Y:S02]  /*20270*/  IADD3 R2, P0, R2, R236, RZ ;  /* 0x000000ec02027210 */ /* 0x000fe40007f1e0ff */
[----:B----4-:R-:W-:Y:S03]  /*20280*/  ISETP.GE.AND P2, PT, R11, c[0x0][0x1d4], PT ;  /* 0x000075000b007a0c */ /* 0x010fe60003f46270 */
[----:B------:R-:W-:Y:S02]  /*20290*/  IMAD.X R3, R6, 0x1, R237, P0 ;  /* 0x0000000106037824 */ /* 0x000fe400000e06ed */
[----:B------:R1:W5:Y:S08]  /*202a0*/  LDL R6, [R1+0xa0] ;  /* 0x0000a00001067983 */ /* 0x0003700000100800 */
[----:B------:R-:W-:Y:S01]  /*202b0*/  @!PT LDS RZ, [RZ] ;  /* 0x00000000fffff984 */ /* 0x000fe20000000800 */
[----:B------:R-:W-:Y:S01]  /*202c0*/  @!PT LDS RZ, [RZ] ;  /* 0x00000000fffff984 */ /* 0x000fe20000000800 */
[----:B------:R-:W-:Y:S01]  /*202d0*/  @!PT LDS RZ, [RZ] ;  /* 0x00000000fffff984 */ /* 0x000fe20000000800 */
[----:B------:R2:W-:Y:S04]  /*202e0*/  LDGSTS.E.BYPASS.LTC128B.128 [R10], [R8.64], !P2 ;  /* 0x00000000080a7fae */ /* 0x0005e8000d101d46 */
[----:B------:R3:W-:Y:S01]  /*202f0*/  LDGSTS.E.BYPASS.LTC128B.128 [R10+0x1800], [R2.64], !P1 ;  /* 0x01800000020a7fae */ /* 0x0007e2000c901d46 */
[----:B--2---:R-:W-:Y:S02]  /*20300*/  IMAD.MOV.U32 R9, RZ, RZ, 0x1 ;  /* 0x00000001ff097424 */ /* 0x004fe400078e00ff */
[----:B------:R-:W-:Y:S02]  /*20310*/  IMAD.MOV.U32 R8, RZ, RZ, 0x181f ;  /* 0x0000181fff087424 */ /* 0x000fe400078e00ff */
[----:B---3-5:R-:W-:Y:S01]  /*20320*/  IMAD.MOV.U32 R2, RZ, RZ, R0 ;  /* 0x000000ffff027224 */ /* 0x028fe200078e0000 */
[----:B------:R1:W-:Y:S01]  /*20330*/  STL [R1+0x84], R9 ;  /* 0x0000840901007387 */ /* 0x0003e20000100800 */
[----:B------:R-:W-:Y:S03]  /*20340*/  MOV R3, 0x20370 ;  /* 0x0002037000037802 */ /* 0x000fe60000000f00 */
[----:B------:R1:W-:Y:S04]  /*20350*/  STL [R1+0x80], R8 ;  /* 0x0000800801007387 */ /* 0x0003e80000100800 */
[----:B-1----:R-:W-:Y:S05]  /*20360*/  CALL.REL.NOINC `($__internal_3_$__cuda_sm70_shflsync_idx_p) ;  /* 0x0000f1f000007944 */ /* 0x002fea0003c00000 */
[----:B------:R1:W5:Y:S01]  /*20370*/  LDL.LU R8, [R1+0x88] ;  /* 0x0000880001087983 */ /* 0x0003620000300800 */
[----:B------:R-:W-:Y:S01]  /*20380*/  MOV R10, 0x1 ;  /* 0x00000001000a7802 */ /* 0x000fe20000000f00 */
[----:B------:R-:W-:Y:S01]  /*20390*/  IMAD.MOV.U32 R9, RZ, RZ, 0x181f ;  /* 0x0000181fff097424 */ /* 0x000fe200078e00ff */
[----:B------:R-:W-:Y:S01]  /*203a0*/  MOV R3, 0x203f0 ;  /* 0x000203f000037802 */ /* 0x000fe20000000f00 */
[----:B-----5:R-:W-:Y:S02]  /*203b0*/  IMAD.MOV.U32 R2, RZ, RZ, R4 ;  /* 0x000000ffff027224 */ /* 0x020fe400078e0004 */
[----:B------:R1:W-:Y:S04]  /*203c0*/  STL [R1+0x84], R10 ;  /* 0x0000840a01007387 */ /* 0x0003e80000100800 */
[----:B------:R1:W-:Y:S02]  /*203d0*/  STL [R1+0x80], R9 ;  /* 0x0000800901007387 */ /* 0x0003e40000100800 */
[----:B-1----:R-:W-:Y:S05]  /*203e0*/  CALL.REL.NOINC `($__internal_3_$__cuda_sm70_shflsync_idx_p) ;  /* 0x0000f17000007944 */ /* 0x002fea0003c00000 */
[----:B------:R-:W2:Y:S04]  /*203f0*/  LDL R2, [R1+0xa4] ;  /* 0x0000a40001027983 */ /* 0x000ea80000100800 */
[----:B------:R-:W3:Y:S04]  /*20400*/  LDL.LU R10, [R1+0x88] ;  /* 0x00008800010a7983 */ /* 0x000ee80000300800 */
[----:B------:R-:W4:Y:S01]  /*20410*/  LDL R9, [R1+0x78] ;  /* 0x0000780001097983 */ /* 0x000f220000100800 */
[----:B--2---:R-:W-:Y:S02]  /*20420*/  ISETP.GE.AND P1, PT, R2, c[0x0][0x1d4], PT ;  /* 0x0000750002007a0c */ /* 0x004fe40003f26270 */
[----:B---3--:R-:W-:Y:S05]  /*20430*/  IADD3 R2, P0, R10, R238, RZ ;  /* 0x000000ee0a027210 */ /* 0x008fea0007f1e0ff */
[----:B------:R-:W-:Y:S06]  /*20440*/  IMAD.X R3, R8, 0x1, R239, P0 ;  /* 0x0000000108037824 */ /* 0x000fec00000e06ef */
[----:B------:R-:W-:Y:S01]  /*20450*/  @!PT LDS RZ, [RZ] ;  /* 0x00000000fffff984 */ /* 0x000fe20000000800 */
[----:B------:R-:W-:Y:S01]  /*20460*/  @!PT LDS RZ, [RZ] ;  /* 0x00000000fffff984 */ /* 0x000fe20000000800 */
[----:B------:R-:W-:Y:S01]  /*20470*/  @!PT LDS RZ, [RZ] ;  /* 0x00000000fffff984 */ /* 0x000fe20000000800 */
[----:B----4-:R1:W-:Y:S02]  /*20480*/  LDGSTS.E.BYPASS.LTC128B.128 [R9+0x800], [R2.64], !P1 ;  /* 0x0080000002097fae */ /* 0x0103e4000c901d46 */
[----:B-1----:R-:W-:Y:S04]  /*20490*/  IADD3 R2, -R6, 0x10, RZ ;  /* 0x0000001006027810 */ /* 0x002fe80007ffe1ff */
[----:B------:R-:W-:Y:S04]  /*204a0*/  LOP3.LUT R2, R2, 0xf, RZ, 0xc0, !PT ;  /* 0x0000000f02027812 */ /* 0x000fe800078ec0ff */
[----:B------:R-:W-:Y:S04]  /*204b0*/  IADD3 R2, P1, P0, R2, R10, R236 ;  /* 0x0000000a02027210 */ /* 0x000fe8000783e0ec */
[----:B------:R-:W-:Y:S01]  /*204c0*/  IADD3.X R3, RZ, R8, R237, P1, P0 ;  /* 0x00000008ff037210 */ /* 0x000fe20000fe04ed */
[----:B------:R-:W-:Y:S01]  /*204d0*/  IMAD.MOV.U32 R8, RZ, RZ, 0x2 ;  /* 0x00000002ff087424 */ /* 0x000fe200078e00ff */
[----:B------:R-:W-:Y:S04]  /*204e0*/  ISETP.NE.U32.AND P0, PT, R6, RZ, PT ;  /* 0x000000ff0600720c */ /* 0x000fe80003f05070 */
[----:B------:R1:W-:Y:S09]  /*204f0*/  STL [R1+0x84], R8 ;  /* 0x0000840801007387 */ /* 0x0003f20000100800 */
[----:B------:R2:W-:Y:S02]  /*20500*/  LDGSTS.E.BYPASS.LTC128B.128.ZFILL [R9+0x2000], [R2.64], P0 ;  /* 0x0200000002097fae */ /* 0x0005e40008141d46 */
[----:B--2--5:R-:W-:Y:S01]  /*20510*/  IMAD.MOV.U32 R2, RZ, RZ, R0 ;  /* 0x000000ffff027224 */ /* 0x024fe200078e0000 */
[----:B------:R-:W-:Y:S01]  /*20520*/  MOV R3, 0x20560 ;  /* 0x0002056000037802 */ /* 0x000fe20000000f00 */
[----:B------:R-:W-:Y:S05]  /*20530*/  IMAD.MOV.U32 R0, RZ, RZ, 0x181f ;  /* 0x0000181fff007424 */ /* 0x000fea00078e00ff */
[----:B------:R1:W-:Y:S02]  /*20540*/  STL [R1+0x80], R0 ;  /* 0x0000800001007387 */ /* 0x0003e40000100800 */
[----:B-1----:R-:W-:Y:S05]  /*20550*/  CALL.REL.NOINC `($__internal_3_$__cuda_sm70_shflsync_idx_p) ;  /* 0x0000f00000007944 */ /* 0x002fea0003c00000 */
[----:B-----5:R1:W5:Y:S01]  /*20560*/  LDL.LU R0, [R1+0x88] ;  /* 0x0000880001007983 */ /* 0x0203620000300800 */
[----:B------:R-:W-:Y:S01]  /*20570*/  MOV R8, 0x2 ;  /* 0x0000000200087802 */ /* 0x000fe20000000f00 */
[----:B------:R-:W-:Y:S01]  /*20580*/  IMAD.MOV.U32 R2, RZ, RZ, R4 ;  /* 0x000000ffff027224 */ /* 0x000fe200078e0004 */
[----:B------:R-:W-:Y:S01]  /*20590*/  MOV R3, 0x205e0 ;  /* 0x000205e000037802 */ /* 0x000fe20000000f00 */
[----:B------:R-:W-:Y:S02]  /*205a0*/  IMAD.MOV.U32 R4, RZ, RZ, 0x181f ;  /* 0x0000181fff047424 */ /* 0x000fe400078e00ff */
[----:B------:R1:W-:Y:S04]  /*205b0*/  STL [R1+0x84], R8 ;  /* 0x0000840801007387 */ /* 0x0003e80000100800 */
[----:B------:R1:W-:Y:S02]  /*205c0*/  STL [R1+0x80], R4 ;  /* 0x0000800401007387 */ /* 0x0003e40000100800 */
[----:B-1---5:R-:W-:Y:S05]  /*205d0*/  CALL.REL.NOINC `($__internal_3_$__cuda_sm70_shflsync_idx_p) ;  /* 0x0000ef8000007944 */ /* 0x022fea0003c00000 */
[----:B------:R1:W5:Y:S02]  /*205e0*/  LDL.LU R2, [R1+0x88] ;  /* 0x0000880001027983 */ /* 0x0003640000300800 */
[----:B-1---5:R-:W-:-:S05]  /*205f0*/  BRA `(.L_x_1446) ;  /* 0xfffecf7000007947 */ /* 0x022fca000383ffff */
.L_x_1307:
[----:B------:R2:W-:Y:S01]  /*20600*/  STL [R1+0x84], RZ ;  /* 0x000084ff01007387 */ /* 0x0005e20000100800 */
[----:B------:R-:W-:Y:S01]  /*20610*/  MOV R6, 0x181f ;  /* 0x0000181f00067802 */ /* 0x000fe20000000f00 */
[----:B------:R-:W-:Y:S01]  /*20620*/  IMAD.MOV.U32 R2, RZ, RZ, R0 ;  /* 0x000000ffff027224 */ /* 0x000fe200078e0000 */
[----:B------:R-:W-:Y:S03]  /*20630*/  MOV R3, 0x20660 ;  /* 0x0002066000037802 */ /* 0x000fe60000000f00 */
[----:B------:R2:W-:Y:S04]  /*20640*/  STL [R1+0x80], R6 ;  /* 0x0000800601007387 */ /* 0x0005e80000100800 */
[----:B-12---:R-:W-:Y:S05]  /*20650*/  CALL.REL.NOINC `($__internal_3_$__cuda_sm70_shflsync_idx_p) ;  /* 0x0000ef0000007944 */ /* 0x006fea0003c00000 */
[----:B------:R1:W5:Y:S02]  /*20660*/  LDL.LU R6, [R1+0x88] ;  /* 0x0000880001067983 */ /* 0x0003640000300800 */
[----:B-1---5:R-:W-:-:S05]  /*20670*/  BRA `(.L_x_1447) ;  /* 0xfffee14000007947 */ /* 0x022fca000383ffff */
.L_x_1308:
[----:B------:R4:W-:Y:S01]  /*20680*/  STL [R1+0x84], RZ ;  /* 0x000084ff01007387 */ /* 0x0009e20000100800 */
[----:B------:R-:W-:Y:S01]  /*20690*/  MOV R8, 0x181f ;  /* 0x0000181f00087802 */ /* 0x000fe20000000f00 */
[----:B------:R-:W-:Y:S01]  /*206a0*/  IMAD.MOV.U32 R2, RZ, RZ, R4 ;  /* 0x000000ffff027224 */ /* 0x000fe200078e0004 */
[----:B------:R-:W-:Y:S03]  /*206b0*/  MOV R3, 0x206e0 ;  /* 0x000206e000037802 */ /* 0x000fe60000000f00 */
[----:B------:R4:W-:Y:S04]  /*206c0*/  STL [R1+0x80], R8 ;  /* 0x0000800801007387 */ /* 0x0009e80000100800 */
[----:B-1234-:R-:W-:Y:S05]  /*206d0*/  CALL.REL.NOINC `($__internal_3_$__cuda_sm70_shflsync_idx_p) ;  /* 0x0000ee8000007944 */ /* 0x01efea0003c00000 */
        /* <DEDUP_REMOVED lines=14> */
[----:B------:R2:W-:Y:S04]  /*207c0*/  LDGSTS.E.BYPASS.LTC128B.128 [R10+0x5080], [R8.64], !P2 ;  /* 0x05080000080a7fae */ /* 0x0005e8000d101d46 */
        /* <DEDUP_REMOVED lines=47> */
[----:B-----5:R1:W5:Y:S02]  /*20ac0*/  LDL.LU R4, [R1+0x88] ;  /* 0x0000880001047983 */ /* 0x0203640000300800 */
[----:B-1---5:R-:W-:-:S05]  /*20ad0*/  BRA `(.L_x_1448) ;  /* 0xfffede6000007947 */ /* 0x022fca000383ffff */
.L_x_1309:
[----:B------:R1:W-:Y:S01]  /*20ae0*/  STL [R1+0x84], RZ ;  /* 0x000084ff01007387 */ /* 0x0003e20000100800 */
[----:B------:R-:W-:Y:S01]  /*20af0*/  MOV R4, 0x1c1f ;  /* 0x00001c1f00047802 */ /* 0x000fe20000000f00 */
[----:B------:R-:W-:Y:S01]  /*20b00*/  IMAD.MOV.U32 R2, RZ, RZ, R6 ;  /* 0x000000ffff027224 */ /* 0x000fe200078e0006 */
[----:B------:R-:W-:Y:S03]  /*20b10*/  MOV R3, 0x20b40 ;  /* 0x00020b4000037802 */ /* 0x000fe60000000f00 */
[----:B------:R1:W-:Y:S04]  /*20b20*/  STL [R1+0x80], R4 ;  /* 0x0000800401007387 */ /* 0x0003e80000100800 */
[----:B-1----:R-:W-:Y:S05]  /*20b30*/  CALL.REL.NOINC `($__internal_3_$__cuda_sm70_shflsync_idx_p) ;  /* 0x0000ea2000007944 */ /* 0x002fea0003c00000 */
[----:B-----5:R1:W5:Y:S02]  /*20b40*/  LDL.LU R4, [R1+0x88] ;  /* 0x0000880001047983 */ /* 0x0203640000300800 */
[----:B-1---5:R-:W-:-:S05]  /*20b50*/  BRA `(.L_x_1449) ;  /* 0xfffee02000007947 */ /* 0x022fca000383ffff */
.L_x_1314:
[----:B------:R-:W-:Y:S01]  /*20b60*/  MOV R10, 0x1 ;  /* 0x00000001000a7802 */ /* 0x000fe20000000f00 */
[----:B------:R-:W-:Y:S01]  /*20b70*/  IMAD.MOV.U32 R4, RZ, RZ, 0x1c1f ;  /* 0x00001c1fff047424 */ /* 0x000fe200078e00ff */
[----:B------:R-:W-:Y:S01]  /*20b80*/  MOV R3, 0x20bd0 ;  /* 0x00020bd000037802 */ /* 0x000fe20000000f00 */
[----:B------:R-:W-:Y:S02]  /*20b90*/  IMAD.MOV.U32 R2, RZ, RZ, R6 ;  /* 0x000000ffff027224 */ /* 0x000fe400078e0006 */
[----:B------:R2:W-:Y:S04]  /*20ba0*/  STL [R1+0x84], R10 ;  /* 0x0000840a01007387 */ /* 0x0005e80000100800 */
[----:B------:R2:W-:Y:S02]  /*20bb0*/  STL [R1+0x80], R4 ;  /* 0x0000800401007387 */ /* 0x0005e40000100800 */
[----:B-12---:R-:W-:Y:S05]  /*20bc0*/  CALL.REL.NOINC `($__internal_3_$__cuda_sm70_shflsync_idx_p) ;  /* 0x0000e99000007944 */ /* 0x006fea0003c00000 */
[----:B-----5:R1:W5:Y:S02]  /*20bd0*/  LDL.LU R4, [R1+0x88] ;  /* 0x0000880001047983 */ /* 0x0203640000300800 */
[----:B-1---5:R-:W-:-:S05]  /*20be0*/  BRA `(.L_x_1450) ;  /* 0xfffee5a000007947 */ /* 0x022fca000383ffff */
.L_x_1319:
[----:B------:R-:W-:Y:S01]  /*20bf0*/  MOV R10, 0x2 ;  /* 0x00000002000a7802 */ /* 0x000fe20000000f00 */
[----:B------:R-:W-:Y:S01]  /*20c00*/  IMAD.MOV.U32 R4, RZ, RZ, 0x1c1f ;  /* 0x00001c1fff047424 */ /* 0x000fe200078e00ff */
[----:B------:R-:W-:Y:S01]  /*20c10*/  MOV R3, 0x20c60 ;  /* 0x00020c6000037802 */ /* 0x000fe20000000f00 */
[----:B------:R-:W-:Y:S02]  /*20c20*/  IMAD.MOV.U32 R2, RZ, RZ, R6 ;  /* 0x000000ffff027224 */ /* 0x000fe400078e0006 */
[----:B------:R3:W-:Y:S04]  /*20c30*/  STL [R1+0x84], R10 ;  /* 0x0000840a01007387 */ /* 0x0007e80000100800 */
[----:B------:R3:W-:Y:S02]  /*20c40*/  STL [R1+0x80], R4 ;  /* 0x0000800401007387 */ /* 0x0007e40000100800 */
[----:B-123--:R-:W-:Y:S05]  /*20c50*/  CALL.REL.NOINC `($__internal_3_$__cuda_sm70_shflsync_idx_p) ;  /* 0x0000e90000007944 */ /* 0x00efea0003c00000 */
[----:B-----5:R1:W5:Y:S02]  /*20c60*/  LDL.LU R4, [R1+0x88] ;  /* 0x0000880001047983 */ /* 0x0203640000300800 */
[----:B-1---5:R-:W-:-:S05]  /*20c70*/  BRA `(.L_x_1451) ;  /* 0xfffee9d000007947 */ /* 0x022fca000383ffff */
.L_x_1324:
[----:B------:R-:W-:Y:S01]  /*20c80*/  IMAD.MOV.U32 R4, RZ, RZ, 0x1c1f ;  /* 0x00001c1fff047424 */ /* 0x000fe200078e00ff */
[----:B------:R-:W-:Y:S01]  /*20c90*/  MOV R3, 0x20cf0 ;  /* 0x00020cf000037802 */ /* 0x000fe20000000f00 */
[----:B------:R-:W-:Y:S01]  /*20ca0*/  IMAD.MOV.U32 R2, RZ, RZ, R6 ;  /* 0x000000ffff027224 */ /* 0x000fe200078e0006 */
[----:B-123--:R-:W-:Y:S02]  /*20cb0*/  MOV R6, 0x3 ;  /* 0x0000000300067802 */ /* 0x00efe40000000f00 */
[----:B------:R1:W-:Y:S04]  /*20cc0*/  STL [R1+0x80], R4 ;  /* 0x0000800401007387 */ /* 0x0003e80000100800 */
[----:B------:R1:W-:Y:S02]  /*20cd0*/  STL [R1+0x84], R6 ;  /* 0x0000840601007387 */ /* 0x0003e40000100800 */
[----:B-1----:R-:W-:Y:S05]  /*20ce0*/  CALL.REL.NOINC `($__internal_3_$__cuda_sm70_shflsync_idx_p) ;  /* 0x0000e87000007944 */ /* 0x002fea0003c00000 */
[----:B-----5:R1:W5:Y:S02]  /*20cf0*/  LDL.LU R4, [R1+0x88] ;  /* 0x0000880001047983 */ /* 0x0203640000300800 */
[----:B-1---5:R-:W-:-:S05]  /*20d00*/  BRA `(.L_x_1452) ;  /* 0xfffeee0000007947 */ /* 0x022fca000383ffff */
.L_x_1329:
[----:B------:R-:W-:Y:S02]  /*20d10*/  MOV R3, 0x2 ;  /* 0x0000000200037802 */ /* 0x000fe40000000f00 */
[----:B------:R-:W-:Y:S02]  /*20d20*/  MOV R2, 0x20d40 ;  /* 0x00020d4000027802 */ /* 0x000fe40000000f00 */
[----:B------:R-:W-:Y:S05]  /*20d30*/  CALL.REL.NOINC `($__internal_2_$__cuda_sm70_shflsync_bfly_p) ;  /* 0x0000e7c000007944 */ /* 0x000fea0003c00000 */
[----:B------:R-:W-:Y:S01]  /*20d40*/  MOV R0, R51 ;  /* 0x0000003300007202 */ /* 0x000fe20000000f00 */
[----:B------:R-:W-:-:S05]  /*20d50*/  BRA `(.L_x_1453) ;  /* 0xfffef57000007947 */ /* 0x000fca000383ffff */
.L_x_1330:
[----:B------:R-:W-:Y:S02]  /*20d60*/  MOV R3, 0x1 ;  /* 0x0000000100037802 */ /* 0x000fe40000000f00 */
[----:B------:R-:W-:Y:S02]  /*20d70*/  MOV R2, 0x20d90 ;  /* 0x00020d9000027802 */ /* 0x000fe40000000f00 */
[----:B------:R-:W-:Y:S05]  /*20d80*/  CALL.REL.NOINC `($__internal_2_$__cuda_sm70_shflsync_bfly_p) ;  /* 0x0000e77000007944 */ /* 0x000fea0003c00000 */
[----:B------:R-:W-:Y:S01]  /*20d90*/  IMAD.MOV.U32 R3, RZ, RZ, 0x2 ;  /* 0x00000002ff037424 */ /* 0x000fe200078e00ff */
[----:B------:R-:W-:Y:S01]  /*20da0*/  FMNMX.FTZ R138, R4, R51, !PT ;  /* 0x00000033048a7209 */ /* 0x000fe20007810000 */
[----:B------:R-:W-:Y:S01]  /*20db0*/  IMAD.MOV.U32 R4, RZ, RZ, R137 ;  /* 0x000000ffff047224 */ /* 0x000fe200078e0089 */
[----:B------:R-:W-:Y:S02]  /*20dc0*/  MOV R2, 0x20de0 ;  /* 0x00020de000027802 */ /* 0x000fe40000000f00 */
[----:B------:R-:W-:Y:S05]  /*20dd0*/  CALL.REL.NOINC `($__internal_2_$__cuda_sm70_shflsync_bfly_p) ;  /* 0x0000e72000007944 */ /* 0x000fea0003c00000 */
[----:B------:R-:W-:Y:S01]  /*20de0*/  FMNMX.FTZ R4, R137, R51, !PT ;  /* 0x0000003389047209 */ /* 0x000fe20007810000 */
[----:B------:R-:W-:Y:S01]  /*20df0*/  IMAD.MOV.U32 R3, RZ, RZ, 0x1 ;  /* 0x00000001ff037424 */ /* 0x000fe200078e00ff */
        /* <DEDUP_REMOVED lines=16> */
[----:B------:R-:W-:Y:S01]  /*20f00*/  IMAD.MOV.U32 R3, RZ, RZ, 0x1 ;  /* 0x00000001ff037424 */ /* 0x000fe200078e00ff */
[----:B------:R-:W-:Y:S02]  /*20f10*/  FMNMX.FTZ R6, R6, R51, !PT ;  /* 0x0000003306067209 */ /* 0x000fe40007810000 */
[----:B------:R-:W-:Y:S03]  /*20f20*/  MOV R2, 0x20f50 ;  /* 0x00020f5000027802 */ /* 0x000fe60000000f00 */
[----:B------:R-:W-:Y:S02]  /*20f30*/  IMAD.MOV.U32 R4, RZ, RZ, R6 ;  /* 0x000000ffff047224 */ /* 0x000fe400078e0006 */
[----:B------:R-:W-:Y:S05]  /*20f40*/  CALL.REL.NOINC `($__internal_2_$__cuda_sm70_shflsync_bfly_p) ;  /* 0x0000e5b000007944 */ /* 0x000fea0003c00000 */
[----:B------:R-:W-:Y:S01]  /*20f50*/  MOV R3, R51 ;  /* 0x0000003300037202 */ /* 0x000fe20000000f00 */
[----:B------:R-:W-:-:S05]  /*20f60*/  BRA `(.L_x_1454) ;  /* 0xfffef45000007947 */ /* 0x000fca000383ffff */
.L_x_1339:
        /* <DEDUP_REMOVED lines=8> */
.L_x_1340:
        /* <DEDUP_REMOVED lines=8> */
[----:B------:R-:W4:Y:S01]  /*21070*/  LDL R8, [R1+0x78] ;  /* 0x0000780001087983 */ /* 0x000f220000100800 */
[C---:B--2---:R-:W-:Y:S02]  /*21080*/  IADD3 R10, P0, R2.reuse, R240, RZ ;  /* 0x000000f0020a7210 */ /* 0x044fe40007f1e0ff */
[----:B---3--:R-:W-:Y:S03]  /*21090*/  ISETP.GE.AND P1, PT, R3, c[0x0][0x1d4], PT ;  /* 0x0000750003007a0c */ /* 0x008fe60003f26270 */
[C---:B------:R-:W-:Y:S01]  /*210a0*/  IMAD.X R11, R9.reuse, 0x1, R241, P0 ;  /* 0x00000001090b7824 */ /* 0x040fe200000e06f1 */
[----:B------:R-:W-:Y:S04]  /*210b0*/  IADD3 R2, P0, R2, R238, RZ ;  /* 0x000000ee02027210 */ /* 0x000fe80007f1e0ff */
[----:B------:R-:W-:Y:S01]  /*210c0*/  @!PT LDS RZ, [RZ] ;  /* 0x00000000fffff984 */ /* 0x000fe20000000800 */
[----:B------:R-:W-:Y:S01]  /*210d0*/  @!PT LDS RZ, [RZ] ;  /* 0x00000000fffff984 */ /* 0x000fe20000000800 */
[----:B------:R-:W-:Y:S01]  /*210e0*/  @!PT LDS RZ, [RZ] ;  /* 0x00000000fffff984 */ /* 0x000fe20000000800 */
[----:B----4-:R1:W-:Y:S01]  /*210f0*/  LDGSTS.E.BYPASS.LTC128B.128 [R8], [R10.64], !P3 ;  /* 0x000000000a087fae */ /* 0x0103e2000d901d46 */
[----:B------:R-:W-:Y:S01]  /*21100*/  IMAD.X R3, R9, 0x1, R239, P0 ;  /* 0x0000000109037824 */ /* 0x000fe200000e06ef */
[----:B------:R-:W-:Y:S04]  /*21110*/  MOV R9, 0x181f ;  /* 0x0000181f00097802 */ /* 0x000fe80000000f00 */
[----:B------:R2:W-:Y:S04]  /*21120*/  LDGSTS.E.BYPASS.LTC128B.128 [R8+0x1800], [R2.64], !P1 ;  /* 0x0180000002087fae */ /* 0x0005e8000c901d46 */
[----:B------:R3:W-:Y:S01]  /*21130*/  STL [R1+0x80], R9 ;  /* 0x0000800901007387 */ /* 0x0007e20000100800 */
[----:B-1----:R-:W-:Y:S05]  /*21140*/  IMAD.MOV.U32 R10, RZ, RZ, 0x1 ;  /* 0x00000001ff0a7424 */ /* 0x002fea00078e00ff */
[----:B------:R3:W-:Y:S01]  /*21150*/  STL [R1+0x84], R10 ;  /* 0x0000840a01007387 */ /* 0x0007e20000100800 */
[----:B--2--5:R-:W-:Y:S03]  /*21160*/  MOV R2, R4 ;  /* 0x0000000400027202 */ /* 0x024fe60000000f00 */
[----:B------:R3:W5:Y:S01]  /*21170*/  LDL R8, [R1+0xa0] ;  /* 0x0000a00001087983 */ /* 0x0007620000100800 */
[----:B------:R-:W-:Y:S03]  /*21180*/  MOV R3, 0x211a0 ;  /* 0x000211a000037802 */ /* 0x000fe60000000f00 */
[----:B---3-5:R-:W-:Y:S05]  /*21190*/  CALL.REL.NOINC `($__internal_3_$__cuda_sm70_shflsync_idx_p) ;  /* 0x0000e3c000007944 */ /* 0x028fea0003c00000 */
[----:B------:R1:W5:Y:S01]  /*211a0*/  LDL.LU R9, [R1+0x88] ;  /* 0x0000880001097983 */ /* 0x0003620000300800 */
        /* <DEDUP_REMOVED lines=9> */
[----:B--2---:R-:W-:Y:S05]  /*21240*/  IADD3 R2, P0, R11, R240, RZ ;  /* 0x000000f00b027210 */ /* 0x004fea0007f1e0ff */
[----:B------:R-:W-:Y:S05]  /*21250*/  IMAD.X R3, R9, 0x1, R241, P0 ;  /* 0x0000000109037824 */ /* 0x000fea00000e06f1 */
[----:B------:R-:W-:Y:S01]  /*21260*/  @!PT LDS RZ, [RZ] ;  /* 0x00000000fffff984 */ /* 0x000fe20000000800 */
[----:B------:R-:W-:Y:S01]  /*21270*/  @!PT LDS RZ, [RZ] ;  /* 0x00000000fffff984 */ /* 0x000fe20000000800 */
[----:B------:R-:W-:Y:S01]  /*21280*/  @!PT LDS RZ, [RZ] ;  /* 0x00000000fffff984 */ /* 0x000fe20000000800 */
[----:B---3--:R1:W-:Y:S02]  /*21290*/  LDGSTS.E.BYPASS.LTC128B.128 [R10+0x800], [R2.64], !P3 ;  /* 0x00800000020a7fae */ /* 0x0083e4000d901d46 */
        /* <DEDUP_REMOVED lines=23> */
.L_x_1343:
        /* <DEDUP_REMOVED lines=8> */
.L_x_1344:
        /* <DEDUP_REMOVED lines=8> */
[----:B------:R-:W4:Y:S02]  /*21510*/  LDL R3, [R1+0xf4] ;  /* 0x0000f40001037983 */ /* 0x000f240000100800 */
[----:B----4-:R-:W-:Y:S02]  /*21520*/  ISETP.GE.AND P1, PT, R3, c[0x0][0x1d4], PT ;  /* 0x0000750003007a0c */ /* 0x010fe40003f26270 */
[C---:B--2---:R-:W-:Y:S05]  /*21530*/  IADD3 R10, P0, R2.reuse, R240, RZ ;  /* 0x000000f0020a7210 */ /* 0x044fea0007f1e0ff */
[C---:B------:R-:W-:Y:S01]  /*21540*/  IMAD.X R11, R9.reuse, 0x1, R241, P0 ;  /* 0x00000001090b7824 */ /* 0x040fe200000e06f1 */
[----:B------:R-:W-:Y:S04]  /*21550*/  IADD3 R2, P0, R2, R238, RZ ;  /* 0x000000ee02027210 */ /* 0x000fe80007f1e0ff */
[----:B------:R-:W-:Y:S01]  /*21560*/  @!PT LDS RZ, [RZ] ;  /* 0x00000000fffff984 */ /* 0x000fe20000000800 */
[----:B------:R-:W-:Y:S01]  /*21570*/  @!PT LDS RZ, [RZ] ;  /* 0x00000000fffff984 */ /* 0x000fe20000000800 */
[----:B------:R-:W-:Y:S01]  /*21580*/  @!PT LDS RZ, [RZ] ;  /* 0x00000000fffff984 */ /* 0x000fe20000000800 */
[----:B---3--:R1:W-:Y:S01]  /*21590*/  LDGSTS.E.BYPASS.LTC128B.128 [R8+0x5080], [R10.64], !P3 ;  /* 0x050800000a087fae */ /* 0x0083e2000d901d46 */
[----:B------:R-:W-:Y:S02]  /*215a0*/  IMAD.X R3, R9, 0x1, R239, P0 ;  /* 0x0000000109037824 */ /* 0x000fe400000e06ef */
[----:B------:R-:W-:Y:S03]  /*215b0*/  IMAD.MOV.U32 R9, RZ, RZ, 0x1 ;  /* 0x00000001ff097424 */ /* 0x000fe600078e00ff */
[----:B------:R2:W-:Y:S04]  /*215c0*/  LDGSTS.E.BYPASS.LTC128B.128 [R8+0x6880], [R2.64], !P1 ;  /* 0x0688000002087fae */ /* 0x0005e8000c901d46 */
[----:B------:R3:W-:Y:S04]  /*215d0*/  STL [R1+0x84], R9 ;  /* 0x0000840901007387 */ /* 0x0007e80000100800 */
[----:B-1----:R3:W5:Y:S01]  /*215e0*/  LDL R10, [R1+0xa0] ;  /* 0x0000a000010a7983 */ /* 0x0027620000100800 */
[----:B--2---:R-:W-:Y:S02]  /*215f0*/  MOV R8, 0x181f ;  /* 0x0000181f00087802 */ /* 0x004fe40000000f00 */
[----:B-----5:R-:W-:Y:S02]  /*21600*/  MOV R2, R4 ;  /* 0x0000000400027202 */ /* 0x020fe40000000f00 */
[----:B------:R-:W-:Y:S01]  /*21610*/  MOV R3, 0x21640 ;  /* 0x0002164000037802 */ /* 0x000fe20000000f00 */
[----:B------:R3:W-:Y:S04]  /*21620*/  STL [R1+0x80], R8 ;  /* 0x0000800801007387 */ /* 0x0007e80000100800 */
[----:B---3--:R-:W-:Y:S05]  /*21630*/  CALL.REL.NOINC `($__internal_3_$__cuda_sm70_shflsync_idx_p) ;  /* 0x0000df2000007944 */ /* 0x008fea0003c00000 */
        /* <DEDUP_REMOVED lines=39> */
.L_x_1345:
[----:B------:R-:W-:Y:S02]  /*218b0*/  MOV R3, 0x2 ;  /* 0x0000000200037802 */ /* 0x000fe40000000f00 */
[----:B------:R-:W-:Y:S02]  /*218c0*/  MOV R2, 0x218e0 ;  /* 0x000218e000027802 */ /* 0x000fe40000000f00 */
[----:B------:R-:W-:Y:S05]  /*218d0*/  CALL.REL.NOINC `($__internal_2_$__cuda_sm70_shflsync_bfly_p) ;  /* 0x0000dc2000007944 */ /* 0x000fea0003c00000 */
[----:B------:R-:W-:Y:S01]  /*218e0*/  MOV R139, R51 ;  /* 0x00000033008b7202 */ /* 0x000fe20000000f00 */
[----:B------:R-:W-:-:S05]  /*218f0*/  BRA `(.L_x_1459) ;  /* 0xffff283000007947 */ /* 0x000fca000383ffff */
.L_x_1346:
[----:B------:R-:W-:Y:S01]  /*21900*/  MOV R3, 0x1 ;  /* 0x0000000100037802 */ /* 0x000fe20000000f00 */
[----:B-1----:R-:W-:Y:S01]  /*21910*/  IMAD.MOV.U32 R4, RZ, RZ, R139 ;  /* 0x000000ffff047224 */ /* 0x002fe200078e008b */
[----:B------:R-:W-:Y:S02]  /*21920*/  MOV R2, 0x21940 ;  /* 0x0002194000027802 */ /* 0x000fe40000000f00 */
[----:B------:R-:W-:Y:S05]  /*21930*/  CALL.REL.NOINC `($__internal_2_$__cuda_sm70_shflsync_bfly_p) ;  /* 0x0000dbc000007944 */ /* 0x000fea0003c00000 */
[----:B------:R-:W-:Y:S01]  /*21940*/  IMAD.MOV.U32 R4, RZ, RZ, R140 ;  /* 0x000000ffff047224 */ /* 0x000fe200078e008c */
[----:B------:R-:W-:Y:S01]  /*21950*/  FMNMX.FTZ R139, R139, R51, !PT ;  /* 0x000000338b8b7209 */ /* 0x000fe20007810000 */
[----:B------:R-:W-:Y:S01]  /*21960*/  IMAD.MOV.U32 R3, RZ, RZ, 0x2 ;  /* 0x00000002ff037424 */ /* 0x000fe200078e00ff */
        /* <DEDUP_REMOVED lines=24> */
[----:B------:R-:W-:Y:S01]  /*21af0*/  MOV R2, R51 ;  /* 0x0000003300027202 */ /* 0x000fe20000000f00 */
[----:B------:R-:W-:-:S05]  /*21b00*/  BRA `(.L_x_1460) ;  /* 0xffff271000007947 */ /* 0x000fca000383ffff */
.L_x_1349:
[----:B----4-:R1:W-:Y:S01]  /*21b10*/  STL [R1+0x84], RZ ;  /* 0x000084ff01007387 */ /* 0x0103e20000100800 */
[----:B------:R-:W-:Y:S01]  /*21b20*/  MOV R7, 0x181f ;  /* 0x0000181f00077802 */ /* 0x000fe20000000f00 */
[----:B------:R-:W-:Y:S01]  /*21b30*/  IMAD.MOV.U32 R2, RZ, RZ, R0 ;  /* 0x000000ffff027224 */ /* 0x000fe200078e0000 */
[----:B------:R-:W-:Y:S03]  /*21b40*/  MOV R3, 0x21b70 ;  /* 0x00021b7000037802 */ /* 0x000fe60000000f00 */
[----:B------:R1:W-:Y:S04]  /*21b50*/  STL [R1+0x80], R7 ;  /* 0x0000800701007387 */ /* 0x0003e80000100800 */
[----:B-1----:R-:W-:Y:S05]  /*21b60*/  CALL.REL.NOINC `($__internal_3_$__cuda_sm70_shflsync_idx_p) ;  /* 0x0000d9f000007944 */ /* 0x002fea0003c00000 */
[----:B------:R1:W5:Y:S02]  /*21b70*/  LDL.LU R7, [R1+0x88] ;  /* 0x0000880001077983 */ /* 0x0003640000300800 */
[----:B-1---5:R-:W-:-:S05]  /*21b80*/  BRA `(.L_x_1461) ;  /* 0xffff46f000007947 */ /* 0x022fca000383ffff */
.L_x_1352:
        /* <DEDUP_REMOVED lines=8> */
.L_x_1353:
[----:B------:R4:W-:Y:S01]  /*21c10*/  STL [R1+0x84], RZ ;  /* 0x000084ff01007387 */ /* 0x0009e20000100800 */
[----:B------:R-:W-:Y:S01]  /*21c20*/  MOV R8, 0x181f ;  /* 0x0000181f00087802 */ /* 0x000fe20000000f00 */
[----:B------:R-:W-:Y:S01]  /*21c30*/  IMAD.MOV.U32 R2, RZ, RZ, R4 ;  /* 0x000000ffff027224 */ /* 0x000fe200078e0004 */
[----:B------:R-:W-:Y:S03]  /*21c40*/  MOV R3, 0x21c70 ;  /* 0x00021c7000037802 */ /* 0x000fe60000000f00 */
[----:B------:R4:W-:Y:S04]  /*21c50*/  STL [R1+0x80], R8 ;  /* 0x0000800801007387 */ /* 0x0009e80000100800 */
[----:B-1234-:R-:W-:Y:S05]  /*21c60*/  CALL.REL.NOINC `($__internal_3_$__cuda_sm70_shflsync_idx_p) ;  /* 0x0000d8f000007944 */ /* 0x01efea0003c00000 */
[----:B------:R-:W2:Y:S04]  /*21c70*/  LDL R11, [R1+0xa4] ;  /* 0x0000a400010b7983 */ /* 0x000ea80000100800 */
[----:B------:R-:W3:Y:S04]  /*21c80*/  LDL.LU R2, [R1+0x88] ;  /* 0x0000880001027983 */ /* 0x000ee80000300800 */
[----:B------:R-:W4:Y:S04]  /*21c90*/  LDL R10, [R1+0x74] ;  /* 0x00007400010a7983 */ /* 0x000f280000100800 */
[----:B------:R-:W2:Y:S02]  /*21ca0*/  LDL R3, [R1+0xf4] ;  /* 0x0000f40001037983 */ /* 0x000ea40000100800 */
[----:B--2---:R-:W-:Y:S02]  /*21cb0*/  ISETP.GE.AND P1, PT, R3, c[0x0][0x1d4], PT ;  /* 0x0000750003007a0c */ /* 0x004fe40003f26270 */
[----:B------:R-:W-:Y:S02]  /*21cc0*/  ISETP.GE.AND P2, PT, R11, c[0x0][0x1d4], PT ;  /* 0x000075000b007a0c */ /* 0x000fe40003f46270 */
[C---:B---3--:R-:W-:Y:S05]  /*21cd0*/  IADD3 R8, P0, R2.reuse, R212, RZ ;  /* 0x000000d402087210 */ /* 0x048fea0007f1e0ff */
[C---:B------:R-:W-:Y:S01]  /*21ce0*/  IMAD.X R9, R7.reuse, 0x1, R214, P0 ;  /* 0x0000000107097824 */ /* 0x040fe200000e06d6 */
[----:B------:R-:W-:Y:S05]  /*21cf0*/  IADD3 R2, P0, R2, R139, RZ ;  /* 0x0000008b02027210 */ /* 0x000fea0007f1e0ff */
[----:B------:R-:W-:Y:S01]  /*21d00*/  @!PT LDS RZ, [RZ] ;  /* 0x00000000fffff984 */ /* 0x000fe20000000800 */
[----:B------:R-:W-:Y:S01]  /*21d10*/  @!PT LDS RZ, [RZ] ;  /* 0x00000000fffff984 */ /* 0x000fe20000000800 */
[----:B------:R-:W-:Y:S01]  /*21d20*/  @!PT LDS RZ, [RZ] ;  /* 0x00000000fffff984 */ /* 0x000fe20000000800 */
[----:B----4-:R1:W-:Y:S01]  /*21d30*/  LDGSTS.E.BYPASS.LTC128B.128 [R10+0x5080], [R8.64], !P2 ;  /* 0x05080000080a7fae */ /* 0x0103e2000d101d46 */
[----:B------:R-:W-:Y:S02]  /*21d40*/  IMAD.X R3, R7, 0x1, R213, P0 ;  /* 0x0000000107037824 */ /* 0x000fe400000e06d5 */
[----:B------:R-:W-:Y:S03]  /*21d50*/  IMAD.MOV.U32 R7, RZ, RZ, 0x181f ;  /* 0x0000181fff077424 */ /* 0x000fe600078e00ff */
[----:B------:R2:W-:Y:S04]  /*21d60*/  LDGSTS.E.BYPASS.LTC128B.128 [R10+0x6880], [R2.64], !P1 ;  /* 0x06880000020a7fae */ /* 0x0005e8000c901d46 */
[----:B------:R3:W-:Y:S01]  /*21d70*/  STL [R1+0x80], R7 ;  /* 0x0000800701007387 */ /* 0x0007e20000100800 */
[----:B-1----:R-:W-:Y:S05]  /*21d80*/  IMAD.MOV.U32 R8, RZ, RZ, 0x1 ;  /* 0x00000001ff087424 */ /* 0x002fea00078e00ff */
[----:B------:R3:W-:Y:S01]  /*21d90*/  STL [R1+0x84], R8 ;  /* 0x0000840801007387 */ /* 0x0007e20000100800 */
[----:B--2---:R-:W-:Y:S01]  /*21da0*/  MOV R3, 0x21dd0 ;  /* 0x00021dd000037802 */ /* 0x004fe20000000f00 */
[----:B-----5:R-:W-:Y:S02]  /*21db0*/  IMAD.MOV.U32 R2, RZ, RZ, R0 ;  /* 0x000000ffff027224 */ /* 0x020fe400078e0000 */
[----:B---3--:R-:W-:Y:S05]  /*21dc0*/  CALL.REL.NOINC `($__internal_3_$__cuda_sm70_shflsync_idx_p) ;  /* 0x0000d79000007944 */ /* 0x008fea0003c00000 */
        /* <DEDUP_REMOVED lines=10> */
[----:B------:R-:W4:Y:S04]  /*21e70*/  LDL R3, [R1+0xf4] ;  /* 0x0000f40001037983 */ /* 0x000f280000100800 */
[----:B------:R-:W4:Y:S01]  /*21e80*/  LDL R10, [R1+0x74] ;  /* 0x00007400010a7983 */ /* 0x000f220000100800 */
[----:B--2---:R-:W-:Y:S02]  /*21e90*/  ISETP.GE.AND P2, PT, R11, c[0x0][0x1d4], PT ;  /* 0x000075000b007a0c */ /* 0x004fe40003f46270 */
[C---:B---3--:R-:W-:Y:S02]  /*21ea0*/  IADD3 R8, P0, R2.reuse, R212, RZ ;  /* 0x000000d402087210 */ /* 0x048fe40007f1e0ff */
[----:B----4-:R-:W-:Y:S03]  /*21eb0*/  ISETP.GE.AND P1, PT, R3, c[0x0][0x1d4], PT ;  /* 0x0000750003007a0c */ /* 0x010fe60003f26270 */
[C---:B------:R-:W-:Y:S01]  /*21ec0*/  IMAD.X R9, R7.reuse, 0x1, R214, P0 ;  /* 0x0000000107097824 */ /* 0x040fe200000e06d6 */
[----:B------:R-:W-:Y:S05]  /*21ed0*/  IADD3 R2, P0, R2, R139, RZ ;  /* 0x0000008b02027210 */ /* 0x000fea0007f1e0ff */
[----:B------:R-:W-:Y:S01]  /*21ee0*/  @!PT LDS RZ, [RZ] ;  /* 0x00000000fffff984 */ /* 0x000fe20000000800 */
[----:B------:R-:W-:Y:S01]  /*21ef0*/  @!PT LDS RZ, [RZ] ;  /* 0x00000000fffff984 */ /* 0x000fe20000000800 */
[----:B------:R-:W-:Y:S01]  /*21f00*/  @!PT LDS RZ, [RZ] ;  /* 0x00000000fffff984 */ /* 0x000fe20000000800 */
[----:B------:R1:W-:Y:S01]  /*21f10*/  LDGSTS.E.BYPASS.LTC128B.128 [R10+0x5880], [R8.64], !P2 ;  /* 0x05880000080a7fae */ /* 0x0003e2000d101d46 */
[----:B------:R-:W-:Y:S02]  /*21f20*/  IMAD.X R3, R7, 0x1, R213, P0 ;  /* 0x0000000107037824 */ /* 0x000fe400000e06d5 */
[----:B------:R-:W-:Y:S03]  /*21f30*/  IMAD.MOV.U32 R7, RZ, RZ, 0x2 ;  /* 0x00000002ff077424 */ /* 0x000fe600078e00ff */
[----:B------:R2:W-:Y:S04]  /*21f40*/  LDGSTS.E.BYPASS.LTC128B.128 [R10+0x7080], [R2.64], !P1 ;  /* 0x07080000020a7fae */ /* 0x0005e8000c901d46 */
[----:B------:R1:W-:Y:S01]  /*21f50*/  STL [R1+0x84], R7 ;  /* 0x0000840701007387 */ /* 0x0003e20000100800 */
        /* <DEDUP_REMOVED lines=15> */
.L_x_1354:
        /* <DEDUP_REMOVED lines=8> */
.L_x_1359:
[----:B------:R-:W-:Y:S01]  /*220d0*/  MOV R4, 0x1 ;  /* 0x0000000100047802 */ /* 0x000fe20000000f00 */
[----:B------:R-:W-:Y:S01]  /*220e0*/  IMAD.MOV.U32 R0, RZ, RZ, 0x1c1f ;  /* 0x00001c1fff007424 */ /* 0x000fe200078e00ff */
[----:B------:R-:W-:Y:S01]  /*220f0*/  MOV R3, 0x22140 ;  /* 0x0002214000037802 */ /* 0x000fe20000000f00 */
[----:B------:R-:W-:Y:S02]  /*22100*/  IMAD.MOV.U32 R2, RZ, RZ, R7 ;  /* 0x000000ffff027224 */ /* 0x000fe400078e0007 */
[----:B------:R2:W-:Y:S04]  /*22110*/  STL [R1+0x84], R4 ;  /* 0x0000840401007387 */ /* 0x0005e80000100800 */
[----:B------:R2:W-:Y:S02]  /*22120*/  STL [R1+0x80], R0 ;  /* 0x0000800001007387 */ /* 0x0005e40000100800 */
[----:B-12---:R-:W-:Y:S05]  /*22130*/  CALL.REL.NOINC `($__internal_3_$__cuda_sm70_shflsync_idx_p) ;  /* 0x0000d42000007944 */ /* 0x006fea0003c00000 */
[----:B------:R1:W5:Y:S02]  /*22140*/  LDL.LU R3, [R1+0x88] ;  /* 0x0000880001037983 */ /* 0x0003640000300800 */
[----:B-1---5:R-:W-:-:S05]  /*22150*/  BRA `(.L_x_1465) ;  /* 0xffff5e3000007947 */ /* 0x022fca000383ffff */
.L_x_1364:
[----:B------:R-:W-:Y:S01]  /*22160*/  MOV R4, 0x2 ;  /* 0x0000000200047802 */ /* 0x000fe20000000f00 */
[----:B------:R-:W-:Y:S01]  /*22170*/  IMAD.MOV.U32 R0, RZ, RZ, 0x1c1f ;  /* 0x00001c1fff007424 */ /* 0x000fe200078e00ff */
[----:B------:R-:W-:Y:S01]  /*22180*/  MOV R3, 0x221d0 ;  /* 0x000221d000037802 */ /* 0x000fe20000000f00 */
[----:B------:R-:W-:Y:S02]  /*22190*/  IMAD.MOV.U32 R2, RZ, RZ, R7 ;  /* 0x000000ffff027224 */ /* 0x000fe400078e0007 */
[----:B------:R3:W-:Y:S04]  /*221a0*/  STL [R1+0x84], R4 ;  /* 0x0000840401007387 */ /* 0x0007e80000100800 */
[----:B------:R3:W-:Y:S02]  /*221b0*/  STL [R1+0x80], R0 ;  /* 0x0000800001007387 */ /* 0x0007e40000100800 */
[----:B-123--:R-:W-:Y:S05]  /*221c0*/  CALL.REL.NOINC `($__internal_3_$__cuda_sm70_shflsync_idx_p) ;  /* 0x0000d39000007944 */ /* 0x00efea0003c00000 */
[----:B------:R1:W5:Y:S02]  /*221d0*/  LDL.LU R3, [R1+0x88] ;  /* 0x0000880001037983 */ /* 0x0003640000300800 */
[----:B-1---5:R-:W-:-:S05]  /*221e0*/  BRA `(.L_x_1466) ;  /* 0xffff624000007947 */ /* 0x022fca000383ffff */
.L_x_1369:
[----:B------:R-:W-:Y:S01]  /*221f0*/  MOV R4, 0x3 ;  /* 0x0000000300047802 */ /* 0x000fe20000000f00 */
[----:B------:R-:W-:Y:S01]  /*22200*/  IMAD.MOV.U32 R0, RZ, RZ, 0x1c1f ;  /* 0x00001c1fff007424 */ /* 0x000fe200078e00ff */
[----:B------:R-:W-:Y:S01]  /*22210*/  MOV R3, 0x22260 ;  /* 0x0002226000037802 */ /* 0x000fe20000000f00 */
[----:B------:R-:W-:Y:S02]  /*22220*/  IMAD.MOV.U32 R2, RZ, RZ, R7 ;  /* 0x000000ffff027224 */ /* 0x000fe400078e0007 */
[----:B------:R4:W-:Y:S04]  /*22230*/  STL [R1+0x84], R4 ;  /* 0x0000840401007387 */ /* 0x0009e80000100800 */
[----:B------:R4:W-:Y:S02]  /*22240*/  STL [R1+0x80], R0 ;  /* 0x0000800001007387 */ /* 0x0009e40000100800 */
[----:B-1234-:R-:W-:Y:S05]  /*22250*/  CALL.REL.NOINC `($__internal_3_$__cuda_sm70_shflsync_idx_p) ;  /* 0x0000d30000007944 */ /* 0x01efea0003c00000 */
[----:B------:R1:W5:Y:S02]  /*22260*/  LDL.LU R3, [R1+0x88] ;  /* 0x0000880001037983 */ /* 0x0003640000300800 */
[----:B-1---5:R-:W-:-:S05]  /*22270*/  BRA `(.L_x_1467) ;  /* 0xffff665000007947 */ /* 0x022fca000383ffff */
.L_x_1374:
[----:B------:R-:W-:Y:S02]  /*22280*/  MOV R3, 0x2 ;  /* 0x0000000200037802 */ /* 0x000fe40000000f00 */
[----:B------:R-:W-:Y:S02]  /*22290*/  MOV R2, 0x222b0 ;  /* 0x000222b000027802 */ /* 0x000fe40000000f00 */
[----:B------:R-:W-:Y:S05]  /*222a0*/  CALL.REL.NOINC `($__internal_2_$__cuda_sm70_shflsync_bfly_p) ;  /* 0x0000d25000007944 */ /* 0x000fea0003c00000 */
[----:B------:R-:W-:Y:S01]  /*222b0*/  MOV R139, R51 ;  /* 0x00000033008b7202 */ /* 0x000fe20000000f00 */
[----:B------:R-:W-:-:S05]  /*222c0*/  BRA `(.L_x_1468) ;  /* 0xffff6da000007947 */ /* 0x000fca000383ffff */
.L_x_1375:
        /* <DEDUP_REMOVED lines=33> */
.L_x_1377:
[----:B------:R2:W5:Y:S01]  /*224e0*/  LDL R4, [R1+0x90] ;  /* 0x0000900001047983 */ /* 0x0005620000100800 */
[----:B-1----:R-:W-:-:S02]  /*224f0*/  MOV R3, 0x2 ;  /* 0x0000000200037802 */ /* 0x002fc40000000f00 */
[----:B------:R-:W-:Y:S02]  /*22500*/  MOV R2, 0x22520 ;  /* 0x0002252000027802 */ /* 0x000fe40000000f00 */
[----:B--2--5:R-:W-:Y:S05]  /*22510*/  CALL.REL.NOINC `($__internal_2_$__cuda_sm70_shflsync_bfly_p) ;  /* 0x0000cfe000007944 */ /* 0x024fea0003c00000 */
[----:B------:R-:W-:Y:S01]  /*22520*/  MOV R6, R51 ;  /* 0x0000003300067202 */ /* 0x000fe20000000f00 */
[----:B------:R-:W-:Y:S05]  /*22530*/  BRA `(.L_x_1470) ;  /* 0xffff8bc000007947 */ /* 0x000fea000383ffff */
.L_x_1378:
[----:B------:R-:W-:Y:S01]  /*22540*/  IMAD.MOV.U32 R4, RZ, RZ, R6 ;  /* 0x000000ffff047224 */ /* 0x000fe200078e0006 */
[----:B-1----:R-:W-:Y:S02]  /*22550*/  MOV R3, 0x1 ;  /* 0x0000000100037802 */ /* 0x002fe40000000f00 */
[----:B------:R-:W-:Y:S02]  /*22560*/  MOV R2, 0x22580 ;  /* 0x0002258000027802 */ /* 0x000fe40000000f00 */
[----:B------:R-:W-:Y:S05]  /*22570*/  CALL.REL.NOINC `($__internal_2_$__cuda_sm70_shflsync_bfly_p) ;  /* 0x0000cf8000007944 */ /* 0x000fea0003c00000 */
[----:B------:R1:W5:Y:S01]  /*22580*/  LDL R4, [R1+0x94] ;  /* 0x0000940001047983 */ /* 0x0003620000100800 */
[----:B------:R-:W-:Y:S01]  /*22590*/  FADD.FTZ R6, R6, R51 ;  /* 0x0000003306067221 */ /* 0x000fe20000010000 */
[----:B------:R-:W-:Y:S02]  /*225a0*/  MOV R3, 0x2 ;  /* 0x0000000200037802 */ /* 0x000fe40000000f00 */
[----:B------:R-:W-:Y:S02]  /*225b0*/  MOV R2, 0x225d0 ;  /* 0x000225d000027802 */ /* 0x000fe40000000f00 */
[----:B-1---5:R-:W-:Y:S05]  /*225c0*/  CALL.REL.NOINC `($__internal_2_$__cuda_sm70_shflsync_bfly_p) ;  /* 0x0000cf3000007944 */ /* 0x022fea0003c00000 */
[----:B------:R-:W2:Y:S01]  /*225d0*/  LDL.LU R0, [R1+0x94] ;  /* 0x0000940001007983 */ /* 0x000ea20000300800 */
[----:B------:R-:W-:Y:S02]  /*225e0*/  MOV R3, 0x1 ;  /* 0x0000000100037802 */ /* 0x000fe40000000f00 */
[----:B------:R-:W-:Y:S01]  /*225f0*/  MOV R2, 0x22630 ;  /* 0x0002263000027802 */ /* 0x000fe20000000f00 */
[----:B--2---:R-:W-:-:S05]  /*22600*/  FADD.FTZ R5, R0, R51 ;  /* 0x0000003300057221 */ /* 0x004fca0000010000 */
[----:B------:R-:W-:Y:S02]  /*22610*/  MOV R4, R5 ;  /* 0x0000000500047202 */ /* 0x000fe40000000f00 */
        /* <DEDUP_REMOVED lines=23> */
[----:B------:R-:W-:Y:S05]  /*22790*/  BRA `(.L_x_1471) ;  /* 0xffff8a9000007947 */ /* 0x000fea000383ffff */
.L_x_1398:
        /* <DEDUP_REMOVED lines=8> */
.L_x_1399:
        /* <DEDUP_REMOVED lines=8> */
.L_x_1402:
[----:B--2---:R-:W-:Y:S01]  /*228a0*/  MOV R4, 0x1 ;  /* 0x0000000100047802 */ /* 0x004fe20000000f00 */
[----:B------:R-:W-:Y:S01]  /*228b0*/  IMAD.MOV.U32 R0, RZ, RZ, 0x181f ;  /* 0x0000181fff007424 */ /* 0x000fe200078e00ff */
[----:B------:R-:W-:Y:S01]  /*228c0*/  MOV R3, 0x22910 ;  /* 0x0002291000037802 */ /* 0x000fe20000000f00 */
[----:B----4-:R-:W-:Y:S02]  /*228d0*/  IMAD.MOV.U32 R2, RZ, RZ, R9 ;  /* 0x000000ffff027224 */ /* 0x010fe400078e0009 */
[----:B------:R2:W-:Y:S04]  /*228e0*/  STL [R1+0x84], R4 ;  /* 0x0000840401007387 */ /* 0x0005e80000100800 */
[----:B------:R2:W-:Y:S02]  /*228f0*/  STL [R1+0x80], R0 ;  /* 0x0000800001007387 */ /* 0x0005e40000100800 */
[----:B-123--:R-:W-:Y:S05]  /*22900*/  CALL.REL.NOINC `($__internal_3_$__cuda_sm70_shflsync_idx_p) ;  /* 0x0000cc5000007944 */ /* 0x00efea0003c00000 */
        /* <DEDUP_REMOVED lines=10> */
.L_x_1405:
[----:B--2---:R-:W-:Y:S01]  /*229b0*/  MOV R4, 0x2 ;  /* 0x0000000200047802 */ /* 0x004fe20000000f00 */
[----:B------:R-:W-:Y:S01]  /*229c0*/  IMAD.MOV.U32 R0, RZ, RZ, 0x181f ;  /* 0x0000181fff007424 */ /* 0x000fe200078e00ff */
[----:B------:R-:W-:Y:S01]  /*229d0*/  MOV R3, 0x22a20 ;  /* 0x00022a2000037802 */ /* 0x000fe20000000f00 */
[----:B------:R-:W-:Y:S02]  /*229e0*/  IMAD.MOV.U32 R2, RZ, RZ, R9 ;  /* 0x000000ffff027224 */ /* 0x000fe400078e0009 */
[----:B------:R2:W-:Y:S04]  /*229f0*/  STL [R1+0x84], R4 ;  /* 0x0000840401007387 */ /* 0x0005e80000100800 */
[----:B------:R2:W-:Y:S02]  /*22a00*/  STL [R1+0x80], R0 ;  /* 0x0000800001007387 */ /* 0x0005e40000100800 */
[----:B-123--:R-:W-:Y:S05]  /*22a10*/  CALL.REL.NOINC `($__internal_3_$__cuda_sm70_shflsync_idx_p) ;  /* 0x0000cb4000007944 */ /* 0x00efea0003c00000 */
[----:B-----5:R1:W5:Y:S02]  /*22a20*/  LDL.LU R0, [R1+0x88] ;  /* 0x0000880001007983 */ /* 0x0203640000300800 */
[----:B-1---5:R-:W-:Y:S05]  /*22a30*/  BRA `(.L_x_1475) ;  /* 0xffffb7b000007947 */ /* 0x022fea000383ffff */
.L_x_1406:
[----:B--2---:R-:W-:Y:S01]  /*22a40*/  MOV R5, 0x2 ;  /* 0x0000000200057802 */ /* 0x004fe20000000f00 */
[----:B------:R-:W-:Y:S01]  /*22a50*/  IMAD.MOV.U32 R4, RZ, RZ, 0x181f ;  /* 0x0000181fff047424 */ /* 0x000fe200078e00ff */
[----:B------:R-:W-:Y:S01]  /*22a60*/  MOV R3, 0x22ab0 ;  /* 0x00022ab000037802 */ /* 0x000fe20000000f00 */
[----:B------:R-:W-:-:S02]  /*22a70*/  IMAD.MOV.U32 R2, RZ, RZ, R11 ;  /* 0x000000ffff027224 */ /* 0x000fc400078e000b */
[----:B------:R2:W-:Y:S04]  /*22a80*/  STL [R1+0x84], R5 ;  /* 0x0000840501007387 */ /* 0x0005e80000100800 */
[----:B------:R2:W-:Y:S02]  /*22a90*/  STL [R1+0x80], R4 ;  /* 0x0000800401007387 */ /* 0x0005e40000100800 */
[----:B-1234-:R-:W-:Y:S05]  /*22aa0*/  CALL.REL.NOINC `($__internal_3_$__cuda_sm70_shflsync_idx_p) ;  /* 0x0000cab000007944 */ /* 0x01efea0003c00000 */
[----:B------:R1:W5:Y:S02]  /*22ab0*/  LDL.LU R2, [R1+0x88] ;  /* 0x0000880001027983 */ /* 0x0003640000300800 */
[----:B-1---5:R-:W-:Y:S05]  /*22ac0*/  BRA `(.L_x_1476) ;  /* 0xffffb74000007947 */ /* 0x022fea000383ffff */
.L_x_1409:
[----:B-1----:R-:W-:Y:S01]  /*22ad0*/  MOV R4, 0x3 ;  /* 0x0000000300047802 */ /* 0x002fe20000000f00 */
[----:B------:R-:W-:Y:S01]  /*22ae0*/  IMAD.MOV.U32 R0, RZ, RZ, 0x181f ;  /* 0x0000181fff007424 */ /* 0x000fe200078e00ff */
[----:B------:R-:W-:Y:S01]  /*22af0*/  MOV R3, 0x22b40 ;  /* 0x00022b4000037802 */ /* 0x000fe20000000f00 */
[----:B---3--:R-:W-:Y:S02]  /*22b00*/  IMAD.MOV.U32 R2, RZ, RZ, R9 ;  /* 0x000000ffff027224 */ /* 0x008fe400078e0009 */
[----:B------:R1:W-:Y:S04]  /*22b10*/  STL [R1+0x84], R4 ;  /* 0x0000840401007387 */ /* 0x0003e80000100800 */
[----:B------:R1:W-:Y:S02]  /*22b20*/  STL [R1+0x80], R0 ;  /* 0x0000800001007387 */ /* 0x0003e40000100800 */
[----:B-12-4-:R-:W-:Y:S05]  /*22b30*/  CALL.REL.NOINC `($__internal_3_$__cuda_sm70_shflsync_idx_p) ;  /* 0x0000ca2000007944 */ /* 0x016fea0003c00000 */
        /* <DEDUP_REMOVED lines=10> */
.L_x_1412:
[----:B--2---:R-:W-:Y:S01]  /*22be0*/  MOV R4, 0x4 ;  /* 0x0000000400047802 */ /* 0x004fe20000000f00 */
[----:B------:R-:W-:Y:S01]  /*22bf0*/  IMAD.MOV.U32 R0, RZ, RZ, 0x181f ;  /* 0x0000181fff007424 */ /* 0x000fe200078e00ff */
[----:B------:R-:W-:Y:S01]  /*22c00*/  MOV R3, 0x22c50 ;  /* 0x00022c5000037802 */ /* 0x000fe20000000f00 */
[----:B---3--:R-:W-:Y:S02]  /*22c10*/  IMAD.MOV.U32 R2, RZ, RZ, R9 ;  /* 0x000000ffff027224 */ /* 0x008fe400078e0009 */
[----:B------:R2:W-:Y:S04]  /*22c20*/  STL [R1+0x84], R4 ;  /* 0x0000840401007387 */ /* 0x0005e80000100800 */
[----:B------:R2:W-:Y:S02]  /*22c30*/  STL [R1+0x80], R0 ;  /* 0x0000800001007387 */ /* 0x0005e40000100800 */
[----:B-12-4-:R-:W-:Y:S05]  /*22c40*/  CALL.REL.NOINC `($__internal_3_$__cuda_sm70_shflsync_idx_p) ;  /* 0x0000c91000007944 */ /* 0x016fea0003c00000 */
[----:B-----5:R1:W5:Y:S02]  /*22c50*/  LDL.LU R0, [R1+0x88] ;  /* 0x0000880001007983 */ /* 0x0203640000300800 */
[----:B-1---5:R-:W-:Y:S05]  /*22c60*/  BRA `(.L_x_1478) ;  /* 0xffffb7d000007947 */ /* 0x022fea000383ffff */
.L_x_1413:
[----:B--2---:R-:W-:Y:S01]  /*22c70*/  MOV R5, 0x4 ;  /* 0x0000000400057802 */ /* 0x004fe20000000f00 */
[----:B------:R-:W-:Y:S01]  /*22c80*/  IMAD.MOV.U32 R4, RZ, RZ, 0x181f ;  /* 0x0000181fff047424 */ /* 0x000fe200078e00ff */
[----:B------:R-:W-:Y:S01]  /*22c90*/  MOV R3, 0x22ce0 ;  /* 0x00022ce000037802 */ /* 0x000fe20000000f00 */
[----:B---3--:R-:W-:-:S02]  /*22ca0*/  IMAD.MOV.U32 R2, RZ, RZ, R11 ;  /* 0x000000ffff027224 */ /* 0x008fc400078e000b */
[----:B------:R2:W-:Y:S04]  /*22cb0*/  STL [R1+0x84], R5 ;  /* 0x0000840501007387 */ /* 0x0005e80000100800 */
[----:B------:R2:W-:Y:S02]  /*22cc0*/  STL [R1+0x80], R4 ;  /* 0x0000800401007387 */ /* 0x0005e40000100800 */
[----:B-12-4-:R-:W-:Y:S05]  /*22cd0*/  CALL.REL.NOINC `($__internal_3_$__cuda_sm70_shflsync_idx_p) ;  /* 0x0000c88000007944 */ /* 0x016fea0003c00000 */
[----:B------:R1:W5:Y:S02]  /*22ce0*/  LDL.LU R2, [R1+0x88] ;  /* 0x0000880001027983 */ /* 0x0003640000300800 */
[----:B-1---5:R-:W-:Y:S05]  /*22cf0*/  BRA `(.L_x_1479) ;  /* 0xffffb76000007947 */ /* 0x022fea000383ffff */
.L_x_1416:
[----:B---3--:R-:W-:Y:S01]  /*22d00*/  MOV R4, 0x5 ;  /* 0x0000000500047802 */ /* 0x008fe20000000f00 */
[----:B------:R-:W-:Y:S01]  /*22d10*/  IMAD.MOV.U32 R0, RZ, RZ, 0x181f ;  /* 0x0000181fff007424 */ /* 0x000fe200078e00ff */
[----:B------:R-:W-:Y:S01]  /*22d20*/  MOV R3, 0x22d70 ;  /* 0x00022d7000037802 */ /* 0x000fe20000000f00 */
[----:B------:R-:W-:Y:S02]  /*22d30*/  IMAD.MOV.U32 R2, RZ, RZ, R9 ;  /* 0x000000ffff027224 */ /* 0x000fe400078e0009 */
[----:B------:R3:W-:Y:S04]  /*22d40*/  STL [R1+0x84], R4 ;  /* 0x0000840401007387 */ /* 0x0007e80000100800 */
[----:B------:R3:W-:Y:S02]  /*22d50*/  STL [R1+0x80], R0 ;  /* 0x0000800001007387 */ /* 0x0007e40000100800 */
[----:B-1234-:R-:W-:Y:S05]  /*22d60*/  CALL.REL.NOINC `($__internal_3_$__cuda_sm70_shflsync_idx_p) ;  /* 0x0000c7f000007944 */ /* 0x01efea0003c00000 */
        /* <DEDUP_REMOVED lines=10> */
.L_x_1419:
        /* <DEDUP_REMOVED lines=9> */
.L_x_1420:
        /* <DEDUP_REMOVED lines=9> */
.L_x_1423:
        /* <DEDUP_REMOVED lines=17> */
        .type           $_ZN7cutlass13device_kernelIN5flash19enable_sm80_to_sm89INS1_16FlashAttnFwdSm80INS1_25CollectiveMainloopFwdSm80ILi4ELi1ELb0EN4cute5tupleIJNS5_1CILi128EEENS7_ILi48EEES8_EEELi128ENS_10bfloat16_tEfNS_4arch4Sm80ELb0ELb1ELb1ELb1ELb1ELb1ELb1ELb0EEENS1_21CollectiveEpilogueFwdINS6_IJS8_S8_S9_EEENS6_IJNS7_ILi1EEESH_SH_EEESB_SD_Li128ELb1ELb1ELb0ELb0EEENS1_19SingleTileSchedulerILb1ELb0ELb1ELi128EEEEEEEEEvNT_6ParamsE$_ZZN5flash25CollectiveMainloopFwdSm80ILi4ELi1ELb0EN4cute5tupleIJNS1_1CILi128EEENS3_ILi48EEES4_EEELi128EN7cutlass10bfloat16_tEfNS7_4arch4Sm80ELb0ELb1ELb1ELb1ELb1ELb1ELb1ELb0EE3mmaINS_16FlashAttnFwdSm80ISB_NS_21CollectiveEpilogueFwdINS2_IJS4_S4_S5_EEENS2_IJNS3_ILi1EEESG_SG_EEES8_SA_Li128ELb1ELb1ELb0ELb0EEENS_19SingleTileSchedulerILb1ELb0ELb1ELi128EEEE13SharedStorageENS1_6TensorINS1_11ArrayEngineIfLm128EEENS1_6LayoutINS2_IJNS2_IJNS3_ILi2EEESR_EEESR_NS3_ILi16EEEEEENS2_IJNS2_IJSG_SR_EEENS3_ILi4EEENS3_ILi8EEEEEEEEEENS_7SoftmaxILi4ELi0EEEEEbRKNSB_6ParamsERT0_RT1_iRKNS_16SeqlenInfoQKNewKILb1ELb1EEENS2_IJiiiiEEERT_ENKUlvE_clEv,@function
        .size           $_ZN7cutlass13device_kernelIN5flash19enable_sm80_to_sm89INS1_16FlashAttnFwdSm80INS1_25CollectiveMainloopFwdSm80ILi4ELi1ELb0EN4cute5tupleIJNS5_1CILi128EEENS7_ILi48EEES8_EEELi128ENS_10bfloat16_tEfNS_4arch4Sm80ELb0ELb1ELb1ELb1ELb1ELb1ELb1ELb0EEENS1_21CollectiveEpilogueFwdINS6_IJS8_S8_S9_EEENS6_IJNS7_ILi1EEESH_SH_EEESB_SD_Li128ELb1ELb1ELb0ELb0EEENS1_19SingleTileSchedulerILb1ELb0ELb1ELi128EEEEEEEEEvNT_6ParamsE$_ZZN5flash25CollectiveMainloopFwdSm80ILi4ELi1ELb0EN4cute5tupleIJNS1_1CILi128EEENS3_ILi48EEES4_EEELi128EN7cutlass10bfloat16_tEfNS7_4arch4Sm80ELb0ELb1ELb1ELb1ELb1ELb1ELb1ELb0EE3mmaINS_16FlashAttnFwdSm80ISB_NS_21CollectiveEpilogueFwdINS2_IJS4_S4_S5_EEENS2_IJNS3_ILi1EEESG_SG_EEES8_SA_Li128ELb1ELb1ELb0ELb0EEENS_19SingleTileSchedulerILb1ELb0ELb1ELi128EEEE13SharedStorageENS1_6TensorINS1_11ArrayEngineIfLm128EEENS1_6LayoutINS2_IJNS2_IJNS3_ILi2EEESR_EEESR_NS3_ILi16EEEEEENS2_IJNS2_IJSG_SR_EEENS3_ILi4EEENS3_ILi8EEEEEEEEEENS_7SoftmaxILi4ELi0EEEEEbRKNSB_6ParamsERT0_RT1_iRKNS_16SeqlenInfoQKNewKILb1ELb1EEENS2_IJiiiiEEERT_ENKUlvE_clEv,($__internal_2_$__cuda_sm70_shflsync_bfly_p - $_ZN7cutlass13device_kernelIN5flash19enable_sm80_to_sm89INS1_16FlashAttnFwdSm80INS1_25CollectiveMainloopFwdSm80ILi4ELi1ELb0EN4cute5tupleIJNS5_1CILi128EEENS7_ILi48EEES8_EEELi128ENS_10bfloat16_tEfNS_4arch4Sm80ELb0ELb1ELb1ELb1ELb1ELb1ELb1ELb0EEENS1_21CollectiveEpilogueFwdINS6_IJS8_S8_S9_EEENS6_IJNS7_ILi1EEESH_SH_EEESB_SD_Li128ELb1ELb1ELb0ELb0EEENS1_19SingleTileSchedulerILb1ELb0ELb1ELi128EEEEEEEEEvNT_6ParamsE$_ZZN5flash25CollectiveMainloopFwdSm80ILi4ELi1ELb0EN4cute5tupleIJNS1_1CILi128EEENS3_ILi48EEES4_EEELi128EN7cutlass10bfloat16_tEfNS7_4arch4Sm80ELb0ELb1ELb1ELb1ELb1ELb1ELb1ELb0EE3mmaINS_16FlashAttnFwdSm80ISB_NS_21CollectiveEpilogueFwdINS2_IJS4_S4_S5_EEENS2_IJNS3_ILi1EEESG_SG_EEES8_SA_Li128ELb1ELb1ELb0ELb0EEENS_19SingleTileSchedulerILb1ELb0ELb1ELi128EEEE13SharedStorageENS1_6TensorINS1_11ArrayEngineIfLm128EEENS1_6LayoutINS2_IJNS2_IJNS3_ILi2EEESR_EEESR_NS3_ILi16EEEEEENS2_IJNS2_IJSG_SR_EEENS3_ILi4EEENS3_ILi8EEEEEEEEEENS_7SoftmaxILi4ELi0EEEEEbRKNSB_6ParamsERT0_RT1_iRKNS_16SeqlenInfoQKNewKILb1ELb1EEENS2_IJiiiiEEERT_ENKUlvE_clEv)
$_ZN7cutlass13device_kernelIN5flash19enable_sm80_to_sm89INS1_16FlashAttnFwdSm80INS1_25CollectiveMainloopFwdSm80ILi4ELi1ELb0EN4cute5tupleIJNS5_1CILi128EEENS7_ILi48EEES8_EEELi128ENS_10bfloat16_tEfNS_4arch4Sm80ELb0ELb1ELb1ELb1ELb1ELb1ELb1ELb0EEENS1_21CollectiveEpilogueFwdINS6_IJS8_S8_S9_EEENS6_IJNS7_ILi1EEESH_SH_EEESB_SD_Li128ELb1ELb1ELb0ELb0EEENS1_19SingleTileSchedulerILb1ELb0ELb1ELi128EEEEEEEEEvNT_6ParamsE$_ZZN5flash25CollectiveMainloopFwdSm80ILi4ELi1ELb0EN4cute5tupleIJNS1_1CILi128EEENS3_ILi48EEES4_EEELi128EN7cutlass10bfloat16_tEfNS7_4arch4Sm80ELb0ELb1ELb1ELb1ELb1ELb1ELb1ELb0EE3mmaINS_16FlashAttnFwdSm80ISB_NS_21CollectiveEpilogueFwdINS2_IJS4_S4_S5_EEENS2_IJNS3_ILi1EEESG_SG_EEES8_SA_Li128ELb1ELb1ELb0ELb0EEENS_19SingleTileSchedulerILb1ELb0ELb1ELi128EEEE13SharedStorageENS1_6TensorINS1_11ArrayEngineIfLm128EEENS1_6LayoutINS2_IJNS2_IJNS3_ILi2EEESR_EEESR_NS3_ILi16EEEEEENS2_IJNS2_IJSG_SR_EEENS3_ILi4EEENS3_ILi8EEEEEEEEEENS_7SoftmaxILi4ELi0EEEEEbRKNSB_6ParamsERT0_RT1_iRKNS_16SeqlenInfoQKNewKILb1ELb1EEENS2_IJiiiiEEERT_ENKUlvE_clEv:
[----:B------:R-:W-:-:S05]  /*23040*/  IADD3 R20, R45, -c[0x0][0x20], RZ ;  /* 0x800008002d147a10 */ /* 0x000fca0007ffe0ff */
[----:B------:R-:W2:Y:S01]  /*23050*/  LDL.64 R12, [R20] ;  /* 0x00000000140c7983 */ /* 0x000ea20000100a00 */
[----:B------:R-:W-:-:S03]  /*23060*/  ULDC.64 UR4, c[0x0][0x118] ;  /* 0x0000460000047ab9 */ /* 0x000fc60000000a00 */
[----:B--2---:R-:W2:Y:S02]  /*23070*/  LD.E R44, [R12.64+0x11c] ;  /* 0x00011c040c2c7980 */ /* 0x004ea4000c101900 */
[----:B--2---:R-:W-:-:S13]  /*23080*/  ISETP.GT.AND P0, PT, R44, RZ, PT ;  /* 0x000000ff2c00720c */ /* 0x004fda0003f04270 */
[----:B------:R-:W-:Y:S05]  /*23090*/  @P0 BRA `(.L_x_1484) ;  /* 0x0000004000000947 */ /* 0x000fea0003800000 */
[----:B------:R-:W-:Y:S01]  /*230a0*/  MOV R2, R141 ;  /* 0x0000008d00027202 */ /* 0x000fe20000000f00 */
[----:B------:R-:W-:-:S04]  /*230b0*/  DEPBAR.LE SB0, 0x1 ;  /* 0x000080400000791a */ /* 0x000fc80000000000 */
[----:B------:R-:W-:-:S04]  /*230c0*/  MOV R3, 0x0 ;  /* 0x0000000000037802 */ /* 0x000fc80000000f00 */
[----:B------:R-:W-:Y:S05]  /*230d0*/  RET.REL.NODEC R2 `(_ZN7cutlass13device_kernelIN5flash19enable_sm80_to_sm89INS1_16FlashAttnFwdSm80INS1_25CollectiveMainloopFwdSm80ILi4ELi1ELb0EN4cute5tupleIJNS5_1CILi128EEENS7_ILi48EEES8_EEELi128ENS_10bfloat16_tEfNS_4arch4Sm80ELb0ELb1ELb1ELb1ELb1ELb1ELb1ELb0EEENS1_21CollectiveEpilogueFwdINS6_IJS8_S8_S9_EEENS6_IJNS7_ILi1EEESH_SH_EEESB_SD_Li128ELb1ELb1ELb0ELb0EEENS1_19SingleTileSchedulerILb1ELb0ELb1ELi128EEEEEEEEEvNT_6ParamsE) ;  /* 0xfffdcf2002007950 */ /* 0x000fea0003c3ffff */
.L_x_1484:
[----:B------:R1:W2:Y:S04]  /*230e0*/  LDL.64 R2, [R20+0x8] ;  /* 0x0000080014027983 */ /* 0x0002a80000100a00 */
[----:B------:R1:W3:Y:S04]  /*230f0*/  LDL.64 R14, [R20+0x18] ;  /* 0x00001800140e7983 */ /* 0x0002e80000100a00 */
[----:B------:R1:W4:Y:S04]  /*23100*/  LDL.64 R18, [R20+0x20] ;  /* 0x0000200014127983 */ /* 0x0003280000100a00 */
[----:B------:R-:W3:Y:S04]  /*23110*/  LD.E.U8 R11, [R12.64+0x138] ;  /* 0x000138040c0b7980 */ /* 0x000ee8000c101100 */
[----:B------:R-:W3:Y:S04]  /*23120*/  LD.E.64 R16, [R12.64+0x120] ;  /* 0x000120040c107980 */ /* 0x000ee8000c101b00 */
[----:B------:R2:W5:Y:S04]  /*23130*/  LD.E R30, [R12.64+0x164] ;  /* 0x000164040c1e7980 */ /* 0x000568000c101900 */
[----:B------:R2:W5:Y:S04]  /*23140*/  LD.E.64 R26, [R12.64+0x110] ;  /* 0x000110040c1a7980 */ /* 0x000568000c101b00 */
[----:B------:R2:W5:Y:S04]  /*23150*/  LD.E.64 R24, [R12.64+0x128] ;  /* 0x000128040c187980 */ /* 0x000568000c101b00 */
[----:B-1----:R-:W3:Y:S04]  /*23160*/  LDL.64 R20, [R20+0x10] ;  /* 0x0000100014147983 */ /* 0x002ee80000100a00 */
[----:B--2---:R3:W2:Y:S04]  /*23170*/  LD.E R36, [R2.64] ;  /* 0x0000000402247980 */ /* 0x0046a8000c101900 */
[----:B----4-:R1:W4:Y:S04]  /*23180*/  LD.E R37, [R18.64] ;  /* 0x0000000412257980 */ /* 0x010328000c101900 */
[----:B---3--:R3:W4:Y:S01]  /*23190*/  LD.E R2, [R14.64+0x20] ;  /* 0x000020040e027980 */ /* 0x008722000c101900 */
[----:B------:R-:W-:-:S03]  /*231a0*/  ISETP.NE.AND P0, PT, R11, RZ, PT ;  /* 0x000000ff0b00720c */ /* 0x000fc60003f05270 */
[----:B------:R4:W5:Y:S04]  /*231b0*/  LD.E R34, [R20.64] ;  /* 0x0000000414227980 */ /* 0x000968000c101900 */
[----:B---3--:R-:W3:Y:S01]  /*231c0*/  LD.E.64 R14, [R12.64+0x130] ;  /* 0x000130040c0e7980 */ /* 0x008ee2000c101b00 */
[----:B--2---:R-:W-:-:S04]  /*231d0*/  SHF.R.S32.HI R3, RZ, 0x1f, R36 ;  /* 0x0000001fff037819 */ /* 0x004fc80000011424 */
[----:B------:R-:W-:-:S04]  /*231e0*/  LEA.HI R3, R3, R36, RZ, 0x3 ;  /* 0x0000002403037211 */ /* 0x000fc800078f18ff */
[----:B-1----:R-:W-:-:S05]  /*231f0*/  LOP3.LUT R18, R3, 0xfffffff8, RZ, 0xc0, !PT ;  /* 0xfffffff803127812 */ /* 0x002fca00078ec0ff */
[----:B------:R-:W-:-:S04]  /*23200*/  IMAD.IADD R35, R36, 0x1, -R18 ;  /* 0x0000000124237824 */ /* 0x000fc800078e0a12 */
[----:B------:R-:W-:-:S05]  /*23210*/  IMAD.SHL.U32 R32, R35, 0x4, RZ ;  /* 0x0000000423207824 */ /* 0x000fca00078e00ff */
[----:B------:R-:W-:-:S04]  /*23220*/  IADD3 R64, R32, 0x20, RZ ;  /* 0x0000002020407810 */ /* 0x000fc80007ffe0ff */
[----:B------:R-:W-:Y:S01]  /*23230*/  ISETP.GE.AND P1, PT, R64, R44, PT ;  /* 0x0000002c4000720c */ /* 0x000fe20003f26270 */
[----:B----4-:R-:W-:Y:S01]  /*23240*/  IMAD R20, R17, R2, RZ ;  /* 0x0000000211147224 */ /* 0x010fe200078e02ff */
[----:B------:R-:W-:Y:S02]  /*23250*/  SHF.R.S32.HI R18, RZ, 0x1f, R2 ;  /* 0x0000001fff127819 */ /* 0x000fe40000011402 */
[----:B------:R-:W-:Y:S02]  /*23260*/  SEL R11, RZ, 0xffffffff, P1 ;  /* 0xffffffffff0b7807 */ /* 0x000fe40000800000 */
[----:B------:R-:W-:Y:S02]  /*23270*/  ISETP.GE.AND P2, PT, R32, R44, PT ;  /* 0x0000002c2000720c */ /* 0x000fe40003f46270 */
[----:B------:R-:W-:Y:S01]  /*23280*/  SHF.R.S32.HI R68, RZ, 0x3, R3 ;  /* 0x00000003ff447819 */ /* 0x000fe20000011403 */
[C---:B------:R-:W-:Y:S01]  /*23290*/  IMAD R20, R16.reuse, R18, R20 ;  /* 0x0000001210147224 */ /* 0x040fe200078e0214 */
[----:B------:R-:W-:Y:S01]  /*232a0*/  SEL R3, RZ, 0x1, P2 ;  /* 0x00000001ff037807 */ /* 0x000fe20001000000 */
[----:B------:R-:W-:Y:S01]  /*232b0*/  IMAD.SHL.U32 R11, R11, 0x2, RZ ;  /* 0x000000020b0b7824 */ /* 0x000fe200078e00ff */
[----:B------:R-:W-:Y:S01]  /*232c0*/  LEA R33, R37, R68, 0x7 ;  /* 0x0000004425217211 */ /* 0x000fe200078e38ff */
[----:B------:R-:W-:-:S03]  /*232d0*/  IMAD.WIDE.U32 R28, R16, R2, RZ ;  /* 0x00000002101c7225 */ /* 0x000fc600078e00ff */
[----:B------:R-:W-:Y:S01]  /*232e0*/  LOP3.LUT R31, R11, 0x2, R3, 0xe2, !PT ;  /* 0x000000020b1f7812 */ /* 0x000fe200078ee203 */
[-C--:B---3--:R-:W-:Y:S02]  /*232f0*/  IMAD R19, R15, R2.reuse, RZ ;  /* 0x000000020f137224 */ /* 0x088fe400078e02ff */
[----:B------:R-:W-:-:S04]  /*23300*/  IMAD.WIDE.U32 R22, R14, R2, RZ ;  /* 0x000000020e167225 */ /* 0x000fc800078e00ff */
[----:B------:R-:W-:Y:S01]  /*23310*/  IMAD R18, R14, R18, R19 ;  /* 0x000000120e127224 */ /* 0x000fe200078e0213 */
[----:B------:R-:W-:Y:S01]  /*23320*/  LEA R2, R35, R33, 0x4 ;  /* 0x0000002123027211 */ /* 0x000fe200078e20ff */
[----:B------:R-:W-:Y:S02]  /*23330*/  IMAD.IADD R21, R29, 0x1, R20 ;  /* 0x000000011d157824 */ /* 0x000fe400078e0214 */
[----:B------:R-:W-:Y:S01]  /*23340*/  IMAD.IADD R19, R23, 0x1, R18 ;  /* 0x0000000117137824 */ /* 0x000fe200078e0212 */
[----:B------:R-:W-:Y:S05]  /*23350*/  @!P0 BRA `(.L_x_1485) ;  /* 0x00004f2000008947 */ /* 0x000fea0003800000 */
[----:B-----5:R-:W-:Y:S01]  /*23360*/  ISETP.NE.AND P0, PT, R30, 0x1, PT ;  /* 0x000000011e00780c */ /* 0x020fe20003f05270 */
[----:B------:R-:W-:-:S12]  /*23370*/  BSSY B0, `(.L_x_1486) ;  /* 0x0000006000007945 */ /* 0x000fd80003800000 */
[----:B------:R-:W-:Y:S05]  /*23380*/  @!P0 BRA `(.L_x_1487) ;  /* 0x0000004000008947 */ /* 0x000fea0003800000 */
[----:B------:R1:W2:Y:S04]  /*23390*/  LD.E R3, [R12.64+0x168] ;  /* 0x000168040c037980 */ /* 0x0002a8000c101900 */
[----:B-1----:R-:W3:Y:S01]  /*233a0*/  LD.E R12, [R12.64+0x16c] ;  /* 0x00016c040c0c7980 */ /* 0x002ee2000c101900 */
[----:B--2---:R-:W-:-:S05]  /*233b0*/  IMAD.HI.U32 R2, R2, R3, RZ ;  /* 0x0000000302027227 */ /* 0x004fca00078e00ff */
[----:B---3--:R-:W-:Y:S02]  /*233c0*/  SHF.R.U32.HI R2, RZ, R12, R2 ;  /* 0x0000000cff027219 */ /* 0x008fe40000011602 */
.L_x_1487:
[----:B------:R-:W-:Y:S05]  /*233d0*/  BSYNC B0 ;  /* 0x0000000000007941 */ /* 0x000fea0003800000 */
.L_x_1486:
[----:B------:R-:W-:Y:S01]  /*233e0*/  MOV R20, R28 ;  /* 0x0000001c00147202 */ /* 0x000fe20000000f00 */
[----:B------:R-:W-:Y:S01]  /*233f0*/  IMAD R12, R17, R2, RZ ;  /* 0x00000002110c7224 */ /* 0x000fe200078e02ff */
[----:B------:R-:W-:Y:S01]  /*23400*/  MOV R18, R22 ;  /* 0x0000001600127202 */ /* 0x000fe20000000f00 */
[-C--:B------:R-:W-:Y:S01]  /*23410*/  IMAD R13, R15, R2.reuse, RZ ;  /* 0x000000020f0d7224 */ /* 0x080fe200078e02ff */
[----:B------:R-:W-:Y:S01]  /*23420*/  SHF.R.S32.HI R11, RZ, 0x1f, R2 ;  /* 0x0000001fff0b7819 */ /* 0x000fe20000011402 */
[----:B------:R-:W-:-:S04]  /*23430*/  IMAD.WIDE.U32 R20, R16, R2, R20 ;  /* 0x0000000210147225 */ /* 0x000fc800078e0014 */
[----:B------:R-:W-:Y:S01]  /*23440*/  IMAD.WIDE.U32 R2, R14, R2, R18 ;  /* 0x000000020e027225 */ /* 0x000fe200078e0012 */
[----:B------:R-:W-:-:S03]  /*23450*/  LEA R18, P1, R20, R26, 0x1 ;  /* 0x0000001a14127211 */ /* 0x000fc600078208ff */
[-C--:B------:R-:W-:Y:S01]  /*23460*/  IMAD R16, R16, R11.reuse, R12 ;  /* 0x0000000b10107224 */ /* 0x080fe200078e020c */
[----:B------:R-:W-:Y:S01]  /*23470*/  LEA R19, P0, R2, R24, 0x1 ;  /* 0x0000001802137211 */ /* 0x000fe200078008ff */
[----:B------:R-:W-:-:S03]  /*23480*/  IMAD R14, R14, R11, R13 ;  /* 0x0000000b0e0e7224 */ /* 0x000fc600078e020d */
[----:B------:R-:W-:Y:S02]  /*23490*/  IADD3 R11, R21, R16, RZ ;  /* 0x00000010150b7210 */ /* 0x000fe40007ffe0ff */
[----:B------:R-:W-:Y:S02]  /*234a0*/  IADD3 R14, R3, R14, RZ ;  /* 0x0000000e030e7210 */ /* 0x000fe40007ffe0ff */
[----:B------:R-:W-:Y:S02]  /*234b0*/  LEA.HI.X R20, R20, R27, R11, 0x1, P1 ;  /* 0x0000001b14147211 */ /* 0x000fe400008f0c0b */
[----:B------:R-:W-:Y:S01]  /*234c0*/  LEA.HI.X R24, R2, R25, R14, 0x1, P0 ;  /* 0x0000001902187211 */ /* 0x000fe200000f0c0e */
[----:B------:R-:W-:Y:S05]  /*234d0*/  BRA.DIV ~URZ, `(.L_x_1488) ;  /* 0x00009d327f007947 */ /* 0x000fea000b800000 */
[----:B------:R1:W2:Y:S02]  /*234e0*/  SHFL.IDX PT, R11, R20, RZ, 0x181f ;  /* 0x00181fff140b7589 */ /* 0x0002a400000e0000 */
.L_x_1586:
[----:B------:R-:W-:Y:S05]  /*234f0*/  BRA.DIV ~URZ, `(.L_x_1489) ;  /* 0x00009d927f007947 */ /* 0x000fea000b800000 */
[----:B------:R3:W4:Y:S01]  /*23500*/  SHFL.IDX PT, R12, R18, RZ, 0x181f ;  /* 0x00181fff120c7589 */ /* 0x00072200000e0000 */
[----:B--2---:R-:W-:-:S03]  /*23510*/  MOV R13, R11 ;  /* 0x0000000b000d7202 */ /* 0x004fc60000000f00 */
[----:B------:R3:W2:Y:S04]  /*23520*/  SHFL.IDX PT, R14, R24, RZ, 0x181f ;  /* 0x00181fff180e7589 */ /* 0x0006a800000e0000 */
[----:B------:R3:W1:Y:S02]  /*23530*/  SHFL.IDX PT, R2, R19, RZ, 0x181f ;  /* 0x00181fff13027589 */ /* 0x00066400000e0000 */
.L_x_1587:
[----:B------:R-:W-:Y:S01]  /*23540*/  IMAD R30, R34, R30, RZ ;  /* 0x0000001e221e7224 */ /* 0x000fe200078e02ff */
[----:B------:R-:W-:Y:S01]  /*23550*/  BSSY B0, `(.L_x_1490) ;  /* 0x000001b000007945 */ /* 0x000fe20003800000 */
[----:B------:R-:W-:Y:S01]  /*23560*/  CS2R R46, SRZ ;  /* 0x00000000002e7805 */ /* 0x000fe2000001ff00 */
[----:B------:R-:W-:Y:S01]  /*23570*/  CS2R R28, SRZ ;  /* 0x00000000001c7805 */ /* 0x000fe2000001ff00 */
[----:B------:R-:W-:Y:S01]  /*23580*/  CS2R R22, SRZ ;  /* 0x0000000000167805 */ /* 0x000fe2000001ff00 */
[----:B------:R-:W-:Y:S01]  /*23590*/  ISETP.GE.AND P0, PT, R33, R30, PT ;  /* 0x0000001e2100720c */ /* 0x000fe20003f06270 */
[----:B------:R-:W-:Y:S01]  /*235a0*/  CS2R R34, SRZ ;  /* 0x0000000000227805 */ /* 0x000fe2000001ff00 */
[----:B------:R-:W-:Y:S01]  /*235b0*/  CS2R R26, SRZ ;  /* 0x00000000001a7805 */ /* 0x000fe2000001ff00 */
[----:B--2---:R-:W-:-:S10]  /*235c0*/  MOV R3, R14 ;  /* 0x0000000e00037202 */ /* 0x004fd40000000f00 */
[----:B------:R-:W-:Y:S05]  /*235d0*/  @P0 BRA `(.L_x_1491) ;  /* 0x0000012000000947 */ /* 0x000fea0003800000 */
[C---:B------:R-:W-:Y:S01]  /*235e0*/  LOP3.LUT P0, RZ, R31.reuse, 0x2, RZ, 0xc0, !PT ;  /* 0x000000021fff7812 */ /* 0x040fe2000780c0ff */
[----:B------:R-:W-:Y:S01]  /*235f0*/  CS2R R22, SRZ ;  /* 0x0000000000167805 */ /* 0x000fe2000001ff00 */
[----:B------:R-:W-:Y:S01]  /*23600*/  LOP3.LUT R11, R31, 0x1, RZ, 0xc0, !PT ;  /* 0x000000011f0b7812 */ /* 0x000fe200078ec0ff */
[----:B------:R-:W-:Y:S01]  /*23610*/  CS2R R26, SRZ ;  /* 0x00000000001a7805 */ /* 0x000fe2000001ff00 */
[----:B------:R-:W-:Y:S01]  /*23620*/  CS2R R28, SRZ ;  /* 0x00000000001c7805 */ /* 0x000fe2000001ff00 */
[----:B------:R-:W-:Y:S01]  /*23630*/  CS2R R34, SRZ ;  /* 0x0000000000227805 */ /* 0x000fe2000001ff00 */
[----:B------:R-:W-:-:S07]  /*23640*/  ISETP.NE.U32.AND P1, PT, R11, 0x1, PT ;  /* 0x000000010b00780c */ /* 0x000fce0003f25070 */
[----:B------:R-:W-:-:S04]  /*23650*/  @P0 SHF.R.S32.HI R11, RZ, 0x1f, R64 ;  /* 0x0000001fff0b0819 */ /* 0x000fc80000011440 */
[----:B------:R-:W-:Y:S02]  /*23660*/  @P0 LEA.HI R11, R11, R64, RZ, 0x2 ;  /* 0x000000400b0b0211 */ /* 0x000fe400078f10ff */
[----:B----4-:R-:W-:Y:S02]  /*23670*/  @!P1 IMAD.WIDE R16, R32, 0x2, R12 ;  /* 0x0000000220109825 */ /* 0x010fe400078e020c */
[----:B------:R-:W-:-:S03]  /*23680*/  @P0 LOP3.LUT R11, R11, 0xfffffffc, RZ, 0xc0, !PT ;  /* 0xfffffffc0b0b0812 */ /* 0x000fc600078ec0ff */
[----:B------:R2:W5:Y:S02]  /*23690*/  @!P1 LD.E.64 R22, [R16.64] ;  /* 0x0000000410169980 */ /* 0x000564000c101b00 */
[----:B------:R-:W-:-:S04]  /*236a0*/  @P0 IMAD.WIDE R14, R11, 0x2, R12 ;  /* 0x000000020b0e0825 */ /* 0x000fc800078e020c */
[--C-:B-1----:R-:W-:Y:S01]  /*236b0*/  @P0 IMAD.WIDE R12, R11, 0x2, R2.reuse ;  /* 0x000000020b0c0825 */ /* 0x102fe200078e0202 */
[----:B------:R2:W5:Y:S03]  /*236c0*/  @P0 LD.E.64 R28, [R14.64] ;  /* 0x000000040e1c0980 */ /* 0x000566000c101b00 */
[----:B------:R-:W-:Y:S01]  /*236d0*/  @!P1 IMAD.WIDE R2, R32, 0x2, R2 ;  /* 0x0000000220029825 */ /* 0x000fe200078e0202 */
[----:B------:R2:W5:Y:S04]  /*236e0*/  @P0 LD.E.64 R34, [R12.64] ;  /* 0x000000040c220980 */ /* 0x000568000c101b00 */
[----:B------:R2:W5:Y:S02]  /*236f0*/  @!P1 LD.E.64 R26, [R2.64] ;  /* 0x00000004021a9980 */ /* 0x000564000c101b00 */
.L_x_1491:
[----:B------:R-:W-:Y:S05]  /*23700*/  BSYNC B0 ;  /* 0x0000000000007941 */ /* 0x000fea0003800000 */
.L_x_1490:
[----:B--2-45:R-:W-:Y:S01]  /*23710*/  IMAD.MOV.U32 R12, RZ, RZ, R28 ;  /* 0x000000ffff0c7224 */ /* 0x034fe200078e001c */
[----:B------:R-:W-:Y:S01]  /*23720*/  MOV R3, R22 ;  /* 0x0000001600037202 */ /* 0x000fe20000000f00 */
[----:B------:R-:W-:-:S02]  /*23730*/  IMAD.MOV.U32 R11, RZ, RZ, R29 ;  /* 0x000000ffff0b7224 */ /* 0x000fc400078e001d */
[----:B-1----:R-:W-:-:S03]  /*23740*/  IMAD.MOV.U32 R2, RZ, RZ, R23 ;  /* 0x000000ffff027224 */ /* 0x002fc600078e0017 */
        /* <DEDUP_REMOVED lines=8> */
[----:B------:R-:W-:Y:S05]  /*237d0*/  BRA.DIV ~URZ, `(.L_x_1492) ;  /* 0x00009c327f007947 */ /* 0x000fea000b800000 */
[----:B------:R1:W2:Y:S04]  /*237e0*/  SHFL.IDX PT, R13, R20, 0x1, 0x181f ;  /* 0x00381f00140d7f89 */ /* 0x0002a800000e0000 */
[----:B------:R1:W4:Y:S04]  /*237f0*/  SHFL.IDX PT, R12, R18, 0x1, 0x181f ;  /* 0x00381f00120c7f89 */ /* 0x00032800000e0000 */
[----:B------:R1:W3:Y:S04]  /*23800*/  SHFL.IDX PT, R11, R24, 0x1, 0x181f ;  /* 0x00381f00180b7f89 */ /* 0x0002e800000e0000 */
[----:B------:R1:W1:Y:S02]  /*23810*/  SHFL.IDX PT, R2, R19, 0x1, 0x181f ;  /* 0x00381f0013027f89 */ /* 0x00026400000e0000 */
.L_x_1588:
[----:B------:R-:W-:Y:S01]  /*23820*/  IADD3 R3, R33, 0x10, RZ ;  /* 0x0000001021037810 */ /* 0x000fe20007ffe0ff */
[----:B------:R-:W-:Y:S01]  /*23830*/  BSSY B0, `(.L_x_1493) ;  /* 0x0000019000007945 */ /* 0x000fe20003800000 */
[----:B------:R-:W-:Y:S01]  /*23840*/  CS2R R38, SRZ ;  /* 0x0000000000267805 */ /* 0x000fe2000001ff00 */
[----:B------:R-:W-:Y:S01]  /*23850*/  CS2R R42, SRZ ;  /* 0x00000000002a7805 */ /* 0x000fe2000001ff00 */
[----:B------:R-:W-:Y:S01]  /*23860*/  ISETP.GE.AND P0, PT, R3, R30, PT ;  /* 0x0000001e0300720c */ /* 0x000fe20003f06270 */
[----:B------:R-:W-:Y:S01]  /*23870*/  CS2R R40, SRZ ;  /* 0x0000000000287805 */ /* 0x000fe2000001ff00 */
[----:B---3--:R-:W-:-:S11]  /*23880*/  IMAD.MOV.U32 R3, RZ, RZ, R11 ;  /* 0x000000ffff037224 */ /* 0x008fd600078e000b */
        /* <DEDUP_REMOVED lines=10> */
[----:B--2-4-:R-:W-:Y:S02]  /*23930*/  @!P1 IMAD.WIDE R16, R32, 0x2, R12 ;  /* 0x0000000220109825 */ /* 0x014fe400078e020c */
        /* <DEDUP_REMOVED lines=8> */
.L_x_1494:
[----:B------:R-:W-:Y:S05]  /*239c0*/  BSYNC B0 ;  /* 0x0000000000007941 */ /* 0x000fea0003800000 */
.L_x_1493:
        /* <DEDUP_REMOVED lines=13> */
[----:B------:R1:W2:Y:S02]  /*23aa0*/  SHFL.IDX PT, R11, R20, 0x2, 0x181f ;  /* 0x00581f00140b7f89 */ /* 0x0002a400000e0000 */
.L_x_1589:
[----:B------:R-:W-:Y:S05]  /*23ab0*/  BRA.DIV ~URZ, `(.L_x_1496) ;  /* 0x00009c127f007947 */ /* 0x000fea000b800000 */
[----:B------:R3:W4:Y:S01]  /*23ac0*/  SHFL.IDX PT, R12, R18, 0x2, 0x181f ;  /* 0x00581f00120c7f89 */ /* 0x00072200000e0000 */
[----:B--2---:R-:W-:-:S03]  /*23ad0*/  MOV R13, R11 ;  /* 0x0000000b000d7202 */ /* 0x004fc60000000f00 */
[----:B------:R3:W2:Y:S04]  /*23ae0*/  SHFL.IDX PT, R14, R24, 0x2, 0x181f ;  /* 0x00581f00180e7f89 */ /* 0x0006a800000e0000 */
[----:B------:R3:W1:Y:S02]  /*23af0*/  SHFL.IDX PT, R2, R19, 0x2, 0x181f ;  /* 0x00581f0013027f89 */ /* 0x00066400000e0000 */
.L_x_1590:
[----:B------:R-:W-:Y:S01]  /*23b00*/  IADD3 R3, R33, 0x20, RZ ;  /* 0x0000002021037810 */ /* 0x000fe20007ffe0ff */
[----:B------:R-:W-:Y:S01]  /*23b10*/  BSSY B0, `(.L_x_1497) ;  /* 0x000001b000007945 */ /* 0x000fe20003800000 */
[----:B------:R-:W-:Y:S01]  /*23b20*/  CS2R R62, SRZ ;  /* 0x00000000003e7805 */ /* 0x000fe2000001ff00 */
[----:B------:R-:W-:Y:S01]  /*23b30*/  CS2R R52, SRZ ;  /* 0x0000000000347805 */ /* 0x000fe2000001ff00 */
[----:B------:R-:W-:Y:S01]  /*23b40*/  ISETP.GE.AND P0, PT, R3, R30, PT ;  /* 0x0000001e0300720c */ /* 0x000fe20003f06270 */
[----:B------:R-:W-:Y:S01]  /*23b50*/  CS2R R48, SRZ ;  /* 0x0000000000307805 */ /* 0x000fe2000001ff00 */
[----:B------:R-:W-:Y:S01]  /*23b60*/  CS2R R54, SRZ ;  /* 0x0000000000367805 */ /* 0x000fe2000001ff00 */
[----:B------:R-:W-:Y:S01]  /*23b70*/  CS2R R50, SRZ ;  /* 0x0000000000327805 */ /* 0x000fe2000001ff00 */
[----:B--2---:R-:W-:-:S09]  /*23b80*/  IMAD.MOV.U32 R3, RZ, RZ, R14 ;  /* 0x000000ffff037224 */ /* 0x004fd200078e000e */
        /* <DEDUP_REMOVED lines=19> */
.L_x_1498:
[----:B------:R-:W-:Y:S05]  /*23cc0*/  BSYNC B0 ;  /* 0x0000000000007941 */ /* 0x000fea0003800000 */
.L_x_1497:
        /* <DEDUP_REMOVED lines=17> */
.L_x_1591:
        /* <DEDUP_REMOVED lines=26> */
.L_x_1501:
[----:B------:R-:W-:Y:S05]  /*23f80*/  BSYNC B0 ;  /* 0x0000000000007941 */ /* 0x000fea0003800000 */
.L_x_1500:
        /* <DEDUP_REMOVED lines=14> */
.L_x_1592:
[----:B------:R-:W-:Y:S05]  /*24070*/  BRA.DIV ~URZ, `(.L_x_1503) ;  /* 0x00009ac27f007947 */ /* 0x000fea000b800000 */
[----:B------:R3:W4:Y:S01]  /*24080*/  SHFL.IDX PT, R12, R18, 0x4, 0x181f ;  /* 0x00981f00120c7f89 */ /* 0x00072200000e0000 */
[----:B--2---:R-:W-:-:S03]  /*24090*/  MOV R13, R11 ;  /* 0x0000000b000d7202 */ /* 0x004fc60000000f00 */
[----:B------:R3:W2:Y:S04]  /*240a0*/  SHFL.IDX PT, R14, R24, 0x4, 0x181f ;  /* 0x00981f00180e7f89 */ /* 0x0006a800000e0000 */
[----:B------:R3:W1:Y:S02]  /*240b0*/  SHFL.IDX PT, R2, R19, 0x4, 0x181f ;  /* 0x00981f0013027f89 */ /* 0x00066400000e0000 */
.L_x_1593:
[----:B------:R-:W-:Y:S01]  /*240c0*/  IADD3 R3, R33, 0x40, RZ ;  /* 0x0000004021037810 */ /* 0x000fe20007ffe0ff */
[----:B------:R-:W-:Y:S01]  /*240d0*/  BSSY B0, `(.L_x_1504) ;  /* 0x000001b000007945 */ /* 0x000fe20003800000 */
[----:B------:R-:W-:Y:S01]  /*240e0*/  CS2R R70, SRZ ;  /* 0x0000000000467805 */ /* 0x000fe2000001ff00 */
[----:B------:R-:W-:Y:S01]  /*240f0*/  CS2R R64, SRZ ;  /* 0x0000000000407805 */ /* 0x000fe2000001ff00 */
[----:B------:R-:W-:Y:S01]  /*24100*/  ISETP.GE.AND P0, PT, R3, R30, PT ;  /* 0x0000001e0300720c */ /* 0x000fe20003f06270 */
[----:B------:R-:W-:Y:S01]  /*24110*/  CS2R R72, SRZ ;  /* 0x0000000000487805 */ /* 0x000fe2000001ff00 */
[----:B------:R-:W-:Y:S01]  /*24120*/  CS2R R66, SRZ ;  /* 0x0000000000427805 */ /* 0x000fe2000001ff00 */
[----:B--2---:R-:W-:-:S10]  /*24130*/  IMAD.MOV.U32 R3, RZ, RZ, R14 ;  /* 0x000000ffff037224 */ /* 0x004fd400078e000e */
        /* <DEDUP_REMOVED lines=8> */
[----:B------:R-:W-:-:S04]  /*241c0*/  @P0 IADD3 R11, R32, 0x20, RZ ;  /* 0x00000020200b0810 */ /* 0x000fc80007ffe0ff */
[----:B------:R-:W-:Y:S02]  /*241d0*/  @P0 SHF.R.S32.HI R14, RZ, 0x1f, R11 ;  /* 0x0000001fff0e0819 */ /* 0x000fe4000001140b */
[----:B----4-:R-:W-:Y:S02]  /*241e0*/  @!P1 IMAD.WIDE R16, R32, 0x2, R12 ;  /* 0x0000000220109825 */ /* 0x010fe400078e020c */
[----:B------:R-:W-:-:S03]  /*241f0*/  @P0 LEA.HI R11, R14, R11, RZ, 0x2 ;  /* 0x0000000b0e0b0211 */ /* 0x000fc600078f10ff */
[----:B------:R2:W5:Y:S01]  /*24200*/  @!P1 LD.E.64 R64, [R16.64] ;  /* 0x0000000410409980 */ /* 0x000562000c101b00 */
[----:B------:R-:W-:-:S05]  /*24210*/  @P0 LOP3.LUT R11, R11, 0xfffffffc, RZ, 0xc0, !PT ;  /* 0xfffffffc0b0b0812 */ /* 0x000fca00078ec0ff */
[----:B------:R-:W-:-:S04]  /*24220*/  @P0 IMAD.WIDE R14, R11, 0x2, R12 ;  /* 0x000000020b0e0825 */ /* 0x000fc800078e020c */
[--C-:B-1----:R-:W-:Y:S01]  /*24230*/  @P0 IMAD.WIDE R12, R11, 0x2, R2.reuse ;  /* 0x000000020b0c0825 */ /* 0x102fe200078e0202 */
[----:B------:R2:W5:Y:S03]  /*24240*/  @P0 LD.E.64 R70, [R14.64] ;  /* 0x000000040e460980 */ /* 0x000566000c101b00 */
[----:B------:R-:W-:Y:S01]  /*24250*/  @!P1 IMAD.WIDE R2, R32, 0x2, R2 ;  /* 0x0000000220029825 */ /* 0x000fe200078e0202 */
[----:B------:R2:W5:Y:S04]  /*24260*/  @P0 LD.E.64 R72, [R12.64] ;  /* 0x000000040c480980 */ /* 0x000568000c101b00 */
[----:B------:R2:W5:Y:S02]  /*24270*/  @!P1 LD.E.64 R66, [R2.64] ;  /* 0x0000000402429980 */ /* 0x000564000c101b00 */
.L_x_1505:
[----:B------:R-:W-:Y:S05]  /*24280*/  BSYNC B0 ;  /* 0x0000000000007941 */ /* 0x000fea0003800000 */
.L_x_1504:
[----:B--2-45:R-:W-:Y:S01]  /*24290*/  IMAD.MOV.U32 R12, RZ, RZ, R70 ;  /* 0x000000ffff0c7224 */ /* 0x034fe200078e0046 */
[----:B------:R-:W-:Y:S01]  /*242a0*/  MOV R3, R64 ;  /* 0x0000004000037202 */ /* 0x000fe20000000f00 */
[----:B------:R-:W-:Y:S01]  /*242b0*/  IMAD.MOV.U32 R11, RZ, RZ, R71 ;  /* 0x000000ffff0b7224 */ /* 0x000fe200078e0047 */
[----:B------:R-:W-:Y:S01]  /*242c0*/  CS2R R80, SRZ ;  /* 0x0000000000507805 */ /* 0x000fe2000001ff00 */
        /* <DEDUP_REMOVED lines=11> */
.L_x_1594:
[----:B------:R-:W-:Y:S05]  /*24380*/  BRA.DIV ~URZ, `(.L_x_1507) ;  /* 0x000099f27f007947 */ /* 0x000fea000b800000 */
[----:B------:R4:W1:Y:S01]  /*24390*/  SHFL.IDX PT, R12, R18, 0x5, 0x181f ;  /* 0x00b81f00120c7f89 */ /* 0x00086200000e0000 */
[----:B--2---:R-:W-:-:S03]  /*243a0*/  MOV R13, R11 ;  /* 0x0000000b000d7202 */ /* 0x004fc60000000f00 */
[----:B------:R4:W2:Y:S04]  /*243b0*/  SHFL.IDX PT, R14, R24, 0x5, 0x181f ;  /* 0x00b81f00180e7f89 */ /* 0x0008a800000e0000 */
[----:B------:R4:W3:Y:S02]  /*243c0*/  SHFL.IDX PT, R2, R19, 0x5, 0x181f ;  /* 0x00b81f0013027f89 */ /* 0x0008e400000e0000 */
.L_x_1595:
[----:B------:R-:W-:Y:S01]  /*243d0*/  IADD3 R3, R33, 0x50, RZ ;  /* 0x0000005021037810 */ /* 0x000fe20007ffe0ff */
[----:B------:R-:W-:Y:S01]  /*243e0*/  BSSY B0, `(.L_x_1508) ;  /* 0x000001a000007945 */ /* 0x000fe20003800000 */
[----:B------:R-:W-:Y:S01]  /*243f0*/  CS2R R74, SRZ ;  /* 0x00000000004a7805 */ /* 0x000fe2000001ff00 */
[----:B------:R-:W-:Y:S01]  /*24400*/  CS2R R78, SRZ ;  /* 0x00000000004e7805 */ /* 0x000fe2000001ff00 */
[----:B------:R-:W-:Y:S01]  /*24410*/  ISETP.GE.AND P0, PT, R3, R30, PT ;  /* 0x0000001e0300720c */ /* 0x000fe20003f06270 */
[----:B------:R-:W-:Y:S01]  /*24420*/  CS2R R76, SRZ ;  /* 0x00000000004c7805 */ /* 0x000fe2000001ff00 */
[----:B--2---:R-:W-:-:S11]  /*24430*/  IMAD.MOV.U32 R3, RZ, RZ, R14 ;  /* 0x000000ffff037224 */ /* 0x004fd600078e000e */
        /* <DEDUP_REMOVED lines=10> */
[----:B-1----:R-:W-:Y:S02]  /*244e0*/  @!P1 IMAD.WIDE R16, R32, 0x2, R12 ;  /* 0x0000000220109825 */ /* 0x002fe400078e020c */
[----:B------:R-:W-:-:S03]  /*244f0*/  @P0 LEA.HI R11, R14, R11, RZ, 0x2 ;  /* 0x0000000b0e0b0211 */ /* 0x000fc600078f10ff */
[----:B------:R1:W5:Y:S01]  /*24500*/  @!P1 LD.E.64 R74, [R16.64] ;  /* 0x00000004104a9980 */ /* 0x000362000c101b00 */
[----:B------:R-:W-:-:S05]  /*24510*/  @P0 LOP3.LUT R11, R11, 0xfffffffc, RZ, 0xc0, !PT ;  /* 0xfffffffc0b0b0812 */ /* 0x000fca00078ec0ff */
[----:B------:R-:W-:-:S04]  /*24520*/  @P0 IMAD.WIDE R14, R11, 0x2, R12 ;  /* 0x000000020b0e0825 */ /* 0x000fc800078e020c */
[--C-:B---3--:R-:W-:Y:S01]  /*24530*/  @P0 IMAD.WIDE R12, R11, 0x2, R2.reuse ;  /* 0x000000020b0c0825 */ /* 0x108fe200078e0202 */
[----:B------:R1:W5:Y:S03]  /*24540*/  @P0 LD.E.64 R80, [R14.64] ;  /* 0x000000040e500980 */ /* 0x000366000c101b00 */
[----:B------:R-:W-:Y:S01]  /*24550*/  @!P1 IMAD.WIDE R2, R32, 0x2, R2 ;  /* 0x0000000220029825 */ /* 0x000fe200078e0202 */
[----:B------:R1:W5:Y:S04]  /*24560*/  @P0 LD.E.64 R78, [R12.64] ;  /* 0x000000040c4e0980 */ /* 0x000368000c101b00 */
[----:B------:R1:W5:Y:S02]  /*24570*/  @!P1 LD.E.64 R76, [R2.64] ;  /* 0x00000004024c9980 */ /* 0x000364000c101b00 */
.L_x_1509:
[----:B------:R-:W-:Y:S05]  /*24580*/  BSYNC B0 ;  /* 0x0000000000007941 */ /* 0x000fea0003800000 */
.L_x_1508:
[----:B-1---5:R-:W-:Y:S01]  /*24590*/  IMAD.MOV.U32 R12, RZ, RZ, R80 ;  /* 0x000000ffff0c7224 */ /* 0x022fe200078e0050 */
[----:B------:R-:W-:Y:S01]  /*245a0*/  MOV R3, R74 ;  /* 0x0000004a00037202 */ /* 0x000fe20000000f00 */
[----:B------:R-:W-:-:S02]  /*245b0*/  IMAD.MOV.U32 R11, RZ, RZ, R81 ;  /* 0x000000ffff0b7224 */ /* 0x000fc400078e0051 */
[----:B---3--:R-:W-:-:S03]  /*245c0*/  IMAD.MOV.U32 R2, RZ, RZ, R75 ;  /* 0x000000ffff027224 */ /* 0x008fc600078e004b */
        /* <DEDUP_REMOVED lines=10> */
.L_x_1596:
[----:B------:R-:W-:Y:S01]  /*24670*/  SHF.R.S32.HI R2, RZ, 0x1f, R36 ;  /* 0x0000001fff027819 */ /* 0x000fe20000011424 */
[----:B------:R-:W-:-:S03]  /*24680*/  IMAD.SHL.U32 R11, R37, 0x80, RZ ;  /* 0x00000080250b7824 */ /* 0x000fc600078e00ff */
[----:B------:R-:W-:-:S04]  /*24690*/  LEA.HI R2, R2, R36, RZ, 0x3 ;  /* 0x0000002402027211 */ /* 0x000fc800078f18ff */
[----:B------:R-:W-:Y:S01]  /*246a0*/  LEA.HI.SX32 R11, R2, R11, 0x1d ;  /* 0x0000000b020b7211 */ /* 0x000fe200078feaff */
[----:B------:R-:W-:Y:S05]  /*246b0*/  BRA.DIV ~URZ, `(.L_x_1511) ;  /* 0x000099027f007947 */ /* 0x000fea000b800000 */
[----:B------:R3:W1:Y:S04]  /*246c0*/  SHFL.IDX PT, R12, R18, 0x6, 0x181f ;  /* 0x00d81f00120c7f89 */ /* 0x00066800000e0000 */
[----:B------:R3:W4:Y:S04]  /*246d0*/  SHFL.IDX PT, R14, R24, 0x6, 0x181f ;  /* 0x00d81f00180e7f89 */ /* 0x00072800000e0000 */
[----:B------:R3:W2:Y:S02]  /*246e0*/  SHFL.IDX PT, R2, R19, 0x6, 0x181f ;  /* 0x00d81f0013027f89 */ /* 0x0006a400000e0000 */
.L_x_1597:
[----:B------:R-:W-:Y:S01]  /*246f0*/  IADD3 R11, R11, 0x60, RZ ;  /* 0x000000600b0b7810 */ /* 0x000fe20007ffe0ff */
[----:B------:R-:W-:Y:S01]  /*24700*/  BSSY B0, `(.L_x_1512) ;  /* 0x000001b000007945 */ /* 0x000fe20003800000 */
[----:B------:R-:W-:Y:S01]  /*24710*/  CS2R R86, SRZ ;  /* 0x0000000000567805 */ /* 0x000fe2000001ff00 */
[----:B------:R-:W-:Y:S01]  /*24720*/  CS2R R82, SRZ ;  /* 0x0000000000527805 */ /* 0x000fe2000001ff00 */
[----:B------:R-:W-:Y:S01]  /*24730*/  ISETP.GE.AND P0, PT, R11, R30, PT ;  /* 0x0000001e0b00720c */ /* 0x000fe20003f06270 */
[----:B------:R-:W-:Y:S01]  /*24740*/  CS2R R88, SRZ ;  /* 0x0000000000587805 */ /* 0x000fe2000001ff00 */
[----:B------:R-:W-:Y:S01]  /*24750*/  CS2R R84, SRZ ;  /* 0x0000000000547805 */ /* 0x000fe2000001ff00 */
[----:B----4-:R-:W-:-:S10]  /*24760*/  IMAD.MOV.U32 R3, RZ, RZ, R14 ;  /* 0x000000ffff037224 */ /* 0x010fd400078e000e */
        /* <DEDUP_REMOVED lines=10> */
[----:B-12---:R-:W-:Y:S02]  /*24810*/  @!P1 IMAD.WIDE R16, R32, 0x2, R12 ;  /* 0x0000000220109825 */ /* 0x006fe400078e020c */
[----:B------:R-:W-:-:S03]  /*24820*/  @P0 LEA.HI R11, R14, R11, RZ, 0x2 ;  /* 0x0000000b0e0b0211 */ /* 0x000fc600078f10ff */
[----:B------:R1:W5:Y:S01]  /*24830*/  @!P1 LD.E.64 R82, [R16.64] ;  /* 0x0000000410529980 */ /* 0x000362000c101b00 */
[----:B------:R-:W-:-:S05]  /*24840*/  @P0 LOP3.LUT R11, R11, 0xfffffffc, RZ, 0xc0, !PT ;  /* 0xfffffffc0b0b0812 */ /* 0x000fca00078ec0ff */
[----:B------:R-:W-:-:S04]  /*24850*/  @P0 IMAD.WIDE R14, R11, 0x2, R12 ;  /* 0x000000020b0e0825 */ /* 0x000fc800078e020c */
[--C-:B------:R-:W-:Y:S01]  /*24860*/  @P0 IMAD.WIDE R12, R11, 0x2, R2.reuse ;  /* 0x000000020b0c0825 */ /* 0x100fe200078e0202 */
[----:B------:R1:W5:Y:S03]  /*24870*/  @P0 LD.E.64 R86, [R14.64] ;  /* 0x000000040e560980 */ /* 0x000366000c101b00 */
[----:B------:R-:W-:Y:S01]  /*24880*/  @!P1 IMAD.WIDE R2, R32, 0x2, R2 ;  /* 0x0000000220029825 */ /* 0x000fe200078e0202 */
[----:B------:R1:W5:Y:S04]  /*24890*/  @P0 LD.E.64 R88, [R12.64] ;  /* 0x000000040c580980 */ /* 0x000368000c101b00 */
[----:B------:R1:W5:Y:S02]  /*248a0*/  @!P1 LD.E.64 R84, [R2.64] ;  /* 0x0000000402549980 */ /* 0x000364000c101b00 */
.L_x_1513:
[----:B------:R-:W-:Y:S05]  /*248b0*/  BSYNC B0 ;  /* 0x0000000000007941 */ /* 0x000fea0003800000 */
.L_x_1512:
[----:B-1---5:R-:W-:Y:S01]  /*248c0*/  IMAD.MOV.U32 R12, RZ, RZ, R86 ;  /* 0x000000ffff0c7224 */ /* 0x022fe200078e0056 */
[----:B------:R-:W-:Y:S01]  /*248d0*/  MOV R3, R82 ;  /* 0x0000005200037202 */ /* 0x000fe20000000f00 */
[----:B------:R-:W-:Y:S01]  /*248e0*/  IMAD.MOV.U32 R11, RZ, RZ, R87 ;  /* 0x000000ffff0b7224 */ /* 0x000fe200078e0057 */
[----:B------:R-:W-:Y:S01]  /*248f0*/  CS2R R96, SRZ ;  /* 0x0000000000607805 */ /* 0x000fe2000001ff00 */
[----:B--2---:R-:W-:-:S03]  /*24900*/  IMAD.MOV.U32 R2, RZ, RZ, R83 ;  /* 0x000000ffff027224 */ /* 0x004fc600078e0053 */
        /* <DEDUP_REMOVED lines=10> */
.L_x_1598:
[----:B------:R-:W-:Y:S01]  /*249b0*/  SHF.R.S32.HI R2, RZ, 0x1f, R36 ;  /* 0x0000001fff027819 */ /* 0x000fe20000011424 */
[----:B------:R-:W-:-:S03]  /*249c0*/  IMAD.SHL.U32 R11, R37, 0x80, RZ ;  /* 0x00000080250b7824 */ /* 0x000fc600078e00ff */
[----:B------:R-:W-:-:S04]  /*249d0*/  LEA.HI R2, R2, R36, RZ, 0x3 ;  /* 0x0000002402027211 */ /* 0x000fc800078f18ff */
[----:B------:R-:W-:Y:S01]  /*249e0*/  LEA.HI.SX32 R11, R2, R11, 0x1d ;  /* 0x0000000b020b7211 */ /* 0x000fe200078feaff */
[----:B------:R-:W-:Y:S05]  /*249f0*/  BRA.DIV ~URZ, `(.L_x_1515) ;  /* 0x000097f27f007947 */ /* 0x000fea000b800000 */
[----:B------:R4:W1:Y:S04]  /*24a00*/  SHFL.IDX PT, R12, R18, 0x7, 0x181f ;  /* 0x00f81f00120c7f89 */ /* 0x00086800000e0000 */
[----:B------:R4:W3:Y:S04]  /*24a10*/  SHFL.IDX PT, R14, R24, 0x7, 0x181f ;  /* 0x00f81f00180e7f89 */ /* 0x0008e800000e0000 */
[----:B------:R4:W2:Y:S02]  /*24a20*/  SHFL.IDX PT, R2, R19, 0x7, 0x181f ;  /* 0x00f81f0013027f89 */ /* 0x0008a400000e0000 */
.L_x_1599:
        /* <DEDUP_REMOVED lines=27> */
.L_x_1517:
[----:B------:R-:W-:Y:S05]  /*24be0*/  BSYNC B0 ;  /* 0x0000000000007941 */ /* 0x000fea0003800000 */
.L_x_1516:
[----:B-1----:R-:W-:Y:S01]  /*24bf0*/  IADD3 R12, R45, -c[0x0][0x20], RZ ;  /* 0x800008002d0c7a10 */ /* 0x002fe20007ffe0ff */
[----:B------:R-:W-:-:S04]  /*24c00*/  DEPBAR.LE SB0, 0x1 ;  /* 0x000080400000791a */ /* 0x000fc80000000000 */
[----:B--2---:R1:W2:Y:S04]  /*24c10*/  LDL.64 R2, [R12+0x20] ;  /* 0x000020000c027983 */ /* 0x0042a80000100a00 */
[----:B-1----:R-:W3:Y:S01]  /*24c20*/  LDL.64 R12, [R12+0x28] ;  /* 0x000028000c0c7983 */ /* 0x002ee20000100a00 */
[----:B------:R-:W-:Y:S03]  /*24c30*/  WARPSYNC 0xffffffff ;  /* 0xffffffff00007948 */ /* 0x000fe60003800000 */
[----:B------:R-:W-:Y:S06]  /*24c40*/  BAR.SYNC.DEFER_BLOCKING 0x0 ;  /* 0x0000000000007b1d */ /* 0x000fec0000010000 */
[----:B--2---:R1:W2:Y:S04]  /*24c50*/  LD.E R14, [R2.64] ;  /* 0x00000004020e7980 */ /* 0x0042a8000c101900 */
[----:B---34-:R3:W4:Y:S01]  /*24c60*/  LD.E.64 R16, [R12.64] ;  /* 0x000000040c107980 */ /* 0x018722000c101b00 */
[----:B------:R-:W-:Y:S01]  /*24c70*/  IMAD.SHL.U32 R11, R68, 0x40, RZ ;  /* 0x00000040440b7824 */ /* 0x000fe200078e00ff */
[----:B------:R-:W-:Y:S01]  /*24c80*/  BSSY B1, `(.L_x_1518) ;  /* 0x0000082000017945 */ /* 0x000fe20003800000 */
[----:B---3--:R-:W-:-:S04]  /*24c90*/  SHF.R.S32.HI R13, RZ, 0x1f, R36 ;  /* 0x0000001fff0d7819 */ /* 0x008fc80000011424 */
[CC--:B-1----:R-:W-:Y:S02]  /*24ca0*/  LEA.HI R2, R13.reuse, R36.reuse, RZ, 0x3 ;  /* 0x000000240d027211 */ /* 0x0c2fe400078f18ff */
[----:B------:R-:W-:Y:S02]  /*24cb0*/  LEA.HI R13, R13, R36, RZ, 0x6 ;  /* 0x000000240d0d7211 */ /* 0x000fe400078f30ff */
[----:B------:R-:W-:-:S03]  /*24cc0*/  LOP3.LUT R2, R2, 0xfffffff8, RZ, 0xc0, !PT ;  /* 0xfffffff802027812 */ /* 0x000fc600078ec0ff */
[----:B------:R-:W-:Y:S02]  /*24cd0*/  IMAD.SHL.U32 R13, R13, 0x8, RZ ;  /* 0x000000080d0d7824 */ /* 0x000fe400078e00ff */
[----:B------:R-:W-:Y:S01]  /*24ce0*/  IMAD.IADD R3, R36, 0x1, -R2 ;  /* 0x0000000124037824 */ /* 0x000fe200078e0a02 */
[----:B------:R-:W-:Y:S01]  /*24cf0*/  LOP3.LUT R2, R11, 0x1c0, RZ, 0xc0, !PT ;  /* 0x000001c00b027812 */ /* 0x000fe200078ec0ff */
[----:B-----5:R-:W-:Y:S02]  /*24d00*/  IMAD.MOV.U32 R11, RZ, RZ, R96 ;  /* 0x000000ffff0b7224 */ /* 0x020fe400078e0060 */
[----:B------:R-:W-:-:S03]  /*24d10*/  IMAD.SHL.U32 R3, R3, 0x8, RZ ;  /* 0x0000000803037824 */ /* 0x000fc600078e00ff */
[----:B------:R-:W-:Y:S01]  /*24d20*/  PRMT R45, R45, 0x5410, R11 ;  /* 0x000054102d2d7816 */ /* 0x000fe2000000000b */
[----:B------:R-:W-:Y:S01]  /*24d30*/  IMAD.MOV.U32 R11, RZ, RZ, R97 ;  /* 0x000000ffff0b7224 */ /* 0x000fe200078e0061 */
[----:B------:R-:W-:Y:S02]  /*24d40*/  LOP3.LUT R3, R2, 0x38, R3, 0xf8, !PT ;  /* 0x0000003802037812 */ /* 0x000fe400078ef803 */
[----:B------:R-:W-:Y:S02]  /*24d50*/  SHF.R.U32.HI R2, RZ, 0x3, R2 ;  /* 0x00000003ff027819 */ /* 0x000fe40000011602 */
[----:B------:R-:W-:Y:S01]  /*24d60*/  PRMT R45, R11, 0x7610, R45 ;  /* 0x000076100b2d7816 */ /* 0x000fe2000000002d */
[----:B------:R-:W-:Y:S01]  /*24d70*/  IMAD.MOV.U32 R11, RZ, RZ, R95 ;  /* 0x000000ffff0b7224 */ /* 0x000fe200078e005f */
[----:B------:R-:W-:Y:S01]  /*24d80*/  LOP3.LUT R12, R3, R2, RZ, 0x3c, !PT ;  /* 0x00000002030c7212 */ /* 0x000fe200078e3cff */
[----:B------:R-:W-:Y:S02]  /*24d90*/  IMAD.MOV.U32 R3, RZ, RZ, R90 ;  /* 0x000000ffff037224 */ /* 0x000fe400078e005a */
[----:B------:R-:W-:Y:S01]  /*24da0*/  IMAD.MOV.U32 R2, RZ, RZ, R91 ;  /* 0x000000ffff027224 */ /* 0x000fe200078e005b */
[----:B------:R-:W-:Y:S01]  /*24db0*/  LOP3.LUT R13, R12, 0xfffffe00, R13, 0xf8, !PT ;  /* 0xfffffe000c0d7812 */ /* 0x000fe200078ef80d */
[----:B------:R-:W-:-:S03]  /*24dc0*/  IMAD.MOV.U32 R12, RZ, RZ, R94 ;  /* 0x000000ffff0c7224 */ /* 0x000fc600078e005e */
[----:B------:R-:W-:Y:S01]  /*24dd0*/  PRMT R36, R2, 0x5410, R3 ;  /* 0x0000541002247816 */ /* 0x000fe20000000003 */
[----:B------:R-:W-:Y:S01]  /*24de0*/  IMAD.MOV.U32 R3, RZ, RZ, R92 ;  /* 0x000000ffff037224 */ /* 0x000fe200078e005c */
[----:B------:R-:W-:Y:S01]  /*24df0*/  PRMT R37, R11, 0x5410, R12 ;  /* 0x000054100b257816 */ /* 0x000fe2000000000c */
[----:B------:R-:W-:-:S05]  /*24e00*/  IMAD.MOV.U32 R2, RZ, RZ, R93 ;  /* 0x000000ffff027224 */ /* 0x000fca00078e005d */
[----:B------:R-:W-:Y:S01]  /*24e10*/  PRMT R31, R2, 0x5410, R3 ;  /* 0x00005410021f7816 */ /* 0x000fe20000000003 */
[----:B--2---:R-:W-:-:S05]  /*24e20*/  IMAD R14, R14, -0x80, R30 ;  /* 0xffffff800e0e7824 */ /* 0x004fca00078e021e */
[----:B------:R-:W-:-:S04]  /*24e30*/  IMNMX R30, R14, 0x80, PT ;  /* 0x000000800e1e7817 */ /* 0x000fc80003800200 */
[----:B------:R-:W-:Y:S01]  /*24e40*/  ISETP.GE.AND P0, PT, R68, R30, PT ;  /* 0x0000001e4400720c */ /* 0x000fe20003f06270 */
[----:B----4-:R-:W-:-:S12]  /*24e50*/  IMAD.WIDE.U32 R24, R13, 0x2, R16 ;  /* 0x000000020d187825 */ /* 0x010fd800078e0010 */
[----:B------:R-:W-:Y:S05]  /*24e60*/  @P0 BRA `(.L_x_1519) ;  /* 0x0000063000000947 */ /* 0x000fea0003800000 */
[----:B------:R-:W-:Y:S01]  /*24e70*/  ISETP.GE.AND P0, PT, R32, R44, PT ;  /* 0x0000002c2000720c */ /* 0x000fe20003f06270 */
[----:B------:R-:W-:-:S12]  /*24e80*/  BSSY B0, `(.L_x_1520) ;  /* 0x0000030000007945 */ /* 0x000fd80003800000 */
[----:B------:R-:W-:Y:S05]  /*24e90*/  @P0 BRA `(.L_x_1521) ;  /* 0x000002e000000947 */ /* 0x000fea0003800000 */
[----:B------:R-:W2:Y:S01]  /*24ea0*/  LD.E.128 R12, [R24.64] ;  /* 0x00000004180c7980 */ /* 0x000ea2000c101d00 */
[----:B------:R-:W-:Y:S02]  /*24eb0*/  SHF.R.U32.HI R16, RZ, 0x10, R27 ;  /* 0x00000010ff107819 */ /* 0x000fe4000001161b */
[----:B------:R-:W-:Y:S02]  /*24ec0*/  SHF.R.U32.HI R17, RZ, 0x10, R23 ;  /* 0x00000010ff117819 */ /* 0x000fe40000011617 */
[----:B------:R-:W-:Y:S02]  /*24ed0*/  PRMT R16, R21, 0x5410, R16 ;  /* 0x0000541015107816 */ /* 0x000fe40000000010 */
[----:B------:R-:W-:Y:S02]  /*24ee0*/  PRMT R17, R69, 0x5410, R17 ;  /* 0x0000541045117816 */ /* 0x000fe40000000011 */
[----:B------:R-:W-:Y:S01]  /*24ef0*/  SHF.R.U64 R19, R26, 0x10, R27 ;  /* 0x000000101a137819 */ /* 0x000fe2000000121b */
[----:B------:R-:W-:Y:S01]  /*24f00*/  IMAD.U32 R26, R16, 0x10000, RZ ;  /* 0x00010000101a7824 */ /* 0x000fe200078e00ff */
[----:B------:R-:W-:Y:S01]  /*24f10*/  SHF.R.U64 R2, R22, 0x10, R23 ;  /* 0x0000001016027819 */ /* 0x000fe20000001217 */
[----:B------:R-:W-:Y:S01]  /*24f20*/  IMAD.U32 R23, R17, 0x10000, RZ ;  /* 0x0001000011177824 */ /* 0x000fe200078e00ff */
[----:B------:R-:W-:-:S02]  /*24f30*/  PRMT R19, R21, 0x5432, R19 ;  /* 0x0000543215137816 */ /* 0x000fc40000000013 */
[----:B------:R-:W-:Y:S02]  /*24f40*/  LOP3.LUT R17, R17, 0xffff0000, RZ, 0xc0, !PT ;  /* 0xffff000011117812 */ /* 0x000fe400078ec0ff */
[----:B------:R-:W-:Y:S02]  /*24f50*/  PRMT R22, R69, 0x5432, R2 ;  /* 0x0000543245167816 */ /* 0x000fe40000000002 */
[----:B------:R-:W-:Y:S02]  /*24f60*/  LOP3.LUT R16, R16, 0xffff0000, RZ, 0xc0, !PT ;  /* 0xffff000010107812 */ /* 0x000fe400078ec0ff */
[C---:B--2---:R-:W-:Y:S01]  /*24f70*/  LOP3.LUT R18, R14.reuse, 0xffff0000, RZ, 0xc0, !PT ;  /* 0xffff00000e127812 */ /* 0x044fe200078ec0ff */
[----:B------:R-:W-:Y:S01]  /*24f80*/  IMAD.U32 R21, R14, 0x10000, RZ ;  /* 0x000100000e157824 */ /* 0x000fe200078e00ff */
[C---:B------:R-:W-:Y:S01]  /*24f90*/  LOP3.LUT R14, R15.reuse, 0xffff0000, RZ, 0xc0, !PT ;  /* 0xffff00000f0e7812 */ /* 0x040fe200078ec0ff */
[----:B------:R-:W-:Y:S01]  /*24fa0*/  IMAD.U32 R20, R15, 0x10000, RZ ;  /* 0x000100000f147824 */ /* 0x000fe200078e00ff */
[----:B------:R-:W-:Y:S01]  /*24fb0*/  SHF.L.U32 R11, R12, 0x10, RZ ;  /* 0x000000100c0b7819 */ /* 0x000fe200000006ff */
[-C--:B------:R-:W-:Y:S01]  /*24fc0*/  FMUL.FTZ R15, R18, R26.reuse ;  /* 0x0000001a120f7220 */ /* 0x080fe20000410000 */
[----:B------:R-:W-:Y:S01]  /*24fd0*/  LOP3.LUT R3, R12, 0xffff0000, RZ, 0xc0, !PT ;  /* 0xffff00000c037812 */ /* 0x000fe200078ec0ff */
[-C--:B------:R-:W-:Y:S01]  /*24fe0*/  FMUL.FTZ R18, R18, R23.reuse ;  /* 0x0000001712127220 */ /* 0x080fe20000410000 */
[----:B------:R-:W-:Y:S01]  /*24ff0*/  SHF.L.U32 R2, R13, 0x10, RZ ;  /* 0x000000100d027819 */ /* 0x000fe200000006ff */
[----:B------:R-:W-:Y:S01]  /*25000*/  FFMA.FTZ R23, R21, R23, -R15 ;  /* 0x0000001715177223 */ /* 0x000fe2000001080f */
[----:B------:R-:W-:Y:S01]  /*25010*/  LOP3.LUT R12, R13, 0xffff0000, RZ, 0xc0, !PT ;  /* 0xffff00000d0c7812 */ /* 0x000fe200078ec0ff */
[----:B------:R-:W-:Y:S01]  /*25020*/  FFMA.FTZ R18, R21, R26, R18 ;  /* 0x0000001a15127223 */ /* 0x000fe20000010012 */
[----:B------:R-:W-:Y:S01]  /*25030*/  SHF.L.U32 R21, R22, 0x10, RZ ;  /* 0x0000001016157819 */ /* 0x000fe200000006ff */
[----:B------:R-:W-:Y:S01]  /*25040*/  FMUL.FTZ R15, R14, R17 ;  /* 0x000000110e0f7220 */ /* 0x000fe20000410000 */
[----:B------:R-:W-:Y:S01]  /*25050*/  LOP3.LUT R22, R22, 0xffff0000, RZ, 0xc0, !PT ;  /* 0xffff000016167812 */ /* 0x000fe200078ec0ff */
[C---:B------:R-:W-:Y:S01]  /*25060*/  IMAD.U32 R26, R19.reuse, 0x10000, RZ ;  /* 0x00010000131a7824 */ /* 0x040fe200078e00ff */
[----:B------:R-:W-:Y:S01]  /*25070*/  LOP3.LUT R19, R19, 0xffff0000, RZ, 0xc0, !PT ;  /* 0xffff000013137812 */ /* 0x000fe200078ec0ff */
[----:B------:R-:W-:-:S02]  /*25080*/  FMUL.FTZ R13, R14, R16 ;  /* 0x000000100e0d7220 */ /* 0x000fc40000410000 */
[C---:B------:R-:W-:Y:S02]  /*25090*/  FFMA.FTZ R15, R20.reuse, R16, R15 ;  /* 0x00000010140f7223 */ /* 0x040fe4000001000f */
[C---:B------:R-:W-:Y:S02]  /*250a0*/  FMUL.FTZ R16, R3.reuse, R26 ;  /* 0x0000001a03107220 */ /* 0x040fe40000410000 */
[----:B------:R-:W-:Y:S02]  /*250b0*/  FFMA.FTZ R17, R20, R17, -R13 ;  /* 0x0000001114117223 */ /* 0x000fe4000001080d */
[----:B------:R-:W-:Y:S02]  /*250c0*/  FMUL.FTZ R3, R3, R21 ;  /* 0x0000001503037220 */ /* 0x000fe40000410000 */
[C---:B------:R-:W-:Y:S01]  /*250d0*/  FMUL.FTZ R14, R12.reuse, R19 ;  /* 0x000000130c0e7220 */ /* 0x040fe20000410000 */
[----:B------:R-:W-:Y:S01]  /*250e0*/  F2FP.BF16.PACK_AB R15, R15, R17 ;  /* 0x000000110f0f723e */ /* 0x000fe200000010ff */
[----:B------:R-:W-:-:S02]  /*250f0*/  FMUL.FTZ R13, R12, R22 ;  /* 0x000000160c0d7220 */ /* 0x000fc40000410000 */
[C---:B------:R-:W-:Y:S02]  /*25100*/  FFMA.FTZ R12, R11.reuse, R26, R3 ;  /* 0x0000001a0b0c7223 */ /* 0x040fe40000010003 */
[----:B------:R-:W-:Y:S02]  /*25110*/  FFMA.FTZ R16, R11, R21, -R16 ;  /* 0x000000150b107223 */ /* 0x000fe40000010810 */
[----:B------:R-:W-:Y:S01]  /*25120*/  FFMA.FTZ R3, R2, R22, -R14 ;  /* 0x0000001602037223 */ /* 0x000fe2000001080e */
[----:B------:R-:W-:Y:S01]  /*25130*/  F2FP.BF16.PACK_AB R14, R18, R23 ;  /* 0x00000017120e723e */ /* 0x000fe200000010ff */
[----:B------:R-:W-:Y:S01]  /*25140*/  FFMA.FTZ R13, R2, R19, R13 ;  /* 0x00000013020d7223 */ /* 0x000fe2000001000d */
[----:B------:R-:W-:-:S04]  /*25150*/  F2FP.BF16.PACK_AB R12, R12, R16 ;  /* 0x000000100c0c723e */ /* 0x000fc800000010ff */
[----:B------:R-:W-:-:S05]  /*25160*/  F2FP.BF16.PACK_AB R13, R13, R3 ;  /* 0x000000030d0d723e */ /* 0x000fca00000010ff */
[----:B------:R1:W-:Y:S02]  /*25170*/  ST.E.128 [R24.64], R12 ;  /* 0x0000000c18007985 */ /* 0x0003e4000c101d04 */
.L_x_1521:
[----:B------:R-:W-:Y:S05]  /*25180*/  BSYNC B0 ;  /* 0x0000000000007941 */ /* 0x000fea0003800000 */
.L_x_1520:
[----:B------:R-:W-:-:S04]  /*25190*/  IADD3 R2, R32, 0x20, RZ ;  /* 0x0000002020027810 */ /* 0x000fc80007ffe0ff */
[----:B------:R-:W-:-:S13]  /*251a0*/  ISETP.GE.AND P0, PT, R2, R44, PT ;  /* 0x0000002c0200720c */ /* 0x000fda0003f06270 */
[----:B------:R-:W-:Y:S05]  /*251b0*/  @P0 BRA `(.L_x_1519) ;  /* 0x000002e000000947 */ /* 0x000fea0003800000 */
[----:B-1----:R-:W2:Y:S01]  /*251c0*/  LD.E.128 R12, [R24.64+0x4000] ;  /* 0x00400004180c7980 */ /* 0x002ea2000c101d00 */
[----:B------:R-:W-:Y:S02]  /*251d0*/  SHF.R.U32.HI R16, RZ, 0x10, R35 ;  /* 0x00000010ff107819 */ /* 0x000fe40000011623 */
[----:B------:R-:W-:Y:S02]  /*251e0*/  SHF.R.U32.HI R17, RZ, 0x10, R29 ;  /* 0x00000010ff117819 */ /* 0x000fe4000001161d */
[----:B------:R-:W-:Y:S02]  /*251f0*/  PRMT R16, R98, 0x5410, R16 ;  /* 0x0000541062107816 */ /* 0x000fe40000000010 */
[----:B------:R-:W-:Y:S02]  /*25200*/  PRMT R17, R99, 0x5410, R17 ;  /* 0x0000541063117816 */ /* 0x000fe40000000011 */
[----:B------:R-:W-:Y:S01]  /*25210*/  SHF.R.U64 R19, R34, 0x10, R35 ;  /* 0x0000001022137819 */ /* 0x000fe20000001223 */
[----:B------:R-:W-:Y:S01]  /*25220*/  IMAD.U32 R26, R16, 0x10000, RZ ;  /* 0x00010000101a7824 */ /* 0x000fe200078e00ff */
[----:B------:R-:W-:Y:S01]  /*25230*/  SHF.R.U64 R2, R28, 0x10, R29 ;  /* 0x000000101c027819 */ /* 0x000fe2000000121d */
[C---:B------:R-:W-:Y:S01]  /*25240*/  IMAD.U32 R23, R17.reuse, 0x10000, RZ ;  /* 0x0001000011177824 */ /* 0x040fe200078e00ff */
[----:B------:R-:W-:-:S02]  /*25250*/  LOP3.LUT R17, R17, 0xffff0000, RZ, 0xc0, !PT ;  /* 0xffff000011117812 */ /* 0x000fc400078ec0ff */
[----:B------:R-:W-:Y:S02]  /*25260*/  PRMT R19, R98, 0x5432, R19 ;  /* 0x0000543262137816 */ /* 0x000fe40000000013 */
        /* <DEDUP_REMOVED lines=34> */
[----:B------:R1:W-:Y:S02]  /*25490*/  ST.E.128 [R24.64+0x4000], R12 ;  /* 0x0040000c18007985 */ /* 0x0003e4000c101d04 */
.L_x_1519:
[----:B------:R-:W-:Y:S05]  /*254a0*/  BSYNC B1 ;  /* 0x0000000000017941 */ /* 0x000fea0003800000 */
.L_x_1518:
[----:B------:R-:W-:Y:S01]  /*254b0*/  IADD3 R2, R68, 0x10, RZ ;  /* 0x0000001044027810 */ /* 0x000fe20007ffe0ff */
[----:B------:R-:W-:Y:S03]  /*254c0*/  BSSY B1, `(.L_x_1522) ;  /* 0x0000066000017945 */ /* 0x000fe60003800000 */
[----:B------:R-:W-:-:S13]  /*254d0*/  ISETP.GE.AND P0, PT, R2, R30, PT ;  /* 0x0000001e0200720c */ /* 0x000fda0003f06270 */
[----:B------:R-:W-:Y:S05]  /*254e0*/  @P0 BRA `(.L_x_1523) ;  /* 0x0000063000000947 */ /* 0x000fea0003800000 */
[----:B------:R-:W-:Y:S01]  /*254f0*/  ISETP.GE.AND P0, PT, R32, R44, PT ;  /* 0x0000002c2000720c */ /* 0x000fe20003f06270 */
[----:B------:R-:W-:-:S12]  /*25500*/  BSSY B0, `(.L_x_1524) ;  /* 0x0000030000007945 */ /* 0x000fd80003800000 */
        /* <DEDUP_REMOVED lines=47> */
.L_x_1525:
[----:B------:R-:W-:Y:S05]  /*25800*/  BSYNC B0 ;  /* 0x0000000000007941 */ /* 0x000fea0003800000 */
.L_x_1524:
        /* <DEDUP_REMOVED lines=49> */
.L_x_1523:
[----:B------:R-:W-:Y:S05]  /*25b20*/  BSYNC B1 ;  /* 0x0000000000017941 */ /* 0x000fea0003800000 */
.L_x_1522:
        /* <DEDUP_REMOVED lines=53> */
.L_x_1529:
[----:B------:R-:W-:Y:S05]  /*25e80*/  BSYNC B0 ;  /* 0x0000000000007941 */ /* 0x000fea0003800000 */
.L_x_1528:
        /* <DEDUP_REMOVED lines=49> */
.L_x_1527:
[----:B------:R-:W-:Y:S05]  /*261a0*/  BSYNC B1 ;  /* 0x0000000000017941 */ /* 0x000fea0003800000 */
.L_x_1526:
        /* <DEDUP_REMOVED lines=53> */
.L_x_1533:
[----:B------:R-:W-:Y:S05]  /*26500*/  BSYNC B0 ;  /* 0x0000000000007941 */ /* 0x000fea0003800000 */
.L_x_1532:
        /* <DEDUP_REMOVED lines=49> */
.L_x_1531:
[----:B------:R-:W-:Y:S05]  /*26820*/  BSYNC B1 ;  /* 0x0000000000017941 */ /* 0x000fea0003800000 */
.L_x_1530:
        /* <DEDUP_REMOVED lines=53> */
.L_x_1537:
[----:B------:R-:W-:Y:S05]  /*26b80*/  BSYNC B0 ;  /* 0x0000000000007941 */ /* 0x000fea0003800000 */
.L_x_1536:
        /* <DEDUP_REMOVED lines=49> */
.L_x_1535:
[----:B------:R-:W-:Y:S05]  /*26ea0*/  BSYNC B1 ;  /* 0x0000000000017941 */ /* 0x000fea0003800000 */
.L_x_1534:
        /* <DEDUP_REMOVED lines=53> */
.L_x_1541:
[----:B------:R-:W-:Y:S05]  /*27200*/  BSYNC B0 ;  /* 0x0000000000007941 */ /* 0x000fea0003800000 */
.L_x_1540:
        /* <DEDUP_REMOVED lines=49> */
.L_x_1539:
[----:B------:R-:W-:Y:S05]  /*27520*/  BSYNC B1 ;  /* 0x0000000000017941 */ /* 0x000fea0003800000 */
.L_x_1538:
        /* <DEDUP_REMOVED lines=53> */
.L_x_1545:
[----:B------:R-:W-:Y:S05]  /*27880*/  BSYNC B0 ;  /* 0x0000000000007941 */ /* 0x000fea0003800000 */
.L_x_1544:
        /* <DEDUP_REMOVED lines=49> */
.L_x_1543:
[----:B------:R-:W-:Y:S05]  /*27ba0*/  BSYNC B1 ;  /* 0x0000000000017941 */ /* 0x000fea0003800000 */
.L_x_1542:
[----:B------:R-:W-:Y:S01]  /*27bb0*/  IADD3 R2, R68, 0x70, RZ ;  /* 0x0000007044027810 */ /* 0x000fe20007ffe0ff */
[----:B------:R-:W-:-:S03]  /*27bc0*/  IMAD.MOV.U32 R3, RZ, RZ, 0x0 ;  /* 0x00000000ff037424 */ /* 0x000fc600078e00ff */
[----:B------:R-:W-:Y:S01]  /*27bd0*/  ISETP.GE.AND P0, PT, R2, R30, PT ;  /* 0x0000001e0200720c */ /* 0x000fe20003f06270 */
[----:B------:R-:W-:-:S12]  /*27be0*/  IMAD.MOV.U32 R2, RZ, RZ, R141 ;  /* 0x000000ffff027224 */ /* 0x000fd800078e008d */
[----:B------:R-:W-:Y:S05]  /*27bf0*/  @P0 RET.REL.NODEC R2 `(_ZN7cutlass13device_kernelIN5flash19enable_sm80_to_sm89INS1_16FlashAttnFwdSm80INS1_25CollectiveMainloopFwdSm80ILi4ELi1ELb0EN4cute5tupleIJNS5_1CILi128EEENS7_ILi48EEES8_EEELi128ENS_10bfloat16_tEfNS_4arch4Sm80ELb0ELb1ELb1ELb1ELb1ELb1ELb1ELb0EEENS1_21CollectiveEpilogueFwdINS6_IJS8_S8_S9_EEENS6_IJNS7_ILi1EEESH_SH_EEESB_SD_Li128ELb1ELb1ELb0ELb0EEENS1_19SingleTileSchedulerILb1ELb0ELb1ELi128EEEEEEEEEvNT_6ParamsE) ;  /* 0xfffd840002000950 */ /* 0x000fea0003c3ffff */
        /* <DEDUP_REMOVED lines=49> */
.L_x_1547:
[----:B------:R-:W-:Y:S05]  /*27f10*/  BSYNC B0 ;  /* 0x0000000000007941 */ /* 0x000fea0003800000 */
.L_x_1546:
[----:B------:R-:W-:Y:S01]  /*27f20*/  IADD3 R2, R32, 0x20, RZ ;  /* 0x0000002020027810 */ /* 0x000fe20007ffe0ff */
[----:B------:R-:W-:-:S03]  /*27f30*/  IMAD.MOV.U32 R3, RZ, RZ, 0x0 ;  /* 0x00000000ff037424 */ /* 0x000fc600078e00ff */
[----:B------:R-:W-:Y:S01]  /*27f40*/  ISETP.GE.AND P0, PT, R2, R44, PT ;  /* 0x0000002c0200720c */ /* 0x000fe20003f06270 */
[----:B------:R-:W-:-:S12]  /*27f50*/  IMAD.MOV.U32 R2, RZ, RZ, R141 ;  /* 0x000000ffff027224 */ /* 0x000fd800078e008d */
[----:B------:R-:W-:Y:S05]  /*27f60*/  @P0 RET.REL.NODEC R2 `(_ZN7cutlass13device_kernelIN5flash19enable_sm80_to_sm89INS1_16FlashAttnFwdSm80INS1_25CollectiveMainloopFwdSm80ILi4ELi1ELb0EN4cute5tupleIJNS5_1CILi128EEENS7_ILi48EEES8_EEELi128ENS_10bfloat16_tEfNS_4arch4Sm80ELb0ELb1ELb1ELb1ELb1ELb1ELb1ELb0EEENS1_21CollectiveEpilogueFwdINS6_IJS8_S8_S9_EEENS6_IJNS7_ILi1EEESH_SH_EEESB_SD_Li128ELb1ELb1ELb0ELb0EEENS1_19SingleTileSchedulerILb1ELb0ELb1ELi128EEEEEEEEEvNT_6ParamsE) ;  /* 0xfffd809002000950 */ /* 0x000fea0003c3ffff */
        /* <DEDUP_REMOVED lines=43> */
[----:B------:R-:W-:Y:S01]  /*28220*/  F2FP.BF16.PACK_AB R12, R12, R16 ;  /* 0x000000100c0c723e */ /* 0x000fe200000010ff */
[----:B------:R-:W-:-:S03]  /*28230*/  IMAD.MOV.U32 R2, RZ, RZ, R141 ;  /* 0x000000ffff027224 */ /* 0x000fc600078e008d */
[----:B------:R-:W-:Y:S02]  /*28240*/  F2FP.BF16.PACK_AB R13, R13, R3 ;  /* 0x000000030d0d723e */ /* 0x000fe400000010ff */
[----:B------:R-:W-:-:S03]  /*28250*/  MOV R3, 0x0 ;  /* 0x0000000000037802 */ /* 0x000fc60000000f00 */
[----:B------:R1:W-:Y:S01]  /*28260*/  ST.E.128 [R24.64+0x7800], R12 ;  /* 0x0078000c18007985 */ /* 0x0003e2000c101d04 */
[----:B------:R-:W-:Y:S05]  /*28270*/  RET.REL.NODEC R2 `(_ZN7cutlass13device_kernelIN5flash19enable_sm80_to_sm89INS1_16FlashAttnFwdSm80INS1_25CollectiveMainloopFwdSm80ILi4ELi1ELb0EN4cute5tupleIJNS5_1CILi128EEENS7_ILi48EEES8_EEELi128ENS_10bfloat16_tEfNS_4arch4Sm80ELb0ELb1ELb1ELb1ELb1ELb1ELb1ELb0EEENS1_21CollectiveEpilogueFwdINS6_IJS8_S8_S9_EEENS6_IJNS7_ILi1EEESH_SH_EEESB_SD_Li128ELb1ELb1ELb0ELb0EEENS1_19SingleTileSchedulerILb1ELb0ELb1ELi128EEEEEEEEEvNT_6ParamsE) ;  /* 0xfffd7d8002007950 */ /* 0x000fea0003c3ffff */
.L_x_1485:
[----:B-----5:R-:W-:Y:S01]  /*28280*/  ISETP.NE.AND P0, PT, R30, 0x1, PT ;  /* 0x000000011e00780c */ /* 0x020fe20003f05270 */
[----:B------:R-:W-:Y:S01]  /*28290*/  BSSY B0, `(.L_x_1548) ;  /* 0x0000007000007945 */ /* 0x000fe20003800000 */
[----:B------:R-:W-:-:S11]  /*282a0*/  SHF.L.U32 R55, R35, 0x3, RZ ;  /* 0x0000000323377819 */ /* 0x000fd600000006ff */
[----:B------:R-:W-:Y:S05]  /*282b0*/  @!P0 BRA `(.L_x_1549) ;  /* 0x0000004000008947 */ /* 0x000fea0003800000 */
[----:B------:R1:W2:Y:S04]  /*282c0*/  LD.E R3, [R12.64+0x168] ;  /* 0x000168040c037980 */ /* 0x0002a8000c101900 */
[----:B-1----:R-:W3:Y:S01]  /*282d0*/  LD.E R12, [R12.64+0x16c] ;  /* 0x00016c040c0c7980 */ /* 0x002ee2000c101900 */
[----:B--2---:R-:W-:-:S05]  /*282e0*/  IMAD.HI.U32 R2, R2, R3, RZ ;  /* 0x0000000302027227 */ /* 0x004fca00078e00ff */
[----:B---3--:R-:W-:Y:S02]  /*282f0*/  SHF.R.U32.HI R2, RZ, R12, R2 ;  /* 0x0000000cff027219 */ /* 0x008fe40000011602 */
.L_x_1549:
[----:B------:R-:W-:Y:S05]  /*28300*/  BSYNC B0 ;  /* 0x0000000000007941 */ /* 0x000fea0003800000 */
.L_x_1548:
[----:B------:R-:W-:Y:S01]  /*28310*/  MOV R12, R28 ;  /* 0x0000001c000c7202 */ /* 0x000fe20000000f00 */
[-C--:B------:R-:W-:Y:S01]  /*28320*/  IMAD R17, R17, R2.reuse, RZ ;  /* 0x0000000211117224 */ /* 0x080fe200078e02ff */
[----:B------:R-:W-:Y:S01]  /*28330*/  MOV R13, R21 ;  /* 0x00000015000d7202 */ /* 0x000fe20000000f00 */
[----:B------:R-:W-:Y:S01]  /*28340*/  IMAD.MOV.U32 R18, RZ, RZ, R22 ;  /* 0x000000ffff127224 */ /* 0x000fe200078e0016 */
[----:B------:R-:W-:Y:S01]  /*28350*/  SHF.R.S32.HI R11, RZ, 0x1f, R2 ;  /* 0x0000001fff0b7819 */ /* 0x000fe20000011402 */
[-C--:B------:R-:W-:Y:S02]  /*28360*/  IMAD R15, R15, R2.reuse, RZ ;  /* 0x000000020f0f7224 */ /* 0x080fe400078e02ff */
[----:B------:R-:W-:-:S04]  /*28370*/  IMAD.WIDE.U32 R12, R16, R2, R12 ;  /* 0x00000002100c7225 */ /* 0x000fc800078e000c */
[-C--:B------:R-:W-:Y:S02]  /*28380*/  IMAD R16, R16, R11.reuse, R17 ;  /* 0x0000000b10107224 */ /* 0x080fe400078e0211 */
[----:B------:R-:W-:Y:S01]  /*28390*/  IMAD.WIDE.U32 R2, R14, R2, R18 ;  /* 0x000000020e027225 */ /* 0x000fe200078e0012 */
[----:B------:R-:W-:Y:S02]  /*283a0*/  LEA R18, P1, R12, R26, 0x1 ;  /* 0x0000001a0c127211 */ /* 0x000fe400078208ff */
[----:B------:R-:W-:Y:S01]  /*283b0*/  IADD3 R13, R13, R16, RZ ;  /* 0x000000100d0d7210 */ /* 0x000fe20007ffe0ff */
[----:B------:R-:W-:Y:S01]  /*283c0*/  IMAD R11, R14, R11, R15 ;  /* 0x0000000b0e0b7224 */ /* 0x000fe200078e020f */
[----:B------:R-:W-:Y:S02]  /*283d0*/  LEA R19, P0, R2, R24, 0x1 ;  /* 0x0000001802137211 */ /* 0x000fe400078008ff */
[----:B------:R-:W-:Y:S01]  /*283e0*/  LEA.HI.X R17, R12, R27, R13, 0x1, P1 ;  /* 0x0000001b0c117211 */ /* 0x000fe200008f0c0d */
[----:B------:R-:W-:-:S05]  /*283f0*/  IMAD.IADD R3, R3, 0x1, R11 ;  /* 0x0000000103037824 */ /* 0x000fca00078e020b */
[----:B------:R-:W-:Y:S01]  /*28400*/  LEA.HI.X R16, R2, R25, R3, 0x1, P0 ;  /* 0x0000001902107211 */ /* 0x000fe200000f0c03 */
[----:B------:R-:W-:Y:S05]  /*28410*/  BRA.DIV ~URZ, `(.L_x_1550) ;  /* 0x00005f727f007947 */ /* 0x000fea000b800000 */
[----:B------:R1:W2:Y:S02]  /*28420*/  SHFL.IDX PT, R11, R17, RZ, 0x181f ;  /* 0x00181fff110b7589 */ /* 0x0002a400000e0000 */
.L_x_1600:
[----:B------:R-:W-:Y:S05]  /*28430*/  BRA.DIV ~URZ, `(.L_x_1551) ;  /* 0x00005fd27f007947 */ /* 0x000fea000b800000 */
[----:B------:R3:W4:Y:S01]  /*28440*/  SHFL.IDX PT, R12, R18, RZ, 0x181f ;  /* 0x00181fff120c7589 */ /* 0x00072200000e0000 */
[----:B--2---:R-:W-:-:S03]  /*28450*/  MOV R13, R11 ;  /* 0x0000000b000d7202 */ /* 0x004fc60000000f00 */
[----:B------:R3:W2:Y:S04]  /*28460*/  SHFL.IDX PT, R15, R16, RZ, 0x181f ;  /* 0x00181fff100f7589 */ /* 0x0006a800000e0000 */
[----:B------:R3:W1:Y:S02]  /*28470*/  SHFL.IDX PT, R14, R19, RZ, 0x181f ;  /* 0x00181fff130e7589 */ /* 0x00066400000e0000 */
.L_x_1601:
[----:B------:R-:W-:Y:S01]  /*28480*/  IMAD R20, R34, R30, RZ ;  /* 0x0000001e22147224 */ /* 0x000fe200078e02ff */
[----:B------:R-:W-:Y:S01]  /*28490*/  ISETP.GE.AND P0, PT, R55, R44, PT ;  /* 0x0000002c3700720c */ /* 0x000fe20003f06270 */
[----:B------:R-:W-:Y:S01]  /*284a0*/  CS2R R30, SRZ ;  /* 0x00000000001e7805 */ /* 0x000fe2000001ff00 */
[----:B------:R-:W-:Y:S01]  /*284b0*/  SHF.R.S32.HI R21, RZ, 0x1f, R55 ;  /* 0x0000001fff157819 */ /* 0x000fe20000011437 */
[----:B------:R-:W-:Y:S01]  /*284c0*/  CS2R R28, SRZ ;  /* 0x00000000001c7805 */ /* 0x000fe2000001ff00 */
[----:B------:R-:W-:-:S13]  /*284d0*/  ISETP.GE.OR P0, PT, R33, R20, P0 ;  /* 0x000000142100720c */ /* 0x000fda0000706670 */
[C---:B------:R-:W-:Y:S01]  /*284e0*/  @!P0 IMAD.SHL.U32 R2, R55.reuse, 0x2, RZ ;  /* 0x0000000237028824 */ /* 0x040fe200078e00ff */
[----:B------:R-:W-:-:S04]  /*284f0*/  @!P0 SHF.L.U64.HI R3, R55, 0x1, R21 ;  /* 0x0000000137038819 */ /* 0x000fc80000010215 */
[----:B----4-:R-:W-:-:S05]  /*28500*/  @!P0 IADD3 R12, P1, R12, R2, RZ ;  /* 0x000000020c0c8210 */ /* 0x010fca0007f3e0ff */
[--C-:B------:R-:W-:Y:S01]  /*28510*/  @!P0 IMAD.X R13, R13, 0x1, R3.reuse, P1 ;  /* 0x000000010d0d8824 */ /* 0x100fe200008e0603 */
[----:B-1----:R-:W-:Y:S01]  /*28520*/  @!P0 IADD3 R2, P1, R14, R2, RZ ;  /* 0x000000020e028210 */ /* 0x002fe20007f3e0ff */
[----:B------:R-:W-:Y:S01]  /*28530*/  CS2R R26, SRZ ;  /* 0x00000000001a7805 */ /* 0x000fe2000001ff00 */
[----:B------:R-:W-:Y:S02]  /*28540*/  CS2R R24, SRZ ;  /* 0x0000000000187805 */ /* 0x000fe4000001ff00 */
[----:B------:R-:W4:Y:S01]  /*28550*/  @!P0 LD.E.128 R28, [R12.64] ;  /* 0x000000040c1c8980 */ /* 0x000f22000c101d00 */
[----:B--2---:R-:W-:-:S05]  /*28560*/  @!P0 IMAD.X R3, R15, 0x1, R3, P1 ;  /* 0x000000010f038824 */ /* 0x004fca00008e0603 */
[----:B------:R1:W2:Y:S01]  /*28570*/  @!P0 LD.E.128 R24, [R2.64] ;  /* 0x0000000402188980 */ /* 0x0002a2000c101d00 */
[----:B------:R-:W-:Y:S01]  /*28580*/  CS2R R50, SRZ ;  /* 0x0000000000327805 */ /* 0x000fe2000001ff00 */
[----:B----4-:R-:W-:Y:S01]  /*28590*/  IMAD.MOV.U32 R12, RZ, RZ, R30 ;  /* 0x000000ffff0c7224 */ /* 0x010fe200078e001e */
[----:B-1----:R-:W-:Y:S01]  /*285a0*/  MOV R3, R28 ;  /* 0x0000001c00037202 */ /* 0x002fe20000000f00 */
[----:B------:R-:W-:Y:S02]  /*285b0*/  IMAD.MOV.U32 R11, RZ, RZ, R31 ;  /* 0x000000ffff0b7224 */ /* 0x000fe400078e001f */
[----:B------:R-:W-:Y:S01]  /*285c0*/  IMAD.MOV.U32 R2, RZ, RZ, R29 ;  /* 0x000000ffff027224 */ /* 0x000fe200078e001d */
[----:B------:R-:W-:Y:S02]  /*285d0*/  PRMT R34, R3, 0x7610, R34 ;  /* 0x0000761003227816 */ /* 0x000fe40000000022 */
[----:B------:R-:W-:Y:S01]  /*285e0*/  PRMT R54, R11, 0x7610, R54 ;  /* 0x000076100b367816 */ /* 0x000fe20000000036 */
[----:B--2---:R-:W-:Y:S01]  /*285f0*/  IMAD.MOV.U32 R11, RZ, RZ, R27 ;  /* 0x000000ffff0b7224 */ /* 0x004fe200078e001b */
[----:B------:R-:W-:Y:S01]  /*28600*/  PRMT R32, R2, 0x5410, R12 ;  /* 0x0000541002207816 */ /* 0x000fe2000000000c */
[----:B------:R-:W-:Y:S01]  /*28610*/  IMAD.MOV.U32 R12, RZ, RZ, R26 ;  /* 0x000000ffff0c7224 */ /* 0x000fe200078e001a */
[----:B------:R-:W-:Y:S01]  /*28620*/  MOV R3, R24 ;  /* 0x0000001800037202 */ /* 0x000fe20000000f00 */
[----:B------:R-:W-:-:S03]  /*28630*/  IMAD.MOV.U32 R2, RZ, RZ, R25 ;  /* 0x000000ffff027224 */ /* 0x000fc600078e0019 */
[----:B------:R-:W-:Y:S02]  /*28640*/  PRMT R47, R11, 0x5410, R12 ;  /* 0x000054100b2f7816 */ /* 0x000fe4000000000c */
[----:B------:R-:W-:Y:S01]  /*28650*/  PRMT R46, R2, 0x5410, R3 ;  /* 0x00005410022e7816 */ /* 0x000fe20000000003 */
[----:B------:R-:W-:Y:S05]  /*28660*/  BRA.DIV ~URZ, `(.L_x_1552) ;  /* 0x00005f227f007947 */ /* 0x000fea000b800000 */
[----:B------:R1:W2:Y:S04]  /*28670*/  SHFL.IDX PT, R13, R17, 0x1, 0x181f ;  /* 0x00381f00110d7f89 */ /* 0x0002a800000e0000 */
[----:B------:R1:W4:Y:S04]  /*28680*/  SHFL.IDX PT, R12, R18, 0x1, 0x181f ;  /* 0x00381f00120c7f89 */ /* 0x00032800000e0000 */
[----:B------:R1:W3:Y:S04]  /*28690*/  SHFL.IDX PT, R11, R16, 0x1, 0x181f ;  /* 0x00381f00100b7f89 */ /* 0x0002e800000e0000 */
[----:B------:R1:W1:Y:S02]  /*286a0*/  SHFL.IDX PT, R2, R19, 0x1, 0x181f ;  /* 0x00381f0013027f89 */ /* 0x00026400000e0000 */
.L_x_1602:
[----:B------:R-:W-:Y:S01]  /*286b0*/  IADD3 R3, R33, 0x10, RZ ;  /* 0x0000001021037810 */ /* 0x000fe20007ffe0ff */
[----:B------:R-:W-:Y:S01]  /*286c0*/  BSSY B0, `(.L_x_1553) ;  /* 0x0000013000007945 */ /* 0x000fe20003800000 */
[----:B------:R-:W-:Y:S01]  /*286d0*/  CS2R R48, SRZ ;  /* 0x0000000000307805 */ /* 0x000fe2000001ff00 */
[----:B------:R-:W-:Y:S01]  /*286e0*/  CS2R R42, SRZ ;  /* 0x00000000002a7805 */ /* 0x000fe2000001ff00 */
[----:B------:R-:W-:Y:S01]  /*286f0*/  ISETP.GE.AND P0, PT, R3, R20, PT ;  /* 0x000000140300720c */ /* 0x000fe20003f06270 */
[----:B------:R-:W-:-:S12]  /*28700*/  CS2R R40, SRZ ;  /* 0x0000000000287805 */ /* 0x000fd8000001ff00 */
[----:B------:R-:W-:Y:S05]  /*28710*/  @P0 BRA `(.L_x_1554) ;  /* 0x000000d000000947 */ /* 0x000fea0003800000 */
[----:B------:R-:W-:Y:S01]  /*28720*/  ISETP.GE.AND P0, PT, R55, R44, PT ;  /* 0x0000002c3700720c */ /* 0x000fe20003f06270 */
[----:B------:R-:W-:Y:S01]  /*28730*/  CS2R R48, SRZ ;  /* 0x0000000000307805 */ /* 0x000fe2000001ff00 */
[----:B------:R-:W-:Y:S01]  /*28740*/  CS2R R42, SRZ ;  /* 0x00000000002a7805 */ /* 0x000fe2000001ff00 */
[----:B------:R-:W-:-:S10]  /*28750*/  CS2R R40, SRZ ;  /* 0x0000000000287805 */ /* 0x000fd4000001ff00 */
[----:B------:R-:W-:Y:S05]  /*28760*/  @P0 BRA `(.L_x_1554) ;  /* 0x0000008000000947 */ /* 0x000fea0003800000 */
[C---:B------:R-:W-:Y:S01]  /*28770*/  IMAD.SHL.U32 R14, R55.reuse, 0x2, RZ ;  /* 0x00000002370e7824 */ /* 0x040fe200078e00ff */
[----:B------:R-:W-:-:S04]  /*28780*/  SHF.L.U64.HI R3, R55, 0x1, R21 ;  /* 0x0000000137037819 */ /* 0x000fc80000010215 */
[-C--:B----4-:R-:W-:Y:S02]  /*28790*/  IADD3 R12, P1, R12, R14.reuse, RZ ;  /* 0x0000000e0c0c7210 */ /* 0x090fe40007f3e0ff */
[----:B-1----:R-:W-:-:S03]  /*287a0*/  IADD3 R2, P0, R2, R14, RZ ;  /* 0x0000000e02027210 */ /* 0x002fc60007f1e0ff */
[--C-:B--2---:R-:W-:Y:S02]  /*287b0*/  IMAD.X R13, R13, 0x1, R3.reuse, P1 ;  /* 0x000000010d0d7824 */ /* 0x104fe400008e0603 */
[----:B---3--:R-:W-:-:S03]  /*287c0*/  IMAD.X R3, R11, 0x1, R3, P0 ;  /* 0x000000010b037824 */ /* 0x008fc600000e0603 */
[----:B------:R1:W5:Y:S04]  /*287d0*/  LD.E.128 R48, [R12.64] ;  /* 0x000000040c307980 */ /* 0x000368000c101d00 */
[----:B------:R1:W5:Y:S02]  /*287e0*/  LD.E.128 R40, [R2.64] ;  /* 0x0000000402287980 */ /* 0x000364000c101d00 */
.L_x_1554:
[----:B------:R-:W-:Y:S05]  /*287f0*/  BSYNC B0 ;  /* 0x0000000000007941 */ /* 0x000fea0003800000 */
.L_x_1553:
[----:B-1--45:R-:W-:Y:S01]  /*28800*/  IMAD.MOV.U32 R12, RZ, RZ, R50 ;  /* 0x000000ffff0c7224 */ /* 0x032fe200078e0032 */
[----:B------:R-:W-:Y:S01]  /*28810*/  MOV R3, R48 ;  /* 0x0000003000037202 */ /* 0x000fe20000000f00 */
[----:B---3--:R-:W-:Y:S02]  /*28820*/  IMAD.MOV.U32 R11, RZ, RZ, R51 ;  /* 0x000000ffff0b7224 */ /* 0x008fe400078e0033 */
[----:B------:R-:W-:-:S03]  /*28830*/  IMAD.MOV.U32 R2, RZ, RZ, R49 ;  /* 0x000000ffff027224 */ /* 0x000fc600078e0031 */
        /* <DEDUP_REMOVED lines=9> */
[----:B------:R1:W3:Y:S02]  /*288d0*/  SHFL.IDX PT, R11, R17, 0x2, 0x181f ;  /* 0x00581f00110b7f89 */ /* 0x0002e400000e0000 */
.L_x_1603:
[----:B------:R-:W-:Y:S05]  /*288e0*/  BRA.DIV ~URZ, `(.L_x_1556) ;  /* 0x00005f627f007947 */ /* 0x000fea000b800000 */
[----:B------:R4:W1:Y:S01]  /*288f0*/  SHFL.IDX PT, R12, R18, 0x2, 0x181f ;  /* 0x00581f00120c7f89 */ /* 0x00086200000e0000 */
[----:B--23--:R-:W-:-:S03]  /*28900*/  MOV R13, R11 ;  /* 0x0000000b000d7202 */ /* 0x00cfc60000000f00 */
[----:B------:R4:W2:Y:S04]  /*28910*/  SHFL.IDX PT, R15, R16, 0x2, 0x181f ;  /* 0x00581f00100f7f89 */ /* 0x0008a800000e0000 */
[----:B------:R4:W3:Y:S02]  /*28920*/  SHFL.IDX PT, R14, R19, 0x2, 0x181f ;  /* 0x00581f00130e7f89 */ /* 0x0008e400000e0000 */
.L_x_1604:
[----:B------:R-:W-:Y:S01]  /*28930*/  ISETP.GE.AND P0, PT, R55, R44, PT ;  /* 0x0000002c3700720c */ /* 0x000fe20003f06270 */
[----:B------:R-:W-:Y:S01]  /*28940*/  CS2R R62, SRZ ;  /* 0x00000000003e7805 */ /* 0x000fe2000001ff00 */
[----:B------:R-:W-:Y:S01]  /*28950*/  IADD3 R2, R33, 0x20, RZ ;  /* 0x0000002021027810 */ /* 0x000fe20007ffe0ff */
[----:B------:R-:W-:-:S03]  /*28960*/  CS2R R60, SRZ ;  /* 0x00000000003c7805 */ /* 0x000fc6000001ff00 */
[----:B------:R-:W-:-:S13]  /*28970*/  ISETP.GE.OR P0, PT, R2, R20, P0 ;  /* 0x000000140200720c */ /* 0x000fda0000706670 */
[C---:B------:R-:W-:Y:S01]  /*28980*/  @!P0 IMAD.SHL.U32 R2, R55.reuse, 0x2, RZ ;  /* 0x0000000237028824 */ /* 0x040fe200078e00ff */
[----:B------:R-:W-:-:S04]  /*28990*/  @!P0 SHF.L.U64.HI R3, R55, 0x1, R21 ;  /* 0x0000000137038819 */ /* 0x000fc80000010215 */
[----:B-1----:R-:W-:-:S05]  /*289a0*/  @!P0 IADD3 R12, P1, R12, R2, RZ ;  /* 0x000000020c0c8210 */ /* 0x002fca0007f3e0ff */
[--C-:B------:R-:W-:Y:S01]  /*289b0*/  @!P0 IMAD.X R13, R13, 0x1, R3.reuse, P1 ;  /* 0x000000010d0d8824 */ /* 0x100fe200008e0603 */
[----:B---3--:R-:W-:Y:S01]  /*289c0*/  @!P0 IADD3 R2, P1, R14, R2, RZ ;  /* 0x000000020e028210 */ /* 0x008fe20007f3e0ff */
[----:B------:R-:W-:Y:S01]  /*289d0*/  CS2R R58, SRZ ;  /* 0x00000000003a7805 */ /* 0x000fe2000001ff00 */
[----:B------:R-:W-:Y:S02]  /*289e0*/  CS2R R56, SRZ ;  /* 0x0000000000387805 */ /* 0x000fe4000001ff00 */
[----:B------:R-:W3:Y:S01]  /*289f0*/  @!P0 LD.E.128 R60, [R12.64] ;  /* 0x000000040c3c8980 */ /* 0x000ee2000c101d00 */
[----:B--2---:R-:W-:-:S05]  /*28a00*/  @!P0 IMAD.X R3, R15, 0x1, R3, P1 ;  /* 0x000000010f038824 */ /* 0x004fca00008e0603 */
[----:B------:R1:W2:Y:S01]  /*28a10*/  @!P0 LD.E.128 R56, [R2.64] ;  /* 0x0000000402388980 */ /* 0x0002a2000c101d00 */
[----:B------:R-:W-:Y:S01]  /*28a20*/  CS2R R74, SRZ ;  /* 0x00000000004a7805 */ /* 0x000fe2000001ff00 */
[----:B---3--:R-:W-:Y:S01]  /*28a30*/  IMAD.MOV.U32 R12, RZ, RZ, R62 ;  /* 0x000000ffff0c7224 */ /* 0x008fe200078e003e */
[----:B-1----:R-:W-:Y:S01]  /*28a40*/  MOV R3, R60 ;  /* 0x0000003c00037202 */ /* 0x002fe20000000f00 */
[----:B------:R-:W-:Y:S02]  /*28a50*/  IMAD.MOV.U32 R11, RZ, RZ, R63 ;  /* 0x000000ffff0b7224 */ /* 0x000fe400078e003f */
[----:B------:R-:W-:-:S03]  /*28a60*/  IMAD.MOV.U32 R2, RZ, RZ, R61 ;  /* 0x000000ffff027224 */ /* 0x000fc600078e003d */
        /* <DEDUP_REMOVED lines=10> */
[----:B------:R1:W3:Y:S04]  /*28b10*/  SHFL.IDX PT, R12, R18, 0x3, 0x181f ;  /* 0x00781f00120c7f89 */ /* 0x0002e800000e0000 */
[----:B------:R1:W4:Y:S04]  /*28b20*/  SHFL.IDX PT, R11, R16, 0x3, 0x181f ;  /* 0x00781f00100b7f89 */ /* 0x00032800000e0000 */
[----:B------:R1:W1:Y:S02]  /*28b30*/  SHFL.IDX PT, R2, R19, 0x3, 0x181f ;  /* 0x00781f0013027f89 */ /* 0x00026400000e0000 */
.L_x_1605:
        /* <DEDUP_REMOVED lines=14> */
[-C--:B---3--:R-:W-:Y:S02]  /*28c20*/  IADD3 R12, P1, R12, R14.reuse, RZ ;  /* 0x0000000e0c0c7210 */ /* 0x088fe40007f3e0ff */
[----:B-1----:R-:W-:-:S03]  /*28c30*/  IADD3 R2, P0, R2, R14, RZ ;  /* 0x0000000e02027210 */ /* 0x002fc60007f1e0ff */
[--C-:B--2---:R-:W-:Y:S02]  /*28c40*/  IMAD.X R13, R13, 0x1, R3.reuse, P1 ;  /* 0x000000010d0d7824 */ /* 0x104fe400008e0603 */
[----:B----4-:R-:W-:-:S03]  /*28c50*/  IMAD.X R3, R11, 0x1, R3, P0 ;  /* 0x000000010b037824 */ /* 0x010fc600000e0603 */
[----:B------:R1:W5:Y:S04]  /*28c60*/  LD.E.128 R72, [R12.64] ;  /* 0x000000040c487980 */ /* 0x000368000c101d00 */
[----:B------:R1:W5:Y:S02]  /*28c70*/  LD.E.128 R64, [R2.64] ;  /* 0x0000000402407980 */ /* 0x000364000c101d00 */
.L_x_1559:
[----:B------:R-:W-:Y:S05]  /*28c80*/  BSYNC B0 ;  /* 0x0000000000007941 */ /* 0x000fea0003800000 */
.L_x_1558:
[----:B-1-3-5:R-:W-:Y:S01]  /*28c90*/  IMAD.MOV.U32 R12, RZ, RZ, R74 ;  /* 0x000000ffff0c7224 */ /* 0x02afe200078e004a */
[----:B------:R-:W-:Y:S01]  /*28ca0*/  MOV R3, R72 ;  /* 0x0000004800037202 */ /* 0x000fe20000000f00 */
[----:B----4-:R-:W-:Y:S02]  /*28cb0*/  IMAD.MOV.U32 R11, RZ, RZ, R75 ;  /* 0x000000ffff0b7224 */ /* 0x010fe400078e004b */
        /* <DEDUP_REMOVED lines=11> */
.L_x_1606:
[----:B------:R-:W-:Y:S05]  /*28d70*/  BRA.DIV ~URZ, `(.L_x_1561) ;  /* 0x00005f427f007947 */ /* 0x000fea000b800000 */
[----:B------:R4:W1:Y:S01]  /*28d80*/  SHFL.IDX PT, R12, R18, 0x4, 0x181f ;  /* 0x00981f00120c7f89 */ /* 0x00086200000e0000 */
[----:B--23--:R-:W-:-:S03]  /*28d90*/  MOV R13, R11 ;  /* 0x0000000b000d7202 */ /* 0x00cfc60000000f00 */
[----:B------:R4:W2:Y:S04]  /*28da0*/  SHFL.IDX PT, R15, R16, 0x4, 0x181f ;  /* 0x00981f00100f7f89 */ /* 0x0008a800000e0000 */
[----:B------:R4:W3:Y:S02]  /*28db0*/  SHFL.IDX PT, R14, R19, 0x4, 0x181f ;  /* 0x00981f00130e7f89 */ /* 0x0008e400000e0000 */
.L_x_1607:
        /* <DEDUP_REMOVED lines=33> */
.L_x_1608:
        /* <DEDUP_REMOVED lines=20> */
.L_x_1564:
[----:B------:R-:W-:Y:S05]  /*29110*/  BSYNC B0 ;  /* 0x0000000000007941 */ /* 0x000fea0003800000 */
.L_x_1563:
        /* <DEDUP_REMOVED lines=14> */
.L_x_1609:
[----:B------:R-:W-:Y:S05]  /*29200*/  BRA.DIV ~URZ, `(.L_x_1566) ;  /* 0x00005f227f007947 */ /* 0x000fea000b800000 */
[----:B------:R4:W1:Y:S01]  /*29210*/  SHFL.IDX PT, R12, R18, 0x6, 0x181f ;  /* 0x00d81f00120c7f89 */ /* 0x00086200000e0000 */
[----:B--23--:R-:W-:-:S03]  /*29220*/  MOV R13, R11 ;  /* 0x0000000b000d7202 */ /* 0x00cfc60000000f00 */
[----:B------:R4:W2:Y:S04]  /*29230*/  SHFL.IDX PT, R14, R16, 0x6, 0x181f ;  /* 0x00d81f00100e7f89 */ /* 0x0008a800000e0000 */
[----:B------:R4:W3:Y:S02]  /*29240*/  SHFL.IDX PT, R2, R19, 0x6, 0x181f ;  /* 0x00d81f0013027f89 */ /* 0x0008e400000e0000 */
.L_x_1610:
[----:B------:R-:W-:Y:S01]  /*29250*/  IADD3 R3, R33, 0x60, RZ ;  /* 0x0000006021037810 */ /* 0x000fe20007ffe0ff */
[----:B------:R-:W-:Y:S01]  /*29260*/  BSSY B0, `(.L_x_1567) ;  /* 0x0000013000007945 */ /* 0x000fe20003800000 */
[----:B------:R-:W-:Y:S01]  /*29270*/  CS2R R94, SRZ ;  /* 0x00000000005e7805 */ /* 0x000fe2000001ff00 */
[----:B------:R-:W-:Y:S01]  /*29280*/  CS2R R92, SRZ ;  /* 0x00000000005c7805 */ /* 0x000fe2000001ff00 */
[----:B------:R-:W-:Y:S01]  /*29290*/  ISETP.GE.AND P0, PT, R3, R20, PT ;  /* 0x000000140300720c */ /* 0x000fe20003f06270 */
[----:B------:R-:W-:Y:S01]  /*292a0*/  CS2R R98, SRZ ;  /* 0x0000000000627805 */ /* 0x000fe2000001ff00 */
[----:B------:R-:W-:-:S11]  /*292b0*/  CS2R R96, SRZ ;  /* 0x0000000000607805 */ /* 0x000fd6000001ff00 */
[----:B------:R-:W-:Y:S05]  /*292c0*/  @P0 BRA `(.L_x_1568) ;  /* 0x000000c000000947 */ /* 0x000fea0003800000 */
[----:B------:R-:W-:Y:S01]  /*292d0*/  ISETP.GE.AND P0, PT, R55, R44, PT ;  /* 0x0000002c3700720c */ /* 0x000fe20003f06270 */
[----:B------:R-:W-:-:S12]  /*292e0*/  CS2R R94, SRZ ;  /* 0x00000000005e7805 */ /* 0x000fd8000001ff00 */
[----:B------:R-:W-:Y:S05]  /*292f0*/  @P0 BRA `(.L_x_1568) ;  /* 0x0000009000000947 */ /* 0x000fea0003800000 */
[----:B------:R-:W-:Y:S01]  /*29300*/  IMAD.SHL.U32 R11, R55, 0x2, RZ ;  /* 0x00000002370b7824 */ /* 0x000fe200078e00ff */
[----:B------:R-:W-:-:S04]  /*29310*/  SHF.R.S32.HI R3, RZ, 0x1f, R55 ;  /* 0x0000001fff037819 */ /* 0x000fc80000011437 */
[----:B------:R-:W-:Y:S02]  /*29320*/  SHF.L.U64.HI R3, R55, 0x1, R3 ;  /* 0x0000000137037819 */ /* 0x000fe40000010203 */
[-C--:B-1----:R-:W-:Y:S02]  /*29330*/  IADD3 R12, P1, R12, R11.reuse, RZ ;  /* 0x0000000b0c0c7210 */ /* 0x082fe40007f3e0ff */
[----:B---3--:R-:W-:-:S03]  /*29340*/  IADD3 R2, P0, R2, R11, RZ ;  /* 0x0000000b02027210 */ /* 0x008fc60007f1e0ff */
[--C-:B------:R-:W-:Y:S02]  /*29350*/  IMAD.X R13, R13, 0x1, R3.reuse, P1 ;  /* 0x000000010d0d7824 */ /* 0x100fe400008e0603 */
[----:B--2---:R-:W-:-:S03]  /*29360*/  IMAD.X R3, R14, 0x1, R3, P0 ;  /* 0x000000010e037824 */ /* 0x004fc600000e0603 */
[----:B------:R1:W5:Y:S04]  /*29370*/  LD.E.128 R92, [R12.64] ;  /* 0x000000040c5c7980 */ /* 0x000368000c101d00 */
[----:B------:R1:W5:Y:S02]  /*29380*/  LD.E.128 R96, [R2.64] ;  /* 0x0000000402607980 */ /* 0x000364000c101d00 */
.L_x_1568:
[----:B------:R-:W-:Y:S05]  /*29390*/  BSYNC B0 ;  /* 0x0000000000007941 */ /* 0x000fea0003800000 */
.L_x_1567:
[----:B-1---5:R-:W-:Y:S01]  /*293a0*/  IMAD.MOV.U32 R12, RZ, RZ, R94 ;  /* 0x000000ffff0c7224 */ /* 0x022fe200078e005e */
[----:B------:R-:W-:Y:S01]  /*293b0*/  MOV R3, R92 ;  /* 0x0000005c00037202 */ /* 0x000fe20000000f00 */
[----:B------:R-:W-:Y:S01]  /*293c0*/  IMAD.MOV.U32 R11, RZ, RZ, R95 ;  /* 0x000000ffff0b7224 */ /* 0x000fe200078e005f */
[----:B------:R-:W-:Y:S01]  /*293d0*/  CS2R R102, SRZ ;  /* 0x0000000000667805 */ /* 0x000fe2000001ff00 */
        /* <DEDUP_REMOVED lines=10> */
[----:B------:R1:W3:Y:S04]  /*29480*/  SHFL.IDX PT, R13, R17, 0x7, 0x181f ;  /* 0x00f81f00110d7f89 */ /* 0x0002e800000e0000 */
[----:B------:R1:W4:Y:S04]  /*29490*/  SHFL.IDX PT, R12, R18, 0x7, 0x181f ;  /* 0x00f81f00120c7f89 */ /* 0x00032800000e0000 */
[----:B------:R1:W2:Y:S04]  /*294a0*/  SHFL.IDX PT, R15, R16, 0x7, 0x181f ;  /* 0x00f81f00100f7f89 */ /* 0x0002a800000e0000 */
[----:B------:R1:W1:Y:S02]  /*294b0*/  SHFL.IDX PT, R2, R19, 0x7, 0x181f ;  /* 0x00f81f0013027f89 */ /* 0x00026400000e0000 */
.L_x_1611:
[----:B------:R-:W-:Y:S01]  /*294c0*/  IADD3 R3, R33, 0x70, RZ ;  /* 0x0000007021037810 */ /* 0x000fe20007ffe0ff */
[----:B------:R-:W-:Y:S01]  /*294d0*/  BSSY B0, `(.L_x_1570) ;  /* 0x0000012000007945 */ /* 0x000fe20003800000 */
[----:B------:R-:W-:Y:S01]  /*294e0*/  CS2R R100, SRZ ;  /* 0x0000000000647805 */ /* 0x000fe2000001ff00 */
[----:B------:R-:W-:Y:S01]  /*294f0*/  CS2R R106, SRZ ;  /* 0x00000000006a7805 */ /* 0x000fe2000001ff00 */
[----:B------:R-:W-:Y:S01]  /*29500*/  ISETP.GE.AND P0, PT, R3, R20, PT ;  /* 0x000000140300720c */ /* 0x000fe20003f06270 */
[----:B------:R-:W-:-:S12]  /*29510*/  CS2R R104, SRZ ;  /* 0x0000000000687805 */ /* 0x000fd8000001ff00 */
[----:B------:R-:W-:Y:S05]  /*29520*/  @P0 BRA `(.L_x_1571) ;  /* 0x000000c000000947 */ /* 0x000fea0003800000 */
[C---:B------:R-:W-:Y:S01]  /*29530*/  ISETP.GE.AND P0, PT, R55.reuse, R44, PT ;  /* 0x0000002c3700720c */ /* 0x040fe20003f06270 */
[----:B------:R-:W-:Y:S01]  /*29540*/  IMAD.SHL.U32 R3, R55, 0x2, RZ ;  /* 0x0000000237037824 */ /* 0x000fe200078e00ff */
[----:B------:R-:W-:Y:S01]  /*29550*/  SHF.R.S32.HI R11, RZ, 0x1f, R55 ;  /* 0x0000001fff0b7819 */ /* 0x000fe20000011437 */
[----:B------:R-:W-:-:S03]  /*29560*/  CS2R R102, SRZ ;  /* 0x0000000000667805 */ /* 0x000fc6000001ff00 */
[-C--:B-12---:R-:W-:Y:S02]  /*29570*/  IADD3 R14, P1, R2, R3.reuse, RZ ;  /* 0x00000003020e7210 */ /* 0x086fe40007f3e0ff */
[----:B----4-:R-:W-:Y:S02]  /*29580*/  IADD3 R2, P2, R12, R3, RZ ;  /* 0x000000030c027210 */ /* 0x010fe40007f5e0ff */
[----:B------:R-:W-:-:S05]  /*29590*/  SHF.L.U64.HI R11, R55, 0x1, R11 ;  /* 0x00000001370b7819 */ /* 0x000fca000001020b */
[--C-:B---3--:R-:W-:Y:S02]  /*295a0*/  IMAD.X R3, R13, 0x1, R11.reuse, P2 ;  /* 0x000000010d037824 */ /* 0x108fe400010e060b */
[----:B------:R-:W-:Y:S01]  /*295b0*/  IMAD.X R15, R15, 0x1, R11, P1 ;  /* 0x000000010f0f7824 */ /* 0x000fe200008e060b */
[----:B------:R-:W-:Y:S05]  /*295c0*/  @P0 BRA `(.L_x_1571) ;  /* 0x0000002000000947 */ /* 0x000fea0003800000 */
[----:B------:R1:W5:Y:S04]  /*295d0*/  LD.E.128 R100, [R2.64] ;  /* 0x0000000402647980 */ /* 0x000368000c101d00 */
[----:B------:R1:W5:Y:S02]  /*295e0*/  LD.E.128 R104, [R14.64] ;  /* 0x000000040e687980 */ /* 0x000364000c101d00 */
.L_x_1571:
[----:B------:R-:W-:Y:S05]  /*295f0*/  BSYNC B0 ;  /* 0x0000000000007941 */ /* 0x000fea0003800000 */
.L_x_1570:
[----:B------:R-:W-:Y:S01]  /*29600*/  IADD3 R11, R45, -c[0x0][0x20], RZ ;  /* 0x800008002d0b7a10 */ /* 0x000fe20007ffe0ff */
[----:B------:R-:W-:-:S04]  /*29610*/  DEPBAR.LE SB0, 0x1 ;  /* 0x000080400000791a */ /* 0x000fc80000000000 */
[----:B-1--4-:R-:W4:Y:S01]  /*29620*/  LDL.64 R2, [R11+0x20] ;  /* 0x000020000b027983 */ /* 0x012f220000100a00 */
[----:B------:R-:W-:Y:S03]  /*29630*/  WARPSYNC 0xffffffff ;  /* 0xffffffff00007948 */ /* 0x000fe60003800000 */
[----:B------:R-:W-:Y:S06]  /*29640*/  BAR.SYNC.DEFER_BLOCKING 0x0 ;  /* 0x0000000000007b1d */ /* 0x000fec0000010000 */
[----:B---3--:R1:W3:Y:S04]  /*29650*/  LDL.64 R12, [R11+0x28] ;  /* 0x000028000b0c7983 */ /* 0x0082e80000100a00 */
[----:B--2-4-:R2:W4:Y:S01]  /*29660*/  LD.E R14, [R2.64] ;  /* 0x00000004020e7980 */ /* 0x014522000c101900 */
[----:B------:R-:W-:Y:S01]  /*29670*/  ISETP.GE.AND P1, PT, R55, R44, PT ;  /* 0x0000002c3700720c */ /* 0x000fe20003f26270 */
[----:B-1---5:R-:W-:-:S02]  /*29680*/  IMAD.MOV.U32 R11, RZ, RZ, R103 ;  /* 0x000000ffff0b7224 */ /* 0x022fc400078e0067 */
[----:B---3--:R4:W5:Y:S01]  /*29690*/  LD.E.64 R52, [R12.64] ;  /* 0x000000040c347980 */ /* 0x008962000c101b00 */
[----:B------:R-:W-:Y:S01]  /*296a0*/  BSSY B0, `(.L_x_1572) ;  /* 0x0000080000007945 */ /* 0x000fe20003800000 */
[----:B--2---:R-:W-:Y:S02]  /*296b0*/  IMAD.MOV.U32 R2, RZ, RZ, R102 ;  /* 0x000000ffff027224 */ /* 0x004fe400078e0066 */
[----:B------:R-:W-:-:S03]  /*296c0*/  IMAD.MOV.U32 R3, RZ, RZ, R100 ;  /* 0x000000ffff037224 */ /* 0x000fc600078e0064 */
[----:B------:R-:W-:Y:S01]  /*296d0*/  PRMT R135, R11, 0x5410, R2 ;  /* 0x000054100b877816 */ /* 0x000fe20000000002 */
[----:B------:R-:W-:Y:S02]  /*296e0*/  IMAD.MOV.U32 R2, RZ, RZ, R101 ;  /* 0x000000ffff027224 */ /* 0x000fe400078e0065 */
[----:B------:R-:W-:-:S03]  /*296f0*/  IMAD.MOV.U32 R11, RZ, RZ, R107 ;  /* 0x000000ffff0b7224 */ /* 0x000fc600078e006b */
[----:B------:R-:W-:Y:S01]  /*29700*/  PRMT R133, R2, 0x5410, R3 ;  /* 0x0000541002857816 */ /* 0x000fe20000000003 */
[----:B------:R-:W-:Y:S01]  /*29710*/  IMAD.MOV.U32 R3, RZ, RZ, R104 ;  /* 0x000000ffff037224 */ /* 0x000fe200078e0068 */
[----:B------:R-:W-:-:S04]  /*29720*/  MOV R2, R105 ;  /* 0x0000006900027202 */ /* 0x000fc80000000f00 */
[----:B------:R-:W-:Y:S01]  /*29730*/  PRMT R132, R2, 0x5410, R3 ;  /* 0x0000541002847816 */ /* 0x000fe20000000003 */
[----:B----4-:R-:W-:-:S05]  /*29740*/  IMAD R12, R14, -0x80, R20 ;  /* 0xffffff800e0c7824 */ /* 0x010fca00078e0214 */
[----:B------:R-:W-:Y:S02]  /*29750*/  IMNMX R69, R12, 0x80, PT ;  /* 0x000000800c457817 */ /* 0x000fe40003800200 */
[----:B------:R-:W-:Y:S02]  /*29760*/  MOV R12, R106 ;  /* 0x0000006a000c7202 */ /* 0x000fe40000000f00 */
[----:B------:R-:W-:Y:S02]  /*29770*/  ISETP.GE.OR P0, PT, R68, R69, P1 ;  /* 0x000000454400720c */ /* 0x000fe40000f06670 */
[----:B------:R-:W-:-:S11]  /*29780*/  PRMT R134, R11, 0x5410, R12 ;  /* 0x000054100b867816 */ /* 0x000fd6000000000c */
[----:B------:R-:W-:Y:S05]  /*29790*/  @P0 BRA `(.L_x_1573) ;  /* 0x0000070000000947 */ /* 0x000fea0003800000 */
[----:B------:R-:W-:Y:S01]  /*297a0*/  SHF.R.S32.HI R3, RZ, 0x1f, R36 ;  /* 0x0000001fff037819 */ /* 0x000fe20000011424 */
[----:B------:R-:W-:Y:S01]  /*297b0*/  IMAD.SHL.U32 R2, R68, 0x40, RZ ;  /* 0x0000004044027824 */ /* 0x000fe200078e00ff */
[----:B------:R-:W-:Y:S02]  /*297c0*/  LEA.HI R12, R44, R35, RZ, 0x1d ;  /* 0x000000232c0c7211 */ /* 0x000fe400078fe8ff */
[----:B------:R-:W-:Y:S02]  /*297d0*/  LEA.HI R3, R3, R36, RZ, 0x6 ;  /* 0x0000002403037211 */ /* 0x000fe400078f30ff */
[----:B------:R-:W-:Y:S02]  /*297e0*/  SHF.R.S32.HI R13, RZ, 0x1f, R12 ;  /* 0x0000001fff0d7819 */ /* 0x000fe4000001140c */
[----:B------:R-:W-:Y:S01]  /*297f0*/  LOP3.LUT R2, R2, 0x1c0, RZ, 0xc0, !PT ;  /* 0x000001c002027812 */ /* 0x000fe200078ec0ff */
[----:B------:R-:W-:Y:S01]  /*29800*/  IMAD.SHL.U32 R11, R3, 0x8, RZ ;  /* 0x00000008030b7824 */ /* 0x000fe200078e00ff */
[----:B------:R-:W-:Y:S01]  /*29810*/  LEA.HI R13, R13, R12, RZ, 0x3 ;  /* 0x0000000c0d0d7211 */ /* 0x000fe200078f18ff */
[----:B------:R-:W-:Y:S01]  /*29820*/  IMAD.SHL.U32 R12, R12, 0x8, RZ ;  /* 0x000000080c0c7824 */ /* 0x000fe200078e00ff */
[----:B------:R-:W-:-:S02]  /*29830*/  LOP3.LUT R14, R2, 0x38, R55, 0xf8, !PT ;  /* 0x00000038020e7812 */ /* 0x000fc400078ef837 */
[----:B------:R-:W-:Y:S02]  /*29840*/  SHF.R.U32.HI R3, RZ, 0x3, R2 ;  /* 0x00000003ff037819 */ /* 0x000fe40000011602 */
[----:B------:R-:W-:Y:S02]  /*29850*/  LOP3.LUT R11, R11, 0xfffffe00, RZ, 0xc0, !PT ;  /* 0xfffffe000b0b7812 */ /* 0x000fe400078ec0ff */
[----:B------:R-:W-:Y:S01]  /*29860*/  LOP3.LUT R2, R2, 0x38, R12, 0xf8, !PT ;  /* 0x0000003802027812 */ /* 0x000fe200078ef80c */
[----:B------:R-:W-:Y:S01]  /*29870*/  IMAD.SHL.U32 R12, R13, 0x400, RZ ;  /* 0x000004000d0c7824 */ /* 0x000fe200078e00ff */
[----:B------:R-:W-:Y:S02]  /*29880*/  LOP3.LUT R13, R11, R14, R3, 0xf6, !PT ;  /* 0x0000000e0b0d7212 */ /* 0x000fe400078ef603 */
[----:B------:R-:W-:Y:S02]  /*29890*/  LOP3.LUT R3, R2, R3, RZ, 0x3c, !PT ;  /* 0x0000000302037212 */ /* 0x000fe400078e3cff */
[----:B------:R-:W-:Y:S01]  /*298a0*/  LOP3.LUT R2, R12, 0xffffe000, RZ, 0xc0, !PT ;  /* 0xffffe0000c027812 */ /* 0x000fe200078ec0ff */
[----:B-----5:R-:W-:-:S03]  /*298b0*/  IMAD.WIDE.U32 R38, R13, 0x2, R52 ;  /* 0x000000020d267825 */ /* 0x020fc600078e0034 */
[----:B------:R-:W-:Y:S02]  /*298c0*/  IADD3 R2, R3, R2, R11 ;  /* 0x0000000203027210 */ /* 0x000fe40007ffe00b */
[----:B------:R-:W2:Y:S03]  /*298d0*/  LD.E.128 R16, [R38.64] ;  /* 0x0000000426107980 */ /* 0x000ea6000c101d00 */
[----:B------:R-:W-:-:S05]  /*298e0*/  IMAD.WIDE.U32 R36, R2, 0x2, R52 ;  /* 0x0000000202247825 */ /* 0x000fca00078e0034 */
[----:B------:R-:W3:Y:S01]  /*298f0*/  LD.E.128 R12, [R36.64] ;  /* 0x00000004240c7980 */ /* 0x000ee2000c101d00 */
[----:B------:R-:W-:Y:S02]  /*29900*/  SHF.R.U64 R21, R24, 0x10, R25 ;  /* 0x0000001018157819 */ /* 0x000fe40000001219 */
[--C-:B------:R-:W-:Y:S02]  /*29910*/  SHF.R.U64 R2, R28, 0x10, R29.reuse ;  /* 0x000000101c027819 */ /* 0x100fe4000000121d */
[----:B------:R-:W-:Y:S02]  /*29920*/  SHF.R.U32.HI R3, RZ, 0x10, R29 ;  /* 0x00000010ff037819 */ /* 0x000fe4000001161d */
[----:B------:R-:W-:Y:S02]  /*29930*/  SHF.R.U32.HI R23, RZ, 0x10, R25 ;  /* 0x00000010ff177819 */ /* 0x000fe40000011619 */
[----:B------:R-:W-:Y:S02]  /*29940*/  PRMT R29, R46, 0x5432, R21 ;  /* 0x000054322e1d7816 */ /* 0x000fe40000000015 */
[----:B------:R-:W-:-:S02]  /*29950*/  SHF.R.U64 R22, R26, 0x10, R27 ;  /* 0x000000101a167819 */ /* 0x000fc4000000121b */
[--C-:B------:R-:W-:Y:S02]  /*29960*/  SHF.R.U64 R11, R30, 0x10, R31.reuse ;  /* 0x000000101e0b7819 */ /* 0x100fe4000000121f */
[----:B------:R-:W-:Y:S02]  /*29970*/  SHF.R.U32.HI R20, RZ, 0x10, R31 ;  /* 0x00000010ff147819 */ /* 0x000fe4000001161f */
[----:B------:R-:W-:Y:S02]  /*29980*/  SHF.R.U32.HI R27, RZ, 0x10, R27 ;  /* 0x00000010ff1b7819 */ /* 0x000fe4000001161b */
[----:B------:R-:W-:Y:S02]  /*29990*/  PRMT R34, R34, 0x5410, R2 ;  /* 0x0000541022227816 */ /* 0x000fe40000000002 */
[----:B------:R-:W-:Y:S01]  /*299a0*/  PRMT R23, R46, 0x5410, R23 ;  /* 0x000054102e177816 */ /* 0x000fe20000000017 */
[----:B------:R-:W-:Y:S01]  /*299b0*/  IMAD.U32 R46, R29, 0x10000, RZ ;  /* 0x000100001d2e7824 */ /* 0x000fe200078e00ff */
[----:B------:R-:W-:Y:S01]  /*299c0*/  PRMT R28, R47, 0x5432, R22 ;  /* 0x000054322f1c7816 */ /* 0x000fe20000000016 */
[----:B------:R-:W-:Y:S01]  /*299d0*/  IMAD.U32 R45, R34, 0x10000, RZ ;  /* 0x00010000222d7824 */ /* 0x000fe200078e00ff */
[----:B------:R-:W-:-:S02]  /*299e0*/  PRMT R33, R32, 0x5410, R3 ;  /* 0x0000541020217816 */ /* 0x000fc40000000003 */
[----:B------:R-:W-:Y:S02]  /*299f0*/  PRMT R32, R32, 0x5432, R11 ;  /* 0x0000543220207816 */ /* 0x000fe4000000000b */
[----:B------:R-:W-:Y:S02]  /*29a00*/  PRMT R27, R47, 0x5410, R27 ;  /* 0x000054102f1b7816 */ /* 0x000fe4000000001b */
[----:B------:R-:W-:Y:S02]  /*29a10*/  LOP3.LUT R47, R29, 0xffff0000, RZ, 0xc0, !PT ;  /* 0xffff00001d2f7812 */ /* 0x000fe400078ec0ff */
[----:B------:R-:W-:Y:S02]  /*29a20*/  PRMT R30, R54, 0x5410, R20 ;  /* 0x00005410361e7816 */ /* 0x000fe40000000014 */
[----:B------:R-:W-:Y:S01]  /*29a30*/  LOP3.LUT R29, R34, 0xffff0000, RZ, 0xc0, !PT ;  /* 0xffff0000221d7812 */ /* 0x000fe200078ec0ff */
[C---:B------:R-:W-:Y:S01]  /*29a40*/  IMAD.U32 R34, R23.reuse, 0x10000, RZ ;  /* 0x0001000017227824 */ /* 0x040fe200078e00ff */
[----:B------:R-:W-:Y:S01]  /*29a50*/  LOP3.LUT R23, R23, 0xffff0000, RZ, 0xc0, !PT ;  /* 0xffff000017177812 */ /* 0x000fe200078ec0ff */
[C---:B--2---:R-:W-:Y:S01]  /*29a60*/  IMAD.U32 R21, R18.reuse, 0x10000, RZ ;  /* 0x0001000012157824 */ /* 0x044fe200078e00ff */
[----:B------:R-:W-:Y:S01]  /*29a70*/  LOP3.LUT R31, R18, 0xffff0000, RZ, 0xc0, !PT ;  /* 0xffff0000121f7812 */ /* 0x000fe200078ec0ff */
[C---:B------:R-:W-:Y:S01]  /*29a80*/  IMAD.U32 R24, R17.reuse, 0x10000, RZ ;  /* 0x0001000011187824 */ /* 0x040fe200078e00ff */
[----:B------:R-:W-:Y:S01]  /*29a90*/  LOP3.LUT R22, R17, 0xffff0000, RZ, 0xc0, !PT ;  /* 0xffff000011167812 */ /* 0x000fe200078ec0ff */
[C---:B------:R-:W-:Y:S01]  /*29aa0*/  IMAD.U32 R26, R16.reuse, 0x10000, RZ ;  /* 0x00010000101a7824 */ /* 0x040fe200078e00ff */
[----:B------:R-:W-:Y:S01]  /*29ab0*/  LOP3.LUT R25, R16, 0xffff0000, RZ, 0xc0, !PT ;  /* 0xffff000010197812 */ /* 0x000fe200078ec0ff */
[C---:B------:R-:W-:Y:S01]  /*29ac0*/  IMAD.U32 R20, R19.reuse, 0x10000, RZ ;  /* 0x0001000013147824 */ /* 0x040fe200078e00ff */
[----:B------:R-:W-:Y:S01]  /*29ad0*/  LOP3.LUT R19, R19, 0xffff0000, RZ, 0xc0, !PT ;  /* 0xffff000013137812 */ /* 0x000fe200078ec0ff */
[C---:B---3--:R-:W-:Y:S01]  /*29ae0*/  IMAD.U32 R18, R12.reuse, 0x10000, RZ ;  /* 0x000100000c127824 */ /* 0x048fe200078e00ff */
[----:B------:R-:W-:Y:S01]  /*29af0*/  LOP3.LUT R17, R12, 0xffff0000, RZ, 0xc0, !PT ;  /* 0xffff00000c117812 */ /* 0x000fe200078ec0ff */
[C---:B------:R-:W-:Y:S01]  /*29b00*/  IMAD.U32 R12, R14.reuse, 0x10000, RZ ;  /* 0x000100000e0c7824 */ /* 0x040fe200078e00ff */
[----:B------:R-:W-:Y:S01]  /*29b10*/  LOP3.LUT R11, R14, 0xffff0000, RZ, 0xc0, !PT ;  /* 0xffff00000e0b7812 */ /* 0x000fe200078ec0ff */
[----:B------:R-:W-:Y:S01]  /*29b20*/  FMUL.FTZ R14, R18, R46 ;  /* 0x0000002e120e7220 */ /* 0x000fe20000410000 */
[C---:B------:R-:W-:Y:S01]  /*29b30*/  LOP3.LUT R2, R15.reuse, 0xffff0000, RZ, 0xc0, !PT ;  /* 0xffff00000f027812 */ /* 0x040fe200078ec0ff */
[----:B------:R-:W-:-:S02]  /*29b40*/  IMAD.U32 R3, R15, 0x10000, RZ ;  /* 0x000100000f037824 */ /* 0x000fc400078e00ff */
[-C--:B------:R-:W-:Y:S02]  /*29b50*/  FFMA.FTZ R54, R26, R45.reuse, -R14 ;  /* 0x0000002d1a367223 */ /* 0x080fe4000001080e */
[----:B------:R-:W-:Y:S02]  /*29b60*/  FMUL.FTZ R15, R18, R45 ;  /* 0x0000002d120f7220 */ /* 0x000fe40000410000 */
[----:B------:R-:W-:Y:S02]  /*29b70*/  FMUL.FTZ R14, R17, R47 ;  /* 0x0000002f110e7220 */ /* 0x000fe40000410000 */
[C---:B------:R-:W-:Y:S01]  /*29b80*/  IMAD.U32 R16, R13.reuse, 0x10000, RZ ;  /* 0x000100000d107824 */ /* 0x040fe200078e00ff */
[----:B------:R-:W-:Y:S01]  /*29b90*/  LOP3.LUT R13, R13, 0xffff0000, RZ, 0xc0, !PT ;  /* 0xffff00000d0d7812 */ /* 0x000fe200078ec0ff */
[----:B------:R-:W-:Y:S02]  /*29ba0*/  IMAD.U32 R18, R33, 0x10000, RZ ;  /* 0x0001000021127824 */ /* 0x000fe400078e00ff */
[----:B------:R-:W-:-:S02]  /*29bb0*/  FMUL.FTZ R17, R17, R29 ;  /* 0x0000001d11117220 */ /* 0x000fc40000410000 */
[----:B------:R-:W-:Y:S02]  /*29bc0*/  FFMA.FTZ R45, R25, R29, -R14 ;  /* 0x0000001d192d7223 */ /* 0x000fe4000001080e */
[----:B------:R-:W-:Y:S02]  /*29bd0*/  FFMA.FTZ R46, R26, R46, R15 ;  /* 0x0000002e1a2e7223 */ /* 0x000fe4000001000f */
[C---:B------:R-:W-:Y:S02]  /*29be0*/  FMUL.FTZ R14, R16.reuse, R18 ;  /* 0x00000012100e7220 */ /* 0x040fe40000410000 */
[-C--:B------:R-:W-:Y:S01]  /*29bf0*/  FMUL.FTZ R15, R16, R34.reuse ;  /* 0x00000022100f7220 */ /* 0x080fe20000410000 */
[----:B------:R-:W-:Y:S01]  /*29c00*/  LOP3.LUT R16, R33, 0xffff0000, RZ, 0xc0, !PT ;  /* 0xffff000021107812 */ /* 0x000fe200078ec0ff */
[----:B------:R-:W-:Y:S02]  /*29c10*/  FFMA.FTZ R29, R25, R47, R17 ;  /* 0x0000002f191d7223 */ /* 0x000fe40000010011 */
[----:B------:R-:W-:-:S02]  /*29c20*/  FFMA.FTZ R25, R24, R34, R14 ;  /* 0x0000002218197223 */ /* 0x000fc4000001000e */
[----:B------:R-:W-:Y:S02]  /*29c30*/  FFMA.FTZ R26, R24, R18, -R15 ;  /* 0x00000012181a7223 */ /* 0x000fe4000001080f */
[----:B------:R-:W-:Y:S02]  /*29c40*/  FMUL.FTZ R14, R13, R23 ;  /* 0x000000170d0e7220 */ /* 0x000fe40000410000 */
[----:B------:R-:W-:Y:S02]  /*29c50*/  IMAD.U32 R18, R32, 0x10000, RZ ;  /* 0x0001000020127824 */ /* 0x000fe400078e00ff */
[----:B------:R-:W-:Y:S02]  /*29c60*/  IMAD.U32 R17, R28, 0x10000, RZ ;  /* 0x000100001c117824 */ /* 0x000fe400078e00ff */
[----:B------:R-:W-:Y:S02]  /*29c70*/  IMAD.U32 R33, R27, 0x10000, RZ ;  /* 0x000100001b217824 */ /* 0x000fe400078e00ff */
[----:B------:R-:W-:-:S02]  /*29c80*/  FMUL.FTZ R15, R13, R16 ;  /* 0x000000100d0f7220 */ /* 0x000fc40000410000 */
[----:B------:R-:W-:Y:S02]  /*29c90*/  FFMA.FTZ R24, R22, R16, -R14 ;  /* 0x0000001016187223 */ /* 0x000fe4000001080e */
[C---:B------:R-:W-:Y:S02]  /*29ca0*/  FMUL.FTZ R14, R12.reuse, R17 ;  /* 0x000000110c0e7220 */ /* 0x040fe40000410000 */
[----:B------:R-:W-:Y:S02]  /*29cb0*/  FMUL.FTZ R13, R12, R18 ;  /* 0x000000120c0d7220 */ /* 0x000fe40000410000 */
[----:B------:R-:W-:Y:S02]  /*29cc0*/  IMAD.U32 R16, R30, 0x10000, RZ ;  /* 0x000100001e107824 */ /* 0x000fe400078e00ff */
[----:B------:R-:W-:Y:S02]  /*29cd0*/  FMUL.FTZ R12, R3, R33 ;  /* 0x00000021030c7220 */ /* 0x000fe40000410000 */
[----:B------:R-:W-:-:S02]  /*29ce0*/  FFMA.FTZ R23, R22, R23, R15 ;  /* 0x0000001716177223 */ /* 0x000fc4000001000f */
[C---:B------:R-:W-:Y:S01]  /*29cf0*/  FFMA.FTZ R18, R21.reuse, R18, -R14 ;  /* 0x0000001215127223 */ /* 0x040fe2000001080e */
[----:B------:R-:W-:Y:S01]  /*29d00*/  LOP3.LUT R14, R32, 0xffff0000, RZ, 0xc0, !PT ;  /* 0xffff0000200e7812 */ /* 0x000fe200078ec0ff */
[----:B------:R-:W-:Y:S01]  /*29d10*/  FFMA.FTZ R22, R21, R17, R13 ;  /* 0x0000001115167223 */ /* 0x000fe2000001000d */
[----:B------:R-:W-:Y:S01]  /*29d20*/  LOP3.LUT R17, R28, 0xffff0000, RZ, 0xc0, !PT ;  /* 0xffff00001c117812 */ /* 0x000fe200078ec0ff */
[-C--:B------:R-:W-:Y:S01]  /*29d30*/  FMUL.FTZ R3, R3, R16.reuse ;  /* 0x0000001003037220 */ /* 0x080fe20000410000 */
[----:B------:R-:W-:Y:S01]  /*29d40*/  LOP3.LUT R13, R30, 0xffff0000, RZ, 0xc0, !PT ;  /* 0xffff00001e0d7812 */ /* 0x000fe200078ec0ff */
[C---:B------:R-:W-:Y:S01]  /*29d50*/  FFMA.FTZ R21, R20.reuse, R16, -R12 ;  /* 0x0000001014157223 */ /* 0x040fe2000001080c */
[----:B------:R-:W-:Y:S01]  /*29d60*/  LOP3.LUT R16, R27, 0xffff0000, RZ, 0xc0, !PT ;  /* 0xffff00001b107812 */ /* 0x000fe200078ec0ff */
[----:B------:R-:W-:Y:S02]  /*29d70*/  FFMA.FTZ R15, R20, R33, R3 ;  /* 0x00000021140f7223 */ /* 0x000fe40000010003 */
[----:B------:R-:W-:-:S02]  /*29d80*/  FMUL.FTZ R12, R11, R17 ;  /* 0x000000110b0c7220 */ /* 0x000fc40000410000 */
[C---:B------:R-:W-:Y:S02]  /*29d90*/  FMUL.FTZ R3, R2.reuse, R16 ;  /* 0x0000001002037220 */ /* 0x040fe40000410000 */
        /* <DEDUP_REMOVED lines=11> */
[----:B------:R-:W-:Y:S02]  /*29e50*/  F2FP.BF16.PACK_AB R19, R3, R21 ;  /* 0x000000150313723e */ /* 0x000fe400000010ff */
[----:B------:R-:W-:Y:S02]  /*29e60*/  F2FP.BF16.PACK_AB R14, R11, R22 ;  /* 0x000000160b0e723e */ /* 0x000fe400000010ff */
[----:B------:R-:W-:Y:S01]  /*29e70*/  F2FP.BF16.PACK_AB R15, R2, R15 ;  /* 0x0000000f020f723e */ /* 0x000fe200000010ff */
[----:B------:R1:W-:Y:S04]  /*29e80*/  ST.E.128 [R38.64], R16 ;  /* 0x0000001026007985 */ /* 0x0003e8000c101d04 */
[----:B------:R1:W-:Y:S02]  /*29e90*/  ST.E.128 [R36.64], R12 ;  /* 0x0000000c24007985 */ /* 0x0003e4000c101d04 */
.L_x_1573:
[----:B------:R-:W-:Y:S05]  /*29ea0*/  BSYNC B0 ;  /* 0x0000000000007941 */ /* 0x000fea0003800000 */
.L_x_1572:
[----:B------:R-:W-:Y:S01]  /*29eb0*/  IADD3 R3, R68, 0x10, RZ ;  /* 0x0000001044037810 */ /* 0x000fe20007ffe0ff */
[----:B------:R-:W-:Y:S03]  /*29ec0*/  BSSY B0, `(.L_x_1574) ;  /* 0x0000073000007945 */ /* 0x000fe60003800000 */
[----:B------:R-:W-:-:S13]  /*29ed0*/  ISETP.GE.OR P0, PT, R3, R69, P1 ;  /* 0x000000450300720c */ /* 0x000fda0000f06670 */
[----:B------:R-:W-:Y:S05]  /*29ee0*/  @P0 BRA `(.L_x_1575) ;  /* 0x0000070000000947 */ /* 0x000fea0003800000 */
[----:B------:R-:W-:Y:S01]  /*29ef0*/  SHF.R.S32.HI R2, RZ, 0x1f, R3 ;  /* 0x0000001fff027819 */ /* 0x000fe20000011403 */
[----:B------:R-:W-:Y:S01]  /*29f00*/  IMAD.SHL.U32 R11, R3, 0x40, RZ ;  /* 0x00000040030b7824 */ /* 0x000fe200078e00ff */
[----:B-1----:R-:W-:Y:S02]  /*29f10*/  LEA.HI R12, R44, R35, RZ, 0x1d ;  /* 0x000000232c0c7211 */ /* 0x002fe400078fe8ff */
        /* <DEDUP_REMOVED lines=20> */
[----:B------:R-:W-:Y:S02]  /*2a060*/  SHF.R.U64 R2, R48, 0x10, R49 ;  /* 0x0000001030027819 */ /* 0x000fe40000001231 */
[----:B------:R-:W-:Y:S02]  /*2a070*/  PRMT R29, R70, 0x5432, R21 ;  /* 0x00005432461d7816 */ /* 0x000fe40000000015 */
[----:B------:R-:W-:Y:S02]  /*2a080*/  SHF.R.U64 R22, R42, 0x10, R43 ;  /* 0x000000102a167819 */ /* 0x000fe4000000122b */
[----:B------:R-:W-:Y:S02]  /*2a090*/  SHF.R.U64 R11, R50, 0x10, R51 ;  /* 0x00000010320b7819 */ /* 0x000fe40000001233 */
[----:B------:R-:W-:Y:S01]  /*2a0a0*/  SHF.R.U32.HI R23, RZ, 0x10, R41 ;  /* 0x00000010ff177819 */ /* 0x000fe20000011629 */
[----:B------:R-:W-:Y:S01]  /*2a0b0*/  IMAD.U32 R41, R29, 0x10000, RZ ;  /* 0x000100001d297824 */ /* 0x000fe200078e00ff */
[----:B------:R-:W-:-:S02]  /*2a0c0*/  PRMT R34, R71, 0x5432, R2 ;  /* 0x0000543247227816 */ /* 0x000fc40000000002 */
[----:B------:R-:W-:Y:S02]  /*2a0d0*/  PRMT R28, R108, 0x5432, R22 ;  /* 0x000054326c1c7816 */ /* 0x000fe40000000016 */
[----:B------:R-:W-:Y:S01]  /*2a0e0*/  SHF.R.U32.HI R3, RZ, 0x10, R49 ;  /* 0x00000010ff037819 */ /* 0x000fe20000011631 */
[----:B------:R-:W-:Y:S01]  /*2a0f0*/  IMAD.U32 R40, R34, 0x10000, RZ ;  /* 0x0001000022287824 */ /* 0x000fe200078e00ff */
[----:B------:R-:W-:Y:S02]  /*2a100*/  PRMT R32, R109, 0x5432, R11 ;  /* 0x000054326d207816 */ /* 0x000fe4000000000b */
[----:B------:R-:W-:Y:S02]  /*2a110*/  LOP3.LUT R42, R29, 0xffff0000, RZ, 0xc0, !PT ;  /* 0xffff00001d2a7812 */ /* 0x000fe400078ec0ff */
[----:B------:R-:W-:Y:S02]  /*2a120*/  PRMT R33, R71, 0x5410, R3 ;  /* 0x0000541047217816 */ /* 0x000fe40000000003 */
[----:B------:R-:W-:-:S02]  /*2a130*/  PRMT R23, R70, 0x5410, R23 ;  /* 0x0000541046177816 */ /* 0x000fc40000000017 */
[----:B------:R-:W-:Y:S02]  /*2a140*/  LOP3.LUT R29, R34, 0xffff0000, RZ, 0xc0, !PT ;  /* 0xffff0000221d7812 */ /* 0x000fe400078ec0ff */
[----:B------:R-:W-:Y:S01]  /*2a150*/  SHF.R.U32.HI R27, RZ, 0x10, R43 ;  /* 0x00000010ff1b7819 */ /* 0x000fe2000001162b */
[----:B------:R-:W-:Y:S01]  /*2a160*/  IMAD.U32 R34, R23, 0x10000, RZ ;  /* 0x0001000017227824 */ /* 0x000fe200078e00ff */
[----:B------:R-:W-:Y:S02]  /*2a170*/  SHF.R.U32.HI R20, RZ, 0x10, R51 ;  /* 0x00000010ff147819 */ /* 0x000fe40000011633 */
[----:B------:R-:W-:Y:S02]  /*2a180*/  PRMT R27, R108, 0x5410, R27 ;  /* 0x000054106c1b7816 */ /* 0x000fe4000000001b */
[----:B------:R-:W-:Y:S01]  /*2a190*/  PRMT R30, R109, 0x5410, R20 ;  /* 0x000054106d1e7816 */ /* 0x000fe20000000014 */
        /* <DEDUP_REMOVED lines=21> */
[----:B------:R-:W-:Y:S01]  /*2a2f0*/  FFMA.FTZ R45, R26, R41, R15 ;  /* 0x000000291a2d7223 */ /* 0x000fe2000001000f */
[----:B------:R-:W-:Y:S01]  /*2a300*/  LOP3.LUT R41, R23, 0xffff0000, RZ, 0xc0, !PT ;  /* 0xffff000017297812 */ /* 0x000fe200078ec0ff */
[----:B------:R-:W-:-:S02]  /*2a310*/  FFMA.FTZ R43, R25, R29, -R14 ;  /* 0x0000001d192b7223 */ /* 0x000fc4000001080e */
[C---:B------:R-:W-:Y:S02]  /*2a320*/  FMUL.FTZ R14, R16.reuse, R18 ;  /* 0x00000012100e7220 */ /* 0x040fe40000410000 */
[----:B------:R-:W-:Y:S02]  /*2a330*/  FMUL.FTZ R17, R17, R29 ;  /* 0x0000001d11117220 */ /* 0x000fe40000410000 */
[-C--:B------:R-:W-:Y:S01]  /*2a340*/  FMUL.FTZ R15, R16, R34.reuse ;  /* 0x00000022100f7220 */ /* 0x080fe20000410000 */
[----:B------:R-:W-:Y:S01]  /*2a350*/  LOP3.LUT R16, R33, 0xffff0000, RZ, 0xc0, !PT ;  /* 0xffff000021107812 */ /* 0x000fe200078ec0ff */
[----:B------:R-:W-:Y:S02]  /*2a360*/  FFMA.FTZ R26, R24, R34, R14 ;  /* 0x00000022181a7223 */ /* 0x000fe4000001000e */
[----:B------:R-:W-:Y:S02]  /*2a370*/  FFMA.FTZ R42, R25, R42, R17 ;  /* 0x0000002a192a7223 */ /* 0x000fe40000010011 */
[----:B------:R-:W-:-:S02]  /*2a380*/  FMUL.FTZ R14, R13, R41 ;  /* 0x000000290d0e7220 */ /* 0x000fc40000410000 */
[----:B------:R-:W-:Y:S02]  /*2a390*/  IMAD.U32 R17, R32, 0x10000, RZ ;  /* 0x0001000020117824 */ /* 0x000fe400078e00ff */
[----:B------:R-:W-:Y:S02]  /*2a3a0*/  IMAD.U32 R23, R28, 0x10000, RZ ;  /* 0x000100001c177824 */ /* 0x000fe400078e00ff */
[----:B------:R-:W-:Y:S02]  /*2a3b0*/  IMAD.U32 R29, R27, 0x10000, RZ ;  /* 0x000100001b1d7824 */ /* 0x000fe400078e00ff */
[----:B------:R-:W-:Y:S02]  /*2a3c0*/  FFMA.FTZ R40, R24, R18, -R15 ;  /* 0x0000001218287223 */ /* 0x000fe4000001080f */
[-C--:B------:R-:W-:Y:S02]  /*2a3d0*/  FMUL.FTZ R15, R13, R16.reuse ;  /* 0x000000100d0f7220 */ /* 0x080fe40000410000 */
[----:B------:R-:W-:-:S02]  /*2a3e0*/  FFMA.FTZ R25, R22, R16, -R14 ;  /* 0x0000001016197223 */ /* 0x000fc4000001080e */
[C---:B------:R-:W-:Y:S02]  /*2a3f0*/  FMUL.FTZ R14, R12.reuse, R23 ;  /* 0x000000170c0e7220 */ /* 0x040fe40000410000 */
[----:B------:R-:W-:Y:S02]  /*2a400*/  FMUL.FTZ R13, R12, R17 ;  /* 0x000000110c0d7220 */ /* 0x000fe40000410000 */
[----:B------:R-:W-:Y:S02]  /*2a410*/  IMAD.U32 R16, R30, 0x10000, RZ ;  /* 0x000100001e107824 */ /* 0x000fe400078e00ff */
[----:B------:R-:W-:Y:S02]  /*2a420*/  FMUL.FTZ R12, R3, R29 ;  /* 0x0000001d030c7220 */ /* 0x000fe40000410000 */
[----:B------:R-:W-:Y:S02]  /*2a430*/  FFMA.FTZ R24, R22, R41, R15 ;  /* 0x0000002916187223 */ /* 0x000fe4000001000f */
        /* <DEDUP_REMOVED lines=27> */
.L_x_1575:
[----:B------:R-:W-:Y:S05]  /*2a5f0*/  BSYNC B0 ;  /* 0x0000000000007941 */ /* 0x000fea0003800000 */
.L_x_1574:
        /* <DEDUP_REMOVED lines=30> */
[----:B------:R-:W-:Y:S01]  /*2a7e0*/  SHF.R.U64 R11, R62, 0x10, R63 ;  /* 0x000000103e0b7819 */ /* 0x000fe2000000123f */
[----:B------:R-:W-:Y:S01]  /*2a7f0*/  IMAD.U32 R41, R29, 0x10000, RZ ;  /* 0x000100001d297824 */ /* 0x000fe200078e00ff */
[----:B------:R-:W-:-:S02]  /*2a800*/  PRMT R34, R111, 0x5432, R2 ;  /* 0x000054326f227816 */ /* 0x000fc40000000002 */
[----:B------:R-:W-:Y:S02]  /*2a810*/  PRMT R28, R112, 0x5432, R22 ;  /* 0x00005432701c7816 */ /* 0x000fe40000000016 */
[----:B------:R-:W-:Y:S01]  /*2a820*/  SHF.R.U32.HI R3, RZ, 0x10, R61 ;  /* 0x00000010ff037819 */ /* 0x000fe2000001163d */
[----:B------:R-:W-:Y:S01]  /*2a830*/  IMAD.U32 R40, R34, 0x10000, RZ ;  /* 0x0001000022287824 */ /* 0x000fe200078e00ff */
[----:B------:R-:W-:Y:S02]  /*2a840*/  PRMT R32, R113, 0x5432, R11 ;  /* 0x0000543271207816 */ /* 0x000fe4000000000b */
[----:B------:R-:W-:Y:S02]  /*2a850*/  SHF.R.U32.HI R23, RZ, 0x10, R57 ;  /* 0x00000010ff177819 */ /* 0x000fe40000011639 */
[----:B------:R-:W-:Y:S02]  /*2a860*/  LOP3.LUT R42, R29, 0xffff0000, RZ, 0xc0, !PT ;  /* 0xffff00001d2a7812 */ /* 0x000fe400078ec0ff */
[----:B------:R-:W-:-:S02]  /*2a870*/  PRMT R33, R111, 0x5410, R3 ;  /* 0x000054106f217816 */ /* 0x000fc40000000003 */
[----:B------:R-:W-:Y:S02]  /*2a880*/  PRMT R23, R110, 0x5410, R23 ;  /* 0x000054106e177816 */ /* 0x000fe40000000017 */
        /* <DEDUP_REMOVED lines=75> */
.L_x_1577:
[----:B------:R-:W-:Y:S05]  /*2ad40*/  BSYNC B0 ;  /* 0x0000000000007941 */ /* 0x000fea0003800000 */
.L_x_1576:
        /* <DEDUP_REMOVED lines=116> */
.L_x_1579:
[----:B------:R-:W-:Y:S05]  /*2b490*/  BSYNC B0 ;  /* 0x0000000000007941 */ /* 0x000fea0003800000 */
.L_x_1578:
        /* <DEDUP_REMOVED lines=116> */
.L_x_1581:
[----:B------:R-:W-:Y:S05]  /*2bbe0*/  BSYNC B0 ;  /* 0x0000000000007941 */ /* 0x000fea0003800000 */
.L_x_1580:
        /* <DEDUP_REMOVED lines=116> */
.L_x_1583:
[----:B------:R-:W-:Y:S05]  /*2c330*/  BSYNC B0 ;  /* 0x0000000000007941 */ /* 0x000fea0003800000 */
.L_x_1582:
        /* <DEDUP_REMOVED lines=116> */
.L_x_1585:
[----:B------:R-:W-:Y:S05]  /*2ca80*/  BSYNC B0 ;  /* 0x0000000000007941 */ /* 0x000fea0003800000 */
.L_x_1584:
[----:B------:R-:W-:Y:S01]  /*2ca90*/  IADD3 R2, R68, 0x70, RZ ;  /* 0x0000007044027810 */ /* 0x000fe20007ffe0ff */
[----:B-1----:R-:W-:-:S02]  /*2caa0*/  IMAD.MOV.U32 R12, RZ, RZ, R141 ;  /* 0x000000ffff0c7224 */ /* 0x002fc400078e008d */
[----:B------:R-:W-:Y:S01]  /*2cab0*/  IMAD.MOV.U32 R13, RZ, RZ, 0x0 ;  /* 0x00000000ff0d7424 */ /* 0x000fe200078e00ff */
[----:B------:R-:W-:-:S13]  /*2cac0*/  ISETP.GE.OR P0, PT, R2, R69, P1 ;  /* 0x000000450200720c */ /* 0x000fda0000f06670 */
[----:B------:R-:W-:Y:S05]  /*2cad0*/  @P0 RET.REL.NODEC R12 `(_ZN7cutlass13device_kernelIN5flash19enable_sm80_to_sm89INS1_16FlashAttnFwdSm80INS1_25CollectiveMainloopFwdSm80ILi4ELi1ELb0EN4cute5tupleIJNS5_1CILi128EEENS7_ILi48EEES8_EEELi128ENS_10bfloat16_tEfNS_4arch4Sm80ELb0ELb1ELb1ELb1ELb1ELb1ELb1ELb0EEENS1_21CollectiveEpilogueFwdINS6_IJS8_S8_S9_EEENS6_IJNS7_ILi1EEESH_SH_EEESB_SD_Li128ELb1ELb1ELb0ELb0EEENS1_19SingleTileSchedulerILb1ELb0ELb1ELi128EEEEEEEEEvNT_6ParamsE) ;  /* 0xfffd35200c000950 */ /* 0x000fea0003c3ffff */
        /* <DEDUP_REMOVED lines=25> */
[----:B------:R-:W-:Y:S02]  /*2cc70*/  PRMT R34, R133, 0x5432, R2 ;  /* 0x0000543285227816 */ /* 0x000fe40000000002 */
[----:B------:R-:W-:Y:S01]  /*2cc80*/  SHF.R.U32.HI R23, RZ, 0x10, R105 ;  /* 0x00000010ff177819 */ /* 0x000fe20000011669 */
[----:B------:R-:W-:Y:S01]  /*2cc90*/  IMAD.U32 R40, R29, 0x10000, RZ ;  /* 0x000100001d287824 */ /* 0x000fe200078e00ff */
[----:B------:R-:W-:-:S02]  /*2cca0*/  SHF.L.U32 R35, R34, 0x10, RZ ;  /* 0x0000001022237819 */ /* 0x000fc400000006ff */
[----:B------:R-:W-:Y:S02]  /*2ccb0*/  SHF.R.U32.HI R3, RZ, 0x10, R101 ;  /* 0x00000010ff037819 */ /* 0x000fe40000011665 */
[----:B------:R-:W-:Y:S02]  /*2ccc0*/  LOP3.LUT R41, R29, 0xffff0000, RZ, 0xc0, !PT ;  /* 0xffff00001d297812 */ /* 0x000fe400078ec0ff */
[----:B------:R-:W-:Y:S02]  /*2ccd0*/  PRMT R23, R132, 0x5410, R23 ;  /* 0x0000541084177816 */ /* 0x000fe40000000017 */
[----:B------:R-:W-:Y:S02]  /*2cce0*/  SHF.R.U64 R11, R102, 0x10, R103 ;  /* 0x00000010660b7819 */ /* 0x000fe40000001267 */
[----:B------:R-:W-:Y:S01]  /*2ccf0*/  LOP3.LUT R34, R34, 0xffff0000, RZ, 0xc0, !PT ;  /* 0xffff000022227812 */ /* 0x000fe200078ec0ff */
[----:B------:R-:W-:Y:S01]  /*2cd00*/  IMAD.U32 R29, R23, 0x10000, RZ ;  /* 0x00010000171d7824 */ /* 0x000fe200078e00ff */
[----:B------:R-:W-:-:S02]  /*2cd10*/  PRMT R33, R133, 0x5410, R3 ;  /* 0x0000541085217816 */ /* 0x000fc40000000003 */
[----:B------:R-:W-:Y:S02]  /*2cd20*/  PRMT R32, R135, 0x5432, R11 ;  /* 0x0000543287207816 */ /* 0x000fe4000000000b */
[--C-:B------:R-:W-:Y:S02]  /*2cd30*/  SHF.R.U64 R28, R106, 0x10, R107.reuse ;  /* 0x000000106a1c7819 */ /* 0x100fe4000000126b */
[----:B------:R-:W-:Y:S02]  /*2cd40*/  SHF.R.U32.HI R27, RZ, 0x10, R107 ;  /* 0x00000010ff1b7819 */ /* 0x000fe4000001166b */
[----:B------:R-:W-:Y:S02]  /*2cd50*/  SHF.R.U32.HI R20, RZ, 0x10, R103 ;  /* 0x00000010ff147819 */ /* 0x000fe40000011667 */
[C---:B------:R-:W-:Y:S02]  /*2cd60*/  PRMT R28, R134.reuse, 0x5432, R28 ;  /* 0x00005432861c7816 */ /* 0x040fe4000000001c */
[----:B------:R-:W-:-:S02]  /*2cd70*/  PRMT R27, R134, 0x5410, R27 ;  /* 0x00005410861b7816 */ /* 0x000fc4000000001b */
        /* <DEDUP_REMOVED lines=14> */
[----:B------:R-:W-:Y:S01]  /*2ce60*/  LOP3.LUT R3, R14, 0xffff0000, RZ, 0xc0, !PT ;  /* 0xffff00000e037812 */ /* 0x000fe200078ec0ff */
[----:B------:R-:W-:-:S02]  /*2ce70*/  FMUL.FTZ R18, R18, R35 ;  /* 0x0000002312127220 */ /* 0x000fc40000410000 */
[----:B------:R-:W-:Y:S02]  /*2ce80*/  FFMA.FTZ R35, R26, R35, -R13 ;  /* 0x000000231a237223 */ /* 0x000fe4000001080d */
[----:B------:R-:W-:Y:S02]  /*2ce90*/  FMUL.FTZ R13, R17, R41 ;  /* 0x00000029110d7220 */ /* 0x000fe40000410000 */
[----:B------:R-:W-:Y:S01]  /*2cea0*/  IMAD.U32 R11, R14, 0x10000, RZ ;  /* 0x000100000e0b7824 */ /* 0x000fe200078e00ff */
[C---:B------:R-:W-:Y:S01]  /*2ceb0*/  LOP3.LUT R14, R15.reuse, 0xffff0000, RZ, 0xc0, !PT ;  /* 0xffff00000f0e7812 */ /* 0x040fe200078ec0ff */
[----:B------:R-:W-:Y:S02]  /*2cec0*/  IMAD.U32 R2, R15, 0x10000, RZ ;  /* 0x000100000f027824 */ /* 0x000fe400078e00ff */
[----:B------:R-:W-:Y:S02]  /*2ced0*/  FMUL.FTZ R17, R17, R34 ;  /* 0x0000002211117220 */ /* 0x000fe40000410000 */
[----:B------:R-:W-:Y:S01]  /*2cee0*/  FFMA.FTZ R40, R26, R40, R18 ;  /* 0x000000281a287223 */ /* 0x000fe20000010012 */
[----:B------:R-:W-:Y:S01]  /*2cef0*/  LOP3.LUT R18, R23, 0xffff0000, RZ, 0xc0, !PT ;  /* 0xffff000017127812 */ /* 0x000fe200078ec0ff */
[C---:B------:R-:W-:Y:S01]  /*2cf00*/  IMAD.U32 R15, R33.reuse, 0x10000, RZ ;  /* 0x00010000210f7824 */ /* 0x040fe200078e00ff */
[----:B------:R-:W-:Y:S01]  /*2cf10*/  LOP3.LUT R33, R33, 0xffff0000, RZ, 0xc0, !PT ;  /* 0xffff000021217812 */ /* 0x000fe200078ec0ff */
[----:B------:R-:W-:Y:S01]  /*2cf20*/  FFMA.FTZ R34, R25, R34, -R13 ;  /* 0x0000002219227223 */ /* 0x000fe2000001080d */
[----:B------:R-:W-:Y:S01]  /*2cf30*/  SHF.L.U32 R23, R28, 0x10, RZ ;  /* 0x000000101c177819 */ /* 0x000fe200000006ff */
[----:B------:R-:W-:Y:S01]  /*2cf40*/  FMUL.FTZ R13, R16, R29 ;  /* 0x0000001d100d7220 */ /* 0x000fe20000410000 */
[----:B------:R-:W-:Y:S01]  /*2cf50*/  LOP3.LUT R28, R28, 0xffff0000, RZ, 0xc0, !PT ;  /* 0xffff00001c1c7812 */ /* 0x000fe200078ec0ff */
[----:B------:R-:W-:-:S02]  /*2cf60*/  FMUL.FTZ R16, R16, R15 ;  /* 0x0000000f10107220 */ /* 0x000fc40000410000 */
[----:B------:R-:W-:Y:S02]  /*2cf70*/  FFMA.FTZ R26, R24, R15, -R13 ;  /* 0x0000000f181a7223 */ /* 0x000fe4000001080d */
[----:B------:R-:W-:Y:S02]  /*2cf80*/  FFMA.FTZ R41, R25, R41, R17 ;  /* 0x0000002919297223 */ /* 0x000fe40000010011 */
[----:B------:R-:W-:Y:S02]  /*2cf90*/  FMUL.FTZ R13, R12, R18 ;  /* 0x000000120c0d7220 */ /* 0x000fe40000410000 */
[C---:B------:R-:W-:Y:S01]  /*2cfa0*/  IMAD.U32 R17, R32.reuse, 0x10000, RZ ;  /* 0x0001000020117824 */ /* 0x040fe200078e00ff */
[----:B------:R-:W-:Y:S01]  /*2cfb0*/  LOP3.LUT R32, R32, 0xffff0000, RZ, 0xc0, !PT ;  /* 0xffff000020207812 */ /* 0x000fe200078ec0ff */
[----:B------:R-:W-:Y:S02]  /*2cfc0*/  FFMA.FTZ R29, R24, R29, R16 ;  /* 0x0000001d181d7223 */ /* 0x000fe40000010010 */
[----:B------:R-:W-:-:S02]  /*2cfd0*/  FMUL.FTZ R15, R12, R33 ;  /* 0x000000210c0f7220 */ /* 0x000fc40000410000 */
[----:B------:R-:W-:Y:S02]  /*2cfe0*/  IMAD.U32 R25, R27, 0x10000, RZ ;  /* 0x000100001b197824 */ /* 0x000fe400078e00ff */
[C---:B------:R-:W-:Y:S01]  /*2cff0*/  IMAD.U32 R16, R30.reuse, 0x10000, RZ ;  /* 0x000100001e107824 */ /* 0x040fe200078e00ff */
[----:B------:R-:W-:Y:S01]  /*2d000*/  LOP3.LUT R30, R30, 0xffff0000, RZ, 0xc0, !PT ;  /* 0xffff00001e1e7812 */ /* 0x000fe200078ec0ff */
[C---:B------:R-:W-:Y:S02]  /*2d010*/  FFMA.FTZ R33, R22.reuse, R33, -R13 ;  /* 0x0000002116217223 */ /* 0x040fe4000001080d */
[C---:B------:R-:W-:Y:S02]  /*2d020*/  FMUL.FTZ R13, R11.reuse, R23 ;  /* 0x000000170b0d7220 */ /* 0x040fe40000410000 */
[----:B------:R-:W-:Y:S02]  /*2d030*/  FMUL.FTZ R12, R11, R17 ;  /* 0x000000110b0c7220 */ /* 0x000fe40000410000 */
[----:B------:R-:W-:Y:S01]  /*2d040*/  FFMA.FTZ R24, R22, R18, R15 ;  /* 0x0000001216187223 */ /* 0x000fe2000001000f */
[----:B------:R-:W-:Y:S01]  /*2d050*/  LOP3.LUT R15, R27, 0xffff0000, RZ, 0xc0, !PT ;  /* 0xffff00001b0f7812 */ /* 0x000fe200078ec0ff */
[----:B------:R-:W-:-:S02]  /*2d060*/  FMUL.FTZ R11, R2, R25 ;  /* 0x00000019020b7220 */ /* 0x000fc40000410000 */
[----:B------:R-:W-:Y:S02]  /*2d070*/  FMUL.FTZ R2, R2, R16 ;  /* 0x0000001002027220 */ /* 0x000fe40000410000 */
[----:B------:R-:W-:Y:S01]  /*2d080*/  FFMA.FTZ R18, R21, R17, -R13 ;  /* 0x0000001115127223 */ /* 0x000fe2000001080d */
[----:B------:R-:W-:Y:S01]  /*2d090*/  F2FP.BF16.PACK_AB R17, R33, R26 ;  /* 0x0000001a2111723e */ /* 0x000fe200000010ff */
[----:B------:R-:W-:Y:S01]  /*2d0a0*/  FFMA.FTZ R22, R21, R23, R12 ;  /* 0x0000001715167223 */ /* 0x000fe2000001000c */
[----:B------:R-:W-:Y:S01]  /*2d0b0*/  F2FP.BF16.PACK_AB R12, R41, R40 ;  /* 0x00000028290c723e */ /* 0x000fe200000010ff */
[----:B------:R-:W-:Y:S01]  /*2d0c0*/  FFMA.FTZ R21, R20, R16, -R11 ;  /* 0x0000001014157223 */ /* 0x000fe2000001080b */
[----:B------:R-:W-:Y:S01]  /*2d0d0*/  F2FP.BF16.PACK_AB R16, R34, R35 ;  /* 0x000000232210723e */ /* 0x000fe200000010ff */
[----:B------:R-:W-:Y:S01]  /*2d0e0*/  FFMA.FTZ R20, R20, R25, R2 ;  /* 0x0000001914147223 */ /* 0x000fe20000010002 */
[----:B------:R-:W-:Y:S01]  /*2d0f0*/  F2FP.BF16.PACK_AB R13, R24, R29 ;  /* 0x0000001d180d723e */ /* 0x000fe200000010ff */
[----:B------:R-:W-:-:S02]  /*2d100*/  FMUL.FTZ R11, R3, R28 ;  /* 0x0000001c030b7220 */ /* 0x000fc40000410000 */
[CC--:B------:R-:W-:Y:S02]  /*2d110*/  FMUL.FTZ R2, R14.reuse, R15.reuse ;  /* 0x0000000f0e027220 */ /* 0x0c0fe40000410000 */
[----:B------:R-:W-:Y:S02]  /*2d120*/  FMUL.FTZ R3, R3, R32 ;  /* 0x0000002003037220 */ /* 0x000fe40000410000 */
[----:B------:R-:W-:Y:S02]  /*2d130*/  FMUL.FTZ R14, R14, R30 ;  /* 0x0000001e0e0e7220 */ /* 0x000fe40000410000 */
[----:B------:R-:W-:Y:S02]  /*2d140*/  FFMA.FTZ R11, R31, R32, -R11 ;  /* 0x000000201f0b7223 */ /* 0x000fe4000001080b */
[----:B------:R-:W-:Y:S02]  /*2d150*/  FFMA.FTZ R2, R19, R30, -R2 ;  /* 0x0000001e13027223 */ /* 0x000fe40000010802 */
[----:B------:R-:W-:Y:S01]  /*2d160*/  FFMA.FTZ R3, R31, R28, R3 ;  /* 0x0000001c1f037223 */ /* 0x000fe20000010003 */
[----:B------:R-:W-:Y:S01]  /*2d170*/  F2FP.BF16.PACK_AB R18, R11, R18 ;  /* 0x000000120b12723e */ /* 0x000fe200000010ff */
[----:B------:R-:W-:Y:S01]  /*2d180*/  FFMA.FTZ R15, R19, R15, R14 ;  /* 0x0000000f130f7223 */ /* 0x000fe2000001000e */
[----:B------:R-:W-:Y:S01]  /*2d190*/  F2FP.BF16.PACK_AB R19, R2, R21 ;  /* 0x000000150213723e */ /* 0x000fe200000010ff */
[----:B------:R-:W-:Y:S01]  /*2d1a0*/  IMAD.MOV.U32 R2, RZ, RZ, R141 ;  /* 0x000000ffff027224 */ /* 0x000fe200078e008d */
[----:B------:R-:W-:Y:S01]  /*2d1b0*/  F2FP.BF16.PACK_AB R14, R3, R22 ;  /* 0x00000016030e723e */ /* 0x000fe200000010ff */
[----:B------:R-:W-:Y:S01]  /*2d1c0*/  IMAD.MOV.U32 R3, RZ, RZ, 0x0 ;  /* 0x00000000ff037424 */ /* 0x000fe200078e00ff */
[----:B------:R-:W-:Y:S01]  /*2d1d0*/  F2FP.BF16.PACK_AB R15, R15, R20 ;  /* 0x000000140f0f723e */ /* 0x000fe200000010ff */
[----:B------:R1:W-:Y:S04]  /*2d1e0*/  ST.E.128 [R38.64], R16 ;  /* 0x0000001026007985 */ /* 0x0003e8000c101d04 */
[----:B------:R1:W-:Y:S01]  /*2d1f0*/  ST.E.128 [R36.64], R12 ;  /* 0x0000000c24007985 */ /* 0x0003e2000c101d04 */
[----:B------:R-:W-:Y:S05]  /*2d200*/  RET.REL.NODEC R2 `(_ZN7cutlass13device_kernelIN5flash19enable_sm80_to_sm89INS1_16FlashAttnFwdSm80INS1_25CollectiveMainloopFwdSm80ILi4ELi1ELb0EN4cute5tupleIJNS5_1CILi128EEENS7_ILi48EEES8_EEELi128ENS_10bfloat16_tEfNS_4arch4Sm80ELb0ELb1ELb1ELb1ELb1ELb1ELb1ELb0EEENS1_21CollectiveEpilogueFwdINS6_IJS8_S8_S9_EEENS6_IJNS7_ILi1EEESH_SH_EEESB_SD_Li128ELb1ELb1ELb0ELb0EEENS1_19SingleTileSchedulerILb1ELb0ELb1ELi128EEEEEEEEEvNT_6ParamsE) ;  /* 0xfffd2df002007950 */ /* 0x000fea0003c3ffff */
.L_x_1488:
        /* <DEDUP_REMOVED lines=8> */
.L_x_1489:
[----:B------:R-:W-:Y:S01]  /*2d290*/  MOV R12, 0x181f ;  /* 0x0000181f000c7802 */ /* 0x000fe20000000f00 */
[----:B------:R3:W-:Y:S01]  /*2d2a0*/  STL [R1+0x84], RZ ;  /* 0x000084ff01007387 */ /* 0x0007e20000100800 */
[----:B------:R-:W-:Y:S01]  /*2d2b0*/  IMAD.MOV.U32 R2, RZ, RZ, R18 ;  /* 0x000000ffff027224 */ /* 0x000fe200078e0012 */
[----:B------:R-:W-:Y:S02]  /*2d2c0*/  MOV R3, 0x2d2f0 ;  /* 0x0002d2f000037802 */ /* 0x000fe40000000f00 */
[----:B------:R3:W-:Y:S04]  /*2d2d0*/  STL [R1+0x80], R12 ;  /* 0x0000800c01007387 */ /* 0x0007e80000100800 */
[----:B-123--:R-:W-:Y:S05]  /*2d2e0*/  CALL.REL.NOINC `($__internal_3_$__cuda_sm70_shflsync_idx_p) ;  /* 0x0000227000007944 */ /* 0x00efea0003c00000 */
[----:B------:R-:W2:Y:S01]  /*2d2f0*/  LDL.LU R3, [R1+0x88] ;  /* 0x0000880001037983 */ /* 0x000ea20000300800 */
[----:B------:R-:W-:Y:S01]  /*2d300*/  IMAD.MOV.U32 R14, RZ, RZ, 0x181f ;  /* 0x0000181fff0e7424 */ /* 0x000fe200078e00ff */
[----:B------:R-:W-:Y:S01]  /*2d310*/  MOV R13, R11 ;  /* 0x0000000b000d7202 */ /* 0x000fe20000000f00 */
[----:B------:R-:W-:Y:S01]  /*2d320*/  IMAD.MOV.U32 R2, RZ, RZ, R24 ;  /* 0x000000ffff027224 */ /* 0x000fe200078e0018 */
[----:B------:R1:W-:Y:S04]  /*2d330*/  STL [R1+0x84], RZ ;  /* 0x000084ff01007387 */ /* 0x0003e80000100800 */
[----:B------:R1:W-:Y:S01]  /*2d340*/  STL [R1+0x80], R14 ;  /* 0x0000800e01007387 */ /* 0x0003e20000100800 */
[----:B--2---:R-:W-:-:S02]  /*2d350*/  MOV R12, R3 ;  /* 0x00000003000c7202 */ /* 0x004fc40000000f00 */
[----:B------:R-:W-:Y:S02]  /*2d360*/  MOV R3, 0x2d380 ;  /* 0x0002d38000037802 */ /* 0x000fe40000000f00 */
[----:B-1---5:R-:W-:Y:S05]  /*2d370*/  CALL.REL.NOINC `($__internal_3_$__cuda_sm70_shflsync_idx_p) ;  /* 0x000021e000007944 */ /* 0x022fea0003c00000 */
[----:B------:R1:W5:Y:S01]  /*2d380*/  LDL.LU R14, [R1+0x88] ;  /* 0x00008800010e7983 */ /* 0x0003620000300800 */
[----:B------:R-:W-:Y:S01]  /*2d390*/  MOV R11, 0x181f ;  /* 0x0000181f000b7802 */ /* 0x000fe20000000f00 */
[----:B------:R-:W-:Y:S01]  /*2d3a0*/  IMAD.MOV.U32 R2, RZ, RZ, R19 ;  /* 0x000000ffff027224 */ /* 0x000fe200078e0013 */
[----:B------:R-:W-:Y:S01]  /*2d3b0*/  MOV R3, 0x2d3f0 ;  /* 0x0002d3f000037802 */ /* 0x000fe20000000f00 */
[----:B------:R1:W-:Y:S04]  /*2d3c0*/  STL [R1+0x84], RZ ;  /* 0x000084ff01007387 */ /* 0x0003e80000100800 */
[----:B------:R1:W-:Y:S02]  /*2d3d0*/  STL [R1+0x80], R11 ;  /* 0x0000800b01007387 */ /* 0x0003e40000100800 */
[----:B-1---5:R-:W-:Y:S05]  /*2d3e0*/  CALL.REL.NOINC `($__internal_3_$__cuda_sm70_shflsync_idx_p) ;  /* 0x0000217000007944 */ /* 0x022fea0003c00000 */
[----:B------:R1:W5:Y:S02]  /*2d3f0*/  LDL.LU R2, [R1+0x88] ;  /* 0x0000880001027983 */ /* 0x0003640000300800 */
[----:B-1---5:R-:W-:Y:S05]  /*2d400*/  BRA `(.L_x_1587) ;  /* 0xffff613000007947 */ /* 0x022fea000383ffff */
.L_x_1492:
[----:B------:R-:W-:Y:S01]  /*2d410*/  MOV R12, 0x1 ;  /* 0x00000001000c7802 */ /* 0x000fe20000000f00 */
[----:B------:R-:W-:Y:S01]  /*2d420*/  IMAD.MOV.U32 R11, RZ, RZ, 0x181f ;  /* 0x0000181fff0b7424 */ /* 0x000fe200078e00ff */
[----:B------:R-:W-:Y:S01]  /*2d430*/  MOV R3, 0x2d480 ;  /* 0x0002d48000037802 */ /* 0x000fe20000000f00 */
[----:B------:R-:W-:-:S02]  /*2d440*/  IMAD.MOV.U32 R2, RZ, RZ, R20 ;  /* 0x000000ffff027224 */ /* 0x000fc400078e0014 */
[----:B------:R1:W-:Y:S04]  /*2d450*/  STL [R1+0x84], R12 ;  /* 0x0000840c01007387 */ /* 0x0003e80000100800 */
[----:B------:R1:W-:Y:S02]  /*2d460*/  STL [R1+0x80], R11 ;  /* 0x0000800b01007387 */ /* 0x0003e40000100800 */
[----:B-1-3--:R-:W-:Y:S05]  /*2d470*/  CALL.REL.NOINC `($__internal_3_$__cuda_sm70_shflsync_idx_p) ;  /* 0x000020e000007944 */ /* 0x00afea0003c00000 */
        /* <DEDUP_REMOVED lines=8> */
[----:B------:R-:W2:Y:S01]  /*2d500*/  LDL.LU R3, [R1+0x88] ;  /* 0x0000880001037983 */ /* 0x000ea20000300800 */
[----:B------:R-:W-:Y:S01]  /*2d510*/  MOV R15, 0x1 ;  /* 0x00000001000f7802 */ /* 0x000fe20000000f00 */
[----:B------:R-:W-:-:S02]  /*2d520*/  IMAD.MOV.U32 R14, RZ, RZ, 0x181f ;  /* 0x0000181fff0e7424 */ /* 0x000fc400078e00ff */
[----:B------:R-:W-:Y:S02]  /*2d530*/  IMAD.MOV.U32 R2, RZ, RZ, R24 ;  /* 0x000000ffff027224 */ /* 0x000fe400078e0018 */
[----:B------:R1:W-:Y:S01]  /*2d540*/  STL [R1+0x84], R15 ;  /* 0x0000840f01007387 */ /* 0x0003e20000100800 */
[----:B------:R-:W-:-:S03]  /*2d550*/  IMAD.MOV.U32 R13, RZ, RZ, R11 ;  /* 0x000000ffff0d7224 */ /* 0x000fc600078e000b */
[----:B------:R1:W-:Y:S01]  /*2d560*/  STL [R1+0x80], R14 ;  /* 0x0000800e01007387 */ /* 0x0003e20000100800 */
[----:B--2---:R-:W-:Y:S02]  /*2d570*/  MOV R12, R3 ;  /* 0x00000003000c7202 */ /* 0x004fe40000000f00 */
[----:B------:R-:W-:Y:S02]  /*2d580*/  MOV R3, 0x2d5a0 ;  /* 0x0002d5a000037802 */ /* 0x000fe40000000f00 */
[----:B-1---5:R-:W-:Y:S05]  /*2d590*/  CALL.REL.NOINC `($__internal_3_$__cuda_sm70_shflsync_idx_p) ;  /* 0x00001fc000007944 */ /* 0x022fea0003c00000 */
        /* <DEDUP_REMOVED lines=8> */
[----:B------:R1:W5:Y:S02]  /*2d620*/  LDL.LU R2, [R1+0x88] ;  /* 0x0000880001027983 */ /* 0x0003640000300800 */
[----:B-1---5:R-:W-:Y:S05]  /*2d630*/  BRA `(.L_x_1588) ;  /* 0xffff61e000007947 */ /* 0x022fea000383ffff */
.L_x_1495:
        /* <DEDUP_REMOVED lines=9> */
.L_x_1496:
[----:B------:R-:W-:Y:S01]  /*2d6d0*/  MOV R13, 0x2 ;  /* 0x00000002000d7802 */ /* 0x000fe20000000f00 */
[----:B------:R-:W-:Y:S01]  /*2d6e0*/  IMAD.MOV.U32 R12, RZ, RZ, 0x181f ;  /* 0x0000181fff0c7424 */ /* 0x000fe200078e00ff */
[----:B------:R-:W-:Y:S01]  /*2d6f0*/  MOV R3, 0x2d740 ;  /* 0x0002d74000037802 */ /* 0x000fe20000000f00 */
[----:B------:R-:W-:Y:S02]  /*2d700*/  IMAD.MOV.U32 R2, RZ, RZ, R18 ;  /* 0x000000ffff027224 */ /* 0x000fe400078e0012 */
[----:B------:R3:W-:Y:S04]  /*2d710*/  STL [R1+0x84], R13 ;  /* 0x0000840d01007387 */ /* 0x0007e80000100800 */
[----:B------:R3:W-:Y:S02]  /*2d720*/  STL [R1+0x80], R12 ;  /* 0x0000800c01007387 */ /* 0x0007e40000100800 */
[----:B-123--:R-:W-:Y:S05]  /*2d730*/  CALL.REL.NOINC `($__internal_3_$__cuda_sm70_shflsync_idx_p) ;  /* 0x00001e2000007944 */ /* 0x00efea0003c00000 */
        /* <DEDUP_REMOVED lines=20> */
.L_x_1499:
        /* <DEDUP_REMOVED lines=35> */
.L_x_1502:
        /* <DEDUP_REMOVED lines=9> */
.L_x_1503:
        /* <DEDUP_REMOVED lines=27> */
.L_x_1506:
[----:B------:R-:W-:Y:S01]  /*2dcf0*/  MOV R12, 0x5 ;  /* 0x00000005000c7802 */ /* 0x000fe20000000f00 */
[----:B------:R-:W-:Y:S01]  /*2dd00*/  IMAD.MOV.U32 R11, RZ, RZ, 0x181f ;  /* 0x0000181fff0b7424 */ /* 0x000fe200078e00ff */
[----:B------:R-:W-:Y:S01]  /*2dd10*/  MOV R3, 0x2dd60 ;  /* 0x0002dd6000037802 */ /* 0x000fe20000000f00 */
[----:B------:R-:W-:-:S02]  /*2dd20*/  IMAD.MOV.U32 R2, RZ, RZ, R20 ;  /* 0x000000ffff027224 */ /* 0x000fc400078e0014 */
[----:B------:R1:W-:Y:S04]  /*2dd30*/  STL [R1+0x84], R12 ;  /* 0x0000840c01007387 */ /* 0x0003e80000100800 */
[----:B------:R1:W-:Y:S02]  /*2dd40*/  STL [R1+0x80], R11 ;  /* 0x0000800b01007387 */ /* 0x0003e40000100800 */
[----:B-1-3--:R-:W-:Y:S05]  /*2dd50*/  CALL.REL.NOINC `($__internal_3_$__cuda_sm70_shflsync_idx_p) ;  /* 0x0000180000007944 */ /* 0x00afea0003c00000 */
[----:B------:R1:W5:Y:S02]  /*2dd60*/  LDL.LU R11, [R1+0x88] ;  /* 0x00008800010b7983 */ /* 0x0003640000300800 */
[----:B-1---5:R-:W-:Y:S05]  /*2dd70*/  BRA `(.L_x_1594) ;  /* 0xffff660000007947 */ /* 0x022fea000383ffff */
.L_x_1507:
[----:B------:R-:W-:Y:S01]  /*2dd80*/  MOV R13, 0x5 ;  /* 0x00000005000d7802 */ /* 0x000fe20000000f00 */
[----:B------:R-:W-:Y:S01]  /*2dd90*/  IMAD.MOV.U32 R12, RZ, RZ, 0x181f ;  /* 0x0000181fff0c7424 */ /* 0x000fe200078e00ff */
[----:B------:R-:W-:Y:S01]  /*2dda0*/  MOV R3, 0x2ddf0 ;  /* 0x0002ddf000037802 */ /* 0x000fe20000000f00 */
[----:B------:R-:W-:Y:S02]  /*2ddb0*/  IMAD.MOV.U32 R2, RZ, RZ, R18 ;  /* 0x000000ffff027224 */ /* 0x000fe400078e0012 */
[----:B------:R4:W-:Y:S04]  /*2ddc0*/  STL [R1+0x84], R13 ;  /* 0x0000840d01007387 */ /* 0x0009e80000100800 */
[----:B------:R4:W-:Y:S02]  /*2ddd0*/  STL [R1+0x80], R12 ;  /* 0x0000800c01007387 */ /* 0x0009e40000100800 */
[----:B-1234-:R-:W-:Y:S05]  /*2dde0*/  CALL.REL.NOINC `($__internal_3_$__cuda_sm70_shflsync_idx_p) ;  /* 0x0000177000007944 */ /* 0x01efea0003c00000 */
        /* <DEDUP_REMOVED lines=20> */
.L_x_1510:
[----:B------:R-:W-:Y:S01]  /*2df30*/  MOV R12, 0x6 ;  /* 0x00000006000c7802 */ /* 0x000fe20000000f00 */
[----:B------:R-:W-:Y:S01]  /*2df40*/  IMAD.MOV.U32 R11, RZ, RZ, 0x181f ;  /* 0x0000181fff0b7424 */ /* 0x000fe200078e00ff */
[----:B------:R-:W-:Y:S01]  /*2df50*/  MOV R3, 0x2dfa0 ;  /* 0x0002dfa000037802 */ /* 0x000fe20000000f00 */
[----:B------:R-:W-:-:S02]  /*2df60*/  IMAD.MOV.U32 R2, RZ, RZ, R20 ;  /* 0x000000ffff027224 */ /* 0x000fc400078e0014 */
[----:B------:R1:W-:Y:S04]  /*2df70*/  STL [R1+0x84], R12 ;  /* 0x0000840c01007387 */ /* 0x0003e80000100800 */
[----:B------:R1:W-:Y:S02]  /*2df80*/  STL [R1+0x80], R11 ;  /* 0x0000800b01007387 */ /* 0x0003e40000100800 */
[----:B-1--4-:R-:W-:Y:S05]  /*2df90*/  CALL.REL.NOINC `($__internal_3_$__cuda_sm70_shflsync_idx_p) ;  /* 0x000015c000007944 */ /* 0x012fea0003c00000 */
[----:B------:R1:W5:Y:S02]  /*2dfa0*/  LDL.LU R13, [R1+0x88] ;  /* 0x00008800010d7983 */ /* 0x0003640000300800 */
[----:B-1---5:R-:W-:Y:S05]  /*2dfb0*/  BRA `(.L_x_1596) ;  /* 0xffff66b000007947 */ /* 0x022fea000383ffff */
.L_x_1511:
        /* <DEDUP_REMOVED lines=8> */
[----:B------:R-:W-:Y:S01]  /*2e040*/  IMAD.MOV.U32 R15, RZ, RZ, 0x6 ;  /* 0x00000006ff0f7424 */ /* 0x000fe200078e00ff */
[----:B------:R-:W-:Y:S01]  /*2e050*/  MOV R14, 0x181f ;  /* 0x0000181f000e7802 */ /* 0x000fe20000000f00 */
[----:B------:R-:W-:-:S03]  /*2e060*/  IMAD.MOV.U32 R2, RZ, RZ, R24 ;  /* 0x000000ffff027224 */ /* 0x000fc600078e0018 */
[----:B------:R1:W-:Y:S04]  /*2e070*/  STL [R1+0x84], R15 ;  /* 0x0000840f01007387 */ /* 0x0003e80000100800 */
        /* <DEDUP_REMOVED lines=14> */
.L_x_1514:
[----:B------:R-:W-:Y:S01]  /*2e160*/  MOV R12, 0x7 ;  /* 0x00000007000c7802 */ /* 0x000fe20000000f00 */
[----:B------:R-:W-:Y:S01]  /*2e170*/  IMAD.MOV.U32 R11, RZ, RZ, 0x181f ;  /* 0x0000181fff0b7424 */ /* 0x000fe200078e00ff */
[----:B------:R-:W-:Y:S01]  /*2e180*/  MOV R3, 0x2e1d0 ;  /* 0x0002e1d000037802 */ /* 0x000fe20000000f00 */
[----:B------:R-:W-:Y:S02]  /*2e190*/  IMAD.MOV.U32 R2, RZ, RZ, R20 ;  /* 0x000000ffff027224 */ /* 0x000fe400078e0014 */
[----:B------:R1:W-:Y:S04]  /*2e1a0*/  STL [R1+0x84], R12 ;  /* 0x0000840c01007387 */ /* 0x0003e80000100800 */
[----:B------:R1:W-:Y:S02]  /*2e1b0*/  STL [R1+0x80], R11 ;  /* 0x0000800b01007387 */ /* 0x0003e40000100800 */
[----:B-1-3--:R-:W-:Y:S05]  /*2e1c0*/  CALL.REL.NOINC `($__internal_3_$__cuda_sm70_shflsync_idx_p) ;  /* 0x0000139000007944 */ /* 0x00afea0003c00000 */
[----:B------:R1:W5:Y:S02]  /*2e1d0*/  LDL.LU R13, [R1+0x88] ;  /* 0x00008800010d7983 */ /* 0x0003640000300800 */
[----:B-1---5:R-:W-:Y:S05]  /*2e1e0*/  BRA `(.L_x_1598) ;  /* 0xffff67c000007947 */ /* 0x022fea000383ffff */
.L_x_1515:
[----:B------:R-:W-:Y:S01]  /*2e1f0*/  MOV R14, 0x7 ;  /* 0x00000007000e7802 */ /* 0x000fe20000000f00 */
[----:B------:R-:W-:Y:S01]  /*2e200*/  IMAD.MOV.U32 R12, RZ, RZ, 0x181f ;  /* 0x0000181fff0c7424 */ /* 0x000fe200078e00ff */
[----:B------:R-:W-:Y:S01]  /*2e210*/  MOV R3, 0x2e260 ;  /* 0x0002e26000037802 */ /* 0x000fe20000000f00 */
[----:B------:R-:W-:-:S02]  /*2e220*/  IMAD.MOV.U32 R2, RZ, RZ, R18 ;  /* 0x000000ffff027224 */ /* 0x000fc400078e0012 */
        /* <DEDUP_REMOVED lines=22> */
.L_x_1550:
[----:B------:R-:W-:Y:S01]  /*2e390*/  MOV R11, 0x181f ;  /* 0x0000181f000b7802 */ /* 0x000fe20000000f00 */
[----:B------:R1:W-:Y:S01]  /*2e3a0*/  STL [R1+0x84], RZ ;  /* 0x000084ff01007387 */ /* 0x0003e20000100800 */
[----:B------:R-:W-:Y:S01]  /*2e3b0*/  IMAD.MOV.U32 R2, RZ, RZ, R17 ;  /* 0x000000ffff027224 */ /* 0x000fe200078e0011 */
[----:B------:R-:W-:Y:S02]  /*2e3c0*/  MOV R3, 0x2e3f0 ;  /* 0x0002e3f000037802 */ /* 0x000fe40000000f00 */
[----:B------:R1:W-:Y:S04]  /*2e3d0*/  STL [R1+0x80], R11 ;  /* 0x0000800b01007387 */ /* 0x0003e80000100800 */
[----:B-1----:R-:W-:Y:S05]  /*2e3e0*/  CALL.REL.NOINC `($__internal_3_$__cuda_sm70_shflsync_idx_p) ;  /* 0x0000117000007944 */ /* 0x002fea0003c00000 */
[----:B------:R1:W5:Y:S02]  /*2e3f0*/  LDL.LU R11, [R1+0x88] ;  /* 0x00008800010b7983 */ /* 0x0003640000300800 */
[----:B-1---5:R-:W-:Y:S05]  /*2e400*/  BRA `(.L_x_1600) ;  /* 0xffffa02000007947 */ /* 0x022fea000383ffff */
.L_x_1551:
[----:B------:R-:W-:Y:S01]  /*2e410*/  MOV R12, 0x181f ;  /* 0x0000181f000c7802 */ /* 0x000fe20000000f00 */
[----:B------:R3:W-:Y:S01]  /*2e420*/  STL [R1+0x84], RZ ;  /* 0x000084ff01007387 */ /* 0x0007e20000100800 */
[----:B------:R-:W-:Y:S01]  /*2e430*/  IMAD.MOV.U32 R2, RZ, RZ, R18 ;  /* 0x000000ffff027224 */ /* 0x000fe200078e0012 */
[----:B------:R-:W-:-:S02]  /*2e440*/  MOV R3, 0x2e470 ;  /* 0x0002e47000037802 */ /* 0x000fc40000000f00 */
        /* <DEDUP_REMOVED lines=8> */
[----:B--2---:R-:W-:Y:S02]  /*2e4d0*/  MOV R12, R3 ;  /* 0x00000003000c7202 */ /* 0x004fe40000000f00 */
[----:B------:R-:W-:-:S02]  /*2e4e0*/  MOV R3, 0x2e500 ;  /* 0x0002e50000037802 */ /* 0x000fc40000000f00 */
        /* <DEDUP_REMOVED lines=10> */
.L_x_1552:
        /* <DEDUP_REMOVED lines=35> */
.L_x_1555:
[----:B------:R-:W-:Y:S01]  /*2e7c0*/  MOV R12, 0x2 ;  /* 0x00000002000c7802 */ /* 0x000fe20000000f00 */
[----:B------:R-:W-:Y:S01]  /*2e7d0*/  IMAD.MOV.U32 R11, RZ, RZ, 0x181f ;  /* 0x0000181fff0b7424 */ /* 0x000fe200078e00ff */
[----:B------:R-:W-:Y:S01]  /*2e7e0*/  MOV R3, 0x2e830 ;  /* 0x0002e83000037802 */ /* 0x000fe20000000f00 */
[----:B------:R-:W-:-:S02]  /*2e7f0*/  IMAD.MOV.U32 R2, RZ, RZ, R17 ;  /* 0x000000ffff027224 */ /* 0x000fc400078e0011 */
[----:B------:R1:W-:Y:S04]  /*2e800*/  STL [R1+0x84], R12 ;  /* 0x0000840c01007387 */ /* 0x0003e80000100800 */
[----:B------:R1:W-:Y:S02]  /*2e810*/  STL [R1+0x80], R11 ;  /* 0x0000800b01007387 */ /* 0x0003e40000100800 */
[----:B-12---:R-:W-:Y:S05]  /*2e820*/  CALL.REL.NOINC `($__internal_3_$__cuda_sm70_shflsync_idx_p) ;  /* 0x00000d3000007944 */ /* 0x006fea0003c00000 */
[----:B------:R1:W5:Y:S02]  /*2e830*/  LDL.LU R11, [R1+0x88] ;  /* 0x00008800010b7983 */ /* 0x0003640000300800 */
[----:B-1---5:R-:W-:Y:S05]  /*2e840*/  BRA `(.L_x_1603) ;  /* 0xffffa09000007947 */ /* 0x022fea000383ffff */
.L_x_1556:
[----:B--2---:R-:W-:Y:S01]  /*2e850*/  MOV R13, 0x2 ;  /* 0x00000002000d7802 */ /* 0x004fe20000000f00 */
        /* <DEDUP_REMOVED lines=26> */
.L_x_1557:
[----:B------:R-:W-:Y:S01]  /*2ea00*/  MOV R12, 0x3 ;  /* 0x00000003000c7802 */ /* 0x000fe20000000f00 */
[----:B------:R-:W-:Y:S01]  /*2ea10*/  IMAD.MOV.U32 R11, RZ, RZ, 0x181f ;  /* 0x0000181fff0b7424 */ /* 0x000fe200078e00ff */
[----:B------:R-:W-:Y:S01]  /*2ea20*/  MOV R3, 0x2ea70 ;  /* 0x0002ea7000037802 */ /* 0x000fe20000000f00 */
[----:B------:R-:W-:-:S02]  /*2ea30*/  IMAD.MOV.U32 R2, RZ, RZ, R17 ;  /* 0x000000ffff027224 */ /* 0x000fc400078e0011 */
[----:B------:R1:W-:Y:S04]  /*2ea40*/  STL [R1+0x84], R12 ;  /* 0x0000840c01007387 */ /* 0x0003e80000100800 */
[----:B------:R1:W-:Y:S02]  /*2ea50*/  STL [R1+0x80], R11 ;  /* 0x0000800b01007387 */ /* 0x0003e40000100800 */
[----:B-1--4-:R-:W-:Y:S05]  /*2ea60*/  CALL.REL.NOINC `($__internal_3_$__cuda_sm70_shflsync_idx_p) ;  /* 0x00000af000007944 */ /* 0x012fea0003c00000 */
        /* <DEDUP_REMOVED lines=28> */
.L_x_1560:
        /* <DEDUP_REMOVED lines=9> */
.L_x_1561:
        /* <DEDUP_REMOVED lines=27> */
.L_x_1562:
        /* <DEDUP_REMOVED lines=35> */
.L_x_1565:
        /* <DEDUP_REMOVED lines=9> */
.L_x_1566:
        /* <DEDUP_REMOVED lines=27> */
.L_x_1569:
[----:B------:R-:W-:Y:S01]  /*2f2e0*/  MOV R12, 0x7 ;  /* 0x00000007000c7802 */ /* 0x000fe20000000f00 */
[----:B------:R-:W-:Y:S01]  /*2f2f0*/  IMAD.MOV.U32 R11, RZ, RZ, 0x181f ;  /* 0x0000181fff0b7424 */ /* 0x000fe200078e00ff */
[----:B------:R-:W-:Y:S01]  /*2f300*/  MOV R3, 0x2f350 ;  /* 0x0002f35000037802 */ /* 0x000fe20000000f00 */
[----:B------:R-:W-:-:S02]  /*2f310*/  IMAD.MOV.U32 R2, RZ, RZ, R17 ;  /* 0x000000ffff027224 */ /* 0x000fc400078e0011 */
[----:B------:R1:W-:Y:S04]  /*2f320*/  STL [R1+0x84], R12 ;  /* 0x0000840c01007387 */ /* 0x0003e80000100800 */
[----:B------:R1:W-:Y:S02]  /*2f330*/  STL [R1+0x80], R11 ;  /* 0x0000800b01007387 */ /* 0x0003e40000100800 */
[----:B-12-4-:R-:W-:Y:S05]  /*2f340*/  CALL.REL.NOINC `($__internal_3_$__cuda_sm70_shflsync_idx_p) ;  /* 0x0000021000007944 */ /* 0x016fea0003c00000 */
        /* <DEDUP_REMOVED lines=27> */
        .weak           $__internal_2_$__cuda_sm70_shflsync_bfly_p
        .type           $__internal_2_$__cuda_sm70_shflsync_bfly_p,@function
        .size           $__internal_2_$__cuda_sm70_shflsync_bfly_p,($__internal_3_$__cuda_sm70_shflsync_idx_p - $__internal_2_$__cuda_sm70_shflsync_bfly_p)
$__internal_2_$__cuda_sm70_shflsync_bfly_p:
[----:B------:R-:W-:Y:S02]  /*2f500*/  MOV R51, 0x1f ;  /* 0x0000001f00337802 */ /* 0x000fe40000000f00 */
[----:B------:R-:W-:-:S04]  /*2f510*/  MOV R247, 0xffffffff ;  /* 0xffffffff00f77802 */ /* 0x000fc80000000f00 */
[----:B------:R-:W-:Y:S04]  /*2f520*/  WARPSYNC R247 ;  /* 0x000000f700007348 */ /* 0x000fe80003800000 */
[----:B------:R1:W2:Y:S02]  /*2f530*/  SHFL.BFLY PT, R51, R4, R3, R51 ;  /* 0x0c00000304337389 */ /* 0x0002a400000e0033 */
[----:B-1----:R-:W-:-:S04]  /*2f540*/  MOV R3, 0x0 ;  /* 0x0000000000037802 */ /* 0x002fc80000000f00 */
[----:B--2---:R-:W-:Y:S05]  /*2f550*/  RET.REL.NODEC R2 `(_ZN7cutlass13device_kernelIN5flash19enable_sm80_to_sm89INS1_16FlashAttnFwdSm80INS1_25CollectiveMainloopFwdSm80ILi4ELi1ELb0EN4cute5tupleIJNS5_1CILi128EEENS7_ILi48EEES8_EEELi128ENS_10bfloat16_tEfNS_4arch4Sm80ELb0ELb1ELb1ELb1ELb1ELb1ELb1ELb0EEENS1_21CollectiveEpilogueFwdINS6_IJS8_S8_S9_EEENS6_IJNS7_ILi1EEESH_SH_EEESB_SD_Li128ELb1ELb1ELb0ELb0EEENS1_19SingleTileSchedulerILb1ELb0ELb1ELi128EEEEEEEEEvNT_6ParamsE) ;  /* 0xfffd0aa002007950 */ /* 0x004fea0003c3ffff */
        .weak           $__internal_3_$__cuda_sm70_shflsync_idx_p
        .type           $__internal_3_$__cuda_sm70_shflsync_idx_p,@function
        .size           $__internal_3_$__cuda_sm70_shflsync_idx_p,(.L_x_2181 - $__internal_3_$__cuda_sm70_shflsync_idx_p)
$__internal_3_$__cuda_sm70_shflsync_idx_p:
[----:B------:R1:W-:Y:S04]  /*2f560*/  STL [R1+0xfc], R4 ;  /* 0x0000fc0401007387 */ /* 0x0003e80000100800 */
[----:B------:R2:W-:Y:S04]  /*2f570*/  STL [R1+0xf8], R0 ;  /* 0x0000f80001007387 */ /* 0x0005e80000100800 */
[----:B------:R3:W-:Y:S04]  /*2f580*/  STL [R1+0x100], R5 ;  /* 0x0001000501007387 */ /* 0x0007e80000100800 */
[----:B-1----:R-:W4:Y:S04]  /*2f590*/  LDL.LU R4, [R1+0x80] ;  /* 0x0000800001047983 */ /* 0x002f280000300800 */
[----:B--2---:R-:W4:Y:S01]  /*2f5a0*/  LDL.LU R0, [R1+0x84] ;  /* 0x0000840001007983 */ /* 0x004f220000300800 */
[----:B---3--:R-:W-:-:S04]  /*2f5b0*/  MOV R5, 0xffffffff ;  /* 0xffffffff00057802 */ /* 0x008fc80000000f00 */
[----:B------:R-:W-:Y:S04]  /*2f5c0*/  WARPSYNC R5 ;  /* 0x0000000500007348 */ /* 0x000fe80003800000 */
[----:B----4-:R1:W2:Y:S04]  /*2f5d0*/  SHFL.IDX PT, R2, R2, R0, R4 ;  /* 0x0000000002027389 */ /* 0x0102a800000e0004 */
[----:B-1----:R1:W5:Y:S04]  /*2f5e0*/  LDL.LU R5, [R1+0x100] ;  /* 0x0001000001057983 */ /* 0x0023680000300800 */
[----:B------:R1:W5:Y:S04]  /*2f5f0*/  LDL.LU R4, [R1+0xfc] ;  /* 0x0000fc0001047983 */ /* 0x0003680000300800 */
[----:B------:R1:W5:Y:S04]  /*2f600*/  LDL.LU R0, [R1+0xf8] ;  /* 0x0000f80001007983 */ /* 0x0003680000300800 */
[----:B--2---:R2:W-:Y:S02]  /*2f610*/  STL [R1+0x88], R2 ;  /* 0x0000880201007387 */ /* 0x0045e40000100800 */
[----:B--2---:R-:W-:-:S02]  /*2f620*/  MOV R2, R3 ;  /* 0x0000000300027202 */ /* 0x004fc40000000f00 */
[----:B------:R-:W-:-:S04]  /*2f630*/  MOV R3, 0x0 ;  /* 0x0000000000037802 */ /* 0x000fc80000000f00 */
[----:B-1----:R-:W-:Y:S05]  /*2f640*/  RET.REL.NODEC R2 `(_ZN7cutlass13device_kernelIN5flash19enable_sm80_to_sm89INS1_16FlashAttnFwdSm80INS1_25CollectiveMainloopFwdSm80ILi4ELi1ELb0EN4cute5tupleIJNS5_1CILi128EEENS7_ILi48EEES8_EEELi128ENS_10bfloat16_tEfNS_4arch4Sm80ELb0ELb1ELb1ELb1ELb1ELb1ELb1ELb0EEENS1_21CollectiveEpilogueFwdINS6_IJS8_S8_S9_EEENS6_IJNS7_ILi1EEESH_SH_EEESB_SD_Li128ELb1ELb1ELb0ELb0EEENS1_19SingleTileSchedulerILb1ELb0ELb1ELi128EEEEEEEEEvNT_6ParamsE) ;  /* 0xfffd09b002007950 */ /* 0x002fea0003c3ffff */
.L_x_1612:
        /* <DEDUP_REMOVED lines=11> */
.L_x_2181:


//--------------------- .text._ZN7cutlass13device_kernelIN5flash19enable_sm80_to_sm89INS1_16FlashAttnFwdSm80INS1_25CollectiveMainloopFwdSm80ILi4ELi1ELb0EN4cute5tupleIJNS5_1CILi128EEENS7_ILi64EEES8_EEELi128ENS_10bfloat16_tEfNS_4arch4Sm80ELb1ELb0ELb1ELb0ELb1ELb0ELb1ELb0EEENS1_21CollectiveEpilogueFwdINS6_IJS8_S8_S9_EEENS6_IJNS7_ILi1EEESH_SH_EEESB_SD_Li128ELb0ELb1ELb0ELb0EEENS1_30DynamicPersistentTileSchedulerILi128ELi128ELb0ELb1ELb0EEEEEEEEEvNT_6ParamsE --------------------------
	.section	.text._ZN7cutlass13device_kernelIN5flash19enable_sm80_to_sm89INS1_16FlashAttnFwdSm80INS1_25CollectiveMainloopFwdSm80ILi4ELi1ELb0EN4cute5tupleIJNS5_1CILi128EEENS7_ILi64EEES8_EEELi128ENS_10bfloat16_tEfNS_4arch4Sm80ELb1ELb0ELb1ELb0ELb1ELb0ELb1ELb0EEENS1_21CollectiveEpilogueFwdINS6_IJS8_S8_S9_EEENS6_IJNS7_ILi1EEESH_SH_EEESB_SD_Li128ELb0ELb1ELb0ELb0EEENS1_30DynamicPersistentTileSchedulerILi128ELi128ELb0ELb1ELb0EEEEEEEEEvNT_6ParamsE,"ax",@progbits
	.sectioninfo	@"SHI_REGISTERS=255"
	.align	128
.text._ZN7cutlass13device_kernelIN5flash19enable_sm80_to_sm89INS1_16FlashAttnFwdSm80INS1_25CollectiveMainloopFwdSm80ILi4ELi1ELb0EN4cute5tupleIJNS5_1CILi128EEENS7_ILi64EEES8_EEELi128ENS_10bfloat16_tEfNS_4arch4Sm80ELb1ELb0ELb1ELb0ELb1ELb0ELb1ELb0EEENS1_21CollectiveEpilogueFwdINS6_IJS8_S8_S9_EEENS6_IJNS7_ILi1EEESH_SH_EEESB_SD_Li128ELb0ELb1ELb0ELb0EEENS1_30DynamicPersistentTileSchedulerILi128ELi128ELb0ELb1ELb0EEEEEEEEEvNT_6ParamsE:
        .type           _ZN7cutlass13device_kernelIN5flash19enable_sm80_to_sm89INS1_16FlashAttnFwdSm80INS1_25CollectiveMainloopFwdSm80ILi4ELi1ELb0EN4cute5tupleIJNS5_1CILi128EEENS7_ILi64EEES8_EEELi128ENS_10bfloat16_tEfNS_4arch4Sm80ELb1ELb0ELb1ELb0ELb1ELb0ELb1ELb0EEENS1_21CollectiveEpilogueFwdINS6_IJS8_S8_S9_EEENS6_IJNS7_ILi1EEESH_SH_EEESB_SD_Li128ELb0ELb1ELb0ELb0EEENS1_30DynamicPersistentTileSchedulerILi128ELi128ELb0ELb1ELb0EEEEEEEEEvNT_6ParamsE,@function
        .size           _ZN7cutlass13device_kernelIN5flash19enable_sm80_to_sm89INS1_16FlashAttnFwdSm80INS1_25CollectiveMainloopFwdSm80ILi4ELi1ELb0EN4cute5tupleIJNS5_1CILi128EEENS7_ILi64EEES8_EEELi128ENS_10bfloat16_tEfNS_4arch4Sm80ELb1ELb0ELb1ELb0ELb1ELb0ELb1ELb0EEENS1_21CollectiveEpilogueFwdINS6_IJS8_S8_S9_EEENS6_IJNS7_ILi1EEESH_SH_EEESB_SD_Li128ELb0ELb1ELb0ELb0EEENS1_30DynamicPersistentTileSchedulerILi128ELi128ELb0ELb1ELb0EEEEEEEEEvNT_6ParamsE,(.L_x_2185 - _ZN7cutlass13device_kernelIN5flash19enable_sm80_to_sm89INS1_16FlashAttnFwdSm80INS1_25CollectiveMainloopFwdSm80ILi4ELi1ELb0EN4cute5tupleIJNS5_1CILi128EEENS7_ILi64EEES8_EEELi128ENS_10bfloat16_tEfNS_4arch4Sm80ELb1ELb0ELb1ELb0ELb1ELb0ELb1ELb0EEENS1_21CollectiveEpilogueFwdINS6_IJS8_S8_S9_EEENS6_IJNS7_ILi1EEESH_SH_EEESB_SD_Li128ELb0ELb1ELb0ELb0EEENS1_30DynamicPersistentTileSchedulerILi128ELi128ELb0ELb1ELb0EEEEEEEEEvNT_6ParamsE)
        .other          _ZN7cutlass13device_kernelIN5flash19enable_sm80_to_sm89INS1_16FlashAttnFwdSm80INS1_25CollectiveMainloopFwdSm80ILi4ELi1ELb0EN4cute5tupleIJNS5_1CILi128EEENS7_ILi64EEES8_EEELi128ENS_10bfloat16_tEfNS_4arch4Sm80ELb1ELb0ELb1ELb0ELb1ELb0ELb1ELb0EEENS1_21CollectiveEpilogueFwdINS6_IJS8_S8_S9_EEENS6_IJNS7_ILi1EEESH_SH_EEESB_SD_Li128ELb0ELb1ELb0ELb0EEENS1_30DynamicPersistentTileSchedulerILi128ELi128ELb0ELb1ELb0EEEEEEEEEvNT_6ParamsE,@"STO_CUDA_ENTRY STV_DEFAULT"
_ZN7cutlass13device_kernelIN5flash19enable_sm80_to_sm89INS1_16FlashAttnFwdSm80INS1_25CollectiveMainloopFwdSm80ILi4ELi1ELb0EN4cute5tupleIJNS5_1CILi128EEENS7_ILi64EEES8_EEELi128ENS_10bfloat16_tEfNS_4arch4Sm80ELb1ELb0ELb1ELb0ELb1ELb0ELb1ELb0EEENS1_21CollectiveEpilogueFwdINS6_IJS8_S8_S9_EEENS6_IJNS7_ILi1EEESH_SH_EEESB_SD_Li128ELb0ELb1ELb0ELb0EEENS1_30DynamicPersistentTileSchedulerILi128ELi128ELb0ELb1ELb0EEEEEEEEEvNT_6ParamsE:
        /* <DEDUP_REMOVED lines=13> */
[----:B------:R-:W-:Y:S01]  /*00d0*/  ULDC.64 UR6, c[0x0][0x118] ;  /* 0x0000460000067ab9 */ /* 0x000fe20000000a00 */
[----:B------:R-:W-:Y:S01]  /*00e0*/  IMAD.MOV.U32 R236, RZ, RZ, 0x40 ;  /* 0x00000040ffec7424 */ /* 0x000fe200078e00ff */
[CC--:B------:R-:W-:Y:S02]  /*00f0*/  LEA.HI R7, R2.reuse, R247.reuse, RZ, 0x4 ;  /* 0x000000f702077211 */ /* 0x0c0fe400078f20ff */
[CC--:B------:R-:W-:Y:S02]  /*0100*/  LEA.HI R6, R2.reuse, R247.reuse, RZ, 0x3 ;  /* 0x000000f702067211 */ /* 0x0c0fe400078f18ff */
[----:B------:R-:W-:Y:S02]  /*0110*/  SHF.R.S32.HI R4, RZ, 0x4, R7 ;  /* 0x00000004ff047819 */ /* 0x000fe40000011407 */
[----:B------:R-:W-:-:S02]  /*0120*/  LEA.HI R3, R2, R247, RZ, 0x2 ;  /* 0x000000f702037211 */ /* 0x000fc400078f10ff */
[----:B------:R-:W-:Y:S02]  /*0130*/  LEA.HI R8, R7, R4, RZ, 0x1 ;  /* 0x0000000407087211 */ /* 0x000fe400078f08ff */
[----:B------:R-:W-:Y:S02]  /*0140*/  LOP3.LUT R5, R6, 0xfffffff8, RZ, 0xc0, !PT ;  /* 0xfffffff806057812 */ /* 0x000fe400078ec0ff */
[----:B------:R-:W-:Y:S02]  /*0150*/  LOP3.LUT R8, R8, 0xfffffffe, RZ, 0xc0, !PT ;  /* 0xfffffffe08087812 */ /* 0x000fe400078ec0ff */
[----:B------:R-:W-:Y:S01]  /*0160*/  SHF.R.S32.HI R12, RZ, 0x2, R3 ;  /* 0x00000002ff0c7819 */ /* 0x000fe20000011403 */
[----:B------:R-:W-:Y:S01]  /*0170*/  IMAD.IADD R16, R247, 0x1, -R5 ;  /* 0x00000001f7107824 */ /* 0x000fe200078e0a05 */
[----:B------:R-:W-:Y:S01]  /*0180*/  LOP3.LUT R7, R7, 0xfffffff0, RZ, 0xc0, !PT ;  /* 0xfffffff007077812 */ /* 0x000fe200078ec0ff */
[----:B------:R-:W-:Y:S01]  /*0190*/  IMAD.IADD R8, R4, 0x1, -R8 ;  /* 0x0000000104087824 */ /* 0x000fe200078e0a08 */
[----:B------:R-:W-:Y:S01]  /*01a0*/  SHF.R.S32.HI R4, RZ, 0x1f, R3 ;  /* 0x0000001fff047819 */ /* 0x000fe20000011403 */
[----:B------:R-:W-:Y:S01]  /*01b0*/  IMAD.SHL.U32 R5, R16, 0x40, RZ ;  /* 0x0000004010057824 */ /* 0x000fe200078e00ff */
[----:B------:R-:W-:Y:S01]  /*01c0*/  SHF.R.S32.HI R17, RZ, 0x3, R6 ;  /* 0x00000003ff117819 */ /* 0x000fe20000011406 */
[----:B------:R-:W-:Y:S01]  /*01d0*/  IMAD.IADD R7, R247, 0x1, -R7 ;  /* 0x00000001f7077824 */ /* 0x000fe200078e0a07 */
[----:B------:R-:W-:Y:S01]  /*01e0*/  LEA.HI R4, R4, R12, RZ, 0x3 ;  /* 0x0000000c04047211 */ /* 0x000fe200078f18ff */
[----:B------:R-:W-:Y:S01]  /*01f0*/  IMAD.SHL.U32 R15, R16, 0x8, RZ ;  /* 0x00000008100f7824 */ /* 0x000fe200078e00ff */
[----:B------:R-:W-:Y:S01]  /*0200*/  LOP3.LUT R5, R5, 0x1c0, RZ, 0xc0, !PT ;  /* 0x000001c005057812 */ /* 0x000fe200078ec0ff */
[----:B------:R-:W-:Y:S01]  /*0210*/  IMAD.SHL.U32 R11, R17, 0x40, RZ ;  /* 0x00000040110b7824 */ /* 0x000fe200078e00ff */
[----:B------:R-:W-:-:S02]  /*0220*/  LOP3.LUT R4, R4, 0xfffffff8, RZ, 0xc0, !PT ;  /* 0xfffffff804047812 */ /* 0x000fc400078ec0ff */
[----:B------:R-:W-:Y:S01]  /*0230*/  LOP3.LUT R243, R5, 0x8, R6, 0xf8, !PT ;  /* 0x0000000805f37812 */ /* 0x000fe200078ef806 */
[----:B------:R-:W-:Y:S01]  /*0240*/  STL [R1+0xc], R15 ;  /* 0x00000c0f01007387 */ /* 0x000fe20000100800 */
[----:B------:R-:W-:Y:S01]  /*0250*/  SHF.R.U32.HI R5, RZ, 0x3, R5 ;  /* 0x00000003ff057819 */ /* 0x000fe20000011605 */
[----:B------:R-:W-:Y:S01]  /*0260*/  IMAD.IADD R4, R12, 0x1, -R4 ;  /* 0x000000010c047824 */ /* 0x000fe200078e0a04 */
[----:B------:R-:W-:Y:S02]  /*0270*/  LEA.HI R12, R2, R247, RZ, 0x5 ;  /* 0x000000f7020c7211 */ /* 0x000fe400078f28ff */
[----:B------:R-:W-:Y:S02]  /*0280*/  SHF.R.S32.HI R10, RZ, 0x1f, R7 ;  /* 0x0000001fff0a7819 */ /* 0x000fe40000011407 */
[----:B------:R-:W-:Y:S02]  /*0290*/  LOP3.LUT R6, R4, 0x1, RZ, 0xc0, !PT ;  /* 0x0000000104067812 */ /* 0x000fe400078ec0ff */
[----:B------:R-:W-:-:S02]  /*02a0*/  LOP3.LUT R3, R3, 0xfffffffc, RZ, 0xc0, !PT ;  /* 0xfffffffc03037812 */ /* 0x000fc400078ec0ff */
[----:B------:R-:W-:Y:S02]  /*02b0*/  ISETP.NE.U32.AND P0, PT, R6, 0x1, PT ;  /* 0x000000010600780c */ /* 0x000fe40003f05070 */
[----:B------:R-:W-:Y:S01]  /*02c0*/  LOP3.LUT R6, R12, 0xffffffe0, RZ, 0xc0, !PT ;  /* 0xffffffe00c067812 */ /* 0x000fe200078ec0ff */
[----:B------:R-:W-:Y:S01]  /*02d0*/  IMAD.IADD R3, R247, 0x1, -R3 ;  /* 0x00000001f7037824 */ /* 0x000fe200078e0a03 */
[----:B------:R-:W-:Y:S02]  /*02e0*/  LOP3.LUT R243, R243, R5, RZ, 0x3c, !PT ;  /* 0x00000005f3f37212 */ /* 0x000fe400078e3cff */
[----:B------:R-:W-:Y:S01]  /*02f0*/  SHF.R.S32.HI R5, RZ, 0x5, R12 ;  /* 0x00000005ff057819 */ /* 0x000fe2000001140c */
[----:B------:R-:W-:Y:S01]  /*0300*/  IMAD.IADD R14, R247, 0x1, -R6 ;  /* 0x00000001f70e7824 */ /* 0x000fe200078e0a06 */
[----:B------:R-:W-:Y:S01]  /*0310*/  SHF.R.S32.HI R12, RZ, 0x1f, R12 ;  /* 0x0000001fff0c7819 */ /* 0x000fe2000001140c */
[----:B------:R-:W-:Y:S01]  /*0320*/  IMAD R243, R8, 0x200, R243 ;  /* 0x0000020008f37824 */ /* 0x000fe200078e02f3 */
[----:B------:R-:W-:-:S02]  /*0330*/  LEA.HI R10, R10, R7, RZ, 0x3 ;  /* 0x000000070a0a7211 */ /* 0x000fc400078f18ff */
[----:B------:R-:W-:Y:S02]  /*0340*/  LOP3.LUT R11, R11, 0x1c0, RZ, 0xc0, !PT ;  /* 0x000001c00b0b7812 */ /* 0x000fe400078ec0ff */
[----:B------:R-:W-:Y:S02]  /*0350*/  LEA.HI R12, R12, R5, RZ, 0x2 ;  /* 0x000000050c0c7211 */ /* 0x000fe400078f10ff */
[----:B------:R-:W-:Y:S02]  /*0360*/  SHF.R.S32.HI R248, RZ, 0x1f, R14 ;  /* 0x0000001ffff87819 */ /* 0x000fe4000001140e */
[C---:B------:R-:W-:Y:S01]  /*0370*/  LOP3.LUT R9, R10.reuse, 0xfffffff8, RZ, 0xc0, !PT ;  /* 0xfffffff80a097812 */ /* 0x040fe200078ec0ff */
[----:B------:R-:W-:Y:S01]  /*0380*/  IMAD.SHL.U32 R10, R10, 0x40, RZ ;  /* 0x000000400a0a7824 */ /* 0x000fe200078e00ff */
[----:B------:R-:W-:Y:S02]  /*0390*/  SHF.R.U32.HI R251, RZ, 0x3, R11 ;  /* 0x00000003fffb7819 */ /* 0x000fe4000001160b */
[C---:B------:R-:W-:Y:S01]  /*03a0*/  R2P PR, R4.reuse, 0x6 ;  /* 0x0000000604007804 */ /* 0x040fe20000000000 */
[----:B------:R-:W-:Y:S01]  /*03b0*/  IMAD.SHL.U32 R4, R4, 0x40, RZ ;  /* 0x0000004004047824 */ /* 0x000fe200078e00ff */
[----:B------:R-:W-:Y:S01]  /*03c0*/  LOP3.LUT R11, R11, 0x38, R15, 0xf8, !PT ;  /* 0x000000380b0b7812 */ /* 0x000fe200078ef80f */
[----:B------:R-:W-:Y:S01]  /*03d0*/  IMAD.IADD R9, R7, 0x1, -R9 ;  /* 0x0000000107097824 */ /* 0x000fe200078e0a09 */
[----:B------:R-:W-:-:S02]  /*03e0*/  LEA.HI R252, R3, R3, RZ, 0x1 ;  /* 0x0000000303fc7211 */ /* 0x000fc400078f08ff */
[----:B------:R-:W-:Y:S02]  /*03f0*/  LOP3.LUT R12, R12, 0xffffffc, RZ, 0xc0, !PT ;  /* 0x0ffffffc0c0c7812 */ /* 0x000fe400078ec0ff */
[----:B------:R-:W-:Y:S02]  /*0400*/  LEA.HI R248, R248, R14, RZ, 0x2 ;  /* 0x0000000ef8f87211 */ /* 0x000fe400078f10ff */
[----:B------:R-:W-:Y:S01]  /*0410*/  LOP3.LUT R251, R11, R251, RZ, 0x3c, !PT ;  /* 0x000000fb0bfb7212 */ /* 0x000fe200078e3cff */
[C---:B------:R-:W-:Y:S01]  /*0420*/  IMAD.IADD R12, R5.reuse, 0x1, -R12 ;  /* 0x00000001050c7824 */ /* 0x040fe200078e0a0c */
[C---:B------:R-:W-:Y:S01]  /*0430*/  LOP3.LUT R7, R252.reuse, 0x1ffffffe, RZ, 0xc0, !PT ;  /* 0x1ffffffefc077812 */ /* 0x040fe200078ec0ff */
[----:B------:R-:W-:Y:S01]  /*0440*/  IMAD.SHL.U32 R5, R5, 0x400, RZ ;  /* 0x0000040005057824 */ /* 0x000fe200078e00ff */
[----:B------:R-:W-:Y:S01]  /*0450*/  SHF.R.S32.HI R11, RZ, 0x2, R248 ;  /* 0x00000002ff0b7819 */ /* 0x000fe200000114f8 */
[----:B------:R-:W-:Y:S01]  /*0460*/  IMAD.SHL.U32 R252, R252, 0x20, RZ ;  /* 0x00000020fcfc7824 */ /* 0x000fe200078e00ff */
[----:B------:R-:W-:Y:S01]  /*0470*/  LOP3.LUT R4, R4, 0x1c0, RZ, 0xc0, !PT ;  /* 0x000001c004047812 */ /* 0x000fe200078ec0ff */
[C---:B------:R-:W-:Y:S01]  /*0480*/  IMAD.IADD R7, R3.reuse, 0x1, -R7 ;  /* 0x0000000103077824 */ /* 0x040fe200078e0a07 */
[-C--:B------:R-:W-:Y:S01]  /*0490*/  LEA.HI R6, R2, R247.reuse, RZ, 0x6 ;  /* 0x000000f702067211 */ /* 0x080fe200078f30ff */
[----:B------:R-:W-:Y:S01]  /*04a0*/  IMAD R13, R12, 0x10, R11 ;  /* 0x000000100c0d7824 */ /* 0x000fe200078e020b */
[----:B------:R-:W-:Y:S01]  /*04b0*/  LEA.HI R4, R4, R4, RZ, 0x1d ;  /* 0x0000000404047211 */ /* 0x000fe200078fe8ff */
[----:B------:R-:W-:Y:S01]  /*04c0*/  IMAD R3, R3, 0x2, R5 ;  /* 0x0000000203037824 */ /* 0x000fe200078e0205 */
[----:B------:R-:W-:Y:S01]  /*04d0*/  LEA.HI R2, R2, R247, RZ, 0x7 ;  /* 0x000000f702027211 */ /* 0x000fe200078f38ff */
[----:B------:R-:W-:Y:S01]  /*04e0*/  IMAD.SHL.U32 R6, R6, 0x8, RZ ;  /* 0x0000000806067824 */ /* 0x000fe200078e00ff */
[----:B------:R-:W-:Y:S01]  /*04f0*/  STL [R1], R13 ;  /* 0x0000000d01007387 */ /* 0x000fe20000100800 */
[----:B------:R-:W-:Y:S01]  /*0500*/  IMAD.IADD R3, R3, 0x1, R4 ;  /* 0x0000000103037824 */ /* 0x000fe200078e0204 */
[----:B------:R-:W-:-:S02]  /*0510*/  LOP3.LUT R252, R252, 0xffffffc0, RZ, 0xc0, !PT ;  /* 0xffffffc0fcfc7812 */ /* 0x000fc400078ec0ff */
[----:B------:R1:W-:Y:S01]  /*0520*/  STL [R1+0x10], R0 ;  /* 0x0000100001007387 */ /* 0x0003e20000100800 */
[----:B------:R-:W-:Y:S01]  /*0530*/  LOP3.LUT R251, R251, 0x7ffffe00, R6, 0xf8, !PT ;  /* 0x7ffffe00fbfb7812 */ /* 0x000fe200078ef806 */
[----:B------:R-:W-:Y:S01]  /*0540*/  IMAD.SHL.U32 R6, R8, 0x8, RZ ;  /* 0x0000000808067824 */ /* 0x000fe200078e00ff */
[----:B------:R-:W-:Y:S01]  /*0550*/  LEA R4, R3, 0x80, 0x1 ;  /* 0x0000008003047811 */ /* 0x000fe200078e08ff */
[----:B------:R-:W-:Y:S01]  /*0560*/  IMAD R252, R7, 0x8, R252 ;  /* 0x0000000807fc7824 */ /* 0x000fe200078e02fc */
[----:B------:R-:W-:Y:S01]  /*0570*/  LOP3.LUT R10, R10, 0xfffffe00, RZ, 0xc0, !PT ;  /* 0xfffffe000a0a7812 */ /* 0x000fe200078ec0ff */
[----:B------:R-:W-:Y:S01]  /*0580*/  IMAD.SHL.U32 R7, R9, 0x40, RZ ;  /* 0x0000004009077824 */ /* 0x000fe200078e00ff */
[C---:B------:R-:W-:Y:S01]  /*0590*/  IADD3 R249, R4.reuse, -0x10, RZ ;  /* 0xfffffff004f97810 */ /* 0x040fe20007ffe0ff */
[----:B------:R-:W-:Y:S01]  /*05a0*/  IMAD.SHL.U32 R251, R251, 0x2, RZ ;  /* 0x00000002fbfb7824 */ /* 0x000fe200078e00ff */
[----:B------:R-:W-:Y:S01]  /*05b0*/  @P0 IADD3 R249, R4, 0x10, RZ ;  /* 0x0000001004f90810 */ /* 0x000fe20007ffe0ff */
[----:B------:R-:W-:Y:S01]  /*05c0*/  IMAD.IADD R252, R13, 0x1, R252 ;  /* 0x000000010dfc7824 */ /* 0x000fe200078e02fc */
[----:B------:R-:W-:-:S02]  /*05d0*/  LOP3.LUT R7, R7, 0x1c0, RZ, 0xc0, !PT ;  /* 0x000001c007077812 */ /* 0x000fc400078ec0ff */
[----:B------:R-:W-:Y:S02]  /*05e0*/  LOP3.LUT P4, RZ, R9, 0x2, RZ, 0xc0, !PT ;  /* 0x0000000209ff7812 */ /* 0x000fe4000788c0ff */
[----:B------:R-:W-:Y:S02]  /*05f0*/  LOP3.LUT R6, R7, 0x8, R6, 0xf8, !PT ;  /* 0x0000000807067812 */ /* 0x000fe400078ef806 */
[----:B------:R-:W-:Y:S02]  /*0600*/  SHF.R.U32.HI R7, RZ, 0x3, R7 ;  /* 0x00000003ff077819 */ /* 0x000fe40000011607 */
[----:B------:R-:W-:Y:S02]  /*0610*/  LOP3.LUT P3, RZ, R9, 0x4, RZ, 0xc0, !PT ;  /* 0x0000000409ff7812 */ /* 0x000fe4000786c0ff */
[----:B------:R-:W-:Y:S02]  /*0620*/  LOP3.LUT R6, R6, R7, RZ, 0x3c, !PT ;  /* 0x0000000706067212 */ /* 0x000fe400078e3cff */
[----:B------:R-:W-:-:S02]  /*0630*/  LOP3.LUT R248, R248, 0x7ffffffc, RZ, 0xc0, !PT ;  /* 0x7ffffffcf8f87812 */ /* 0x000fc400078ec0ff */
[----:B-1----:R-:W-:Y:S01]  /*0640*/  SHF.R.S32.HI R0, RZ, 0x7, R2 ;  /* 0x00000007ff007819 */ /* 0x002fe20000011402 */
[----:B------:R-:W-:Y:S01]  /*0650*/  IMAD R0, R16, 0x10, R17 ;  /* 0x0000001010007824 */ /* 0x000fe200078e0211 */
[C---:B------:R-:W-:Y:S01]  /*0660*/  SEL R2, R233.reuse, 0xffffffe0, !P1 ;  /* 0xffffffe0e9027807 */ /* 0x040fe20004800000 */
[----:B------:R-:W-:Y:S01]  /*0670*/  IMAD.IADD R248, R14, 0x1, -R248 ;  /* 0x000000010ef87824 */ /* 0x000fe200078e0af8 */
[-C--:B------:R-:W-:Y:S02]  /*0680*/  IADD3 R244, R6, R10.reuse, R5 ;  /* 0x0000000a06f47210 */ /* 0x080fe40007ffe005 */
[----:B------:R1:W-:Y:S01]  /*0690*/  STL [R1+0x4], R0 ;  /* 0x0000040001007387 */ /* 0x0003e20000100800 */
[----:B------:R-:W-:Y:S01]  /*06a0*/  IMAD.IADD R3, R4, 0x1, R2 ;  /* 0x0000000104037824 */ /* 0x000fe200078e0202 */
[----:B------:R-:W-:Y:S01]  /*06b0*/  LOP3.LUT R239, R6, R10, RZ, 0xfc, !PT ;  /* 0x0000000a06ef7212 */ /* 0x000fe200078efcff */
[----:B------:R-:W-:Y:S01]  /*06c0*/  IMAD.IADD R2, R2, 0x1, R249 ;  /* 0x0000000102027824 */ /* 0x000fe200078e02f9 */
[----:B------:R2:W-:Y:S01]  /*06d0*/  STL [R1+0x8], R4 ;  /* 0x0000080401007387 */ /* 0x0005e20000100800 */
[----:B------:R-:W-:Y:S01]  /*06e0*/  SEL R233, R233, 0xffffffe0, !P4 ;  /* 0xffffffe0e9e97807 */ /* 0x000fe20006000000 */
[----:B------:R-:W-:Y:S01]  /*06f0*/  IMAD.SHL.U32 R248, R248, 0x2, RZ ;  /* 0x00000002f8f87824 */ /* 0x000fe200078e00ff */
[----:B------:R-:W-:Y:S01]  /*0700*/  LEA R244, R244, 0x8100, 0x1 ;  /* 0x00008100f4f47811 */ /* 0x000fe200078e08ff */
[----:B------:R3:W-:Y:S01]  /*0710*/  STL [R1+0x24], R3 ;  /* 0x0000240301007387 */ /* 0x0007e20000100800 */
[----:B------:R-:W-:-:S02]  /*0720*/  LEA R239, R239, 0x100, 0x1 ;  /* 0x00000100efef7811 */ /* 0x000fc400078e08ff */
[----:B------:R-:W-:Y:S01]  /*0730*/  IADD3 R250, R15, 0x40, RZ ;  /* 0x000000400ffa7810 */ /* 0x000fe20007ffe0ff */
[----:B------:R-:W-:Y:S01]  /*0740*/  IMAD.IADD R242, R244, 0x1, R233 ;  /* 0x00000001f4f27824 */ /* 0x000fe200078e02e9 */
[----:B------:R-:W-:Y:S01]  /*0750*/  SHF.R.S32.HI R246, RZ, 0x1f, R15 ;  /* 0x0000001ffff67819 */ /* 0x000fe2000001140f */
[----:B------:R-:W-:Y:S01]  /*0760*/  IMAD.IADD R238, R233, 0x1, R239 ;  /* 0x00000001e9ee7824 */ /* 0x000fe200078e02ef */
[----:B------:R-:W-:Y:S02]  /*0770*/  SHF.R.S32.HI R245, RZ, 0x1f, R250 ;  /* 0x0000001ffff57819 */ /* 0x000fe400000114fa */
[----:B------:R-:W-:Y:S02]  /*0780*/  LEA R243, R243, 0x4100, 0x1 ;  /* 0x00004100f3f37811 */ /* 0x000fe400078e08ff */
[C---:B-1----:R-:W-:Y:S02]  /*0790*/  SEL R0, R236.reuse, 0xffffffc0, !P2 ;  /* 0xffffffc0ec007807 */ /* 0x042fe40005000000 */
[----:B------:R-:W-:-:S03]  /*07a0*/  SEL R236, R236, 0xffffffc0, !P3 ;  /* 0xffffffc0ecec7807 */ /* 0x000fc60005800000 */
[----:B--2---:R-:W-:Y:S02]  /*07b0*/  IMAD.IADD R4, R4, 0x1, R0 ;  /* 0x0000000104047824 */ /* 0x004fe400078e0200 */
[----:B------:R-:W-:Y:S02]  /*07c0*/  IMAD.IADD R241, R244, 0x1, R236 ;  /* 0x00000001f4f17824 */ /* 0x000fe400078e02ec */
[----:B---3--:R-:W-:Y:S01]  /*07d0*/  IMAD.IADD R3, R3, 0x1, R0 ;  /* 0x0000000103037824 */ /* 0x008fe200078e0200 */
[----:B------:R-:W-:Y:S01]  /*07e0*/  STL [R1+0x20], R4 ;  /* 0x0000200401007387 */ /* 0x000fe20000100800 */
[----:B------:R-:W-:Y:S02]  /*07f0*/  IMAD.IADD R237, R236, 0x1, R239 ;  /* 0x00000001eced7824 */ /* 0x000fe400078e02ef */
[----:B------:R-:W-:Y:S01]  /*0800*/  IMAD.IADD R240, R242, 0x1, R236 ;  /* 0x00000001f2f07824 */ /* 0x000fe200078e02ec */
[----:B------:R1:W-:Y:S01]  /*0810*/  STL [R1+0x1c], R3 ;  /* 0x00001c0301007387 */ /* 0x0003e20000100800 */
[----:B------:R-:W-:-:S02]  /*0820*/  IMAD.IADD R233, R233, 0x1, R241 ;  /* 0x00000001e9e97824 */ /* 0x000fc400078e02f1 */
[----:B------:R-:W-:Y:S01]  /*0830*/  IMAD.IADD R236, R236, 0x1, R238 ;  /* 0x00000001ecec7824 */ /* 0x000fe200078e02ee */
[----:B------:R2:W-:Y:S01]  /*0840*/  STL [R1+0x18], R2 ;  /* 0x0000180201007387 */ /* 0x0005e20000100800 */
[----:B-1----:R-:W-:Y:S02]  /*0850*/  IMAD.IADD R3, R0, 0x1, R249 ;  /* 0x0000000100037824 */ /* 0x002fe400078e02f9 */
[----:B------:R-:W-:-:S03]  /*0860*/  IMAD.IADD R0, R2, 0x1, R0 ;  /* 0x0000000102007824 */ /* 0x000fc600078e0200 */
[----:B------:R2:W-:Y:S04]  /*0870*/  STL [R1+0x2c], R3 ;  /* 0x00002c0301007387 */ /* 0x0005e80000100800 */
[----:B------:R2:W-:Y:S02]  /*0880*/  STL [R1+0x28], R0 ;  /* 0x0000280001007387 */ /* 0x0005e40000100800 */
.L_x_1722:
[----:B--2---:R-:W2:Y:S01]  /*0890*/  LDL R2, [R1+0x10] ;  /* 0x0000100001027983 */ /* 0x004ea20000100800 */
        /* <DEDUP_REMOVED lines=11> */
[----:B------:R-:W-:Y:S02]  /*0950*/  MOV R2, c[0x0][0x56c] ;  /* 0x00015b0000027a02 */ /* 0x000fe40000000f00 */
[----:B------:R-:W-:Y:S02]  /*0960*/  MOV R3, R0 ;  /* 0x0000000000037202 */ /* 0x000fe40000000f00 */
[----:B------:R-:W-:-:S13]  /*0970*/  ISETP.NE.AND P0, PT, R2, 0x1, PT ;  /* 0x000000010200780c */ /* 0x000fda0003f05270 */
[----:B------:R-:W-:-:S05]  /*0980*/  @P0 IMAD.HI.U32 R2, R0, c[0x0][0x570], RZ ;  /* 0x00015c0000020a27 */ /* 0x000fca00078e00ff */
[----:B------:R-:W-:-:S05]  /*0990*/  @P0 SHF.R.U32.HI R3, RZ, c[0x0][0x574], R2 ;  /* 0x00015d00ff030a19 */ /* 0x000fca0000011602 */
[----:B------:R-:W-:Y:S01]  /*09a0*/  IMAD R4, R3, c[0x0][0x56c], RZ ;  /* 0x00015b0003047a24 */ /* 0x000fe200078e02ff */
[----:B------:R-:W-:Y:S05]  /*09b0*/  BRA `(.L_x_1615) ;  /* 0x0000006000007947 */ /* 0x000fea0003800000 */
.L_x_1614:
[----:B------:R-:W-:Y:S02]  /*09c0*/  MOV R2, c[0x0][0x554] ;  /* 0x0001550000027a02 */ /* 0x000fe40000000f00 */
[----:B------:R-:W-:Y:S02]  /*09d0*/  MOV R3, R0 ;  /* 0x0000000000037202 */ /* 0x000fe40000000f00 */
[----:B------:R-:W-:-:S13]  /*09e0*/  ISETP.NE.AND P0, PT, R2, 0x1, PT ;  /* 0x000000010200780c */ /* 0x000fda0003f05270 */
[----:B------:R-:W-:-:S05]  /*09f0*/  @P0 IMAD.HI.U32 R2, R0, c[0x0][0x558], RZ ;  /* 0x0001560000020a27 */ /* 0x000fca00078e00ff */
[----:B------:R-:W-:-:S05]  /*0a00*/  @P0 SHF.R.U32.HI R3, RZ, c[0x0][0x55c], R2 ;  /* 0x00015700ff030a19 */ /* 0x000fca0000011602 */
[----:B------:R-:W-:Y:S02]  /*0a10*/  IMAD R4, R3, c[0x0][0x554], RZ ;  /* 0x0001550003047a24 */ /* 0x000fe400078e02ff */
.L_x_1615:
[----:B------:R-:W-:Y:S05]  /*0a20*/  BSYNC B0 ;  /* 0x0000000000007941 */ /* 0x000fea0003800000 */
.L_x_1613:
[----:B------:R-:W-:Y:S01]  /*0a30*/  IMAD.MOV.U32 R2, RZ, RZ, c[0x0][0x548] ;  /* 0x00015200ff027624 */ /* 0x000fe200078e00ff */
[----:B------:R-:W-:Y:S02]  /*0a40*/  ISETP.NE.U32.AND P0, PT, RZ, c[0x0][0x370], PT ;  /* 0x0000dc00ff007a0c */ /* 0x000fe40003f05070 */
[----:B------:R-:W-:Y:S02]  /*0a50*/  MOV R6, RZ ;  /* 0x000000ff00067202 */ /* 0x000fe40000000f00 */
[----:B------:R-:W-:Y:S01]  /*0a60*/  ISETP.NE.AND P1, PT, R2, 0x1, PT ;  /* 0x000000010200780c */ /* 0x000fe20003f25270 */
[----:B------:R-:W-:Y:S01]  /*0a70*/  IMAD.IADD R2, R0, 0x1, -R4 ;  /* 0x0000000100027824 */ /* 0x000fe200078e0a04 */
[----:B------:R-:W-:-:S03]  /*0a80*/  ISETP.NE.AND.EX P0, PT, RZ, c[0x0][0x374], PT, P0 ;  /* 0x0000dd00ff007a0c */ /* 0x000fc60003f05300 */
[----:B------:R-:W-:-:S04]  /*0a90*/  IMAD R2, R5, c[0x0][0x554], R2 ;  /* 0x0001550005027a24 */ /* 0x000fc800078e0202 */
[----:B------:R-:W-:-:S04]  /*0aa0*/  IMAD.MOV.U32 R14, RZ, RZ, R2 ;  /* 0x000000ffff0e7224 */ /* 0x000fc800078e0002 */
[----:B------:R-:W-:-:S04]  /*0ab0*/  @P1 IMAD.HI.U32 R4, R2, c[0x0][0x54c], RZ ;  /* 0x0001530002041a27 */ /* 0x000fc800078e00ff */
[----:B------:R-:W-:Y:S01]  /*0ac0*/  @P0 IMAD.MOV.U32 R0, RZ, RZ, 0x4 ;  /* 0x00000004ff000424 */ /* 0x000fe200078e00ff */
[----:B------:R-:W-:-:S05]  /*0ad0*/  @P1 SHF.R.U32.HI R14, RZ, c[0x0][0x550], R4 ;  /* 0x00015400ff0e1a19 */ /* 0x000fca0000011604 */
[----:B------:R-:W-:Y:S01]  /*0ae0*/  @P0 IMAD.WIDE R4, R14, R0, c[0x0][0x370] ;  /* 0x0000dc000e040625 */ /* 0x000fe200078e0200 */
[----:B------:R-:W-:Y:S01]  /*0af0*/  LOP3.LUT R3, R3, 0x1ffffff, RZ, 0x3c, !PT ;  /* 0x01ffffff03037812 */ /* 0x000fe200078e3cff */
[----:B------:R-:W-:Y:S04]  /*0b00*/  STL [R1+0x50], R14 ;  /* 0x0000500e01007387 */ /* 0x000fe80000100800 */
[----:B------:R1:W2:Y:S01]  /*0b10*/  @P0 LDG.E R6, [R4.64] ;  /* 0x0000000604060981 */ /* 0x0002a2000c1e1900 */
[----:B------:R-:W-:Y:S01]  /*0b20*/  IMAD.MOV.U32 R0, RZ, RZ, c[0x0][0x2c4] ;  /* 0x0000b100ff007624 */ /* 0x000fe200078e00ff */
[----:B------:R-:W-:Y:S01]  /*0b30*/  IADD3 R3, R3, c[0x0][0x53c], RZ ;  /* 0x00014f0003037a10 */ /* 0x000fe20007ffe0ff */
[----:B------:R-:W-:Y:S01]  /*0b40*/  IMAD.MOV.U32 R9, RZ, RZ, RZ ;  /* 0x000000ffff097224 */ /* 0x000fe200078e00ff */
[----:B------:R-:W-:Y:S01]  /*0b50*/  MOV R126, RZ ;  /* 0x000000ff007e7202 */ /* 0x000fe20000000f00 */
[----:B------:R-:W-:Y:S01]  /*0b60*/  IMAD.MOV.U32 R124, RZ, RZ, RZ ;  /* 0x000000ffff7c7224 */ /* 0x000fe200078e00ff */
[----:B------:R-:W-:Y:S01]  /*0b70*/  ISETP.NE.AND P4, PT, R0, 0x1, PT ;  /* 0x000000010000780c */ /* 0x000fe20003f85270 */
[----:B------:R-:W-:Y:S01]  /*0b80*/  IMAD.SHL.U32 R15, R3, 0x80, RZ ;  /* 0x00000080030f7824 */ /* 0x000fe200078e00ff */
[----:B------:R-:W-:Y:S01]  /*0b90*/  MOV R3, c[0x0][0x2ac] ;  /* 0x0000ab0000037a02 */ /* 0x000fe20000000f00 */
[----:B------:R-:W-:Y:S01]  /*0ba0*/  IMAD.MOV.U32 R130, RZ, RZ, RZ ;  /* 0x000000ffff827224 */ /* 0x000fe200078e00ff */
[----:B------:R-:W-:Y:S01]  /*0bb0*/  MOV R128, RZ ;  /* 0x000000ff00807202 */ /* 0x000fe20000000f00 */
[----:B------:R-:W-:Y:S01]  /*0bc0*/  CS2R R122, SRZ ;  /* 0x00000000007a7805 */ /* 0x000fe2000001ff00 */
[----:B------:R-:W-:Y:S01]  /*0bd0*/  STL [R1+0x3c], R15 ;  /* 0x00003c0f01007387 */ /* 0x000fe20000100800 */
[----:B------:R-:W-:Y:S01]  /*0be0*/  IMAD R49, R3, c[0x0][0x1d0], RZ ;  /* 0x0000740003317a24 */ /* 0x000fe200078e02ff */
        /* <DEDUP_REMOVED lines=11> */
[----:B-1----:R-:W-:Y:S01]  /*0ca0*/  IADD3 R4, R15, 0x7f, RZ ;  /* 0x0000007f0f047810 */ /* 0x002fe20007ffe0ff */
[----:B------:R-:W-:Y:S01]  /*0cb0*/  IMAD.MOV.U32 R5, RZ, RZ, 0x40 ;  /* 0x00000040ff057424 */ /* 0x000fe200078e00ff */
[----:B------:R-:W-:Y:S01]  /*0cc0*/  CS2R R94, SRZ ;  /* 0x00000000005e7805 */ /* 0x000fe2000001ff00 */
[----:B------:R-:W-:Y:S01]  /*0cd0*/  CS2R R92, SRZ ;  /* 0x00000000005c7805 */ /* 0x000fe2000001ff00 */
[----:B------:R-:W-:Y:S01]  /*0ce0*/  CS2R R98, SRZ ;  /* 0x0000000000627805 */ /* 0x000fe2000001ff00 */
[----:B------:R-:W-:Y:S01]  /*0cf0*/  @P4 IMAD.HI.U32 R0, R4, c[0x0][0x2c8], RZ ;  /* 0x0000b20004004a27 */ /* 0x000fe200078e00ff */
[----:B------:R-:W-:Y:S01]  /*0d00*/  IADD3 R5, R5, -c[0x0][0x168], RZ ;  /* 0x80005a0005057a10 */ /* 0x000fe20007ffe0ff */
[----:B------:R-:W-:Y:S01]  /*0d10*/  CS2R R96, SRZ ;  /* 0x0000000000607805 */ /* 0x000fe2000001ff00 */
[----:B------:R-:W-:Y:S01]  /*0d20*/  CS2R R90, SRZ ;  /* 0x00000000005a7805 */ /* 0x000fe2000001ff00 */
[----:B------:R-:W-:Y:S01]  /*0d30*/  CS2R R88, SRZ ;  /* 0x0000000000587805 */ /* 0x000fe2000001ff00 */
[----:B------:R-:W-:Y:S01]  /*0d40*/  @P4 SHF.R.U32.HI R4, RZ, c[0x0][0x2cc], R0 ;  /* 0x0000b300ff044a19 */ /* 0x000fe20000011600 */
[----:B------:R-:W-:Y:S01]  /*0d50*/  IMAD R3, R3, c[0x0][0x1d0], R5 ;  /* 0x0000740003037a24 */ /* 0x000fe200078e0205 */
[----:B------:R-:W-:Y:S01]  /*0d60*/  IADD3 R0, R49, 0x3f, RZ ;  /* 0x0000003f31007810 */ /* 0x000fe20007ffe0ff */
[----:B------:R-:W-:Y:S01]  /*0d70*/  CS2R R86, SRZ ;  /* 0x0000000000567805 */ /* 0x000fe2000001ff00 */
[----:B------:R-:W-:Y:S01]  /*0d80*/  CS2R R84, SRZ ;  /* 0x0000000000547805 */ /* 0x000fe2000001ff00 */
[----:B------:R-:W-:Y:S01]  /*0d90*/  IMAD.IADD R3, R3, 0x1, R4 ;  /* 0x0000000103037824 */ /* 0x000fe200078e0204 */
[----:B------:R-:W-:Y:S01]  /*0da0*/  SHF.R.S32.HI R4, RZ, 0x1f, R0 ;  /* 0x0000001fff047819 */ /* 0x000fe20000011400 */
[----:B------:R-:W-:Y:S01]  /*0db0*/  CS2R R78, SRZ ;  /* 0x00000000004e7805 */ /* 0x000fe2000001ff00 */
[----:B------:R-:W-:Y:S01]  /*0dc0*/  CS2R R76, SRZ ;  /* 0x00000000004c7805 */ /* 0x000fe2000001ff00 */
[----:B------:R-:W-:Y:S01]  /*0dd0*/  CS2R R82, SRZ ;  /* 0x0000000000527805 */ /* 0x000fe2000001ff00 */
[----:B------:R-:W-:Y:S01]  /*0de0*/  SHF.R.S32.HI R48, RZ, 0x1f, R3 ;  /* 0x0000001fff307819 */ /* 0x000fe20000011403 */
[----:B------:R-:W-:Y:S01]  /*0df0*/  CS2R R80, SRZ ;  /* 0x0000000000507805 */ /* 0x000fe2000001ff00 */
[----:B------:R-:W-:Y:S01]  /*0e00*/  LEA.HI R0, R4, R0, RZ, 0x6 ;  /* 0x0000000004007211 */ /* 0x000fe200078f30ff */
[----:B------:R-:W-:Y:S01]  /*0e10*/  CS2R R74, SRZ ;  /* 0x00000000004a7805 */ /* 0x000fe2000001ff00 */
[----:B------:R-:W-:Y:S01]  /*0e20*/  LEA.HI R48, R48, R3, RZ, 0x6 ;  /* 0x0000000330307211 */ /* 0x000fe200078f30ff */
[----:B------:R-:W-:Y:S01]  /*0e30*/  IMAD.MOV R3, RZ, RZ, -R14 ;  /* 0x000000ffff037224 */ /* 0x000fe200078e0a0e */
[----:B------:R-:W-:Y:S01]  /*0e40*/  SHF.R.S32.HI R0, RZ, 0x6, R0 ;  /* 0x00000006ff007819 */ /* 0x000fe20000011400 */
[----:B------:R-:W-:Y:S01]  /*0e50*/  CS2R R4, SRZ ;  /* 0x0000000000047805 */ /* 0x000fe2000001ff00 */
[----:B------:R-:W-:Y:S01]  /*0e60*/  SHF.R.S32.HI R48, RZ, 0x6, R48 ;  /* 0x00000006ff307819 */ /* 0x000fe20000011430 */
[--C-:B------:R-:W-:Y:S01]  /*0e70*/  IMAD R7, R3, c[0x0][0x548], R2.reuse ;  /* 0x0001520003077a24 */ /* 0x100fe200078e0202 */
[----:B------:R-:W-:Y:S01]  /*0e80*/  PRMT R2, RZ, 0x7610, R2 ;  /* 0x00007610ff027816 */ /* 0x000fe20000000002 */
[----:B------:R-:W-:Y:S01]  /*0e90*/  CS2R R72, SRZ ;  /* 0x0000000000487805 */ /* 0x000fe2000001ff00 */
[----:B------:R-:W-:Y:S01]  /*0ea0*/  IMNMX R48, R0, R48, PT ;  /* 0x0000003000307217 */ /* 0x000fe20003800200 */
[----:B------:R-:W-:Y:S01]  /*0eb0*/  CS2R R70, SRZ ;  /* 0x0000000000467805 */ /* 0x000fe2000001ff00 */
[----:B------:R-:W-:Y:S01]  /*0ec0*/  STL [R1+0x40], R7 ;  /* 0x0000400701007387 */ /* 0x000fe20000100800 */
[----:B------:R-:W-:Y:S01]  /*0ed0*/  CS2R R68, SRZ ;  /* 0x0000000000447805 */ /* 0x000fe2000001ff00 */
[----:B------:R-:W-:Y:S01]  /*0ee0*/  ISETP.GE.AND P0, PT, R48, 0x1, PT ;  /* 0x000000013000780c */ /* 0x000fe20003f06270 */
        /* <DEDUP_REMOVED lines=34> */
[----:B------:R-:W-:Y:S01]  /*1110*/  IMAD.MOV.U32 R10, RZ, RZ, RZ ;  /* 0x000000ffff0a7224 */ /* 0x000fe200078e00ff */
[----:B--2---:R1:W-:Y:S02]  /*1120*/  STL [R1+0x4c], R6 ;  /* 0x00004c0601007387 */ /* 0x0043e40000100800 */
[----:B-1----:R-:W-:Y:S01]  /*1130*/  IMAD.MOV.U32 R6, RZ, RZ, RZ ;  /* 0x000000ffff067224 */ /* 0x002fe200078e00ff */
[----:B------:R-:W-:Y:S05]  /*1140*/  @!P0 BRA `(.L_x_1616) ;  /* 0x0000fc0000008947 */ /* 0x000fea0003800000 */
[----:B------:R-:W2:Y:S01]  /*1150*/  LDL R8, [R1+0x4] ;  /* 0x0000040001087983 */ /* 0x000ea20000100800 */
[----:B------:R-:W-:-:S03]  /*1160*/  ISETP.NE.U32.AND P1, PT, RZ, c[0x0][0x340], PT ;  /* 0x0000d000ff007a0c */ /* 0x000fc60003f25070 */
[----:B------:R-:W3:Y:S01]  /*1170*/  LDL R11, [R1+0xc] ;  /* 0x00000c00010b7983 */ /* 0x000ee20000100800 */
[----:B------:R-:W-:-:S13]  /*1180*/  ISETP.NE.AND.EX P1, PT, RZ, c[0x0][0x344], PT, P1 ;  /* 0x0000d100ff007a0c */ /* 0x000fda0003f25310 */
[----:B------:R-:W-:-:S05]  /*1190*/  @P1 MOV R0, 0x4 ;  /* 0x0000000400001802 */ /* 0x000fca0000000f00 */
[----:B------:R-:W-:-:S05]  /*11a0*/  @P1 IMAD.WIDE R2, R14, R0, c[0x0][0x340] ;  /* 0x0000d0000e021625 */ /* 0x000fca00078e0200 */
[----:B------:R1:W5:Y:S01]  /*11b0*/  @P1 LDG.E R0, [R2.64] ;  /* 0x0000000602001981 */ /* 0x000362000c1e1900 */
[----:B------:R-:W-:Y:S02]  /*11c0*/  SHF.R.S32.HI R5, RZ, 0x1f, R14 ;  /* 0x0000001fff057819 */ /* 0x000fe4000001140e */
[----:B------:R-:W-:-:S03]  /*11d0*/  ISETP.GE.AND P3, PT, R250, c[0x0][0x198], PT ;  /* 0x00006600fa007a0c */ /* 0x000fc60003f66270 */
[----:B------:R-:W-:-:S04]  /*11e0*/  IMAD R5, R5, c[0x0][0x1c0], RZ ;  /* 0x0000700005057a24 */ /* 0x000fc800078e02ff */
[----:B------:R-:W-:Y:S01]  /*11f0*/  IMAD R5, R14, c[0x0][0x1c4], R5 ;  /* 0x000071000e057a24 */ /* 0x000fe200078e0205 */
[----:B-1----:R-:W-:-:S05]  /*1200*/  SHF.R.S32.HI R2, RZ, 0x1f, R7 ;  /* 0x0000001fff027819 */ /* 0x002fca0000011407 */
[----:B------:R-:W-:-:S04]  /*1210*/  IMAD R4, R2, c[0x0][0x1b8], RZ ;  /* 0x00006e0002047a24 */ /* 0x000fc800078e02ff */
[C---:B------:R-:W-:Y:S01]  /*1220*/  IMAD R4, R7.reuse, c[0x0][0x1bc], R4 ;  /* 0x00006f0007047a24 */ /* 0x040fe200078e0204 */
[----:B--2---:R-:W-:Y:S01]  /*1230*/  IADD3 R3, R8, R15, RZ ;  /* 0x0000000f08037210 */ /* 0x004fe20007ffe0ff */
[----:B------:R-:W-:Y:S01]  /*1240*/  IMAD.WIDE.U32 R8, R7, c[0x0][0x1b8], RZ ;  /* 0x00006e0007087a25 */ /* 0x000fe200078e00ff */
[----:B---3--:R-:W-:-:S03]  /*1250*/  ISETP.GE.AND P5, PT, R11, c[0x0][0x198], PT ;  /* 0x000066000b007a0c */ /* 0x008fc60003fa6270 */
[----:B------:R-:W-:Y:S01]  /*1260*/  @P4 IMAD.HI.U32 R6, R3, c[0x0][0x2c8], RZ ;  /* 0x0000b20003064a27 */ /* 0x000fe200078e00ff */
[----:B------:R-:W-:-:S03]  /*1270*/  IADD3 R9, R9, R4, RZ ;  /* 0x0000000409097210 */ /* 0x000fc60007ffe0ff */
[----:B------:R-:W-:Y:S01]  /*1280*/  IMAD.MOV.U32 R7, RZ, RZ, R3 ;  /* 0x000000ffff077224 */ /* 0x000fe200078e0003 */
[----:B------:R-:W-:Y:S01]  /*1290*/  @P4 SHF.R.U32.HI R7, RZ, c[0x0][0x2cc], R6 ;  /* 0x0000b300ff074a19 */ /* 0x000fe20000011606 */
[----:B------:R-:W-:-:S03]  /*12a0*/  IMAD.WIDE.U32 R8, R14, c[0x0][0x1c0], R8 ;  /* 0x000070000e087a25 */ /* 0x000fc600078e0008 */
[--C-:B------:R-:W-:Y:S01]  /*12b0*/  SHF.R.S32.HI R6, RZ, 0x1f, R7.reuse ;  /* 0x0000001fff067819 */ /* 0x100fe20000011407 */
[----:B------:R-:W-:Y:S01]  /*12c0*/  IMAD.MOV R4, RZ, RZ, -R7 ;  /* 0x000000ffff047224 */ /* 0x000fe200078e0a07 */
[----:B------:R-:W-:-:S03]  /*12d0*/  IADD3 R9, R9, R5, RZ ;  /* 0x0000000509097210 */ /* 0x000fc60007ffe0ff */
[----:B------:R-:W-:Y:S02]  /*12e0*/  IMAD R6, R6, c[0x0][0x1b0], RZ ;  /* 0x00006c0006067a24 */ /* 0x000fe400078e02ff */
[----:B------:R-:W-:Y:S02]  /*12f0*/  IMAD R4, R4, c[0x0][0x2c4], R3 ;  /* 0x0000b10004047a24 */ /* 0x000fe400078e0203 */
[C---:B------:R-:W-:Y:S02]  /*1300*/  IMAD R6, R7.reuse, c[0x0][0x1b4], R6 ;  /* 0x00006d0007067a24 */ /* 0x040fe400078e0206 */
[----:B------:R-:W-:Y:S01]  /*1310*/  IMAD.WIDE.U32 R8, R7, c[0x0][0x1b0], R8 ;  /* 0x00006c0007087a25 */ /* 0x000fe200078e0008 */
[----:B------:R-:W-:Y:S02]  /*1320*/  SHF.R.S32.HI R3, RZ, 0x1f, R4 ;  /* 0x0000001fff037819 */ /* 0x000fe40000011404 */
[----:B------:R-:W-:Y:S02]  /*1330*/  @!P1 MOV R0, R14 ;  /* 0x0000000e00009202 */ /* 0x000fe40000000f00 */
[----:B------:R-:W-:Y:S01]  /*1340*/  IADD3 R7, R9, R6, RZ ;  /* 0x0000000609077210 */ /* 0x000fe20007ffe0ff */
[----:B------:R-:W-:-:S02]  /*1350*/  IMAD R3, R3, c[0x0][0x1a8], RZ ;  /* 0x00006a0003037a24 */ /* 0x000fc400078e02ff */
[----:B------:R-:W-:Y:S02]  /*1360*/  IMAD.MOV.U32 R6, RZ, RZ, R8 ;  /* 0x000000ffff067224 */ /* 0x000fe400078e0008 */
[C---:B------:R-:W-:Y:S02]  /*1370*/  IMAD R3, R4.reuse, c[0x0][0x1ac], R3 ;  /* 0x00006b0004037a24 */ /* 0x040fe400078e0203 */
[----:B------:R-:W-:-:S05]  /*1380*/  IMAD.WIDE.U32 R6, R4, c[0x0][0x1a8], R6 ;  /* 0x00006a0004067a25 */ /* 0x000fca00078e0006 */
[----:B------:R-:W-:Y:S02]  /*1390*/  LEA R11, P0, R6, c[0x0][0x160], 0x1 ;  /* 0x00005800060b7a11 */ /* 0x000fe400078008ff */
[----:B------:R-:W-:-:S04]  /*13a0*/  IADD3 R3, R7, R3, RZ ;  /* 0x0000000307037210 */ /* 0x000fc80007ffe0ff */
[----:B------:R-:W-:Y:S01]  /*13b0*/  LEA.HI.X R10, R6, c[0x0][0x164], R3, 0x1, P0 ;  /* 0x00005900060a7a11 */ /* 0x000fe200000f0c03 */
[----:B------:R-:W-:Y:S05]  /*13c0*/  BRA.DIV ~URZ, `(.L_x_1617) ;  /* 0x000121027f007947 */ /* 0x000fea000b800000 */
[----:B------:R1:W2:Y:S02]  /*13d0*/  SHFL.IDX PT, R12, R10, RZ, 0x181f ;  /* 0x00181fff0a0c7589 */ /* 0x0002a400000e0000 */
.L_x_1723:
[----:B------:R-:W-:Y:S05]  /*13e0*/  BRA.DIV ~URZ, `(.L_x_1618) ;  /* 0x000121527f007947 */ /* 0x000fea000b800000 */
[----:B------:R3:W4:Y:S02]  /*13f0*/  SHFL.IDX PT, R4, R11, RZ, 0x181f ;  /* 0x00181fff0b047589 */ /* 0x00072400000e0000 */
.L_x_1724:
[----:B---3--:R-:W3:Y:S01]  /*1400*/  LDL R5, [R1+0x3c] ;  /* 0x00003c0001057983 */ /* 0x008ee20000100800 */
[----:B------:R-:W-:Y:S01]  /*1410*/  SHF.R.S32.HI R3, RZ, 0x1f, R247 ;  /* 0x0000001fff037819 */ /* 0x000fe200000114f7 */
[----:B------:R-:W-:Y:S01]  /*1420*/  IMAD.MOV.U32 R13, RZ, RZ, c[0x0][0x2c4] ;  /* 0x0000b100ff0d7624 */ /* 0x000fe200078e00ff */
[----:B------:R-:W-:Y:S02]  /*1430*/  BSSY B0, `(.L_x_1619) ;  /* 0x0000011000007945 */ /* 0x000fe40003800000 */
[----:B------:R-:W-:Y:S01]  /*1440*/  LEA.HI R3, R3, R247, RZ, 0x3 ;  /* 0x000000f703037211 */ /* 0x000fe200078f18ff */
[----:B------:R-:W-:-:S03]  /*1450*/  IMAD R13, R13, c[0x0][0x168], RZ ;  /* 0x00005a000d0d7a24 */ /* 0x000fc600078e02ff */
[----:B------:R-:W-:-:S05]  /*1460*/  SHF.R.S32.HI R3, RZ, 0x3, R3 ;  /* 0x00000003ff037819 */ /* 0x000fca0000011403 */
[----:B---3--:R-:W-:-:S05]  /*1470*/  IMAD.IADD R3, R3, 0x1, R5 ;  /* 0x0000000103037824 */ /* 0x008fca00078e0205 */
[----:B------:R-:W-:-:S13]  /*1480*/  ISETP.GE.AND P0, PT, R3, R13, PT ;  /* 0x0000000d0300720c */ /* 0x000fda0003f06270 */
[----:B------:R-:W-:Y:S05]  /*1490*/  @P0 BRA `(.L_x_1620) ;  /* 0x000000a000000947 */ /* 0x000fea0003800000 */
[----:B------:R-:W3:Y:S02]  /*14a0*/  LDL R8, [R1+0xc] ;  /* 0x00000c0001087983 */ /* 0x000ee40000100800 */
[-C--:B---34-:R-:W-:Y:S02]  /*14b0*/  LEA R6, P1, R8, R4.reuse, 0x1 ;  /* 0x0000000408067211 */ /* 0x098fe400078208ff */
[----:B------:R-:W-:Y:S02]  /*14c0*/  LEA R4, P0, R250, R4, 0x1 ;  /* 0x00000004fa047211 */ /* 0x000fe400078008ff */
[-C--:B--2---:R-:W-:Y:S02]  /*14d0*/  LEA.HI.X R7, R8, R12.reuse, R246, 0x1, P1 ;  /* 0x0000000c08077211 */ /* 0x084fe400008f0cf6 */
[----:B------:R-:W-:-:S03]  /*14e0*/  LEA.HI.X R5, R250, R12, R245, 0x1, P0 ;  /* 0x0000000cfa057211 */ /* 0x000fc600000f0cf5 */
[----:B------:R-:W-:Y:S01]  /*14f0*/  @!PT LDS RZ, [RZ] ;  /* 0x00000000fffff984 */ /* 0x000fe20000000800 */
[----:B------:R-:W-:Y:S01]  /*1500*/  @!PT LDS RZ, [RZ] ;  /* 0x00000000fffff984 */ /* 0x000fe20000000800 */
[----:B------:R-:W-:Y:S01]  /*1510*/  @!PT LDS RZ, [RZ] ;  /* 0x00000000fffff984 */ /* 0x000fe20000000800 */
[----:B------:R2:W-:Y:S04]  /*1520*/  LDGSTS.E.BYPASS.LTC128B.128 [R251+0x8100], [R6.64], !P5 ;  /* 0x0810000006fb7fae */ /* 0x0005e8000e901d46 */
[----:B------:R2:W-:Y:S02]  /*1530*/  LDGSTS.E.BYPASS.LTC128B.128 [R251+0xc100], [R4.64], !P3 ;  /* 0x0c10000004fb7fae */ /* 0x0005e4000d901d46 */
.L_x_1620:
[----:B------:R-:W-:Y:S05]  /*1540*/  BSYNC B0 ;  /* 0x0000000000007941 */ /* 0x000fea0003800000 */
.L_x_1619:
[----:B------:R-:W-:Y:S05]  /*1550*/  BRA.DIV ~URZ, `(.L_x_1621) ;  /* 0x000120527f007947 */ /* 0x000fea000b800000 */
[----:B--2---:R2:W3:Y:S04]  /*1560*/  SHFL.IDX PT, R12, R10, 0x1, 0x181f ;  /* 0x00381f000a0c7f89 */ /* 0x0044e800000e0000 */
[----:B----4-:R2:W4:Y:S02]  /*1570*/  SHFL.IDX PT, R4, R11, 0x1, 0x181f ;  /* 0x00381f000b047f89 */ /* 0x01052400000e0000 */
.L_x_1725:
[----:B------:R-:W-:Y:S01]  /*1580*/  IADD3 R5, R3, 0x10, RZ ;  /* 0x0000001003057810 */ /* 0x000fe20007ffe0ff */
[----:B------:R-:W-:Y:S03]  /*1590*/  BSSY B0, `(.L_x_1622) ;  /* 0x000000d000007945 */ /* 0x000fe60003800000 */
[----:B------:R-:W-:-:S13]  /*15a0*/  ISETP.GE.AND P0, PT, R5, R13, PT ;  /* 0x0000000d0500720c */ /* 0x000fda0003f06270 */
[----:B------:R-:W-:Y:S05]  /*15b0*/  @P0 BRA `(.L_x_1623) ;  /* 0x000000a000000947 */ /* 0x000fea0003800000 */
[----:B--2---:R-:W2:Y:S02]  /*15c0*/  LDL R8, [R1+0xc] ;  /* 0x00000c0001087983 */ /* 0x004ea40000100800 */
[-C--:B--2-4-:R-:W-:Y:S02]  /*15d0*/  LEA R6, P1, R8, R4.reuse, 0x1 ;  /* 0x0000000408067211 */ /* 0x094fe400078208ff */
[----:B------:R-:W-:Y:S02]  /*15e0*/  LEA R4, P0, R250, R4, 0x1 ;  /* 0x00000004fa047211 */ /* 0x000fe400078008ff */
[-C--:B---3--:R-:W-:Y:S02]  /*15f0*/  LEA.HI.X R7, R8, R12.reuse, R246, 0x1, P1 ;  /* 0x0000000c08077211 */ /* 0x088fe400008f0cf6 */
[----:B------:R-:W-:-:S03]  /*1600*/  LEA.HI.X R5, R250, R12, R245, 0x1, P0 ;  /* 0x0000000cfa057211 */ /* 0x000fc600000f0cf5 */
[----:B------:R-:W-:Y:S01]  /*1610*/  @!PT LDS RZ, [RZ] ;  /* 0x00000000fffff984 */ /* 0x000fe20000000800 */
[----:B------:R-:W-:Y:S01]  /*1620*/  @!PT LDS RZ, [RZ] ;  /* 0x00000000fffff984 */ /* 0x000fe20000000800 */
[----:B------:R-:W-:Y:S01]  /*1630*/  @!PT LDS RZ, [RZ] ;  /* 0x00000000fffff984 */ /* 0x000fe20000000800 */
[----:B------:R2:W-:Y:S04]  /*1640*/  LDGSTS.E.BYPASS.LTC128B.128 [R251+0x8900], [R6.64], !P5 ;  /* 0x0890000006fb7fae */ /* 0x0005e8000e901d46 */
[----:B------:R2:W-:Y:S02]  /*1650*/  LDGSTS.E.BYPASS.LTC128B.128 [R251+0xc900], [R4.64], !P3 ;  /* 0x0c90000004fb7fae */ /* 0x0005e4000d901d46 */
.L_x_1623:
[----:B------:R-:W-:Y:S05]  /*1660*/  BSYNC B0 ;  /* 0x0000000000007941 */ /* 0x000fea0003800000 */
.L_x_1622:
[----:B------:R-:W-:Y:S05]  /*1670*/  BRA.DIV ~URZ, `(.L_x_1624) ;  /* 0x000120027f007947 */ /* 0x000fea000b800000 */
[----:B---3--:R3:W1:Y:S02]  /*1680*/  SHFL.IDX PT, R12, R10, 0x2, 0x181f ;  /* 0x00581f000a0c7f89 */ /* 0x00866400000e0000 */
.L_x_1726:
[----:B------:R-:W-:Y:S05]  /*1690*/  BRA.DIV ~URZ, `(.L_x_1625) ;  /* 0x000120527f007947 */ /* 0x000fea000b800000 */
[----:B--2-4-:R2:W4:Y:S02]  /*16a0*/  SHFL.IDX PT, R4, R11, 0x2, 0x181f ;  /* 0x00581f000b047f89 */ /* 0x01452400000e0000 */
.L_x_1727:
[----:B------:R-:W-:Y:S01]  /*16b0*/  IADD3 R5, R3, 0x20, RZ ;  /* 0x0000002003057810 */ /* 0x000fe20007ffe0ff */
[----:B------:R-:W-:Y:S03]  /*16c0*/  BSSY B0, `(.L_x_1626) ;  /* 0x000000d000007945 */ /* 0x000fe60003800000 */
[----:B------:R-:W-:-:S13]  /*16d0*/  ISETP.GE.AND P0, PT, R5, R13, PT ;  /* 0x0000000d0500720c */ /* 0x000fda0003f06270 */
[----:B------:R-:W-:Y:S05]  /*16e0*/  @P0 BRA `(.L_x_1627) ;  /* 0x000000a000000947 */ /* 0x000fea0003800000 */
[----:B--2---:R-:W2:Y:S02]  /*16f0*/  LDL R8, [R1+0xc] ;  /* 0x00000c0001087983 */ /* 0x004ea40000100800 */
[-C--:B--2-4-:R-:W-:Y:S02]  /*1700*/  LEA R6, P1, R8, R4.reuse, 0x1 ;  /* 0x0000000408067211 */ /* 0x094fe400078208ff */
[----:B------:R-:W-:Y:S02]  /*1710*/  LEA R4, P0, R250, R4, 0x1 ;  /* 0x00000004fa047211 */ /* 0x000fe400078008ff */
[-C--:B-1----:R-:W-:Y:S02]  /*1720*/  LEA.HI.X R7, R8, R12.reuse, R246, 0x1, P1 ;  /* 0x0000000c08077211 */ /* 0x082fe400008f0cf6 */
[----:B------:R-:W-:-:S03]  /*1730*/  LEA.HI.X R5, R250, R12, R245, 0x1, P0 ;  /* 0x0000000cfa057211 */ /* 0x000fc600000f0cf5 */
[----:B------:R-:W-:Y:S01]  /*1740*/  @!PT LDS RZ, [RZ] ;  /* 0x00000000fffff984 */ /* 0x000fe20000000800 */
[----:B------:R-:W-:Y:S01]  /*1750*/  @!PT LDS RZ, [RZ] ;  /* 0x00000000fffff984 */ /* 0x000fe20000000800 */
[----:B------:R-:W-:Y:S01]  /*1760*/  @!PT LDS RZ, [RZ] ;  /* 0x00000000fffff984 */ /* 0x000fe20000000800 */
[----:B------:R1:W-:Y:S04]  /*1770*/  LDGSTS.E.BYPASS.LTC128B.128 [R251+0x9100], [R6.64], !P5 ;  /* 0x0910000006fb7fae */ /* 0x0003e8000e901d46 */
[----:B------:R1:W-:Y:S02]  /*1780*/  LDGSTS.E.BYPASS.LTC128B.128 [R251+0xd100], [R4.64], !P3 ;  /* 0x0d10000004fb7fae */ /* 0x0003e4000d901d46 */
.L_x_1627:
[----:B------:R-:W-:Y:S05]  /*1790*/  BSYNC B0 ;  /* 0x0000000000007941 */ /* 0x000fea0003800000 */
.L_x_1626:
[----:B------:R-:W-:Y:S05]  /*17a0*/  BRA.DIV ~URZ, `(.L_x_1628) ;  /* 0x00011fb27f007947 */ /* 0x000fea000b800000 */
[----:B-1----:R1:W2:Y:S04]  /*17b0*/  SHFL.IDX PT, R12, R10, 0x3, 0x181f ;  /* 0x00781f000a0c7f89 */ /* 0x0022a800000e0000 */
[----:B----4-:R1:W4:Y:S02]  /*17c0*/  SHFL.IDX PT, R4, R11, 0x3, 0x181f ;  /* 0x00781f000b047f89 */ /* 0x01032400000e0000 */
.L_x_1728:
[----:B------:R-:W-:Y:S01]  /*17d0*/  IADD3 R5, R3, 0x30, RZ ;  /* 0x0000003003057810 */ /* 0x000fe20007ffe0ff */
[----:B------:R-:W-:Y:S03]  /*17e0*/  BSSY B0, `(.L_x_1629) ;  /* 0x000000d000007945 */ /* 0x000fe60003800000 */
[----:B------:R-:W-:-:S13]  /*17f0*/  ISETP.GE.AND P0, PT, R5, R13, PT ;  /* 0x0000000d0500720c */ /* 0x000fda0003f06270 */
[----:B------:R-:W-:Y:S05]  /*1800*/  @P0 BRA `(.L_x_1630) ;  /* 0x000000a000000947 */ /* 0x000fea0003800000 */
[----:B---3--:R-:W3:Y:S02]  /*1810*/  LDL R8, [R1+0xc] ;  /* 0x00000c0001087983 */ /* 0x008ee40000100800 */
        /* <DEDUP_REMOVED lines=9> */
.L_x_1630:
[----:B------:R-:W-:Y:S05]  /*18b0*/  BSYNC B0 ;  /* 0x0000000000007941 */ /* 0x000fea0003800000 */
.L_x_1629:
[----:B------:R-:W-:Y:S05]  /*18c0*/  BRA.DIV ~URZ, `(.L_x_1631) ;  /* 0x00011f627f007947 */ /* 0x000fea000b800000 */
[----:B--2---:R2:W1:Y:S02]  /*18d0*/  SHFL.IDX PT, R12, R10, 0x4, 0x181f ;  /* 0x00981f000a0c7f89 */ /* 0x00446400000e0000 */
.L_x_1729:
[----:B------:R-:W-:Y:S05]  /*18e0*/  BRA.DIV ~URZ, `(.L_x_1632) ;  /* 0x00011fb27f007947 */ /* 0x000fea000b800000 */
[----:B----4-:R4:W2:Y:S02]  /*18f0*/  SHFL.IDX PT, R4, R11, 0x4, 0x181f ;  /* 0x00981f000b047f89 */ /* 0x0108a400000e0000 */
.L_x_1730:
[----:B------:R-:W-:Y:S01]  /*1900*/  IADD3 R5, R3, 0x40, RZ ;  /* 0x0000004003057810 */ /* 0x000fe20007ffe0ff */
[----:B------:R-:W-:Y:S03]  /*1910*/  BSSY B0, `(.L_x_1633) ;  /* 0x000000d000007945 */ /* 0x000fe60003800000 */
[----:B------:R-:W-:-:S13]  /*1920*/  ISETP.GE.AND P0, PT, R5, R13, PT ;  /* 0x0000000d0500720c */ /* 0x000fda0003f06270 */
[----:B------:R-:W-:Y:S05]  /*1930*/  @P0 BRA `(.L_x_1634) ;  /* 0x000000a000000947 */ /* 0x000fea0003800000 */
[----:B---3--:R-:W3:Y:S02]  /*1940*/  LDL R8, [R1+0xc] ;  /* 0x00000c0001087983 */ /* 0x008ee40000100800 */
[-C--:B--23--:R-:W-:Y:S02]  /*1950*/  LEA R6, P1, R8, R4.reuse, 0x1 ;  /* 0x0000000408067211 */ /* 0x08cfe400078208ff */
        /* <DEDUP_REMOVED lines=8> */
.L_x_1634:
[----:B------:R-:W-:Y:S05]  /*19e0*/  BSYNC B0 ;  /* 0x0000000000007941 */ /* 0x000fea0003800000 */
.L_x_1633:
[----:B------:R-:W-:Y:S05]  /*19f0*/  BRA.DIV ~URZ, `(.L_x_1635) ;  /* 0x00011f127f007947 */ /* 0x000fea000b800000 */
[----:B-1----:R1:W3:Y:S04]  /*1a00*/  SHFL.IDX PT, R12, R10, 0x5, 0x181f ;  /* 0x00b81f000a0c7f89 */ /* 0x0022e800000e0000 */
[----:B--2---:R1:W2:Y:S02]  /*1a10*/  SHFL.IDX PT, R4, R11, 0x5, 0x181f ;  /* 0x00b81f000b047f89 */ /* 0x0042a400000e0000 */
.L_x_1731:
[----:B------:R-:W-:Y:S01]  /*1a20*/  IADD3 R5, R3, 0x50, RZ ;  /* 0x0000005003057810 */ /* 0x000fe20007ffe0ff */
[----:B------:R-:W-:Y:S03]  /*1a30*/  BSSY B0, `(.L_x_1636) ;  /* 0x000000d000007945 */ /* 0x000fe60003800000 */
[----:B------:R-:W-:-:S13]  /*1a40*/  ISETP.GE.AND P0, PT, R5, R13, PT ;  /* 0x0000000d0500720c */ /* 0x000fda0003f06270 */
[----:B------:R-:W-:Y:S05]  /*1a50*/  @P0 BRA `(.L_x_1637) ;  /* 0x000000a000000947 */ /* 0x000fea0003800000 */
[----:B----4-:R-:W4:Y:S02]  /*1a60*/  LDL R8, [R1+0xc] ;  /* 0x00000c0001087983 */ /* 0x010f240000100800 */
        /* <DEDUP_REMOVED lines=9> */
.L_x_1637:
[----:B------:R-:W-:Y:S05]  /*1b00*/  BSYNC B0 ;  /* 0x0000000000007941 */ /* 0x000fea0003800000 */
.L_x_1636:
[----:B------:R-:W-:Y:S05]  /*1b10*/  BRA.DIV ~URZ, `(.L_x_1638) ;  /* 0x00011ec27f007947 */ /* 0x000fea000b800000 */
[----:B---3--:R3:W1:Y:S02]  /*1b20*/  SHFL.IDX PT, R12, R10, 0x6, 0x181f ;  /* 0x00d81f000a0c7f89 */ /* 0x00866400000e0000 */
.L_x_1732:
[----:B------:R-:W-:Y:S05]  /*1b30*/  BRA.DIV ~URZ, `(.L_x_1639) ;  /* 0x00011f127f007947 */ /* 0x000fea000b800000 */
[----:B--2---:R2:W3:Y:S02]  /*1b40*/  SHFL.IDX PT, R4, R11, 0x6, 0x181f ;  /* 0x00d81f000b047f89 */ /* 0x0044e400000e0000 */
.L_x_1733:
[----:B------:R-:W-:Y:S01]  /*1b50*/  IADD3 R5, R3, 0x60, RZ ;  /* 0x0000006003057810 */ /* 0x000fe20007ffe0ff */
[----:B------:R-:W-:Y:S03]  /*1b60*/  BSSY B0, `(.L_x_1640) ;  /* 0x000000d000007945 */ /* 0x000fe60003800000 */
[----:B------:R-:W-:-:S13]  /*1b70*/  ISETP.GE.AND P0, PT, R5, R13, PT ;  /* 0x0000000d0500720c */ /* 0x000fda0003f06270 */
[----:B------:R-:W-:Y:S05]  /*1b80*/  @P0 BRA `(.L_x_1641) ;  /* 0x000000a000000947 */ /* 0x000fea0003800000 */
[----:B--2---:R-:W2:Y:S02]  /*1b90*/  LDL R8, [R1+0xc] ;  /* 0x00000c0001087983 */ /* 0x004ea40000100800 */
        /* <DEDUP_REMOVED lines=9> */
.L_x_1641:
[----:B------:R-:W-:Y:S05]  /*1c30*/  BSYNC B0 ;  /* 0x0000000000007941 */ /* 0x000fea0003800000 */
.L_x_1640:
[----:B------:R-:W-:Y:S05]  /*1c40*/  BRA.DIV ~URZ, `(.L_x_1642) ;  /* 0x00011e727f007947 */ /* 0x000fea000b800000 */
[----:B-1-3--:R-:W1:Y:S04]  /*1c50*/  SHFL.IDX PT, R10, R10, 0x7, 0x181f ;  /* 0x00f81f000a0a7f89 */ /* 0x00ae6800000e0000 */
[----:B--2-4-:R-:W2:Y:S02]  /*1c60*/  SHFL.IDX PT, R11, R11, 0x7, 0x181f ;  /* 0x00f81f000b0b7f89 */ /* 0x014ea400000e0000 */
.L_x_1734:
[----:B------:R-:W3:Y:S01]  /*1c70*/  LDL R31, [R1+0xc] ;  /* 0x00000c00011f7983 */ /* 0x000ee20000100800 */
[----:B------:R-:W-:Y:S01]  /*1c80*/  IADD3 R3, R3, 0x70, RZ ;  /* 0x0000007003037810 */ /* 0x000fe20007ffe0ff */
[----:B-----5:R-:W-:-:S03]  /*1c90*/  IMAD.WIDE.U32 R142, R0, c[0x0][0x2b0], RZ ;  /* 0x0000ac00008e7a25 */ /* 0x020fc600078e00ff */
[----:B------:R-:W-:Y:S02]  /*1ca0*/  ISETP.GE.AND P2, PT, R3, R13, PT ;  /* 0x0000000d0300720c */ /* 0x000fe40003f46270 */
[----:B------:R-:W-:Y:S01]  /*1cb0*/  SHF.R.S32.HI R3, RZ, 0x1f, R0 ;  /* 0x0000001fff037819 */ /* 0x000fe20000011400 */
[----:B------:R4:W-:Y:S04]  /*1cc0*/  STL.64 [R1+0x68], R142 ;  /* 0x0000688e01007387 */ /* 0x0009e80000100a00 */
[----:B------:R-:W-:-:S04]  /*1cd0*/  IMAD R3, R3, c[0x0][0x2b0], RZ ;  /* 0x0000ac0003037a24 */ /* 0x000fc800078e02ff */
[----:B------:R-:W-:Y:S02]  /*1ce0*/  IMAD R3, R0, c[0x0][0x2b4], R3 ;  /* 0x0000ad0000037a24 */ /* 0x000fe400078e0203 */
[C---:B--2---:R-:W-:Y:S02]  /*1cf0*/  @!P2 LEA R6, P0, R250.reuse, R11, 0x1 ;  /* 0x0000000bfa06a211 */ /* 0x044fe400078008ff */
[----:B------:R-:W-:Y:S02]  /*1d00*/  IMAD.IADD R139, R143, 0x1, R3 ;  /* 0x000000018f8b7824 */ /* 0x000fe400078e0203 */
[----:B-1----:R-:W-:-:S03]  /*1d10*/  @!P2 LEA.HI.X R7, R250, R10, R245, 0x1, P0 ;  /* 0x0000000afa07a211 */ /* 0x002fc600000f0cf5 */
[----:B------:R4:W-:Y:S01]  /*1d20*/  STL [R1+0x38], R139 ;  /* 0x0000388b01007387 */ /* 0x0009e20000100800 */
[----:B---3--:R-:W-:-:S04]  /*1d30*/  @!P2 LEA R4, P1, R31, R11, 0x1 ;  /* 0x0000000b1f04a211 */ /* 0x008fc800078208ff */
[----:B------:R-:W-:-:S05]  /*1d40*/  @!P2 LEA.HI.X R5, R31, R10, R246, 0x1, P1 ;  /* 0x0000000a1f05a211 */ /* 0x000fca00008f0cf6 */
[----:B------:R-:W-:Y:S01]  /*1d50*/  @!PT LDS RZ, [RZ] ;  /* 0x00000000fffff984 */ /* 0x000fe20000000800 */
[----:B------:R-:W-:Y:S01]  /*1d60*/  @!PT LDS RZ, [RZ] ;  /* 0x00000000fffff984 */ /* 0x000fe20000000800 */
[----:B------:R-:W-:Y:S01]  /*1d70*/  @!PT LDS RZ, [RZ] ;  /* 0x00000000fffff984 */ /* 0x000fe20000000800 */
[----:B------:R4:W-:Y:S04]  /*1d80*/  @!P2 LDGSTS.E.BYPASS.LTC128B.128 [R251+0xb900], [R4.64], !P5 ;  /* 0x0b90000004fbafae */ /* 0x0009e8000e901d46 */
[----:B------:R4:W-:Y:S04]  /*1d90*/  @!P2 LDGSTS.E.BYPASS.LTC128B.128 [R251+0xf900], [R6.64], !P3 ;  /* 0x0f90000006fbafae */ /* 0x0009e8000d901d46 */
[----:B------:R-:W0:Y:S01]  /*1da0*/  LDGDEPBAR ;  /* 0x00000000000079af */ /* 0x000e220000000000 */
[----:B------:R-:W-:Y:S02]  /*1db0*/  WARPSYNC 0xffffffff ;  /* 0xffffffff00007948 */ /* 0x000fe40003800000 */
[----:B------:R-:W2:Y:S04]  /*1dc0*/  LDL R144, [R1+0x4] ;  /* 0x0000040001907983 */ /* 0x000ea80000100800 */
[----:B------:R-:W3:Y:S01]  /*1dd0*/  LDL R145, [R1+0x4c] ;  /* 0x00004c0001917983 */ /* 0x000ee20000100800 */
[----:B------:R-:W-:-:S03]  /*1de0*/  MOV R0, c[0x0][0x2b8] ;  /* 0x0000ae0000007a02 */ /* 0x000fc60000000f00 */
[----:B------:R-:W5:Y:S01]  /*1df0*/  LDL R19, [R1+0x40] ;  /* 0x0000400001137983 */ /* 0x000f620000100800 */
[----:B------:R-:W-:Y:S02]  /*1e00*/  ISETP.NE.AND P3, PT, R0, 0x1, PT ;  /* 0x000000010000780c */ /* 0x000fe40003f65270 */
[----:B------:R-:W-:Y:S01]  /*1e10*/  MOV R18, RZ ;  /* 0x000000ff00127202 */ /* 0x000fe20000000f00 */
[----:B------:R-:W-:Y:S01]  /*1e20*/  BAR.SYNC.DEFER_BLOCKING 0x0 ;  /* 0x0000000000007b1d */ /* 0x000fe20000010000 */
[----:B--2---:R-:W-:-:S05]  /*1e30*/  IMAD R3, R48, 0x40, R144 ;  /* 0x0000004030037824 */ /* 0x004fca00078e0290 */
[----:B------:R-:W-:-:S04]  /*1e40*/  IADD3 R3, R3, -0x40, RZ ;  /* 0xffffffc003037810 */ /* 0x000fc80007ffe0ff */
[C---:B------:R-:W-:Y:S02]  /*1e50*/  ISETP.GE.AND P1, PT, R3.reuse, R49, PT ;  /* 0x000000310300720c */ /* 0x040fe40003f26270 */
[----:B---3--:R-:W-:Y:S02]  /*1e60*/  IADD3 R0, R3, R145, RZ ;  /* 0x0000009103007210 */ /* 0x008fe40007ffe0ff */
[----:B------:R-:W-:-:S03]  /*1e70*/  ISETP.GT.OR P1, PT, R144, 0x3f, P1 ;  /* 0x0000003f9000780c */ /* 0x000fc60000f24670 */
[----:B----4-:R-:W-:-:S04]  /*1e80*/  @P3 IMAD.HI.U32 R4, R0, c[0x0][0x2bc], RZ ;  /* 0x0000af0000043a27 */ /* 0x010fc800078e00ff */
[----:B------:R-:W-:Y:S01]  /*1e90*/  IMAD.MOV.U32 R3, RZ, RZ, R0 ;  /* 0x000000ffff037224 */ /* 0x000fe200078e0000 */
[----:B------:R-:W-:-:S05]  /*1ea0*/  @P3 SHF.R.U32.HI R3, RZ, c[0x0][0x2c0], R4 ;  /* 0x0000b000ff033a19 */ /* 0x000fca0000011604 */
[----:B------:R-:W-:-:S04]  /*1eb0*/  @!P1 IADD3 R5, P0, R3, R142, RZ ;  /* 0x0000008e03059210 */ /* 0x000fc80007f1e0ff */
[----:B------:R-:W-:Y:S02]  /*1ec0*/  @!P1 LEA.HI.X.SX32 R4, R3, R139, 0x1, P0 ;  /* 0x0000008b03049211 */ /* 0x000fe400000f0eff */
[----:B------:R-:W-:-:S04]  /*1ed0*/  @!P1 LEA R6, P0, R5, c[0x0][0x2a0], 0x2 ;  /* 0x0000a80005069a11 */ /* 0x000fc800078010ff */
[----:B------:R-:W-:-:S05]  /*1ee0*/  @!P1 LEA.HI.X R7, R5, c[0x0][0x2a4], R4, 0x2, P0 ;  /* 0x0000a90005079a11 */ /* 0x000fca00000f1404 */
[----:B------:R1:W2:Y:S01]  /*1ef0*/  @!P1 LDG.E R18, [R6.64] ;  /* 0x0000000606129981 */ /* 0x0002a2000c1e1900 */
[----:B------:R-:W-:-:S04]  /*1f00*/  IMAD.MOV R3, RZ, RZ, -R3 ;  /* 0x000000ffff037224 */ /* 0x000fc800078e0a03 */
[----:B------:R-:W-:-:S05]  /*1f10*/  IMAD R24, R3, c[0x0][0x2b8], R0 ;  /* 0x0000ae0003187a24 */ /* 0x000fca00078e0200 */
[----:B------:R-:W-:-:S05]  /*1f20*/  SHF.R.S32.HI R13, RZ, 0x1f, R24 ;  /* 0x0000001fff0d7819 */ /* 0x000fca0000011418 */
[----:B------:R-:W-:-:S04]  /*1f30*/  IMAD R4, R13, c[0x0][0x1e0], RZ ;  /* 0x000078000d047a24 */ /* 0x000fc800078e02ff */
[C---:B------:R-:W-:Y:S02]  /*1f40*/  IMAD R4, R24.reuse, c[0x0][0x1e4], R4 ;  /* 0x0000790018047a24 */ /* 0x040fe400078e0204 */
[----:B-1----:R-:W-:-:S04]  /*1f50*/  IMAD.WIDE.U32 R6, R24, c[0x0][0x1e0], RZ ;  /* 0x0000780018067a25 */ /* 0x002fc800078e00ff */
[----:B------:R-:W-:Y:S01]  /*1f60*/  IMAD R0, R2, c[0x0][0x1e8], RZ ;  /* 0x00007a0002007a24 */ /* 0x000fe200078e02ff */
[----:B------:R-:W-:Y:S01]  /*1f70*/  IADD3 R5, R7, R4, RZ ;  /* 0x0000000407057210 */ /* 0x000fe20007ffe0ff */
[----:B------:R-:W-:Y:S02]  /*1f80*/  IMAD.MOV.U32 R4, RZ, RZ, R6 ;  /* 0x000000ffff047224 */ /* 0x000fe400078e0006 */
[----:B-----5:R-:W-:-:S04]  /*1f90*/  IMAD.WIDE.U32 R140, R19, c[0x0][0x1e8], RZ ;  /* 0x00007a00138c7a25 */ /* 0x020fc800078e00ff */
[----:B------:R-:W-:Y:S01]  /*1fa0*/  IMAD R0, R19, c[0x0][0x1ec], R0 ;  /* 0x00007b0013007a24 */ /* 0x000fe200078e0200 */
[----:B------:R-:W-:-:S04]  /*1fb0*/  SHF.R.S32.HI R8, RZ, 0x1f, R247 ;  /* 0x0000001fff087819 */ /* 0x000fc800000114f7 */
[----:B------:R-:W-:Y:S02]  /*1fc0*/  IADD3 R138, R141, R0, RZ ;  /* 0x000000008d8a7210 */ /* 0x000fe40007ffe0ff */
[----:B------:R-:W-:Y:S02]  /*1fd0*/  LEA R3, R48, 0xffffffc0, 0x6 ;  /* 0xffffffc030037811 */ /* 0x000fe400078e30ff */
[----:B------:R-:W-:-:S03]  /*1fe0*/  LEA.HI R8, R8, R247, RZ, 0x3 ;  /* 0x000000f708087211 */ /* 0x000fc600078f18ff */
[----:B------:R-:W-:Y:S01]  /*1ff0*/  IMAD.IADD R3, R49, 0x1, -R3 ;  /* 0x0000000131037824 */ /* 0x000fe200078e0a03 */
[----:B------:R-:W-:Y:S01]  /*2000*/  SHF.R.S32.HI R8, RZ, 0x3, R8 ;  /* 0x00000003ff087819 */ /* 0x000fe20000011408 */
[----:B------:R-:W-:Y:S02]  /*2010*/  IMAD R2, R2, c[0x0][0x210], RZ ;  /* 0x0000840002027a24 */ /* 0x000fe400078e02ff */
[----:B------:R-:W-:Y:S02]  /*2020*/  IMAD R13, R13, c[0x0][0x208], RZ ;  /* 0x000082000d0d7a24 */ /* 0x000fe400078e02ff */
[----:B------:R-:W-:Y:S02]  /*2030*/  IMAD R2, R19, c[0x0][0x214], R2 ;  /* 0x0000850013027a24 */ /* 0x000fe400078e0202 */
[----:B------:R-:W-:Y:S01]  /*2040*/  IMAD R13, R24, c[0x0][0x20c], R13 ;  /* 0x00008300180d7a24 */ /* 0x000fe200078e020d */
[----:B------:R-:W-:Y:S01]  /*2050*/  STL [R1+0x48], R24 ;  /* 0x0000481801007387 */ /* 0x000fe20000100800 */
[C---:B------:R-:W-:Y:S01]  /*2060*/  SHF.L.U32 R51, R31.reuse, 0x1, RZ ;  /* 0x000000011f337819 */ /* 0x040fe200000006ff */
[----:B------:R-:W-:Y:S01]  /*2070*/  IMAD.SHL.U32 R137, R250, 0x2, RZ ;  /* 0x00000002fa897824 */ /* 0x000fe200078e00ff */
[----:B------:R-:W-:-:S02]  /*2080*/  SHF.L.U64.HI R50, R31, 0x1, R246 ;  /* 0x000000011f327819 */ /* 0x000fc400000102f6 */
[----:B------:R-:W-:Y:S02]  /*2090*/  IADD3 R235, R243, 0x20, RZ ;  /* 0x00000020f3eb7810 */ /* 0x000fe40007ffe0ff */
[----:B------:R-:W-:Y:S02]  /*20a0*/  SHF.L.U64.HI R136, R250, 0x1, R245 ;  /* 0x00000001fa887819 */ /* 0x000fe400000102f5 */
[----:B--2---:R-:W-:Y:S01]  /*20b0*/  SHF.R.S32.HI R12, RZ, 0x1f, R18 ;  /* 0x0000001fff0c7819 */ /* 0x004fe20000011412 */
[----:B------:R-:W-:-:S04]  /*20c0*/  IMAD.WIDE.U32 R4, R18, c[0x0][0x1f0], R4 ;  /* 0x00007c0012047a25 */ /* 0x000fc800078e0004 */
[----:B------:R-:W-:Y:S01]  /*20d0*/  IMAD R9, R12, c[0x0][0x1f0], RZ ;  /* 0x00007c000c097a24 */ /* 0x000fe200078e02ff */
[----:B------:R-:W-:-:S03]  /*20e0*/  IADD3 R0, P0, R4, R140, RZ ;  /* 0x0000008c04007210 */ /* 0x000fc60007f1e0ff */
[----:B------:R-:W-:-:S05]  /*20f0*/  IMAD R9, R18, c[0x0][0x1f4], R9 ;  /* 0x00007d0012097a24 */ /* 0x000fca00078e0209 */
[----:B------:R-:W-:Y:S02]  /*2100*/  IADD3.X R9, R138, R5, R9, P0, !PT ;  /* 0x000000058a097210 */ /* 0x000fe400007fe409 */
[----:B------:R-:W-:-:S04]  /*2110*/  LEA R10, P0, R0, c[0x0][0x1c8], 0x1 ;  /* 0x00007200000a7a11 */ /* 0x000fc800078008ff */
[----:B------:R-:W-:Y:S01]  /*2120*/  LEA.HI.X R9, R0, c[0x0][0x1cc], R9, 0x1, P0 ;  /* 0x0000730000097a11 */ /* 0x000fe200000f0c09 */
[----:B------:R-:W1:Y:S01]  /*2130*/  SHFL.IDX PT, R16, R10, RZ, 0x181f ;  /* 0x00181fff0a107589 */ /* 0x000e6200000e0000 */
[----:B------:R-:W-:-:S03]  /*2140*/  IADD3 R0, -R8, R3, RZ ;  /* 0x0000000308007210 */ /* 0x000fc60007ffe1ff */
[----:B------:R-:W2:Y:S01]  /*2150*/  SHFL.IDX PT, R8, R9, RZ, 0x181f ;  /* 0x00181fff09087589 */ /* 0x000ea200000e0000 */
[----:B------:R-:W-:-:S03]  /*2160*/  ISETP.GE.AND P5, PT, R0, 0x1, PT ;  /* 0x000000010000780c */ /* 0x000fc60003fa6270 */
[----:B------:R-:W3:Y:S04]  /*2170*/  SHFL.IDX PT, R6, R10, 0x1, 0x181f ;  /* 0x00381f000a067f89 */ /* 0x000ee800000e0000 */
[----:B------:R-:W4:Y:S01]  /*2180*/  SHFL.IDX PT, R7, R9, 0x1, 0x181f ;  /* 0x00381f0009077f89 */ /* 0x000f2200000e0000 */
[----:B------:R-:W-:-:S05]  /*2190*/  ISETP.GE.AND P2, PT, R0, 0x11, PT ;  /* 0x000000110000780c */ /* 0x000fca0003f46270 */
[C---:B------:R-:W-:Y:S01]  /*21a0*/  @P5 ISETP.GE.AND P1, PT, R31.reuse, c[0x0][0x1d4], PT ;  /* 0x000075001f005a0c */ /* 0x040fe20003f26270 */
[----:B------:R-:W5:Y:S01]  /*21b0*/  SHFL.IDX PT, R4, R10, 0x2, 0x181f ;  /* 0x00581f000a047f89 */ /* 0x000f6200000e0000 */
[----:B-1----:R-:W-:-:S04]  /*21c0*/  @P5 LEA R14, P0, R31, R16, 0x1 ;  /* 0x000000101f0e5211 */ /* 0x002fc800078008ff */
[----:B--2---:R-:W-:Y:S01]  /*21d0*/  @P5 LEA.HI.X R15, R31, R8, R246, 0x1, P0 ;  /* 0x000000081f0f5211 */ /* 0x004fe200000f0cf6 */
[----:B------:R-:W1:Y:S06]  /*21e0*/  SHFL.IDX PT, R5, R9, 0x2, 0x181f ;  /* 0x00581f0009057f89 */ /* 0x000e6c00000e0000 */
[----:B------:R3:W-:Y:S01]  /*21f0*/  @P5 LDGSTS.E.BYPASS.LTC128B.128 [R251+0x4100], [R14.64], !P1 ;  /* 0x041000000efb5fae */ /* 0x0007e2000c901d46 */
[C---:B------:R-:W-:Y:S02]  /*2200*/  @P5 LEA R16, P1, R250.reuse, R16, 0x1 ;  /* 0x00000010fa105211 */ /* 0x040fe400078208ff */
[----:B------:R-:W-:-:S02]  /*2210*/  @P5 ISETP.GE.AND P0, PT, R250, c[0x0][0x1d4], PT ;  /* 0x00007500fa005a0c */ /* 0x000fc40003f06270 */
[----:B------:R-:W-:Y:S02]  /*2220*/  @P5 LEA.HI.X R17, R250, R8, R245, 0x1, P1 ;  /* 0x00000008fa115211 */ /* 0x000fe400008f0cf5 */
[C---:B------:R-:W-:Y:S01]  /*2230*/  @P2 ISETP.GE.AND P1, PT, R31.reuse, c[0x0][0x1d4], PT ;  /* 0x000075001f002a0c */ /* 0x040fe20003f26270 */
[----:B------:R-:W2:Y:S04]  /*2240*/  SHFL.IDX PT, R10, R10, 0x3, 0x181f ;  /* 0x00781f000a0a7f89 */ /* 0x000ea800000e0000 */
[----:B------:R-:W1:Y:S04]  /*2250*/  SHFL.IDX PT, R9, R9, 0x3, 0x181f ;  /* 0x00781f0009097f89 */ /* 0x000e6800000e0000 */
[----:B------:R1:W-:Y:S01]  /*2260*/  @P5 LDGSTS.E.BYPASS.LTC128B.128 [R251+0x6100], [R16.64], !P0 ;  /* 0x0610000010fb5fae */ /* 0x0003e2000c101d46 */
[----:B---3--:R-:W-:-:S04]  /*2270*/  @P2 LEA R14, P6, R31, R6, 0x1 ;  /* 0x000000061f0e2211 */ /* 0x008fc800078c08ff */
[-C--:B----4-:R-:W-:Y:S02]  /*2280*/  @P2 LEA.HI.X R15, R31, R7.reuse, R246, 0x1, P6 ;  /* 0x000000071f0f2211 */ /* 0x090fe400030f0cf6 */
[----:B------:R-:W-:Y:S02]  /*2290*/  ISETP.GE.AND P6, PT, R0, 0x21, PT ;  /* 0x000000210000780c */ /* 0x000fe40003fc6270 */
[C---:B------:R-:W-:Y:S01]  /*22a0*/  @P2 LEA R6, P0, R250.reuse, R6, 0x1 ;  /* 0x00000006fa062211 */ /* 0x040fe200078008ff */
[----:B------:R5:W-:Y:S01]  /*22b0*/  @P2 LDGSTS.E.BYPASS.LTC128B.128 [R251+0x4900], [R14.64], !P1 ;  /* 0x049000000efb2fae */ /* 0x000be2000c901d46 */
[C---:B------:R-:W-:Y:S02]  /*22c0*/  @P2 ISETP.GE.AND P1, PT, R250.reuse, c[0x0][0x1d4], PT ;  /* 0x00007500fa002a0c */ /* 0x040fe40003f26270 */
[----:B------:R-:W-:-:S07]  /*22d0*/  @P2 LEA.HI.X R7, R250, R7, R245, 0x1, P0 ;  /* 0x00000007fa072211 */ /* 0x000fce00000f0cf5 */
[----:B------:R-:W-:-:S04]  /*22e0*/  @P6 ISETP.GE.AND P0, PT, R31, c[0x0][0x1d4], PT ;  /* 0x000075001f006a0c */ /* 0x000fc80003f06270 */
[----:B------:R2:W-:Y:S01]  /*22f0*/  @P2 LDGSTS.E.BYPASS.LTC128B.128 [R251+0x6900], [R6.64], !P1 ;  /* 0x0690000006fb2fae */ /* 0x0005e2000c901d46 */
[----:B-----5:R-:W-:-:S04]  /*2300*/  @P6 LEA R14, P5, R31, R4, 0x1 ;  /* 0x000000041f0e6211 */ /* 0x020fc800078a08ff */
[-C--:B-1----:R-:W-:Y:S02]  /*2310*/  @P6 LEA.HI.X R15, R31, R5.reuse, R246, 0x1, P5 ;  /* 0x000000051f0f6211 */ /* 0x082fe400028f0cf6 */
[----:B------:R-:W-:Y:S02]  /*2320*/  ISETP.GE.AND P5, PT, R0, 0x31, PT ;  /* 0x000000310000780c */ /* 0x000fe40003fa6270 */
[C---:B------:R-:W-:Y:S01]  /*2330*/  @P6 LEA R4, P2, R250.reuse, R4, 0x1 ;  /* 0x00000004fa046211 */ /* 0x040fe200078408ff */
[----:B------:R1:W-:Y:S03]  /*2340*/  @P6 LDGSTS.E.BYPASS.LTC128B.128 [R251+0x5100], [R14.64], !P0 ;  /* 0x051000000efb6fae */ /* 0x0003e6000c101d46 */
[C---:B------:R-:W-:Y:S02]  /*2350*/  @P6 LEA.HI.X R5, R250.reuse, R5, R245, 0x1, P2 ;  /* 0x00000005fa056211 */ /* 0x040fe400010f0cf5 */
[----:B------:R-:W-:-:S05]  /*2360*/  @P6 ISETP.GE.AND P2, PT, R250, c[0x0][0x1d4], PT ;  /* 0x00007500fa006a0c */ /* 0x000fca0003f46270 */
[CC--:B--2---:R-:W-:Y:S02]  /*2370*/  @P5 LEA R6, P1, R31.reuse, R10.reuse, 0x1 ;  /* 0x0000000a1f065211 */ /* 0x0c4fe400078208ff */
[C---:B------:R-:W-:Y:S02]  /*2380*/  @P5 LEA R10, P0, R250.reuse, R10, 0x1 ;  /* 0x0000000afa0a5211 */ /* 0x040fe400078008ff */
[CC--:B------:R-:W-:Y:S02]  /*2390*/  @P5 LEA.HI.X R7, R31.reuse, R9.reuse, R246, 0x1, P1 ;  /* 0x000000091f075211 */ /* 0x0c0fe400008f0cf6 */
[----:B------:R-:W-:Y:S02]  /*23a0*/  @P5 ISETP.GE.AND P1, PT, R31, c[0x0][0x1d4], PT ;  /* 0x000075001f005a0c */ /* 0x000fe40003f26270 */
[C---:B------:R-:W-:Y:S01]  /*23b0*/  @P5 LEA.HI.X R11, R250.reuse, R9, R245, 0x1, P0 ;  /* 0x00000009fa0b5211 */ /* 0x040fe200000f0cf5 */
[----:B------:R2:W-:Y:S01]  /*23c0*/  @P6 LDGSTS.E.BYPASS.LTC128B.128 [R251+0x7100], [R4.64], !P2 ;  /* 0x0710000004fb6fae */ /* 0x0005e2000d101d46 */
[----:B------:R-:W-:-:S09]  /*23d0*/  @P5 ISETP.GE.AND P0, PT, R250, c[0x0][0x1d4], PT ;  /* 0x00007500fa005a0c */ /* 0x000fd20003f06270 */
[----:B------:R2:W-:Y:S04]  /*23e0*/  @P5 LDGSTS.E.BYPASS.LTC128B.128 [R251+0x5900], [R6.64], !P1 ;  /* 0x0590000006fb5fae */ /* 0x0005e8000c901d46 */
[----:B------:R3:W-:Y:S04]  /*23f0*/  @P5 LDGSTS.E.BYPASS.LTC128B.128 [R251+0x7900], [R10.64], !P0 ;  /* 0x079000000afb5fae */ /* 0x0007e8000c101d46 */
[----:B------:R-:W0:Y:S01]  /*2400*/  LDGDEPBAR ;  /* 0x00000000000079af */ /* 0x000e220000000000 */
[----:B------:R-:W-:-:S04]  /*2410*/  DEPBAR.LE SB0, 0x1 ;  /* 0x000080400000791a */ /* 0x000fc80000000000 */
[----:B------:R-:W-:-:S04]  /*2420*/  DEPBAR.LE SB0, 0x0 ;  /* 0x000080000000791a */ /* 0x000fc80000000000 */
[----:B------:R-:W-:Y:S01]  /*2430*/  BAR.SYNC.DEFER_BLOCKING 0x0 ;  /* 0x0000000000007b1d */ /* 0x000fe20000010000 */
[----:B------:R-:W-:Y:S01]  /*2440*/  IMAD.WIDE.U32 R16, R19, c[0x0][0x210], RZ ;  /* 0x0000840013107a25 */ /* 0x000fe200078e00ff */
[----:B------:R-:W-:-:S03]  /*2450*/  SHF.R.S32.HI R19, RZ, 0x1f, R247 ;  /* 0x0000001fff137819 */ /* 0x000fc600000114f7 */
[----:B-1----:R-:W-:Y:S01]  /*2460*/  IMAD.WIDE.U32 R14, R24, c[0x0][0x208], RZ ;  /* 0x00008200180e7a25 */ /* 0x002fe200078e00ff */
[----:B------:R-:W-:-:S03]  /*2470*/  LEA.HI R19, R19, R247, RZ, 0x3 ;  /* 0x000000f713137211 */ /* 0x000fc600078f18ff */
[----:B------:R-:W-:Y:S01]  /*2480*/  IMAD.IADD R15, R15, 0x1, R13 ;  /* 0x000000010f0f7824 */ /* 0x000fe200078e020d */
[----:B------:R-:W-:Y:S01]  /*2490*/  LOP3.LUT R19, R19, 0xfffffff8, RZ, 0xc0, !PT ;  /* 0xfffffff813137812 */ /* 0x000fe200078ec0ff */
[----:B------:R-:W-:Y:S01]  /*24a0*/  IMAD R30, R12, c[0x0][0x218], RZ ;  /* 0x000086000c1e7a24 */ /* 0x000fe200078e02ff */
[----:B------:R-:W-:Y:S04]  /*24b0*/  LDSM.16.M88.4 R52, [R244+0x2000] ;  /* 0x00200000f434783b */ /* 0x000fe80000000200 */
[----:B---3--:R-:W1:Y:S04]  /*24c0*/  LDSM.16.M88.4 R8, [R243+0x1800] ;  /* 0x00180000f308783b */ /* 0x008e680000000200 */
[----:B------:R-:W3:Y:S01]  /*24d0*/  LDSM.16.M88.4 R100, [R244] ;  /* 0x00000000f464783b */ /* 0x000ee20000000200 */
[----:B------:R-:W-:Y:S01]  /*24e0*/  IADD3 R19, -R19, R247, RZ ;  /* 0x000000f713137210 */ /* 0x000fe20007ffe1ff */
[----:B------:R-:W-:-:S02]  /*24f0*/  IMAD.WIDE.U32 R12, R18, c[0x0][0x218], R14 ;  /* 0x00008600120c7a25 */ /* 0x000fc400078e000e */
[----:B------:R-:W-:Y:S01]  /*2500*/  STL [R1+0x44], R18 ;  /* 0x0000441201007387 */ /* 0x000fe20000100800 */
[----:B------:R-:W-:Y:S01]  /*2510*/  R2P PR, R19, 0x6 ;  /* 0x0000000613007804 */ /* 0x000fe20000000000 */
[----:B------:R-:W-:Y:S01]  /*2520*/  IMAD.IADD R2, R17, 0x1, R2 ;  /* 0x0000000111027824 */ /* 0x000fe200078e0202 */
[----:B------:R-:W-:Y:S01]  /*2530*/  IADD3 R12, P0, R12, R16, RZ ;  /* 0x000000100c0c7210 */ /* 0x000fe20007f1e0ff */
[----:B------:R-:W-:Y:S01]  /*2540*/  IMAD R30, R18, c[0x0][0x21c], R30 ;  /* 0x00008700121e7a24 */ /* 0x000fe200078e021e */
[----:B------:R-:W-:Y:S04]  /*2550*/  STL.64 [R1+0x60], R140 ;  /* 0x0000608c01007387 */ /* 0x000fe80000100a00 */
[----:B------:R-:W-:Y:S01]  /*2560*/  STL [R1+0x34], R138 ;  /* 0x0000348a01007387 */ /* 0x000fe20000100800 */
[----:B------:R-:W-:-:S03]  /*2570*/  IADD3.X R30, R2, R13, R30, P0, !PT ;  /* 0x0000000d021e7210 */ /* 0x000fc600007fe41e */
[----:B------:R-:W-:Y:S04]  /*2580*/  STL.64 [R1+0x58], R16 ;  /* 0x0000581001007387 */ /* 0x000fe80000100a00 */
[----:B------:R4:W-:Y:S04]  /*2590*/  STL [R1+0x30], R2 ;  /* 0x0000300201007387 */ /* 0x0009e80000100800 */
[----:B------:R-:W-:Y:S04]  /*25a0*/  LDSM.16.M88.4 R36, [R243] ;  /* 0x00000000f324783b */ /* 0x000fe80000000200 */
[----:B------:R-:W-:Y:S04]  /*25b0*/  LDSM.16.M88.4 R68, [R243+0x800] ;  /* 0x00080000f344783b */ /* 0x000fe80000000200 */
[----:B------:R-:W-:Y:S04]  /*25c0*/  LDSM.16.M88.4 R108, [R243+0x1000] ;  /* 0x00100000f36c783b */ /* 0x000fe80000000200 */
[----:B------:R-:W-:Y:S01]  /*25d0*/  LDSM.16.M88.4 R24, [R242+0x2000] ;  /* 0x00200000f218783b */ /* 0x000fe20000000200 */
[----:B----4-:R-:W-:-:S04]  /*25e0*/  LEA R2, P0, R12, c[0x0][0x1f8], 0x1 ;  /* 0x00007e000c027a11 */ /* 0x010fc800078008ff */
[----:B------:R-:W-:Y:S01]  /*25f0*/  LEA.HI.X R30, R12, c[0x0][0x1fc], R30, 0x1, P0 ;  /* 0x00007f000c1e7a11 */ /* 0x000fe200000f0c1e */
[----:B------:R-:W4:Y:S04]  /*2600*/  SHFL.IDX PT, R44, R2, RZ, 0x181f ;  /* 0x00181fff022c7589 */ /* 0x000f2800000e0000 */
[----:B------:R-:W5:Y:S04]  /*2610*/  SHFL.IDX PT, R40, R2, 0x1, 0x181f ;  /* 0x00381f0002287f89 */ /* 0x000f6800000e0000 */
[----:B------:R-:W2:Y:S04]  /*2620*/  SHFL.IDX PT, R29, R30, RZ, 0x181f ;  /* 0x00181fff1e1d7589 */ /* 0x000ea800000e0000 */
[----:B------:R-:W2:Y:S04]  /*2630*/  SHFL.IDX PT, R32, R2, 0x2, 0x181f ;  /* 0x00581f0002207f89 */ /* 0x000ea800000e0000 */
[----:B------:R-:W2:Y:S01]  /*2640*/  SHFL.IDX PT, R28, R30, 0x1, 0x181f ;  /* 0x00381f001e1c7f89 */ /* 0x000ea200000e0000 */
[-C--:B-1----:R-:W-:Y:S03]  /*2650*/  HMMA.16816.F32.BF16 R56, R52, R8.reuse, RZ ;  /* 0x000000083438723c */ /* 0x082fe600000418ff */
[----:B------:R-:W-:Y:S05]  /*2660*/  SHFL.IDX PT, R2, R2, 0x3, 0x181f ;  /* 0x00781f0002027f89 */ /* 0x000fea00000e0000 */
[----:B---3--:R-:W-:Y:S01]  /*2670*/  HMMA.16816.F32.BF16 R104, R100, R8, RZ ;  /* 0x000000086468723c */ /* 0x008fe200000418ff */
[----:B------:R-:W1:Y:S04]  /*2680*/  SHFL.IDX PT, R8, R30, 0x2, 0x181f ;  /* 0x00581f001e087f89 */ /* 0x000e6800000e0000 */
[----:B------:R-:W3:Y:S01]  /*2690*/  SHFL.IDX PT, R30, R30, 0x3, 0x181f ;  /* 0x00781f001e1e7f89 */ /* 0x000ee200000e0000 */
[----:B----4-:R-:W-:-:S02]  /*26a0*/  IADD3 R46, P0, R44, R51, RZ ;  /* 0x000000332c2e7210 */ /* 0x010fc40007f1e0ff */
[----:B------:R-:W-:Y:S02]  /*26b0*/  IADD3 R44, P5, R44, R137, RZ ;  /* 0x000000892c2c7210 */ /* 0x000fe40007fbe0ff */
[----:B------:R-:W-:Y:S02]  /*26c0*/  @P1 IADD3 R235, R243, -0x20, RZ ;  /* 0xffffffe0f3eb1810 */ /* 0x000fe40007ffe0ff */
[C---:B-----5:R-:W-:Y:S02]  /*26d0*/  IADD3 R42, P1, R40.reuse, R51, RZ ;  /* 0x00000033282a7210 */ /* 0x060fe40007f3e0ff */
[CC--:B--2---:R-:W-:Y:S01]  /*26e0*/  IADD3.X R47, R29.reuse, R50.reuse, RZ, P0, !PT ;  /* 0x000000321d2f7210 */ /* 0x0c4fe200007fe4ff */
[--C-:B------:R-:W-:Y:S01]  /*26f0*/  IMAD.X R45, R29, 0x1, R136.reuse, P5 ;  /* 0x000000011d2d7824 */ /* 0x100fe200028e0688 */
[----:B------:R-:W-:Y:S02]  /*2700*/  IADD3 R40, P0, R40, R137, RZ ;  /* 0x0000008928287210 */ /* 0x000fe40007f1e0ff */
[----:B------:R-:W-:Y:S01]  /*2710*/  ISETP.GE.AND P6, PT, R31, c[0x0][0x1d4], PT ;  /* 0x000075001f007a0c */ /* 0x000fe20003fc6270 */
[----:B------:R-:W-:Y:S01]  /*2720*/  HMMA.16816.F32.BF16 R20, R52, R36, RZ ;  /* 0x000000243414723c */ /* 0x000fe200000418ff */
[----:B------:R-:W-:Y:S01]  /*2730*/  IADD3 R34, P5, R32, R51, RZ ;  /* 0x0000003320227210 */ /* 0x000fe20007fbe0ff */
[----:B------:R-:W2:Y:S01]  /*2740*/  LDSM.16.M88.4 R96, [R235] ;  /* 0x00000000eb60783b */ /* 0x000ea20000000200 */
[C---:B------:R-:W-:Y:S01]  /*2750*/  IADD3.X R43, R28.reuse, R50, RZ, P1, !PT ;  /* 0x000000321c2b7210 */ /* 0x040fe20000ffe4ff */
[----:B------:R-:W-:Y:S01]  /*2760*/  IMAD.X R41, R28, 0x1, R136, P0 ;  /* 0x000000011c297824 */ /* 0x000fe200000e0688 */
[----:B------:R-:W-:Y:S01]  /*2770*/  IADD3 R32, P1, R32, R137, RZ ;  /* 0x0000008920207210 */ /* 0x000fe20007f3e0ff */
[----:B------:R-:W4:Y:S01]  /*2780*/  LDSM.16.M88.4 R92, [R235+0x800] ;  /* 0x00080000eb5c783b */ /* 0x000f220000000200 */
[----:B------:R-:W-:-:S02]  /*2790*/  ISETP.LT.OR P0, PT, R0, 0x1, P6 ;  /* 0x000000010000780c */ /* 0x000fc40003701670 */
[CC--:B-1----:R-:W-:Y:S01]  /*27a0*/  IADD3.X R35, R8.reuse, R50.reuse, RZ, P5, !PT ;  /* 0x0000003208237210 */ /* 0x0c2fe20002ffe4ff */
[----:B------:R-:W-:Y:S01]  /*27b0*/  IMAD.X R33, R8, 0x1, R136, P1 ;  /* 0x0000000108217824 */ /* 0x000fe200008e0688 */
[----:B------:R-:W-:Y:S01]  /*27c0*/  IADD3 R28, P5, R2, R51, RZ ;  /* 0x00000033021c7210 */ /* 0x000fe20007fbe0ff */
[C---:B------:R-:W-:Y:S01]  /*27d0*/  HMMA.16816.F32.BF16 R76, R52.reuse, R68, RZ ;  /* 0x00000044344c723c */ /* 0x040fe200000418ff */
[----:B------:R-:W-:Y:S01]  /*27e0*/  ISETP.GE.AND P1, PT, R250, c[0x0][0x1d4], PT ;  /* 0x00007500fa007a0c */ /* 0x000fe20003f26270 */
[----:B------:R-:W1:Y:S01]  /*27f0*/  LDSM.16.M88.4 R16, [R235+0x1000] ;  /* 0x00100000eb10783b */ /* 0x000e620000000200 */
[----:B---3--:R-:W-:Y:S02]  /*2800*/  IADD3.X R29, R30, R50, RZ, P5, !PT ;  /* 0x000000321e1d7210 */ /* 0x008fe40002ffe4ff */
[C---:B------:R-:W-:Y:S01]  /*2810*/  ISETP.LT.OR P5, PT, R0.reuse, 0x1, P1 ;  /* 0x000000010000780c */ /* 0x040fe20000fa1670 */
[----:B------:R-:W3:Y:S02]  /*2820*/  LDSM.16.M88.4 R12, [R235+0x1800] ;  /* 0x00180000eb0c783b */ /* 0x000ee40000000200 */
[C---:B------:R-:W-:Y:S08]  /*2830*/  HMMA.16816.F32.BF16 R64, R52.reuse, R108, RZ ;  /* 0x0000006c3440723c */ /* 0x040ff000000418ff */
[C---:B------:R-:W-:Y:S08]  /*2840*/  HMMA.16816.F32.BF16 R84, R52.reuse, R38, RZ ;  /* 0x000000263454723c */ /* 0x040ff000000418ff */
[C---:B------:R-:W-:Y:S08]  /*2850*/  HMMA.16816.F32.BF16 R72, R52.reuse, R70, RZ ;  /* 0x000000463448723c */ /* 0x040ff000000418ff */
[----:B------:R-:W-:Y:S08]  /*2860*/  HMMA.16816.F32.BF16 R60, R52, R110, RZ ;  /* 0x0000006e343c723c */ /* 0x000ff000000418ff */
[C---:B------:R-:W-:Y:S08]  /*2870*/  HMMA.16816.F32.BF16 R4, R100.reuse, R36, RZ ;  /* 0x000000246404723c */ /* 0x040ff000000418ff */
[C---:B------:R-:W-:Y:S08]  /*2880*/  HMMA.16816.F32.BF16 R80, R100.reuse, R68, RZ ;  /* 0x000000446450723c */ /* 0x040ff000000418ff */
[C---:B------:R-:W-:Y:S08]  /*2890*/  HMMA.16816.F32.BF16 R112, R100.reuse, R108, RZ ;  /* 0x0000006c6470723c */ /* 0x040ff000000418ff */
[C---:B------:R-:W-:Y:S08]  /*28a0*/  HMMA.16816.F32.BF16 R36, R100.reuse, R38, RZ ;  /* 0x000000266424723c */ /* 0x040ff000000418ff */
[C---:B------:R-:W-:Y:S08]  /*28b0*/  HMMA.16816.F32.BF16 R68, R100.reuse, R70, RZ ;  /* 0x000000466444723c */ /* 0x040ff000000418ff */
[----:B------:R-:W-:Y:S08]  /*28c0*/  HMMA.16816.F32.BF16 R108, R100, R110, RZ ;  /* 0x0000006e646c723c */ /* 0x000ff000000418ff */
[-C--:B------:R-:W-:Y:S08]  /*28d0*/  HMMA.16816.F32.BF16 R52, R52, R10.reuse, RZ ;  /* 0x0000000a3434723c */ /* 0x080ff000000418ff */
[----:B------:R-:W-:Y:S01]  /*28e0*/  HMMA.16816.F32.BF16 R100, R100, R10, RZ ;  /* 0x0000000a6464723c */ /* 0x000fe200000418ff */
[----:B------:R-:W5:Y:S04]  /*28f0*/  LDSM.16.M88.4 R8, [R242] ;  /* 0x00000000f208783b */ /* 0x000f680000000200 */
[----:B------:R-:W-:Y:S01]  /*2900*/  @!PT LDS RZ, [RZ] ;  /* 0x00000000fffff984 */ /* 0x000fe20000000800 */
[----:B------:R-:W-:Y:S01]  /*2910*/  @!PT LDS RZ, [RZ] ;  /* 0x00000000fffff984 */ /* 0x000fe20000000800 */
[----:B------:R-:W-:Y:S01]  /*2920*/  @!PT LDS RZ, [RZ] ;  /* 0x00000000fffff984 */ /* 0x000fe20000000800 */
[----:B------:R1:W-:Y:S01]  /*2930*/  LDGSTS.E.BYPASS.LTC128B.128 [R251+0x100], [R46.64], !P0 ;  /* 0x001000002efb7fae */ /* 0x0003e2000c101d46 */
[----:B------:R-:W-:-:S03]  /*2940*/  ISETP.LT.OR P0, PT, R0, 0x11, P6 ;  /* 0x000000110000780c */ /* 0x000fc60003701670 */
[----:B------:R1:W-:Y:S01]  /*2950*/  LDGSTS.E.BYPASS.LTC128B.128 [R251+0x2100], [R44.64], !P5 ;  /* 0x021000002cfb7fae */ /* 0x0003e2000e901d46 */
[----:B------:R-:W-:-:S09]  /*2960*/  ISETP.LT.OR P5, PT, R0, 0x11, P1 ;  /* 0x000000110000780c */ /* 0x000fd20000fa1670 */
[----:B------:R1:W-:Y:S01]  /*2970*/  LDGSTS.E.BYPASS.LTC128B.128 [R251+0x900], [R42.64], !P0 ;  /* 0x009000002afb7fae */ /* 0x0003e2000c101d46 */
[----:B------:R-:W-:-:S03]  /*2980*/  ISETP.LT.OR P0, PT, R0, 0x21, P6 ;  /* 0x000000210000780c */ /* 0x000fc60003701670 */
[----:B------:R1:W-:Y:S01]  /*2990*/  LDGSTS.E.BYPASS.LTC128B.128 [R251+0x2900], [R40.64], !P5 ;  /* 0x0290000028fb7fae */ /* 0x0003e2000e901d46 */
[C---:B------:R-:W-:Y:S02]  /*29a0*/  ISETP.LT.OR P5, PT, R0.reuse, 0x31, P6 ;  /* 0x000000310000780c */ /* 0x040fe400037a1670 */
[C---:B------:R-:W-:Y:S02]  /*29b0*/  ISETP.LT.OR P6, PT, R0.reuse, 0x21, P1 ;  /* 0x000000210000780c */ /* 0x040fe40000fc1670 */
[----:B------:R-:W-:Y:S02]  /*29c0*/  ISETP.LT.OR P1, PT, R0, 0x31, P1 ;  /* 0x000000310000780c */ /* 0x000fe40000f21670 */
[----:B------:R-:W-:-:S03]  /*29d0*/  MOV R0, 0x40 ;  /* 0x0000004000007802 */ /* 0x000fc60000000f00 */
[----:B------:R1:W-:Y:S01]  /*29e0*/  LDGSTS.E.BYPASS.LTC128B.128 [R251+0x1100], [R34.64], !P0 ;  /* 0x0110000022fb7fae */ /* 0x0003e2000c101d46 */
[----:B------:R-:W-:-:S04]  /*29f0*/  SEL R0, R0, 0xffffffc0, !P2 ;  /* 0xffffffc000007807 */ /* 0x000fc80005000000 */
[----:B------:R-:W-:Y:S01]  /*2a00*/  IADD3 R234, R243, R0, RZ ;  /* 0x00000000f3ea7210 */ /* 0x000fe20007ffe0ff */
[----:B------:R3:W-:Y:S01]  /*2a10*/  LDGSTS.E.BYPASS.LTC128B.128 [R251+0x3100], [R32.64], !P6 ;  /* 0x0310000020fb7fae */ /* 0x0007e2000f101d46 */
[C---:B--2---:R-:W-:Y:S03]  /*2a20*/  HMMA.16816.F32.BF16 R20, R24.reuse, R96, R20 ;  /* 0x000000601814723c */ /* 0x044fe60000041814 */
[----:B------:R2:W-:Y:S05]  /*2a30*/  LDGSTS.E.BYPASS.LTC128B.128 [R251+0x1900], [R28.64], !P5 ;  /* 0x019000001cfb7fae */ /* 0x0005ea000e901d46 */
[----:B----4-:R-:W-:Y:S01]  /*2a40*/  HMMA.16816.F32.BF16 R76, R24, R92, R76 ;  /* 0x0000005c184c723c */ /* 0x010fe2000004184c */
[----:B-1----:R-:W-:-:S05]  /*2a50*/  IADD3 R34, P0, R2, R137, RZ ;  /* 0x0000008902227210 */ /* 0x002fca0007f1e0ff */
[----:B------:R-:W-:Y:S02]  /*2a60*/  IMAD.X R35, R30, 0x1, R136, P0 ;  /* 0x000000011e237824 */ /* 0x000fe400000e0688 */
[C---:B------:R-:W-:Y:S03]  /*2a70*/  HMMA.16816.F32.BF16 R64, R24.reuse, R16, R64 ;  /* 0x000000101840723c */ /* 0x040fe60000041840 */
[----:B------:R1:W-:Y:S05]  /*2a80*/  LDGSTS.E.BYPASS.LTC128B.128 [R251+0x3900], [R34.64], !P1 ;  /* 0x0390000022fb7fae */ /* 0x0003ea000c901d46 */
[C---:B---3--:R-:W-:Y:S01]  /*2a90*/  HMMA.16816.F32.BF16 R56, R24.reuse, R12, R56 ;  /* 0x0000000c1838723c */ /* 0x048fe20000041838 */
[----:B------:R-:W-:Y:S07]  /*2aa0*/  LDSM.16.M88.4 R88, [R234] ;  /* 0x00000000ea58783b */ /* 0x000fee0000000200 */
[C---:B------:R-:W-:Y:S08]  /*2ab0*/  HMMA.16816.F32.BF16 R84, R24.reuse, R98, R84 ;  /* 0x000000621854723c */ /* 0x040ff00000041854 */
[C---:B------:R-:W-:Y:S08]  /*2ac0*/  HMMA.16816.F32.BF16 R72, R24.reuse, R94, R72 ;  /* 0x0000005e1848723c */ /* 0x040ff00000041848 */
[C---:B------:R-:W-:Y:S08]  /*2ad0*/  HMMA.16816.F32.BF16 R60, R24.reuse, R18, R60 ;  /* 0x00000012183c723c */ /* 0x040ff0000004183c */
[----:B------:R-:W-:Y:S01]  /*2ae0*/  HMMA.16816.F32.BF16 R52, R24, R14, R52 ;  /* 0x0000000e1834723c */ /* 0x000fe20000041834 */
[----:B------:R-:W3:Y:S01]  /*2af0*/  LDSM.16.M88.4 R24, [R241] ;  /* 0x00000000f118783b */ /* 0x000ee20000000200 */
[----:B------:R-:W-:-:S03]  /*2b00*/  IADD3 R2, R235, 0x2000, RZ ;  /* 0x00002000eb027810 */ /* 0x000fc60007ffe0ff */
[----:B------:R-:W-:Y:S03]  /*2b10*/  LDSM.16.M88.4 R124, [R240] ;  /* 0x00000000f07c783b */ /* 0x000fe60000000200 */
[C---:B-----5:R-:W-:Y:S01]  /*2b20*/  HMMA.16816.F32.BF16 R4, R8.reuse, R96, R4 ;  /* 0x000000600804723c */ /* 0x060fe20000041804 */
[----:B------:R-:W-:Y:S01]  /*2b30*/  IADD3 R232, R2, R0, RZ ;  /* 0x0000000002e87210 */ /* 0x000fe20007ffe0ff */
[----:B------:R-:W-:Y:S04]  /*2b40*/  LDSM.16.M88.4 R44, [R241+0x2000] ;  /* 0x00200000f12c783b */ /* 0x000fe80000000200 */
[----:B------:R-:W-:Y:S02]  /*2b50*/  LDSM.16.M88.4 R40, [R234+0x800] ;  /* 0x00080000ea28783b */ /* 0x000fe40000000200 */
[C---:B------:R-:W-:Y:S02]  /*2b60*/  HMMA.16816.F32.BF16 R112, R8.reuse, R16, R112 ;  /* 0x000000100870723c */ /* 0x040fe40000041870 */
[----:B-1----:R-:W-:Y:S04]  /*2b70*/  LDSM.16.M88.4 R32, [R234+0x1000] ;  /* 0x00100000ea20783b */ /* 0x002fe80000000200 */
[----:B--2---:R-:W-:Y:S02]  /*2b80*/  LDSM.16.M88.4 R28, [R234+0x1800] ;  /* 0x00180000ea1c783b */ /* 0x004fe40000000200 */
[C---:B------:R-:W-:Y:S02]  /*2b90*/  HMMA.16816.F32.BF16 R108, R8.reuse, R18, R108 ;  /* 0x00000012086c723c */ /* 0x040fe4000004186c */
[----:B------:R-:W1:Y:S04]  /*2ba0*/  LDSM.16.M88.4 R16, [R232+-0x2000] ;  /* 0xffe00000e810783b */ /* 0x000e680000000200 */
[----:B------:R-:W-:Y:S02]  /*2bb0*/  LDSM.16.M88.4 R132, [R243+0x2000] ;  /* 0x00200000f384783b */ /* 0x000fe40000000200 */
[----:B------:R-:W-:Y:S02]  /*2bc0*/  HMMA.16816.F32.BF16 R36, R8, R98, R36 ;  /* 0x000000620824723c */ /* 0x000fe40000041824 */
[----:B------:R-:W2:Y:S04]  /*2bd0*/  LDSM.16.M88.4 R96, [R244+0x4000] ;  /* 0x00400000f460783b */ /* 0x000ea80000000200 */
[----:B------:R-:W-:Y:S02]  /*2be0*/  LDSM.16.M88.4 R128, [R235+0x2000] ;  /* 0x00200000eb80783b */ /* 0x000fe40000000200 */
[----:B---3--:R-:W-:Y:S02]  /*2bf0*/  HMMA.16816.F32.BF16 R4, R24, R88, R4 ;  /* 0x000000581804723c */ /* 0x008fe40000041804 */
[----:B------:R-:W-:Y:S04]  /*2c00*/  LDSM.16.M88.4 R120, [R232+-0x1000] ;  /* 0xfff00000e878783b */ /* 0x000fe80000000200 */
[----:B------:R-:W-:Y:S02]  /*2c10*/  LDSM.16.M88.4 R116, [R232+-0x800] ;  /* 0xfff80000e874783b */ /* 0x000fe40000000200 */
[C---:B------:R-:W-:Y:S02]  /*2c20*/  HMMA.16816.F32.BF16 R80, R8.reuse, R92, R80 ;  /* 0x0000005c0850723c */ /* 0x040fe40000041850 */
[----:B------:R-:W0:Y:S06]  /*2c30*/  LDGDEPBAR ;  /* 0x00000000000079af */ /* 0x000e2c0000000000 */
[----:B------:R-:W-:Y:S08]  /*2c40*/  HMMA.16816.F32.BF16 R104, R8, R12, R104 ;  /* 0x0000000c0868723c */ /* 0x000ff00000041868 */
[----:B-1----:R-:W-:Y:S08]  /*2c50*/  HMMA.16816.F32.BF16 R4, R124, R16, R4 ;  /* 0x000000107c04723c */ /* 0x002ff00000041804 */
[C---:B------:R-:W-:Y:S01]  /*2c60*/  HMMA.16816.F32.BF16 R68, R8.reuse, R94, R68 ;  /* 0x0000005e0844723c */ /* 0x040fe20000041844 */
[----:B------:R-:W-:Y:S07]  /*2c70*/  LDSM.16.M88.4 R92, [R244+0x6000] ;  /* 0x00600000f45c783b */ /* 0x000fee0000000200 */
[----:B------:R-:W-:Y:S01]  /*2c80*/  HMMA.16816.F32.BF16 R100, R8, R14, R100 ;  /* 0x0000000e0864723c */ /* 0x000fe20000041864 */
[----:B------:R-:W1:Y:S04]  /*2c90*/  LDSM.16.M88.4 R12, [R240+0x2000] ;  /* 0x00200000f00c783b */ /* 0x000e680000000200 */
[----:B------:R-:W-:Y:S03]  /*2ca0*/  LDSM.16.M88.4 R8, [R232+-0x1800] ;  /* 0xffe80000e808783b */ /* 0x000fe60000000200 */
        /* <DEDUP_REMOVED lines=31> */
[----:B------:R-:W1:Y:S07]  /*2ea0*/  LDSM.16.M88.4 R8, [R232] ;  /* 0x00000000e808783b */ /* 0x000e6e0000000200 */
        /* <DEDUP_REMOVED lines=18> */
[----:B------:R-:W-:Y:S08]  /*2fd0*/  HMMA.16816.F32.BF16 R36, R44, R130, R36 ;  /* 0x000000822c24723c */ /* 0x000ff00000041824 */
[C---:B------:R-:W-:Y:S08]  /*2fe0*/  HMMA.16816.F32.BF16 R104, R124.reuse, R116, R104 ;  /* 0x000000747c68723c */ /* 0x040ff00000041868 */
[----:B------:R-:W-:Y:S01]  /*2ff0*/  HMMA.16816.F32.BF16 R100, R124, R118, R100 ;  /* 0x000000767c64723c */ /* 0x000fe20000041864 */
[----:B------:R-:W1:Y:S07]  /*3000*/  LDSM.16.M88.4 R116, [R234+0x2800] ;  /* 0x00280000ea74783b */ /* 0x000e6e0000000200 */
[----:B------:R-:W-:Y:S01]  /*3010*/  HMMA.16816.F32.BF16 R84, R40, R130, R84 ;  /* 0x000000822854723c */ /* 0x000fe20000041854 */
[----:B------:R-:W-:-:S02]  /*3020*/  FMUL.FTZ R6, R6, c[0x0][0x320] ;  /* 0x0000c80006067a20 */ /* 0x000fc40000410000 */
[----:B------:R-:W-:-:S05]  /*3030*/  FMUL.FTZ R7, R7, c[0x0][0x320] ;  /* 0x0000c80007077a20 */ /* 0x000fca0000410000 */
[----:B--2---:R-:W-:Y:S01]  /*3040*/  HMMA.16816.F32.BF16 R80, R44, R120, R80 ;  /* 0x000000782c50723c */ /* 0x004fe20000041850 */
[----:B------:R-:W-:-:S07]  /*3050*/  FMUL.FTZ R0, R4, c[0x0][0x320] ;  /* 0x0000c80004007a20 */ /* 0x000fce0000410000 */
[----:B------:R-:W-:Y:S01]  /*3060*/  HMMA.16816.F32.BF16 R76, R40, R120, R76 ;  /* 0x00000078284c723c */ /* 0x000fe2000004184c */
[----:B------:R-:W-:-:S07]  /*3070*/  FMUL.FTZ R2, R5, c[0x0][0x320] ;  /* 0x0000c80005027a20 */ /* 0x000fce0000410000 */
[-C--:B------:R-:W-:Y:S01]  /*3080*/  HMMA.16816.F32.BF16 R68, R44, R122.reuse, R68 ;  /* 0x0000007a2c44723c */ /* 0x080fe20000041844 */
[----:B------:R-:W2:Y:S07]  /*3090*/  MUFU.TANH R88, R6 ;  /* 0x0000000600587308 */ /* 0x000eae0000002400 */
[----:B------:R-:W-:Y:S01]  /*30a0*/  HMMA.16816.F32.BF16 R72, R40, R122, R72 ;  /* 0x0000007a2848723c */ /* 0x000fe20000041848 */
[----:B------:R3:W4:Y:S07]  /*30b0*/  MUFU.TANH R89, R7 ;  /* 0x0000000700597308 */ /* 0x00072e0000002400 */
[----:B------:R-:W-:Y:S08]  /*30c0*/  HMMA.16816.F32.BF16 R20, R28, R24, R20 ;  /* 0x000000181c14723c */ /* 0x000ff00000041814 */
[-C--:B------:R-:W-:Y:S01]  /*30d0*/  HMMA.16816.F32.BF16 R36, R32, R26.reuse, R36 ;  /* 0x0000001a2024723c */ /* 0x080fe20000041824 */
[----:B---3--:R-:W3:Y:S07]  /*30e0*/  LDSM.16.M88.4 R4, [R232+0x800] ;  /* 0x00080000e804783b */ /* 0x008eee0000000200 */
[----:B------:R-:W-:Y:S01]  /*30f0*/  HMMA.16816.F32.BF16 R84, R28, R26, R84 ;  /* 0x0000001a1c54723c */ /* 0x000fe20000041854 */
[----:B------:R-:W-:Y:S07]  /*3100*/  LDSM.16.M88.4 R24, [R234+0x3000] ;  /* 0x00300000ea18783b */ /* 0x000fee0000000200 */
[-C--:B-1----:R-:W-:Y:S08]  /*3110*/  HMMA.16816.F32.BF16 R80, R32, R116.reuse, R80 ;  /* 0x000000742050723c */ /* 0x082ff00000041850 */
[----:B------:R-:W-:Y:S08]  /*3120*/  HMMA.16816.F32.BF16 R76, R28, R116, R76 ;  /* 0x000000741c4c723c */ /* 0x000ff0000004184c */
[-C--:B------:R-:W-:Y:S08]  /*3130*/  HMMA.16816.F32.BF16 R68, R32, R118.reuse, R68 ;  /* 0x000000762044723c */ /* 0x080ff00000041844 */
[----:B------:R-:W-:Y:S08]  /*3140*/  HMMA.16816.F32.BF16 R72, R28, R118, R72 ;  /* 0x000000761c48723c */ /* 0x000ff00000041848 */
[----:B------:R-:W-:Y:S08]  /*3150*/  HMMA.16816.F32.BF16 R20, R12, R8, R20 ;  /* 0x000000080c14723c */ /* 0x000ff00000041814 */
[-C--:B------:R-:W-:Y:S08]  /*3160*/  HMMA.16816.F32.BF16 R36, R16, R10.reuse, R36 ;  /* 0x0000000a1024723c */ /* 0x080ff00000041824 */
[----:B------:R-:W-:Y:S01]  /*3170*/  HMMA.16816.F32.BF16 R84, R12, R10, R84 ;  /* 0x0000000a0c54723c */ /* 0x000fe20000041854 */
[----:B------:R-:W1:Y:S07]  /*3180*/  LDSM.16.M88.4 R8, [R243+0x3000] ;  /* 0x00300000f308783b */ /* 0x000e6e0000000200 */
[----:B---3--:R-:W-:Y:S01]  /*3190*/  HMMA.16816.F32.BF16 R80, R16, R4, R80 ;  /* 0x000000041050723c */ /* 0x008fe20000041850 */
[----:B------:R-:W-:-:S02]  /*31a0*/  FMUL.FTZ R20, R20, c[0x0][0x320] ;  /* 0x0000c80014147a20 */ /* 0x000fc40000410000 */
[----:B------:R-:W-:Y:S02]  /*31b0*/  FMUL.FTZ R21, R21, c[0x0][0x320] ;  /* 0x0000c80015157a20 */ /* 0x000fe40000410000 */
[----:B------:R-:W-:-:S03]  /*31c0*/  FMUL.FTZ R22, R22, c[0x0][0x320] ;  /* 0x0000c80016167a20 */ /* 0x000fc60000410000 */
[----:B------:R-:W-:Y:S01]  /*31d0*/  HMMA.16816.F32.BF16 R76, R12, R4, R76 ;  /* 0x000000040c4c723c */ /* 0x000fe2000004184c */
[----:B------:R-:W-:-:S07]  /*31e0*/  FMUL.FTZ R23, R23, c[0x0][0x320] ;  /* 0x0000c80017177a20 */ /* 0x000fce0000410000 */
[-C--:B------:R-:W-:Y:S01]  /*31f0*/  HMMA.16816.F32.BF16 R68, R16, R6.reuse, R68 ;  /* 0x000000061044723c */ /* 0x080fe20000041844 */
[----:B------:R-:W3:Y:S07]  /*3200*/  MUFU.TANH R124, R20 ;  /* 0x00000014007c7308 */ /* 0x000eee0000002400 */
[----:B------:R-:W-:Y:S01]  /*3210*/  HMMA.16816.F32.BF16 R72, R12, R6, R72 ;  /* 0x000000060c48723c */ /* 0x000fe20000041848 */
[----:B------:R-:W5:Y:S01]  /*3220*/  LDSM.16.M88.4 R4, [R243+0x3800] ;  /* 0x00380000f304783b */ /* 0x000f620000000200 */
[----:B------:R-:W1:Y:S08]  /*3230*/  MUFU.TANH R120, R21 ;  /* 0x0000001500787308 */ /* 0x000e700000002400 */
[----:B------:R-:W1:Y:S08]  /*3240*/  MUFU.TANH R121, R22 ;  /* 0x0000001600797308 */ /* 0x000e700000002400 */
[----:B------:R1:W1:Y:S02]  /*3250*/  MUFU.TANH R125, R23 ;  /* 0x00000017007d7308 */ /* 0x0002640000002400 */
[----:B-1----:R-:W1:Y:S01]  /*3260*/  LDSM.16.M88.4 R20, [R235+0x3000] ;  /* 0x00300000eb14783b */ /* 0x002e620000000200 */
[-C--:B------:R-:W-:Y:S08]  /*3270*/  HMMA.16816.F32.BF16 R112, R96, R8.reuse, R112 ;  /* 0x000000086070723c */ /* 0x080ff00000041870 */
[----:B------:R-:W-:Y:S08]  /*3280*/  HMMA.16816.F32.BF16 R64, R92, R8, R64 ;  /* 0x000000085c40723c */ /* 0x000ff00000041840 */
[-C--:B------:R-:W-:Y:S08]  /*3290*/  HMMA.16816.F32.BF16 R108, R96, R10.reuse, R108 ;  /* 0x0000000a606c723c */ /* 0x080ff0000004186c */
[----:B------:R-:W-:Y:S01]  /*32a0*/  HMMA.16816.F32.BF16 R60, R92, R10, R60 ;  /* 0x0000000a5c3c723c */ /* 0x000fe2000004183c */
[----:B------:R-:W2:Y:S07]  /*32b0*/  LDSM.16.M88.4 R8, [R235+0x3800] ;  /* 0x00380000eb08783b */ /* 0x000eae0000000200 */
[C---:B-----5:R-:W-:Y:S08]  /*32c0*/  HMMA.16816.F32.BF16 R104, R96.reuse, R4, R104 ;  /* 0x000000046068723c */ /* 0x060ff00000041868 */
[-C--:B------:R-:W-:Y:S08]  /*32d0*/  HMMA.16816.F32.BF16 R100, R96, R6.reuse, R100 ;  /* 0x000000066064723c */ /* 0x080ff00000041864 */
[C---:B------:R-:W-:Y:S08]  /*32e0*/  HMMA.16816.F32.BF16 R52, R92.reuse, R6, R52 ;  /* 0x000000065c34723c */ /* 0x040ff00000041834 */
[----:B------:R-:W-:Y:S08]  /*32f0*/  HMMA.16816.F32.BF16 R56, R92, R4, R56 ;  /* 0x000000045c38723c */ /* 0x000ff00000041838 */
[-C--:B-1----:R-:W-:Y:S08]  /*3300*/  HMMA.16816.F32.BF16 R112, R44, R20.reuse, R112 ;  /* 0x000000142c70723c */ /* 0x082ff00000041870 */
[----:B------:R-:W-:Y:S08]  /*3310*/  HMMA.16816.F32.BF16 R64, R40, R20, R64 ;  /* 0x000000142840723c */ /* 0x000ff00000041840 */
[-C--:B------:R-:W-:Y:S08]  /*3320*/  HMMA.16816.F32.BF16 R108, R44, R22.reuse, R108 ;  /* 0x000000162c6c723c */ /* 0x080ff0000004186c */
[----:B------:R-:W-:Y:S01]  /*3330*/  HMMA.16816.F32.BF16 R60, R40, R22, R60 ;  /* 0x00000016283c723c */ /* 0x000fe2000004183c */
[----:B------:R-:W1:Y:S01]  /*3340*/  LDSM.16.M88.4 R20, [R234+0x3800] ;  /* 0x00380000ea14783b */ /* 0x000e620000000200 */
[----:B------:R-:W-:-:S02]  /*3350*/  FMUL.FTZ R36, R36, c[0x0][0x320] ;  /* 0x0000c80024247a20 */ /* 0x000fc40000410000 */
[----:B------:R-:W-:Y:S02]  /*3360*/  FMUL.FTZ R37, R37, c[0x0][0x320] ;  /* 0x0000c80025257a20 */ /* 0x000fe40000410000 */
[----:B------:R-:W-:Y:S02]  /*3370*/  FMUL.FTZ R38, R38, c[0x0][0x320] ;  /* 0x0000c80026267a20 */ /* 0x000fe40000410000 */
[----:B------:R-:W-:Y:S01]  /*3380*/  FMUL.FTZ R39, R39, c[0x0][0x320] ;  /* 0x0000c80027277a20 */ /* 0x000fe20000410000 */
[C---:B--2---:R-:W-:Y:S01]  /*3390*/  HMMA.16816.F32.BF16 R104, R44.reuse, R8, R104 ;  /* 0x000000082c68723c */ /* 0x044fe20000041868 */
[----:B------:R-:W2:Y:S07]  /*33a0*/  MUFU.TANH R126, R36 ;  /* 0x00000024007e7308 */ /* 0x000eae0000002400 */
[-C--:B------:R-:W-:Y:S01]  /*33b0*/  HMMA.16816.F32.BF16 R100, R44, R10.reuse, R100 ;  /* 0x0000000a2c64723c */ /* 0x080fe20000041864 */
[----:B------:R-:W1:Y:S07]  /*33c0*/  MUFU.TANH R90, R37 ;  /* 0x00000025005a7308 */ /* 0x000e6e0000002400 */
[C---:B------:R-:W-:Y:S01]  /*33d0*/  HMMA.16816.F32.BF16 R52, R40.reuse, R10, R52 ;  /* 0x0000000a2834723c */ /* 0x040fe20000041834 */
[----:B------:R-:W1:Y:S07]  /*33e0*/  MUFU.TANH R91, R38 ;  /* 0x00000026005b7308 */ /* 0x000e6e0000002400 */
[----:B------:R-:W-:Y:S01]  /*33f0*/  HMMA.16816.F32.BF16 R56, R40, R8, R56 ;  /* 0x000000082838723c */ /* 0x000fe20000041838 */
[----:B------:R5:W1:Y:S07]  /*3400*/  MUFU.TANH R116, R39 ;  /* 0x0000002700747308 */ /* 0x000a6e0000002400 */
[-C--:B------:R-:W-:Y:S01]  /*3410*/  HMMA.16816.F32.BF16 R112, R32, R24.reuse, R112 ;  /* 0x000000182070723c */ /* 0x080fe20000041870 */
[----:B-----5:R-:W5:Y:S07]  /*3420*/  LDSM.16.M88.4 R36, [R232+0x1000] ;  /* 0x00100000e824783b */ /* 0x020f6e0000000200 */
[----:B------:R-:W-:Y:S08]  /*3430*/  HMMA.16816.F32.BF16 R64, R28, R24, R64 ;  /* 0x000000181c40723c */ /* 0x000ff00000041840 */
[-C--:B------:R-:W-:Y:S08]  /*3440*/  HMMA.16816.F32.BF16 R108, R32, R26.reuse, R108 ;  /* 0x0000001a206c723c */ /* 0x080ff0000004186c */
[----:B------:R-:W-:Y:S01]  /*3450*/  HMMA.16816.F32.BF16 R60, R28, R26, R60 ;  /* 0x0000001a1c3c723c */ /* 0x000fe2000004183c */
[----:B------:R-:W2:Y:S01]  /*3460*/  LDSM.16.M88.4 R24, [R232+0x1800] ;  /* 0x00180000e818783b */ /* 0x000ea20000000200 */
[----:B------:R-:W-:Y:S01]  /*3470*/  FMUL.FTZ R80, R80, c[0x0][0x320] ;  /* 0x0000c80050507a20 */ /* 0x000fe20000410000 */
[----:B------:R-:W-:Y:S01]  /*3480*/  ISETP.GE.AND P0, PT, R48, 0x2, PT ;  /* 0x000000023000780c */ /* 0x000fe20003f06270 */
[----:B------:R-:W-:Y:S01]  /*3490*/  FMUL.FTZ R81, R81, c[0x0][0x320] ;  /* 0x0000c80051517a20 */ /* 0x000fe20000410000 */
[----:B------:R-:W2:Y:S01]  /*34a0*/  MUFU.TANH R0, R0 ;  /* 0x0000000000007308 */ /* 0x000ea20000002400 */
[----:B------:R-:W-:Y:S01]  /*34b0*/  FMUL.FTZ R78, R78, c[0x0][0x320] ;  /* 0x0000c8004e4e7a20 */ /* 0x000fe20000410000 */
[----:B------:R-:W-:-:S04]  /*34c0*/  DEPBAR.LE SB0, 0x0 ;  /* 0x000080000000791a */ /* 0x000fc80000000000 */
[C---:B-1----:R-:W-:Y:S08]  /*34d0*/  HMMA.16816.F32.BF16 R104, R32.reuse, R20, R104 ;  /* 0x000000142068723c */ /* 0x042ff00000041868 */
[-C--:B------:R-:W-:Y:S08]  /*34e0*/  HMMA.16816.F32.BF16 R100, R32, R22.reuse, R100 ;  /* 0x000000162064723c */ /* 0x080ff00000041864 */
[C---:B------:R-:W-:Y:S08]  /*34f0*/  HMMA.16816.F32.BF16 R52, R28.reuse, R22, R52 ;  /* 0x000000161c34723c */ /* 0x040ff00000041834 */
[----:B------:R-:W-:Y:S08]  /*3500*/  HMMA.16816.F32.BF16 R56, R28, R20, R56 ;  /* 0x000000141c38723c */ /* 0x000ff00000041838 */
[----:B-----5:R-:W-:Y:S08]  /*3510*/  HMMA.16816.F32.BF16 R64, R12, R36, R64 ;  /* 0x000000240c40723c */ /* 0x020ff00000041840 */
[-C--:B------:R-:W-:Y:S08]  /*3520*/  HMMA.16816.F32.BF16 R108, R16, R38.reuse, R108 ;  /* 0x00000026106c723c */ /* 0x080ff0000004186c */
[----:B------:R-:W-:Y:S08]  /*3530*/  HMMA.16816.F32.BF16 R60, R12, R38, R60 ;  /* 0x000000260c3c723c */ /* 0x000ff0000004183c */
[C---:B--2---:R-:W-:Y:S08]  /*3540*/  HMMA.16816.F32.BF16 R104, R16.reuse, R24, R104 ;  /* 0x000000181068723c */ /* 0x044ff00000041868 */
[-C--:B------:R-:W-:Y:S08]  /*3550*/  HMMA.16816.F32.BF16 R100, R16, R26.reuse, R100 ;  /* 0x0000001a1064723c */ /* 0x080ff00000041864 */
[----:B------:R-:W-:Y:S08]  /*3560*/  HMMA.16816.F32.BF16 R52, R12, R26, R52 ;  /* 0x0000001a0c34723c */ /* 0x000ff00000041834 */
[----:B------:R-:W-:Y:S08]  /*3570*/  HMMA.16816.F32.BF16 R112, R16, R36, R112 ;  /* 0x000000241070723c */ /* 0x000ff00000041870 */
[----:B------:R-:W-:Y:S01]  /*3580*/  HMMA.16816.F32.BF16 R56, R12, R24, R56 ;  /* 0x000000180c38723c */ /* 0x000fe20000041838 */
[----:B------:R-:W-:Y:S01]  /*3590*/  FMUL.FTZ R79, R79, c[0x0][0x320] ;  /* 0x0000c8004f4f7a20 */ /* 0x000fe20000410000 */
[----:B------:R1:W2:Y:S01]  /*35a0*/  MUFU.TANH R117, R80 ;  /* 0x0000005000757308 */ /* 0x0002a20000002400 */
[----:B------:R-:W-:-:S02]  /*35b0*/  FMUL.FTZ R68, R68, c[0x0][0x320] ;  /* 0x0000c80044447a20 */ /* 0x000fc40000410000 */
[----:B------:R-:W-:Y:S02]  /*35c0*/  FMUL.FTZ R69, R69, c[0x0][0x320] ;  /* 0x0000c80045457a20 */ /* 0x000fe40000410000 */
[----:B------:R-:W-:-:S03]  /*35d0*/  FMUL.FTZ R64, R64, c[0x0][0x320] ;  /* 0x0000c80040407a20 */ /* 0x000fc60000410000 */
[----:B------:R5:W2:Y:S01]  /*35e0*/  MUFU.TANH R122, R81 ;  /* 0x00000051007a7308 */ /* 0x000aa20000002400 */
[----:B------:R-:W-:Y:S02]  /*35f0*/  FMUL.FTZ R65, R65, c[0x0][0x320] ;  /* 0x0000c80041417a20 */ /* 0x000fe40000410000 */
[----:B------:R-:W-:Y:S02]  /*3600*/  FMUL.FTZ R66, R66, c[0x0][0x320] ;  /* 0x0000c80042427a20 */ /* 0x000fe40000410000 */
[----:B------:R-:W-:Y:S02]  /*3610*/  FMUL.FTZ R67, R67, c[0x0][0x320] ;  /* 0x0000c80043437a20 */ /* 0x000fe40000410000 */
[----:B-1----:R-:W-:Y:S02]  /*3620*/  FMUL.FTZ R80, R82, c[0x0][0x320] ;  /* 0x0000c80052507a20 */ /* 0x002fe40000410000 */
[----:B------:R-:W1:Y:S01]  /*3630*/  MUFU.TANH R82, R78 ;  /* 0x0000004e00527308 */ /* 0x000e620000002400 */
[----:B-----5:R-:W-:-:S07]  /*3640*/  FMUL.FTZ R81, R83, c[0x0][0x320] ;  /* 0x0000c80053517a20 */ /* 0x020fce0000410000 */
[----:B------:R-:W1:Y:S01]  /*3650*/  MUFU.TANH R83, R79 ;  /* 0x0000004f00537308 */ /* 0x000e620000002400 */
[----:B------:R-:W-:Y:S02]  /*3660*/  FMUL.FTZ R84, R84, c[0x0][0x320] ;  /* 0x0000c80054547a20 */ /* 0x000fe40000410000 */
[----:B------:R-:W-:-:S05]  /*3670*/  FMUL.FTZ R85, R85, c[0x0][0x320] ;  /* 0x0000c80055557a20 */ /* 0x000fca0000410000 */
[----:B------:R5:W1:Y:S01]  /*3680*/  MUFU.TANH R78, R68 ;  /* 0x00000044004e7308 */ /* 0x000a620000002400 */
[----:B------:R-:W-:Y:S02]  /*3690*/  FMUL.FTZ R86, R86, c[0x0][0x320] ;  /* 0x0000c80056567a20 */ /* 0x000fe40000410000 */
[----:B------:R-:W-:-:S05]  /*36a0*/  FMUL.FTZ R87, R87, c[0x0][0x320] ;  /* 0x0000c80057577a20 */ /* 0x000fca0000410000 */
[----:B------:R1:W1:Y:S01]  /*36b0*/  MUFU.TANH R79, R69 ;  /* 0x00000045004f7308 */ /* 0x0002620000002400 */
[----:B------:R-:W-:Y:S02]  /*36c0*/  FMUL.FTZ R76, R76, c[0x0][0x320] ;  /* 0x0000c8004c4c7a20 */ /* 0x000fe40000410000 */
[----:B------:R-:W-:Y:S02]  /*36d0*/  FMUL.FTZ R77, R77, c[0x0][0x320] ;  /* 0x0000c8004d4d7a20 */ /* 0x000fe40000410000 */
[----:B------:R-:W-:Y:S02]  /*36e0*/  FMUL.FTZ R36, R74, c[0x0][0x320] ;  /* 0x0000c8004a247a20 */ /* 0x000fe40000410000 */
[----:B-----5:R-:W-:Y:S01]  /*36f0*/  FMUL.FTZ R68, R70, c[0x0][0x320] ;  /* 0x0000c80046447a20 */ /* 0x020fe20000410000 */
[----:B------:R5:W2:Y:S01]  /*3700*/  MUFU.TANH R186, R66 ;  /* 0x0000004200ba7308 */ /* 0x000aa20000002400 */
[----:B------:R-:W-:Y:S02]  /*3710*/  FMUL.FTZ R70, R72, c[0x0][0x320] ;  /* 0x0000c80048467a20 */ /* 0x000fe40000410000 */
[----:B------:R-:W-:-:S02]  /*3720*/  FMUL.FTZ R37, R75, c[0x0][0x320] ;  /* 0x0000c8004b257a20 */ /* 0x000fc40000410000 */
[----:B-1----:R-:W-:-:S03]  /*3730*/  FMUL.FTZ R69, R71, c[0x0][0x320] ;  /* 0x0000c80047457a20 */ /* 0x002fc60000410000 */
[----:B------:R1:W1:Y:S01]  /*3740*/  MUFU.TANH R72, R64 ;  /* 0x0000004000487308 */ /* 0x0002620000002400 */
[----:B------:R-:W-:Y:S02]  /*3750*/  FMUL.FTZ R71, R73, c[0x0][0x320] ;  /* 0x0000c80049477a20 */ /* 0x000fe40000410000 */
[----:B------:R-:W-:Y:S02]  /*3760*/  FMUL.FTZ R111, R111, c[0x0][0x320] ;  /* 0x0000c8006f6f7a20 */ /* 0x000fe40000410000 */
[----:B------:R-:W-:Y:S02]  /*3770*/  FMUL.FTZ R21, R60, c[0x0][0x320] ;  /* 0x0000c8003c157a20 */ /* 0x000fe40000410000 */
[----:B------:R-:W-:Y:S01]  /*3780*/  FMUL.FTZ R20, R61, c[0x0][0x320] ;  /* 0x0000c8003d147a20 */ /* 0x000fe20000410000 */
[----:B------:R2:W2:Y:S01]  /*3790*/  MUFU.TANH R73, R65 ;  /* 0x0000004100497308 */ /* 0x0004a20000002400 */
[----:B------:R-:W-:Y:S02]  /*37a0*/  FMUL.FTZ R62, R62, c[0x0][0x320] ;  /* 0x0000c8003e3e7a20 */ /* 0x000fe40000410000 */
[----:B------:R-:W-:-:S02]  /*37b0*/  FMUL.FTZ R63, R63, c[0x0][0x320] ;  /* 0x0000c8003f3f7a20 */ /* 0x000fc40000410000 */
[----:B-----5:R-:W-:Y:S02]  /*37c0*/  FMUL.FTZ R66, R107, c[0x0][0x320] ;  /* 0x0000c8006b427a20 */ /* 0x020fe40000410000 */
[----:B------:R-:W-:Y:S01]  /*37d0*/  FMUL.FTZ R17, R52, c[0x0][0x320] ;  /* 0x0000c80034117a20 */ /* 0x000fe20000410000 */
[----:B------:R5:W3:Y:S01]  /*37e0*/  MUFU.TANH R179, R67 ;  /* 0x0000004300b37308 */ /* 0x000ae20000002400 */
[----:B-1----:R-:W-:Y:S02]  /*37f0*/  FMUL.FTZ R64, R103, c[0x0][0x320] ;  /* 0x0000c80067407a20 */ /* 0x002fe40000410000 */
[----:B------:R-:W-:Y:S02]  /*3800*/  FMUL.FTZ R16, R53, c[0x0][0x320] ;  /* 0x0000c80035107a20 */ /* 0x000fe40000410000 */
[----:B------:R-:W-:Y:S02]  /*3810*/  FMUL.FTZ R112, R112, c[0x0][0x320] ;  /* 0x0000c80070707a20 */ /* 0x000fe40000410000 */
[----:B--2---:R-:W-:-:S02]  /*3820*/  FMUL.FTZ R65, R102, c[0x0][0x320] ;  /* 0x0000c80066417a20 */ /* 0x004fc40000410000 */
[----:B------:R-:W-:Y:S02]  /*3830*/  FMUL.FTZ R113, R113, c[0x0][0x320] ;  /* 0x0000c80071717a20 */ /* 0x000fe40000410000 */
[----:B------:R-:W-:Y:S02]  /*3840*/  FMUL.FTZ R114, R114, c[0x0][0x320] ;  /* 0x0000c80072727a20 */ /* 0x000fe40000410000 */
[----:B------:R-:W-:Y:S02]  /*3850*/  FMUL.FTZ R115, R115, c[0x0][0x320] ;  /* 0x0000c80073737a20 */ /* 0x000fe40000410000 */
[----:B-----5:R-:W-:Y:S02]  /*3860*/  FMUL.FTZ R67, R106, c[0x0][0x320] ;  /* 0x0000c8006a437a20 */ /* 0x020fe40000410000 */
[----:B------:R-:W-:Y:S02]  /*3870*/  FMUL.FTZ R108, R108, c[0x0][0x320] ;  /* 0x0000c8006c6c7a20 */ /* 0x000fe40000410000 */
[----:B------:R-:W-:-:S02]  /*3880*/  FMUL.FTZ R109, R109, c[0x0][0x320] ;  /* 0x0000c8006d6d7a20 */ /* 0x000fc40000410000 */
[----:B------:R-:W-:Y:S02]  /*3890*/  FMUL.FTZ R110, R110, c[0x0][0x320] ;  /* 0x0000c8006e6e7a20 */ /* 0x000fe40000410000 */
[----:B------:R-:W-:Y:S02]  /*38a0*/  FMUL.FTZ R104, R104, c[0x0][0x320] ;  /* 0x0000c80068687a20 */ /* 0x000fe40000410000 */
[----:B------:R-:W-:Y:S02]  /*38b0*/  FMUL.FTZ R105, R105, c[0x0][0x320] ;  /* 0x0000c80069697a20 */ /* 0x000fe40000410000 */
[----:B------:R-:W-:Y:S02]  /*38c0*/  FMUL.FTZ R56, R56, c[0x0][0x320] ;  /* 0x0000c80038387a20 */ /* 0x000fe40000410000 */
[----:B------:R-:W-:Y:S02]  /*38d0*/  FMUL.FTZ R57, R57, c[0x0][0x320] ;  /* 0x0000c80039397a20 */ /* 0x000fe40000410000 */
[----:B------:R-:W-:-:S02]  /*38e0*/  FMUL.FTZ R58, R58, c[0x0][0x320] ;  /* 0x0000c8003a3a7a20 */ /* 0x000fc40000410000 */
[----:B------:R-:W-:Y:S02]  /*38f0*/  FMUL.FTZ R59, R59, c[0x0][0x320] ;  /* 0x0000c8003b3b7a20 */ /* 0x000fe40000410000 */
[----:B------:R-:W-:Y:S02]  /*3900*/  FMUL.FTZ R100, R100, c[0x0][0x320] ;  /* 0x0000c80064647a20 */ /* 0x000fe40000410000 */
[----:B------:R-:W-:Y:S02]  /*3910*/  FMUL.FTZ R101, R101, c[0x0][0x320] ;  /* 0x0000c80065657a20 */ /* 0x000fe40000410000 */
[----:B------:R-:W-:Y:S02]  /*3920*/  FMUL.FTZ R54, R54, c[0x0][0x320] ;  /* 0x0000c80036367a20 */ /* 0x000fe40000410000 */
[----:B------:R-:W-:Y:S01]  /*3930*/  FMUL.FTZ R55, R55, c[0x0][0x320] ;  /* 0x0000c80037377a20 */ /* 0x000fe20000410000 */
[----:B------:R1:W2:Y:S08]  /*3940*/  MUFU.TANH R215, R111 ;  /* 0x0000006f00d77308 */ /* 0x0002b00000002400 */
[----:B------:R1:W1:Y:S08]  /*3950*/  MUFU.TANH R177, R62 ;  /* 0x0000003e00b17308 */ /* 0x0002700000002400 */
[----:B------:R1:W1:Y:S08]  /*3960*/  MUFU.TANH R171, R63 ;  /* 0x0000003f00ab7308 */ /* 0x0002700000002400 */
        /* <DEDUP_REMOVED lines=25> */
[----:B------:R1:W1:Y:S08]  /*3b00*/  MUFU.TANH R199, R105 ;  /* 0x0000006900c77308 */ /* 0x0002700000002400 */
        /* <DEDUP_REMOVED lines=13> */
[----:B------:R1:W1:Y:S01]  /*3be0*/  MUFU.TANH R111, R55 ;  /* 0x00000037006f7308 */ /* 0x0002620000002400 */
[----:B------:R-:W-:Y:S01]  /*3bf0*/  BSSY B0, `(.L_x_1643) ;  /* 0x0000050000007945 */ /* 0x000fe20003800000 */
[----:B------:R-:W-:Y:S01]  /*3c00*/  BAR.SYNC.DEFER_BLOCKING 0x0 ;  /* 0x0000000000007b1d */ /* 0x000fe20000010000 */
[----:B------:R-:W-:-:S05]  /*3c10*/  ISETP.GT.AND P1, PT, R144, 0x3f, PT ;  /* 0x0000003f9000780c */ /* 0x000fca0003f24270 */
        /* <DEDUP_REMOVED lines=8> */
[----:B------:R-:W-:Y:S02]  /*3ca0*/  @!P1 LEA.HI.X.SX32 R6, R5, R139, 0x1, P0 ;  /* 0x0000008b05069211 */ /* 0x000fe400000f0eff */
[----:B------:R-:W-:-:S04]  /*3cb0*/  @!P1 LEA R8, P0, R7, c[0x0][0x2a0], 0x2 ;  /* 0x0000a80007089a11 */ /* 0x000fc800078010ff */
[----:B------:R-:W-:-:S05]  /*3cc0*/  @!P1 LEA.HI.X R9, R7, c[0x0][0x2a4], R6, 0x2, P0 ;  /* 0x0000a90007099a11 */ /* 0x000fca00000f1406 */
[----:B------:R-:W2:Y:S01]  /*3cd0*/  @!P1 LDG.E R11, [R8.64] ;  /* 0x00000006080b9981 */ /* 0x000ea2000c1e1900 */
[----:B------:R-:W-:-:S04]  /*3ce0*/  IMAD.MOV R5, RZ, RZ, -R5 ;  /* 0x000000ffff057224 */ /* 0x000fc800078e0a05 */
[----:B------:R-:W-:-:S04]  /*3cf0*/  IMAD R10, R5, c[0x0][0x2b8], R4 ;  /* 0x0000ae00050a7a24 */ /* 0x000fc800078e0204 */
[----:B------:R-:W-:Y:S01]  /*3d00*/  IMAD.WIDE.U32 R6, R10, c[0x0][0x1e0], RZ ;  /* 0x000078000a067a25 */ /* 0x000fe200078e00ff */
[----:B------:R-:W-:Y:S01]  /*3d10*/  SHF.R.S32.HI R4, RZ, 0x1f, R10 ;  /* 0x0000001fff047819 */ /* 0x000fe2000001140a */
[----:B------:R3:W-:Y:S04]  /*3d20*/  STL [R1+0x48], R10 ;  /* 0x0000480a01007387 */ /* 0x0007e80000100800 */
[----:B------:R-:W-:-:S04]  /*3d30*/  IMAD R4, R4, c[0x0][0x1e0], RZ ;  /* 0x0000780004047a24 */ /* 0x000fc800078e02ff */
[----:B------:R-:W-:-:S05]  /*3d40*/  IMAD R4, R10, c[0x0][0x1e4], R4 ;  /* 0x000079000a047a24 */ /* 0x000fca00078e0204 */
[----:B------:R-:W-:Y:S02]  /*3d50*/  IADD3 R7, R7, R4, RZ ;  /* 0x0000000407077210 */ /* 0x000fe40007ffe0ff */
[----:B--2---:R-:W-:-:S03]  /*3d60*/  SHF.R.S32.HI R4, RZ, 0x1f, R11 ;  /* 0x0000001fff047819 */ /* 0x004fc6000001140b */
[----:B------:R-:W-:Y:S01]  /*3d70*/  IMAD.WIDE.U32 R6, R11, c[0x0][0x1f0], R6 ;  /* 0x00007c000b067a25 */ /* 0x000fe200078e0006 */
[----:B------:R2:W-:Y:S03]  /*3d80*/  STL [R1+0x44], R11 ;  /* 0x0000440b01007387 */ /* 0x0005e60000100800 */
[----:B------:R-:W-:Y:S01]  /*3d90*/  IMAD R4, R4, c[0x0][0x1f0], RZ ;  /* 0x00007c0004047a24 */ /* 0x000fe200078e02ff */
[----:B---3--:R-:W-:-:S03]  /*3da0*/  IADD3 R10, P2, R140, R6, RZ ;  /* 0x000000068c0a7210 */ /* 0x008fc60007f5e0ff */
[----:B------:R-:W-:-:S05]  /*3db0*/  IMAD R4, R11, c[0x0][0x1f4], R4 ;  /* 0x00007d000b047a24 */ /* 0x000fca00078e0204 */
[----:B------:R-:W-:Y:S02]  /*3dc0*/  IADD3.X R4, R138, R7, R4, P2, !PT ;  /* 0x000000078a047210 */ /* 0x000fe400017fe404 */
[----:B--2---:R-:W-:-:S04]  /*3dd0*/  LEA R11, P0, R10, c[0x0][0x1c8], 0x1 ;  /* 0x000072000a0b7a11 */ /* 0x004fc800078008ff */
[----:B------:R-:W-:Y:S01]  /*3de0*/  LEA.HI.X R10, R10, c[0x0][0x1cc], R4, 0x1, P0 ;  /* 0x000073000a0a7a11 */ /* 0x000fe200000f0c04 */
[----:B------:R-:W-:Y:S06]  /*3df0*/  BRA.DIV ~URZ, `(.L_x_1645) ;  /* 0x0000fd927f007947 */ /* 0x000fec000b800000 */
[----:B------:R2:W3:Y:S02]  /*3e00*/  SHFL.IDX PT, R12, R10, RZ, 0x181f ;  /* 0x00181fff0a0c7589 */ /* 0x0004e400000e0000 */
.L_x_1735:
[----:B------:R-:W-:Y:S05]  /*3e10*/  BRA.DIV ~URZ, `(.L_x_1646) ;  /* 0x0000fde27f007947 */ /* 0x000fea000b800000 */
[----:B------:R-:W4:Y:S01]  /*3e20*/  LDL R9, [R1+0xc] ;  /* 0x00000c0001097983 */ /* 0x000f220000100800 */
[----:B------:R-:W-:-:S03]  /*3e30*/  ISETP.GE.AND P0, PT, R250, c[0x0][0x1d4], PT ;  /* 0x00007500fa007a0c */ /* 0x000fc60003f06270 */
[----:B------:R-:W5:Y:S04]  /*3e40*/  SHFL.IDX PT, R8, R11, RZ, 0x181f ;  /* 0x00181fff0b087589 */ /* 0x000f6800000e0000 */
[----:B------:R-:W2:Y:S04]  /*3e50*/  SHFL.IDX PT, R6, R11, 0x1, 0x181f ;  /* 0x00381f000b067f89 */ /* 0x000ea800000e0000 */
[----:B------:R-:W3:Y:S04]  /*3e60*/  SHFL.IDX PT, R7, R10, 0x1, 0x181f ;  /* 0x00381f000a077f89 */ /* 0x000ee800000e0000 */
[----:B------:R-:W1:Y:S04]  /*3e70*/  SHFL.IDX PT, R4, R11, 0x2, 0x181f ;  /* 0x00581f000b047f89 */ /* 0x000e6800000e0000 */
[----:B------:R-:W1:Y:S04]  /*3e80*/  SHFL.IDX PT, R5, R10, 0x2, 0x181f ;  /* 0x00581f000a057f89 */ /* 0x000e6800000e0000 */
[----:B--2---:R-:W2:Y:S01]  /*3e90*/  SHFL.IDX PT, R10, R10, 0x3, 0x181f ;  /* 0x00781f000a0a7f89 */ /* 0x004ea200000e0000 */
[----:B-----5:R-:W-:-:S03]  /*3ea0*/  IADD3 R14, P6, R8, R51, RZ ;  /* 0x00000033080e7210 */ /* 0x020fc60007fde0ff */
[----:B------:R-:W1:Y:S01]  /*3eb0*/  SHFL.IDX PT, R11, R11, 0x3, 0x181f ;  /* 0x00781f000b0b7f89 */ /* 0x000e6200000e0000 */
[----:B------:R-:W-:Y:S01]  /*3ec0*/  IADD3 R18, P5, R8, R137, RZ ;  /* 0x0000008908127210 */ /* 0x000fe20007fbe0ff */
[----:B---3--:R-:W-:Y:S01]  /*3ed0*/  IMAD.X R15, R12, 0x1, R50, P6 ;  /* 0x000000010c0f7824 */ /* 0x008fe200030e0632 */
[----:B------:R-:W-:-:S03]  /*3ee0*/  IADD3 R8, P6, R6, R51, RZ ;  /* 0x0000003306087210 */ /* 0x000fc60007fde0ff */
[----:B------:R-:W-:Y:S01]  /*3ef0*/  IMAD.X R19, R12, 0x1, R136, P5 ;  /* 0x000000010c137824 */ /* 0x000fe200028e0688 */
[----:B------:R-:W-:-:S05]  /*3f00*/  IADD3 R12, P5, R6, R137, RZ ;  /* 0x00000089060c7210 */ /* 0x000fca0007fbe0ff */
[----:B------:R-:W-:Y:S01]  /*3f10*/  IMAD.X R13, R7, 0x1, R136, P5 ;  /* 0x00000001070d7824 */ /* 0x000fe200028e0688 */
[----:B----4-:R-:W-:Y:S01]  /*3f20*/  ISETP.GE.AND P2, PT, R9, c[0x0][0x1d4], PT ;  /* 0x0000750009007a0c */ /* 0x010fe20003f46270 */
[----:B------:R-:W-:Y:S01]  /*3f30*/  IMAD.X R9, R7, 0x1, R50, P6 ;  /* 0x0000000107097824 */ /* 0x000fe200030e0632 */
[C---:B-1----:R-:W-:Y:S02]  /*3f40*/  IADD3 R6, P6, R4.reuse, R51, RZ ;  /* 0x0000003304067210 */ /* 0x042fe40007fde0ff */
[----:B------:R-:W-:-:S03]  /*3f50*/  IADD3 R4, P5, R4, R137, RZ ;  /* 0x0000008904047210 */ /* 0x000fc60007fbe0ff */
[C---:B------:R-:W-:Y:S02]  /*3f60*/  IMAD.X R7, R5.reuse, 0x1, R50, P6 ;  /* 0x0000000105077824 */ /* 0x040fe400030e0632 */
[----:B------:R-:W-:-:S04]  /*3f70*/  IMAD.X R5, R5, 0x1, R136, P5 ;  /* 0x0000000105057824 */ /* 0x000fc800028e0688 */
[----:B------:R1:W-:Y:S04]  /*3f80*/  LDGSTS.E.BYPASS.LTC128B.128 [R251+0x4100], [R14.64], !P2 ;  /* 0x041000000efb7fae */ /* 0x0003e8000d101d46 */
[----:B------:R3:W-:Y:S04]  /*3f90*/  LDGSTS.E.BYPASS.LTC128B.128 [R251+0x6100], [R18.64], !P0 ;  /* 0x0610000012fb7fae */ /* 0x0007e8000c101d46 */
[----:B------:R3:W-:Y:S04]  /*3fa0*/  LDGSTS.E.BYPASS.LTC128B.128 [R251+0x4900], [R8.64], !P2 ;  /* 0x0490000008fb7fae */ /* 0x0007e8000d101d46 */
[----:B------:R4:W-:Y:S04]  /*3fb0*/  LDGSTS.E.BYPASS.LTC128B.128 [R251+0x6900], [R12.64], !P0 ;  /* 0x069000000cfb7fae */ /* 0x0009e8000c101d46 */
[----:B------:R3:W-:Y:S04]  /*3fc0*/  LDGSTS.E.BYPASS.LTC128B.128 [R251+0x5100], [R6.64], !P2 ;  /* 0x0510000006fb7fae */ /* 0x0007e8000d101d46 */
[----:B------:R3:W-:Y:S01]  /*3fd0*/  LDGSTS.E.BYPASS.LTC128B.128 [R251+0x7100], [R4.64], !P0 ;  /* 0x0710000004fb7fae */ /* 0x0007e2000c101d46 */
[----:B-1----:R-:W-:-:S02]  /*3fe0*/  SEL R14, RZ, 0x10, P2 ;  /* 0x00000010ff0e7807 */ /* 0x002fc40001000000 */
[----:B----4-:R-:W-:Y:S02]  /*3ff0*/  SEL R13, RZ, 0x10, P0 ;  /* 0x00000010ff0d7807 */ /* 0x010fe40000000000 */
.L_x_1736:
[C---:B--23--:R-:W-:Y:S02]  /*4000*/  IADD3 R5, -R14.reuse, 0x10, RZ ;  /* 0x000000100e057810 */ /* 0x04cfe40007ffe1ff */
[----:B------:R-:W-:Y:S02]  /*4010*/  IADD3 R4, -R13, 0x10, RZ ;  /* 0x000000100d047810 */ /* 0x000fe40007ffe1ff */
[----:B------:R-:W-:Y:S02]  /*4020*/  LOP3.LUT R5, R5, 0xf, RZ, 0xc0, !PT ;  /* 0x0000000f05057812 */ /* 0x000fe400078ec0ff */
[----:B------:R-:W-:Y:S02]  /*4030*/  ISETP.NE.U32.AND P6, PT, R14, RZ, PT ;  /* 0x000000ff0e00720c */ /* 0x000fe40003fc5070 */
[----:B------:R-:W-:Y:S02]  /*4040*/  IADD3 R6, P2, P0, R5, R11, R51 ;  /* 0x0000000b05067210 */ /* 0x000fe4000785e033 */
[----:B------:R-:W-:-:S02]  /*4050*/  LOP3.LUT R4, R4, 0xf, RZ, 0xc0, !PT ;  /* 0x0000000f04047812 */ /* 0x000fc400078ec0ff */
        /* <DEDUP_REMOVED lines=9> */
.L_x_1644:
[----:B--234-:R-:W-:Y:S05]  /*40f0*/  BSYNC B0 ;  /* 0x0000000000007941 */ /* 0x01cfea0003800000 */
.L_x_1643:
[----:B-1----:R-:W2:Y:S01]  /*4100*/  LDL R4, [R1+0x3c] ;  /* 0x00003c0001047983 */ /* 0x002ea20000100800 */
[----:B------:R-:W-:Y:S02]  /*4110*/  MOV R6, 0xffffffc0 ;  /* 0xffffffc000067802 */ /* 0x000fe40000000f00 */
[----:B------:R-:W-:Y:S01]  /*4120*/  IADD3 R18, -R248, R3, RZ ;  /* 0x00000003f8127210 */ /* 0x000fe20007ffe1ff */
[----:B------:R-:W0:Y:S02]  /*4130*/  LDGDEPBAR ;  /* 0x00000000000079af */ /* 0x000e240000000000 */
[----:B------:R-:W-:Y:S01]  /*4140*/  IMAD R6, R48, R6, 0x41 ;  /* 0x0000004130067424 */ /* 0x000fe200078e0206 */
[----:B--2---:R-:W-:Y:S02]  /*4150*/  IADD3 R7, R252, R4, RZ ;  /* 0x00000004fc077210 */ /* 0x004fe40007ffe0ff */
[----:B------:R-:W-:-:S03]  /*4160*/  MOV R4, c[0x0][0x2ac] ;  /* 0x0000ab0000047a02 */ /* 0x000fc60000000f00 */
[----:B------:R-:W-:-:S04]  /*4170*/  @P4 IMAD.HI.U32 R5, R7, c[0x0][0x2c8], RZ ;  /* 0x0000b20007054a27 */ /* 0x000fc800078e00ff */
[----:B------:R-:W-:Y:S01]  /*4180*/  IMAD R4, R4, c[0x0][0x1d0], R6 ;  /* 0x0000740004047a24 */ /* 0x000fe200078e0206 */
[----:B------:R-:W-:-:S04]  /*4190*/  @P4 SHF.R.U32.HI R7, RZ, c[0x0][0x2cc], R5 ;  /* 0x0000b300ff074a19 */ /* 0x000fc80000011605 */
[----:B------:R-:W-:Y:S01]  /*41a0*/  IADD3 R3, R4, -c[0x0][0x168], -R248 ;  /* 0x80005a0004037a10 */ /* 0x000fe20007ffe8f8 */
[----:B------:R-:W-:Y:S05]  /*41b0*/  BRA.DIV ~URZ, `(.L_x_1647) ;  /* 0x0000ff827f007947 */ /* 0x000fea000b800000 */
[----:B------:R1:W2:Y:S02]  /*41c0*/  SHFL.IDX PT, R4, R7, RZ, 0x1c1f ;  /* 0x001c1fff07047589 */ /* 0x0002a400000e0000 */
.L_x_1737:
        /* <DEDUP_REMOVED lines=33> */
[----:B------:R-:W-:Y:S01]  /*43e0*/  FSEL R197, R197, -INF , P0 ;  /* 0xff800000c5c57808 */ /* 0x000fe20000000000 */
[----:B------:R-:W-:Y:S05]  /*43f0*/  BRA.DIV ~URZ, `(.L_x_1648) ;  /* 0x0000fda27f007947 */ /* 0x000fea000b800000 */
[----:B------:R-:W2:Y:S04]  /*4400*/  SHFL.IDX PT, R2, R7, 0x2, 0x1c1f ;  /* 0x005c1f0007027f89 */ /* 0x000ea800000e0000 */
[----:B------:R-:W3:Y:S04]  /*4410*/  SHFL.IDX PT, R0, R7, 0x1, 0x1c1f ;  /* 0x003c1f0007007f89 */ /* 0x000ee800000e0000 */
[----:B-1----:R-:W1:Y:S01]  /*4420*/  SHFL.IDX PT, R7, R7, 0x3, 0x1c1f ;  /* 0x007c1f0007077f89 */ /* 0x002e6200000e0000 */
[----:B--2---:R-:W-:-:S02]  /*4430*/  IMAD.IADD R2, R3, 0x1, R2 ;  /* 0x0000000103027824 */ /* 0x004fc400078e0202 */
[----:B---3--:R-:W-:-:S03]  /*4440*/  IMAD.IADD R0, R3, 0x1, R0 ;  /* 0x0000000103007824 */ /* 0x008fc600078e0200 */
[----:B------:R-:W-:Y:S01]  /*4450*/  IMNMX R2, R18, R2, PT ;  /* 0x0000000212027217 */ /* 0x000fe20003800200 */
[----:B-1----:R-:W-:-:S03]  /*4460*/  IMAD.IADD R3, R3, 0x1, R7 ;  /* 0x0000000103037824 */ /* 0x002fc600078e0207 */
[C---:B------:R-:W-:Y:S02]  /*4470*/  ISETP.GT.AND P6, PT, R2.reuse, RZ, PT ;  /* 0x000000ff0200720c */ /* 0x040fe40003fc4270 */
[C---:B------:R-:W-:Y:S02]  /*4480*/  ISETP.GT.AND P5, PT, R2.reuse, 0x1, PT ;  /* 0x000000010200780c */ /* 0x040fe40003fa4270 */
[----:B------:R-:W-:Y:S02]  /*4490*/  ISETP.GT.AND P2, PT, R2, 0x8, PT ;  /* 0x000000080200780c */ /* 0x000fe40003f44270 */
[----:B------:R-:W-:Y:S02]  /*44a0*/  FSEL R124, R124, -INF , P6 ;  /* 0xff8000007c7c7808 */ /* 0x000fe40003000000 */
[----:B------:R-:W-:Y:S02]  /*44b0*/  FSEL R120, R120, -INF , P5 ;  /* 0xff80000078787808 */ /* 0x000fe40002800000 */
[----:B------:R-:W-:-:S02]  /*44c0*/  ISETP.GT.AND P6, PT, R2, 0x10, PT ;  /* 0x000000100200780c */ /* 0x000fc40003fc4270 */
[C---:B------:R-:W-:Y:S02]  /*44d0*/  ISETP.GT.AND P5, PT, R2.reuse, 0x11, PT ;  /* 0x000000110200780c */ /* 0x040fe40003fa4270 */
[----:B------:R-:W-:Y:S02]  /*44e0*/  ISETP.GT.AND P0, PT, R2, 0x9, PT ;  /* 0x000000090200780c */ /* 0x000fe40003f04270 */
[----:B------:R-:W-:Y:S02]  /*44f0*/  FSEL R84, R84, -INF , P2 ;  /* 0xff80000054547808 */ /* 0x000fe40001000000 */
[----:B------:R-:W-:Y:S02]  /*4500*/  ISETP.GT.AND P2, PT, R2, 0x18, PT ;  /* 0x000000180200780c */ /* 0x000fe40003f44270 */
[----:B------:R-:W-:Y:S02]  /*4510*/  FSEL R11, R76, -INF , P6 ;  /* 0xff8000004c0b7808 */ /* 0x000fe40003000000 */
[----:B------:R-:W-:-:S02]  /*4520*/  FSEL R10, R77, -INF , P5 ;  /* 0xff8000004d0a7808 */ /* 0x000fc40002800000 */
[C---:B------:R-:W-:Y:S02]  /*4530*/  ISETP.GT.AND P6, PT, R2.reuse, 0x20, PT ;  /* 0x000000200200780c */ /* 0x040fe40003fc4270 */
[C---:B------:R-:W-:Y:S02]  /*4540*/  ISETP.GT.AND P5, PT, R2.reuse, 0x21, PT ;  /* 0x000000210200780c */ /* 0x040fe40003fa4270 */
[----:B------:R-:W-:Y:S02]  /*4550*/  FSEL R85, R85, -INF , P0 ;  /* 0xff80000055557808 */ /* 0x000fe40000000000 */
[----:B------:R-:W-:Y:S02]  /*4560*/  ISETP.GT.AND P0, PT, R2, 0x19, PT ;  /* 0x000000190200780c */ /* 0x000fe40003f04270 */
[----:B------:R-:W-:Y:S02]  /*4570*/  FSEL R70, R70, -INF , P2 ;  /* 0xff80000046467808 */ /* 0x000fe40001000000 */
[----:B------:R-:W-:-:S02]  /*4580*/  ISETP.GT.AND P2, PT, R2, 0x28, PT ;  /* 0x000000280200780c */ /* 0x000fc40003f44270 */
[----:B------:R-:W-:Y:S02]  /*4590*/  FSEL R108, R72, -INF , P6 ;  /* 0xff800000486c7808 */ /* 0x000fe40003000000 */
[----:B------:R-:W-:Y:S02]  /*45a0*/  FSEL R93, R73, -INF , P5 ;  /* 0xff800000495d7808 */ /* 0x000fe40002800000 */
[C---:B------:R-:W-:Y:S02]  /*45b0*/  ISETP.GT.AND P6, PT, R2.reuse, 0x30, PT ;  /* 0x000000300200780c */ /* 0x040fe40003fc4270 */
[----:B------:R-:W-:Y:S02]  /*45c0*/  ISETP.GT.AND P5, PT, R2, 0x31, PT ;  /* 0x000000310200780c */ /* 0x000fe40003fa4270 */
[----:B------:R-:W-:Y:S02]  /*45d0*/  IMNMX R0, R18, R0, PT ;  /* 0x0000000012007217 */ /* 0x000fe40003800200 */
[----:B------:R-:W-:-:S02]  /*45e0*/  FSEL R71, R71, -INF , P0 ;  /* 0xff80000047477808 */ /* 0x000fc40000000000 */
[C---:B------:R-:W-:Y:S02]  /*45f0*/  ISETP.GT.AND P0, PT, R2.reuse, 0x29, PT ;  /* 0x000000290200780c */ /* 0x040fe40003f04270 */
[----:B------:R-:W-:Y:S02]  /*4600*/  FSEL R79, R21, -INF , P2 ;  /* 0xff800000154f7808 */ /* 0x000fe40001000000 */
[----:B------:R-:W-:Y:S02]  /*4610*/  ISETP.GT.AND P2, PT, R2, 0x38, PT ;  /* 0x000000380200780c */ /* 0x000fe40003f44270 */
[----:B------:R-:W-:Y:S02]  /*4620*/  FSEL R63, R63, -INF , P6 ;  /* 0xff8000003f3f7808 */ /* 0x000fe40003000000 */
[----:B------:R-:W-:Y:S02]  /*4630*/  FSEL R62, R62, -INF , P5 ;  /* 0xff8000003e3e7808 */ /* 0x000fe40002800000 */
[----:B------:R-:W-:-:S02]  /*4640*/  ISETP.GT.AND P6, PT, R0, RZ, PT ;  /* 0x000000ff0000720c */ /* 0x000fc40003fc4270 */
[----:B------:R-:W-:Y:S02]  /*4650*/  ISETP.GT.AND P5, PT, R0, 0x1, PT ;  /* 0x000000010000780c */ /* 0x000fe40003fa4270 */
[----:B------:R-:W-:Y:S02]  /*4660*/  FSEL R78, R20, -INF , P0 ;  /* 0xff800000144e7808 */ /* 0x000fe40000000000 */
[----:B------:R-:W-:Y:S02]  /*4670*/  ISETP.GT.AND P0, PT, R2, 0x39, PT ;  /* 0x000000390200780c */ /* 0x000fe40003f04270 */
[----:B------:R-:W-:Y:S02]  /*4680*/  FSEL R77, R17, -INF , P2 ;  /* 0xff800000114d7808 */ /* 0x000fe40001000000 */
[----:B------:R-:W-:Y:S02]  /*4690*/  ISETP.GT.AND P2, PT, R0, 0x8, PT ;  /* 0x000000080000780c */ /* 0x000fe40003f44270 */
[----:B------:R-:W-:-:S02]  /*46a0*/  FSEL R88, R88, -INF , P6 ;  /* 0xff80000058587808 */ /* 0x000fc40003000000 */
[----:B------:R-:W-:Y:S02]  /*46b0*/  FSEL R89, R89, -INF , P5 ;  /* 0xff80000059597808 */ /* 0x000fe40002800000 */
[C---:B------:R-:W-:Y:S02]  /*46c0*/  ISETP.GT.AND P6, PT, R0.reuse, 0x10, PT ;  /* 0x000000100000780c */ /* 0x040fe40003fc4270 */
[----:B------:R-:W-:Y:S02]  /*46d0*/  ISETP.GT.AND P5, PT, R0, 0x11, PT ;  /* 0x000000110000780c */ /* 0x000fe40003fa4270 */
[----:B------:R-:W-:Y:S02]  /*46e0*/  FSEL R76, R16, -INF , P0 ;  /* 0xff800000104c7808 */ /* 0x000fe40000000000 */
[----:B------:R-:W-:Y:S02]  /*46f0*/  ISETP.GT.AND P0, PT, R0, 0x9, PT ;  /* 0x000000090000780c */ /* 0x000fe40003f04270 */
[----:B------:R-:W-:-:S02]  /*4700*/  FSEL R91, R91, -INF , P2 ;  /* 0xff8000005b5b7808 */ /* 0x000fc40001000000 */
[----:B------:R-:W-:Y:S02]  /*4710*/  ISETP.GT.AND P2, PT, R0, 0x18, PT ;  /* 0x000000180000780c */ /* 0x000fe40003f44270 */
[----:B------:R-:W-:Y:S02]  /*4720*/  FSEL R80, R80, -INF , P6 ;  /* 0xff80000050507808 */ /* 0x000fe40003000000 */
        /* <DEDUP_REMOVED lines=10> */
[----:B------:R-:W-:Y:S02]  /*47d0*/  ISETP.GT.AND P5, PT, R0, 0x31, PT ;  /* 0x000000310000780c */ /* 0x000fe40003fa4270 */
[----:B------:R-:W-:Y:S02]  /*47e0*/  IMNMX R18, R18, R3, PT ;  /* 0x0000000312127217 */ /* 0x000fe40003800200 */
[----:B------:R-:W-:Y:S02]  /*47f0*/  FSEL R69, R69, -INF , P0 ;  /* 0xff80000045457808 */ /* 0x000fe40000000000 */
[----:B------:R-:W-:Y:S02]  /*4800*/  ISETP.GT.AND P0, PT, R0, 0x29, PT ;  /* 0x000000290000780c */ /* 0x000fe40003f04270 */
[----:B------:R-:W-:Y:S02]  /*4810*/  FSEL R176, R176, -INF , P2 ;  /* 0xff800000b0b07808 */ /* 0x000fe40001000000 */
[----:B------:R-:W-:-:S02]  /*4820*/  ISETP.GT.AND P2, PT, R0, 0x38, PT ;  /* 0x000000380000780c */ /* 0x000fc40003f44270 */
[----:B------:R-:W-:Y:S02]  /*4830*/  FSEL R67, R67, -INF , P6 ;  /* 0xff80000043437808 */ /* 0x000fe40003000000 */
[----:B------:R-:W-:Y:S02]  /*4840*/  FSEL R66, R66, -INF , P5 ;  /* 0xff80000042427808 */ /* 0x000fe40002800000 */
[C---:B------:R-:W-:Y:S02]  /*4850*/  ISETP.GT.AND P6, PT, R18.reuse, RZ, PT ;  /* 0x000000ff1200720c */ /* 0x040fe40003fc4270 */
[----:B------:R-:W-:Y:S02]  /*4860*/  ISETP.GT.AND P5, PT, R18, 0x1, PT ;  /* 0x000000011200780c */ /* 0x000fe40003fa4270 */
[----:B------:R-:W-:Y:S02]  /*4870*/  FSEL R215, R215, -INF , P0 ;  /* 0xff800000d7d77808 */ /* 0x000fe40000000000 */
[----:B------:R-:W-:-:S02]  /*4880*/  ISETP.GT.AND P0, PT, R0, 0x39, PT ;  /* 0x000000390000780c */ /* 0x000fc40003f04270 */
[----:B------:R-:W-:Y:S02]  /*4890*/  FSEL R65, R65, -INF , P2 ;  /* 0xff80000041417808 */ /* 0x000fe40001000000 */
[----:B------:R-:W-:Y:S02]  /*48a0*/  FMNMX.FTZ R3, R15, R14, !PT ;  /* 0x0000000e0f037209 */ /* 0x000fe40007810000 */
[----:B------:R-:W-:Y:S02]  /*48b0*/  ISETP.GT.AND P2, PT, R18, 0x8, PT ;  /* 0x000000081200780c */ /* 0x000fe40003f44270 */
[----:B------:R-:W-:Y:S02]  /*48c0*/  FSEL R121, R121, -INF , P6 ;  /* 0xff80000079797808 */ /* 0x000fe40003000000 */
[----:B------:R-:W-:Y:S02]  /*48d0*/  FSEL R125, R125, -INF , P5 ;  /* 0xff8000007d7d7808 */ /* 0x000fe40002800000 */
[----:B------:R-:W-:-:S02]  /*48e0*/  FMNMX.FTZ R5, R88, R89, !PT ;  /* 0x0000005958057209 */ /* 0x000fc40007810000 */
[----:B------:R-:W-:Y:S02]  /*48f0*/  FMNMX.FTZ R4, R124, R120, !PT ;  /* 0x000000787c047209 */ /* 0x000fe40007810000 */
[----:B------:R-:W-:Y:S02]  /*4900*/  FSEL R64, R64, -INF , P0 ;  /* 0xff80000040407808 */ /* 0x000fe40000000000 */
[----:B------:R-:W-:Y:S02]  /*4910*/  FMNMX.FTZ R2, R126, R3, !PT ;  /* 0x000000037e027209 */ /* 0x000fe40007810000 */
[----:B------:R-:W-:Y:S02]  /*4920*/  ISETP.GT.AND P0, PT, R18, 0x9, PT ;  /* 0x000000091200780c */ /* 0x000fe40003f04270 */
[----:B------:R-:W-:Y:S02]  /*4930*/  FSEL R86, R86, -INF , P2 ;  /* 0xff80000056567808 */ /* 0x000fe40001000000 */
[----:B------:R-:W-:-:S02]  /*4940*/  FMNMX.FTZ R5, R91, R5, !PT ;  /* 0x000000055b057209 */ /* 0x000fc40007810000 */
[----:B------:R-:W-:Y:S02]  /*4950*/  FMNMX.FTZ R4, R84, R4, !PT ;  /* 0x0000000454047209 */ /* 0x000fe40007810000 */
[----:B------:R-:W-:Y:S02]  /*4960*/  FMNMX.FTZ R6, R121, R125, !PT ;  /* 0x0000007d79067209 */ /* 0x000fe40007810000 */
[----:B------:R-:W-:Y:S02]  /*4970*/  FMNMX.FTZ R2, R90, R2, !PT ;  /* 0x000000025a027209 */ /* 0x000fe40007810000 */
[----:B------:R-:W-:Y:S02]  /*4980*/  ISETP.GT.AND P6, PT, R18, 0x10, PT ;  /* 0x000000101200780c */ /* 0x000fe40003fc4270 */
[----:B------:R-:W-:Y:S02]  /*4990*/  FSEL R87, R87, -INF , P0 ;  /* 0xff80000057577808 */ /* 0x000fe40000000000 */
[----:B------:R-:W-:-:S02]  /*49a0*/  FMNMX.FTZ R5, R116, R5, !PT ;  /* 0x0000000574057209 */ /* 0x000fc40007810000 */
[----:B------:R-:W-:Y:S02]  /*49b0*/  FMNMX.FTZ R4, R85, R4, !PT ;  /* 0x0000000455047209 */ /* 0x000fe40007810000 */
[----:B------:R-:W-:Y:S02]  /*49c0*/  FMNMX.FTZ R6, R86, R6, !PT ;  /* 0x0000000656067209 */ /* 0x000fe40007810000 */
[----:B------:R-:W-:Y:S02]  /*49d0*/  ISETP.GT.AND P5, PT, R18, 0x11, PT ;  /* 0x000000111200780c */ /* 0x000fe40003fa4270 */
[----:B------:R-:W-:Y:S02]  /*49e0*/  FSEL R82, R82, -INF , P6 ;  /* 0xff80000052527808 */ /* 0x000fe40003000000 */
[----:B------:R-:W-:Y:S02]  /*49f0*/  FMNMX.FTZ R2, R117, R2, !PT ;  /* 0x0000000275027209 */ /* 0x000fe40007810000 */
        /* <DEDUP_REMOVED lines=63> */
[----:B------:R-:W-:Y:S02]  /*4df0*/  FMNMX.FTZ R7, R197, R7, !PT ;  /* 0x00000007c5077209 */ /* 0x000fe40007810000 */
[----:B------:R-:W-:Y:S02]  /*4e00*/  FMNMX.FTZ R5, R64, R5, !PT ;  /* 0x0000000540057209 */ /* 0x000fe40007810000 */
[----:B------:R-:W-:Y:S01]  /*4e10*/  FMNMX.FTZ R4, R76, R4, !PT ;  /* 0x000000044c047209 */ /* 0x000fe20007810000 */
[----:B------:R-:W1:Y:S01]  /*4e20*/  SHFL.BFLY PT, R3, R7, 0x2, 0x1f ;  /* 0x0c401f0007037f89 */ /* 0x000e6200000e0000 */
[----:B------:R-:W-:-:S02]  /*4e30*/  FSEL R111, R111, -INF , P0 ;  /* 0xff8000006f6f7808 */ /* 0x000fc40000000000 */
[----:B------:R-:W-:Y:S01]  /*4e40*/  FMNMX.FTZ R6, R168, R6, !PT ;  /* 0x00000006a8067209 */ /* 0x000fe20007810000 */
[----:B------:R-:W2:Y:S03]  /*4e50*/  SHFL.BFLY PT, R2, R5, 0x2, 0x1f ;  /* 0x0c401f0005027f89 */ /* 0x000ea600000e0000 */
[----:B------:R-:W-:Y:S01]  /*4e60*/  FMNMX.FTZ R6, R111, R6, !PT ;  /* 0x000000066f067209 */ /* 0x000fe20007810000 */
[----:B------:R-:W3:Y:S04]  /*4e70*/  SHFL.BFLY PT, R0, R4, 0x2, 0x1f ;  /* 0x0c401f0004007f89 */ /* 0x000ee800000e0000 */
[----:B------:R-:W4:Y:S01]  /*4e80*/  SHFL.BFLY PT, R196, R6, 0x2, 0x1f ;  /* 0x0c401f0006c47f89 */ /* 0x000f2200000e0000 */
[----:B-1----:R-:W-:-:S02]  /*4e90*/  FMNMX.FTZ R7, R3, R7, !PT ;  /* 0x0000000703077209 */ /* 0x002fc40007810000 */
[----:B--2---:R-:W-:-:S03]  /*4ea0*/  FMNMX.FTZ R5, R5, R2, !PT ;  /* 0x0000000205057209 */ /* 0x004fc60007810000 */
[----:B------:R-:W1:Y:S01]  /*4eb0*/  SHFL.BFLY PT, R3, R7, 0x1, 0x1f ;  /* 0x0c201f0007037f89 */ /* 0x000e6200000e0000 */
[----:B---3--:R-:W-:-:S03]  /*4ec0*/  FMNMX.FTZ R4, R4, R0, !PT ;  /* 0x0000000004047209 */ /* 0x008fc60007810000 */
[----:B------:R-:W2:Y:S01]  /*4ed0*/  SHFL.BFLY PT, R2, R5, 0x1, 0x1f ;  /* 0x0c201f0005027f89 */ /* 0x000ea200000e0000 */
[----:B----4-:R-:W-:-:S03]  /*4ee0*/  FMNMX.FTZ R196, R6, R196, !PT ;  /* 0x000000c406c47209 */ /* 0x010fc60007810000 */
[----:B------:R-:W3:Y:S04]  /*4ef0*/  SHFL.BFLY PT, R0, R4, 0x1, 0x1f ;  /* 0x0c201f0004007f89 */ /* 0x000ee800000e0000 */
[----:B------:R4:W4:Y:S01]  /*4f00*/  SHFL.BFLY PT, R6, R196, 0x1, 0x1f ;  /* 0x0c201f00c4067f89 */ /* 0x00092200000e0000 */
[----:B-1----:R-:W-:Y:S02]  /*4f10*/  FMNMX.FTZ R3, R7, R3, !PT ;  /* 0x0000000307037209 */ /* 0x002fe40007810000 */
[----:B--2---:R-:W-:Y:S02]  /*4f20*/  FMNMX.FTZ R2, R5, R2, !PT ;  /* 0x0000000205027209 */ /* 0x004fe40007810000 */
[----:B---3--:R-:W-:Y:S02]  /*4f30*/  FMNMX.FTZ R0, R4, R0, !PT ;  /* 0x0000000004007209 */ /* 0x008fe40007810000 */
.L_x_1738:
[C---:B------:R-:W-:Y:S01]  /*4f40*/  FMUL.FTZ R193, R3.reuse, c[0x0][0x2d0] ;  /* 0x0000b40003c17a20 */ /* 0x040fe20000410000 */
[----:B------:R-:W-:Y:S01]  /*4f50*/  FSETP.NEU.FTZ.AND P0, PT, R3, -INF , PT ;  /* 0xff8000000300780b */ /* 0x000fe20003f1d000 */
[----:B------:R-:W-:Y:S01]  /*4f60*/  FMUL.FTZ R192, R2, c[0x0][0x2d0] ;  /* 0x0000b40002c07a20 */ /* 0x000fe20000410000 */
[----:B------:R-:W2:Y:S01]  /*4f70*/  LDL R221, [R1+0x3c] ;  /* 0x00003c0001dd7983 */ /* 0x000ea20000100800 */
[----:B------:R-:W-:Y:S01]  /*4f80*/  FMUL.FTZ R187, R0, c[0x0][0x2d0] ;  /* 0x0000b40000bb7a20 */ /* 0x000fe20000410000 */
[----:B------:R-:W-:Y:S01]  /*4f90*/  FSEL R193, R193, RZ, P0 ;  /* 0x000000ffc1c17208 */ /* 0x000fe20000000000 */
[----:B------:R-:W-:Y:S01]  /*4fa0*/  WARPSYNC 0xffffffff ;  /* 0xffffffff00007948 */ /* 0x000fe20003800000 */
[----:B------:R-:W-:Y:S01]  /*4fb0*/  FSETP.NEU.FTZ.AND P0, PT, R2, -INF , PT ;  /* 0xff8000000200780b */ /* 0x000fe20003f1d000 */
[----:B------:R-:W1:Y:S01]  /*4fc0*/  LDSM.16.MT88.4 R24, [R236+0x2000] ;  /* 0x00200000ec18783b */ /* 0x000e620000004200 */
[----:B----4-:R-:W-:Y:S01]  /*4fd0*/  FMNMX.FTZ R196, R6, R196, !PT ;  /* 0x000000c406c47209 */ /* 0x010fe20007810000 */
[----:B------:R-:W-:Y:S01]  /*4fe0*/  FFMA.FTZ R185, R15, c[0x0][0x2d0], -R193 ;  /* 0x0000b4000fb97a23 */ /* 0x000fe200000108c1 */
[----:B------:R-:W-:Y:S01]  /*4ff0*/  FSEL R192, R192, RZ, P0 ;  /* 0x000000ffc0c07208 */ /* 0x000fe20000000000 */
[----:B------:R-:W3:Y:S01]  /*5000*/  LDSM.16.MT88.4 R156, [R239] ;  /* 0x00000000ef9c783b */ /* 0x000ee20000004200 */
[----:B------:R-:W-:Y:S01]  /*5010*/  FSETP.NEU.FTZ.AND P0, PT, R0, -INF , PT ;  /* 0xff8000000000780b */ /* 0x000fe20003f1d000 */
[----:B------:R-:W-:-:S02]  /*5020*/  FMUL.FTZ R110, R196, c[0x0][0x2d0] ;  /* 0x0000b400c46e7a20 */ /* 0x000fc40000410000 */
[--C-:B------:R-:W-:Y:S01]  /*5030*/  FFMA.FTZ R206, R80, c[0x0][0x2d0], -R192.reuse ;  /* 0x0000b40050ce7a23 */ /* 0x100fe200000108c0 */
[----:B------:R-:W-:Y:S01]  /*5040*/  FSEL R187, R187, RZ, P0 ;  /* 0x000000ffbbbb7208 */ /* 0x000fe20000000000 */
[----:B------:R-:W-:Y:S01]  /*5050*/  FFMA.FTZ R60, R81, c[0x0][0x2d0], -R192 ;  /* 0x0000b400513c7a23 */ /* 0x000fe200000108c0 */
[----:B------:R-:W-:Y:S01]  /*5060*/  FSETP.NEU.FTZ.AND P0, PT, R196, -INF , PT ;  /* 0xff800000c400780b */ /* 0x000fe20003f1d000 */
[----:B------:R-:W4:Y:S01]  /*5070*/  LDSM.16.MT88.4 R148, [R238] ;  /* 0x00000000ee94783b */ /* 0x000f220000004200 */
[--C-:B------:R-:W-:Y:S01]  /*5080*/  FFMA.FTZ R184, R14, c[0x0][0x2d0], -R193.reuse ;  /* 0x0000b4000eb87a23 */ /* 0x100fe200000108c1 */
[----:B------:R-:W-:Y:S01]  /*5090*/  MUFU.EX2 R185, R185 ;  /* 0x000000b900b97308 */ /* 0x000fe20000000800 */
[----:B------:R-:W-:Y:S01]  /*50a0*/  FSEL R110, R110, RZ, P0 ;  /* 0x000000ff6e6e7208 */ /* 0x000fe20000000000 */
[----:B------:R-:W5:Y:S01]  /*50b0*/  LDSM.16.MT88.4 R140, [R237] ;  /* 0x00000000ed8c783b */ /* 0x000f620000004200 */
[--C-:B------:R-:W-:Y:S02]  /*50c0*/  FFMA.FTZ R92, R126, c[0x0][0x2d0], -R193.reuse ;  /* 0x0000b4007e5c7a23 */ /* 0x100fe400000108c1 */
[----:B------:R-:W-:Y:S01]  /*50d0*/  FFMA.FTZ R213, R90, c[0x0][0x2d0], -R193 ;  /* 0x0000b4005ad57a23 */ /* 0x000fe200000108c1 */
[----:B------:R-:W1:Y:S01]  /*50e0*/  LDSM.16.MT88.4 R132, [R236] ;  /* 0x00000000ec84783b */ /* 0x000e620000004200 */
[--C-:B------:R-:W-:Y:S01]  /*50f0*/  FFMA.FTZ R57, R82, c[0x0][0x2d0], -R110.reuse ;  /* 0x0000b40052397a23 */ /* 0x100fe2000001086e */
[----:B------:R-:W3:Y:S01]  /*5100*/  MUFU.EX2 R184, R184 ;  /* 0x000000b800b87308 */ /* 0x000ee20000000800 */
[----:B------:R-:W-:Y:S01]  /*5110*/  FFMA.FTZ R52, R83, c[0x0][0x2d0], -R110 ;  /* 0x0000b40053347a23 */ /* 0x000fe2000001086e */
[----:B------:R-:W-:Y:S01]  /*5120*/  LDSM.16.MT88.4 R96, [R238+0x2000] ;  /* 0x00200000ee60783b */ /* 0x000fe20000004200 */
[----:B------:R-:W-:-:S02]  /*5130*/  FFMA.FTZ R109, R88, c[0x0][0x2d0], -R192 ;  /* 0x0000b400586d7a23 */ /* 0x000fc400000108c0 */
[--C-:B------:R-:W-:Y:S01]  /*5140*/  FFMA.FTZ R214, R89, c[0x0][0x2d0], -R192.reuse ;  /* 0x0000b40059d67a23 */ /* 0x100fe200000108c0 */
[----:B------:R-:W1:Y:S01]  /*5150*/  LDSM.16.MT88.4 R80, [R239+0x2000] ;  /* 0x00200000ef50783b */ /* 0x000e620000004200 */
[--C-:B------:R-:W-:Y:S01]  /*5160*/  FFMA.FTZ R212, R91, c[0x0][0x2d0], -R192.reuse ;  /* 0x0000b4005bd47a23 */ /* 0x100fe200000108c0 */
[----:B------:R-:W-:Y:S01]  /*5170*/  MUFU.EX2 R92, R92 ;  /* 0x0000005c005c7308 */ /* 0x000fe20000000800 */
[----:B------:R-:W-:Y:S01]  /*5180*/  FFMA.FTZ R208, R116, c[0x0][0x2d0], -R192 ;  /* 0x0000b40074d07a23 */ /* 0x000fe200000108c0 */
[----:B------:R-:W1:Y:S01]  /*5190*/  LDSM.16.MT88.4 R112, [R237+0x2000] ;  /* 0x00200000ed70783b */ /* 0x000e620000004200 */
[--C-:B------:R-:W-:Y:S02]  /*51a0*/  FFMA.FTZ R95, R124, c[0x0][0x2d0], -R187.reuse ;  /* 0x0000b4007c5f7a23 */ /* 0x100fe400000108bb */
[--C-:B------:R-:W-:Y:S01]  /*51b0*/  FFMA.FTZ R94, R120, c[0x0][0x2d0], -R187.reuse ;  /* 0x0000b400785e7a23 */ /* 0x100fe200000108bb */
[----:B------:R-:W-:Y:S01]  /*51c0*/  LDSM.16.MT88.4 R44, [R239+0x800] ;  /* 0x00080000ef2c783b */ /* 0x000fe20000004200 */
[--C-:B------:R-:W-:Y:S01]  /*51d0*/  FFMA.FTZ R211, R84, c[0x0][0x2d0], -R187.reuse ;  /* 0x0000b40054d37a23 */ /* 0x100fe200000108bb */
[----:B------:R-:W4:Y:S01]  /*51e0*/  MUFU.EX2 R213, R213 ;  /* 0x000000d500d57308 */ /* 0x000f220000000800 */
[--C-:B------:R-:W-:Y:S01]  /*51f0*/  FFMA.FTZ R205, R85, c[0x0][0x2d0], -R187.reuse ;  /* 0x0000b40055cd7a23 */ /* 0x100fe200000108bb */
[----:B------:R-:W-:Y:S01]  /*5200*/  LDSM.16.MT88.4 R40, [R238+0x800] ;  /* 0x00080000ee28783b */ /* 0x000fe20000004200 */
[--C-:B------:R-:W-:Y:S01]  /*5210*/  FFMA.FTZ R210, R121, c[0x0][0x2d0], -R110.reuse ;  /* 0x0000b40079d27a23 */ /* 0x100fe2000001086e */
[----:B---3--:R-:W-:Y:S01]  /*5220*/  F2FP.BF16.PACK_AB R128, R184, R185 ;  /* 0x000000b9b880723e */ /* 0x008fe200000010ff */
[--C-:B------:R-:W-:Y:S01]  /*5230*/  FFMA.FTZ R209, R125, c[0x0][0x2d0], -R110.reuse ;  /* 0x0000b4007dd17a23 */ /* 0x100fe2000001086e */
[----:B------:R-:W-:Y:S01]  /*5240*/  LDSM.16.MT88.4 R32, [R236+0x800] ;  /* 0x00080000ec20783b */ /* 0x000fe20000004200 */
[--C-:B------:R-:W-:Y:S01]  /*5250*/  FFMA.FTZ R203, R86, c[0x0][0x2d0], -R110.reuse ;  /* 0x0000b40056cb7a23 */ /* 0x100fe2000001086e */
[----:B------:R-:W-:Y:S01]  /*5260*/  MUFU.EX2 R109, R109 ;  /* 0x0000006d006d7308 */ /* 0x000fe20000000800 */
[----:B------:R-:W-:Y:S01]  /*5270*/  FFMA.FTZ R201, R87, c[0x0][0x2d0], -R110 ;  /* 0x0000b40057c97a23 */ /* 0x000fe2000001086e */
[----:B------:R-:W-:Y:S01]  /*5280*/  LDSM.16.MT88.4 R28, [R239+0x2800] ;  /* 0x00280000ef1c783b */ /* 0x000fe20000004200 */
[----:B------:R-:W-:-:S02]  /*5290*/  FFMA.FTZ R204, R11, c[0x0][0x2d0], -R187 ;  /* 0x0000b4000bcc7a23 */ /* 0x000fc400000108bb */
[----:B------:R-:W-:Y:S01]  /*52a0*/  FFMA.FTZ R58, R10, c[0x0][0x2d0], -R187 ;  /* 0x0000b4000a3a7a23 */ /* 0x000fe200000108bb */
[----:B------:R-:W-:Y:S01]  /*52b0*/  LDSM.16.MT88.4 R16, [R238+0x2800] ;  /* 0x00280000ee10783b */ /* 0x000fe20000004200 */
[--C-:B------:R-:W-:Y:S01]  /*52c0*/  FFMA.FTZ R61, R13, c[0x0][0x2d0], -R193.reuse ;  /* 0x0000b4000d3d7a23 */ /* 0x100fe200000108c1 */
[----:B------:R-:W3:Y:S01]  /*52d0*/  MUFU.EX2 R214, R214 ;  /* 0x000000d600d67308 */ /* 0x000ee20000000800 */
[--C-:B------:R-:W-:Y:S01]  /*52e0*/  FFMA.FTZ R56, R12, c[0x0][0x2d0], -R193.reuse ;  /* 0x0000b4000c387a23 */ /* 0x100fe200000108c1 */
[----:B------:R-:W5:Y:S01]  /*52f0*/  LDSM.16.MT88.4 R8, [R236+0x2800] ;  /* 0x00280000ec08783b */ /* 0x000f620000004200 */
[--C-:B------:R-:W-:Y:S01]  /*5300*/  FFMA.FTZ R51, R36, c[0x0][0x2d0], -R110.reuse ;  /* 0x0000b40024337a23 */ /* 0x100fe2000001086e */
[----:B----4-:R-:W-:Y:S01]  /*5310*/  F2FP.BF16.PACK_AB R130, R213, R92 ;  /* 0x0000005cd582723e */ /* 0x010fe200000010ff */
[----:B------:R-:W-:Y:S01]  /*5320*/  FFMA.FTZ R50, R37, c[0x0][0x2d0], -R110 ;  /* 0x0000b40025327a23 */ /* 0x000fe2000001086e */
[----:B------:R-:W-:Y:S01]  /*5330*/  LDSM.16.MT88.4 R12, [R237+0x2800] ;  /* 0x00280000ed0c783b */ /* 0x000fe20000004200 */
[--C-:B------:R-:W-:Y:S01]  /*5340*/  FFMA.FTZ R207, R117, c[0x0][0x2d0], -R193.reuse ;  /* 0x0000b40075cf7a23 */ /* 0x100fe200000108c1 */
[----:B------:R-:W-:Y:S01]  /*5350*/  MUFU.EX2 R212, R212 ;  /* 0x000000d400d47308 */ /* 0x000fe20000000800 */
[----:B------:R-:W-:Y:S01]  /*5360*/  FFMA.FTZ R202, R122, c[0x0][0x2d0], -R193 ;  /* 0x0000b4007aca7a23 */ /* 0x000fe200000108c1 */
[----:B------:R-:W4:Y:S01]  /*5370*/  LDSM.16.MT88.4 R36, [R237+0x800] ;  /* 0x00080000ed24783b */ /* 0x000f220000004200 */
[----:B------:R-:W-:-:S02]  /*5380*/  FFMA.FTZ R59, R68, c[0x0][0x2d0], -R192 ;  /* 0x0000b400443b7a23 */ /* 0x000fc400000108c0 */
[----:B------:R-:W-:Y:S02]  /*5390*/  FFMA.FTZ R55, R69, c[0x0][0x2d0], -R192 ;  /* 0x0000b40045377a23 */ /* 0x000fe400000108c0 */
[--C-:B------:R-:W-:Y:S01]  /*53a0*/  FFMA.FTZ R54, R70, c[0x0][0x2d0], -R187.reuse ;  /* 0x0000b40046367a23 */ /* 0x100fe200000108bb */
[----:B------:R-:W1:Y:S01]  /*53b0*/  MUFU.EX2 R208, R208 ;  /* 0x000000d000d07308 */ /* 0x000e620000000800 */
[----:B---3--:R-:W-:Y:S01]  /*53c0*/  F2FP.BF16.PACK_AB R129, R214, R109 ;  /* 0x0000006dd681723e */ /* 0x008fe200000010ff */
        /* <DEDUP_REMOVED lines=8> */
[----:B------:R-:W3:Y:S01]  /*5450*/  MUFU.EX2 R94, R94 ;  /* 0x0000005e005e7308 */ /* 0x000ee20000000800 */
[----:B-1----:R-:W-:Y:S01]  /*5460*/  F2FP.BF16.PACK_AB R131, R208, R212 ;  /* 0x000000d4d083723e */ /* 0x002fe200000010ff */
[--C-:B------:R-:W-:Y:S02]  /*5470*/  FFMA.FTZ R198, R198, c[0x0][0x2d0], -R193.reuse ;  /* 0x0000b400c6c67a23 */ /* 0x100fe400000108c1 */
[----:B------:R-:W-:Y:S02]  /*5480*/  FFMA.FTZ R197, R197, c[0x0][0x2d0], -R193 ;  /* 0x0000b400c5c57a23 */ /* 0x000fe400000108c1 */
[----:B------:R-:W-:-:S02]  /*5490*/  FFMA.FTZ R216, R216, c[0x0][0x2d0], -R192 ;  /* 0x0000b400d8d87a23 */ /* 0x000fc400000108c0 */
[----:B------:R-:W-:Y:S01]  /*54a0*/  MUFU.EX2 R211, R211 ;  /* 0x000000d300d37308 */ /* 0x000fe20000000800 */
[C---:B------:R-:W-:Y:S01]  /*54b0*/  HMMA.16816.F32.BF16 R116, R128.reuse, R24, RZ ;  /* 0x000000188074723c */ /* 0x040fe200000418ff */
[--C-:B------:R-:W-:Y:S02]  /*54c0*/  FFMA.FTZ R215, R215, c[0x0][0x2d0], -R192.reuse ;  /* 0x0000b400d7d77a23 */ /* 0x100fe400000108c0 */
[--C-:B------:R-:W-:Y:S02]  /*54d0*/  FFMA.FTZ R67, R67, c[0x0][0x2d0], -R192.reuse ;  /* 0x0000b40043437a23 */ /* 0x100fe400000108c0 */
[--C-:B------:R-:W-:Y:S02]  /*54e0*/  FFMA.FTZ R66, R66, c[0x0][0x2d0], -R192.reuse ;  /* 0x0000b40042427a23 */ /* 0x100fe400000108c0 */
[----:B------:R-:W1:Y:S01]  /*54f0*/  MUFU.EX2 R205, R205 ;  /* 0x000000cd00cd7308 */ /* 0x000e620000000800 */
[----:B---3--:R-:W-:Y:S01]  /*5500*/  F2FP.BF16.PACK_AB R20, R94, R95 ;  /* 0x0000005f5e14723e */ /* 0x008fe200000010ff */
[----:B------:R-:W-:Y:S01]  /*5510*/  HMMA.16816.F32.BF16 R160, R128, R156, RZ ;  /* 0x0000009c80a0723c */ /* 0x000fe200000418ff */
[----:B------:R-:W-:-:S02]  /*5520*/  FFMA.FTZ R65, R65, c[0x0][0x2d0], -R192 ;  /* 0x0000b40041417a23 */ /* 0x000fc400000108c0 */
[----:B------:R-:W-:Y:S02]  /*5530*/  FFMA.FTZ R64, R64, c[0x0][0x2d0], -R192 ;  /* 0x0000b40040407a23 */ /* 0x000fe400000108c0 */
[--C-:B------:R-:W-:Y:S01]  /*5540*/  FFMA.FTZ R63, R63, c[0x0][0x2d0], -R187.reuse ;  /* 0x0000b4003f3f7a23 */ /* 0x100fe200000108bb */
[----:B------:R-:W-:Y:S01]  /*5550*/  MUFU.EX2 R210, R210 ;  /* 0x000000d200d27308 */ /* 0x000fe20000000800 */
[----:B------:R-:W-:Y:S01]  /*5560*/  FFMA.FTZ R62, R62, c[0x0][0x2d0], -R187 ;  /* 0x0000b4003e3e7a23 */ /* 0x000fe200000108bb */
[----:B------:R-:W-:Y:S01]  /*5570*/  HMMA.16816.F32.BF16 R152, R128, R148, RZ ;  /* 0x000000948098723c */ /* 0x000fe200000418ff */
[----:B------:R-:W-:-:S04]  /*5580*/  FADD.FTZ R214, R109, R214 ;  /* 0x000000d66dd67221 */ /* 0x000fc80000010000 */
[----:B------:R-:W-:Y:S01]  /*5590*/  FADD.FTZ R214, R212, R214 ;  /* 0x000000d6d4d67221 */ /* 0x000fe20000010000 */
[----:B------:R-:W3:Y:S01]  /*55a0*/  MUFU.EX2 R209, R209 ;  /* 0x000000d100d17308 */ /* 0x000ee20000000800 */
[----:B-1----:R-:W-:Y:S01]  /*55b0*/  F2FP.BF16.PACK_AB R22, R205, R211 ;  /* 0x000000d3cd16723e */ /* 0x002fe200000010ff */
[----:B-----5:R-:W-:Y:S01]  /*55c0*/  HMMA.16816.F32.BF16 R144, R128, R140, RZ ;  /* 0x0000008c8090723c */ /* 0x020fe200000418ff */
[----:B------:R-:W-:-:S05]  /*55d0*/  FADD.FTZ R214, R208, R214 ;  /* 0x000000d6d0d67221 */ /* 0x000fca0000010000 */
[----:B------:R-:W1:Y:S02]  /*55e0*/  MUFU.EX2 R203, R203 ;  /* 0x000000cb00cb7308 */ /* 0x000e640000000800 */
[C---:B------:R-:W-:Y:S06]  /*55f0*/  HMMA.16816.F32.BF16 R136, R128.reuse, R132, RZ ;  /* 0x000000848088723c */ /* 0x040fec00000418ff */
[----:B------:R-:W5:Y:S01]  /*5600*/  MUFU.EX2 R201, R201 ;  /* 0x000000c900c97308 */ /* 0x000f620000000800 */
[----:B---3--:R-:W-:Y:S01]  /*5610*/  F2FP.BF16.PACK_AB R21, R209, R210 ;  /* 0x000000d2d115723e */ /* 0x008fe200000010ff */
[----:B------:R-:W-:Y:S01]  /*5620*/  HMMA.16816.F32.BF16 R68, R128, R80, RZ ;  /* 0x000000508044723c */ /* 0x000fe200000418ff */
[----:B------:R-:W-:-:S05]  /*5630*/  FADD.FTZ R209, R210, R209 ;  /* 0x000000d1d2d17221 */ /* 0x000fca0000010000 */
[----:B------:R-:W-:Y:S01]  /*5640*/  MUFU.EX2 R207, R207 ;  /* 0x000000cf00cf7308 */ /* 0x000fe20000000800 */
[----:B-1----:R-:W-:Y:S01]  /*5650*/  FADD.FTZ R209, R203, R209 ;  /* 0x000000d1cbd17221 */ /* 0x002fe20000010000 */
[----:B------:R-:W-:Y:S01]  /*5660*/  HMMA.16816.F32.BF16 R84, R128, R96, RZ ;  /* 0x000000608054723c */ /* 0x000fe200000418ff */
[----:B-----5:R-:W-:-:S05]  /*5670*/  F2FP.BF16.PACK_AB R23, R201, R203 ;  /* 0x000000cbc917723e */ /* 0x020fca00000010ff */
[----:B------:R-:W1:Y:S02]  /*5680*/  MUFU.EX2 R202, R202 ;  /* 0x000000ca00ca7308 */ /* 0x000e640000000800 */
[----:B------:R-:W-:Y:S01]  /*5690*/  HMMA.16816.F32.BF16 R100, R128, R112, RZ ;  /* 0x000000708064723c */ /* 0x000fe200000418ff */
[----:B------:R-:W-:-:S05]  /*56a0*/  FADD.FTZ R201, R201, R209 ;  /* 0x000000d1c9c97221 */ /* 0x000fca0000010000 */
[----:B------:R-:W-:Y:S02]  /*56b0*/  MUFU.EX2 R61, R61 ;  /* 0x0000003d003d7308 */ /* 0x000fe40000000800 */
[C---:B------:R-:W-:Y:S06]  /*56c0*/  HMMA.16816.F32.BF16 R120, R20.reuse, R24, RZ ;  /* 0x000000181478723c */ /* 0x040fec00000418ff */
[----:B------:R-:W3:Y:S02]  /*56d0*/  MUFU.EX2 R56, R56 ;  /* 0x0000003800387308 */ /* 0x000ee40000000800 */
[----:B------:R-:W-:Y:S01]  /*56e0*/  HMMA.16816.F32.BF16 R164, R20, R156, RZ ;  /* 0x0000009c14a4723c */ /* 0x000fe200000418ff */
[----:B-1----:R-:W-:Y:S01]  /*56f0*/  F2FP.BF16.PACK_AB R4, R202, R207 ;  /* 0x000000cfca04723e */ /* 0x002fe200000010ff */
[----:B------:R-:W-:-:S02]  /*5700*/  FFMA.FTZ R25, R168, c[0x0][0x2d0], -R110 ;  /* 0x0000b400a8197a23 */ /* 0x000fc4000001086e */
[----:B------:R-:W-:Y:S02]  /*5710*/  FFMA.FTZ R24, R111, c[0x0][0x2d0], -R110 ;  /* 0x0000b4006f187a23 */ /* 0x000fe4000001086e */
[----:B------:R-:W-:Y:S02]  /*5720*/  MUFU.EX2 R206, R206 ;  /* 0x000000ce00ce7308 */ /* 0x000fe40000000800 */
[C---:B------:R-:W-:Y:S06]  /*5730*/  HMMA.16816.F32.BF16 R172, R20.reuse, R148, RZ ;  /* 0x0000009414ac723c */ /* 0x040fec00000418ff */
[----:B------:R-:W1:Y:S02]  /*5740*/  MUFU.EX2 R60, R60 ;  /* 0x0000003c003c7308 */ /* 0x000e640000000800 */
[----:B------:R-:W-:Y:S01]  /*5750*/  HMMA.16816.F32.BF16 R180, R20, R140, RZ ;  /* 0x0000008c14b4723c */ /* 0x000fe200000418ff */
[----:B---3--:R-:W-:-:S05]  /*5760*/  F2FP.BF16.PACK_AB R6, R56, R61 ;  /* 0x0000003d3806723e */ /* 0x008fca00000010ff */
[----:B------:R-:W-:Y:S02]  /*5770*/  MUFU.EX2 R59, R59 ;  /* 0x0000003b003b7308 */ /* 0x000fe40000000800 */
[C---:B------:R-:W-:Y:S06]  /*5780*/  HMMA.16816.F32.BF16 R188, R20.reuse, R132, RZ ;  /* 0x0000008414bc723c */ /* 0x040fec00000418ff */
[----:B------:R-:W3:Y:S02]  /*5790*/  MUFU.EX2 R55, R55 ;  /* 0x0000003700377308 */ /* 0x000ee40000000800 */
[----:B------:R-:W-:Y:S01]  /*57a0*/  HMMA.16816.F32.BF16 R72, R20, R80, RZ ;  /* 0x000000501448723c */ /* 0x000fe200000418ff */
[----:B-1----:R-:W-:Y:S01]  /*57b0*/  F2FP.BF16.PACK_AB R5, R60, R206 ;  /* 0x000000ce3c05723e */ /* 0x002fe200000010ff */
[----:B------:R-:W-:-:S04]  /*57c0*/  FADD.FTZ R206, R206, R214 ;  /* 0x000000d6cece7221 */ /* 0x000fc80000010000 */
[----:B------:R-:W-:Y:S01]  /*57d0*/  FADD.FTZ R206, R60, R206 ;  /* 0x000000ce3cce7221 */ /* 0x000fe20000010000 */
[----:B------:R-:W-:Y:S01]  /*57e0*/  MUFU.EX2 R204, R204 ;  /* 0x000000cc00cc7308 */ /* 0x000fe20000000800 */
[C---:B------:R-:W-:Y:S07]  /*57f0*/  HMMA.16816.F32.BF16 R88, R20.reuse, R96, RZ ;  /* 0x000000601458723c */ /* 0x040fee00000418ff */
[----:B------:R-:W1:Y:S01]  /*5800*/  MUFU.EX2 R58, R58 ;  /* 0x0000003a003a7308 */ /* 0x000e620000000800 */
[----:B------:R-:W-:Y:S01]  /*5810*/  HMMA.16816.F32.BF16 R104, R20, R112, RZ ;  /* 0x000000701468723c */ /* 0x000fe200000418ff */
[----:B---3--:R-:W-:Y:S01]  /*5820*/  F2FP.BF16.PACK_AB R7, R55, R59 ;  /* 0x0000003b3707723e */ /* 0x008fe200000010ff */
[----:B------:R-:W-:-:S05]  /*5830*/  FADD.FTZ R59, R59, R206 ;  /* 0x000000ce3b3b7221 */ /* 0x000fca0000010000 */
[----:B------:R-:W-:Y:S01]  /*5840*/  MUFU.EX2 R54, R54 ;  /* 0x0000003600367308 */ /* 0x000fe20000000800 */
[C---:B------:R-:W-:Y:S07]  /*5850*/  HMMA.16816.F32.BF16 R116, R4.reuse, R8, R116 ;  /* 0x000000080474723c */ /* 0x040fee0000041874 */
[----:B------:R-:W3:Y:S01]  /*5860*/  MUFU.EX2 R53, R53 ;  /* 0x0000003500357308 */ /* 0x000ee20000000800 */
[----:B-1----:R-:W-:Y:S01]  /*5870*/  F2FP.BF16.PACK_AB R124, R58, R204 ;  /* 0x000000cc3a7c723e */ /* 0x002fe200000010ff */
[C---:B------:R-:W-:Y:S06]  /*5880*/  HMMA.16816.F32.BF16 R160, R4.reuse, R44, R160 ;  /* 0x0000002c04a0723c */ /* 0x040fec00000418a0 */
[----:B------:R-:W1:Y:S02]  /*5890*/  MUFU.EX2 R57, R57 ;  /* 0x0000003900397308 */ /* 0x000e640000000800 */
[C---:B------:R-:W-:Y:S06]  /*58a0*/  HMMA.16816.F32.BF16 R152, R4.reuse, R40, R152 ;  /* 0x000000280498723c */ /* 0x040fec0000041898 */
[----:B------:R-:W5:Y:S01]  /*58b0*/  MUFU.EX2 R52, R52 ;  /* 0x0000003400347308 */ /* 0x000f620000000800 */
[----:B---3--:R-:W-:Y:S01]  /*58c0*/  F2FP.BF16.PACK_AB R126, R53, R54 ;  /* 0x00000036357e723e */ /* 0x008fe200000010ff */
[C---:B----4-:R-:W-:Y:S06]  /*58d0*/  HMMA.16816.F32.BF16 R144, R4.reuse, R36, R144 ;  /* 0x000000240490723c */ /* 0x050fec0000041890 */
[----:B------:R-:W-:Y:S01]  /*58e0*/  MUFU.EX2 R51, R51 ;  /* 0x0000003300337308 */ /* 0x000fe20000000800 */
[----:B-1----:R-:W-:Y:S01]  /*58f0*/  FADD.FTZ R201, R57, R201 ;  /* 0x000000c939c97221 */ /* 0x002fe20000010000 */
[C---:B------:R-:W-:Y:S06]  /*5900*/  HMMA.16816.F32.BF16 R136, R4.reuse, R32, R136 ;  /* 0x000000200488723c */ /* 0x040fec0000041888 */
[----:B------:R-:W1:Y:S01]  /*5910*/  MUFU.EX2 R50, R50 ;  /* 0x0000003200327308 */ /* 0x000e620000000800 */
[----:B-----5:R-:W-:Y:S01]  /*5920*/  F2FP.BF16.PACK_AB R125, R52, R57 ;  /* 0x00000039347d723e */ /* 0x020fe200000010ff */
[C---:B------:R-:W-:Y:S06]  /*5930*/  HMMA.16816.F32.BF16 R68, R4.reuse, R28, R68 ;  /* 0x0000001c0444723c */ /* 0x040fec0000041844 */
[----:B------:R-:W-:Y:S02]  /*5940*/  MUFU.EX2 R200, R200 ;  /* 0x000000c800c87308 */ /* 0x000fe40000000800 */
[----:B------:R-:W-:Y:S01]  /*5950*/  HMMA.16816.F32.BF16 R84, R4, R16, R84 ;  /* 0x000000100454723c */ /* 0x000fe20000041854 */
[----:B-1----:R-:W-:-:S05]  /*5960*/  F2FP.BF16.PACK_AB R127, R50, R51 ;  /* 0x00000033327f723e */ /* 0x002fca00000010ff */
[----:B------:R-:W-:Y:S02]  /*5970*/  MUFU.EX2 R199, R199 ;  /* 0x000000c700c77308 */ /* 0x000fe40000000800 */
[----:B------:R-:W-:Y:S06]  /*5980*/  HMMA.16816.F32.BF16 R100, R4, R12, R100 ;  /* 0x0000000c0464723c */ /* 0x000fec0000041864 */
[----:B------:R-:W-:Y:S02]  /*5990*/  MUFU.EX2 R198, R198 ;  /* 0x000000c600c67308 */ /* 0x000fe40000000800 */
[C---:B------:R-:W-:Y:S07]  /*59a0*/  HMMA.16816.F32.BF16 R120, R124.reuse, R8, R120 ;  /* 0x000000087c78723c */ /* 0x040fee0000041878 */
[----:B------:R-:W-:Y:S01]  /*59b0*/  FADD.FTZ R8, R185, R184 ;  /* 0x000000b8b9087221 */ /* 0x000fe20000010000 */
[----:B------:R-:W-:Y:S01]  /*59c0*/  HMMA.16816.F32.BF16 R164, R124, R44, R164 ;  /* 0x0000002c7ca4723c */ /* 0x000fe200000418a4 */
[----:B------:R-:W-:Y:S01]  /*59d0*/  FADD.FTZ R9, R95, R94 ;  /* 0x0000005e5f097221 */ /* 0x000fe20000010000 */
[----:B------:R-:W-:Y:S01]  /*59e0*/  MUFU.EX2 R197, R197 ;  /* 0x000000c500c57308 */ /* 0x000fe20000000800 */
[----:B------:R-:W-:-:S02]  /*59f0*/  FADD.FTZ R8, R92, R8 ;  /* 0x000000085c087221 */ /* 0x000fc40000010000 */
[----:B------:R-:W-:Y:S02]  /*5a00*/  FADD.FTZ R211, R211, R9 ;  /* 0x00000009d3d37221 */ /* 0x000fe40000010000 */
[--C-:B------:R-:W-:Y:S01]  /*5a10*/  FFMA.FTZ R45, R77, c[0x0][0x2d0], -R187.reuse ;  /* 0x0000b4004d2d7a23 */ /* 0x100fe200000108bb */
[C---:B------:R-:W-:Y:S01]  /*5a20*/  HMMA.16816.F32.BF16 R172, R124.reuse, R40, R172 ;  /* 0x000000287cac723c */ /* 0x040fe200000418ac */
[----:B------:R-:W-:Y:S01]  /*5a30*/  FFMA.FTZ R44, R76, c[0x0][0x2d0], -R187 ;  /* 0x0000b4004c2c7a23 */ /* 0x000fe200000108bb */
[----:B------:R-:W-:Y:S01]  /*5a40*/  MUFU.EX2 R67, R67 ;  /* 0x0000004300437308 */ /* 0x000fe20000000800 */
[----:B------:R-:W-:Y:S02]  /*5a50*/  FADD.FTZ R213, R213, R8 ;  /* 0x00000008d5d57221 */ /* 0x000fe40000010000 */
[----:B------:R-:W-:Y:S02]  /*5a60*/  FADD.FTZ R211, R205, R211 ;  /* 0x000000d3cdd37221 */ /* 0x000fe40000010000 */
[--C-:B------:R-:W-:Y:S01]  /*5a70*/  FFMA.FTZ R41, R178, c[0x0][0x2d0], -R192.reuse ;  /* 0x0000b400b2297a23 */ /* 0x100fe200000108c0 */
[----:B------:R-:W-:Y:S01]  /*5a80*/  HMMA.16816.F32.BF16 R180, R124, R36, R180 ;  /* 0x000000247cb4723c */ /* 0x000fe200000418b4 */
[----:B------:R-:W-:Y:S01]  /*5a90*/  FFMA.FTZ R40, R176, c[0x0][0x2d0], -R192 ;  /* 0x0000b400b0287a23 */ /* 0x000fe200000108c0 */
        /* <DEDUP_REMOVED lines=24> */
[----:B------:R-:W-:Y:S05]  /*5c20*/  MUFU.EX2 R36, R36 ;  /* 0x0000002400247308 */ /* 0x000fea0000000800 */
[--C-:B------:R-:W-:Y:S01]  /*5c30*/  FFMA.FTZ R13, R186, c[0x0][0x2d0], -R110.reuse ;  /* 0x0000b400ba0d7a23 */ /* 0x100fe2000001086e */
[C---:B------:R-:W-:Y:S01]  /*5c40*/  HMMA.16816.F32.BF16 R168, R20.reuse, R158, RZ ;  /* 0x0000009e14a8723c */ /* 0x040fe200000418ff */
[----:B------:R-:W-:Y:S01]  /*5c50*/  FFMA.FTZ R12, R179, c[0x0][0x2d0], -R110 ;  /* 0x0000b400b30c7a23 */ /* 0x000fe2000001086e */
[----:B------:R-:W-:Y:S06]  /*5c60*/  MUFU.EX2 R33, R33 ;  /* 0x0000002100217308 */ /* 0x000fec0000000800 */
[C---:B------:R-:W-:Y:S02]  /*5c70*/  HMMA.16816.F32.BF16 R176, R20.reuse, R150, RZ ;  /* 0x0000009614b0723c */ /* 0x040fe400000418ff */
        /* <DEDUP_REMOVED lines=9> */
[----:B------:R-:W-:Y:S02]  /*5d10*/  HMMA.16816.F32.BF16 R108, R20, R114, RZ ;  /* 0x00000072146c723c */ /* 0x000fe400000418ff */
[----:B------:R-:W-:Y:S06]  /*5d20*/  MUFU.EX2 R45, R45 ;  /* 0x0000002d002d7308 */ /* 0x000fec0000000800 */
[C---:B------:R-:W-:Y:S02]  /*5d30*/  HMMA.16816.F32.BF16 R156, R128.reuse, R158, RZ ;  /* 0x0000009e809c723c */ /* 0x040fe400000418ff */
[----:B------:R-:W-:Y:S06]  /*5d40*/  MUFU.EX2 R44, R44 ;  /* 0x0000002c002c7308 */ /* 0x000fec0000000800 */
[C---:B------:R-:W-:Y:S02]  /*5d50*/  HMMA.16816.F32.BF16 R148, R128.reuse, R150, RZ ;  /* 0x000000968094723c */ /* 0x040fe400000418ff */
[----:B------:R-:W-:Y:S06]  /*5d60*/  MUFU.EX2 R202, R24 ;  /* 0x0000001800ca7308 */ /* 0x000fec0000000800 */
[C---:B------:R-:W-:Y:S08]  /*5d70*/  HMMA.16816.F32.BF16 R140, R128.reuse, R142, RZ ;  /* 0x0000008e808c723c */ /* 0x040ff000000418ff */
[C---:B------:R-:W-:Y:S08]  /*5d80*/  HMMA.16816.F32.BF16 R132, R128.reuse, R134, RZ ;  /* 0x000000868084723c */ /* 0x040ff000000418ff */
[C---:B------:R-:W-:Y:S08]  /*5d90*/  HMMA.16816.F32.BF16 R80, R128.reuse, R82, RZ ;  /* 0x000000528050723c */ /* 0x040ff000000418ff */
[C---:B------:R-:W-:Y:S08]  /*5da0*/  HMMA.16816.F32.BF16 R96, R128.reuse, R98, RZ ;  /* 0x000000628060723c */ /* 0x040ff000000418ff */
[----:B------:R-:W-:Y:S08]  /*5db0*/  HMMA.16816.F32.BF16 R112, R128, R114, RZ ;  /* 0x000000728070723c */ /* 0x000ff000000418ff */
[-C--:B------:R-:W-:Y:S08]  /*5dc0*/  HMMA.16816.F32.BF16 R20, R20, R26.reuse, RZ ;  /* 0x0000001a1414723c */ /* 0x080ff000000418ff */
[----:B------:R-:W-:Y:S08]  /*5dd0*/  HMMA.16816.F32.BF16 R128, R128, R26, RZ ;  /* 0x0000001a8080723c */ /* 0x000ff000000418ff */
[C---:B------:R-:W-:Y:S08]  /*5de0*/  HMMA.16816.F32.BF16 R168, R124.reuse, R46, R168 ;  /* 0x0000002e7ca8723c */ /* 0x040ff000000418a8 */
[C---:B------:R-:W-:Y:S08]  /*5df0*/  HMMA.16816.F32.BF16 R176, R124.reuse, R42, R176 ;  /* 0x0000002a7cb0723c */ /* 0x040ff000000418b0 */
[C---:B------:R-:W-:Y:S08]  /*5e00*/  HMMA.16816.F32.BF16 R184, R124.reuse, R38, R184 ;  /* 0x000000267cb8723c */ /* 0x040ff000000418b8 */
[C---:B------:R-:W-:Y:S08]  /*5e10*/  HMMA.16816.F32.BF16 R192, R124.reuse, R34, R192 ;  /* 0x000000227cc0723c */ /* 0x040ff000000418c0 */
[C---:B------:R-:W-:Y:S08]  /*5e20*/  HMMA.16816.F32.BF16 R76, R124.reuse, R30, R76 ;  /* 0x0000001e7c4c723c */ /* 0x040ff0000004184c */
[C---:B------:R-:W-:Y:S08]  /*5e30*/  HMMA.16816.F32.BF16 R92, R124.reuse, R18, R92 ;  /* 0x000000127c5c723c */ /* 0x040ff0000004185c */
[C---:B------:R-:W-:Y:S08]  /*5e40*/  HMMA.16816.F32.BF16 R108, R124.reuse, R14, R108 ;  /* 0x0000000e7c6c723c */ /* 0x040ff0000004186c */
[-C--:B------:R-:W-:Y:S01]  /*5e50*/  HMMA.16816.F32.BF16 R124, R124, R10.reuse, R20 ;  /* 0x0000000a7c7c723c */ /* 0x080fe20000041814 */
[----:B------:R-:W1:Y:S07]  /*5e60*/  MUFU.EX2 R22, R220 ;  /* 0x000000dc00167308 */ /* 0x000e6e0000000800 */
[C---:B------:R-:W-:Y:S01]  /*5e70*/  HMMA.16816.F32.BF16 R128, R4.reuse, R10, R128 ;  /* 0x0000000a0480723c */ /* 0x040fe20000041880 */
[----:B------:R-:W3:Y:S01]  /*5e80*/  LDSM.16.MT88.4 R8, [R239+0x1000] ;  /* 0x00100000ef08783b */ /* 0x000ee20000004200 */
[----:B------:R-:W4:Y:S06]  /*5e90*/  MUFU.EX2 R20, R219 ;  /* 0x000000db00147308 */ /* 0x000f2c0000000800 */
[C---:B------:R-:W-:Y:S01]  /*5ea0*/  HMMA.16816.F32.BF16 R156, R4.reuse, R46, R156 ;  /* 0x0000002e049c723c */ /* 0x040fe2000004189c */
[----:B-1----:R-:W-:Y:S01]  /*5eb0*/  FADD.FTZ R54, R22, R54 ;  /* 0x0000003616367221 */ /* 0x002fe20000010000 */
[----:B------:R-:W-:Y:S06]  /*5ec0*/  MUFU.EX2 R21, R216 ;  /* 0x000000d800157308 */ /* 0x000fec0000000800 */
[----:B------:R-:W-:Y:S02]  /*5ed0*/  HMMA.16816.F32.BF16 R148, R4, R42, R148 ;  /* 0x0000002a0494723c */ /* 0x000fe40000041894 */
[----:B------:R-:W1:Y:S01]  /*5ee0*/  MUFU.EX2 R43, R218 ;  /* 0x000000da002b7308 */ /* 0x000e620000000800 */
[----:B----4-:R-:W-:-:S05]  /*5ef0*/  FADD.FTZ R54, R20, R54 ;  /* 0x0000003614367221 */ /* 0x010fca0000010000 */
[C---:B------:R-:W-:Y:S02]  /*5f00*/  HMMA.16816.F32.BF16 R140, R4.reuse, R38, R140 ;  /* 0x00000026048c723c */ /* 0x040fe4000004188c */
[----:B------:R-:W4:Y:S06]  /*5f10*/  MUFU.EX2 R42, R217 ;  /* 0x000000d9002a7308 */ /* 0x000f2c0000000800 */
[----:B------:R-:W-:Y:S02]  /*5f20*/  HMMA.16816.F32.BF16 R132, R4, R34, R132 ;  /* 0x000000220484723c */ /* 0x000fe40000041884 */
[----:B------:R-:W5:Y:S01]  /*5f30*/  MUFU.EX2 R39, R215 ;  /* 0x000000d700277308 */ /* 0x000f620000000800 */
[----:B-1----:R-:W-:-:S05]  /*5f40*/  FADD.FTZ R54, R43, R54 ;  /* 0x000000362b367221 */ /* 0x002fca0000010000 */
[----:B------:R-:W-:Y:S02]  /*5f50*/  HMMA.16816.F32.BF16 R80, R4, R30, R80 ;  /* 0x0000001e0450723c */ /* 0x000fe40000041850 */
[----:B------:R1:W1:Y:S01]  /*5f60*/  MUFU.EX2 R23, R17 ;  /* 0x0000001100177308 */ /* 0x0002620000000800 */
[----:B----4-:R-:W-:-:S04]  /*5f70*/  FADD.FTZ R54, R42, R54 ;  /* 0x000000362a367221 */ /* 0x010fc80000010000 */
[----:B------:R-:W-:Y:S01]  /*5f80*/  F2FP.BF16.PACK_AB R30, R197, R198 ;  /* 0x000000c6c51e723e */ /* 0x000fe200000010ff */
[----:B------:R-:W-:Y:S01]  /*5f90*/  HMMA.16816.F32.BF16 R96, R4, R18, R96 ;  /* 0x000000120460723c */ /* 0x000fe20000041860 */
[----:B------:R-:W-:Y:S01]  /*5fa0*/  F2FP.BF16.PACK_AB R31, R64, R65 ;  /* 0x00000041401f723e */ /* 0x000fe200000010ff */
[----:B------:R4:W2:Y:S01]  /*5fb0*/  MUFU.EX2 R38, R16 ;  /* 0x0000001000267308 */ /* 0x0008a20000000800 */
[----:B------:R-:W-:-:S04]  /*5fc0*/  FADD.FTZ R54, R200, R54 ;  /* 0x00000036c8367221 */ /* 0x000fc80000010000 */
[----:B------:R-:W-:Y:S01]  /*5fd0*/  F2FP.BF16.PACK_AB R18, R42, R43 ;  /* 0x0000002b2a12723e */ /* 0x000fe200000010ff */
[----:B------:R-:W-:Y:S01]  /*5fe0*/  HMMA.16816.F32.BF16 R112, R4, R14, R112 ;  /* 0x0000000e0470723c */ /* 0x000fe20000041870 */
[----:B-----5:R-:W-:Y:S01]  /*5ff0*/  F2FP.BF16.PACK_AB R19, R39, R40 ;  /* 0x000000282713723e */ /* 0x020fe200000010ff */
[----:B------:R-:W-:Y:S01]  /*6000*/  MUFU.EX2 R35, R13 ;  /* 0x0000000d00237308 */ /* 0x000fe20000000800 */
[----:B-1----:R-:W-:Y:S01]  /*6010*/  F2FP.BF16.PACK_AB R17, R41, R21 ;  /* 0x000000152911723e */ /* 0x002fe200000010ff */
[----:B------:R-:W-:Y:S02]  /*6020*/  FADD.FTZ R53, R23, R53 ;  /* 0x0000003517357221 */ /* 0x000fe40000010000 */
[----:B------:R-:W-:Y:S01]  /*6030*/  FADD.FTZ R54, R199, R54 ;  /* 0x00000036c7367221 */ /* 0x000fe20000010000 */
[----:B------:R-:W-:Y:S02]  /*6040*/  F2FP.BF16.PACK_AB R6, R36, R37 ;  /* 0x000000252406723e */ /* 0x000fe400000010ff */
[----:B------:R-:W-:Y:S01]  /*6050*/  F2FP.BF16.PACK_AB R7, R32, R33 ;  /* 0x000000212007723e */ /* 0x000fe200000010ff */
[----:B------:R-:W1:Y:S01]  /*6060*/  MUFU.EX2 R34, R12 ;  /* 0x0000000c00227308 */ /* 0x000e620000000800 */
[----:B----4-:R-:W-:Y:S01]  /*6070*/  F2FP.BF16.PACK_AB R16, R20, R22 ;  /* 0x000000161410723e */ /* 0x010fe200000010ff */
[----:B------:R-:W-:Y:S01]  /*6080*/  FADD.FTZ R54, R198, R54 ;  /* 0x00000036c6367221 */ /* 0x000fe20000010000 */
[C---:B--2---:R-:W-:Y:S01]  /*6090*/  F2FP.BF16.PACK_AB R4, R38.reuse, R23 ;  /* 0x000000172604723e */ /* 0x044fe200000010ff */
[----:B------:R-:W-:-:S04]  /*60a0*/  FADD.FTZ R53, R38, R53 ;  /* 0x0000003526357221 */ /* 0x000fc80000010000 */
[----:B---3--:R-:W-:Y:S01]  /*60b0*/  HMMA.16816.F32.BF16 R160, R16, R8, R160 ;  /* 0x0000000810a0723c */ /* 0x008fe200000418a0 */
[----:B------:R2:W-:Y:S01]  /*60c0*/  MUFU.EX2 R46, R29 ;  /* 0x0000001d002e7308 */ /* 0x0005e20000000800 */
[----:B------:R-:W-:-:S04]  /*60d0*/  FADD.FTZ R53, R37, R53 ;  /* 0x0000003525357221 */ /* 0x000fc80000010000 */
[----:B------:R-:W-:Y:S01]  /*60e0*/  FADD.FTZ R53, R36, R53 ;  /* 0x0000003524357221 */ /* 0x000fe20000010000 */
[----:B-1----:R-:W-:Y:S01]  /*60f0*/  F2FP.BF16.PACK_AB R5, R34, R35 ;  /* 0x000000232205723e */ /* 0x002fe200000010ff */
[----:B------:R-:W-:Y:S01]  /*6100*/  HMMA.16816.F32.BF16 R156, R16, R10, R156 ;  /* 0x0000000a109c723c */ /* 0x000fe2000004189c */
[----:B------:R-:W1:Y:S01]  /*6110*/  LDSM.16.MT88.4 R12, [R237+0x3000] ;  /* 0x00300000ed0c783b */ /* 0x000e620000004200 */
[----:B------:R3:W4:Y:S01]  /*6120*/  MUFU.EX2 R47, R28 ;  /* 0x0000001c002f7308 */ /* 0x0007220000000800 */
[----:B------:R-:W-:-:S04]  /*6130*/  FADD.FTZ R53, R63, R53 ;  /* 0x000000353f357221 */ /* 0x000fc80000010000 */
[----:B------:R-:W-:Y:S01]  /*6140*/  FADD.FTZ R53, R62, R53 ;  /* 0x000000353e357221 */ /* 0x000fe20000010000 */
[----:B------:R-:W-:Y:S01]  /*6150*/  HMMA.16816.F32.BF16 R164, R4, R8, R164 ;  /* 0x0000000804a4723c */ /* 0x000fe200000418a4 */
[----:B--2---:R-:W-:Y:S02]  /*6160*/  F2FP.BF16.PACK_AB R29, R66, R67 ;  /* 0x00000043421d723e */ /* 0x004fe400000010ff */
[----:B------:R-:W-:-:S04]  /*6170*/  FADD.FTZ R53, R45, R53 ;  /* 0x000000352d357221 */ /* 0x000fc80000010000 */
[----:B------:R-:W-:Y:S01]  /*6180*/  FADD.FTZ R203, R44, R53 ;  /* 0x000000352ccb7221 */ /* 0x000fe20000010000 */
[----:B------:R-:W-:Y:S01]  /*6190*/  HMMA.16816.F32.BF16 R168, R4, R10, R168 ;  /* 0x0000000a04a8723c */ /* 0x000fe200000418a8 */
[----:B------:R-:W2:Y:S01]  /*61a0*/  LDSM.16.MT88.4 R8, [R238+0x1000] ;  /* 0x00100000ee08783b */ /* 0x000ea20000004200 */
[----:B---3--:R-:W-:-:S06]  /*61b0*/  F2FP.BF16.PACK_AB R28, R199, R200 ;  /* 0x000000c8c71c723e */ /* 0x008fcc00000010ff */
[C---:B-1----:R-:W-:Y:S08]  /*61c0*/  HMMA.16816.F32.BF16 R100, R16.reuse, R12, R100 ;  /* 0x0000000c1064723c */ /* 0x042ff00000041864 */
[C---:B------:R-:W-:Y:S08]  /*61d0*/  HMMA.16816.F32.BF16 R112, R16.reuse, R14, R112 ;  /* 0x0000000e1070723c */ /* 0x040ff00000041870 */
[-C--:B--2---:R-:W-:Y:S08]  /*61e0*/  HMMA.16816.F32.BF16 R152, R16, R8.reuse, R152 ;  /* 0x000000081098723c */ /* 0x084ff00000041898 */
[----:B------:R-:W-:Y:S08]  /*61f0*/  HMMA.16816.F32.BF16 R172, R4, R8, R172 ;  /* 0x0000000804ac723c */ /* 0x000ff000000418ac */
[-C--:B------:R-:W-:Y:S08]  /*6200*/  HMMA.16816.F32.BF16 R148, R16, R10.reuse, R148 ;  /* 0x0000000a1094723c */ /* 0x080ff00000041894 */
[C---:B------:R-:W-:Y:S01]  /*6210*/  HMMA.16816.F32.BF16 R176, R4.reuse, R10, R176 ;  /* 0x0000000a04b0723c */ /* 0x040fe200000418b0 */
[----:B------:R-:W1:Y:S07]  /*6220*/  LDSM.16.MT88.4 R8, [R237+0x1000] ;  /* 0x00100000ed08783b */ /* 0x000e6e0000004200 */
[C---:B------:R-:W-:Y:S08]  /*6230*/  HMMA.16816.F32.BF16 R104, R4.reuse, R12, R104 ;  /* 0x0000000c0468723c */ /* 0x040ff00000041868 */
[----:B------:R-:W-:Y:S01]  /*6240*/  HMMA.16816.F32.BF16 R108, R4, R14, R108 ;  /* 0x0000000e046c723c */ /* 0x000fe2000004186c */
[----:B------:R-:W2:Y:S07]  /*6250*/  LDSM.16.MT88.4 R12, [R238+0x1800] ;  /* 0x00180000ee0c783b */ /* 0x000eae0000004200 */
[-C--:B-1----:R-:W-:Y:S08]  /*6260*/  HMMA.16816.F32.BF16 R144, R16, R8.reuse, R144 ;  /* 0x000000081090723c */ /* 0x082ff00000041890 */
[----:B------:R-:W-:Y:S08]  /*6270*/  HMMA.16816.F32.BF16 R180, R4, R8, R180 ;  /* 0x0000000804b4723c */ /* 0x000ff000000418b4 */
[-C--:B------:R-:W-:Y:S08]  /*6280*/  HMMA.16816.F32.BF16 R140, R16, R10.reuse, R140 ;  /* 0x0000000a108c723c */ /* 0x080ff0000004188c */
[----:B------:R-:W-:Y:S01]  /*6290*/  HMMA.16816.F32.BF16 R184, R4, R10, R184 ;  /* 0x0000000a04b8723c */ /* 0x000fe200000418b8 */
[----:B------:R-:W1:Y:S07]  /*62a0*/  LDSM.16.MT88.4 R8, [R236+0x1000] ;  /* 0x00100000ec08783b */ /* 0x000e6e0000004200 */
[C---:B--2---:R-:W-:Y:S08]  /*62b0*/  HMMA.16816.F32.BF16 R152, R28.reuse, R12, R152 ;  /* 0x0000000c1c98723c */ /* 0x044ff00000041898 */
[----:B------:R-:W-:Y:S08]  /*62c0*/  HMMA.16816.F32.BF16 R148, R28, R14, R148 ;  /* 0x0000000e1c94723c */ /* 0x000ff00000041894 */
[-C--:B-1----:R-:W-:Y:S08]  /*62d0*/  HMMA.16816.F32.BF16 R136, R16, R8.reuse, R136 ;  /* 0x000000081088723c */ /* 0x082ff00000041888 */
[----:B------:R-:W-:Y:S08]  /*62e0*/  HMMA.16816.F32.BF16 R188, R4, R8, R188 ;  /* 0x0000000804bc723c */ /* 0x000ff000000418bc */
[-C--:B------:R-:W-:Y:S08]  /*62f0*/  HMMA.16816.F32.BF16 R132, R16, R10.reuse, R132 ;  /* 0x0000000a1084723c */ /* 0x080ff00000041884 */
[----:B------:R-:W-:Y:S01]  /*6300*/  HMMA.16816.F32.BF16 R192, R4, R10, R192 ;  /* 0x0000000a04c0723c */ /* 0x000fe200000418c0 */
[----:B------:R-:W1:Y:S07]  /*6310*/  LDSM.16.MT88.4 R8, [R239+0x3000] ;  /* 0x00300000ef08783b */ /* 0x000e6e0000004200 */
        /* <DEDUP_REMOVED lines=8> */
[C---:B------:R-:W-:Y:S01]  /*63a0*/  HMMA.16816.F32.BF16 R92, R4.reuse, R10, R92 ;  /* 0x0000000a045c723c */ /* 0x040fe2000004185c */
[----:B------:R-:W1:Y:S07]  /*63b0*/  LDSM.16.MT88.4 R8, [R236+0x3000] ;  /* 0x00300000ec08783b */ /* 0x000e6e0000004200 */
[C---:B-1----:R-:W-:Y:S08]  /*63c0*/  HMMA.16816.F32.BF16 R120, R4.reuse, R8, R120 ;  /* 0x000000080478723c */ /* 0x042ff00000041878 */
[----:B------:R-:W-:Y:S07]  /*63d0*/  HMMA.16816.F32.BF16 R124, R4, R10, R124 ;  /* 0x0000000a047c723c */ /* 0x000fee000004187c */
[----:B------:R-:W-:Y:S01]  /*63e0*/  FADD.FTZ R4, R52, R201 ;  /* 0x000000c934047221 */ /* 0x000fe20000010000 */
[----:B------:R-:W-:Y:S01]  /*63f0*/  HMMA.16816.F32.BF16 R116, R16, R8, R116 ;  /* 0x000000081074723c */ /* 0x000fe20000041874 */
[----:B------:R-:W-:Y:S01]  /*6400*/  F2FP.BF16.PACK_AB R6, R44, R45 ;  /* 0x0000002d2c06723e */ /* 0x000fe200000010ff */
[----:B------:R-:W-:Y:S01]  /*6410*/  FADD.FTZ R52, R55, R59 ;  /* 0x0000003b37347221 */ /* 0x000fe20000010000 */
[----:B----4-:R-:W-:Y:S01]  /*6420*/  F2FP.BF16.PACK_AB R5, R47, R46 ;  /* 0x0000002e2f05723e */ /* 0x010fe200000010ff */
[----:B------:R-:W-:-:S02]  /*6430*/  FADD.FTZ R4, R51, R4 ;  /* 0x0000000433047221 */ /* 0x000fc40000010000 */
[----:B------:R-:W1:Y:S01]  /*6440*/  MUFU.EX2 R51, R25 ;  /* 0x0000001900337308 */ /* 0x000e620000000800 */
[----:B------:R-:W-:Y:S01]  /*6450*/  FADD.FTZ R52, R21, R52 ;  /* 0x0000003415347221 */ /* 0x000fe20000010000 */
[----:B------:R-:W-:Y:S01]  /*6460*/  HMMA.16816.F32.BF16 R128, R16, R10, R128 ;  /* 0x0000000a1080723c */ /* 0x000fe20000041880 */
[----:B------:R-:W2:Y:S01]  /*6470*/  LDSM.16.MT88.4 R8, [R237+0x1800] ;  /* 0x00180000ed08783b */ /* 0x000ea20000004200 */
[----:B------:R-:W-:Y:S01]  /*6480*/  FADD.FTZ R50, R50, R4 ;  /* 0x0000000432327221 */ /* 0x000fe20000010000 */
[----:B------:R-:W-:Y:S01]  /*6490*/  F2FP.BF16.PACK_AB R4, R62, R63 ;  /* 0x0000003f3e04723e */ /* 0x000fe200000010ff */
[----:B------:R-:W-:Y:S01]  /*64a0*/  FADD.FTZ R52, R41, R52 ;  /* 0x0000003429347221 */ /* 0x000fe20000010000 */
[----:B------:R-:W3:Y:S01]  /*64b0*/  LDSM.16.MT88.4 R16, [R239+0x1800] ;  /* 0x00180000ef10783b */ /* 0x000ee20000004200 */
[----:B------:R-:W-:Y:S02]  /*64c0*/  FADD.FTZ R50, R35, R50 ;  /* 0x0000003223327221 */ /* 0x000fe40000010000 */
[----:B------:R-:W-:Y:S01]  /*64d0*/  FADD.FTZ R52, R40, R52 ;  /* 0x0000003428347221 */ /* 0x000fe20000010000 */
[----:B------:R-:W-:Y:S01]  /*64e0*/  LDSM.16.MT88.4 R20, [R239+0x3800] ;  /* 0x00380000ef14783b */ /* 0x000fe20000004200 */
[----:B------:R-:W-:-:S02]  /*64f0*/  FADD.FTZ R50, R34, R50 ;  /* 0x0000003222327221 */ /* 0x000fc40000010000 */
[----:B------:R-:W-:Y:S01]  /*6500*/  FADD.FTZ R52, R39, R52 ;  /* 0x0000003427347221 */ /* 0x000fe20000010000 */
[----:B-1----:R-:W-:Y:S01]  /*6510*/  F2FP.BF16.PACK_AB R7, R202, R51 ;  /* 0x00000033ca07723e */ /* 0x002fe200000010ff */
[----:B------:R-:W-:Y:S02]  /*6520*/  LDSM.16.MT88.4 R24, [R236+0x1800] ;  /* 0x00180000ec18783b */ /* 0x000fe40000004200 */
[----:B------:R-:W-:Y:S02]  /*6530*/  FADD.FTZ R52, R67, R52 ;  /* 0x0000003443347221 */ /* 0x000fe40000010000 */
[----:B------:R-:W-:Y:S02]  /*6540*/  FADD.FTZ R50, R33, R50 ;  /* 0x0000003221327221 */ /* 0x000fe40000010000 */
[----:B------:R-:W-:Y:S01]  /*6550*/  FADD.FTZ R52, R66, R52 ;  /* 0x0000003442347221 */ /* 0x000fe20000010000 */
[----:B------:R-:W-:Y:S01]  /*6560*/  HMMA.16816.F32.BF16 R172, R4, R12, R172 ;  /* 0x0000000c04ac723c */ /* 0x000fe200000418ac */
[----:B------:R-:W-:-:S02]  /*6570*/  FADD.FTZ R50, R32, R50 ;  /* 0x0000003220327221 */ /* 0x000fc40000010000 */
[----:B------:R-:W-:Y:S02]  /*6580*/  FADD.FTZ R52, R65, R52 ;  /* 0x0000003441347221 */ /* 0x000fe40000010000 */
[----:B------:R-:W-:-:S03]  /*6590*/  FADD.FTZ R50, R46, R50 ;  /* 0x000000322e327221 */ /* 0x000fc60000010000 */
[----:B------:R-:W-:Y:S01]  /*65a0*/  HMMA.16816.F32.BF16 R176, R4, R14, R176 ;  /* 0x0000000e04b0723c */ /* 0x000fe200000418b0 */
[----:B------:R-:W1:Y:S01]  /*65b0*/  LDSM.16.MT88.4 R12, [R237+0x3800] ;  /* 0x00380000ed0c783b */ /* 0x000e620000004200 */
[----:B------:R-:W-:-:S04]  /*65c0*/  FADD.FTZ R50, R47, R50 ;  /* 0x000000322f327221 */ /* 0x000fc80000010000 */
[----:B------:R-:W-:-:S04]  /*65d0*/  FADD.FTZ R50, R51, R50 ;  /* 0x0000003233327221 */ /* 0x000fc80000010000 */
[----:B------:R-:W-:Y:S01]  /*65e0*/  FADD.FTZ R202, R202, R50 ;  /* 0x00000032caca7221 */ /* 0x000fe20000010000 */
[-C--:B--2---:R-:W-:Y:S08]  /*65f0*/  HMMA.16816.F32.BF16 R144, R28, R8.reuse, R144 ;  /* 0x000000081c90723c */ /* 0x084ff00000041890 */
[----:B------:R-:W-:Y:S08]  /*6600*/  HMMA.16816.F32.BF16 R180, R4, R8, R180 ;  /* 0x0000000804b4723c */ /* 0x000ff000000418b4 */
[-C--:B------:R-:W-:Y:S08]  /*6610*/  HMMA.16816.F32.BF16 R140, R28, R10.reuse, R140 ;  /* 0x0000000a1c8c723c */ /* 0x080ff0000004188c */
[----:B------:R-:W-:Y:S01]  /*6620*/  HMMA.16816.F32.BF16 R184, R4, R10, R184 ;  /* 0x0000000a04b8723c */ /* 0x000fe200000418b8 */
[----:B------:R-:W2:Y:S07]  /*6630*/  LDSM.16.MT88.4 R8, [R236+0x3800] ;  /* 0x00380000ec08783b */ /* 0x000eae0000004200 */
[-C--:B---3--:R-:W-:Y:S08]  /*6640*/  HMMA.16816.F32.BF16 R160, R28, R16.reuse, R160 ;  /* 0x000000101ca0723c */ /* 0x088ff000000418a0 */
[----:B------:R-:W-:Y:S08]  /*6650*/  HMMA.16816.F32.BF16 R164, R4, R16, R164 ;  /* 0x0000001004a4723c */ /* 0x000ff000000418a4 */
[-C--:B------:R-:W-:Y:S08]  /*6660*/  HMMA.16816.F32.BF16 R156, R28, R18.reuse, R156 ;  /* 0x000000121c9c723c */ /* 0x080ff0000004189c */
[----:B------:R-:W-:Y:S01]  /*6670*/  HMMA.16816.F32.BF16 R168, R4, R18, R168 ;  /* 0x0000001204a8723c */ /* 0x000fe200000418a8 */
[----:B------:R-:W3:Y:S07]  /*6680*/  LDSM.16.MT88.4 R16, [R238+0x3800] ;  /* 0x00380000ee10783b */ /* 0x000eee0000004200 */
[-C--:B-1----:R-:W-:Y:S08]  /*6690*/  HMMA.16816.F32.BF16 R100, R28, R12.reuse, R100 ;  /* 0x0000000c1c64723c */ /* 0x082ff00000041864 */
[----:B------:R-:W-:Y:S07]  /*66a0*/  HMMA.16816.F32.BF16 R104, R4, R12, R104 ;  /* 0x0000000c0468723c */ /* 0x000fee0000041868 */
[----:B------:R-:W-:Y:S01]  /*66b0*/  @P4 IMAD.HI.U32 R12, R221, c[0x0][0x2c8], RZ ;  /* 0x0000b200dd0c4a27 */ /* 0x000fe200078e00ff */
[----:B------:R-:W-:Y:S01]  /*66c0*/  MOV R13, R221 ;  /* 0x000000dd000d7202 */ /* 0x000fe20000000f00 */
[----:B--2---:R-:W-:Y:S03]  /*66d0*/  HMMA.16816.F32.BF16 R116, R28, R8, R116 ;  /* 0x000000081c74723c */ /* 0x004fe60000041874 */
[----:B------:R-:W-:-:S04]  /*66e0*/  @P4 SHF.R.U32.HI R13, RZ, c[0x0][0x2cc], R12 ;  /* 0x0000b300ff0d4a19 */ /* 0x000fc8000001160c */
[----:B------:R-:W-:Y:S01]  /*66f0*/  IADD3 R49, R13, -c[0x0][0x168], R49 ;  /* 0x80005a000d317a10 */ /* 0x000fe20007ffe031 */
[----:B------:R-:W-:Y:S07]  /*6700*/  HMMA.16816.F32.BF16 R120, R4, R8, R120 ;  /* 0x000000080478723c */ /* 0x000fee0000041878 */
[----:B------:R-:W-:Y:S01]  /*6710*/  SHF.R.S32.HI R8, RZ, 0x1f, R49 ;  /* 0x0000001fff087819 */ /* 0x000fe20000011431 */
[----:B---3--:R-:W-:Y:S03]  /*6720*/  HMMA.16816.F32.BF16 R84, R28, R16, R84 ;  /* 0x000000101c54723c */ /* 0x008fe60000041854 */
[----:B------:R-:W-:-:S04]  /*6730*/  LEA.HI R49, R8, R49, RZ, 0x6 ;  /* 0x0000003108317211 */ /* 0x000fc800078f30ff */
[----:B------:R-:W-:Y:S01]  /*6740*/  SHF.R.S32.HI R49, RZ, 0x6, R49 ;  /* 0x00000006ff317819 */ /* 0x000fe20000011431 */
[C---:B------:R-:W-:Y:S07]  /*6750*/  HMMA.16816.F32.BF16 R88, R4.reuse, R16, R88 ;  /* 0x000000100458723c */ /* 0x040fee0000041858 */
[----:B------:R-:W-:Y:S01]  /*6760*/  IADD3 R16, R48, -0x2, RZ ;  /* 0xfffffffe30107810 */ /* 0x000fe20007ffe0ff */
[----:B------:R-:W-:Y:S01]  /*6770*/  HMMA.16816.F32.BF16 R188, R4, R24, R188 ;  /* 0x0000001804bc723c */ /* 0x000fe200000418bc */
[----:B------:R-:W-:-:S03]  /*6780*/  IMNMX R17, RZ, R49, !PT ;  /* 0x00000031ff117217 */ /* 0x000fc60007800200 */
[----:B------:R1:W-:Y:S01]  /*6790*/  STL [R1+0x78], R16 ;  /* 0x0000781001007387 */ /* 0x0003e20000100800 */
[----:B------:R-:W-:-:S03]  /*67a0*/  ISETP.GE.AND P0, PT, R16, R17, PT ;  /* 0x000000111000720c */ /* 0x000fc60003f06270 */
[C---:B------:R-:W-:Y:S01]  /*67b0*/  HMMA.16816.F32.BF16 R192, R4.reuse, R26, R192 ;  /* 0x0000001a04c0723c */ /* 0x040fe200000418c0 */
[----:B------:R1:W-:Y:S07]  /*67c0*/  STL [R1+0x7c], R17 ;  /* 0x00007c1101007387 */ /* 0x0003ee0000100800 */
[C---:B------:R-:W-:Y:S08]  /*67d0*/  HMMA.16816.F32.BF16 R72, R4.reuse, R20, R72 ;  /* 0x000000140448723c */ /* 0x040ff00000041848 */
[C---:B------:R-:W-:Y:S08]  /*67e0*/  HMMA.16816.F32.BF16 R76, R4.reuse, R22, R76 ;  /* 0x00000016044c723c */ /* 0x040ff0000004184c */
[C---:B------:R-:W-:Y:S08]  /*67f0*/  HMMA.16816.F32.BF16 R92, R4.reuse, R18, R92 ;  /* 0x00000012045c723c */ /* 0x040ff0000004185c */
[C---:B------:R-:W-:Y:S08]  /*6800*/  HMMA.16816.F32.BF16 R108, R4.reuse, R14, R108 ;  /* 0x0000000e046c723c */ /* 0x040ff0000004186c */
[----:B------:R-:W-:Y:S07]  /*6810*/  HMMA.16816.F32.BF16 R124, R4, R10, R124 ;  /* 0x0000000a047c723c */ /* 0x000fee000004187c */
[----:B------:R-:W-:Y:S01]  /*6820*/  FADD.FTZ R5, R197, R54 ;  /* 0x00000036c5057221 */ /* 0x000fe20000010000 */
[----:B------:R-:W-:Y:S01]  /*6830*/  HMMA.16816.F32.BF16 R136, R28, R24, R136 ;  /* 0x000000181c88723c */ /* 0x000fe20000041888 */
[----:B------:R-:W-:-:S03]  /*6840*/  FADD.FTZ R4, R64, R52 ;  /* 0x0000003440047221 */ /* 0x000fc60000010000 */
[----:B------:R1:W-:Y:S04]  /*6850*/  STL [R1+0x70], R5 ;  /* 0x0000700501007387 */ /* 0x0003e80000100800 */
[----:B------:R1:W-:Y:S01]  /*6860*/  STL [R1+0x74], R4 ;  /* 0x0000740401007387 */ /* 0x0003e20000100800 */
[C---:B------:R-:W-:Y:S08]  /*6870*/  HMMA.16816.F32.BF16 R132, R28.reuse, R26, R132 ;  /* 0x0000001a1c84723c */ /* 0x040ff00000041884 */
[C---:B------:R-:W-:Y:S08]  /*6880*/  HMMA.16816.F32.BF16 R68, R28.reuse, R20, R68 ;  /* 0x000000141c44723c */ /* 0x040ff00000041844 */
[C---:B------:R-:W-:Y:S08]  /*6890*/  HMMA.16816.F32.BF16 R80, R28.reuse, R22, R80 ;  /* 0x000000161c50723c */ /* 0x040ff00000041850 */
[C---:B------:R-:W-:Y:S08]  /*68a0*/  HMMA.16816.F32.BF16 R96, R28.reuse, R18, R96 ;  /* 0x000000121c60723c */ /* 0x040ff00000041860 */
[C---:B------:R-:W-:Y:S08]  /*68b0*/  HMMA.16816.F32.BF16 R112, R28.reuse, R14, R112 ;  /* 0x0000000e1c70723c */ /* 0x040ff00000041870 */
[----:B------:R-:W-:Y:S01]  /*68c0*/  HMMA.16816.F32.BF16 R128, R28, R10, R128 ;  /* 0x0000000a1c80723c */ /* 0x000fe20000041880 */
[----:B------:R-:W-:Y:S01]  /*68d0*/  @!UPT UIADD3 URZ, URZ, URZ, URZ ;  /* 0x0000003f3f3ff290 */ /* 0x000fe2000fffe03f */
[----:B------:R-:W-:Y:S11]  /*68e0*/  @!P0 BRA `(.L_x_1649) ;  /* 0x000051c000008947 */ /* 0x000ff60003800000 */
[----:B-1----:R-:W-:Y:S01]  /*68f0*/  MOV R197, R0 ;  /* 0x0000000000c57202 */ /* 0x002fe20000000f00 */
[----:B------:R-:W-:Y:S01]  /*6900*/  IMAD.MOV.U32 R0, RZ, RZ, R16 ;  /* 0x000000ffff007224 */ /* 0x000fe200078e0010 */
[----:B------:R-:W-:Y:S01]  /*6910*/  MOV R200, R2 ;  /* 0x0000000200c87202 */ /* 0x000fe20000000f00 */
[----:B------:R-:W-:Y:S01]  /*6920*/  IMAD.MOV.U32 R198, RZ, RZ, R196 ;  /* 0x000000ffffc67224 */ /* 0x000fe200078e00c4 */
[----:B------:R-:W-:-:S02]  /*6930*/  MOV R199, R3 ;  /* 0x0000000300c77202 */ /* 0x000fc40000000f00 */
[----:B------:R1:W-:Y:S05]  /*6940*/  STL [R1+0x78], R0 ;  /* 0x0000780001007387 */ /* 0x0003ea0000100800 */
.L_x_1660:
[----:B-1----:R-:W2:Y:S01]  /*6950*/  LDL R0, [R1+0x78] ;  /* 0x0000780001007983 */ /* 0x002ea20000100800 */
[----:B------:R-:W-:Y:S04]  /*6960*/  DEPBAR.LE SB0, 0x0 ;  /* 0x000080000000791a */ /* 0x000fe80000000000 */
[----:B------:R-:W-:Y:S01]  /*6970*/  WARPSYNC 0xffffffff ;  /* 0xffffffff00007948 */ /* 0x000fe20003800000 */
[----:B------:R-:W-:Y:S06]  /*6980*/  BAR.SYNC.DEFER_BLOCKING 0x0 ;  /* 0x0000000000007b1d */ /* 0x000fec0000010000 */
[----:B------:R1:W3:Y:S01]  /*6990*/  LDSM.16.M88.4 R64, [R244] ;  /* 0x00000000f440783b */ /* 0x0002e20000000200 */
[----:B------:R-:W-:Y:S03]  /*69a0*/  BSSY B0, `(.L_x_1650) ;  /* 0x0000057000007945 */ /* 0x000fe60003800000 */
[----:B------:R1:W4:Y:S04]  /*69b0*/  LDSM.16.M88.4 R60, [R244+0x2000] ;  /* 0x00200000f43c783b */ /* 0x0003280000000200 */
[----:B------:R1:W1:Y:S04]  /*69c0*/  LDSM.16.M88.4 R16, [R243] ;  /* 0x00000000f310783b */ /* 0x0002680000000200 */
[----:B------:R1:W1:Y:S04]  /*69d0*/  LDSM.16.M88.4 R32, [R243+0x800] ;  /* 0x00080000f320783b */ /* 0x0002680000000200 */
[----:B------:R1:W1:Y:S04]  /*69e0*/  LDSM.16.M88.4 R48, [R243+0x1000] ;  /* 0x00100000f330783b */ /* 0x0002680000000200 */
[----:B------:R1:W1:Y:S04]  /*69f0*/  LDSM.16.M88.4 R204, [R243+0x1800] ;  /* 0x00180000f3cc783b */ /* 0x0002680000000200 */
[----:B------:R1:W1:Y:S04]  /*6a00*/  LDSM.16.M88.4 R208, [R242] ;  /* 0x00000000f2d0783b */ /* 0x0002680000000200 */
[----:B------:R1:W1:Y:S04]  /*6a10*/  LDSM.16.M88.4 R216, [R242+0x2000] ;  /* 0x00200000f2d8783b */ /* 0x0002680000000200 */
[----:B------:R1:W1:Y:S04]  /*6a20*/  LDSM.16.M88.4 R212, [R235] ;  /* 0x00000000ebd4783b */ /* 0x0002680000000200 */
[----:B------:R1:W1:Y:S04]  /*6a30*/  LDSM.16.M88.4 R220, [R235+0x800] ;  /* 0x00080000ebdc783b */ /* 0x0002680000000200 */
[----:B------:R1:W1:Y:S04]  /*6a40*/  LDSM.16.M88.4 R224, [R235+0x1000] ;  /* 0x00100000ebe0783b */ /* 0x0002680000000200 */
[----:B------:R1:W1:Y:S01]  /*6a50*/  LDSM.16.M88.4 R228, [R235+0x1800] ;  /* 0x00180000ebe4783b */ /* 0x0002620000000200 */
[----:B--2---:R-:W-:Y:S11]  /*6a60*/  ISETP.GE.AND P0, PT, R0, RZ, PT ;  /* 0x000000ff0000720c */ /* 0x004ff60003f06270 */
[----:B------:R-:W-:Y:S02]  /*6a70*/  @!UPT UIADD3 URZ, URZ, URZ, URZ ;  /* 0x0000003f3f3ff290 */ /* 0x000fe4000fffe03f */
[----:B------:R-:W-:-:S05]  /*6a80*/  @!P0 BRA `(.L_x_1651) ;  /* 0x0000048000008947 */ /* 0x000fca0003800000 */
[----:B-1-34-:R-:W2:Y:S01]  /*6a90*/  LDL R9, [R1+0x48] ;  /* 0x0000480001097983 */ /* 0x01aea20000100800 */
[----:B------:R-:W-:Y:S03]  /*6aa0*/  SHF.L.U64.HI R10, R250, 0x1, R245 ;  /* 0x00000001fa0a7819 */ /* 0x000fe600000102f5 */
[----:B------:R-:W3:Y:S04]  /*6ab0*/  LDL R8, [R1+0x44] ;  /* 0x0000440001087983 */ /* 0x000ee80000100800 */
[----:B------:R-:W4:Y:S04]  /*6ac0*/  LDL.64 R6, [R1+0x58] ;  /* 0x0000580001067983 */ /* 0x000f280000100a00 */
[----:B------:R-:W5:Y:S04]  /*6ad0*/  LDL R5, [R1+0x30] ;  /* 0x0000300001057983 */ /* 0x000f680000100800 */
[----:B------:R-:W4:Y:S01]  /*6ae0*/  LDL R4, [R1+0xc] ;  /* 0x00000c0001047983 */ /* 0x000f220000100800 */
[----:B--2---:R-:W-:Y:S01]  /*6af0*/  IMAD.WIDE.U32 R2, R9, c[0x0][0x208], RZ ;  /* 0x0000820009027a25 */ /* 0x004fe200078e00ff */
[----:B------:R-:W-:Y:S02]  /*6b00*/  SHF.R.S32.HI R0, RZ, 0x1f, R9 ;  /* 0x0000001fff007819 */ /* 0x000fe40000011409 */
[----:B---3--:R-:W-:Y:S03]  /*6b10*/  SHF.R.S32.HI R11, RZ, 0x1f, R8 ;  /* 0x0000001fff0b7819 */ /* 0x008fe60000011408 */
[----:B------:R-:W-:Y:S02]  /*6b20*/  IMAD R0, R0, c[0x0][0x208], RZ ;  /* 0x0000820000007a24 */ /* 0x000fe400078e02ff */
[----:B------:R-:W-:Y:S02]  /*6b30*/  IMAD R11, R11, c[0x0][0x218], RZ ;  /* 0x000086000b0b7a24 */ /* 0x000fe400078e02ff */
[----:B------:R-:W-:Y:S02]  /*6b40*/  IMAD R0, R9, c[0x0][0x20c], R0 ;  /* 0x0000830009007a24 */ /* 0x000fe400078e0200 */
[C---:B------:R-:W-:Y:S02]  /*6b50*/  IMAD R11, R8.reuse, c[0x0][0x21c], R11 ;  /* 0x00008700080b7a24 */ /* 0x040fe400078e020b */
[----:B------:R-:W-:Y:S04]  /*6b60*/  IMAD.IADD R3, R3, 0x1, R0 ;  /* 0x0000000103037824 */ /* 0x000fe800078e0200 */
[----:B------:R-:W-:Y:S05]  /*6b70*/  IMAD.WIDE.U32 R2, R8, c[0x0][0x218], R2 ;  /* 0x0000860008027a25 */ /* 0x000fea00078e0002 */
[----:B----4-:R-:W-:Y:S02]  /*6b80*/  IADD3 R0, P0, R6, R2, RZ ;  /* 0x0000000206007210 */ /* 0x010fe40007f1e0ff */
[----:B------:R-:W-:Y:S02]  /*6b90*/  SHF.L.U64.HI R2, R4, 0x1, R246 ;  /* 0x0000000104027819 */ /* 0x000fe400000102f6 */
[----:B-----5:R-:W-:Y:S02]  /*6ba0*/  IADD3.X R11, R5, R3, R11, P0, !PT ;  /* 0x00000003050b7210 */ /* 0x020fe400007fe40b */
[----:B------:R-:W-:Y:S02]  /*6bb0*/  LEA R12, P0, R0, c[0x0][0x1f8], 0x1 ;  /* 0x00007e00000c7a11 */ /* 0x000fe400078008ff */
[----:B------:R-:W-:Y:S02]  /*6bc0*/  SHF.L.U32 R3, R250, 0x1, RZ ;  /* 0x00000001fa037819 */ /* 0x000fe400000006ff */
[----:B------:R-:W-:Y:S01]  /*6bd0*/  LEA.HI.X R11, R0, c[0x0][0x1fc], R11, 0x1, P0 ;  /* 0x00007f00000b7a11 */ /* 0x000fe200000f0c0b */
[----:B------:R-:W-:Y:S01]  /*6be0*/  IMAD.SHL.U32 R0, R4, 0x2, RZ ;  /* 0x0000000204007824 */ /* 0x000fe200078e00ff */
[----:B------:R-:W-:-:S05]  /*6bf0*/  BRA.DIV ~URZ, `(.L_x_1652) ;  /* 0x0000e3027f007947 */ /* 0x000fca000b800000 */
[----:B------:R1:W2:Y:S02]  /*6c00*/  SHFL.IDX PT, R13, R11, RZ, 0x181f ;  /* 0x00181fff0b0d7589 */ /* 0x0002a400000e0000 */
.L_x_1739:
[----:B------:R-:W-:-:S05]  /*6c10*/  BRA.DIV ~URZ, `(.L_x_1653) ;  /* 0x0000e3527f007947 */ /* 0x000fca000b800000 */
[----:B------:R-:W3:Y:S04]  /*6c20*/  LDL R4, [R1+0xc] ;  /* 0x00000c0001047983 */ /* 0x000ee80000100800 */
[----:B------:R-:W4:Y:S01]  /*6c30*/  SHFL.IDX PT, R6, R12, RZ, 0x181f ;  /* 0x00181fff0c067589 */ /* 0x000f2200000e0000 */
[----:B---3--:R-:W-:Y:S02]  /*6c40*/  ISETP.GE.AND P2, PT, R4, c[0x0][0x1d4], PT ;  /* 0x0000750004007a0c */ /* 0x008fe40003f46270 */
[CC--:B----4-:R-:W-:Y:S02]  /*6c50*/  IADD3 R4, P0, R6.reuse, R0.reuse, RZ ;  /* 0x0000000006047210 */ /* 0x0d0fe40007f1e0ff */
[-C--:B------:R-:W-:Y:S03]  /*6c60*/  IADD3 R8, P5, R6, R3.reuse, RZ ;  /* 0x0000000306087210 */ /* 0x080fe60007fbe0ff */
[C---:B--2---:R-:W-:Y:S01]  /*6c70*/  IMAD.X R5, R13.reuse, 0x1, R2, P0 ;  /* 0x000000010d057824 */ /* 0x044fe200000e0602 */
[----:B------:R-:W-:Y:S01]  /*6c80*/  ISETP.GE.AND P0, PT, R250, c[0x0][0x1d4], PT ;  /* 0x00007500fa007a0c */ /* 0x000fe20003f06270 */
[----:B------:R-:W-:Y:S04]  /*6c90*/  IMAD.X R9, R13, 0x1, R10, P5 ;  /* 0x000000010d097824 */ /* 0x000fe800028e060a */
[----:B------:R-:W-:Y:S01]  /*6ca0*/  @!PT LDS RZ, [RZ] ;  /* 0x00000000fffff984 */ /* 0x000fe20000000800 */
[----:B------:R-:W-:Y:S01]  /*6cb0*/  @!PT LDS RZ, [RZ] ;  /* 0x00000000fffff984 */ /* 0x000fe20000000800 */
[----:B------:R2:W-:Y:S08]  /*6cc0*/  LDGSTS.E.BYPASS.LTC128B.128 [R251+0x100], [R4.64], !P2 ;  /* 0x0010000004fb7fae */ /* 0x0005f0000d101d46 */
[----:B------:R3:W-:Y:S04]  /*6cd0*/  LDGSTS.E.BYPASS.LTC128B.128 [R251+0x2100], [R8.64], !P0 ;  /* 0x0210000008fb7fae */ /* 0x0007e8000c101d46 */
[----:B--2---:R-:W2:Y:S04]  /*6ce0*/  SHFL.IDX PT, R4, R12, 0x1, 0x181f ;  /* 0x00381f000c047f89 */ /* 0x004ea800000e0000 */
[----:B------:R-:W4:Y:S01]  /*6cf0*/  SHFL.IDX PT, R5, R11, 0x1, 0x181f ;  /* 0x00381f000b057f89 */ /* 0x000f2200000e0000 */
[CC--:B--2---:R-:W-:Y:S02]  /*6d00*/  IADD3 R6, P6, R4.reuse, R0.reuse, RZ ;  /* 0x0000000004067210 */ /* 0x0c4fe40007fde0ff */
[-C--:B------:R-:W-:Y:S02]  /*6d10*/  IADD3 R14, P5, R4, R3.reuse, RZ ;  /* 0x00000003040e7210 */ /* 0x080fe40007fbe0ff */
[----:B------:R-:W2:Y:S01]  /*6d20*/  SHFL.IDX PT, R4, R12, 0x2, 0x181f ;  /* 0x00581f000c047f89 */ /* 0x000ea200000e0000 */
[C---:B----4-:R-:W-:Y:S02]  /*6d30*/  IMAD.X R7, R5.reuse, 0x1, R2, P6 ;  /* 0x0000000105077824 */ /* 0x050fe400030e0602 */
[----:B------:R-:W-:Y:S02]  /*6d40*/  IMAD.X R15, R5, 0x1, R10, P5 ;  /* 0x00000001050f7824 */ /* 0x000fe400028e060a */
[----:B------:R-:W4:Y:S04]  /*6d50*/  SHFL.IDX PT, R5, R11, 0x2, 0x181f ;  /* 0x00581f000b057f89 */ /* 0x000f2800000e0000 */
[----:B------:R2:W-:Y:S04]  /*6d60*/  LDGSTS.E.BYPASS.LTC128B.128 [R251+0x900], [R6.64], !P2 ;  /* 0x0090000006fb7fae */ /* 0x0005e8000d101d46 */
[----:B------:R5:W-:Y:S04]  /*6d70*/  LDGSTS.E.BYPASS.LTC128B.128 [R251+0x2900], [R14.64], !P0 ;  /* 0x029000000efb7fae */ /* 0x000be8000c101d46 */
[----:B-1----:R-:W1:Y:S01]  /*6d80*/  SHFL.IDX PT, R11, R11, 0x3, 0x181f ;  /* 0x00781f000b0b7f89 */ /* 0x002e6200000e0000 */
[C---:B--2---:R-:W-:Y:S02]  /*6d90*/  IADD3 R6, P5, R4.reuse, R0, RZ ;  /* 0x0000000004067210 */ /* 0x044fe40007fbe0ff */
[----:B-----5:R-:W-:Y:S03]  /*6da0*/  SEL R15, RZ, 0x10, P2 ;  /* 0x00000010ff0f7807 */ /* 0x020fe60001000000 */
[C---:B----4-:R-:W-:Y:S01]  /*6db0*/  IMAD.X R7, R5.reuse, 0x1, R2, P5 ;  /* 0x0000000105077824 */ /* 0x050fe200028e0602 */
[----:B------:R-:W-:Y:S04]  /*6dc0*/  SEL R14, RZ, 0x10, P0 ;  /* 0x00000010ff0e7807 */ /* 0x000fe80000000000 */
[----:B------:R2:W-:Y:S02]  /*6dd0*/  LDGSTS.E.BYPASS.LTC128B.128 [R251+0x1100], [R6.64], !P2 ;  /* 0x0110000006fb7fae */ /* 0x0005e4000d101d46 */
[----:B--2---:R-:W-:Y:S05]  /*6de0*/  IADD3 R6, P5, R4, R3, RZ ;  /* 0x0000000304067210 */ /* 0x004fea0007fbe0ff */
[----:B------:R-:W-:Y:S02]  /*6df0*/  IMAD.X R7, R5, 0x1, R10, P5 ;  /* 0x0000000105077824 */ /* 0x000fe400028e060a */
[----:B------:R3:W2:Y:S04]  /*6e00*/  SHFL.IDX PT, R5, R12, 0x3, 0x181f ;  /* 0x00781f000c057f89 */ /* 0x0006a800000e0000 */
[----:B------:R3:W-:Y:S02]  /*6e10*/  LDGSTS.E.BYPASS.LTC128B.128 [R251+0x3100], [R6.64], !P0 ;  /* 0x0310000006fb7fae */ /* 0x0007e4000c101d46 */
.L_x_1740:
[C---:B-1----:R-:W-:Y:S02]  /*6e20*/  IADD3 R4, -R15.reuse, 0x10, RZ ;  /* 0x000000100f047810 */ /* 0x042fe40007ffe1ff */
[----:B------:R-:W-:Y:S02]  /*6e30*/  ISETP.NE.U32.AND P6, PT, R15, RZ, PT ;  /* 0x000000ff0f00720c */ /* 0x000fe40003fc5070 */
[----:B------:R-:W-:Y:S02]  /*6e40*/  LOP3.LUT R4, R4, 0xf, RZ, 0xc0, !PT ;  /* 0x0000000f04047812 */ /* 0x000fe400078ec0ff */
[----:B------:R-:W-:Y:S02]  /*6e50*/  ISETP.NE.U32.AND P5, PT, R14, RZ, PT ;  /* 0x000000ff0e00720c */ /* 0x000fe40003fa5070 */
[----:B--23--:R-:W-:Y:S02]  /*6e60*/  IADD3 R6, P2, P0, R4, R5, R0 ;  /* 0x0000000504067210 */ /* 0x00cfe4000785e000 */
[----:B------:R-:W-:Y:S02]  /*6e70*/  IADD3 R0, -R14, 0x10, RZ ;  /* 0x000000100e007810 */ /* 0x000fe40007ffe1ff */
[----:B------:R-:W-:Y:S02]  /*6e80*/  IADD3.X R7, RZ, R11, R2, P2, P0 ;  /* 0x0000000bff077210 */ /* 0x000fe400017e0402 */
[----:B------:R-:W-:Y:S03]  /*6e90*/  LOP3.LUT R0, R0, 0xf, RZ, 0xc0, !PT ;  /* 0x0000000f00007812 */ /* 0x000fe600078ec0ff */
[----:B------:R-:W-:Y:S01]  /*6ea0*/  @!PT LDS RZ, [RZ] ;  /* 0x00000000fffff984 */ /* 0x000fe20000000800 */
[----:B------:R-:W-:Y:S01]  /*6eb0*/  @!PT LDS RZ, [RZ] ;  /* 0x00000000fffff984 */ /* 0x000fe20000000800 */
[----:B------:R-:W-:Y:S01]  /*6ec0*/  @!PT LDS RZ, [RZ] ;  /* 0x00000000fffff984 */ /* 0x000fe20000000800 */
[----:B------:R1:W-:Y:S01]  /*6ed0*/  LDGSTS.E.BYPASS.LTC128B.128.ZFILL [R251+0x1900], [R6.64], P6 ;  /* 0x0190000006fb7fae */ /* 0x0003e2000b141d46 */
[----:B------:R-:W-:Y:S04]  /*6ee0*/  IADD3 R2, P2, P0, R0, R5, R3 ;  /* 0x0000000500027210 */ /* 0x000fe8000785e003 */
[----:B------:R-:W-:Y:S05]  /*6ef0*/  IADD3.X R3, RZ, R11, R10, P2, P0 ;  /* 0x0000000bff037210 */ /* 0x000fea00017e040a */
[----:B------:R1:W-:Y:S04]  /*6f00*/  LDGSTS.E.BYPASS.LTC128B.128.ZFILL [R251+0x3900], [R2.64], P5 ;  /* 0x0390000002fb7fae */ /* 0x0003e8000a941d46 */
.L_x_1651:
[----:B-1-34-:R-:W-:Y:S05]  /*6f10*/  BSYNC B0 ;  /* 0x0000000000007941 */ /* 0x01afea0003800000 */
.L_x_1650:
[----:B------:R-:W0:Y:S01]  /*6f20*/  LDGDEPBAR ;  /* 0x00000000000079af */ /* 0x000e220000000000 */
[----:B------:R-:W-:Y:S01]  /*6f30*/  WARPSYNC 0xffffffff ;  /* 0xffffffff00007948 */ /* 0x000fe20003800000 */
[-C--:B------:R-:W-:Y:S01]  /*6f40*/  HMMA.16816.F32.BF16 R4, R64, R16.reuse, RZ ;  /* 0x000000104004723c */ /* 0x080fe200000418ff */
[----:B------:R-:W-:Y:S07]  /*6f50*/  BSSY B0, `(.L_x_1654) ;  /* 0x0000182000007945 */ /* 0x000fee0003800000 */
        /* <DEDUP_REMOVED lines=15> */
[----:B------:R-:W-:Y:S07]  /*7050*/  LDSM.16.M88.4 R204, [R241] ;  /* 0x00000000f1cc783b */ /* 0x000fee0000000200 */
[-C--:B------:R-:W-:Y:S08]  /*7060*/  HMMA.16816.F32.BF16 R4, R208, R212.reuse, R4 ;  /* 0x000000d4d004723c */ /* 0x080ff00000041804 */
[C---:B------:R-:W-:Y:S08]  /*7070*/  HMMA.16816.F32.BF16 R8, R216.reuse, R212, R8 ;  /* 0x000000d4d808723c */ /* 0x040ff00000041808 */
[-C--:B------:R-:W-:Y:S08]  /*7080*/  HMMA.16816.F32.BF16 R12, R216, R214.reuse, R12 ;  /* 0x000000d6d80c723c */ /* 0x080ff0000004180c */
[C---:B------:R-:W-:Y:S01]  /*7090*/  HMMA.16816.F32.BF16 R16, R208.reuse, R214, R16 ;  /* 0x000000d6d010723c */ /* 0x040fe20000041810 */
[----:B------:R-:W1:Y:S07]  /*70a0*/  LDSM.16.M88.4 R212, [R234] ;  /* 0x00000000ead4783b */ /* 0x000e6e0000000200 */
        /* <DEDUP_REMOVED lines=20> */
[----:B------:R-:W-:Y:S07]  /*71f0*/  LDSM.16.M88.4 R212, [R232+-0x2000] ;  /* 0xffe00000e8d4783b */ /* 0x000fee0000000200 */
[-C--:B---3--:R-:W-:Y:S08]  /*7200*/  HMMA.16816.F32.BF16 R20, R204, R208.reuse, R20 ;  /* 0x000000d0cc14723c */ /* 0x088ff00000041814 */
        /* <DEDUP_REMOVED lines=12> */
[----:B------:R-:W-:Y:S07]  /*72d0*/  LDSM.16.M88.4 R220, [R232+-0x1000] ;  /* 0xfff00000e8dc783b */ /* 0x000fee0000000200 */
[----:B------:R-:W-:Y:S01]  /*72e0*/  HMMA.16816.F32.BF16 R64, R204, R226, R64 ;  /* 0x000000e2cc40723c */ /* 0x000fe20000041840 */
[----:B------:R-:W3:Y:S07]  /*72f0*/  LDSM.16.M88.4 R204, [R232+-0x1800] ;  /* 0xffe80000e8cc783b */ /* 0x000eee0000000200 */
[-C--:B-1----:R-:W-:Y:S01]  /*7300*/  HMMA.16816.F32.BF16 R4, R208, R212.reuse, R4 ;  /* 0x000000d4d004723c */ /* 0x082fe20000041804 */
[----:B------:R-:W1:Y:S07]  /*7310*/  LDSM.16.M88.4 R224, [R232+-0x800] ;  /* 0xfff80000e8e0783b */ /* 0x000e6e0000000200 */
        /* <DEDUP_REMOVED lines=39> */
[----:B------:R-:W-:Y:S07]  /*7590*/  LDSM.16.M88.4 R220, [R235+0x3000] ;  /* 0x00300000ebdc783b */ /* 0x000fee0000000200 */
[----:B------:R-:W-:Y:S01]  /*75a0*/  HMMA.16816.F32.BF16 R64, R204, R226, R64 ;  /* 0x000000e2cc40723c */ /* 0x000fe20000041840 */
[----:B------:R-:W2:Y:S07]  /*75b0*/  LDSM.16.M88.4 R204, [R235+0x2800] ;  /* 0x00280000ebcc783b */ /* 0x000eae0000000200 */
[-C--:B-1----:R-:W-:Y:S01]  /*75c0*/  HMMA.16816.F32.BF16 R4, R208, R212.reuse, R4 ;  /* 0x000000d4d004723c */ /* 0x082fe20000041804 */
[----:B------:R-:W1:Y:S07]  /*75d0*/  LDSM.16.M88.4 R224, [R235+0x3800] ;  /* 0x00380000ebe0783b */ /* 0x000e6e0000000200 */
        /* <DEDUP_REMOVED lines=30> */
[----:B------:R-:W1:Y:S07]  /*77c0*/  LDSM.16.M88.4 R216, [R232] ;  /* 0x00000000e8d8783b */ /* 0x000e6e0000000200 */
[-C--:B----4-:R-:W-:Y:S08]  /*77d0*/  HMMA.16816.F32.BF16 R36, R204, R208.reuse, R36 ;  /* 0x000000d0cc24723c */ /* 0x090ff00000041824 */
[C---:B------:R-:W-:Y:S08]  /*77e0*/  HMMA.16816.F32.BF16 R40, R220.reuse, R208, R40 ;  /* 0x000000d0dc28723c */ /* 0x040ff00000041828 */
[-C--:B------:R-:W-:Y:S08]  /*77f0*/  HMMA.16816.F32.BF16 R44, R220, R210.reuse, R44 ;  /* 0x000000d2dc2c723c */ /* 0x080ff0000004182c */
[C---:B------:R-:W-:Y:S01]  /*7800*/  HMMA.16816.F32.BF16 R48, R204.reuse, R210, R48 ;  /* 0x000000d2cc30723c */ /* 0x040fe20000041830 */
[----:B------:R-:W3:Y:S07]  /*7810*/  LDSM.16.M88.4 R208, [R233+0x6000] ;  /* 0x00600000e9d0783b */ /* 0x000eee0000000200 */
[-C--:B--2---:R-:W-:Y:S08]  /*7820*/  HMMA.16816.F32.BF16 R52, R204, R224.reuse, R52 ;  /* 0x000000e0cc34723c */ /* 0x084ff00000041834 */
[C---:B------:R-:W-:Y:S08]  /*7830*/  HMMA.16816.F32.BF16 R56, R220.reuse, R224, R56 ;  /* 0x000000e0dc38723c */ /* 0x040ff00000041838 */
[-C--:B------:R-:W-:Y:S01]  /*7840*/  HMMA.16816.F32.BF16 R60, R220, R226.reuse, R60 ;  /* 0x000000e2dc3c723c */ /* 0x080fe2000004183c */
[----:B------:R-:W2:Y:S07]  /*7850*/  LDL R220, [R1+0x78] ;  /* 0x0000780001dc7983 */ /* 0x000eae0000100800 */
[----:B------:R-:W-:Y:S08]  /*7860*/  HMMA.16816.F32.BF16 R64, R204, R226, R64 ;  /* 0x000000e2cc40723c */ /* 0x000ff00000041840 */
[-C--:B-1----:R-:W-:Y:S08]  /*7870*/  HMMA.16816.F32.BF16 R4, R212, R216.reuse, R4 ;  /* 0x000000d8d404723c */ /* 0x082ff00000041804 */
[C---:B---3--:R-:W-:Y:S08]  /*7880*/  HMMA.16816.F32.BF16 R8, R208.reuse, R216, R8 ;  /* 0x000000d8d008723c */ /* 0x048ff00000041808 */
[-C--:B------:R-:W-:Y:S08]  /*7890*/  HMMA.16816.F32.BF16 R12, R208, R218.reuse, R12 ;  /* 0x000000dad00c723c */ /* 0x080ff0000004180c */
[----:B------:R-:W-:Y:S01]  /*78a0*/  FMUL.FTZ R7, R7, c[0x0][0x320] ;  /* 0x0000c80007077a20 */ /* 0x000fe20000410000 */
[C---:B------:R-:W-:Y:S03]  /*78b0*/  HMMA.16816.F32.BF16 R16, R212.reuse, R218, R16 ;  /* 0x000000dad410723c */ /* 0x040fe60000041810 */
[----:B------:R1:W3:Y:S01]  /*78c0*/  MUFU.TANH R196, R7 ;  /* 0x0000000700c47308 */ /* 0x0002e20000002400 */
[----:B------:R-:W-:Y:S02]  /*78d0*/  FMUL.FTZ R0, R4, c[0x0][0x320] ;  /* 0x0000c80004007a20 */ /* 0x000fe40000410000 */
[----:B------:R-:W-:Y:S02]  /*78e0*/  FMUL.FTZ R2, R5, c[0x0][0x320] ;  /* 0x0000c80005027a20 */ /* 0x000fe40000410000 */
[----:B------:R-:W-:Y:S04]  /*78f0*/  FMUL.FTZ R3, R6, c[0x0][0x320] ;  /* 0x0000c80006037a20 */ /* 0x000fe80000410000 */
[----:B------:R-:W-:Y:S01]  /*7900*/  FMUL.FTZ R8, R8, c[0x0][0x320] ;  /* 0x0000c80008087a20 */ /* 0x000fe20000410000 */
[----:B------:R-:W4:Y:S01]  /*7910*/  MUFU.TANH R0, R0 ;  /* 0x0000000000007308 */ /* 0x000f220000002400 */
        /* <DEDUP_REMOVED lines=8> */
[----:B-1----:R-:W1:Y:S01]  /*79a0*/  LDSM.16.M88.4 R4, [R232+0x800] ;  /* 0x00080000e804783b */ /* 0x002e620000000200 */
[----:B------:R-:W-:Y:S02]  /*79b0*/  FMUL.FTZ R16, R16, c[0x0][0x320] ;  /* 0x0000c80010107a20 */ /* 0x000fe40000410000 */
[----:B------:R-:W-:Y:S02]  /*79c0*/  FMUL.FTZ R17, R17, c[0x0][0x320] ;  /* 0x0000c80011117a20 */ /* 0x000fe40000410000 */
[----:B------:R-:W-:Y:S01]  /*79d0*/  FMUL.FTZ R18, R18, c[0x0][0x320] ;  /* 0x0000c80012127a20 */ /* 0x000fe20000410000 */
[----:B------:R-:W1:Y:S01]  /*79e0*/  MUFU.TANH R204, R9 ;  /* 0x0000000900cc7308 */ /* 0x000e620000002400 */
[----:B------:R-:W-:Y:S09]  /*79f0*/  FMUL.FTZ R19, R19, c[0x0][0x320] ;  /* 0x0000c80013137a20 */ /* 0x000ff20000410000 */
[----:B------:R-:W1:Y:S10]  /*7a00*/  MUFU.TANH R205, R10 ;  /* 0x0000000a00cd7308 */ /* 0x000e740000002400 */
[----:B------:R5:W2:Y:S10]  /*7a10*/  MUFU.TANH R206, R11 ;  /* 0x0000000b00ce7308 */ /* 0x000ab40000002400 */
[----:B------:R-:W2:Y:S01]  /*7a20*/  MUFU.TANH R2, R2 ;  /* 0x0000000200027308 */ /* 0x000ea20000002400 */
[-C--:B-1----:R-:W-:Y:S09]  /*7a30*/  HMMA.16816.F32.BF16 R20, R212, R4.reuse, R20 ;  /* 0x00000004d414723c */ /* 0x082ff20000041814 */
[----:B------:R-:W1:Y:S01]  /*7a40*/  MUFU.TANH R3, R3 ;  /* 0x0000000300037308 */ /* 0x000e620000002400 */
[C---:B------:R-:W-:Y:S01]  /*7a50*/  HMMA.16816.F32.BF16 R24, R208.reuse, R4, R24 ;  /* 0x00000004d018723c */ /* 0x040fe20000041818 */
[----:B-----5:R-:W5:Y:S08]  /*7a60*/  LDSM.16.M88.4 R8, [R232+0x1000] ;  /* 0x00100000e808783b */ /* 0x020f700000000200 */
[----:B------:R-:W1:Y:S01]  /*7a70*/  MUFU.TANH R12, R12 ;  /* 0x0000000c000c7308 */ /* 0x000e620000002400 */
[-C--:B------:R-:W-:Y:S04]  /*7a80*/  HMMA.16816.F32.BF16 R28, R208, R6.reuse, R28 ;  /* 0x00000006d01c723c */ /* 0x080fe8000004181c */
[----:B------:R-:W-:Y:S04]  /*7a90*/  FMUL.FTZ R20, R20, c[0x0][0x320] ;  /* 0x0000c80014147a20 */ /* 0x000fe80000410000 */
[C---:B------:R-:W-:Y:S01]  /*7aa0*/  HMMA.16816.F32.BF16 R32, R212.reuse, R6, R32 ;  /* 0x00000006d420723c */ /* 0x040fe20000041820 */
[----:B------:R-:W1:Y:S01]  /*7ab0*/  MUFU.TANH R13, R13 ;  /* 0x0000000d000d7308 */ /* 0x000e620000002400 */
[----:B------:R-:W1:Y:S01]  /*7ac0*/  LDSM.16.M88.4 R4, [R232+0x1800] ;  /* 0x00180000e804783b */ /* 0x000e620000000200 */
[----:B------:R-:W-:Y:S04]  /*7ad0*/  DEPBAR.LE SB0, 0x0 ;  /* 0x000080000000791a */ /* 0x000fe80000000000 */
[----:B------:R-:W-:Y:S02]  /*7ae0*/  FMUL.FTZ R21, R21, c[0x0][0x320] ;  /* 0x0000c80015157a20 */ /* 0x000fe40000410000 */
[----:B------:R-:W-:Y:S02]  /*7af0*/  FMUL.FTZ R22, R22, c[0x0][0x320] ;  /* 0x0000c80016167a20 */ /* 0x000fe40000410000 */
[----:B------:R-:W1:Y:S01]  /*7b00*/  MUFU.TANH R14, R14 ;  /* 0x0000000e000e7308 */ /* 0x000e620000002400 */
[----:B------:R-:W-:Y:S01]  /*7b10*/  BAR.SYNC.DEFER_BLOCKING 0x0 ;  /* 0x0000000000007b1d */ /* 0x000fe20000010000 */
[----:B------:R-:W-:Y:S02]  /*7b20*/  FMUL.FTZ R23, R23, c[0x0][0x320] ;  /* 0x0000c80017177a20 */ /* 0x000fe40000410000 */
[----:B------:R-:W-:Y:S02]  /*7b30*/  FMUL.FTZ R24, R24, c[0x0][0x320] ;  /* 0x0000c80018187a20 */ /* 0x000fe40000410000 */
[----:B------:R-:W-:Y:S02]  /*7b40*/  FMUL.FTZ R25, R25, c[0x0][0x320] ;  /* 0x0000c80019197a20 */ /* 0x000fe40000410000 */
[----:B------:R-:W-:Y:S02]  /*7b50*/  FMUL.FTZ R26, R26, c[0x0][0x320] ;  /* 0x0000c8001a1a7a20 */ /* 0x000fe40000410000 */
[----:B------:R-:W1:Y:S01]  /*7b60*/  MUFU.TANH R15, R15 ;  /* 0x0000000f000f7308 */ /* 0x000e620000002400 */
[----:B------:R-:W-:Y:S02]  /*7b70*/  FMUL.FTZ R27, R27, c[0x0][0x320] ;  /* 0x0000c8001b1b7a20 */ /* 0x000fe40000410000 */
[----:B------:R-:W-:Y:S01]  /*7b80*/  FMUL.FTZ R28, R28, c[0x0][0x320] ;  /* 0x0000c8001c1c7a20 */ /* 0x000fe20000410000 */
[-C--:B-----5:R-:W-:Y:S05]  /*7b90*/  HMMA.16816.F32.BF16 R36, R212, R8.reuse, R36 ;  /* 0x00000008d424723c */ /* 0x0a0fea0000041824 */
[----:B------:R-:W-:Y:S01]  /*7ba0*/  FMUL.FTZ R29, R29, c[0x0][0x320] ;  /* 0x0000c8001d1d7a20 */ /* 0x000fe20000410000 */
[----:B------:R-:W1:Y:S01]  /*7bb0*/  MUFU.TANH R16, R16 ;  /* 0x0000001000107308 */ /* 0x000e620000002400 */
[----:B------:R-:W-:Y:S01]  /*7bc0*/  FMUL.FTZ R30, R30, c[0x0][0x320] ;  /* 0x0000c8001e1e7a20 */ /* 0x000fe20000410000 */
[C---:B------:R-:W-:Y:S04]  /*7bd0*/  HMMA.16816.F32.BF16 R40, R208.reuse, R8, R40 ;  /* 0x00000008d028723c */ /* 0x040fe80000041828 */
[----:B------:R-:W-:Y:S02]  /*7be0*/  FMUL.FTZ R31, R31, c[0x0][0x320] ;  /* 0x0000c8001f1f7a20 */ /* 0x000fe40000410000 */
[----:B------:R-:W-:Y:S02]  /*7bf0*/  FMUL.FTZ R32, R32, c[0x0][0x320] ;  /* 0x0000c80020207a20 */ /* 0x000fe40000410000 */
[----:B------:R-:W2:Y:S01]  /*7c00*/  MUFU.TANH R17, R17 ;  /* 0x0000001100117308 */ /* 0x000ea20000002400 */
[-C--:B------:R-:W-:Y:S03]  /*7c10*/  HMMA.16816.F32.BF16 R44, R208, R10.reuse, R44 ;  /* 0x0000000ad02c723c */ /* 0x080fe6000004182c */
[----:B------:R-:W-:Y:S02]  /*7c20*/  FMUL.FTZ R33, R33, c[0x0][0x320] ;  /* 0x0000c80021217a20 */ /* 0x000fe40000410000 */
[----:B------:R-:W-:Y:S02]  /*7c30*/  FMUL.FTZ R34, R34, c[0x0][0x320] ;  /* 0x0000c80022227a20 */ /* 0x000fe40000410000 */
[----:B------:R-:W-:Y:S01]  /*7c40*/  FMUL.FTZ R35, R35, c[0x0][0x320] ;  /* 0x0000c80023237a20 */ /* 0x000fe20000410000 */
[C---:B------:R-:W-:Y:S01]  /*7c50*/  HMMA.16816.F32.BF16 R48, R212.reuse, R10, R48 ;  /* 0x0000000ad430723c */ /* 0x040fe20000041830 */
[----:B------:R-:W2:Y:S03]  /*7c60*/  MUFU.TANH R18, R18 ;  /* 0x0000001200127308 */ /* 0x000ea60000002400 */
[----:B------:R-:W-:Y:S02]  /*7c70*/  FMUL.FTZ R36, R36, c[0x0][0x320] ;  /* 0x0000c80024247a20 */ /* 0x000fe40000410000 */
[----:B------:R-:W-:Y:S02]  /*7c80*/  FMUL.FTZ R37, R37, c[0x0][0x320] ;  /* 0x0000c80025257a20 */ /* 0x000fe40000410000 */
[-C--:B-1----:R-:W-:Y:S03]  /*7c90*/  HMMA.16816.F32.BF16 R52, R212, R4.reuse, R52 ;  /* 0x00000004d434723c */ /* 0x082fe60000041834 */
[----:B------:R-:W1:Y:S01]  /*7ca0*/  MUFU.TANH R19, R19 ;  /* 0x0000001300137308 */ /* 0x000e620000002400 */
[----:B------:R-:W-:Y:S02]  /*7cb0*/  FMUL.FTZ R38, R38, c[0x0][0x320] ;  /* 0x0000c80026267a20 */ /* 0x000fe40000410000 */
[----:B------:R-:W-:Y:S02]  /*7cc0*/  FMUL.FTZ R39, R39, c[0x0][0x320] ;  /* 0x0000c80027277a20 */ /* 0x000fe40000410000 */
[C---:B------:R-:W-:Y:S04]  /*7cd0*/  HMMA.16816.F32.BF16 R56, R208.reuse, R4, R56 ;  /* 0x00000004d038723c */ /* 0x040fe80000041838 */
[----:B------:R-:W-:Y:S01]  /*7ce0*/  FMUL.FTZ R40, R40, c[0x0][0x320] ;  /* 0x0000c80028287a20 */ /* 0x000fe20000410000 */
[----:B------:R-:W1:Y:S01]  /*7cf0*/  MUFU.TANH R20, R20 ;  /* 0x0000001400147308 */ /* 0x000e620000002400 */
[----:B------:R-:W-:Y:S02]  /*7d00*/  FMUL.FTZ R41, R41, c[0x0][0x320] ;  /* 0x0000c80029297a20 */ /* 0x000fe40000410000 */
[-C--:B------:R-:W-:Y:S04]  /*7d10*/  HMMA.16816.F32.BF16 R60, R208, R6.reuse, R60 ;  /* 0x00000006d03c723c */ /* 0x080fe8000004183c */
[----:B------:R-:W-:Y:S02]  /*7d20*/  FMUL.FTZ R51, R51, c[0x0][0x320] ;  /* 0x0000c80033337a20 */ /* 0x000fe40000410000 */
[----:B------:R-:W-:Y:S01]  /*7d30*/  FMUL.FTZ R42, R42, c[0x0][0x320] ;  /* 0x0000c8002a2a7a20 */ /* 0x000fe20000410000 */
[----:B------:R-:W1:Y:S01]  /*7d40*/  MUFU.TANH R21, R21 ;  /* 0x0000001500157308 */ /* 0x000e620000002400 */
[----:B------:R-:W-:Y:S04]  /*7d50*/  HMMA.16816.F32.BF16 R64, R212, R6, R64 ;  /* 0x00000006d440723c */ /* 0x000fe80000041840 */
[----:B------:R-:W-:Y:S02]  /*7d60*/  FMUL.FTZ R43, R43, c[0x0][0x320] ;  /* 0x0000c8002b2b7a20 */ /* 0x000fe40000410000 */
[----:B------:R-:W-:Y:S02]  /*7d70*/  FMUL.FTZ R10, R44, c[0x0][0x320] ;  /* 0x0000c8002c0a7a20 */ /* 0x000fe40000410000 */
[----:B------:R-:W-:Y:S01]  /*7d80*/  FMUL.FTZ R11, R45, c[0x0][0x320] ;  /* 0x0000c8002d0b7a20 */ /* 0x000fe20000410000 */
        /* <DEDUP_REMOVED lines=17> */
[----:B------:R5:W2:Y:S01]  /*7ea0*/  MUFU.TANH R218, R64 ;  /* 0x0000004000da7308 */ /* 0x000aa20000002400 */
[----:B------:R-:W-:Y:S02]  /*7eb0*/  FMUL.FTZ R56, R56, c[0x0][0x320] ;  /* 0x0000c80038387a20 */ /* 0x000fe40000410000 */
[----:B------:R-:W-:Y:S02]  /*7ec0*/  FMUL.FTZ R57, R57, c[0x0][0x320] ;  /* 0x0000c80039397a20 */ /* 0x000fe40000410000 */
[----:B------:R-:W-:Y:S02]  /*7ed0*/  FMUL.FTZ R58, R58, c[0x0][0x320] ;  /* 0x0000c8003a3a7a20 */ /* 0x000fe40000410000 */
[----:B------:R-:W-:Y:S02]  /*7ee0*/  FMUL.FTZ R60, R60, c[0x0][0x320] ;  /* 0x0000c8003c3c7a20 */ /* 0x000fe40000410000 */
[----:B------:R-:W-:Y:S01]  /*7ef0*/  FMUL.FTZ R66, R66, c[0x0][0x320] ;  /* 0x0000c80042427a20 */ /* 0x000fe20000410000 */
[----:B------:R-:W2:Y:S01]  /*7f00*/  MUFU.TANH R23, R23 ;  /* 0x0000001700177308 */ /* 0x000ea20000002400 */
[----:B-1----:R-:W-:Y:S09]  /*7f10*/  FMUL.FTZ R61, R63, c[0x0][0x320] ;  /* 0x0000c8003f3d7a20 */ /* 0x002ff20000410000 */
[----:B------:R-:W1:Y:S01]  /*7f20*/  MUFU.TANH R24, R24 ;  /* 0x0000001800187308 */ /* 0x000e620000002400 */
[----:B-----5:R-:W-:Y:S09]  /*7f30*/  FMUL.FTZ R64, R67, c[0x0][0x320] ;  /* 0x0000c80043407a20 */ /* 0x020ff20000410000 */
[----:B------:R-:W1:Y:S10]  /*7f40*/  MUFU.TANH R25, R25 ;  /* 0x0000001900197308 */ /* 0x000e740000002400 */
[----:B------:R-:W1:Y:S01]  /*7f50*/  MUFU.TANH R26, R26 ;  /* 0x0000001a001a7308 */ /* 0x000e620000002400 */
[----:B--2---:R-:W-:Y:S09]  /*7f60*/  ISETP.GE.AND P0, PT, R220, 0x1, PT ;  /* 0x00000001dc00780c */ /* 0x004ff20003f06270 */
        /* <DEDUP_REMOVED lines=33> */
[----:B------:R-:W1:Y:S10]  /*8180*/  MUFU.TANH R62, R62 ;  /* 0x0000003e003e7308 */ /* 0x000e740000002400 */
[----:B------:R-:W1:Y:S10]  /*8190*/  MUFU.TANH R61, R61 ;  /* 0x0000003d003d7308 */ /* 0x000e740000002400 */
[----:B------:R-:W1:Y:S10]  /*81a0*/  MUFU.TANH R51, R51 ;  /* 0x0000003300337308 */ /* 0x000e740000002400 */
[----:B------:R1:W1:Y:S10]  /*81b0*/  MUFU.TANH R214, R66 ;  /* 0x0000004200d67308 */ /* 0x0002740000002400 */
[----:B------:R-:W1:Y:S01]  /*81c0*/  MUFU.TANH R64, R64 ;  /* 0x0000004000407308 */ /* 0x000e620000002400 */
[----:B------:R-:W-:-:S05]  /*81d0*/  @!P0 BRA `(.L_x_1655) ;  /* 0x0000059000008947 */ /* 0x000fca0003800000 */
[----:B--234-:R-:W2:Y:S01]  /*81e0*/  LDL R219, [R1+0x4c] ;  /* 0x00004c0001db7983 */ /* 0x01cea20000100800 */
[----:B-1----:R-:W-:Y:S01]  /*81f0*/  IMAD.MOV.U32 R49, RZ, RZ, RZ ;  /* 0x000000ffff317224 */ /* 0x002fe200078e00ff */
[C---:B------:R-:W-:Y:S01]  /*8200*/  SHF.L.U64.HI R54, R250.reuse, 0x1, R245 ;  /* 0x00000001fa367819 */ /* 0x040fe200000102f5 */
[----:B------:R-:W-:Y:S01]  /*8210*/  IMAD.SHL.U32 R53, R250, 0x2, RZ ;  /* 0x00000002fa357824 */ /* 0x000fe200078e00ff */
[----:B------:R-:W3:Y:S04]  /*8220*/  LDL R225, [R1+0x4] ;  /* 0x0000040001e17983 */ /* 0x000ee80000100800 */
[----:B------:R-:W4:Y:S04]  /*8230*/  LDL.64 R8, [R1+0x68] ;  /* 0x0000680001087983 */ /* 0x000f280000100a00 */
[----:B------:R-:W5:Y:S04]  /*8240*/  LDL R230, [R1+0x38] ;  /* 0x0000380001e67983 */ /* 0x000f680000100800 */
[----:B------:R-:W2:Y:S04]  /*8250*/  LDL.64 R226, [R1+0x60] ;  /* 0x0000600001e27983 */ /* 0x000ea80000100a00 */
[----:B------:R-:W2:Y:S04]  /*8260*/  LDL R228, [R1+0x34] ;  /* 0x0000340001e47983 */ /* 0x000ea80000100800 */
[----:B------:R-:W2:Y:S02]  /*8270*/  LDL R229, [R1+0xc] ;  /* 0x00000c0001e57983 */ /* 0x000ea40000100800 */
[C---:B--2---:R-:W-:Y:S01]  /*8280*/  SHF.L.U64.HI R52, R229.reuse, 0x1, R246 ;  /* 0x00000001e5347819 */ /* 0x044fe200000102f6 */
[----:B------:R-:W-:Y:S01]  /*8290*/  IMAD R4, R220, 0x40, R219 ;  /* 0x00000040dc047824 */ /* 0x000fe200078e02db */
[----:B------:R-:W-:Y:S04]  /*82a0*/  SHF.L.U32 R50, R229, 0x1, RZ ;  /* 0x00000001e5327819 */ /* 0x000fe800000006ff */
[----:B---3--:R-:W-:Y:S05]  /*82b0*/  IADD3 R4, R4, -0x40, R225 ;  /* 0xffffffc004047810 */ /* 0x008fea0007ffe0e1 */
[----:B------:R-:W-:Y:S04]  /*82c0*/  @P3 IMAD.HI.U32 R6, R4, c[0x0][0x2bc], RZ ;  /* 0x0000af0004063a27 */ /* 0x000fe800078e00ff */
[----:B------:R-:W-:Y:S01]  /*82d0*/  IMAD.MOV.U32 R5, RZ, RZ, R4 ;  /* 0x000000ffff057224 */ /* 0x000fe200078e0004 */
[----:B------:R-:W-:Y:S04]  /*82e0*/  @P3 SHF.R.U32.HI R5, RZ, c[0x0][0x2c0], R6 ;  /* 0x0000b000ff053a19 */ /* 0x000fe80000011606 */
[C---:B----4-:R-:W-:Y:S04]  /*82f0*/  @!P1 IADD3 R7, P0, R5.reuse, R8, RZ ;  /* 0x0000000805079210 */ /* 0x050fe80007f1e0ff */
[----:B-----5:R-:W-:Y:S02]  /*8300*/  @!P1 LEA.HI.X.SX32 R6, R5, R230, 0x1, P0 ;  /* 0x000000e605069211 */ /* 0x020fe400000f0eff */
[----:B------:R-:W-:Y:S02]  /*8310*/  @!P1 LEA R8, P0, R7, c[0x0][0x2a0], 0x2 ;  /* 0x0000a80007089a11 */ /* 0x000fe400078010ff */
[----:B------:R-:W-:Y:S02]  /*8320*/  IADD3 R5, -R5, RZ, RZ ;  /* 0x000000ff05057210 */ /* 0x000fe40007ffe1ff */
[----:B------:R-:W-:Y:S03]  /*8330*/  @!P1 LEA.HI.X R9, R7, c[0x0][0x2a4], R6, 0x2, P0 ;  /* 0x0000a90007099a11 */ /* 0x000fe600000f1406 */
[----:B------:R-:W-:Y:S02]  /*8340*/  IMAD R48, R5, c[0x0][0x2b8], R4 ;  /* 0x0000ae0005307a24 */ /* 0x000fe400078e0204 */
[----:B------:R-:W2:Y:S02]  /*8350*/  @!P1 LDG.E R49, [R8.64] ;  /* 0x0000000608319981 */ /* 0x000ea4000c1e1900 */
[----:B------:R-:W-:Y:S01]  /*8360*/  IMAD.WIDE.U32 R4, R48, c[0x0][0x1e0], RZ ;  /* 0x0000780030047a25 */ /* 0x000fe200078e00ff */
[----:B------:R-:W-:Y:S01]  /*8370*/  SHF.R.S32.HI R6, RZ, 0x1f, R48 ;  /* 0x0000001fff067819 */ /* 0x000fe20000011430 */
[----:B------:R2:W-:Y:S04]  /*8380*/  STL [R1+0x48], R48 ;  /* 0x0000483001007387 */ /* 0x0005e80000100800 */
[----:B------:R-:W-:Y:S04]  /*8390*/  IMAD R6, R6, c[0x0][0x1e0], RZ ;  /* 0x0000780006067a24 */ /* 0x000fe800078e02ff */
[----:B------:R-:W-:Y:S04]  /*83a0*/  IMAD R6, R48, c[0x0][0x1e4], R6 ;  /* 0x0000790030067a24 */ /* 0x000fe800078e0206 */
[----:B------:R-:W-:Y:S01]  /*83b0*/  IMAD.IADD R5, R5, 0x1, R6 ;  /* 0x0000000105057824 */ /* 0x000fe200078e0206 */
[----:B--2---:R-:W-:Y:S01]  /*83c0*/  SHF.R.S32.HI R48, RZ, 0x1f, R49 ;  /* 0x0000001fff307819 */ /* 0x004fe20000011431 */
[----:B------:R1:W-:Y:S02]  /*83d0*/  STL [R1+0x44], R49 ;  /* 0x0000443101007387 */ /* 0x0003e40000100800 */
[C---:B------:R-:W-:Y:S04]  /*83e0*/  IMAD.WIDE.U32 R4, R49.reuse, c[0x0][0x1f0], R4 ;  /* 0x00007c0031047a25 */ /* 0x040fe800078e0004 */
[----:B------:R-:W-:Y:S01]  /*83f0*/  IMAD R48, R48, c[0x0][0x1f0], RZ ;  /* 0x00007c0030307a24 */ /* 0x000fe200078e02ff */
[----:B------:R-:W-:Y:S03]  /*8400*/  IADD3 R4, P0, R226, R4, RZ ;  /* 0x00000004e2047210 */ /* 0x000fe60007f1e0ff */
[----:B------:R-:W-:Y:S05]  /*8410*/  IMAD R48, R49, c[0x0][0x1f4], R48 ;  /* 0x00007d0031307a24 */ /* 0x000fea00078e0230 */
[----:B------:R-:W-:Y:S02]  /*8420*/  IADD3.X R48, R228, R5, R48, P0, !PT ;  /* 0x00000005e4307210 */ /* 0x000fe400007fe430 */
[C---:B-1----:R-:W-:Y:S04]  /*8430*/  LEA R49, P0, R4.reuse, c[0x0][0x1c8], 0x1 ;  /* 0x0000720004317a11 */ /* 0x042fe800078008ff */
[----:B------:R-:W-:Y:S01]  /*8440*/  LEA.HI.X R48, R4, c[0x0][0x1cc], R48, 0x1, P0 ;  /* 0x0000730004307a11 */ /* 0x000fe200000f0c30 */
[----:B------:R-:W-:-:S06]  /*8450*/  BRA.DIV ~URZ, `(.L_x_1656) ;  /* 0x0000d0427f007947 */ /* 0x000fcc000b800000 */
[----:B------:R1:W2:Y:S02]  /*8460*/  SHFL.IDX PT, R55, R48, RZ, 0x181f ;  /* 0x00181fff30377589 */ /* 0x0002a400000e0000 */
.L_x_1741:
        /* <DEDUP_REMOVED lines=33> */
.L_x_1742:
[C---:B-1----:R-:W-:Y:S02]  /*8680*/  IADD3 R4, -R57.reuse, 0x10, RZ ;  /* 0x0000001039047810 */ /* 0x042fe40007ffe1ff */
[----:B------:R-:W-:Y:S02]  /*8690*/  ISETP.NE.U32.AND P5, PT, R57, RZ, PT ;  /* 0x000000ff3900720c */ /* 0x000fe40003fa5070 */
[----:B------:R-:W-:Y:S04]  /*86a0*/  LOP3.LUT R4, R4, 0xf, RZ, 0xc0, !PT ;  /* 0x0000000f04047812 */ /* 0x000fe800078ec0ff */
[-C--:B--23--:R-:W-:Y:S02]  /*86b0*/  IADD3 R6, P2, P0, R4, R5.reuse, R50 ;  /* 0x0000000504067210 */ /* 0x08cfe4000785e032 */
[----:B------:R-:W-:Y:S02]  /*86c0*/  IADD3 R4, -R56, 0x10, RZ ;  /* 0x0000001038047810 */ /* 0x000fe40007ffe1ff */
[-C--:B------:R-:W-:Y:S02]  /*86d0*/  IADD3.X R7, RZ, R48.reuse, R52, P2, P0 ;  /* 0x00000030ff077210 */ /* 0x080fe400017e0434 */
[----:B------:R-:W-:Y:S03]  /*86e0*/  LOP3.LUT R4, R4, 0xf, RZ, 0xc0, !PT ;  /* 0x0000000f04047812 */ /* 0x000fe600078ec0ff */
[----:B------:R-:W-:Y:S01]  /*86f0*/  @!PT LDS RZ, [RZ] ;  /* 0x00000000fffff984 */ /* 0x000fe20000000800 */
[----:B------:R-:W-:Y:S01]  /*8700*/  @!PT LDS RZ, [RZ] ;  /* 0x00000000fffff984 */ /* 0x000fe20000000800 */
[----:B------:R-:W-:Y:S01]  /*8710*/  @!PT LDS RZ, [RZ] ;  /* 0x00000000fffff984 */ /* 0x000fe20000000800 */
[----:B------:R1:W-:Y:S01]  /*8720*/  LDGSTS.E.BYPASS.LTC128B.128.ZFILL [R251+0x5900], [R6.64], P5 ;  /* 0x0590000006fb7fae */ /* 0x0003e2000a941d46 */
[----:B------:R-:W-:Y:S02]  /*8730*/  ISETP.NE.U32.AND P5, PT, R56, RZ, PT ;  /* 0x000000ff3800720c */ /* 0x000fe40003fa5070 */
[----:B------:R-:W-:Y:S04]  /*8740*/  IADD3 R4, P2, P0, R4, R5, R53 ;  /* 0x0000000504047210 */ /* 0x000fe8000785e035 */
[----:B------:R-:W-:Y:S07]  /*8750*/  IADD3.X R5, RZ, R48, R54, P2, P0 ;  /* 0x00000030ff057210 */ /* 0x000fee00017e0436 */
[----:B------:R1:W-:Y:S02]  /*8760*/  LDGSTS.E.BYPASS.LTC128B.128.ZFILL [R251+0x7900], [R4.64], P5 ;  /* 0x0790000004fb7fae */ /* 0x0003e4000a941d46 */
.L_x_1655:
[----:B--234-:R-:W-:Y:S05]  /*8770*/  BSYNC B0 ;  /* 0x0000000000007941 */ /* 0x01cfea0003800000 */
.L_x_1654:
[----:B-1----:R-:W-:Y:S01]  /*8780*/  MOV R5, 0xffffffc0 ;  /* 0xffffffc000057802 */ /* 0x002fe20000000f00 */
[----:B------:R-:W2:Y:S04]  /*8790*/  LDL R4, [R1+0x3c] ;  /* 0x00003c0001047983 */ /* 0x000ea80000100800 */
[----:B------:R-:W3:Y:S04]  /*87a0*/  LDL R6, [R1+0x78] ;  /* 0x0000780001067983 */ /* 0x000ee80000100800 */
[----:B------:R-:W0:Y:S01]  /*87b0*/  LDGDEPBAR ;  /* 0x00000000000079af */ /* 0x000e220000000000 */
[----:B--2---:R-:W-:Y:S01]  /*87c0*/  IADD3 R7, R252, R4, RZ ;  /* 0x00000004fc077210 */ /* 0x004fe20007ffe0ff */
[----:B---3--:R-:W-:Y:S04]  /*87d0*/  IMAD R5, R6, R5, 0x1 ;  /* 0x0000000106057424 */ /* 0x008fe800078e0205 */
[----:B------:R-:W-:Y:S01]  /*87e0*/  @P4 IMAD.HI.U32 R4, R7, c[0x0][0x2c8], RZ ;  /* 0x0000b20007044a27 */ /* 0x000fe200078e00ff */
[----:B------:R-:W-:Y:S04]  /*87f0*/  IADD3 R5, -R248, R5, RZ ;  /* 0x00000005f8057210 */ /* 0x000fe80007ffe1ff */
[----:B------:R-:W-:Y:S02]  /*8800*/  @P4 SHF.R.U32.HI R7, RZ, c[0x0][0x2cc], R4 ;  /* 0x0000b300ff074a19 */ /* 0x000fe40000011604 */
[----:B------:R-:W-:Y:S05]  /*8810*/  MOV R4, c[0x0][0x2ac] ;  /* 0x0000ab0000047a02 */ /* 0x000fea0000000f00 */
[----:B------:R-:W-:Y:S05]  /*8820*/  IMAD R5, R4, c[0x0][0x1d0], R5 ;  /* 0x0000740004057a24 */ /* 0x000fea00078e0205 */
[----:B------:R-:W-:Y:S01]  /*8830*/  IADD3 R63, R5, -c[0x0][0x168], RZ ;  /* 0x80005a00053f7a10 */ /* 0x000fe20007ffe0ff */
[----:B------:R-:W-:-:S05]  /*8840*/  BRA.DIV ~URZ, `(.L_x_1658) ;  /* 0x0000d1f27f007947 */ /* 0x000fca000b800000 */
[----:B------:R1:W2:Y:S02]  /*8850*/  SHFL.IDX PT, R5, R7, RZ, 0x1c1f ;  /* 0x001c1fff07057589 */ /* 0x0002a400000e0000 */
.L_x_1743:
[----:B--2---:R-:W-:Y:S05]  /*8860*/  IMAD.IADD R5, R63, 0x1, R5 ;  /* 0x000000013f057824 */ /* 0x004fea00078e0205 */
[C---:B------:R-:W-:Y:S02]  /*8870*/  ISETP.GT.AND P6, PT, R5.reuse, RZ, PT ;  /* 0x000000ff0500720c */ /* 0x040fe40003fc4270 */
[C---:B------:R-:W-:Y:S02]  /*8880*/  ISETP.GT.AND P5, PT, R5.reuse, 0x1, PT ;  /* 0x000000010500780c */ /* 0x040fe40003fa4270 */
[C---:B------:R-:W-:Y:S02]  /*8890*/  ISETP.GT.AND P2, PT, R5.reuse, 0x8, PT ;  /* 0x000000080500780c */ /* 0x040fe40003f44270 */
        /* <DEDUP_REMOVED lines=30> */
[----:B------:R-:W2:Y:S08]  /*8a80*/  SHFL.IDX PT, R2, R7, 0x1, 0x1c1f ;  /* 0x003c1f0007027f89 */ /* 0x000eb000000e0000 */
[----:B------:R-:W3:Y:S08]  /*8a90*/  SHFL.IDX PT, R0, R7, 0x2, 0x1c1f ;  /* 0x005c1f0007007f89 */ /* 0x000ef000000e0000 */
[----:B-1----:R-:W1:Y:S01]  /*8aa0*/  SHFL.IDX PT, R7, R7, 0x3, 0x1c1f ;  /* 0x007c1f0007077f89 */ /* 0x002e6200000e0000 */
[C---:B--2---:R-:W-:Y:S05]  /*8ab0*/  IMAD.IADD R2, R63.reuse, 0x1, R2 ;  /* 0x000000013f027824 */ /* 0x044fea00078e0202 */
[C---:B------:R-:W-:Y:S02]  /*8ac0*/  ISETP.GT.AND P6, PT, R2.reuse, RZ, PT ;  /* 0x000000ff0200720c */ /* 0x040fe40003fc4270 */
[C---:B------:R-:W-:Y:S01]  /*8ad0*/  ISETP.GT.AND P5, PT, R2.reuse, 0x1, PT ;  /* 0x000000010200780c */ /* 0x040fe20003fa4270 */
[----:B---3--:R-:W-:Y:S01]  /*8ae0*/  IMAD.IADD R0, R63, 0x1, R0 ;  /* 0x000000013f007824 */ /* 0x008fe200078e0200 */
[C---:B------:R-:W-:Y:S02]  /*8af0*/  ISETP.GT.AND P2, PT, R2.reuse, 0x8, PT ;  /* 0x000000080200780c */ /* 0x040fe40003f44270 */
[C---:B------:R-:W-:Y:S02]  /*8b00*/  ISETP.GT.AND P0, PT, R2.reuse, 0x9, PT ;  /* 0x000000090200780c */ /* 0x040fe40003f04270 */
[----:B------:R-:W-:Y:S02]  /*8b10*/  FSEL R32, R3, -INF , P6 ;  /* 0xff80000003207808 */ /* 0x000fe40003000000 */
[----:B------:R-:W-:Y:S01]  /*8b20*/  ISETP.GT.AND P6, PT, R2, 0x10, PT ;  /* 0x000000100200780c */ /* 0x000fe20003fc4270 */
[----:B-1----:R-:W-:Y:S01]  /*8b30*/  IMAD.IADD R63, R63, 0x1, R7 ;  /* 0x000000013f3f7824 */ /* 0x002fe200078e0207 */
        /* <DEDUP_REMOVED lines=21> */
[----:B------:R-:W-:Y:S02]  /*8c90*/  ISETP.GT.AND P0, PT, R2, 0x39, PT ;  /* 0x000000390200780c */ /* 0x000fe40003f04270 */
[----:B------:R-:W-:Y:S02]  /*8ca0*/  FSEL R216, R224, -INF , P6 ;  /* 0xff800000e0d87808 */ /* 0x000fe40003000000 */
[C---:B------:R-:W-:Y:S02]  /*8cb0*/  ISETP.GT.AND P6, PT, R0.reuse, RZ, PT ;  /* 0x000000ff0000720c */ /* 0x040fe40003fc4270 */
        /* <DEDUP_REMOVED lines=30> */
[----:B------:R-:W-:Y:S02]  /*8ea0*/  FMNMX.FTZ R0, R52, R199, !PT ;  /* 0x000000c734007209 */ /* 0x000fe40007810000 */
[----:B------:R-:W-:Y:S02]  /*8eb0*/  FSEL R212, R207, -INF , P6 ;  /* 0xff800000cfd47808 */ /* 0x000fe40003000000 */
[----:B------:R-:W-:Y:S02]  /*8ec0*/  FMNMX.FTZ R0, R53, R0, !PT ;  /* 0x0000000035007209 */ /* 0x000fe40007810000 */
[----:B------:R-:W-:Y:S02]  /*8ed0*/  FSEL R211, R211, -INF , P5 ;  /* 0xff800000d3d37808 */ /* 0x000fe40002800000 */
[----:B------:R-:W-:Y:S02]  /*8ee0*/  FMNMX.FTZ R0, R54, R0, !PT ;  /* 0x0000000036007209 */ /* 0x000fe40007810000 */
[----:B------:R-:W-:Y:S02]  /*8ef0*/  FSEL R210, R210, -INF , P2 ;  /* 0xff800000d2d27808 */ /* 0x000fe40001000000 */
[----:B------:R-:W-:Y:S02]  /*8f00*/  FMNMX.FTZ R0, R56, R0, !PT ;  /* 0x0000000038007209 */ /* 0x000fe40007810000 */
[----:B------:R-:W-:Y:S02]  /*8f10*/  FSEL R12, R209, -INF , P0 ;  /* 0xff800000d10c7808 */ /* 0x000fe40000000000 */
[----:B------:R-:W-:Y:S02]  /*8f20*/  FMNMX.FTZ R0, R60, R0, !PT ;  /* 0x000000003c007209 */ /* 0x000fe40007810000 */
[----:B------:R-:W-:Y:S02]  /*8f30*/  ISETP.GT.AND P6, PT, R63, RZ, PT ;  /* 0x000000ff3f00720c */ /* 0x000fe40003fc4270 */
[----:B------:R-:W-:Y:S02]  /*8f40*/  FMNMX.FTZ R0, R59, R0, !PT ;  /* 0x000000003b007209 */ /* 0x000fe40007810000 */
[----:B------:R-:W-:Y:S02]  /*8f50*/  ISETP.GT.AND P5, PT, R63, 0x1, PT ;  /* 0x000000013f00780c */ /* 0x000fe40003fa4270 */
[----:B------:R-:W-:Y:S02]  /*8f60*/  FMNMX.FTZ R0, R220, R0, !PT ;  /* 0x00000000dc007209 */ /* 0x000fe40007810000 */
[----:B------:R-:W-:Y:S02]  /*8f70*/  FSEL R17, R205, -INF , P6 ;  /* 0xff800000cd117808 */ /* 0x000fe40003000000 */
        /* <DEDUP_REMOVED lines=18> */
[----:B------:R-:W-:Y:S01]  /*90a0*/  FSEL R27, R27, -INF , P5 ;  /* 0xff8000001b1b7808 */ /* 0x000fe20002800000 */
[----:B------:R-:W1:Y:S01]  /*90b0*/  SHFL.BFLY PT, R2, R0, 0x2, 0x1f ;  /* 0x0c401f0000027f89 */ /* 0x000e6200000e0000 */
        /* <DEDUP_REMOVED lines=12> */
[----:B-1----:R-:W-:Y:S02]  /*9180*/  FMNMX.FTZ R0, R2, R0, !PT ;  /* 0x0000000002007209 */ /* 0x002fe40007810000 */
[----:B------:R-:W-:Y:S02]  /*9190*/  FMNMX.FTZ R2, R32, R200, !PT ;  /* 0x000000c820027209 */ /* 0x000fe40007810000 */
[----:B------:R-:W-:Y:S01]  /*91a0*/  ISETP.GT.AND P5, PT, R63, 0x31, PT ;  /* 0x000000313f00780c */ /* 0x000fe20003fa4270 */
[----:B------:R-:W1:Y:S01]  /*91b0*/  SHFL.BFLY PT, R3, R0, 0x1, 0x1f ;  /* 0x0c201f0000037f89 */ /* 0x000e6200000e0000 */
        /* <DEDUP_REMOVED lines=11> */
[----:B------:R-:W-:Y:S02]  /*9270*/  FSEL R10, R61, -INF , P0 ;  /* 0xff8000003d0a7808 */ /* 0x000fe40000000000 */
[----:B------:R-:W-:Y:S02]  /*9280*/  FMNMX.FTZ R2, R35, R2, !PT ;  /* 0x0000000223027209 */ /* 0x000fe40007810000 */
[----:B-1----:R-:W-:Y:S02]  /*9290*/  FMNMX.FTZ R3, R0, R3, !PT ;  /* 0x0000000300037209 */ /* 0x002fe40007810000 */
[----:B------:R-:W-:Y:S04]  /*92a0*/  FMNMX.FTZ R2, R38, R2, !PT ;  /* 0x0000000226027209 */ /* 0x000fe80007810000 */
[----:B------:R-:W-:Y:S04]  /*92b0*/  FMNMX.FTZ R2, R39, R2, !PT ;  /* 0x0000000227027209 */ /* 0x000fe80007810000 */
[----:B------:R-:W-:Y:S04]  /*92c0*/  FMNMX.FTZ R2, R34, R2, !PT ;  /* 0x0000000222027209 */ /* 0x000fe80007810000 */
[----:B------:R-:W-:Y:S04]  /*92d0*/  FMNMX.FTZ R2, R33, R2, !PT ;  /* 0x0000000221027209 */ /* 0x000fe80007810000 */
[----:B------:R-:W-:Y:S04]  /*92e0*/  FMNMX.FTZ R2, R216, R2, !PT ;  /* 0x00000002d8027209 */ /* 0x000fe80007810000 */
[----:B------:R-:W-:Y:S04]  /*92f0*/  FMNMX.FTZ R2, R215, R2, !PT ;  /* 0x00000002d7027209 */ /* 0x000fe80007810000 */
[----:B------:R-:W-:Y:S04]  /*9300*/  FMNMX.FTZ R2, R214, R2, !PT ;  /* 0x00000002d6027209 */ /* 0x000fe80007810000 */
[----:B------:R-:W-:Y:S05]  /*9310*/  FMNMX.FTZ R2, R23, R2, !PT ;  /* 0x0000000217027209 */ /* 0x000fea0007810000 */
[----:B------:R-:W1:Y:S02]  /*9320*/  SHFL.BFLY PT, R0, R2, 0x2, 0x1f ;  /* 0x0c401f0002007f89 */ /* 0x000e6400000e0000 */
[----:B-1----:R-:W-:Y:S06]  /*9330*/  FMNMX.FTZ R0, R2, R0, !PT ;  /* 0x0000000002007209 */ /* 0x002fec0007810000 */
[----:B------:R-:W1:Y:S02]  /*9340*/  SHFL.BFLY PT, R2, R0, 0x1, 0x1f ;  /* 0x0c201f0000027f89 */ /* 0x000e6400000e0000 */
        /* <DEDUP_REMOVED lines=39> */
[----:B------:R1:W2:Y:S02]  /*95c0*/  SHFL.BFLY PT, R196, R4, 0x1, 0x1f ;  /* 0x0c201f0004c47f89 */ /* 0x0002a400000e0000 */
.L_x_1744:
[----:B------:R-:W3:Y:S01]  /*95d0*/  LDL.LU R7, [R1+0x70] ;  /* 0x0000700001077983 */ /* 0x000ee20000300800 */
[C---:B------:R-:W-:Y:S01]  /*95e0*/  FSETP.NEU.FTZ.AND P0, PT, R3.reuse, -INF , PT ;  /* 0xff8000000300780b */ /* 0x040fe20003f1d000 */
[C---:B------:R-:W-:Y:S01]  /*95f0*/  FMUL.FTZ R217, R3.reuse, c[0x0][0x2d0] ;  /* 0x0000b40003d97a20 */ /* 0x040fe20000410000 */
[----:B--2---:R-:W-:Y:S01]  /*9600*/  FMNMX.FTZ R196, R196, R4, !PT ;  /* 0x00000004c4c47209 */ /* 0x004fe20007810000 */
[----:B------:R-:W2:Y:S01]  /*9610*/  LDL.LU R6, [R1+0x74] ;  /* 0x0000740001067983 */ /* 0x000ea20000300800 */
[----:B-1----:R-:W-:Y:S01]  /*9620*/  FSEL R4, R3, RZ, P0 ;  /* 0x000000ff03047208 */ /* 0x002fe20000000000 */
[----:B------:R-:W-:Y:S01]  /*9630*/  FMUL.FTZ R213, R2, c[0x0][0x2d0] ;  /* 0x0000b40002d57a20 */ /* 0x000fe20000410000 */
[----:B------:R-:W-:Y:S01]  /*9640*/  FSEL R217, R217, RZ, P0 ;  /* 0x000000ffd9d97208 */ /* 0x000fe20000000000 */
[----:B------:R-:W-:Y:S01]  /*9650*/  FMUL.FTZ R209, R0, c[0x0][0x2d0] ;  /* 0x0000b40000d17a20 */ /* 0x000fe20000410000 */
[----:B------:R-:W-:Y:S01]  /*9660*/  FSETP.NEU.FTZ.AND P0, PT, R2, -INF , PT ;  /* 0xff8000000200780b */ /* 0x000fe20003f1d000 */
[----:B------:R-:W-:Y:S01]  /*9670*/  FADD.FTZ R4, -R4, R199 ;  /* 0x000000c704047221 */ /* 0x000fe20000010100 */
[----:B------:R-:W-:Y:S01]  /*9680*/  WARPSYNC 0xffffffff ;  /* 0xffffffff00007948 */ /* 0x000fe20003800000 */
[--C-:B------:R-:W-:Y:S01]  /*9690*/  FFMA.FTZ R52, R52, c[0x0][0x2d0], -R217.reuse ;  /* 0x0000b40034347a23 */ /* 0x100fe200000108d9 */
[----:B------:R-:W-:Y:S01]  /*96a0*/  FSEL R213, R213, RZ, P0 ;  /* 0x000000ffd5d57208 */ /* 0x000fe20000000000 */
[----:B------:R-:W-:Y:S01]  /*96b0*/  FMUL.FTZ R201, R4, c[0x0][0x2d0] ;  /* 0x0000b40004c97a20 */ /* 0x000fe20000410000 */
[----:B------:R-:W-:Y:S01]  /*96c0*/  FSEL R4, R2, RZ, P0 ;  /* 0x000000ff02047208 */ /* 0x000fe20000000000 */
[--C-:B------:R-:W-:Y:S01]  /*96d0*/  FFMA.FTZ R53, R53, c[0x0][0x2d0], -R217.reuse ;  /* 0x0000b40035357a23 */ /* 0x100fe200000108d9 */
[----:B------:R-:W-:Y:S01]  /*96e0*/  FSETP.NEU.FTZ.AND P0, PT, R0, -INF , PT ;  /* 0xff8000000000780b */ /* 0x000fe20003f1d000 */
[----:B------:R-:W-:Y:S01]  /*96f0*/  MUFU.EX2 R52, R52 ;  /* 0x0000003400347308 */ /* 0x000fe20000000800 */
[--C-:B------:R-:W-:Y:S02]  /*9700*/  FFMA.FTZ R5, R55, c[0x0][0x2d0], -R217.reuse ;  /* 0x0000b40037057a23 */ /* 0x100fe400000108d9 */
[----:B------:R-:W-:Y:S01]  /*9710*/  FADD.FTZ R4, -R4, R200 ;  /* 0x000000c804047221 */ /* 0x000fe20000010100 */
[----:B------:R-:W-:Y:S01]  /*9720*/  FSEL R209, R209, RZ, P0 ;  /* 0x000000ffd1d17208 */ /* 0x000fe20000000000 */
[----:B------:R-:W-:Y:S02]  /*9730*/  FFMA.FTZ R9, R54, c[0x0][0x2d0], -R217 ;  /* 0x0000b40036097a23 */ /* 0x000fe400000108d9 */
[----:B------:R-:W-:Y:S02]  /*9740*/  FMUL.FTZ R4, R4, c[0x0][0x2d0] ;  /* 0x0000b40004047a20 */ /* 0x000fe40000410000 */
[----:B------:R-:W-:Y:S01]  /*9750*/  FFMA.FTZ R36, R36, c[0x0][0x2d0], -R213 ;  /* 0x0000b40024247a23 */ /* 0x000fe200000108d5 */
[----:B------:R-:W-:Y:S01]  /*9760*/  MUFU.EX2 R201, R201 ;  /* 0x000000c900c97308 */ /* 0x000fe20000000800 */
[----:B------:R-:W-:Y:S02]  /*9770*/  FFMA.FTZ R56, R56, c[0x0][0x2d0], -R217 ;  /* 0x0000b40038387a23 */ /* 0x000fe400000108d9 */
[--C-:B------:R-:W-:Y:S02]  /*9780*/  FFMA.FTZ R32, R32, c[0x0][0x2d0], -R213.reuse ;  /* 0x0000b40020207a23 */ /* 0x100fe400000108d5 */
[--C-:B------:R-:W-:Y:S02]  /*9790*/  FFMA.FTZ R55, R39, c[0x0][0x2d0], -R213.reuse ;  /* 0x0000b40027377a23 */ /* 0x100fe400000108d5 */
[----:B------:R-:W-:Y:S02]  /*97a0*/  FFMA.FTZ R54, R34, c[0x0][0x2d0], -R213 ;  /* 0x0000b40022367a23 */ /* 0x000fe400000108d5 */
        /* <DEDUP_REMOVED lines=9> */
[----:B------:R-:W-:Y:S02]  /*9840*/  FFMA.FTZ R218, R218, c[0x0][0x2d0], -R217 ;  /* 0x0000b400dada7a23 */ /* 0x000fe400000108d9 */
[--C-:B------:R-:W-:Y:S02]  /*9850*/  FFMA.FTZ R207, R37, c[0x0][0x2d0], -R213.reuse ;  /* 0x0000b40025cf7a23 */ /* 0x100fe400000108d5 */
[----:B------:R-:W-:Y:S02]  /*9860*/  FFMA.FTZ R49, R49, c[0x0][0x2d0], -R213 ;  /* 0x0000b40031317a23 */ /* 0x000fe400000108d5 */
[--C-:B------:R-:W-:Y:S01]  /*9870*/  FFMA.FTZ R220, R220, c[0x0][0x2d0], -R217.reuse ;  /* 0x0000b400dcdc7a23 */ /* 0x100fe200000108d9 */
[----:B------:R-:W-:Y:S01]  /*9880*/  MUFU.EX2 R36, R36 ;  /* 0x0000002400247308 */ /* 0x000fe20000000800 */
[--C-:B------:R-:W-:Y:S02]  /*9890*/  FFMA.FTZ R219, R219, c[0x0][0x2d0], -R217.reuse ;  /* 0x0000b400dbdb7a23 */ /* 0x100fe400000108d9 */
[----:B------:R-:W-:Y:S02]  /*98a0*/  FFMA.FTZ R217, R51, c[0x0][0x2d0], -R217 ;  /* 0x0000b40033d97a23 */ /* 0x000fe400000108d9 */
[--C-:B-1----:R-:W-:Y:S02]  /*98b0*/  FFMA.FTZ R4, R16, c[0x0][0x2d0], -R209.reuse ;  /* 0x0000b40010047a23 */ /* 0x102fe400000108d1 */
[----:B------:R-:W-:Y:S02]  /*98c0*/  FFMA.FTZ R16, R21, c[0x0][0x2d0], -R209 ;  /* 0x0000b40015107a23 */ /* 0x000fe400000108d1 */
        /* <DEDUP_REMOVED lines=8> */
[----:B------:R-:W-:Y:S02]  /*9950*/  FFMA.FTZ R214, R214, c[0x0][0x2d0], -R213 ;  /* 0x0000b400d6d67a23 */ /* 0x000fe400000108d5 */
[--C-:B------:R-:W-:Y:S02]  /*9960*/  FFMA.FTZ R37, R19, c[0x0][0x2d0], -R209.reuse ;  /* 0x0000b40013257a23 */ /* 0x100fe400000108d1 */
        /* <DEDUP_REMOVED lines=8> */
[----:B------:R-:W-:Y:S01]  /*99f0*/  FFMA.FTZ R212, R212, c[0x0][0x2d0], -R209 ;  /* 0x0000b400d4d47a23 */ /* 0x000fe200000108d1 */
[----:B------:R-:W1:Y:S10]  /*9a00*/  MUFU.EX2 R56, R56 ;  /* 0x0000003800387308 */ /* 0x000e740000000800 */
[----:B------:R-:W-:Y:S10]  /*9a10*/  MUFU.EX2 R207, R207 ;  /* 0x000000cf00cf7308 */ /* 0x000ff40000000800 */
[----:B------:R-:W-:Y:S10]  /*9a20*/  MUFU.EX2 R226, R226 ;  /* 0x000000e200e27308 */ /* 0x000ff40000000800 */
[----:B------:R-:W-:Y:S10]  /*9a30*/  MUFU.EX2 R224, R224 ;  /* 0x000000e000e07308 */ /* 0x000ff40000000800 */
[----:B------:R-:W-:Y:S10]  /*9a40*/  MUFU.EX2 R216, R216 ;  /* 0x000000d800d87308 */ /* 0x000ff40000000800 */
[----:B------:R-:W-:Y:S10]  /*9a50*/  MUFU.EX2 R215, R215 ;  /* 0x000000d700d77308 */ /* 0x000ff40000000800 */
[----:B------:R-:W-:Y:S10]  /*9a60*/  MUFU.EX2 R214, R214 ;  /* 0x000000d600d67308 */ /* 0x000ff40000000800 */
[----:B------:R-:W-:Y:S01]  /*9a70*/  MUFU.EX2 R212, R212 ;  /* 0x000000d400d47308 */ /* 0x000fe20000000800 */
[----:B--2---:R-:W-:Y:S01]  /*9a80*/  FFMA.FTZ R6, R199, R6, R32 ;  /* 0x00000006c7067223 */ /* 0x004fe20000010020 */
[----:B------:R-:W-:Y:S01]  /*9a90*/  F2FP.BF16.PACK_AB R204, R53, R52 ;  /* 0x0000003435cc723e */ /* 0x000fe200000010ff */
[----:B---3--:R-:W-:Y:S01]  /*9aa0*/  FFMA.FTZ R8, R201, R7, R52 ;  /* 0x00000007c9087223 */ /* 0x008fe20000010034 */
[----:B------:R-:W-:Y:S01]  /*9ab0*/  MOV R52, R5 ;  /* 0x0000000500347202 */ /* 0x000fe20000000f00 */
[--C-:B------:R-:W-:Y:S01]  /*9ac0*/  FFMA.FTZ R7, R50, c[0x0][0x2d0], -R213.reuse ;  /* 0x0000b40032077a23 */ /* 0x100fe200000108d5 */
[----:B------:R-:W-:Y:S01]  /*9ad0*/  FSEL R5, R0, RZ, P0 ;  /* 0x000000ff00057208 */ /* 0x000fe20000000000 */
[----:B------:R-:W-:Y:S01]  /*9ae0*/  FADD.FTZ R8, R53, R8 ;  /* 0x0000000835087221 */ /* 0x000fe20000010000 */
[----:B------:R-:W-:Y:S01]  /*9af0*/  FSETP.NEU.FTZ.AND P0, PT, R196, -INF , PT ;  /* 0xff800000c400780b */ /* 0x000fe20003f1d000 */
[----:B------:R-:W-:Y:S01]  /*9b00*/  FFMA.FTZ R53, R38, c[0x0][0x2d0], -R213 ;  /* 0x0000b40026357a23 */ /* 0x000fe200000108d5 */
[----:B------:R-:W-:Y:S01]  /*9b10*/  F2FP.BF16.PACK_AB R205, R36, R32 ;  /* 0x0000002024cd723e */ /* 0x000fe200000010ff */
[----:B------:R-:W-:Y:S01]  /*9b20*/  FADD.FTZ R5, -R5, R197 ;  /* 0x000000c505057221 */ /* 0x000fe20000010100 */
[C---:B------:R-:W-:Y:S01]  /*9b30*/  FSEL R4, R196.reuse, RZ, P0 ;  /* 0x000000ffc4047208 */ /* 0x040fe20000000000 */
[----:B------:R-:W-:Y:S02]  /*9b40*/  FMUL.FTZ R197, R196, c[0x0][0x2d0] ;  /* 0x0000b400c4c57a20 */ /* 0x000fe40000410000 */
[----:B------:R-:W-:Y:S02]  /*9b50*/  FMUL.FTZ R5, R5, c[0x0][0x2d0] ;  /* 0x0000b40005057a20 */ /* 0x000fe40000410000 */
[----:B------:R-:W-:Y:S01]  /*9b60*/  FADD.FTZ R4, -R4, R198 ;  /* 0x000000c604047221 */ /* 0x000fe20000010100 */
[----:B------:R-:W-:Y:S01]  /*9b70*/  FSEL R197, R197, RZ, P0 ;  /* 0x000000ffc5c57208 */ /* 0x000fe20000000000 */
[----:B------:R-:W-:Y:S02]  /*9b80*/  FFMA.FTZ R213, R23, c[0x0][0x2d0], -R213 ;  /* 0x0000b40017d57a23 */ /* 0x000fe400000108d5 */
[----:B------:R-:W2:Y:S01]  /*9b90*/  MUFU.EX2 R5, R5 ;  /* 0x0000000500057308 */ /* 0x000ea20000000800 */
[----:B------:R-:W-:Y:S02]  /*9ba0*/  FMUL.FTZ R4, R4, c[0x0][0x2d0] ;  /* 0x0000b40004047a20 */ /* 0x000fe40000410000 */
[--C-:B------:R-:W-:Y:S02]  /*9bb0*/  FFMA.FTZ R23, R18, c[0x0][0x2d0], -R209.reuse ;  /* 0x0000b40012177a23 */ /* 0x100fe400000108d1 */
[--C-:B------:R-:W-:Y:S02]  /*9bc0*/  FFMA.FTZ R38, R20, c[0x0][0x2d0], -R209.reuse ;  /* 0x0000b40014267a23 */ /* 0x100fe400000108d1 */
[----:B------:R-:W-:Y:S02]  /*9bd0*/  FFMA.FTZ R18, R22, c[0x0][0x2d0], -R209 ;  /* 0x0000b40016127a23 */ /* 0x000fe400000108d1 */
[--C-:B------:R-:W-:Y:S01]  /*9be0*/  FFMA.FTZ R22, R17, c[0x0][0x2d0], -R197.reuse ;  /* 0x0000b40011167a23 */ /* 0x100fe200000108c5 */
[----:B------:R-:W3:Y:S01]  /*9bf0*/  MUFU.EX2 R20, R23 ;  /* 0x0000001700147308 */ /* 0x000ee20000000800 */
[--C-:B------:R-:W-:Y:S01]  /*9c00*/  FFMA.FTZ R32, R206, c[0x0][0x2d0], -R197.reuse ;  /* 0x0000b400ce207a23 */ /* 0x100fe200000108c5 */
[C---:B-1----:R-:W-:Y:S01]  /*9c10*/  F2FP.BF16.PACK_AB R206, R56.reuse, R9 ;  /* 0x0000000938ce723e */ /* 0x042fe200000010ff */
[----:B------:R-:W-:Y:S02]  /*9c20*/  FADD.FTZ R8, R9, R8 ;  /* 0x0000000809087221 */ /* 0x000fe40000010000 */
[--C-:B------:R-:W-:Y:S02]  /*9c30*/  FFMA.FTZ R17, R15, c[0x0][0x2d0], -R197.reuse ;  /* 0x0000b4000f117a23 */ /* 0x100fe400000108c5 */
[----:B------:R-:W-:Y:S02]  /*9c40*/  FADD.FTZ R35, R56, R8 ;  /* 0x0000000838237221 */ /* 0x000fe40000010000 */
[--C-:B------:R-:W-:Y:S01]  /*9c50*/  FFMA.FTZ R33, R26, c[0x0][0x2d0], -R197.reuse ;  /* 0x0000b4001a217a23 */ /* 0x100fe200000108c5 */
[----:B------:R-:W1:Y:S01]  /*9c60*/  MUFU.EX2 R4, R4 ;  /* 0x0000000400047308 */ /* 0x000e620000000800 */
[----:B------:R-:W-:Y:S02]  /*9c70*/  FFMA.FTZ R19, R14, c[0x0][0x2d0], -R197 ;  /* 0x0000b4000e137a23 */ /* 0x000fe400000108c5 */
[----:B------:R-:W-:Y:S02]  /*9c80*/  FFMA.FTZ R50, R24, c[0x0][0x2d0], -R209 ;  /* 0x0000b40018327a23 */ /* 0x000fe400000108d1 */
[C---:B--2---:R-:W-:Y:S02]  /*9c90*/  FMUL.FTZ R9, R5.reuse, R165 ;  /* 0x000000a505097220 */ /* 0x044fe40000410000 */
[C---:B------:R-:W-:Y:S02]  /*9ca0*/  FFMA.FTZ R203, R5.reuse, R203, R21 ;  /* 0x000000cb05cb7223 */ /* 0x040fe40000010015 */
[----:B------:R-:W-:Y:S01]  /*9cb0*/  FMUL.FTZ R8, R5, R164 ;  /* 0x000000a405087220 */ /* 0x000fe20000410000 */
[----:B------:R2:W4:Y:S01]  /*9cc0*/  MUFU.EX2 R165, R22 ;  /* 0x0000001600a57308 */ /* 0x0005220000000800 */
[----:B------:R-:W-:Y:S02]  /*9cd0*/  FFMA.FTZ R209, R12, c[0x0][0x2d0], -R209 ;  /* 0x0000b4000cd17a23 */ /* 0x000fe400000108d1 */
[--C-:B------:R-:W-:Y:S01]  /*9ce0*/  FFMA.FTZ R34, R27, c[0x0][0x2d0], -R197.reuse ;  /* 0x0000b4001b227a23 */ /* 0x100fe200000108c5 */
[----:B---3--:R-:W-:Y:S01]  /*9cf0*/  F2FP.BF16.PACK_AB R164, R20, R21 ;  /* 0x0000001514a4723e */ /* 0x008fe200000010ff */
[----:B------:R-:W-:Y:S02]  /*9d00*/  FFMA.FTZ R200, R13, c[0x0][0x2d0], -R197 ;  /* 0x0000b4000dc87a23 */ /* 0x000fe400000108c5 */
[C---:B------:R-:W-:Y:S02]  /*9d10*/  FMUL.FTZ R12, R5.reuse, R168 ;  /* 0x000000a8050c7220 */ /* 0x040fe40000410000 */
[C---:B------:R-:W-:Y:S01]  /*9d20*/  FMUL.FTZ R13, R5.reuse, R169 ;  /* 0x000000a9050d7220 */ /* 0x040fe20000410000 */
[----:B------:R-:W-:Y:S01]  /*9d30*/  MUFU.EX2 R168, R17 ;  /* 0x0000001100a87308 */ /* 0x000fe20000000800 */
[C---:B------:R-:W-:Y:S02]  /*9d40*/  FMUL.FTZ R24, R5.reuse, R172 ;  /* 0x000000ac05187220 */ /* 0x040fe40000410000 */
[C---:B------:R-:W-:Y:S02]  /*9d50*/  FMUL.FTZ R25, R5.reuse, R173 ;  /* 0x000000ad05197220 */ /* 0x040fe40000410000 */
[----:B-1----:R-:W-:Y:S02]  /*9d60*/  FMUL.FTZ R15, R4, R171 ;  /* 0x000000ab040f7220 */ /* 0x002fe40000410000 */
[----:B------:R-:W-:Y:S01]  /*9d70*/  FADD.FTZ R171, R20, R203 ;  /* 0x000000cb14ab7221 */ /* 0x000fe20000010000 */
[----:B------:R-:W-:Y:S01]  /*9d80*/  MOV R203, R65 ;  /* 0x0000004100cb7202 */ /* 0x000fe20000000f00 */
[C---:B------:R-:W-:Y:S01]  /*9d90*/  FMUL.FTZ R26, R4.reuse, R174 ;  /* 0x000000ae041a7220 */ /* 0x040fe20000410000 */
[----:B------:R-:W-:Y:S01]  /*9da0*/  MUFU.EX2 R169, R16 ;  /* 0x0000001000a97308 */ /* 0x000fe20000000800 */
[----:B------:R-:W-:Y:S02]  /*9db0*/  FMUL.FTZ R27, R4, R175 ;  /* 0x000000af041b7220 */ /* 0x000fe40000410000 */
[----:B------:R-:W-:Y:S01]  /*9dc0*/  FADD.FTZ R6, R36, R6 ;  /* 0x0000000624067221 */ /* 0x000fe20000010000 */
[----:B--2---:R-:W1:Y:S01]  /*9dd0*/  LDSM.16.MT88.4 R20, [R239] ;  /* 0x00000000ef14783b */ /* 0x004e620000004200 */
[--C-:B------:R-:W-:Y:S02]  /*9de0*/  FFMA.FTZ R208, R208, c[0x0][0x2d0], -R197.reuse ;  /* 0x0000b400d0d07a23 */ /* 0x100fe400000108c5 */
[C---:B------:R-:W-:Y:S01]  /*9df0*/  FMUL.FTZ R28, R5.reuse, R176 ;  /* 0x000000b0051c7220 */ /* 0x040fe20000410000 */
[----:B------:R-:W-:Y:S01]  /*9e00*/  MOV R176, R39 ;  /* 0x0000002700b07202 */ /* 0x000fe20000000f00 */
[C---:B------:R-:W-:Y:S01]  /*9e10*/  FMUL.FTZ R29, R5.reuse, R177 ;  /* 0x000000b1051d7220 */ /* 0x040fe20000410000 */
[----:B------:R-:W-:Y:S01]  /*9e20*/  MUFU.EX2 R174, R7 ;  /* 0x0000000700ae7308 */ /* 0x000fe20000000800 */
[C---:B------:R-:W-:Y:S01]  /*9e30*/  FMUL.FTZ R40, R5.reuse, R180 ;  /* 0x000000b405287220 */ /* 0x040fe20000410000 */
[----:B------:R-:W-:Y:S01]  /*9e40*/  MOV R177, R38 ;  /* 0x0000002600b17202 */ /* 0x000fe20000000f00 */
[C---:B------:R-:W-:Y:S01]  /*9e50*/  FMUL.FTZ R56, R5.reuse, R188 ;  /* 0x000000bc05387220 */ /* 0x040fe20000410000 */
[----:B------:R-:W-:Y:S01]  /*9e60*/  MOV R180, R37 ;  /* 0x0000002500b47202 */ /* 0x000fe20000000f00 */
[C---:B------:R-:W-:Y:S01]  /*9e70*/  FMUL.FTZ R57, R5.reuse, R189 ;  /* 0x000000bd05397220 */ /* 0x040fe20000410000 */
[----:B------:R-:W2:Y:S01]  /*9e80*/  LDSM.16.MT88.4 R36, [R238] ;  /* 0x00000000ee24783b */ /* 0x000ea20000004200 */
[C---:B------:R-:W-:Y:S01]  /*9e90*/  FMUL.FTZ R60, R5.reuse, R192 ;  /* 0x000000c0053c7220 */ /* 0x040fe20000410000 */
[----:B------:R-:W-:Y:S01]  /*9ea0*/  MOV R192, R52 ;  /* 0x0000003400c07202 */ /* 0x000fe20000000f00 */
[C---:B------:R-:W-:Y:S01]  /*9eb0*/  FMUL.FTZ R61, R5.reuse, R193 ;  /* 0x000000c1053d7220 */ /* 0x040fe20000410000 */
[----:B------:R-:W3:Y:S01]  /*9ec0*/  MUFU.EX2 R175, R32 ;  /* 0x0000002000af7308 */ /* 0x000ee20000000800 */
[C---:B------:R-:W-:Y:S01]  /*9ed0*/  FMUL.FTZ R72, R5.reuse, R72 ;  /* 0x0000004805487220 */ /* 0x040fe20000410000 */
[----:B------:R-:W-:Y:S01]  /*9ee0*/  MOV R189, R53 ;  /* 0x0000003500bd7202 */ /* 0x000fe20000000f00 */
[C---:B------:R-:W-:Y:S01]  /*9ef0*/  FMUL.FTZ R73, R5.reuse, R73 ;  /* 0x0000004905497220 */ /* 0x040fe20000410000 */
[----:B------:R-:W-:Y:S01]  /*9f00*/  MOV R188, R55 ;  /* 0x0000003700bc7202 */ /* 0x000fe20000000f00 */
[C---:B------:R-:W-:Y:S01]  /*9f10*/  FMUL.FTZ R76, R5.reuse, R76 ;  /* 0x0000004c054c7220 */ /* 0x040fe20000410000 */
[----:B------:R-:W-:Y:S01]  /*9f20*/  MOV R193, R67 ;  /* 0x0000004300c17202 */ /* 0x000fe20000000f00 */
        /* <DEDUP_REMOVED lines=10> */
[----:B------:R-:W-:Y:S02]  /*9fd0*/  FMUL.FTZ R109, R5, R109 ;  /* 0x0000006d056d7220 */ /* 0x000fe40000410000 */
        /* <DEDUP_REMOVED lines=23> */
[----:B------:R-:W-:Y:S02]  /*a150*/  FFMA.FTZ R227, R45, c[0x0][0x2d0], -R197 ;  /* 0x0000b4002de37a23 */ /* 0x000fe400000108c5 */
[C---:B------:R-:W-:Y:S01]  /*a160*/  FMUL.FTZ R45, R5.reuse, R185 ;  /* 0x000000b9052d7220 */ /* 0x040fe20000410000 */
[----:B------:R-:W-:Y:S01]  /*a170*/  MOV R185, R54 ;  /* 0x0000003600b97202 */ /* 0x000fe20000000f00 */
[C---:B------:R-:W-:Y:S01]  /*a180*/  FMUL.FTZ R41, R5.reuse, R181 ;  /* 0x000000b505297220 */ /* 0x040fe20000410000 */
[----:B------:R-:W1:Y:S01]  /*a190*/  LDSM.16.MT88.4 R52, [R237] ;  /* 0x00000000ed34783b */ /* 0x000e620000004200 */
[C---:B------:R-:W-:Y:S01]  /*a1a0*/  FMUL.FTZ R120, R5.reuse, R120 ;  /* 0x0000007805787220 */ /* 0x040fe20000410000 */
[----:B------:R-:W-:Y:S01]  /*a1b0*/  MOV R181, R48 ;  /* 0x0000003000b57202 */ /* 0x000fe20000000f00 */
[C---:B------:R-:W-:Y:S01]  /*a1c0*/  FMUL.FTZ R121, R5.reuse, R121 ;  /* 0x0000007905797220 */ /* 0x040fe20000410000 */
[----:B------:R-:W-:Y:S01]  /*a1d0*/  MUFU.EX2 R227, R227 ;  /* 0x000000e300e37308 */ /* 0x000fe20000000800 */
[C---:B------:R-:W-:Y:S02]  /*a1e0*/  FMUL.FTZ R124, R5.reuse, R124 ;  /* 0x0000007c057c7220 */ /* 0x040fe40000410000 */
[----:B------:R-:W-:Y:S02]  /*a1f0*/  FMUL.FTZ R125, R5, R125 ;  /* 0x0000007d057d7220 */ /* 0x000fe40000410000 */
[C---:B------:R-:W-:Y:S02]  /*a200*/  FMUL.FTZ R14, R4.reuse, R170 ;  /* 0x000000aa040e7220 */ /* 0x040fe40000410000 */
[C---:B------:R-:W-:Y:S01]  /*a210*/  FMUL.FTZ R46, R4.reuse, R186 ;  /* 0x000000ba042e7220 */ /* 0x040fe20000410000 */
[----:B------:R-:W-:Y:S01]  /*a220*/  MOV R186, R47 ;  /* 0x0000002f00ba7202 */ /* 0x000fe20000000f00 */
[C---:B------:R-:W-:Y:S01]  /*a230*/  FMUL.FTZ R47, R4.reuse, R187 ;  /* 0x000000bb042f7220 */ /* 0x040fe20000410000 */
[----:B------:R-:W-:Y:S01]  /*a240*/  MOV R187, R50 ;  /* 0x0000003200bb7202 */ /* 0x000fe20000000f00 */
[C---:B------:R-:W-:Y:S02]  /*a250*/  FMUL.FTZ R122, R4.reuse, R122 ;  /* 0x0000007a047a7220 */ /* 0x040fe40000410000 */
[C---:B------:R-:W-:Y:S02]  /*a260*/  FMUL.FTZ R123, R4.reuse, R123 ;  /* 0x0000007b047b7220 */ /* 0x040fe40000410000 */
[C---:B------:R-:W-:Y:S02]  /*a270*/  FMUL.FTZ R126, R4.reuse, R126 ;  /* 0x0000007e047e7220 */ /* 0x040fe40000410000 */
[C---:B------:R-:W-:Y:S02]  /*a280*/  FMUL.FTZ R127, R4.reuse, R127 ;  /* 0x0000007f047f7220 */ /* 0x040fe40000410000 */
[----:B----4-:R-:W-:Y:S01]  /*a290*/  FFMA.FTZ R202, R4, R202, R165 ;  /* 0x000000ca04ca7223 */ /* 0x010fe200000100a5 */
[----:B---3--:R-:W-:Y:S01]  /*a2a0*/  F2FP.BF16.PACK_AB R165, R175, R165 ;  /* 0x000000a5afa5723e */ /* 0x008fe200000010ff */
[----:B------:R-:W-:Y:S01]  /*a2b0*/  FADD.FTZ R170, R207, R6 ;  /* 0x00000006cfaa7221 */ /* 0x000fe20000010000 */
[----:B------:R-:W-:Y:S01]  /*a2c0*/  F2FP.BF16.PACK_AB R207, R174, R207 ;  /* 0x000000cfaecf723e */ /* 0x000fe200000010ff */
[C---:B------:R-:W-:Y:S02]  /*a2d0*/  FMUL.FTZ R6, R199.reuse, R162 ;  /* 0x000000a2c7067220 */ /* 0x040fe40000410000 */
[----:B------:R-:W-:Y:S02]  /*a2e0*/  FMUL.FTZ R7, R199, R163 ;  /* 0x000000a3c7077220 */ /* 0x000fe40000410000 */
[--C-:B------:R-:W-:Y:S02]  /*a2f0*/  FFMA.FTZ R225, R30, c[0x0][0x2d0], -R197.reuse ;  /* 0x0000b4001ee17a23 */ /* 0x100fe400000108c5 */
[C---:B------:R-:W-:Y:S01]  /*a300*/  FMUL.FTZ R30, R4.reuse, R178 ;  /* 0x000000b2041e7220 */ /* 0x040fe20000410000 */
[----:B------:R-:W-:Y:S01]  /*a310*/  MOV R178, R66 ;  /* 0x0000004200b27202 */ /* 0x000fe20000000f00 */
[--C-:B------:R-:W-:Y:S02]  /*a320*/  FFMA.FTZ R223, R31, c[0x0][0x2d0], -R197.reuse ;  /* 0x0000b4001fdf7a23 */ /* 0x100fe400000108c5 */
[----:B------:R-:W-:Y:S01]  /*a330*/  FMUL.FTZ R31, R4, R179 ;  /* 0x000000b3041f7220 */ /* 0x000fe20000410000 */
[----:B------:R-:W-:Y:S01]  /*a340*/  MOV R179, R35 ;  /* 0x0000002300b37202 */ /* 0x000fe20000000f00 */
[--C-:B------:R-:W-:Y:S01]  /*a350*/  FFMA.FTZ R230, R42, c[0x0][0x2d0], -R197.reuse ;  /* 0x0000b4002ae67a23 */ /* 0x100fe200000108c5 */
[----:B------:R-:W-:Y:S01]  /*a360*/  MUFU.EX2 R225, R225 ;  /* 0x000000e100e17308 */ /* 0x000fe20000000800 */
[C---:B------:R-:W-:Y:S01]  /*a370*/  FMUL.FTZ R42, R4.reuse, R182 ;  /* 0x000000b6042a7220 */ /* 0x040fe20000410000 */
[----:B------:R-:W-:Y:S01]  /*a380*/  MOV R182, R34 ;  /* 0x0000002200b67202 */ /* 0x000fe20000000f00 */
[--C-:B------:R-:W-:Y:S02]  /*a390*/  FFMA.FTZ R229, R43, c[0x0][0x2d0], -R197.reuse ;  /* 0x0000b4002be57a23 */ /* 0x100fe400000108c5 */
[----:B------:R-:W-:Y:S01]  /*a3a0*/  FMUL.FTZ R43, R4, R183 ;  /* 0x000000b7042b7220 */ /* 0x000fe20000410000 */
[----:B------:R-:W-:Y:S01]  /*a3b0*/  MOV R183, R33 ;  /* 0x0000002100b77202 */ /* 0x000fe20000000f00 */
[--C-:B------:R-:W-:Y:S02]  /*a3c0*/  FFMA.FTZ R228, R44, c[0x0][0x2d0], -R197.reuse ;  /* 0x0000b4002ce47a23 */ /* 0x100fe400000108c5 */
[----:B------:R-:W-:Y:S01]  /*a3d0*/  FMUL.FTZ R44, R5, R184 ;  /* 0x000000b8052c7220 */ /* 0x000fe20000410000 */
[----:B------:R-:W-:Y:S01]  /*a3e0*/  MOV R184, R51 ;  /* 0x0000003300b87202 */ /* 0x000fe20000000f00 */
[----:B------:R-:W-:Y:S01]  /*a3f0*/  FMUL.FTZ R5, R201, R161 ;  /* 0x000000a1c9057220 */ /* 0x000fe20000410000 */
[----:B------:R-:W-:Y:S01]  /*a400*/  MUFU.EX2 R163, R183 ;  /* 0x000000b700a37308 */ /* 0x000fe20000000800 */
[--C-:B------:R-:W-:Y:S02]  /*a410*/  FFMA.FTZ R198, R11, c[0x0][0x2d0], -R197.reuse ;  /* 0x0000b4000bc67a23 */ /* 0x100fe400000108c5 */
[----:B------:R-:W-:Y:S01]  /*a420*/  FMUL.FTZ R11, R4, R167 ;  /* 0x000000a7040b7220 */ /* 0x000fe20000410000 */
[----:B-----5:R-:W-:Y:S01]  /*a430*/  F2FP.BF16.PACK_AB R167, R168, R172 ;  /* 0x000000aca8a7723e */ /* 0x020fe200000010ff */
[----:B------:R-:W-:Y:S02]  /*a440*/  FFMA.FTZ R197, R10, c[0x0][0x2d0], -R197 ;  /* 0x0000b4000ac57a23 */ /* 0x000fe400000108c5 */
[----:B------:R-:W-:Y:S01]  /*a450*/  FMUL.FTZ R10, R4, R166 ;  /* 0x000000a6040a7220 */ /* 0x000fe20000410000 */
[----:B-1----:R-:W-:Y:S01]  /*a460*/  F2FP.BF16.PACK_AB R166, R169, R173 ;  /* 0x000000ada9a6723e */ /* 0x002fe200000010ff */
[----:B------:R-:W-:Y:S01]  /*a470*/  FMUL.FTZ R4, R201, R160 ;  /* 0x000000a0c9047220 */ /* 0x000fe20000410000 */
[----:B------:R-:W-:Y:S01]  /*a480*/  MOV R160, R64 ;  /* 0x0000004000a07202 */ /* 0x000fe20000000f00 */
[----:B------:R-:W-:Y:S01]  /*a490*/  FMUL.FTZ R19, R199, R159 ;  /* 0x0000009fc7137220 */ /* 0x000fe20000410000 */
[----:B------:R-:W-:Y:S01]  /*a4a0*/  MUFU.EX2 R161, R194 ;  /* 0x000000c200a17308 */ /* 0x000fe20000000800 */
[C---:B------:R-:W-:Y:S02]  /*a4b0*/  FMUL.FTZ R32, R201.reuse, R148 ;  /* 0x00000094c9207220 */ /* 0x040fe40000410000 */
[----:B------:R-:W-:Y:S01]  /*a4c0*/  FMUL.FTZ R33, R201, R149 ;  /* 0x00000095c9217220 */ /* 0x000fe20000410000 */
[-C--:B------:R-:W-:Y:S05]  /*a4d0*/  HMMA.16816.F32.BF16 R4, R204, R20.reuse, R4 ;  /* 0x00000014cc04723c */ /* 0x080fea0000041804 */
[C---:B------:R-:W-:Y:S01]  /*a4e0*/  FMUL.FTZ R34, R199.reuse, R150 ;  /* 0x00000096c7227220 */ /* 0x040fe20000410000 */
[----:B------:R-:W-:Y:S01]  /*a4f0*/  MUFU.EX2 R162, R182 ;  /* 0x000000b600a27308 */ /* 0x000fe20000000800 */
[----:B------:R-:W-:Y:S01]  /*a500*/  FMUL.FTZ R35, R199, R151 ;  /* 0x00000097c7237220 */ /* 0x000fe20000410000 */
[C---:B------:R-:W-:Y:S01]  /*a510*/  HMMA.16816.F32.BF16 R8, R164.reuse, R20, R8 ;  /* 0x00000014a408723c */ /* 0x040fe20000041808 */
[----:B------:R-:W-:Y:S03]  /*a520*/  LDSM.16.MT88.4 R148, [R237+0x800] ;  /* 0x00080000ed94783b */ /* 0x000fe60000004200 */
[C---:B------:R-:W-:Y:S02]  /*a530*/  FMUL.FTZ R48, R201.reuse, R140 ;  /* 0x0000008cc9307220 */ /* 0x040fe40000410000 */
[C---:B------:R-:W-:Y:S02]  /*a540*/  FMUL.FTZ R49, R201.reuse, R141 ;  /* 0x0000008dc9317220 */ /* 0x040fe40000410000 */
[-C--:B------:R-:W-:Y:S01]  /*a550*/  HMMA.16816.F32.BF16 R12, R164, R22.reuse, R12 ;  /* 0x00000016a40c723c */ /* 0x080fe2000004180c */
[----:B------:R-:W-:Y:S03]  /*a560*/  MUFU.EX2 R223, R223 ;  /* 0x000000df00df7308 */ /* 0x000fe60000000800 */
[C---:B------:R-:W-:Y:S02]  /*a570*/  FMUL.FTZ R16, R201.reuse, R156 ;  /* 0x0000009cc9107220 */ /* 0x040fe40000410000 */
[----:B------:R-:W-:Y:S02]  /*a580*/  FMUL.FTZ R17, R201, R157 ;  /* 0x0000009dc9117220 */ /* 0x000fe40000410000 */
[C---:B------:R-:W-:Y:S03]  /*a590*/  FMUL.FTZ R18, R199.reuse, R158 ;  /* 0x0000009ec7127220 */ /* 0x040fe60000410000 */
[----:B------:R-:W-:Y:S01]  /*a5a0*/  MUFU.EX2 R156, R178 ;  /* 0x000000b2009c7308 */ /* 0x000fe20000000800 */
[C---:B------:R-:W-:Y:S02]  /*a5b0*/  FMUL.FTZ R50, R199.reuse, R142 ;  /* 0x0000008ec7327220 */ /* 0x040fe40000410000 */
[----:B------:R-:W-:Y:S01]  /*a5c0*/  FMUL.FTZ R51, R199, R143 ;  /* 0x0000008fc7337220 */ /* 0x000fe20000410000 */
[C---:B------:R-:W-:Y:S01]  /*a5d0*/  HMMA.16816.F32.BF16 R16, R204.reuse, R22, R16 ;  /* 0x00000016cc10723c */ /* 0x040fe20000041810 */
[----:B------:R-:W1:Y:S03]  /*a5e0*/  LDSM.16.MT88.4 R140, [R236] ;  /* 0x00000000ec8c783b */ /* 0x000e660000004200 */
[C---:B------:R-:W-:Y:S02]  /*a5f0*/  FMUL.FTZ R20, R201.reuse, R152 ;  /* 0x00000098c9147220 */ /* 0x040fe40000410000 */
[----:B------:R-:W-:Y:S01]  /*a600*/  FMUL.FTZ R21, R201, R153 ;  /* 0x00000099c9157220 */ /* 0x000fe20000410000 */
[----:B------:R-:W3:Y:S01]  /*a610*/  MUFU.EX2 R152, R195 ;  /* 0x000000c300987308 */ /* 0x000ee20000000800 */
[C---:B------:R-:W-:Y:S04]  /*a620*/  FMUL.FTZ R23, R199.reuse, R155 ;  /* 0x0000009bc7177220 */ /* 0x040fe80000410000 */
[----:B------:R-:W-:Y:S02]  /*a630*/  FMUL.FTZ R22, R199, R154 ;  /* 0x0000009ac7167220 */ /* 0x000fe40000410000 */
[C---:B------:R-:W-:Y:S02]  /*a640*/  FMUL.FTZ R64, R201.reuse, R132 ;  /* 0x00000084c9407220 */ /* 0x040fe40000410000 */
[----:B------:R-:W-:Y:S01]  /*a650*/  FMUL.FTZ R65, R201, R133 ;  /* 0x00000085c9417220 */ /* 0x000fe20000410000 */
[----:B------:R-:W-:Y:S01]  /*a660*/  MUFU.EX2 R153, R187 ;  /* 0x000000bb00997308 */ /* 0x000fe20000000800 */
[C---:B------:R-:W-:Y:S01]  /*a670*/  FMUL.FTZ R66, R199.reuse, R134 ;  /* 0x00000086c7427220 */ /* 0x040fe20000410000 */
[-C--:B--2---:R-:W-:Y:S03]  /*a680*/  HMMA.16816.F32.BF16 R20, R204, R36.reuse, R20 ;  /* 0x00000024cc14723c */ /* 0x084fe60000041814 */
[----:B------:R-:W-:Y:S02]  /*a690*/  FMUL.FTZ R67, R199, R135 ;  /* 0x00000087c7437220 */ /* 0x000fe40000410000 */
[----:B------:R-:W2:Y:S01]  /*a6a0*/  LDSM.16.MT88.4 R132, [R239+0x2000] ;  /* 0x00200000ef84783b */ /* 0x000ea20000004200 */
[C---:B------:R-:W-:Y:S02]  /*a6b0*/  FMUL.FTZ R68, R201.reuse, R68 ;  /* 0x00000044c9447220 */ /* 0x040fe40000410000 */
[C---:B------:R-:W-:Y:S01]  /*a6c0*/  HMMA.16816.F32.BF16 R24, R164.reuse, R36, R24 ;  /* 0x00000024a418723c */ /* 0x040fe20000041818 */
[----:B------:R-:W-:Y:S03]  /*a6d0*/  MUFU.EX2 R158, R193 ;  /* 0x000000c1009e7308 */ /* 0x000fe60000000800 */
[----:B------:R-:W-:Y:S02]  /*a6e0*/  FMUL.FTZ R69, R201, R69 ;  /* 0x00000045c9457220 */ /* 0x000fe40000410000 */
[----:B------:R-:W-:Y:S02]  /*a6f0*/  FMUL.FTZ R70, R199, R70 ;  /* 0x00000046c7467220 */ /* 0x000fe40000410000 */
[-C--:B------:R-:W-:Y:S03]  /*a700*/  HMMA.16816.F32.BF16 R28, R164, R38.reuse, R28 ;  /* 0x00000026a41c723c */ /* 0x080fe6000004181c */
[----:B------:R-:W-:Y:S01]  /*a710*/  MUFU.EX2 R155, R192 ;  /* 0x000000c0009b7308 */ /* 0x000fe20000000800 */
[C---:B------:R-:W-:Y:S02]  /*a720*/  FMUL.FTZ R36, R201.reuse, R144 ;  /* 0x00000090c9247220 */ /* 0x040fe40000410000 */
[----:B------:R-:W-:Y:S02]  /*a730*/  FMUL.FTZ R37, R201, R145 ;  /* 0x00000091c9257220 */ /* 0x000fe40000410000 */
[C---:B------:R-:W-:Y:S04]  /*a740*/  HMMA.16816.F32.BF16 R32, R204.reuse, R38, R32 ;  /* 0x00000026cc20723c */ /* 0x040fe80000041820 */
[----:B------:R-:W-:Y:S01]  /*a750*/  FMUL.FTZ R71, R199, R71 ;  /* 0x00000047c7477220 */ /* 0x000fe20000410000 */
[----:B------:R-:W-:Y:S01]  /*a760*/  MUFU.EX2 R157, R231 ;  /* 0x000000e7009d7308 */ /* 0x000fe20000000800 */
[----:B------:R-:W-:Y:S02]  /*a770*/  FMUL.FTZ R80, R201, R80 ;  /* 0x00000050c9507220 */ /* 0x000fe40000410000 */
[C---:B------:R-:W-:Y:S04]  /*a780*/  FMUL.FTZ R38, R199.reuse, R146 ;  /* 0x00000092c7267220 */ /* 0x040fe80000410000 */
[----:B------:R-:W-:Y:S02]  /*a790*/  FMUL.FTZ R39, R199, R147 ;  /* 0x00000093c7277220 */ /* 0x000fe40000410000 */
[----:B------:R-:W-:Y:S01]  /*a7a0*/  LDSM.16.MT88.4 R144, [R238+0x800] ;  /* 0x00080000ee90783b */ /* 0x000fe20000004200 */
[----:B------:R-:W-:Y:S01]  /*a7b0*/  FMUL.FTZ R81, R201, R81 ;  /* 0x00000051c9517220 */ /* 0x000fe20000410000 */
[----:B------:R-:W-:Y:S01]  /*a7c0*/  MUFU.EX2 R231, R184 ;  /* 0x000000b800e77308 */ /* 0x000fe20000000800 */
[C---:B------:R-:W-:Y:S02]  /*a7d0*/  FMUL.FTZ R82, R199.reuse, R82 ;  /* 0x00000052c7527220 */ /* 0x040fe40000410000 */
[-C--:B------:R-:W-:Y:S03]  /*a7e0*/  HMMA.16816.F32.BF16 R36, R204, R52.reuse, R36 ;  /* 0x00000034cc24723c */ /* 0x080fe60000041824 */
[----:B------:R-:W-:Y:S02]  /*a7f0*/  FMUL.FTZ R83, R199, R83 ;  /* 0x00000053c7537220 */ /* 0x000fe40000410000 */
[C---:B------:R-:W-:Y:S02]  /*a800*/  FMUL.FTZ R84, R201.reuse, R84 ;  /* 0x00000054c9547220 */ /* 0x040fe40000410000 */
[----:B------:R-:W-:Y:S01]  /*a810*/  FMUL.FTZ R85, R201, R85 ;  /* 0x00000055c9557220 */ /* 0x000fe20000410000 */
[C---:B------:R-:W-:Y:S01]  /*a820*/  HMMA.16816.F32.BF16 R40, R164.reuse, R52, R40 ;  /* 0x00000034a428723c */ /* 0x040fe20000041828 */
[----:B------:R-:W-:Y:S03]  /*a830*/  MUFU.EX2 R178, R180 ;  /* 0x000000b400b27308 */ /* 0x000fe60000000800 */
[C---:B------:R-:W-:Y:S02]  /*a840*/  FMUL.FTZ R86, R199.reuse, R86 ;  /* 0x00000056c7567220 */ /* 0x040fe40000410000 */
[----:B------:R-:W-:Y:S02]  /*a850*/  FMUL.FTZ R87, R199, R87 ;  /* 0x00000057c7577220 */ /* 0x000fe40000410000 */
[-C--:B------:R-:W-:Y:S03]  /*a860*/  HMMA.16816.F32.BF16 R44, R164, R54.reuse, R44 ;  /* 0x00000036a42c723c */ /* 0x080fe6000004182c */
[----:B------:R-:W-:Y:S01]  /*a870*/  MUFU.EX2 R230, R230 ;  /* 0x000000e600e67308 */ /* 0x000fe20000000800 */
[C---:B------:R-:W-:Y:S02]  /*a880*/  FMUL.FTZ R52, R201.reuse, R136 ;  /* 0x00000088c9347220 */ /* 0x040fe40000410000 */
[C---:B------:R-:W-:Y:S02]  /*a890*/  FMUL.FTZ R53, R201.reuse, R137 ;  /* 0x00000089c9357220 */ /* 0x040fe40000410000 */
[C---:B------:R-:W-:Y:S04]  /*a8a0*/  HMMA.16816.F32.BF16 R48, R204.reuse, R54, R48 ;  /* 0x00000036cc30723c */ /* 0x040fe80000041830 */
[C---:B------:R-:W-:Y:S01]  /*a8b0*/  FMUL.FTZ R96, R201.reuse, R96 ;  /* 0x00000060c9607220 */ /* 0x040fe20000410000 */
[----:B------:R-:W4:Y:S01]  /*a8c0*/  MUFU.EX2 R136, R160 ;  /* 0x000000a000887308 */ /* 0x000f220000000800 */
[----:B------:R-:W-:Y:S02]  /*a8d0*/  FMUL.FTZ R97, R201, R97 ;  /* 0x00000061c9617220 */ /* 0x000fe40000410000 */
[C---:B------:R-:W-:Y:S04]  /*a8e0*/  FMUL.FTZ R54, R199.reuse, R138 ;  /* 0x0000008ac7367220 */ /* 0x040fe80000410000 */
[C---:B------:R-:W-:Y:S02]  /*a8f0*/  FMUL.FTZ R55, R199.reuse, R139 ;  /* 0x0000008bc7377220 */ /* 0x040fe40000410000 */
[C---:B------:R-:W-:Y:S01]  /*a900*/  FMUL.FTZ R98, R199.reuse, R98 ;  /* 0x00000062c7627220 */ /* 0x040fe20000410000 */
[----:B------:R-:W-:Y:S01]  /*a910*/  MUFU.EX2 R137, R219 ;  /* 0x000000db00897308 */ /* 0x000fe20000000800 */
[----:B------:R-:W-:Y:S02]  /*a920*/  FMUL.FTZ R99, R199, R99 ;  /* 0x00000063c7637220 */ /* 0x000fe40000410000 */
[C---:B------:R-:W-:Y:S01]  /*a930*/  FMUL.FTZ R100, R201.reuse, R100 ;  /* 0x00000064c9647220 */ /* 0x040fe20000410000 */
[-C--:B-1----:R-:W-:Y:S03]  /*a940*/  HMMA.16816.F32.BF16 R52, R204, R140.reuse, R52 ;  /* 0x0000008ccc34723c */ /* 0x082fe60000041834 */
[----:B------:R-:W-:Y:S02]  /*a950*/  FMUL.FTZ R101, R201, R101 ;  /* 0x00000065c9657220 */ /* 0x000fe40000410000 */
[C---:B------:R-:W-:Y:S01]  /*a960*/  FMUL.FTZ R102, R199.reuse, R102 ;  /* 0x00000066c7667220 */ /* 0x040fe20000410000 */
[----:B------:R-:W-:Y:S01]  /*a970*/  MUFU.EX2 R160, R186 ;  /* 0x000000ba00a07308 */ /* 0x000fe20000000800 */
[----:B------:R-:W-:Y:S01]  /*a980*/  FMUL.FTZ R103, R199, R103 ;  /* 0x00000067c7677220 */ /* 0x000fe20000410000 */
[C---:B------:R-:W-:Y:S04]  /*a990*/  HMMA.16816.F32.BF16 R56, R164.reuse, R140, R56 ;  /* 0x0000008ca438723c */ /* 0x040fe80000041838 */
[C---:B------:R-:W-:Y:S02]  /*a9a0*/  FMUL.FTZ R112, R201.reuse, R112 ;  /* 0x00000070c9707220 */ /* 0x040fe40000410000 */
[----:B------:R-:W-:Y:S02]  /*a9b0*/  FMUL.FTZ R113, R201, R113 ;  /* 0x00000071c9717220 */ /* 0x000fe40000410000 */
[-C--:B------:R-:W-:Y:S01]  /*a9c0*/  HMMA.16816.F32.BF16 R60, R164, R142.reuse, R60 ;  /* 0x0000008ea43c723c */ /* 0x080fe2000004183c */
[----:B------:R1:W5:Y:S03]  /*a9d0*/  MUFU.EX2 R139, R203 ;  /* 0x000000cb008b7308 */ /* 0x0003660000000800 */
[C---:B------:R-:W-:Y:S02]  /*a9e0*/  FMUL.FTZ R114, R199.reuse, R114 ;  /* 0x00000072c7727220 */ /* 0x040fe40000410000 */
[----:B------:R-:W-:Y:S02]  /*a9f0*/  FMUL.FTZ R115, R199, R115 ;  /* 0x00000073c7737220 */ /* 0x000fe40000410000 */
[C---:B------:R-:W-:Y:S01]  /*aa00*/  HMMA.16816.F32.BF16 R64, R204.reuse, R142, R64 ;  /* 0x0000008ecc40723c */ /* 0x040fe20000041840 */
[----:B------:R-:W-:Y:S02]  /*aa10*/  LDSM.16.MT88.4 R140, [R239+0x800] ;  /* 0x00080000ef8c783b */ /* 0x000fe40000004200 */
[----:B------:R-:W4:Y:S01]  /*aa20*/  MUFU.EX2 R138, R220 ;  /* 0x000000dc008a7308 */ /* 0x000f220000000800 */
[----:B------:R-:W-:Y:S02]  /*aa30*/  FADD.FTZ R171, R173, R171 ;  /* 0x000000abadab7221 */ /* 0x000fe40000010000 */
[----:B------:R-:W-:Y:S02]  /*aa40*/  FADD.FTZ R170, R174, R170 ;  /* 0x000000aaaeaa7221 */ /* 0x000fe40000010000 */
[-C--:B--2---:R-:W-:Y:S04]  /*aa50*/  HMMA.16816.F32.BF16 R68, R204, R132.reuse, R68 ;  /* 0x00000084cc44723c */ /* 0x084fe80000041844 */
[----:B---3--:R-:W-:Y:S01]  /*aa60*/  FADD.FTZ R170, R152, R170 ;  /* 0x000000aa98aa7221 */ /* 0x008fe20000010000 */
[----:B------:R-:W-:Y:S01]  /*aa70*/  MUFU.EX2 R173, R189 ;  /* 0x000000bd00ad7308 */ /* 0x000fe20000000800 */
[----:B------:R-:W-:Y:S02]  /*aa80*/  FMUL.FTZ R116, R201, R116 ;  /* 0x00000074c9747220 */ /* 0x000fe40000410000 */
[C---:B------:R-:W-:Y:S04]  /*aa90*/  HMMA.16816.F32.BF16 R72, R164.reuse, R132, R72 ;  /* 0x00000084a448723c */ /* 0x040fe80000041848 */
[----:B-1----:R-:W-:Y:S01]  /*aaa0*/  F2FP.BF16.PACK_AB R203, R213, R214 ;  /* 0x000000d6d5cb723e */ /* 0x002fe200000010ff */
[----:B------:R-:W-:Y:S02]  /*aab0*/  FMUL.FTZ R117, R201, R117 ;  /* 0x00000075c9757220 */ /* 0x000fe40000410000 */
[C---:B------:R-:W-:Y:S01]  /*aac0*/  FMUL.FTZ R118, R199.reuse, R118 ;  /* 0x00000076c7767220 */ /* 0x040fe20000410000 */
[-C--:B------:R-:W-:Y:S01]  /*aad0*/  HMMA.16816.F32.BF16 R76, R164, R134.reuse, R76 ;  /* 0x00000086a44c723c */ /* 0x080fe2000004184c */
[----:B------:R-:W-:Y:S03]  /*aae0*/  MUFU.EX2 R220, R191 ;  /* 0x000000bf00dc7308 */ /* 0x000fe60000000800 */
[----:B------:R-:W-:Y:S02]  /*aaf0*/  FMUL.FTZ R119, R199, R119 ;  /* 0x00000077c7777220 */ /* 0x000fe40000410000 */
[----:B----4-:R-:W-:Y:S01]  /*ab00*/  FADD.FTZ R154, R136, R179 ;  /* 0x000000b3889a7221 */ /* 0x010fe20000010000 */
[C---:B-----5:R-:W-:Y:S01]  /*ab10*/  F2FP.BF16.PACK_AB R136, R139.reuse, R136 ;  /* 0x000000888b88723e */ /* 0x060fe200000010ff */
[C---:B------:R-:W-:Y:S01]  /*ab20*/  HMMA.16816.F32.BF16 R80, R204.reuse, R134, R80 ;  /* 0x00000086cc50723c */ /* 0x040fe20000041850 */
[----:B------:R-:W1:Y:S02]  /*ab30*/  LDSM.16.MT88.4 R132, [R238+0x2000] ;  /* 0x00200000ee84783b */ /* 0x000e640000004200 */
[----:B------:R-:W2:Y:S01]  /*ab40*/  MUFU.EX2 R219, R190 ;  /* 0x000000be00db7308 */ /* 0x000ea20000000800 */
[----:B------:R-:W-:Y:S02]  /*ab50*/  FADD.FTZ R154, R139, R154 ;  /* 0x0000009a8b9a7221 */ /* 0x000fe40000010000 */
[----:B------:R-:W-:Y:S02]  /*ab60*/  FMUL.FTZ R128, R201, R128 ;  /* 0x00000080c9807220 */ /* 0x000fe40000410000 */
[----:B------:R-:W-:Y:S01]  /*ab70*/  FADD.FTZ R154, R138, R154 ;  /* 0x0000009a8a9a7221 */ /* 0x000fe20000010000 */
[C---:B------:R-:W-:Y:S03]  /*ab80*/  F2FP.BF16.PACK_AB R138, R137.reuse, R138 ;  /* 0x0000008a898a723e */ /* 0x040fe600000010ff */
[----:B------:R-:W-:Y:S01]  /*ab90*/  FADD.FTZ R154, R137, R154 ;  /* 0x0000009a899a7221 */ /* 0x000fe20000010000 */
[----:B------:R-:W-:Y:S01]  /*aba0*/  F2FP.BF16.PACK_AB R137, R161, R152 ;  /* 0x00000098a189723e */ /* 0x000fe200000010ff */
[----:B------:R-:W-:Y:S01]  /*abb0*/  FMUL.FTZ R129, R201, R129 ;  /* 0x00000081c9817220 */ /* 0x000fe20000410000 */
[----:B------:R-:W-:Y:S01]  /*abc0*/  F2FP.BF16.PACK_AB R201, R215, R216 ;  /* 0x000000d8d7c9723e */ /* 0x000fe200000010ff */
[C---:B------:R-:W-:Y:S01]  /*abd0*/  FMUL.FTZ R130, R199.reuse, R130 ;  /* 0x00000082c7827220 */ /* 0x040fe20000410000 */
[----:B------:R-:W-:Y:S01]  /*abe0*/  MUFU.EX2 R174, R181 ;  /* 0x000000b500ae7308 */ /* 0x000fe20000000800 */
[----:B------:R-:W-:Y:S02]  /*abf0*/  FMUL.FTZ R131, R199, R131 ;  /* 0x00000083c7837220 */ /* 0x000fe40000410000 */
[----:B------:R-:W-:Y:S04]  /*ac00*/  FADD.FTZ R202, R175, R202 ;  /* 0x000000caafca7221 */ /* 0x000fe80000010000 */
[----:B------:R-:W-:Y:S01]  /*ac10*/  FADD.FTZ R172, R172, R202 ;  /* 0x000000caacac7221 */ /* 0x000fe20000010000 */
[----:B--2---:R-:W-:Y:S02]  /*ac20*/  F2FP.BF16.PACK_AB R139, R219, R220 ;  /* 0x000000dcdb8b723e */ /* 0x004fe400000010ff */
[----:B------:R-:W-:Y:S01]  /*ac30*/  MUFU.EX2 R175, R188 ;  /* 0x000000bc00af7308 */ /* 0x000fe20000000800 */
[----:B------:R-:W-:Y:S04]  /*ac40*/  FADD.FTZ R172, R168, R172 ;  /* 0x000000aca8ac7221 */ /* 0x000fe80000010000 */
[----:B------:R-:W-:Y:S05]  /*ac50*/  FADD.FTZ R172, R163, R172 ;  /* 0x000000aca3ac7221 */ /* 0x000fea0000010000 */
[----:B------:R-:W-:Y:S01]  /*ac60*/  MUFU.EX2 R199, R185 ;  /* 0x000000b900c77308 */ /* 0x000fe20000000800 */
[-C--:B-1----:R-:W-:Y:S09]  /*ac70*/  HMMA.16816.F32.BF16 R84, R204, R132.reuse, R84 ;  /* 0x00000084cc54723c */ /* 0x082ff20000041854 */
[----:B------:R-:W-:Y:S01]  /*ac80*/  MUFU.EX2 R202, R218 ;  /* 0x000000da00ca7308 */ /* 0x000fe20000000800 */
[C---:B------:R-:W-:Y:S08]  /*ac90*/  HMMA.16816.F32.BF16 R88, R164.reuse, R132, R88 ;  /* 0x00000084a458723c */ /* 0x040ff00000041858 */
[-C--:B------:R-:W-:Y:S01]  /*aca0*/  HMMA.16816.F32.BF16 R92, R164, R134.reuse, R92 ;  /* 0x00000086a45c723c */ /* 0x080fe2000004185c */
[----:B------:R-:W-:Y:S07]  /*acb0*/  MUFU.EX2 R218, R210 ;  /* 0x000000d200da7308 */ /* 0x000fee0000000800 */
[C---:B------:R-:W-:Y:S01]  /*acc0*/  HMMA.16816.F32.BF16 R96, R204.reuse, R134, R96 ;  /* 0x00000086cc60723c */ /* 0x040fe20000041860 */
[----:B------:R-:W1:Y:S02]  /*acd0*/  LDSM.16.MT88.4 R132, [R237+0x2000] ;  /* 0x00200000ed84783b */ /* 0x000e640000004200 */
[----:B------:R-:W-:Y:S10]  /*ace0*/  MUFU.EX2 R168, R217 ;  /* 0x000000d900a87308 */ /* 0x000ff40000000800 */
[----:B------:R-:W2:Y:S10]  /*acf0*/  MUFU.EX2 R217, R211 ;  /* 0x000000d300d97308 */ /* 0x000eb40000000800 */
[----:B------:R-:W-:Y:S10]  /*ad00*/  MUFU.EX2 R229, R229 ;  /* 0x000000e500e57308 */ /* 0x000ff40000000800 */
[----:B------:R-:W-:Y:S01]  /*ad10*/  MUFU.EX2 R228, R228 ;  /* 0x000000e400e47308 */ /* 0x000fe20000000800 */
[-C--:B-1----:R-:W-:Y:S09]  /*ad20*/  HMMA.16816.F32.BF16 R100, R204, R132.reuse, R100 ;  /* 0x00000084cc64723c */ /* 0x082ff20000041864 */
[----:B------:R-:W-:Y:S01]  /*ad30*/  MUFU.EX2 R179, R200 ;  /* 0x000000c800b37308 */ /* 0x000fe20000000800 */
[C---:B------:R-:W-:Y:S09]  /*ad40*/  HMMA.16816.F32.BF16 R104, R164.reuse, R132, R104 ;  /* 0x00000084a468723c */ /* 0x040ff20000041868 */
[----:B------:R-:W-:Y:S01]  /*ad50*/  MUFU.EX2 R198, R198 ;  /* 0x000000c600c67308 */ /* 0x000fe20000000800 */
[-C--:B------:R-:W-:Y:S09]  /*ad60*/  HMMA.16816.F32.BF16 R108, R164, R134.reuse, R108 ;  /* 0x00000086a46c723c */ /* 0x080ff2000004186c */
[----:B------:R-:W1:Y:S01]  /*ad70*/  MUFU.EX2 R197, R197 ;  /* 0x000000c500c57308 */ /* 0x000e620000000800 */
[C---:B------:R-:W-:Y:S01]  /*ad80*/  HMMA.16816.F32.BF16 R112, R204.reuse, R134, R112 ;  /* 0x00000086cc70723c */ /* 0x040fe20000041870 */
[----:B------:R-:W3:Y:S07]  /*ad90*/  LDSM.16.MT88.4 R132, [R236+0x2000] ;  /* 0x00200000ec84783b */ /* 0x000eee0000004200 */
[-C--:B---3--:R-:W-:Y:S08]  /*ada0*/  HMMA.16816.F32.BF16 R116, R204, R132.reuse, R116 ;  /* 0x00000084cc74723c */ /* 0x088ff00000041874 */
[C---:B------:R-:W-:Y:S07]  /*adb0*/  HMMA.16816.F32.BF16 R120, R164.reuse, R132, R120 ;  /* 0x00000084a478723c */ /* 0x040fee0000041878 */
[----:B------:R-:W-:Y:S01]  /*adc0*/  F2FP.BF16.PACK_AB R132, R160, R153 ;  /* 0x00000099a084723e */ /* 0x000fe200000010ff */
[-C--:B------:R-:W-:Y:S01]  /*add0*/  HMMA.16816.F32.BF16 R124, R164, R134.reuse, R124 ;  /* 0x00000086a47c723c */ /* 0x080fe2000004187c */
[----:B------:R-:W-:Y:S03]  /*ade0*/  MUFU.EX2 R166, R222 ;  /* 0x000000de00a67308 */ /* 0x000fe60000000800 */
[----:B------:R-:W-:Y:S03]  /*adf0*/  F2FP.BF16.PACK_AB R133, R162, R163 ;  /* 0x000000a3a285723e */ /* 0x000fe600000010ff */
[----:B------:R-:W-:Y:S01]  /*ae00*/  FADD.FTZ R165, R169, R171 ;  /* 0x000000aba9a57221 */ /* 0x000fe20000010000 */
[----:B------:R-:W-:Y:S03]  /*ae10*/  HMMA.16816.F32.BF16 R128, R204, R134, R128 ;  /* 0x00000086cc80723c */ /* 0x000fe60000041880 */
[----:B------:R-:W3:Y:S01]  /*ae20*/  MUFU.EX2 R222, R208 ;  /* 0x000000d000de7308 */ /* 0x000ee20000000800 */
[----:B------:R-:W-:Y:S03]  /*ae30*/  FADD.FTZ R165, R153, R165 ;  /* 0x000000a599a57221 */ /* 0x000fe60000010000 */
[----:B------:R-:W-:Y:S01]  /*ae40*/  F2FP.BF16.PACK_AB R134, R224, R226 ;  /* 0x000000e2e086723e */ /* 0x000fe200000010ff */
[-C--:B------:R-:W-:Y:S05]  /*ae50*/  HMMA.16816.F32.BF16 R4, R136, R140.reuse, R4 ;  /* 0x0000008c8804723c */ /* 0x080fea0000041804 */
[----:B------:R-:W-:Y:S01]  /*ae60*/  F2FP.BF16.PACK_AB R135, R223, R225 ;  /* 0x000000e1df87723e */ /* 0x000fe200000010ff */
[----:B------:R-:W4:Y:S01]  /*ae70*/  MUFU.EX2 R167, R221 ;  /* 0x000000dd00a77308 */ /* 0x000f220000000800 */
[----:B--2---:R-:W-:Y:S02]  /*ae80*/  F2FP.BF16.PACK_AB R204, R217, R212 ;  /* 0x000000d4d9cc723e */ /* 0x004fe400000010ff */
[----:B-1----:R-:W-:Y:S03]  /*ae90*/  F2FP.BF16.PACK_AB R207, R197, R198 ;  /* 0x000000c6c5cf723e */ /* 0x002fe600000010ff */
[C---:B------:R-:W-:Y:S04]  /*aea0*/  HMMA.16816.F32.BF16 R8, R132.reuse, R140, R8 ;  /* 0x0000008c8408723c */ /* 0x040fe80000041808 */
[----:B------:R1:W2:Y:S01]  /*aeb0*/  MUFU.EX2 R221, R209 ;  /* 0x000000d100dd7308 */ /* 0x0002a20000000800 */
[----:B---3--:R-:W-:Y:S03]  /*aec0*/  F2FP.BF16.PACK_AB R205, R179, R222 ;  /* 0x000000deb3cd723e */ /* 0x008fe600000010ff */
[-C--:B------:R-:W-:Y:S08]  /*aed0*/  HMMA.16816.F32.BF16 R12, R132, R142.reuse, R12 ;  /* 0x0000008e840c723c */ /* 0x080ff0000004180c */
[C---:B------:R-:W-:Y:S01]  /*aee0*/  HMMA.16816.F32.BF16 R16, R136.reuse, R142, R16 ;  /* 0x0000008e8810723c */ /* 0x040fe20000041810 */
[----:B------:R-:W3:Y:S03]  /*aef0*/  LDSM.16.MT88.4 R140, [R236+0x800] ;  /* 0x00080000ec8c783b */ /* 0x000ee60000004200 */
[----:B----4-:R-:W-:Y:S04]  /*af00*/  F2FP.BF16.PACK_AB R200, R167, R166 ;  /* 0x000000a6a7c8723e */ /* 0x010fe800000010ff */
[-C--:B------:R-:W-:Y:S01]  /*af10*/  HMMA.16816.F32.BF16 R20, R136, R144.reuse, R20 ;  /* 0x000000908814723c */ /* 0x080fe20000041814 */
[----:B-1----:R-:W-:Y:S03]  /*af20*/  LDSM.16.MT88.4 R208, [R239+0x3800] ;  /* 0x00380000efd0783b */ /* 0x002fe60000004200 */
[----:B--2---:R-:W-:Y:S04]  /*af30*/  F2FP.BF16.PACK_AB R206, R221, R218 ;  /* 0x000000daddce723e */ /* 0x004fe800000010ff */
        /* <DEDUP_REMOVED lines=30> */
[C---:B------:R-:W-:Y:S07]  /*b120*/  HMMA.16816.F32.BF16 R120, R132.reuse, R144, R120 ;  /* 0x000000908478723c */ /* 0x040fee0000041878 */
[----:B------:R-:W-:Y:S01]  /*b130*/  FADD.FTZ R144, R156, R154 ;  /* 0x0000009a9c907221 */ /* 0x000fe20000010000 */
[-C--:B------:R-:W-:Y:S04]  /*b140*/  HMMA.16816.F32.BF16 R124, R132, R146.reuse, R124 ;  /* 0x00000092847c723c */ /* 0x080fe8000004187c */
[C---:B------:R-:W-:Y:S03]  /*b150*/  FADD.FTZ R144, R158.reuse, R144 ;  /* 0x000000909e907221 */ /* 0x040fe60000010000 */
[----:B------:R-:W-:Y:S01]  /*b160*/  F2FP.BF16.PACK_AB R132, R158, R156 ;  /* 0x0000009c9e84723e */ /* 0x000fe200000010ff */
[----:B------:R-:W-:Y:S04]  /*b170*/  HMMA.16816.F32.BF16 R128, R136, R146, R128 ;  /* 0x000000928880723c */ /* 0x000fe80000041880 */
[----:B------:R-:W-:Y:S01]  /*b180*/  F2FP.BF16.PACK_AB R134, R157, R155 ;  /* 0x0000009b9d86723e */ /* 0x000fe200000010ff */
[----:B------:R-:W-:Y:S01]  /*b190*/  FADD.FTZ R144, R155, R144 ;  /* 0x000000909b907221 */ /* 0x000fe20000010000 */
[----:B------:R-:W-:Y:S01]  /*b1a0*/  F2FP.BF16.PACK_AB R133, R175, R173 ;  /* 0x000000adaf85723e */ /* 0x000fe200000010ff */
[----:B------:R-:W-:Y:S01]  /*b1b0*/  LDSM.16.MT88.4 R152, [R239+0x3000] ;  /* 0x00300000ef98783b */ /* 0x000fe20000004200 */
[----:B------:R-:W-:Y:S01]  /*b1c0*/  F2FP.BF16.PACK_AB R135, R231, R199 ;  /* 0x000000c7e787723e */ /* 0x000fe200000010ff */
[----:B------:R-:W-:Y:S03]  /*b1d0*/  FADD.FTZ R164, R157, R144 ;  /* 0x000000909da47221 */ /* 0x000fe60000010000 */
[----:B------:R-:W-:Y:S01]  /*b1e0*/  F2FP.BF16.PACK_AB R136, R176, R174 ;  /* 0x000000aeb088723e */ /* 0x000fe200000010ff */
[----:B------:R-:W-:Y:S01]  /*b1f0*/  FADD.FTZ R164, R166, R164 ;  /* 0x000000a4a6a47221 */ /* 0x000fe20000010000 */
[----:B------:R-:W-:Y:S01]  /*b200*/  F2FP.BF16.PACK_AB R138, R178, R177 ;  /* 0x000000b1b28a723e */ /* 0x000fe200000010ff */
[-C--:B--2---:R-:W-:Y:S01]  /*b210*/  HMMA.16816.F32.BF16 R4, R132, R148.reuse, R4 ;  /* 0x000000948404723c */ /* 0x084fe20000041804 */
[----:B------:R-:W1:Y:S04]  /*b220*/  LDSM.16.MT88.4 R144, [R237+0x1000] ;  /* 0x00100000ed90783b */ /* 0x000e680000004200 */
[----:B------:R-:W-:Y:S02]  /*b230*/  F2FP.BF16.PACK_AB R137, R229, R230 ;  /* 0x000000e6e589723e */ /* 0x000fe400000010ff */
[----:B------:R-:W-:Y:S02]  /*b240*/  F2FP.BF16.PACK_AB R139, R227, R228 ;  /* 0x000000e4e38b723e */ /* 0x000fe400000010ff */
[----:B------:R-:W-:Y:S05]  /*b250*/  LDSM.16.MT88.4 R156, [R238+0x3000] ;  /* 0x00300000ee9c783b */ /* 0x000fea0000004200 */
        /* <DEDUP_REMOVED lines=18> */
[----:B------:R-:W-:Y:S07]  /*b380*/  LDSM.16.MT88.4 R148, [R238+0x1800] ;  /* 0x00180000ee94783b */ /* 0x000fee0000004200 */
[-C--:B------:R-:W-:Y:S08]  /*b390*/  HMMA.16816.F32.BF16 R68, R132, R152.reuse, R68 ;  /* 0x000000988444723c */ /* 0x080ff00000041844 */
[C---:B------:R-:W-:Y:S08]  /*b3a0*/  HMMA.16816.F32.BF16 R72, R136.reuse, R152, R72 ;  /* 0x000000988848723c */ /* 0x040ff00000041848 */
[-C--:B------:R-:W-:Y:S08]  /*b3b0*/  HMMA.16816.F32.BF16 R76, R136, R154.reuse, R76 ;  /* 0x0000009a884c723c */ /* 0x080ff0000004184c */
[C---:B------:R-:W-:Y:S08]  /*b3c0*/  HMMA.16816.F32.BF16 R80, R132.reuse, R154, R80 ;  /* 0x0000009a8450723c */ /* 0x040ff00000041850 */
[-C--:B------:R-:W-:Y:S08]  /*b3d0*/  HMMA.16816.F32.BF16 R84, R132, R156.reuse, R84 ;  /* 0x0000009c8454723c */ /* 0x080ff00000041854 */
[C---:B------:R-:W-:Y:S08]  /*b3e0*/  HMMA.16816.F32.BF16 R88, R136.reuse, R156, R88 ;  /* 0x0000009c8858723c */ /* 0x040ff00000041858 */
[-C--:B------:R-:W-:Y:S08]  /*b3f0*/  HMMA.16816.F32.BF16 R92, R136, R158.reuse, R92 ;  /* 0x0000009e885c723c */ /* 0x080ff0000004185c */
[C---:B------:R-:W-:Y:S01]  /*b400*/  HMMA.16816.F32.BF16 R96, R132.reuse, R158, R96 ;  /* 0x0000009e8460723c */ /* 0x040fe20000041860 */
[----:B------:R-:W2:Y:S07]  /*b410*/  LDSM.16.MT88.4 R156, [R239+0x1800] ;  /* 0x00180000ef9c783b */ /* 0x000eae0000004200 */
[-C--:B---3--:R-:W-:Y:S08]  /*b420*/  HMMA.16816.F32.BF16 R100, R132, R140.reuse, R100 ;  /* 0x0000008c8464723c */ /* 0x088ff00000041864 */
[C---:B------:R-:W-:Y:S07]  /*b430*/  HMMA.16816.F32.BF16 R104, R136.reuse, R140, R104 ;  /* 0x0000008c8868723c */ /* 0x040fee0000041868 */
[----:B------:R-:W-:Y:S01]  /*b440*/  FADD.FTZ R140, R167, R164 ;  /* 0x000000a4a78c7221 */ /* 0x000fe20000010000 */
[-C--:B------:R-:W-:Y:S04]  /*b450*/  HMMA.16816.F32.BF16 R108, R136, R142.reuse, R108 ;  /* 0x0000008e886c723c */ /* 0x080fe8000004186c */
[----:B------:R-:W-:Y:S01]  /*b460*/  FADD.FTZ R140, R202, R140 ;  /* 0x0000008cca8c7221 */ /* 0x000fe20000010000 */
[C---:B------:R-:W-:Y:S03]  /*b470*/  F2FP.BF16.PACK_AB R202, R168.reuse, R202 ;  /* 0x000000caa8ca723e */ /* 0x040fe600000010ff */
[C---:B------:R-:W-:Y:S08]  /*b480*/  HMMA.16816.F32.BF16 R112, R132.reuse, R142, R112 ;  /* 0x0000008e8470723c */ /* 0x040ff00000041870 */
[-C--:B-1----:R-:W-:Y:S08]  /*b490*/  HMMA.16816.F32.BF16 R116, R132, R144.reuse, R116 ;  /* 0x000000908474723c */ /* 0x082ff00000041874 */
[C---:B------:R-:W-:Y:S08]  /*b4a0*/  HMMA.16816.F32.BF16 R120, R136.reuse, R144, R120 ;  /* 0x000000908878723c */ /* 0x040ff00000041878 */
[-C--:B------:R-:W-:Y:S07]  /*b4b0*/  HMMA.16816.F32.BF16 R124, R136, R146.reuse, R124 ;  /* 0x00000092887c723c */ /* 0x080fee000004187c */
[----:B------:R-:W-:Y:S01]  /*b4c0*/  FADD.FTZ R136, R168, R140 ;  /* 0x0000008ca8887221 */ /* 0x000fe20000010000 */
[----:B------:R-:W-:Y:S01]  /*b4d0*/  HMMA.16816.F32.BF16 R128, R132, R146, R128 ;  /* 0x000000928480723c */ /* 0x000fe20000041880 */
[----:B------:R-:W1:Y:S03]  /*b4e0*/  LDSM.16.MT88.4 R140, [R237+0x1800] ;  /* 0x00180000ed8c783b */ /* 0x000e660000004200 */
[----:B------:R-:W-:Y:S02]  /*b4f0*/  FADD.FTZ R137, R161, R170 ;  /* 0x000000aaa1897221 */ /* 0x000fe40000010000 */
[----:B------:R-:W-:Y:S03]  /*b500*/  FADD.FTZ R138, R162, R172 ;  /* 0x000000aca28a7221 */ /* 0x000fe60000010000 */
[----:B------:R3:W-:Y:S04]  /*b510*/  STL [R1+0x70], R136 ;  /* 0x0000708801007387 */ /* 0x0007e80000100800 */
[----:B------:R-:W4:Y:S01]  /*b520*/  LDSM.16.MT88.4 R132, [R236+0x1800] ;  /* 0x00180000ec84783b */ /* 0x000f220000004200 */
[----:B---3--:R-:W-:Y:S02]  /*b530*/  FADD.FTZ R136, R160, R165 ;  /* 0x000000a5a0887221 */ /* 0x008fe40000010000 */
[-C--:B--2---:R-:W-:Y:S05]  /*b540*/  HMMA.16816.F32.BF16 R160, R200, R156.reuse, R4 ;  /* 0x0000009cc8a0723c */ /* 0x084fea0000041804 */
[----:B------:R-:W2:Y:S03]  /*b550*/  LDSM.16.MT88.4 R4, [R238+0x3800] ;  /* 0x00380000ee04783b */ /* 0x000ea60000004200 */
[C---:B------:R-:W-:Y:S05]  /*b560*/  HMMA.16816.F32.BF16 R164, R204.reuse, R156, R8 ;  /* 0x0000009ccca4723c */ /* 0x040fea0000041808 */
[----:B------:R-:W3:Y:S03]  /*b570*/  LDSM.16.MT88.4 R8, [R237+0x3800] ;  /* 0x00380000ed08783b */ /* 0x000ee60000004200 */
[-C--:B------:R-:W-:Y:S05]  /*b580*/  HMMA.16816.F32.BF16 R168, R204, R158.reuse, R12 ;  /* 0x0000009ecca8723c */ /* 0x080fea000004180c */
[----:B------:R-:W5:Y:S03]  /*b590*/  LDSM.16.MT88.4 R12, [R236+0x3800] ;  /* 0x00380000ec0c783b */ /* 0x000f660000004200 */
[C---:B------:R-:W-:Y:S07]  /*b5a0*/  HMMA.16816.F32.BF16 R156, R200.reuse, R158, R16 ;  /* 0x0000009ec89c723c */ /* 0x040fee0000041810 */
[----:B------:R-:W-:Y:S01]  /*b5b0*/  MOV R19, R179 ;  /* 0x000000b300137202 */ /* 0x000fe20000000f00 */
[-C--:B------:R-:W-:Y:S04]  /*b5c0*/  HMMA.16816.F32.BF16 R152, R200, R148.reuse, R20 ;  /* 0x00000094c898723c */ /* 0x080fe80000041814 */
[----:B------:R-:W-:Y:S02]  /*b5d0*/  MOV R18, R178 ;  /* 0x000000b200127202 */ /* 0x000fe40000000f00 */
[----:B------:R-:W-:Y:S02]  /*b5e0*/  MOV R17, R177 ;  /* 0x000000b100117202 */ /* 0x000fe40000000f00 */
[----:B------:R-:W-:Y:S04]  /*b5f0*/  MOV R23, R175 ;  /* 0x000000af00177202 */ /* 0x000fe80000000f00 */
[----:B------:R-:W-:Y:S02]  /*b600*/  MOV R21, R173 ;  /* 0x000000ad00157202 */ /* 0x000fe40000000f00 */
[----:B------:R-:W-:Y:S02]  /*b610*/  MOV R22, R174 ;  /* 0x000000ae00167202 */ /* 0x000fe40000000f00 */
[C---:B------:R-:W-:Y:S04]  /*b620*/  HMMA.16816.F32.BF16 R172, R204.reuse, R148, R24 ;  /* 0x00000094ccac723c */ /* 0x040fe80000041818 */
[----:B------:R-:W-:Y:S02]  /*b630*/  MOV R16, R176 ;  /* 0x000000b000107202 */ /* 0x000fe40000000f00 */
[----:B------:R-:W-:Y:S02]  /*b640*/  MOV R20, R138 ;  /* 0x0000008a00147202 */ /* 0x000fe40000000f00 */
[-C--:B------:R-:W-:Y:S04]  /*b650*/  HMMA.16816.F32.BF16 R176, R204, R150.reuse, R28 ;  /* 0x00000096ccb0723c */ /* 0x080fe8000004181c */
[----:B------:R-:W-:Y:S01]  /*b660*/  MOV R26, R137 ;  /* 0x00000089001a7202 */ /* 0x000fe20000000f00 */
[----:B------:R-:W-:Y:S01]  /*b670*/  FADD.FTZ R225, R225, R20 ;  /* 0x00000014e1e17221 */ /* 0x000fe20000010000 */
[----:B------:R-:W-:Y:S02]  /*b680*/  MOV R27, R136 ;  /* 0x00000088001b7202 */ /* 0x000fe40000000f00 */
[C---:B------:R-:W-:Y:S04]  /*b690*/  HMMA.16816.F32.BF16 R148, R200.reuse, R150, R32 ;  /* 0x00000096c894723c */ /* 0x040fe80000041820 */
[----:B------:R-:W-:Y:S02]  /*b6a0*/  FADD.FTZ R220, R220, R26 ;  /* 0x0000001adcdc7221 */ /* 0x000fe40000010000 */
[----:B------:R-:W-:Y:S02]  /*b6b0*/  FADD.FTZ R226, R226, R27 ;  /* 0x0000001be2e27221 */ /* 0x000fe40000010000 */
[-C--:B-1----:R-:W-:Y:S04]  /*b6c0*/  HMMA.16816.F32.BF16 R144, R200, R140.reuse, R36 ;  /* 0x0000008cc890723c */ /* 0x082fe80000041824 */
        /* <DEDUP_REMOVED lines=9> */
[----:B------:R-:W-:Y:S01]  /*b760*/  FADD.FTZ R220, R199, R220 ;  /* 0x000000dcc7dc7221 */ /* 0x000fe20000010000 */
[----:B------:R-:W-:Y:S01]  /*b770*/  MOV R199, R3 ;  /* 0x0000000300c77202 */ /* 0x000fe20000000f00 */
        /* <DEDUP_REMOVED lines=24> */
[----:B------:R-:W-:Y:S01]  /*b900*/  FADD.FTZ R225, R198, R225 ;  /* 0x000000e1c6e17221 */ /* 0x000fe20000010000 */
[----:B------:R-:W-:Y:S01]  /*b910*/  MOV R198, R196 ;  /* 0x000000c400c67202 */ /* 0x000fe20000000f00 */
[-C--:B--2---:R-:W-:Y:S08]  /*b920*/  HMMA.16816.F32.BF16 R84, R200, R4.reuse, R84 ;  /* 0x00000004c854723c */ /* 0x084ff00000041854 */
[C---:B------:R-:W-:Y:S01]  /*b930*/  HMMA.16816.F32.BF16 R88, R204.reuse, R4, R88 ;  /* 0x00000004cc58723c */ /* 0x040fe20000041858 */
[----:B------:R-:W2:Y:S04]  /*b940*/  LDL R5, [R1+0x7c] ;  /* 0x00007c0001057983 */ /* 0x000ea80000100800 */
[----:B------:R-:W2:Y:S03]  /*b950*/  LDL.LU R4, [R1+0x78] ;  /* 0x0000780001047983 */ /* 0x000ea60000300800 */
[-C--:B------:R-:W-:Y:S08]  /*b960*/  HMMA.16816.F32.BF16 R92, R204, R6.reuse, R92 ;  /* 0x00000006cc5c723c */ /* 0x080ff0000004185c */
[C---:B------:R-:W-:Y:S07]  /*b970*/  HMMA.16816.F32.BF16 R96, R200.reuse, R6, R96 ;  /* 0x00000006c860723c */ /* 0x040fee0000041860 */
[----:B------:R-:W-:Y:S01]  /*b980*/  FADD.FTZ R6, R213, R220 ;  /* 0x000000dcd5067221 */ /* 0x000fe20000010000 */
[-C--:B---3--:R-:W-:Y:S04]  /*b990*/  HMMA.16816.F32.BF16 R100, R200, R8.reuse, R100 ;  /* 0x00000008c864723c */ /* 0x088fe80000041864 */
[----:B------:R1:W-:Y:S04]  /*b9a0*/  STL [R1+0x74], R6 ;  /* 0x0000740601007387 */ /* 0x0003e80000100800 */
[C---:B------:R-:W-:Y:S08]  /*b9b0*/  HMMA.16816.F32.BF16 R104, R204.reuse, R8, R104 ;  /* 0x00000008cc68723c */ /* 0x040ff00000041868 */
[-C--:B------:R-:W-:Y:S08]  /*b9c0*/  HMMA.16816.F32.BF16 R108, R204, R10.reuse, R108 ;  /* 0x0000000acc6c723c */ /* 0x080ff0000004186c */
[C---:B------:R-:W-:Y:S08]  /*b9d0*/  HMMA.16816.F32.BF16 R112, R200.reuse, R10, R112 ;  /* 0x0000000ac870723c */ /* 0x040ff00000041870 */
[-C--:B-----5:R-:W-:Y:S08]  /*b9e0*/  HMMA.16816.F32.BF16 R116, R200, R12.reuse, R116 ;  /* 0x0000000cc874723c */ /* 0x0a0ff00000041874 */
[C---:B------:R-:W-:Y:S08]  /*b9f0*/  HMMA.16816.F32.BF16 R120, R204.reuse, R12, R120 ;  /* 0x0000000ccc78723c */ /* 0x040ff00000041878 */
[-C--:B------:R-:W-:Y:S08]  /*ba00*/  HMMA.16816.F32.BF16 R124, R204, R14.reuse, R124 ;  /* 0x0000000ecc7c723c */ /* 0x080ff0000004187c */
[----:B------:R-:W-:Y:S07]  /*ba10*/  HMMA.16816.F32.BF16 R128, R200, R14, R128 ;  /* 0x0000000ec880723c */ /* 0x000fee0000041880 */
[----:B------:R-:W-:Y:S01]  /*ba20*/  FADD.FTZ R203, R221, R226 ;  /* 0x000000e2ddcb7221 */ /* 0x000fe20000010000 */
[----:B------:R-:W-:Y:S01]  /*ba30*/  MOV R200, R2 ;  /* 0x0000000200c87202 */ /* 0x000fe20000000f00 */
[----:B------:R-:W-:Y:S03]  /*ba40*/  FADD.FTZ R202, R197, R225 ;  /* 0x000000e1c5ca7221 */ /* 0x000fe60000010000 */
[----:B------:R-:W-:Y:S02]  /*ba50*/  MOV R197, R0 ;  /* 0x0000000000c57202 */ /* 0x000fe40000000f00 */
[C---:B--2---:R-:W-:Y:S02]  /*ba60*/  ISETP.GT.AND P0, PT, R4.reuse, R5, PT ;  /* 0x000000050400720c */ /* 0x044fe40003f04270 */
[----:B------:R-:W-:Y:S05]  /*ba70*/  IADD3 R4, R4, -0x1, RZ ;  /* 0xffffffff04047810 */ /* 0x000fea0007ffe0ff */
[----:B------:R1:W-:Y:S04]  /*ba80*/  STL [R1+0x78], R4 ;  /* 0x0000780401007387 */ /* 0x0003e80000100800 */
[----:B------:R1:W-:Y:S02]  /*ba90*/  STL [R1+0x78], R4 ;  /* 0x0000780401007387 */ /* 0x0003e40000100800 */
[----:B-1----:R-:W-:-:S05]  /*baa0*/  @P0 BRA `(.L_x_1660) ;  /* 0xffffaea000000947 */ /* 0x002fca000383ffff */
.L_x_1649:
[----:B-1----:R-:W2:Y:S02]  /*bab0*/  LDL R4, [R1+0x78] ;  /* 0x0000780001047983 */ /* 0x002ea40000100800 */
[----:B--2---:R-:W-:-:S13]  /*bac0*/  ISETP.GE.AND P0, PT, R4, RZ, PT ;  /* 0x000000ff0400720c */ /* 0x004fda0003f06270 */
[----:B------:R-:W-:Y:S05]  /*bad0*/  @!P0 BRA `(.L_x_1661) ;  /* 0x000046e000008947 */ /* 0x000fea0003800000 */
[----:B------:R-:W-:Y:S01]  /*bae0*/  IMAD.MOV.U32 R200, RZ, RZ, R2 ;  /* 0x000000ffffc87224 */ /* 0x000fe200078e0002 */
[----:B------:R-:W-:Y:S01]  /*baf0*/  MOV R198, R196 ;  /* 0x000000c400c67202 */ /* 0x000fe20000000f00 */
[----:B------:R-:W-:Y:S01]  /*bb00*/  IMAD.MOV.U32 R199, RZ, RZ, R3 ;  /* 0x000000ffffc77224 */ /* 0x000fe200078e0003 */
[----:B------:R-:W-:Y:S02]  /*bb10*/  MOV R197, R0 ;  /* 0x0000000000c57202 */ /* 0x000fe40000000f00 */
.L_x_1668:
[----:B------:R-:W2:Y:S01]  /*bb20*/  LDL R4, [R1+0x48] ;  /* 0x0000480001047983 */ /* 0x000ea20000100800 */
[----:B------:R-:W-:Y:S04]  /*bb30*/  DEPBAR.LE SB0, 0x0 ;  /* 0x000080000000791a */ /* 0x000fe80000000000 */
[----:B------:R-:W3:Y:S01]  /*bb40*/  LDL R8, [R1+0x44] ;  /* 0x0000440001087983 */ /* 0x000ee20000100800 */
[----:B------:R-:W-:Y:S01]  /*bb50*/  WARPSYNC 0xffffffff ;  /* 0xffffffff00007948 */ /* 0x000fe20003800000 */
[----:B------:R-:W-:Y:S01]  /*bb60*/  IADD3 R196, R235, 0x2000, RZ ;  /* 0x00002000ebc47810 */ /* 0x000fe20007ffe0ff */
[C---:B------:R-:W-:Y:S01]  /*bb70*/  IMAD.SHL.U32 R45, R250.reuse, 0x2, RZ ;  /* 0x00000002fa2d7824 */ /* 0x040fe200078e00ff */
[----:B------:R-:W4:Y:S01]  /*bb80*/  LDL.64 R6, [R1+0x58] ;  /* 0x0000580001067983 */ /* 0x000f220000100a00 */
[----:B------:R-:W-:Y:S03]  /*bb90*/  SHF.L.U64.HI R52, R250, 0x1, R245 ;  /* 0x00000001fa347819 */ /* 0x000fe600000102f5 */
[----:B------:R-:W5:Y:S04]  /*bba0*/  LDL R5, [R1+0x30] ;  /* 0x0000300001057983 */ /* 0x000f680000100800 */
[----:B------:R-:W-:Y:S06]  /*bbb0*/  BAR.SYNC.DEFER_BLOCKING 0x0 ;  /* 0x0000000000007b1d */ /* 0x000fec0000010000 */
[----:B------:R1:W1:Y:S04]  /*bbc0*/  LDSM.16.M88.4 R64, [R244] ;  /* 0x00000000f440783b */ /* 0x0002680000000200 */
[----:B------:R1:W1:Y:S04]  /*bbd0*/  LDSM.16.M88.4 R60, [R244+0x2000] ;  /* 0x00200000f43c783b */ /* 0x0002680000000200 */
        /* <DEDUP_REMOVED lines=10> */
[----:B--2---:R-:W-:Y:S01]  /*bc80*/  SHF.R.S32.HI R0, RZ, 0x1f, R4 ;  /* 0x0000001fff007819 */ /* 0x004fe20000011404 */
[----:B------:R-:W-:Y:S01]  /*bc90*/  IMAD.WIDE.U32 R2, R4, c[0x0][0x208], RZ ;  /* 0x0000820004027a25 */ /* 0x000fe200078e00ff */
[----:B---3--:R-:W-:Y:S03]  /*bca0*/  SHF.R.S32.HI R53, RZ, 0x1f, R8 ;  /* 0x0000001fff357819 */ /* 0x008fe60000011408 */
[----:B------:R-:W-:Y:S04]  /*bcb0*/  IMAD R0, R0, c[0x0][0x208], RZ ;  /* 0x0000820000007a24 */ /* 0x000fe800078e02ff */
[----:B------:R-:W-:Y:S02]  /*bcc0*/  IMAD R0, R4, c[0x0][0x20c], R0 ;  /* 0x0000830004007a24 */ /* 0x000fe400078e0200 */
[----:B------:R-:W2:Y:S01]  /*bcd0*/  LDL R4, [R1+0xc] ;  /* 0x00000c0001047983 */ /* 0x000ea20000100800 */
[----:B------:R-:W-:Y:S02]  /*bce0*/  IMAD R53, R53, c[0x0][0x218], RZ ;  /* 0x0000860035357a24 */ /* 0x000fe400078e02ff */
[----:B------:R-:W-:Y:S02]  /*bcf0*/  IMAD.IADD R3, R3, 0x1, R0 ;  /* 0x0000000103037824 */ /* 0x000fe400078e0200 */
[C---:B------:R-:W-:Y:S02]  /*bd00*/  IMAD R53, R8.reuse, c[0x0][0x21c], R53 ;  /* 0x0000870008357a24 */ /* 0x040fe400078e0235 */
[----:B------:R-:W-:Y:S05]  /*bd10*/  IMAD.WIDE.U32 R2, R8, c[0x0][0x218], R2 ;  /* 0x0000860008027a25 */ /* 0x000fea00078e0002 */
[----:B----4-:R-:W-:Y:S02]  /*bd20*/  IADD3 R0, P0, R6, R2, RZ ;  /* 0x0000000206007210 */ /* 0x010fe40007f1e0ff */
[----:B------:R-:W-:Y:S02]  /*bd30*/  IADD3 R2, R235, 0x3000, RZ ;  /* 0x00003000eb027810 */ /* 0x000fe40007ffe0ff */
[----:B-----5:R-:W-:Y:S02]  /*bd40*/  IADD3.X R53, R5, R3, R53, P0, !PT ;  /* 0x0000000305357210 */ /* 0x020fe400007fe435 */
[C---:B------:R-:W-:Y:S02]  /*bd50*/  LEA R46, P0, R0.reuse, c[0x0][0x1f8], 0x1 ;  /* 0x00007e00002e7a11 */ /* 0x040fe400078008ff */
[C---:B------:R-:W-:Y:S02]  /*bd60*/  IADD3 R3, R235.reuse, 0x2800, RZ ;  /* 0x00002800eb037810 */ /* 0x040fe40007ffe0ff */
[----:B------:R-:W-:Y:S02]  /*bd70*/  LEA.HI.X R53, R0, c[0x0][0x1fc], R53, 0x1, P0 ;  /* 0x00007f0000357a11 */ /* 0x000fe400000f0c35 */
[----:B------:R-:W-:Y:S02]  /*bd80*/  IADD3 R0, R235, 0x3800, RZ ;  /* 0x00003800eb007810 */ /* 0x000fe40007ffe0ff */
[C---:B--2---:R-:W-:Y:S01]  /*bd90*/  SHF.L.U64.HI R44, R4.reuse, 0x1, R246 ;  /* 0x00000001042c7819 */ /* 0x044fe200000102f6 */
[----:B------:R-:W-:Y:S01]  /*bda0*/  IMAD.SHL.U32 R40, R4, 0x2, RZ ;  /* 0x0000000204287824 */ /* 0x000fe200078e00ff */
[----:B------:R-:W-:-:S05]  /*bdb0*/  BRA.DIV ~URZ, `(.L_x_1662) ;  /* 0x0000aa027f007947 */ /* 0x000fca000b800000 */
[----:B-1----:R1:W2:Y:S02]  /*bdc0*/  SHFL.IDX PT, R28, R53, RZ, 0x181f ;  /* 0x00181fff351c7589 */ /* 0x0022a400000e0000 */
.L_x_1745:
[-C--:B------:R-:W-:Y:S01]  /*bdd0*/  HMMA.16816.F32.BF16 R4, R64, R16.reuse, RZ ;  /* 0x000000104004723c */ /* 0x080fe200000418ff */
[----:B------:R-:W3:Y:S01]  /*bde0*/  LDL R20, [R1+0xc] ;  /* 0x00000c0001147983 */ /* 0x000ee20000100800 */
[----:B------:R-:W-:Y:S01]  /*bdf0*/  BSSY B0, `(.L_x_1663) ;  /* 0x00001a7000007945 */ /* 0x000fe20003800000 */
[----:B------:R-:W-:Y:S02]  /*be00*/  ISETP.GE.AND P0, PT, R250, c[0x0][0x1d4], PT ;  /* 0x00007500fa007a0c */ /* 0x000fe40003f06270 */
[----:B------:R-:W4:Y:S02]  /*be10*/  SHFL.IDX PT, R38, R46, RZ, 0x181f ;  /* 0x00181fff2e267589 */ /* 0x000f2400000e0000 */
[----:B------:R-:W-:Y:S01]  /*be20*/  SEL R47, RZ, 0x10, P0 ;  /* 0x00000010ff2f7807 */ /* 0x000fe20000000000 */
[C---:B------:R-:W-:Y:S05]  /*be30*/  HMMA.16816.F32.BF16 R8, R60.reuse, R16, RZ ;  /* 0x000000103c08723c */ /* 0x040fea00000418ff */
[----:B------:R-:W5:Y:S03]  /*be40*/  SHFL.IDX PT, R54, R46, 0x1, 0x181f ;  /* 0x00381f002e367f89 */ /* 0x000f6600000e0000 */
[-C--:B------:R-:W-:Y:S05]  /*be50*/  HMMA.16816.F32.BF16 R12, R60, R18.reuse, RZ ;  /* 0x000000123c0c723c */ /* 0x080fea00000418ff */
[----:B------:R-:W1:Y:S03]  /*be60*/  SHFL.IDX PT, R36, R53, 0x1, 0x181f ;  /* 0x00381f0035247f89 */ /* 0x000e6600000e0000 */
[C---:B------:R-:W-:Y:S05]  /*be70*/  HMMA.16816.F32.BF16 R16, R64.reuse, R18, RZ ;  /* 0x000000124010723c */ /* 0x040fea00000418ff */
[----:B------:R-:W2:Y:S08]  /*be80*/  SHFL.IDX PT, R41, R46, 0x2, 0x181f ;  /* 0x00581f002e297f89 */ /* 0x000eb000000e0000 */
[----:B------:R-:W1:Y:S08]  /*be90*/  SHFL.IDX PT, R42, R53, 0x2, 0x181f ;  /* 0x00581f00352a7f89 */ /* 0x000e7000000e0000 */
[----:B------:R-:W1:Y:S08]  /*bea0*/  SHFL.IDX PT, R46, R46, 0x3, 0x181f ;  /* 0x00781f002e2e7f89 */ /* 0x000e7000000e0000 */
[----:B-1----:R-:W1:Y:S01]  /*beb0*/  SHFL.IDX PT, R53, R53, 0x3, 0x181f ;  /* 0x00781f0035357f89 */ /* 0x002e6200000e0000 */
[----:B---3--:R-:W-:Y:S02]  /*bec0*/  ISETP.GE.AND P2, PT, R20, c[0x0][0x1d4], PT ;  /* 0x0000750014007a0c */ /* 0x008fe40003f46270 */
[-C--:B------:R-:W-:Y:S01]  /*bed0*/  HMMA.16816.F32.BF16 R20, R64, R32.reuse, RZ ;  /* 0x000000204014723c */ /* 0x080fe200000418ff */
[C---:B----4-:R-:W-:Y:S02]  /*bee0*/  IADD3 R30, P4, R38.reuse, R40, RZ ;  /* 0x00000028261e7210 */ /* 0x050fe40007f9e0ff */
[-C--:B------:R-:W-:Y:S02]  /*bef0*/  IADD3 R38, P5, R38, R45.reuse, RZ ;  /* 0x0000002d26267210 */ /* 0x080fe40007fbe0ff */
[C---:B--2---:R-:W-:Y:S02]  /*bf00*/  IADD3.X R31, R28.reuse, R44, RZ, P4, !PT ;  /* 0x0000002c1c1f7210 */ /* 0x044fe400027fe4ff */
[----:B------:R-:W-:Y:S01]  /*bf10*/  IADD3.X R39, R28, R52, RZ, P5, !PT ;  /* 0x000000341c277210 */ /* 0x000fe20002ffe4ff */
[C---:B------:R-:W-:Y:S01]  /*bf20*/  HMMA.16816.F32.BF16 R24, R60.reuse, R32, RZ ;  /* 0x000000203c18723c */ /* 0x040fe200000418ff */
[----:B------:R-:W-:Y:S02]  /*bf30*/  SEL R201, RZ, 0x10, P2 ;  /* 0x00000010ffc97807 */ /* 0x000fe40001000000 */
[----:B------:R2:W-:Y:S01]  /*bf40*/  LDGSTS.E.BYPASS.LTC128B.128 [R251+0x100], [R30.64], !P2 ;  /* 0x001000001efb7fae */ /* 0x0005e2000d101d46 */
[C---:B-----5:R-:W-:Y:S02]  /*bf50*/  IADD3 R56, P4, R54.reuse, R40, RZ ;  /* 0x0000002836387210 */ /* 0x060fe40007f9e0ff */
[-C--:B------:R-:W-:Y:S02]  /*bf60*/  IADD3 R54, P5, R54, R45.reuse, RZ ;  /* 0x0000002d36367210 */ /* 0x080fe40007fbe0ff */
[C---:B------:R-:W-:Y:S02]  /*bf70*/  IADD3.X R57, R36.reuse, R44, RZ, P4, !PT ;  /* 0x0000002c24397210 */ /* 0x040fe400027fe4ff */
[----:B------:R-:W-:Y:S01]  /*bf80*/  ISETP.NE.U32.AND P6, PT, R201, RZ, PT ;  /* 0x000000ffc900720c */ /* 0x000fe20003fc5070 */
[----:B------:R3:W-:Y:S01]  /*bf90*/  LDGSTS.E.BYPASS.LTC128B.128 [R251+0x2100], [R38.64], !P0 ;  /* 0x0210000026fb7fae */ /* 0x0007e2000c101d46 */
[----:B------:R-:W-:Y:S02]  /*bfa0*/  IADD3.X R55, R36, R52, RZ, P5, !PT ;  /* 0x0000003424377210 */ /* 0x000fe40002ffe4ff */
[C---:B------:R-:W-:Y:S02]  /*bfb0*/  ISETP.NE.U32.AND P5, PT, R47.reuse, RZ, PT ;  /* 0x000000ff2f00720c */ /* 0x040fe40003fa5070 */
[----:B------:R-:W-:Y:S03]  /*bfc0*/  IADD3 R47, -R47, 0x10, RZ ;  /* 0x000000102f2f7810 */ /* 0x000fe60007ffe1ff */
[----:B------:R4:W-:Y:S01]  /*bfd0*/  LDGSTS.E.BYPASS.LTC128B.128 [R251+0x900], [R56.64], !P2 ;  /* 0x0090000038fb7fae */ /* 0x0009e2000d101d46 */
[----:B------:R-:W-:Y:S07]  /*bfe0*/  LOP3.LUT R47, R47, 0xf, RZ, 0xc0, !PT ;  /* 0x0000000f2f2f7812 */ /* 0x000fee00078ec0ff */
[----:B------:R5:W-:Y:S01]  /*bff0*/  LDGSTS.E.BYPASS.LTC128B.128 [R251+0x2900], [R54.64], !P0 ;  /* 0x0290000036fb7fae */ /* 0x000be2000c101d46 */
[-C--:B--2---:R-:W-:Y:S08]  /*c000*/  HMMA.16816.F32.BF16 R28, R60, R34.reuse, RZ ;  /* 0x000000223c1c723c */ /* 0x084ff000000418ff */
[C---:B------:R-:W-:Y:S04]  /*c010*/  HMMA.16816.F32.BF16 R32, R64.reuse, R34, RZ ;  /* 0x000000224020723c */ /* 0x040fe800000418ff */
[C---:B---3--:R-:W-:Y:S04]  /*c020*/  IADD3 R38, P4, R41.reuse, R40, RZ ;  /* 0x0000002829267210 */ /* 0x048fe80007f9e0ff */
[C---:B------:R-:W-:Y:S05]  /*c030*/  IADD3.X R39, R42.reuse, R44, RZ, P4, !PT ;  /* 0x0000002c2a277210 */ /* 0x040fea00027fe4ff */
[----:B------:R2:W-:Y:S01]  /*c040*/  LDGSTS.E.BYPASS.LTC128B.128 [R251+0x1100], [R38.64], !P2 ;  /* 0x0110000026fb7fae */ /* 0x0005e2000d101d46 */
[----:B------:R-:W-:Y:S02]  /*c050*/  IADD3 R58, P2, R41, R45, RZ ;  /* 0x0000002d293a7210 */ /* 0x000fe40007f5e0ff */
[----:B-----5:R-:W-:Y:S02]  /*c060*/  IADD3 R54, -R201, 0x10, RZ ;  /* 0x00000010c9367810 */ /* 0x020fe40007ffe1ff */
[----:B------:R-:W-:Y:S02]  /*c070*/  IADD3.X R59, R42, R52, RZ, P2, !PT ;  /* 0x000000342a3b7210 */ /* 0x000fe400017fe4ff */
[----:B------:R-:W-:Y:S03]  /*c080*/  LOP3.LUT R54, R54, 0xf, RZ, 0xc0, !PT ;  /* 0x0000000f36367812 */ /* 0x000fe600078ec0ff */
[----:B------:R3:W-:Y:S01]  /*c090*/  LDGSTS.E.BYPASS.LTC128B.128 [R251+0x3100], [R58.64], !P0 ;  /* 0x031000003afb7fae */ /* 0x0007e2000c101d46 */
[-C--:B------:R-:W-:Y:S04]  /*c0a0*/  IADD3 R54, P4, P2, R54, R46.reuse, R40 ;  /* 0x0000002e36367210 */ /* 0x080fe80007a9e028 */
[-C--:B-1----:R-:W-:Y:S02]  /*c0b0*/  IADD3.X R55, RZ, R53.reuse, R44, P4, P2 ;  /* 0x00000035ff377210 */ /* 0x082fe400027e442c */
[----:B----4-:R-:W-:Y:S03]  /*c0c0*/  IADD3 R56, P4, P2, R47, R46, R45 ;  /* 0x0000002e2f387210 */ /* 0x010fe60007a9e02d */
[----:B------:R1:W-:Y:S01]  /*c0d0*/  LDGSTS.E.BYPASS.LTC128B.128.ZFILL [R251+0x1900], [R54.64], P6 ;  /* 0x0190000036fb7fae */ /* 0x0003e2000b141d46 */
[----:B------:R-:W-:Y:S01]  /*c0e0*/  IADD3.X R57, RZ, R53, R52, P4, P2 ;  /* 0x00000035ff397210 */ /* 0x000fe200027e4434 */
[-C--:B--2---:R-:W-:Y:S06]  /*c0f0*/  HMMA.16816.F32.BF16 R36, R64, R48.reuse, RZ ;  /* 0x000000304024723c */ /* 0x084fec00000418ff */
[----:B------:R3:W-:Y:S02]  /*c100*/  LDGSTS.E.BYPASS.LTC128B.128.ZFILL [R251+0x3900], [R56.64], P5 ;  /* 0x0390000038fb7fae */ /* 0x0007e4000a941d46 */
[C---:B------:R-:W-:Y:S06]  /*c110*/  HMMA.16816.F32.BF16 R40, R60.reuse, R48, RZ ;  /* 0x000000303c28723c */ /* 0x040fec00000418ff */
[----:B------:R-:W0:Y:S02]  /*c120*/  LDGDEPBAR ;  /* 0x00000000000079af */ /* 0x000e240000000000 */
[-C--:B------:R-:W-:Y:S08]  /*c130*/  HMMA.16816.F32.BF16 R44, R60, R50.reuse, RZ ;  /* 0x000000323c2c723c */ /* 0x080ff000000418ff */
[C---:B------:R-:W-:Y:S08]  /*c140*/  HMMA.16816.F32.BF16 R48, R64.reuse, R50, RZ ;  /* 0x000000324030723c */ /* 0x040ff000000418ff */
[-C--:B-1----:R-:W-:Y:S08]  /*c150*/  HMMA.16816.F32.BF16 R52, R64, R204.reuse, RZ ;  /* 0x000000cc4034723c */ /* 0x082ff000000418ff */
[C---:B---3--:R-:W-:Y:S08]  /*c160*/  HMMA.16816.F32.BF16 R56, R60.reuse, R204, RZ ;  /* 0x000000cc3c38723c */ /* 0x048ff000000418ff */
        /* <DEDUP_REMOVED lines=24> */
[-C--:B-1----:R-:W-:Y:S01]  /*c2f0*/  HMMA.16816.F32.BF16 R4, R204, R212.reuse, R4 ;  /* 0x000000d4cc04723c */ /* 0x082fe20000041804 */
[----:B------:R1:W-:Y:S07]  /*c300*/  LDSM.16.M88.4 R228, [R2] ;  /* 0x0000000002e4783b */ /* 0x0003ee0000000200 */
[C---:B--2---:R-:W-:Y:S08]  /*c310*/  HMMA.16816.F32.BF16 R8, R220.reuse, R212, R8 ;  /* 0x000000d4dc08723c */ /* 0x044ff00000041808 */
[-C--:B------:R-:W-:Y:S08]  /*c320*/  HMMA.16816.F32.BF16 R12, R220, R214.reuse, R12 ;  /* 0x000000d6dc0c723c */ /* 0x080ff0000004180c */
[C---:B------:R-:W-:Y:S01]  /*c330*/  HMMA.16816.F32.BF16 R16, R204.reuse, R214, R16 ;  /* 0x000000d6cc10723c */ /* 0x040fe20000041810 */
[----:B-1----:R-:W2:Y:S04]  /*c340*/  LDL R2, [R1+0x78] ;  /* 0x0000780001027983 */ /* 0x002ea80000100800 */
[----:B------:R-:W-:Y:S03]  /*c350*/  LDSM.16.M88.4 R212, [R232+-0x2000] ;  /* 0xffe00000e8d4783b */ /* 0x000fe60000000200 */
        /* <DEDUP_REMOVED lines=9> */
[----:B------:R-:W3:Y:S07]  /*c3f0*/  LDSM.16.M88.4 R216, [R240+0x2000] ;  /* 0x00200000f0d8783b */ /* 0x000eee0000000200 */
[-C--:B------:R-:W-:Y:S08]  /*c400*/  HMMA.16816.F32.BF16 R52, R204, R224.reuse, R52 ;  /* 0x000000e0cc34723c */ /* 0x080ff00000041834 */
[C---:B------:R-:W-:Y:S08]  /*c410*/  HMMA.16816.F32.BF16 R56, R220.reuse, R224, R56 ;  /* 0x000000e0dc38723c */ /* 0x040ff00000041838 */
[-C--:B------:R-:W-:Y:S01]  /*c420*/  HMMA.16816.F32.BF16 R60, R220, R226.reuse, R60 ;  /* 0x000000e2dc3c723c */ /* 0x080fe2000004183c */
[----:B------:R-:W-:Y:S07]  /*c430*/  LDSM.16.M88.4 R220, [R232+-0x1000] ;  /* 0xfff00000e8dc783b */ /* 0x000fee0000000200 */
[----:B------:R-:W-:Y:S01]  /*c440*/  HMMA.16816.F32.BF16 R64, R204, R226, R64 ;  /* 0x000000e2cc40723c */ /* 0x000fe20000041840 */
[----:B------:R-:W4:Y:S07]  /*c450*/  LDSM.16.M88.4 R204, [R232+-0x1800] ;  /* 0xffe80000e8cc783b */ /* 0x000f2e0000000200 */
[-C--:B-1----:R-:W-:Y:S01]  /*c460*/  HMMA.16816.F32.BF16 R4, R208, R212.reuse, R4 ;  /* 0x000000d4d004723c */ /* 0x082fe20000041804 */
[----:B------:R-:W1:Y:S07]  /*c470*/  LDSM.16.M88.4 R224, [R232+-0x800] ;  /* 0xfff80000e8e0783b */ /* 0x000e6e0000000200 */
        /* <DEDUP_REMOVED lines=14> */
[-C--:B-1----:R-:W-:Y:S08]  /*c560*/  HMMA.16816.F32.BF16 R52, R208, R224.reuse, R52 ;  /* 0x000000e0d034723c */ /* 0x082ff00000041834 */
[C---:B------:R-:W-:Y:S08]  /*c570*/  HMMA.16816.F32.BF16 R56, R216.reuse, R224, R56 ;  /* 0x000000e0d838723c */ /* 0x040ff00000041838 */
[-C--:B------:R-:W-:Y:S01]  /*c580*/  HMMA.16816.F32.BF16 R60, R216, R226.reuse, R60 ;  /* 0x000000e2d83c723c */ /* 0x080fe2000004183c */
[----:B------:R-:W-:Y:S07]  /*c590*/  LDSM.16.M88.4 R216, [R243+0x3000] ;  /* 0x00300000f3d8783b */ /* 0x000fee0000000200 */
[----:B------:R-:W-:Y:S01]  /*c5a0*/  HMMA.16816.F32.BF16 R64, R208, R226, R64 ;  /* 0x000000e2d040723c */ /* 0x000fe20000041840 */
[----:B------:R-:W1:Y:S07]  /*c5b0*/  LDSM.16.M88.4 R208, [R243+0x2800] ;  /* 0x00280000f3d0783b */ /* 0x000e6e0000000200 */
[-C--:B---3--:R-:W-:Y:S01]  /*c5c0*/  HMMA.16816.F32.BF16 R4, R204, R212.reuse, R4 ;  /* 0x000000d4cc04723c */ /* 0x088fe20000041804 */
[----:B------:R-:W3:Y:S07]  /*c5d0*/  LDSM.16.M88.4 R224, [R243+0x3800] ;  /* 0x00380000f3e0783b */ /* 0x000eee0000000200 */
[C---:B----4-:R-:W-:Y:S08]  /*c5e0*/  HMMA.16816.F32.BF16 R8, R220.reuse, R212, R8 ;  /* 0x000000d4dc08723c */ /* 0x050ff00000041808 */
        /* <DEDUP_REMOVED lines=8> */
[-C--:B------:R-:W-:Y:S03]  /*c670*/  HMMA.16816.F32.BF16 R36, R204, R216.reuse, R36 ;  /* 0x000000d8cc24723c */ /* 0x080fe60000041824 */
[----:B--2---:R-:W-:Y:S05]  /*c680*/  ISETP.GE.AND P2, PT, R2, 0x1, PT ;  /* 0x000000010200780c */ /* 0x004fea0003f46270 */
[C---:B------:R-:W-:Y:S08]  /*c690*/  HMMA.16816.F32.BF16 R40, R220.reuse, R216, R40 ;  /* 0x000000d8dc28723c */ /* 0x040ff00000041828 */
[-C--:B------:R-:W-:Y:S08]  /*c6a0*/  HMMA.16816.F32.BF16 R44, R220, R218.reuse, R44 ;  /* 0x000000dadc2c723c */ /* 0x080ff0000004182c */
[C---:B------:R-:W-:Y:S01]  /*c6b0*/  HMMA.16816.F32.BF16 R48, R204.reuse, R218, R48 ;  /* 0x000000dacc30723c */ /* 0x040fe20000041830 */
[----:B------:R-:W2:Y:S07]  /*c6c0*/  LDSM.16.M88.4 R216, [R242+0x6000] ;  /* 0x00600000f2d8783b */ /* 0x000eae0000000200 */
[-C--:B---3--:R-:W-:Y:S08]  /*c6d0*/  HMMA.16816.F32.BF16 R52, R204, R224.reuse, R52 ;  /* 0x000000e0cc34723c */ /* 0x088ff00000041834 */
[C---:B------:R-:W-:Y:S08]  /*c6e0*/  HMMA.16816.F32.BF16 R56, R220.reuse, R224, R56 ;  /* 0x000000e0dc38723c */ /* 0x040ff00000041838 */
[-C--:B------:R-:W-:Y:S01]  /*c6f0*/  HMMA.16816.F32.BF16 R60, R220, R226.reuse, R60 ;  /* 0x000000e2dc3c723c */ /* 0x080fe2000004183c */
[----:B------:R-:W3:Y:S07]  /*c700*/  LDSM.16.M88.4 R220, [R3] ;  /* 0x0000000003dc783b */ /* 0x000eee0000000200 */
[----:B------:R-:W-:Y:S01]  /*c710*/  HMMA.16816.F32.BF16 R64, R204, R226, R64 ;  /* 0x000000e2cc40723c */ /* 0x000fe20000041840 */
[----:B------:R-:W4:Y:S07]  /*c720*/  LDSM.16.M88.4 R204, [R0] ;  /* 0x0000000000cc783b */ /* 0x000f2e0000000200 */
[-C--:B-1----:R-:W-:Y:S01]  /*c730*/  HMMA.16816.F32.BF16 R4, R208, R212.reuse, R4 ;  /* 0x000000d4d004723c */ /* 0x082fe20000041804 */
[----:B------:R-:W-:Y:S07]  /*c740*/  LDSM.16.M88.4 R224, [R241+0x6000] ;  /* 0x00600000f1e0783b */ /* 0x000fee0000000200 */
        /* <DEDUP_REMOVED lines=14> */
[-C--:B----4-:R-:W-:Y:S08]  /*c830*/  HMMA.16816.F32.BF16 R52, R208, R204.reuse, R52 ;  /* 0x000000ccd034723c */ /* 0x090ff00000041834 */
[C---:B------:R-:W-:Y:S08]  /*c840*/  HMMA.16816.F32.BF16 R56, R216.reuse, R204, R56 ;  /* 0x000000ccd838723c */ /* 0x040ff00000041838 */
[-C--:B------:R-:W-:Y:S01]  /*c850*/  HMMA.16816.F32.BF16 R60, R216, R206.reuse, R60 ;  /* 0x000000ced83c723c */ /* 0x080fe2000004183c */
[----:B------:R-:W3:Y:S07]  /*c860*/  LDSM.16.M88.4 R216, [R234+0x3000] ;  /* 0x00300000ead8783b */ /* 0x000eee0000000200 */
[----:B------:R-:W-:Y:S01]  /*c870*/  HMMA.16816.F32.BF16 R64, R208, R206, R64 ;  /* 0x000000ced040723c */ /* 0x000fe20000041840 */
[----:B------:R-:W4:Y:S07]  /*c880*/  LDSM.16.M88.4 R204, [R234+0x3800] ;  /* 0x00380000eacc783b */ /* 0x000f2e0000000200 */
[-C--:B-1----:R-:W-:Y:S01]  /*c890*/  HMMA.16816.F32.BF16 R4, R212, R220.reuse, R4 ;  /* 0x000000dcd404723c */ /* 0x082fe20000041804 */
[----:B------:R-:W-:Y:S07]  /*c8a0*/  LDSM.16.M88.4 R208, [R240+0x4000] ;  /* 0x00400000f0d0783b */ /* 0x000fee0000000200 */
[C---:B------:R-:W-:Y:S08]  /*c8b0*/  HMMA.16816.F32.BF16 R8, R224.reuse, R220, R8 ;  /* 0x000000dce008723c */ /* 0x040ff00000041808 */
[-C--:B------:R-:W-:Y:S08]  /*c8c0*/  HMMA.16816.F32.BF16 R12, R224, R222.reuse, R12 ;  /* 0x000000dee00c723c */ /* 0x080ff0000004180c */
[C---:B------:R-:W-:Y:S01]  /*c8d0*/  HMMA.16816.F32.BF16 R16, R212.reuse, R222, R16 ;  /* 0x000000ded410723c */ /* 0x040fe20000041810 */
[----:B------:R-:W1:Y:S07]  /*c8e0*/  LDSM.16.M88.4 R220, [R232] ;  /* 0x00000000e8dc783b */ /* 0x000e6e0000000200 */
[-C--:B--2---:R-:W-:Y:S08]  /*c8f0*/  HMMA.16816.F32.BF16 R20, R212, R228.reuse, R20 ;  /* 0x000000e4d414723c */ /* 0x084ff00000041814 */
[C---:B------:R-:W-:Y:S08]  /*c900*/  HMMA.16816.F32.BF16 R24, R224.reuse, R228, R24 ;  /* 0x000000e4e018723c */ /* 0x040ff00000041818 */
[-C--:B------:R-:W-:Y:S08]  /*c910*/  HMMA.16816.F32.BF16 R28, R224, R230.reuse, R28 ;  /* 0x000000e6e01c723c */ /* 0x080ff0000004181c */
[C---:B------:R-:W-:Y:S01]  /*c920*/  HMMA.16816.F32.BF16 R32, R212.reuse, R230, R32 ;  /* 0x000000e6d420723c */ /* 0x040fe20000041820 */
[----:B------:R-:W2:Y:S07]  /*c930*/  LDSM.16.M88.4 R228, [R233+0x6000] ;  /* 0x00600000e9e4783b */ /* 0x000eae0000000200 */
[-C--:B---3--:R-:W-:Y:S08]  /*c940*/  HMMA.16816.F32.BF16 R36, R212, R216.reuse, R36 ;  /* 0x000000d8d424723c */ /* 0x088ff00000041824 */
[C---:B------:R-:W-:Y:S08]  /*c950*/  HMMA.16816.F32.BF16 R40, R224.reuse, R216, R40 ;  /* 0x000000d8e028723c */ /* 0x040ff00000041828 */
[-C--:B------:R-:W-:Y:S08]  /*c960*/  HMMA.16816.F32.BF16 R44, R224, R218.reuse, R44 ;  /* 0x000000dae02c723c */ /* 0x080ff0000004182c */
[C---:B------:R-:W-:Y:S08]  /*c970*/  HMMA.16816.F32.BF16 R48, R212.reuse, R218, R48 ;  /* 0x000000dad430723c */ /* 0x040ff00000041830 */
[-C--:B----4-:R-:W-:Y:S08]  /*c980*/  HMMA.16816.F32.BF16 R52, R212, R204.reuse, R52 ;  /* 0x000000ccd434723c */ /* 0x090ff00000041834 */
[C---:B------:R-:W-:Y:S08]  /*c990*/  HMMA.16816.F32.BF16 R56, R224.reuse, R204, R56 ;  /* 0x000000cce038723c */ /* 0x040ff00000041838 */
[-C--:B------:R-:W-:Y:S08]  /*c9a0*/  HMMA.16816.F32.BF16 R60, R224, R206.reuse, R60 ;  /* 0x000000cee03c723c */ /* 0x080ff0000004183c */
[----:B------:R-:W-:Y:S08]  /*c9b0*/  HMMA.16816.F32.BF16 R64, R212, R206, R64 ;  /* 0x000000ced440723c */ /* 0x000ff00000041840 */
[-C--:B-1----:R-:W-:Y:S08]  /*c9c0*/  HMMA.16816.F32.BF16 R4, R208, R220.reuse, R4 ;  /* 0x000000dcd004723c */ /* 0x082ff00000041804 */
[C---:B--2---:R-:W-:Y:S08]  /*c9d0*/  HMMA.16816.F32.BF16 R8, R228.reuse, R220, R8 ;  /* 0x000000dce408723c */ /* 0x044ff00000041808 */
        /* <DEDUP_REMOVED lines=18> */
[----:B------:R-:W-:Y:S03]  /*cb00*/  FMUL.FTZ R19, R19, c[0x0][0x320] ;  /* 0x0000c80013137a20 */ /* 0x000fe60000410000 */
[----:B------:R4:W1:Y:S10]  /*cb10*/  MUFU.TANH R214, R7 ;  /* 0x0000000700d67308 */ /* 0x0008740000002400 */
[----:B------:R-:W1:Y:S10]  /*cb20*/  MUFU.TANH R212, R8 ;  /* 0x0000000800d47308 */ /* 0x000e740000002400 */
[----:B------:R-:W1:Y:S01]  /*cb30*/  MUFU.TANH R225, R9 ;  /* 0x0000000900e17308 */ /* 0x000e620000002400 */
[----:B----4-:R-:W4:Y:S09]  /*cb40*/  LDSM.16.M88.4 R4, [R232+0x800] ;  /* 0x00080000e804783b */ /* 0x010f320000000200 */
[----:B------:R-:W1:Y:S10]  /*cb50*/  MUFU.TANH R206, R10 ;  /* 0x0000000a00ce7308 */ /* 0x000e740000002400 */
[----:B------:R5:W1:Y:S10]  /*cb60*/  MUFU.TANH R207, R11 ;  /* 0x0000000b00cf7308 */ /* 0x000a740000002400 */
[----:B------:R1:W1:Y:S10]  /*cb70*/  MUFU.TANH R222, R12 ;  /* 0x0000000c00de7308 */ /* 0x0002740000002400 */
[----:B------:R2:W2:Y:S01]  /*cb80*/  MUFU.TANH R223, R13 ;  /* 0x0000000d00df7308 */ /* 0x0004a20000002400 */
[----:B-----5:R-:W5:Y:S01]  /*cb90*/  LDSM.16.M88.4 R8, [R232+0x1000] ;  /* 0x00100000e808783b */ /* 0x020f620000000200 */
[-C--:B----4-:R-:W-:Y:S08]  /*cba0*/  HMMA.16816.F32.BF16 R20, R208, R4.reuse, R20 ;  /* 0x00000004d014723c */ /* 0x090ff00000041814 */
[----:B------:R-:W4:Y:S01]  /*cbb0*/  MUFU.TANH R218, R16 ;  /* 0x0000001000da7308 */ /* 0x000f220000002400 */
[C---:B------:R-:W-:Y:S04]  /*cbc0*/  HMMA.16816.F32.BF16 R24, R228.reuse, R4, R24 ;  /* 0x00000004e418723c */ /* 0x040fe80000041818 */
[----:B-1----:R-:W-:Y:S05]  /*cbd0*/  FMUL.FTZ R12, R14, c[0x0][0x320] ;  /* 0x0000c8000e0c7a20 */ /* 0x002fea0000410000 */
[----:B------:R-:W1:Y:S01]  /*cbe0*/  MUFU.TANH R219, R17 ;  /* 0x0000001100db7308 */ /* 0x000e620000002400 */
[-C--:B------:R-:W-:Y:S03]  /*cbf0*/  HMMA.16816.F32.BF16 R28, R228, R6.reuse, R28 ;  /* 0x00000006e41c723c */ /* 0x080fe6000004181c */
[----:B--2---:R-:W-:Y:S05]  /*cc00*/  FMUL.FTZ R13, R15, c[0x0][0x320] ;  /* 0x0000c8000f0d7a20 */ /* 0x004fea0000410000 */
[C---:B------:R-:W-:Y:S01]  /*cc10*/  HMMA.16816.F32.BF16 R32, R208.reuse, R6, R32 ;  /* 0x00000006d020723c */ /* 0x040fe20000041820 */
[----:B------:R2:W1:Y:S01]  /*cc20*/  MUFU.TANH R215, R18 ;  /* 0x0000001200d77308 */ /* 0x0004620000002400 */
[----:B------:R-:W1:Y:S01]  /*cc30*/  LDSM.16.M88.4 R4, [R232+0x1800] ;  /* 0x00180000e804783b */ /* 0x000e620000000200 */
[----:B------:R-:W-:Y:S04]  /*cc40*/  DEPBAR.LE SB0, 0x0 ;  /* 0x000080000000791a */ /* 0x000fe80000000000 */
[----:B------:R-:W-:Y:S02]  /*cc50*/  FMUL.FTZ R20, R20, c[0x0][0x320] ;  /* 0x0000c80014147a20 */ /* 0x000fe40000410000 */
[----:B------:R-:W-:Y:S02]  /*cc60*/  FMUL.FTZ R21, R21, c[0x0][0x320] ;  /* 0x0000c80015157a20 */ /* 0x000fe40000410000 */
[----:B------:R3:W1:Y:S01]  /*cc70*/  MUFU.TANH R216, R19 ;  /* 0x0000001300d87308 */ /* 0x0006620000002400 */
[----:B------:R-:W-:Y:S01]  /*cc80*/  BAR.SYNC.DEFER_BLOCKING 0x0 ;  /* 0x0000000000007b1d */ /* 0x000fe20000010000 */
[----:B------:R-:W-:Y:S01]  /*cc90*/  FMUL.FTZ R22, R22, c[0x0][0x320] ;  /* 0x0000c80016167a20 */ /* 0x000fe20000410000 */
[-C--:B-----5:R-:W-:Y:S05]  /*cca0*/  HMMA.16816.F32.BF16 R36, R208, R8.reuse, R36 ;  /* 0x00000008d024723c */ /* 0x0a0fea0000041824 */
[----:B------:R-:W-:Y:S02]  /*ccb0*/  FMUL.FTZ R28, R28, c[0x0][0x320] ;  /* 0x0000c8001c1c7a20 */ /* 0x000fe40000410000 */
[----:B------:R5:W1:Y:S01]  /*ccc0*/  MUFU.TANH R221, R20 ;  /* 0x0000001400dd7308 */ /* 0x000a620000002400 */
[----:B------:R-:W-:Y:S01]  /*ccd0*/  FMUL.FTZ R15, R26, c[0x0][0x320] ;  /* 0x0000c8001a0f7a20 */ /* 0x000fe20000410000 */
[C---:B------:R-:W-:Y:S04]  /*cce0*/  HMMA.16816.F32.BF16 R40, R228.reuse, R8, R40 ;  /* 0x00000008e428723c */ /* 0x040fe80000041828 */
[----:B--2---:R-:W-:Y:S02]  /*ccf0*/  FMUL.FTZ R18, R24, c[0x0][0x320] ;  /* 0x0000c80018127a20 */ /* 0x004fe40000410000 */
[----:B------:R-:W-:Y:S02]  /*cd00*/  FMUL.FTZ R14, R27, c[0x0][0x320] ;  /* 0x0000c8001b0e7a20 */ /* 0x000fe40000410000 */
[----:B------:R2:W2:Y:S01]  /*cd10*/  MUFU.TANH R220, R21 ;  /* 0x0000001500dc7308 */ /* 0x0004a20000002400 */
[-C--:B------:R-:W-:Y:S03]  /*cd20*/  HMMA.16816.F32.BF16 R44, R228, R10.reuse, R44 ;  /* 0x0000000ae42c723c */ /* 0x080fe6000004182c */
[----:B---3--:R-:W-:Y:S02]  /*cd30*/  FMUL.FTZ R19, R25, c[0x0][0x320] ;  /* 0x0000c80019137a20 */ /* 0x008fe40000410000 */
[----:B------:R-:W-:Y:S02]  /*cd40*/  FMUL.FTZ R17, R30, c[0x0][0x320] ;  /* 0x0000c8001e117a20 */ /* 0x000fe40000410000 */
[----:B------:R-:W-:Y:S01]  /*cd50*/  FMUL.FTZ R36, R36, c[0x0][0x320] ;  /* 0x0000c80024247a20 */ /* 0x000fe20000410000 */
[C---:B------:R-:W-:Y:S01]  /*cd60*/  HMMA.16816.F32.BF16 R48, R208.reuse, R10, R48 ;  /* 0x0000000ad030723c */ /* 0x040fe20000041830 */
[----:B------:R3:W3:Y:S03]  /*cd70*/  MUFU.TANH R226, R28 ;  /* 0x0000001c00e27308 */ /* 0x0006e60000002400 */
[----:B------:R-:W-:Y:S02]  /*cd80*/  FMUL.FTZ R16, R31, c[0x0][0x320] ;  /* 0x0000c8001f107a20 */ /* 0x000fe40000410000 */
[----:B-----5:R-:W-:Y:S02]  /*cd90*/  FMUL.FTZ R20, R29, c[0x0][0x320] ;  /* 0x0000c8001d147a20 */ /* 0x020fe40000410000 */
[-C--:B-1----:R-:W-:Y:S03]  /*cda0*/  HMMA.16816.F32.BF16 R52, R208, R4.reuse, R52 ;  /* 0x00000004d034723c */ /* 0x082fe60000041834 */
[----:B------:R-:W1:Y:S01]  /*cdb0*/  MUFU.TANH R224, R36 ;  /* 0x0000002400e07308 */ /* 0x000e620000002400 */
[----:B------:R-:W-:Y:S02]  /*cdc0*/  FMUL.FTZ R32, R32, c[0x0][0x320] ;  /* 0x0000c80020207a20 */ /* 0x000fe40000410000 */
[----:B------:R-:W-:Y:S02]  /*cdd0*/  FMUL.FTZ R33, R33, c[0x0][0x320] ;  /* 0x0000c80021217a20 */ /* 0x000fe40000410000 */
[C---:B------:R-:W-:Y:S04]  /*cde0*/  HMMA.16816.F32.BF16 R56, R228.reuse, R4, R56 ;  /* 0x00000004e438723c */ /* 0x040fe80000041838 */
[----:B------:R-:W-:Y:S01]  /*cdf0*/  FMUL.FTZ R47, R47, c[0x0][0x320] ;  /* 0x0000c8002f2f7a20 */ /* 0x000fe20000410000 */
[----:B------:R-:W1:Y:S01]  /*ce00*/  MUFU.TANH R12, R12 ;  /* 0x0000000c000c7308 */ /* 0x000e620000002400 */
[----:B--2---:R-:W-:Y:S02]  /*ce10*/  FMUL.FTZ R21, R23, c[0x0][0x320] ;  /* 0x0000c80017157a20 */ /* 0x004fe40000410000 */
[-C--:B------:R-:W-:Y:S04]  /*ce20*/  HMMA.16816.F32.BF16 R60, R228, R6.reuse, R60 ;  /* 0x00000006e43c723c */ /* 0x080fe8000004183c */
[----:B------:R-:W-:Y:S02]  /*ce30*/  FMUL.FTZ R29, R34, c[0x0][0x320] ;  /* 0x0000c800221d7a20 */ /* 0x000fe40000410000 */
[----:B---3--:R-:W-:Y:S01]  /*ce40*/  FMUL.FTZ R28, R35, c[0x0][0x320] ;  /* 0x0000c800231c7a20 */ /* 0x008fe20000410000 */
[----:B------:R2:W3:Y:S01]  /*ce50*/  MUFU.TANH R227, R47 ;  /* 0x0000002f00e37308 */ /* 0x0004e20000002400 */
[----:B------:R-:W-:Y:S04]  /*ce60*/  HMMA.16816.F32.BF16 R64, R208, R6, R64 ;  /* 0x00000006d040723c */ /* 0x000fe80000041840 */
[----:B------:R-:W-:Y:S02]  /*ce70*/  FMUL.FTZ R34, R37, c[0x0][0x320] ;  /* 0x0000c80025227a20 */ /* 0x000fe40000410000 */
[----:B------:R-:W-:Y:S02]  /*ce80*/  FMUL.FTZ R31, R38, c[0x0][0x320] ;  /* 0x0000c800261f7a20 */ /* 0x000fe40000410000 */
[----:B------:R-:W-:Y:S01]  /*ce90*/  FMUL.FTZ R30, R39, c[0x0][0x320] ;  /* 0x0000c800271e7a20 */ /* 0x000fe20000410000 */
[----:B------:R-:W1:Y:S03]  /*cea0*/  MUFU.TANH R13, R13 ;  /* 0x0000000d000d7308 */ /* 0x000e660000002400 */
        /* <DEDUP_REMOVED lines=9> */
[----:B--2---:R-:W-:Y:S01]  /*cf40*/  FMUL.FTZ R47, R49, c[0x0][0x320] ;  /* 0x0000c800312f7a20 */ /* 0x004fe20000410000 */
        /* <DEDUP_REMOVED lines=63> */
[----:B------:R-:W-:Y:S02]  /*d340*/  SHF.L.U64.HI R57, R250, 0x1, R245 ;  /* 0x00000001fa397819 */ /* 0x000fe400000102f5 */
[----:B------:R-:W3:Y:S04]  /*d350*/  LDL R3, [R1+0x4] ;  /* 0x0000040001037983 */ /* 0x000ee80000100800 */
[----:B------:R-:W4:Y:S04]  /*d360*/  LDL.64 R230, [R1+0x68] ;  /* 0x0000680001e67983 */ /* 0x000f280000100a00 */
[----:B------:R-:W5:Y:S04]  /*d370*/  LDL R5, [R1+0x38] ;  /* 0x0000380001057983 */ /* 0x000f680000100800 */
[----:B------:R-:W4:Y:S04]  /*d380*/  LDL.64 R8, [R1+0x60] ;  /* 0x0000600001087983 */ /* 0x000f280000100a00 */
[----:B------:R-:W5:Y:S04]  /*d390*/  LDL R217, [R1+0x34] ;  /* 0x0000340001d97983 */ /* 0x000f680000100800 */
[----:B------:R-:W5:Y:S01]  /*d3a0*/  LDL R196, [R1+0xc] ;  /* 0x00000c0001c47983 */ /* 0x000f620000100800 */
[----:B--2---:R-:W-:Y:S05]  /*d3b0*/  IMAD R0, R2, 0x40, R0 ;  /* 0x0000004002007824 */ /* 0x004fea00078e0200 */
[----:B---3--:R-:W-:Y:S05]  /*d3c0*/  IADD3 R0, R0, -0x40, R3 ;  /* 0xffffffc000007810 */ /* 0x008fea0007ffe003 */
[----:B------:R-:W-:Y:S04]  /*d3d0*/  @P3 IMAD.HI.U32 R3, R0, c[0x0][0x2bc], RZ ;  /* 0x0000af0000033a27 */ /* 0x000fe800078e00ff */
[--C-:B------:R-:W-:Y:S01]  /*d3e0*/  IMAD.MOV.U32 R2, RZ, RZ, R0.reuse ;  /* 0x000000ffff027224 */ /* 0x100fe200078e0000 */
        /* <DEDUP_REMOVED lines=13> */
[----:B------:R-:W-:Y:S02]  /*d4c0*/  IMAD.IADD R5, R5, 0x1, R0 ;  /* 0x0000000105057824 */ /* 0x000fe400078e0200 */
[----:B---3--:R-:W-:Y:S01]  /*d4d0*/  IMAD.SHL.U32 R56, R250, 0x2, RZ ;  /* 0x00000002fa387824 */ /* 0x008fe200078e00ff */
[----:B--2---:R-:W-:Y:S01]  /*d4e0*/  SHF.R.S32.HI R0, RZ, 0x1f, R55 ;  /* 0x0000001fff007819 */ /* 0x004fe20000011437 */
[----:B------:R2:W-:Y:S01]  /*d4f0*/  STL [R1+0x44], R55 ;  /* 0x0000443701007387 */ /* 0x0005e20000100800 */
[C---:B------:R-:W-:Y:S04]  /*d500*/  IMAD.WIDE.U32 R4, R55.reuse, c[0x0][0x1f0], R4 ;  /* 0x00007c0037047a25 */ /* 0x040fe800078e0004 */
[----:B------:R-:W-:Y:S01]  /*d510*/  IMAD R0, R0, c[0x0][0x1f0], RZ ;  /* 0x00007c0000007a24 */ /* 0x000fe200078e02ff */
[----:B------:R-:W-:Y:S03]  /*d520*/  IADD3 R3, P2, R8, R4, RZ ;  /* 0x0000000408037210 */ /* 0x000fe60007f5e0ff */
[----:B------:R-:W-:Y:S05]  /*d530*/  IMAD R0, R55, c[0x0][0x1f4], R0 ;  /* 0x00007d0037007a24 */ /* 0x000fea00078e0200 */
[----:B------:R-:W-:Y:S02]  /*d540*/  IADD3.X R0, R217, R5, R0, P2, !PT ;  /* 0x00000005d9007210 */ /* 0x000fe400017fe400 */
[C---:B------:R-:W-:Y:S04]  /*d550*/  LEA R2, P2, R3.reuse, c[0x0][0x1c8], 0x1 ;  /* 0x0000720003027a11 */ /* 0x040fe800078408ff */
[----:B------:R-:W-:Y:S02]  /*d560*/  LEA.HI.X R0, R3, c[0x0][0x1cc], R0, 0x1, P2 ;  /* 0x0000730003007a11 */ /* 0x000fe400010f0c00 */
[C---:B------:R-:W-:Y:S02]  /*d570*/  SHF.L.U32 R3, R196.reuse, 0x1, RZ ;  /* 0x00000001c4037819 */ /* 0x040fe400000006ff */
[----:B--2---:R-:W-:Y:S01]  /*d580*/  SHF.L.U64.HI R55, R196, 0x1, R246 ;  /* 0x00000001c4377819 */ /* 0x004fe200000102f6 */
[----:B------:R-:W-:-:S05]  /*d590*/  BRA.DIV ~URZ, `(.L_x_1665) ;  /* 0x000092927f007947 */ /* 0x000fca000b800000 */
[----:B------:R2:W3:Y:S02]  /*d5a0*/  SHFL.IDX PT, R58, R0, RZ, 0x181f ;  /* 0x00181fff003a7589 */ /* 0x0004e400000e0000 */
.L_x_1746:
[----:B------:R-:W-:-:S05]  /*d5b0*/  BRA.DIV ~URZ, `(.L_x_1666) ;  /* 0x000092e27f007947 */ /* 0x000fca000b800000 */
[----:B------:R-:W4:Y:S01]  /*d5c0*/  SHFL.IDX PT, R5, R2, RZ, 0x181f ;  /* 0x00181fff02057589 */ /* 0x000f2200000e0000 */
[C---:B------:R-:W-:Y:S02]  /*d5d0*/  IADD3 R4, -R201.reuse, 0x10, RZ ;  /* 0x00000010c9047810 */ /* 0x040fe40007ffe1ff */
[----:B------:R-:W-:Y:S02]  /*d5e0*/  ISETP.NE.U32.AND P2, PT, R201, RZ, PT ;  /* 0x000000ffc900720c */ /* 0x000fe40003f45070 */
[----:B------:R-:W-:Y:S04]  /*d5f0*/  LOP3.LUT R4, R4, 0xf, RZ, 0xc0, !PT ;  /* 0x0000000f04047812 */ /* 0x000fe800078ec0ff */
[----:B----4-:R-:W-:Y:S04]  /*d600*/  IADD3 R6, P5, P4, R4, R5, R3 ;  /* 0x0000000504067210 */ /* 0x010fe80007cbe003 */
[----:B---3--:R-:W-:Y:S05]  /*d610*/  IADD3.X R7, RZ, R58, R55, P5, P4 ;  /* 0x0000003aff077210 */ /* 0x008fea0002fe8437 */
[----:B------:R-:W-:Y:S01]  /*d620*/  @!PT LDS RZ, [RZ] ;  /* 0x00000000fffff984 */ /* 0x000fe20000000800 */
[----:B------:R-:W-:Y:S01]  /*d630*/  @!PT LDS RZ, [RZ] ;  /* 0x00000000fffff984 */ /* 0x000fe20000000800 */
[----:B------:R3:W-:Y:S02]  /*d640*/  LDGSTS.E.BYPASS.LTC128B.128.ZFILL [R251+0x4100], [R6.64], P2 ;  /* 0x0410000006fb7fae */ /* 0x0007e40009141d46 */
[----:B---3--:R-:W-:Y:S02]  /*d650*/  IADD3 R6, P4, R5, R56, RZ ;  /* 0x0000003805067210 */ /* 0x008fe40007f9e0ff */
[----:B------:R-:W3:Y:S03]  /*d660*/  SHFL.IDX PT, R5, R2, 0x1, 0x181f ;  /* 0x00381f0002057f89 */ /* 0x000ee600000e0000 */
[----:B------:R-:W-:Y:S05]  /*d670*/  IMAD.X R7, R58, 0x1, R57, P4 ;  /* 0x000000013a077824 */ /* 0x000fea00020e0639 */
[----:B------:R4:W-:Y:S01]  /*d680*/  LDGSTS.E.BYPASS.LTC128B.128 [R251+0x6100], [R6.64], !P0 ;  /* 0x0610000006fb7fae */ /* 0x0009e2000c101d46 */
[----:B---3--:R-:W-:Y:S03]  /*d690*/  IADD3 R8, P5, P4, R4, R5, R3 ;  /* 0x0000000504087210 */ /* 0x008fe60007cbe003 */
[----:B----4-:R-:W3:Y:S02]  /*d6a0*/  SHFL.IDX PT, R6, R0, 0x1, 0x181f ;  /* 0x00381f0000067f89 */ /* 0x010ee400000e0000 */
[----:B---3--:R-:W-:Y:S02]  /*d6b0*/  IADD3.X R9, RZ, R6, R55, P5, P4 ;  /* 0x00000006ff097210 */ /* 0x008fe40002fe8437 */
[----:B------:R-:W-:Y:S02]  /*d6c0*/  IADD3 R58, P4, R5, R56, RZ ;  /* 0x00000038053a7210 */ /* 0x000fe40007f9e0ff */
[----:B------:R-:W3:Y:S03]  /*d6d0*/  SHFL.IDX PT, R5, R2, 0x2, 0x181f ;  /* 0x00581f0002057f89 */ /* 0x000ee600000e0000 */
[----:B------:R-:W-:Y:S01]  /*d6e0*/  IMAD.X R59, R6, 0x1, R57, P4 ;  /* 0x00000001063b7824 */ /* 0x000fe200020e0639 */
[----:B------:R3:W-:Y:S04]  /*d6f0*/  LDGSTS.E.BYPASS.LTC128B.128.ZFILL [R251+0x4900], [R8.64], P2 ;  /* 0x0490000008fb7fae */ /* 0x0007e80009141d46 */
[----:B------:R-:W4:Y:S04]  /*d700*/  SHFL.IDX PT, R6, R0, 0x2, 0x181f ;  /* 0x00581f0000067f89 */ /* 0x000f2800000e0000 */
[----:B------:R2:W-:Y:S04]  /*d710*/  LDGSTS.E.BYPASS.LTC128B.128 [R251+0x6900], [R58.64], !P0 ;  /* 0x069000003afb7fae */ /* 0x0005e8000c101d46 */
[----:B--2---:R-:W2:Y:S01]  /*d720*/  SHFL.IDX PT, R0, R0, 0x3, 0x181f ;  /* 0x00781f0000007f89 */ /* 0x004ea200000e0000 */
[----:B---3--:R-:W-:Y:S04]  /*d730*/  IADD3 R8, P5, P4, R4, R5, R3 ;  /* 0x0000000504087210 */ /* 0x008fe80007cbe003 */
[----:B----4-:R-:W-:Y:S05]  /*d740*/  IADD3.X R9, RZ, R6, R55, P5, P4 ;  /* 0x00000006ff097210 */ /* 0x010fea0002fe8437 */
[----:B------:R3:W-:Y:S02]  /*d750*/  LDGSTS.E.BYPASS.LTC128B.128.ZFILL [R251+0x5100], [R8.64], P2 ;  /* 0x0510000008fb7fae */ /* 0x0007e40009141d46 */
[----:B---3--:R-:W-:Y:S02]  /*d760*/  IADD3 R8, P2, R5, R56, RZ ;  /* 0x0000003805087210 */ /* 0x008fe40007f5e0ff */
[----:B------:R3:W4:Y:S03]  /*d770*/  SHFL.IDX PT, R5, R2, 0x3, 0x181f ;  /* 0x00781f0002057f89 */ /* 0x00072600000e0000 */
[----:B------:R-:W-:Y:S05]  /*d780*/  IMAD.X R9, R6, 0x1, R57, P2 ;  /* 0x0000000106097824 */ /* 0x000fea00010e0639 */
[----:B------:R3:W-:Y:S03]  /*d790*/  LDGSTS.E.BYPASS.LTC128B.128 [R251+0x7100], [R8.64], !P0 ;  /* 0x0710000008fb7fae */ /* 0x0007e6000c101d46 */
.L_x_1747:
[C---:B--23--:R-:W-:Y:S02]  /*d7a0*/  IADD3 R2, -R201.reuse, 0x10, RZ ;  /* 0x00000010c9027810 */ /* 0x04cfe40007ffe1ff */
[----:B------:R-:W-:Y:S02]  /*d7b0*/  ISETP.NE.U32.AND P2, PT, R201, RZ, PT ;  /* 0x000000ffc900720c */ /* 0x000fe40003f45070 */
[----:B------:R-:W-:Y:S04]  /*d7c0*/  LOP3.LUT R2, R2, 0xf, RZ, 0xc0, !PT ;  /* 0x0000000f02027812 */ /* 0x000fe800078ec0ff */
[----:B----4-:R-:W-:Y:S04]  /*d7d0*/  IADD3 R2, P5, P4, R2, R5, R3 ;  /* 0x0000000502027210 */ /* 0x010fe80007cbe003 */
[----:B------:R-:W-:Y:S05]  /*d7e0*/  IADD3.X R3, RZ, R0, R55, P5, P4 ;  /* 0x00000000ff037210 */ /* 0x000fea0002fe8437 */
[----:B------:R-:W-:Y:S01]  /*d7f0*/  @!PT LDS RZ, [RZ] ;  /* 0x00000000fffff984 */ /* 0x000fe20000000800 */
[----:B------:R-:W-:Y:S01]  /*d800*/  @!PT LDS RZ, [RZ] ;  /* 0x00000000fffff984 */ /* 0x000fe20000000800 */
[----:B------:R-:W-:Y:S01]  /*d810*/  @!PT LDS RZ, [RZ] ;  /* 0x00000000fffff984 */ /* 0x000fe20000000800 */
[----:B------:R2:W-:Y:S01]  /*d820*/  LDGSTS.E.BYPASS.LTC128B.128.ZFILL [R251+0x5900], [R2.64], P2 ;  /* 0x0590000002fb7fae */ /* 0x0005e20009141d46 */
[----:B------:R-:W-:Y:S05]  /*d830*/  IADD3 R56, P2, R5, R56, RZ ;  /* 0x0000003805387210 */ /* 0x000fea0007f5e0ff */
[----:B------:R-:W-:Y:S05]  /*d840*/  IMAD.X R57, R0, 0x1, R57, P2 ;  /* 0x0000000100397824 */ /* 0x000fea00010e0639 */
[----:B------:R2:W-:Y:S03]  /*d850*/  LDGSTS.E.BYPASS.LTC128B.128 [R251+0x7900], [R56.64], !P0 ;  /* 0x0790000038fb7fae */ /* 0x0005e6000c101d46 */
.L_x_1664:
[----:B--234-:R-:W-:Y:S05]  /*d860*/  BSYNC B0 ;  /* 0x0000000000007941 */ /* 0x01cfea0003800000 */
.L_x_1663:
        /* <DEDUP_REMOVED lines=12> */
[----:B-1----:R-:W-:Y:S02]  /*d930*/  FMNMX.FTZ R7, R12, R7, !PT ;  /* 0x000000070c077209 */ /* 0x002fe40007810000 */
        /* <DEDUP_REMOVED lines=53> */
[----:B------:R-:W1:Y:S02]  /*dc90*/  SHFL.BFLY PT, R3, R4, 0x2, 0x1f ;  /* 0x0c401f0004037f89 */ /* 0x000e6400000e0000 */
[----:B-1----:R-:W-:Y:S05]  /*dca0*/  FMNMX.FTZ R4, R4, R3, !PT ;  /* 0x0000000304047209 */ /* 0x002fea0007810000 */
[----:B------:R-:W1:Y:S02]  /*dcb0*/  SHFL.BFLY PT, R3, R4, 0x1, 0x1f ;  /* 0x0c201f0004037f89 */ /* 0x000e6400000e0000 */
[----:B-1----:R-:W-:Y:S02]  /*dcc0*/  FMNMX.FTZ R3, R4, R3, !PT ;  /* 0x0000000304037209 */ /* 0x002fe40007810000 */
        /* <DEDUP_REMOVED lines=10> */
[----:B------:R1:W2:Y:S02]  /*dd70*/  SHFL.BFLY PT, R196, R4, 0x1, 0x1f ;  /* 0x0c201f0004c47f89 */ /* 0x0002a400000e0000 */
.L_x_1748:
[----:B------:R-:W3:Y:S01]  /*dd80*/  LDL.LU R5, [R1+0x70] ;  /* 0x0000700001057983 */ /* 0x000ee20000300800 */
[C---:B------:R-:W-:Y:S01]  /*dd90*/  FADD.FTZ R201, -R3.reuse, R199 ;  /* 0x000000c703c97221 */ /* 0x040fe20000010100 */
[----:B--2---:R-:W-:Y:S01]  /*dda0*/  FMNMX.FTZ R196, R196, R4, !PT ;  /* 0x00000004c4c47209 */ /* 0x004fe20007810000 */
[----:B------:R-:W-:Y:S01]  /*ddb0*/  FMUL.FTZ R217, R3, c[0x0][0x2d0] ;  /* 0x0000b40003d97a20 */ /* 0x000fe20000410000 */
[----:B------:R-:W2:Y:S01]  /*ddc0*/  LDL.LU R58, [R1+0x74] ;  /* 0x00007400013a7983 */ /* 0x000ea20000300800 */
[----:B------:R-:W-:Y:S01]  /*ddd0*/  FMUL.FTZ R201, R201, c[0x0][0x2d0] ;  /* 0x0000b400c9c97a20 */ /* 0x000fe20000410000 */
[----:B------:R-:W-:Y:S01]  /*dde0*/  WARPSYNC 0xffffffff ;  /* 0xffffffff00007948 */ /* 0x000fe20003800000 */
[--C-:B------:R-:W-:Y:S02]  /*ddf0*/  FFMA.FTZ R204, R204, c[0x0][0x2d0], -R217.reuse ;  /* 0x0000b400cccc7a23 */ /* 0x100fe400000108d9 */
[--C-:B------:R-:W-:Y:S02]  /*de00*/  FFMA.FTZ R213, R213, c[0x0][0x2d0], -R217.reuse ;  /* 0x0000b400d5d57a23 */ /* 0x100fe400000108d9 */
[----:B------:R-:W4:Y:S01]  /*de10*/  MUFU.EX2 R201, R201 ;  /* 0x000000c900c97308 */ /* 0x000f220000000800 */
[----:B-1----:R-:W-:Y:S02]  /*de20*/  FADD.FTZ R4, -R2, R200 ;  /* 0x000000c802047221 */ /* 0x002fe40000010100 */
[----:B------:R-:W-:Y:S02]  /*de30*/  FMUL.FTZ R209, R0, c[0x0][0x2d0] ;  /* 0x0000b40000d17a20 */ /* 0x000fe40000410000 */
[----:B------:R-:W-:Y:S02]  /*de40*/  FMUL.FTZ R4, R4, c[0x0][0x2d0] ;  /* 0x0000b40004047a20 */ /* 0x000fe40000410000 */
[----:B------:R-:W-:Y:S02]  /*de50*/  FFMA.FTZ R65, R33, c[0x0][0x2d0], -R217 ;  /* 0x0000b40021417a23 */ /* 0x000fe400000108d9 */
[--C-:B------:R-:W-:Y:S01]  /*de60*/  FFMA.FTZ R33, R223, c[0x0][0x2d0], -R209.reuse ;  /* 0x0000b400df217a23 */ /* 0x100fe200000108d1 */
[----:B------:R-:W-:Y:S01]  /*de70*/  MUFU.EX2 R204, R204 ;  /* 0x000000cc00cc7308 */ /* 0x000fe20000000800 */
        /* <DEDUP_REMOVED lines=8> */
[----:B------:R-:W-:Y:S02]  /*df00*/  FFMA.FTZ R48, R48, c[0x0][0x2d0], -R217 ;  /* 0x0000b40030307a23 */ /* 0x000fe400000108d9 */
[--C-:B------:R-:W-:Y:S02]  /*df10*/  FFMA.FTZ R211, R39, c[0x0][0x2d0], -R209.reuse ;  /* 0x0000b40027d37a23 */ /* 0x100fe400000108d1 */
[----:B------:R-:W-:Y:S01]  /*df20*/  FFMA.FTZ R231, R11, c[0x0][0x2d0], -R209 ;  /* 0x0000b4000be77a23 */ /* 0x000fe200000108d1 */
[----:B------:R1:W5:Y:S01]  /*df30*/  MUFU.EX2 R199, R4 ;  /* 0x0000000400c77308 */ /* 0x0003620000000800 */
[----:B------:R-:W-:Y:S01]  /*df40*/  MOV R39, R48 ;  /* 0x0000003000277202 */ /* 0x000fe20000000f00 */
[----:B------:R-:W-:Y:S02]  /*df50*/  FFMA.FTZ R60, R34, c[0x0][0x2d0], -R217 ;  /* 0x0000b400223c7a23 */ /* 0x000fe400000108d9 */
[----:B------:R-:W-:Y:S02]  /*df60*/  FFMA.FTZ R34, R222, c[0x0][0x2d0], -R209 ;  /* 0x0000b400de227a23 */ /* 0x000fe400000108d1 */
[--C-:B------:R-:W-:Y:S02]  /*df70*/  FFMA.FTZ R47, R47, c[0x0][0x2d0], -R217.reuse ;  /* 0x0000b4002f2f7a23 */ /* 0x100fe400000108d9 */
[--C-:B------:R-:W-:Y:S02]  /*df80*/  FFMA.FTZ R224, R49, c[0x0][0x2d0], -R217.reuse ;  /* 0x0000b40031e07a23 */ /* 0x100fe400000108d9 */
[----:B------:R-:W-:Y:S01]  /*df90*/  MUFU.EX2 R9, R9 ;  /* 0x0000000900097308 */ /* 0x000fe20000000800 */
[--C-:B------:R-:W-:Y:S02]  /*dfa0*/  FFMA.FTZ R218, R54, c[0x0][0x2d0], -R217.reuse ;  /* 0x0000b40036da7a23 */ /* 0x100fe400000108d9 */
[--C-:B------:R-:W-:Y:S02]  /*dfb0*/  FFMA.FTZ R220, R220, c[0x0][0x2d0], -R217.reuse ;  /* 0x0000b400dcdc7a23 */ /* 0x100fe400000108d9 */
[----:B------:R-:W-:Y:S02]  /*dfc0*/  FFMA.FTZ R217, R53, c[0x0][0x2d0], -R217 ;  /* 0x0000b40035d97a23 */ /* 0x000fe400000108d9 */
[--C-:B------:R-:W-:Y:S02]  /*dfd0*/  FFMA.FTZ R53, R25, c[0x0][0x2d0], -R209.reuse ;  /* 0x0000b40019357a23 */ /* 0x100fe400000108d1 */
[--C-:B------:R-:W-:Y:S01]  /*dfe0*/  FFMA.FTZ R210, R43, c[0x0][0x2d0], -R209.reuse ;  /* 0x0000b4002bd27a23 */ /* 0x100fe200000108d1 */
[----:B------:R-:W-:Y:S01]  /*dff0*/  MUFU.EX2 R223, R223 ;  /* 0x000000df00df7308 */ /* 0x000fe20000000800 */
[--C-:B------:R-:W-:Y:S02]  /*e000*/  FFMA.FTZ R226, R226, c[0x0][0x2d0], -R209.reuse ;  /* 0x0000b400e2e27a23 */ /* 0x100fe400000108d1 */
[--C-:B-1----:R-:W-:Y:S02]  /*e010*/  FFMA.FTZ R4, R212, c[0x0][0x2d0], -R209.reuse ;  /* 0x0000b400d4047a23 */ /* 0x102fe400000108d1 */
[----:B------:R-:W-:Y:S05]  /*e020*/  FFMA.FTZ R212, R40, c[0x0][0x2d0], -R209 ;  /* 0x0000b40028d47a23 */ /* 0x000fea00000108d1 */
[----:B------:R1:W-:Y:S10]  /*e030*/  MUFU.EX2 R20, R4 ;  /* 0x0000000400147308 */ /* 0x0003f40000000800 */
[----:B------:R-:W-:Y:S10]  /*e040*/  MUFU.EX2 R226, R226 ;  /* 0x000000e200e27308 */ /* 0x000ff40000000800 */
[----:B------:R-:W-:Y:S01]  /*e050*/  MUFU.EX2 R231, R231 ;  /* 0x000000e700e77308 */ /* 0x000fe20000000800 */
[----:B-1----:R-:W-:Y:S04]  /*e060*/  FADD.FTZ R4, -R196, R198 ;  /* 0x000000c6c4047221 */ /* 0x002fe80000010100 */
[----:B------:R-:W-:Y:S05]  /*e070*/  FMUL.FTZ R4, R4, c[0x0][0x2d0] ;  /* 0x0000b40004047a20 */ /* 0x000fea0000410000 */
[----:B------:R-:W-:Y:S10]  /*e080*/  MUFU.EX2 R212, R212 ;  /* 0x000000d400d47308 */ /* 0x000ff40000000800 */
[----:B------:R-:W1:Y:S01]  /*e090*/  MUFU.EX2 R4, R4 ;  /* 0x0000000400047308 */ /* 0x000e620000000800 */
[C---:B----4-:R-:W-:Y:S02]  /*e0a0*/  FMUL.FTZ R68, R201.reuse, R68 ;  /* 0x00000044c9447220 */ /* 0x050fe40000410000 */
[----:B------:R-:W-:Y:S02]  /*e0b0*/  FMUL.FTZ R69, R201, R69 ;  /* 0x00000045c9457220 */ /* 0x000fe40000410000 */
[C---:B-----5:R-:W-:Y:S02]  /*e0c0*/  FMUL.FTZ R70, R199.reuse, R70 ;  /* 0x00000046c7467220 */ /* 0x060fe40000410000 */
        /* <DEDUP_REMOVED lines=9> */
[C---:B-1----:R-:W-:Y:S02]  /*e160*/  FMUL.FTZ R74, R4.reuse, R74 ;  /* 0x0000004a044a7220 */ /* 0x042fe40000410000 */
        /* <DEDUP_REMOVED lines=36> */
[----:B---3--:R-:W-:Y:S01]  /*e3b0*/  FFMA.FTZ R8, R201, R5, R204 ;  /* 0x00000005c9087223 */ /* 0x008fe200000100cc */
[C---:B------:R-:W-:Y:S03]  /*e3c0*/  F2FP.BF16.PACK_AB R204, R213.reuse, R204 ;  /* 0x000000ccd5cc723e */ /* 0x040fe600000010ff */
[----:B------:R-:W-:Y:S02]  /*e3d0*/  FADD.FTZ R8, R213, R8 ;  /* 0x00000008d5087221 */ /* 0x000fe40000010000 */
[----:B------:R-:W-:Y:S02]  /*e3e0*/  FMUL.FTZ R213, R2, c[0x0][0x2d0] ;  /* 0x0000b40002d57a20 */ /* 0x000fe40000410000 */
[----:B------:R-:W-:Y:S02]  /*e3f0*/  FADD.FTZ R8, R9, R8 ;  /* 0x0000000809087221 */ /* 0x000fe40000010000 */
[--C-:B------:R-:W-:Y:S02]  /*e400*/  FFMA.FTZ R205, R205, c[0x0][0x2d0], -R213.reuse ;  /* 0x0000b400cdcd7a23 */ /* 0x100fe400000108d5 */
[--C-:B------:R-:W-:Y:S02]  /*e410*/  FFMA.FTZ R5, R214, c[0x0][0x2d0], -R213.reuse ;  /* 0x0000b400d6057a23 */ /* 0x100fe400000108d5 */
[----:B------:R-:W-:Y:S02]  /*e420*/  FFMA.FTZ R56, R21, c[0x0][0x2d0], -R213 ;  /* 0x0000b40015387a23 */ /* 0x000fe400000108d5 */
[----:B------:R-:W2:Y:S01]  /*e430*/  MUFU.EX2 R205, R205 ;  /* 0x000000cd00cd7308 */ /* 0x000ea20000000800 */
[----:B------:R-:W-:Y:S02]  /*e440*/  FFMA.FTZ R21, R225, c[0x0][0x2d0], -R209 ;  /* 0x0000b400e1157a23 */ /* 0x000fe400000108d1 */
[--C-:B------:R-:W-:Y:S02]  /*e450*/  FFMA.FTZ R50, R22, c[0x0][0x2d0], -R213.reuse ;  /* 0x0000b40016327a23 */ /* 0x100fe400000108d5 */
[--C-:B------:R-:W-:Y:S02]  /*e460*/  FFMA.FTZ R66, R30, c[0x0][0x2d0], -R213.reuse ;  /* 0x0000b4001e427a23 */ /* 0x100fe400000108d5 */
[----:B------:R-:W-:Y:S02]  /*e470*/  FMUL.FTZ R30, R4, R178 ;  /* 0x000000b2041e7220 */ /* 0x000fe40000410000 */
[--C-:B------:R-:W-:Y:S01]  /*e480*/  FFMA.FTZ R7, R215, c[0x0][0x2d0], -R213.reuse ;  /* 0x0000b400d7077a23 */ /* 0x100fe200000108d5 */
[----:B------:R-:W1:Y:S01]  /*e490*/  MUFU.EX2 R5, R5 ;  /* 0x0000000500057308 */ /* 0x000e620000000800 */
[--C-:B------:R-:W-:Y:S02]  /*e4a0*/  FFMA.FTZ R6, R216, c[0x0][0x2d0], -R213.reuse ;  /* 0x0000b400d8067a23 */ /* 0x100fe400000108d5 */
[--C-:B------:R-:W-:Y:S02]  /*e4b0*/  FFMA.FTZ R54, R41, c[0x0][0x2d0], -R213.reuse ;  /* 0x0000b40029367a23 */ /* 0x100fe400000108d5 */
[--C-:B------:R-:W-:Y:S02]  /*e4c0*/  FFMA.FTZ R67, R31, c[0x0][0x2d0], -R213.reuse ;  /* 0x0000b4001f437a23 */ /* 0x100fe400000108d5 */
[--C-:B------:R-:W-:Y:S02]  /*e4d0*/  FFMA.FTZ R214, R52, c[0x0][0x2d0], -R213.reuse ;  /* 0x0000b40034d67a23 */ /* 0x100fe400000108d5 */
[--C-:B------:R-:W-:Y:S01]  /*e4e0*/  FFMA.FTZ R62, R29, c[0x0][0x2d0], -R213.reuse ;  /* 0x0000b4001d3e7a23 */ /* 0x100fe200000108d5 */
[----:B------:R-:W3:Y:S01]  /*e4f0*/  MUFU.EX2 R22, R55 ;  /* 0x0000003700167308 */ /* 0x000ee20000000800 */
[--C-:B------:R-:W-:Y:S02]  /*e500*/  FFMA.FTZ R59, R28, c[0x0][0x2d0], -R213.reuse ;  /* 0x0000b4001c3b7a23 */ /* 0x100fe400000108d5 */
[----:B------:R-:W-:Y:S02]  /*e510*/  FFMA.FTZ R63, R42, c[0x0][0x2d0], -R213 ;  /* 0x0000b4002a3f7a23 */ /* 0x000fe400000108d5 */
[----:B--2---:R-:W-:Y:S02]  /*e520*/  FFMA.FTZ R32, R199, R58, R205 ;  /* 0x0000003ac7207223 */ /* 0x004fe400000100cd */
[----:B------:R-:W-:Y:S02]  /*e530*/  FMUL.FTZ R31, R4, R179 ;  /* 0x000000b3041f7220 */ /* 0x000fe40000410000 */
[--C-:B------:R-:W-:Y:S01]  /*e540*/  FFMA.FTZ R216, R45, c[0x0][0x2d0], -R213.reuse ;  /* 0x0000b4002dd87a23 */ /* 0x100fe200000108d5 */
[----:B------:R-:W-:Y:S01]  /*e550*/  MUFU.EX2 R21, R21 ;  /* 0x0000001500157308 */ /* 0x000fe20000000800 */
[--C-:B------:R-:W-:Y:S02]  /*e560*/  FFMA.FTZ R215, R44, c[0x0][0x2d0], -R213.reuse ;  /* 0x0000b4002cd77a23 */ /* 0x100fe400000108d5 */
[----:B------:R-:W-:Y:S01]  /*e570*/  FFMA.FTZ R213, R51, c[0x0][0x2d0], -R213 ;  /* 0x0000b40033d57a23 */ /* 0x000fe200000108d5 */
[C---:B-1----:R-:W-:Y:S01]  /*e580*/  F2FP.BF16.PACK_AB R205, R5.reuse, R205 ;  /* 0x000000cd05cd723e */ /* 0x042fe200000010ff */
[----:B------:R-:W-:Y:S02]  /*e590*/  FADD.FTZ R32, R5, R32 ;  /* 0x0000002005207221 */ /* 0x000fe40000010000 */
[----:B------:R-:W-:Y:S02]  /*e5a0*/  FADD.FTZ R5, -R0, R197 ;  /* 0x000000c500057221 */ /* 0x000fe40000010100 */
[----:B------:R-:W-:Y:S01]  /*e5b0*/  FMUL.FTZ R197, R196, c[0x0][0x2d0] ;  /* 0x0000b400c4c57a20 */ /* 0x000fe20000410000 */
[----:B------:R-:W-:Y:S01]  /*e5c0*/  MUFU.EX2 R213, R213 ;  /* 0x000000d500d57308 */ /* 0x000fe20000000800 */
[----:B------:R-:W-:Y:S02]  /*e5d0*/  FMUL.FTZ R5, R5, c[0x0][0x2d0] ;  /* 0x0000b40005057a20 */ /* 0x000fe40000410000 */
[--C-:B------:R-:W-:Y:S01]  /*e5e0*/  FFMA.FTZ R229, R23, c[0x0][0x2d0], -R197.reuse ;  /* 0x0000b40017e57a23 */ /* 0x100fe200000108c5 */
[----:B------:R-:W-:Y:S01]  /*e5f0*/  MOV R23, R57 ;  /* 0x0000003900177202 */ /* 0x000fe20000000f00 */
[----:B---3--:R-:W-:Y:S01]  /*e600*/  FADD.FTZ R222, R22, R8 ;  /* 0x0000000816de7221 */ /* 0x008fe20000010000 */
[----:B------:R-:W-:Y:S01]  /*e610*/  MOV R55, R47 ;  /* 0x0000002f00377202 */ /* 0x000fe20000000f00 */
[--C-:B------:R-:W-:Y:S01]  /*e620*/  FFMA.FTZ R11, R206, c[0x0][0x2d0], -R197.reuse ;  /* 0x0000b400ce0b7a23 */ /* 0x100fe200000108c5 */
[----:B------:R-:W-:Y:S01]  /*e630*/  F2FP.BF16.PACK_AB R206, R22, R9 ;  /* 0x0000000916ce723e */ /* 0x000fe200000010ff */
[--C-:B------:R-:W-:Y:S01]  /*e640*/  FFMA.FTZ R48, R14, c[0x0][0x2d0], -R197.reuse ;  /* 0x0000b4000e307a23 */ /* 0x100fe200000108c5 */
[----:B------:R-:W1:Y:S01]  /*e650*/  MUFU.EX2 R5, R5 ;  /* 0x0000000500057308 */ /* 0x000e620000000800 */
[----:B------:R-:W-:Y:S01]  /*e660*/  MOV R178, R23 ;  /* 0x0000001700b27202 */ /* 0x000fe20000000f00 */
[----:B------:R-:W-:Y:S02]  /*e670*/  FMUL.FTZ R14, R4, R170 ;  /* 0x000000aa040e7220 */ /* 0x000fe40000410000 */
[--C-:B------:R-:W-:Y:S02]  /*e680*/  FFMA.FTZ R16, R16, c[0x0][0x2d0], -R197.reuse ;  /* 0x0000b40010107a23 */ /* 0x100fe400000108c5 */
[----:B------:R-:W-:Y:S02]  /*e690*/  FFMA.FTZ R207, R207, c[0x0][0x2d0], -R197 ;  /* 0x0000b400cfcf7a23 */ /* 0x000fe400000108c5 */
[--C-:B------:R-:W-:Y:S01]  /*e6a0*/  FFMA.FTZ R51, R27, c[0x0][0x2d0], -R209.reuse ;  /* 0x0000b4001b337a23 */ /* 0x100fe200000108d1 */
[----:B------:R-:W-:Y:S01]  /*e6b0*/  MOV R179, R16 ;  /* 0x0000001000b37202 */ /* 0x000fe20000000f00 */
[----:B------:R-:W-:Y:S01]  /*e6c0*/  FMUL.FTZ R27, R4, R175 ;  /* 0x000000af041b7220 */ /* 0x000fe20000410000 */
[----:B------:R-:W-:Y:S01]  /*e6d0*/  MUFU.EX2 R16, R7 ;  /* 0x0000000700107308 */ /* 0x000fe20000000800 */
[--C-:B------:R-:W-:Y:S02]  /*e6e0*/  FFMA.FTZ R58, R18, c[0x0][0x2d0], -R209.reuse ;  /* 0x0000b400123a7a23 */ /* 0x100fe400000108d1 */
[----:B------:R-:W-:Y:S02]  /*e6f0*/  FFMA.FTZ R47, R19, c[0x0][0x2d0], -R209 ;  /* 0x0000b400132f7a23 */ /* 0x000fe400000108d1 */
[--C-:B------:R-:W-:Y:S02]  /*e700*/  FFMA.FTZ R19, R12, c[0x0][0x2d0], -R197.reuse ;  /* 0x0000b4000c137a23 */ /* 0x100fe400000108c5 */
[--C-:B------:R-:W-:Y:S02]  /*e710*/  FFMA.FTZ R18, R13, c[0x0][0x2d0], -R197.reuse ;  /* 0x0000b4000d127a23 */ /* 0x100fe400000108c5 */
[--C-:B------:R-:W-:Y:S01]  /*e720*/  FFMA.FTZ R49, R15, c[0x0][0x2d0], -R197.reuse ;  /* 0x0000b4000f317a23 */ /* 0x100fe200000108c5 */
[----:B------:R-:W-:Y:S01]  /*e730*/  MUFU.EX2 R175, R207 ;  /* 0x000000cf00af7308 */ /* 0x000fe20000000800 */
[----:B------:R-:W-:Y:S02]  /*e740*/  FFMA.FTZ R230, R24, c[0x0][0x2d0], -R197 ;  /* 0x0000b40018e67a23 */ /* 0x000fe400000108c5 */
[C---:B-1----:R-:W-:Y:S01]  /*e750*/  FFMA.FTZ R203, R5.reuse, R203, R20 ;  /* 0x000000cb05cb7223 */ /* 0x042fe20000010014 */
[----:B------:R-:W-:Y:S01]  /*e760*/  MOV R183, R49 ;  /* 0x0000003100b77202 */ /* 0x000fe20000000f00 */
[----:B------:R-:W-:Y:S01]  /*e770*/  FMUL.FTZ R8, R5, R164 ;  /* 0x000000a405087220 */ /* 0x000fe20000410000 */
[C---:B------:R-:W-:Y:S01]  /*e780*/  F2FP.BF16.PACK_AB R164, R21.reuse, R20 ;  /* 0x0000001415a4723e */ /* 0x040fe200000010ff */
[----:B------:R-:W-:Y:S01]  /*e790*/  FADD.FTZ R170, R21, R203 ;  /* 0x000000cb15aa7221 */ /* 0x000fe20000010000 */
[----:B------:R-:W-:Y:S01]  /*e7a0*/  MOV R203, R65 ;  /* 0x0000004100cb7202 */ /* 0x000fe20000000f00 */
[----:B------:R-:W1:Y:S01]  /*e7b0*/  LDSM.16.MT88.4 R20, [R239] ;  /* 0x00000000ef14783b */ /* 0x000e620000004200 */
[C---:B------:R-:W-:Y:S01]  /*e7c0*/  FMUL.FTZ R9, R5.reuse, R165 ;  /* 0x000000a505097220 */ /* 0x040fe20000410000 */
[----:B------:R-:W-:Y:S01]  /*e7d0*/  MUFU.EX2 R230, R230 ;  /* 0x000000e600e67308 */ /* 0x000fe20000000800 */
[C---:B------:R-:W-:Y:S02]  /*e7e0*/  FMUL.FTZ R25, R5.reuse, R173 ;  /* 0x000000ad05197220 */ /* 0x040fe40000410000 */
[C---:B------:R-:W-:Y:S02]  /*e7f0*/  FMUL.FTZ R12, R5.reuse, R168 ;  /* 0x000000a8050c7220 */ /* 0x040fe40000410000 */
[C---:B------:R-:W-:Y:S02]  /*e800*/  FMUL.FTZ R13, R5.reuse, R169 ;  /* 0x000000a9050d7220 */ /* 0x040fe40000410000 */
[----:B------:R-:W-:Y:S02]  /*e810*/  FMUL.FTZ R24, R5, R172 ;  /* 0x000000ac05187220 */ /* 0x000fe40000410000 */
[----:B------:R-:W-:Y:S01]  /*e820*/  FMUL.FTZ R15, R4, R171 ;  /* 0x000000ab040f7220 */ /* 0x000fe20000410000 */
[----:B------:R-:W-:Y:S01]  /*e830*/  MUFU.EX2 R165, R11 ;  /* 0x0000000b00a57308 */ /* 0x000fe20000000800 */
[----:B------:R-:W-:Y:S01]  /*e840*/  FFMA.FTZ R208, R36, c[0x0][0x2d0], -R197 ;  /* 0x0000b40024d07a23 */ /* 0x000fe200000108c5 */
[----:B------:R-:W-:Y:S01]  /*e850*/  MOV R36, R56 ;  /* 0x0000003800247202 */ /* 0x000fe20000000f00 */
[--C-:B------:R-:W-:Y:S02]  /*e860*/  FFMA.FTZ R52, R26, c[0x0][0x2d0], -R209.reuse ;  /* 0x0000b4001a347a23 */ /* 0x100fe400000108d1 */
[----:B------:R-:W-:Y:S02]  /*e870*/  FFMA.FTZ R209, R46, c[0x0][0x2d0], -R209 ;  /* 0x0000b4002ed17a23 */ /* 0x000fe400000108d1 */
[--C-:B------:R-:W-:Y:S01]  /*e880*/  FFMA.FTZ R225, R17, c[0x0][0x2d0], -R197.reuse ;  /* 0x0000b40011e17a23 */ /* 0x100fe200000108c5 */
[----:B------:R-:W-:Y:S01]  /*e890*/  MOV R17, R60 ;  /* 0x0000003c00117202 */ /* 0x000fe20000000f00 */
[----:B------:R-:W-:Y:S01]  /*e8a0*/  FFMA.FTZ R228, R10, c[0x0][0x2d0], -R197 ;  /* 0x0000b4000ae47a23 */ /* 0x000fe200000108c5 */
[----:B------:R-:W2:Y:S01]  /*e8b0*/  MUFU.EX2 R173, R6 ;  /* 0x0000000600ad7308 */ /* 0x000ea20000000800 */
        /* <DEDUP_REMOVED lines=17> */
[----:B------:R-:W-:Y:S01]  /*e9d0*/  LDSM.16.MT88.4 R52, [R237] ;  /* 0x00000000ed34783b */ /* 0x000fe20000004200 */
[C---:B------:R-:W-:Y:S01]  /*e9e0*/  FMUL.FTZ R76, R5.reuse, R76 ;  /* 0x0000004c054c7220 */ /* 0x040fe20000410000 */
[----:B------:R-:W3:Y:S01]  /*e9f0*/  MUFU.EX2 R169, R33 ;  /* 0x0000002100a97308 */ /* 0x000ee20000000800 */
[C---:B------:R-:W-:Y:S02]  /*ea00*/  FMUL.FTZ R77, R5.reuse, R77 ;  /* 0x0000004d054d7220 */ /* 0x040fe40000410000 */
[----:B------:R-:W-:Y:S01]  /*ea10*/  FMUL.FTZ R88, R5, R88 ;  /* 0x0000005805587220 */ /* 0x000fe20000410000 */
[----:B--2---:R-:W-:Y:S01]  /*ea20*/  F2FP.BF16.PACK_AB R207, R173, R16 ;  /* 0x00000010adcf723e */ /* 0x004fe200000010ff */
        /* <DEDUP_REMOVED lines=21> */
[----:B------:R-:W-:Y:S02]  /*eb80*/  FMUL.FTZ R125, R5, R125 ;  /* 0x0000007d057d7220 */ /* 0x000fe40000410000 */
[C---:B------:R-:W-:Y:S01]  /*eb90*/  FMUL.FTZ R10, R4.reuse, R166 ;  /* 0x000000a6040a7220 */ /* 0x040fe20000410000 */
[----:B---3--:R-:W-:Y:S01]  /*eba0*/  F2FP.BF16.PACK_AB R166, R169, R172 ;  /* 0x000000aca9a6723e */ /* 0x008fe200000010ff */
[C---:B------:R-:W-:Y:S02]  /*ebb0*/  FMUL.FTZ R11, R4.reuse, R167 ;  /* 0x000000a7040b7220 */ /* 0x040fe40000410000 */
        /* <DEDUP_REMOVED lines=14> */
[----:B------:R-:W-:Y:S01]  /*eca0*/  FFMA.FTZ R202, R4, R202, R165 ;  /* 0x000000ca04ca7223 */ /* 0x000fe200000100a5 */
[----:B------:R-:W-:Y:S01]  /*ecb0*/  F2FP.BF16.PACK_AB R165, R175, R165 ;  /* 0x000000a5afa5723e */ /* 0x000fe200000010ff */
[C---:B------:R-:W-:Y:S01]  /*ecc0*/  FMUL.FTZ R4, R201.reuse, R160 ;  /* 0x000000a0c9047220 */ /* 0x040fe20000410000 */
[----:B--2---:R-:W-:Y:S01]  /*ecd0*/  F2FP.BF16.PACK_AB R167, R168, R171 ;  /* 0x000000aba8a7723e */ /* 0x004fe200000010ff */
[----:B------:R-:W-:Y:S01]  /*ece0*/  FMUL.FTZ R5, R201, R161 ;  /* 0x000000a1c9057220 */ /* 0x000fe20000410000 */
[----:B------:R-:W-:Y:S01]  /*ecf0*/  MOV R160, R64 ;  /* 0x0000004000a07202 */ /* 0x000fe20000000f00 */
[C---:B------:R-:W-:Y:S01]  /*ed00*/  FMUL.FTZ R6, R199.reuse, R162 ;  /* 0x000000a2c7067220 */ /* 0x040fe20000410000 */
[----:B------:R-:W-:Y:S01]  /*ed10*/  MUFU.EX2 R161, R194 ;  /* 0x000000c200a17308 */ /* 0x000fe20000000800 */
[----:B------:R-:W-:Y:S02]  /*ed20*/  FMUL.FTZ R7, R199, R163 ;  /* 0x000000a3c7077220 */ /* 0x000fe40000410000 */
[--C-:B------:R-:W-:Y:S02]  /*ed30*/  FFMA.FTZ R198, R38, c[0x0][0x2d0], -R197.reuse ;  /* 0x0000b40026c67a23 */ /* 0x100fe400000108c5 */
[--C-:B------:R-:W-:Y:S02]  /*ed40*/  FFMA.FTZ R227, R227, c[0x0][0x2d0], -R197.reuse ;  /* 0x0000b400e3e37a23 */ /* 0x100fe400000108c5 */
[--C-:B------:R-:W-:Y:S01]  /*ed50*/  FFMA.FTZ R200, R35, c[0x0][0x2d0], -R197.reuse ;  /* 0x0000b40023c87a23 */ /* 0x100fe200000108c5 */
[-C--:B-1----:R-:W-:Y:S02]  /*ed60*/  HMMA.16816.F32.BF16 R4, R204, R20.reuse, R4 ;  /* 0x00000014cc04723c */ /* 0x082fe40000041804 */
[----:B------:R-:W-:Y:S03]  /*ed70*/  MUFU.EX2 R163, R183 ;  /* 0x000000b700a37308 */ /* 0x000fe60000000800 */
[----:B------:R-:W-:Y:S02]  /*ed80*/  FFMA.FTZ R197, R37, c[0x0][0x2d0], -R197 ;  /* 0x0000b40025c57a23 */ /* 0x000fe400000108c5 */
[----:B------:R-:W1:Y:S01]  /*ed90*/  LDSM.16.MT88.4 R36, [R238] ;  /* 0x00000000ee24783b */ /* 0x000e620000004200 */
[C---:B------:R-:W-:Y:S04]  /*eda0*/  HMMA.16816.F32.BF16 R8, R164.reuse, R20, R8 ;  /* 0x00000014a408723c */ /* 0x040fe80000041808 */
[----:B------:R-:W-:Y:S01]  /*edb0*/  FMUL.FTZ R19, R199, R159 ;  /* 0x0000009fc7137220 */ /* 0x000fe20000410000 */
[----:B------:R-:W-:Y:S01]  /*edc0*/  MUFU.EX2 R162, R182 ;  /* 0x000000b600a27308 */ /* 0x000fe20000000800 */
[C---:B------:R-:W-:Y:S02]  /*edd0*/  FMUL.FTZ R33, R201.reuse, R149 ;  /* 0x00000095c9217220 */ /* 0x040fe40000410000 */
[-C--:B------:R-:W-:Y:S04]  /*ede0*/  HMMA.16816.F32.BF16 R12, R164, R22.reuse, R12 ;  /* 0x00000016a40c723c */ /* 0x080fe8000004180c */
[----:B------:R-:W-:Y:S02]  /*edf0*/  FADD.FTZ R174, R16, R32 ;  /* 0x0000002010ae7221 */ /* 0x000fe40000010000 */
[C---:B------:R-:W-:Y:S01]  /*ee00*/  FMUL.FTZ R16, R201.reuse, R156 ;  /* 0x0000009cc9107220 */ /* 0x040fe20000410000 */
[----:B------:R-:W-:Y:S01]  /*ee10*/  MUFU.EX2 R177, R177 ;  /* 0x000000b100b17308 */ /* 0x000fe20000000800 */
[----:B------:R-:W-:Y:S04]  /*ee20*/  FMUL.FTZ R17, R201, R157 ;  /* 0x0000009dc9117220 */ /* 0x000fe80000410000 */
[----:B------:R-:W-:Y:S02]  /*ee30*/  FMUL.FTZ R18, R199, R158 ;  /* 0x0000009ec7127220 */ /* 0x000fe40000410000 */
[----:B------:R-:W-:Y:S02]  /*ee40*/  FMUL.FTZ R32, R201, R148 ;  /* 0x00000094c9207220 */ /* 0x000fe40000410000 */
[C---:B------:R-:W-:Y:S01]  /*ee50*/  FMUL.FTZ R34, R199.reuse, R150 ;  /* 0x00000096c7227220 */ /* 0x040fe20000410000 */
[----:B------:R-:W-:Y:S01]  /*ee60*/  MUFU.EX2 R156, R178 ;  /* 0x000000b2009c7308 */ /* 0x000fe20000000800 */
[----:B------:R-:W-:Y:S01]  /*ee70*/  FMUL.FTZ R35, R199, R151 ;  /* 0x00000097c7237220 */ /* 0x000fe20000410000 */
[C---:B------:R-:W-:Y:S01]  /*ee80*/  HMMA.16816.F32.BF16 R16, R204.reuse, R22, R16 ;  /* 0x00000016cc10723c */ /* 0x040fe20000041810 */
[----:B------:R-:W-:Y:S03]  /*ee90*/  LDSM.16.MT88.4 R148, [R237+0x800] ;  /* 0x00080000ed94783b */ /* 0x000fe60000004200 */
[C---:B------:R-:W-:Y:S02]  /*eea0*/  FMUL.FTZ R20, R201.reuse, R152 ;  /* 0x00000098c9147220 */ /* 0x040fe40000410000 */
[----:B------:R-:W-:Y:S02]  /*eeb0*/  FMUL.FTZ R21, R201, R153 ;  /* 0x00000099c9157220 */ /* 0x000fe40000410000 */
[C---:B------:R-:W-:Y:S01]  /*eec0*/  FMUL.FTZ R23, R199.reuse, R155 ;  /* 0x0000009bc7177220 */ /* 0x040fe20000410000 */
[----:B------:R-:W2:Y:S03]  /*eed0*/  MUFU.EX2 R152, R195 ;  /* 0x000000c300987308 */ /* 0x000ea60000000800 */
[----:B------:R-:W-:Y:S02]  /*eee0*/  FMUL.FTZ R22, R199, R154 ;  /* 0x0000009ac7167220 */ /* 0x000fe40000410000 */
[C---:B------:R-:W-:Y:S02]  /*eef0*/  FMUL.FTZ R48, R201.reuse, R140 ;  /* 0x0000008cc9307220 */ /* 0x040fe40000410000 */
[----:B------:R-:W-:Y:S02]  /*ef00*/  FMUL.FTZ R49, R201, R141 ;  /* 0x0000008dc9317220 */ /* 0x000fe40000410000 */
[C---:B------:R-:W-:Y:S01]  /*ef10*/  FMUL.FTZ R50, R199.reuse, R142 ;  /* 0x0000008ec7327220 */ /* 0x040fe20000410000 */
[-C--:B-1----:R-:W-:Y:S01]  /*ef20*/  HMMA.16816.F32.BF16 R20, R204, R36.reuse, R20 ;  /* 0x00000024cc14723c */ /* 0x082fe20000041814 */
[----:B------:R-:W-:Y:S02]  /*ef30*/  MUFU.EX2 R153, R187 ;  /* 0x000000bb00997308 */ /* 0x000fe40000000800 */
[----:B------:R-:W-:Y:S02]  /*ef40*/  FMUL.FTZ R51, R199, R143 ;  /* 0x0000008fc7337220 */ /* 0x000fe40000410000 */
[----:B------:R-:W1:Y:S01]  /*ef50*/  LDSM.16.MT88.4 R140, [R236] ;  /* 0x00000000ec8c783b */ /* 0x000e620000004200 */
[C---:B------:R-:W-:Y:S02]  /*ef60*/  FMUL.FTZ R64, R201.reuse, R132 ;  /* 0x00000084c9407220 */ /* 0x040fe40000410000 */
[C---:B------:R-:W-:Y:S03]  /*ef70*/  HMMA.16816.F32.BF16 R24, R164.reuse, R36, R24 ;  /* 0x00000024a418723c */ /* 0x040fe60000041818 */
[----:B------:R-:W-:Y:S01]  /*ef80*/  MUFU.EX2 R158, R193 ;  /* 0x000000c1009e7308 */ /* 0x000fe20000000800 */
[----:B------:R-:W-:Y:S02]  /*ef90*/  FMUL.FTZ R65, R201, R133 ;  /* 0x00000085c9417220 */ /* 0x000fe40000410000 */
[----:B------:R-:W-:Y:S02]  /*efa0*/  FMUL.FTZ R66, R199, R134 ;  /* 0x00000086c7427220 */ /* 0x000fe40000410000 */
[-C--:B------:R-:W-:Y:S04]  /*efb0*/  HMMA.16816.F32.BF16 R28, R164, R38.reuse, R28 ;  /* 0x00000026a41c723c */ /* 0x080fe8000004181c */
[C---:B------:R-:W-:Y:S01]  /*efc0*/  FMUL.FTZ R36, R201.reuse, R144 ;  /* 0x00000090c9247220 */ /* 0x040fe20000410000 */
[----:B------:R-:W-:Y:S01]  /*efd0*/  MUFU.EX2 R155, R192 ;  /* 0x000000c0009b7308 */ /* 0x000fe20000000800 */
[----:B------:R-:W-:Y:S02]  /*efe0*/  FMUL.FTZ R37, R201, R145 ;  /* 0x00000091c9257220 */ /* 0x000fe40000410000 */
[C---:B------:R-:W-:Y:S04]  /*eff0*/  HMMA.16816.F32.BF16 R32, R204.reuse, R38, R32 ;  /* 0x00000026cc20723c */ /* 0x040fe80000041820 */
[C---:B------:R-:W-:Y:S02]  /*f000*/  FMUL.FTZ R67, R199.reuse, R135 ;  /* 0x00000087c7437220 */ /* 0x040fe40000410000 */
[----:B------:R-:W3:Y:S01]  /*f010*/  LDSM.16.MT88.4 R132, [R239+0x2000] ;  /* 0x00200000ef84783b */ /* 0x000ee20000004200 */
[C---:B------:R-:W-:Y:S01]  /*f020*/  FMUL.FTZ R38, R199.reuse, R146 ;  /* 0x00000092c7267220 */ /* 0x040fe20000410000 */
[----:B------:R-:W-:Y:S01]  /*f030*/  MUFU.EX2 R157, R189 ;  /* 0x000000bd009d7308 */ /* 0x000fe20000000800 */
[----:B------:R-:W-:Y:S03]  /*f040*/  FMUL.FTZ R39, R199, R147 ;  /* 0x00000093c7277220 */ /* 0x000fe60000410000 */
[----:B------:R-:W-:Y:S02]  /*f050*/  FADD.FTZ R170, R172, R170 ;  /* 0x000000aaacaa7221 */ /* 0x000fe40000010000 */
[----:B------:R-:W-:Y:S01]  /*f060*/  LDSM.16.MT88.4 R144, [R238+0x800] ;  /* 0x00080000ee90783b */ /* 0x000fe20000004200 */
[----:B------:R-:W-:Y:S01]  /*f070*/  FADD.FTZ R174, R173, R174 ;  /* 0x000000aeadae7221 */ /* 0x000fe20000010000 */
[-C--:B------:R-:W-:Y:S02]  /*f080*/  HMMA.16816.F32.BF16 R36, R204, R52.reuse, R36 ;  /* 0x00000034cc24723c */ /* 0x080fe40000041824 */
[----:B------:R-:W-:Y:S01]  /*f090*/  MUFU.EX2 R172, R188 ;  /* 0x000000bc00ac7308 */ /* 0x000fe20000000800 */
[----:B--2---:R-:W-:Y:S02]  /*f0a0*/  FADD.FTZ R174, R152, R174 ;  /* 0x000000ae98ae7221 */ /* 0x004fe40000010000 */
[----:B------:R-:W-:Y:S03]  /*f0b0*/  FADD.FTZ R202, R175, R202 ;  /* 0x000000caafca7221 */ /* 0x000fe60000010000 */
[C---:B------:R-:W-:Y:S04]  /*f0c0*/  HMMA.16816.F32.BF16 R40, R164.reuse, R52, R40 ;  /* 0x00000034a428723c */ /* 0x040fe80000041828 */
[----:B------:R-:W-:Y:S01]  /*f0d0*/  MUFU.EX2 R175, R185 ;  /* 0x000000b900af7308 */ /* 0x000fe20000000800 */
[----:B------:R-:W-:Y:S02]  /*f0e0*/  FADD.FTZ R171, R171, R202 ;  /* 0x000000caabab7221 */ /* 0x000fe40000010000 */
[C---:B------:R-:W-:Y:S01]  /*f0f0*/  FMUL.FTZ R52, R201.reuse, R136 ;  /* 0x00000088c9347220 */ /* 0x040fe20000410000 */
[-C--:B------:R-:W-:Y:S04]  /*f100*/  HMMA.16816.F32.BF16 R44, R164, R54.reuse, R44 ;  /* 0x00000036a42c723c */ /* 0x080fe8000004182c */
[----:B------:R-:W-:Y:S02]  /*f110*/  FMUL.FTZ R53, R201, R137 ;  /* 0x00000089c9357220 */ /* 0x000fe40000410000 */
[----:B------:R-:W-:Y:S01]  /*f120*/  MUFU.EX2 R137, R203 ;  /* 0x000000cb00897308 */ /* 0x000fe20000000800 */
[----:B------:R-:W-:Y:S01]  /*f130*/  FADD.FTZ R171, R168, R171 ;  /* 0x000000aba8ab7221 */ /* 0x000fe20000010000 */
[C---:B------:R-:W-:Y:S04]  /*f140*/  HMMA.16816.F32.BF16 R48, R204.reuse, R54, R48 ;  /* 0x00000036cc30723c */ /* 0x040fe80000041830 */
[----:B------:R-:W-:Y:S03]  /*f150*/  FADD.FTZ R171, R163, R171 ;  /* 0x000000aba3ab7221 */ /* 0x000fe60000010000 */
[C---:B------:R-:W-:Y:S01]  /*f160*/  FMUL.FTZ R54, R199.reuse, R138 ;  /* 0x0000008ac7367220 */ /* 0x040fe20000410000 */
[----:B------:R-:W2:Y:S01]  /*f170*/  MUFU.EX2 R136, R160 ;  /* 0x000000a000887308 */ /* 0x000ea20000000800 */
[----:B------:R-:W-:Y:S07]  /*f180*/  FMUL.FTZ R55, R199, R139 ;  /* 0x0000008bc7377220 */ /* 0x000fee0000410000 */
[-C--:B-1----:R-:W-:Y:S02]  /*f190*/  HMMA.16816.F32.BF16 R52, R204, R140.reuse, R52 ;  /* 0x0000008ccc34723c */ /* 0x082fe40000041834 */
[----:B------:R-:W-:Y:S06]  /*f1a0*/  MUFU.EX2 R160, R186 ;  /* 0x000000ba00a07308 */ /* 0x000fec0000000800 */
[C---:B------:R-:W-:Y:S04]  /*f1b0*/  HMMA.16816.F32.BF16 R56, R164.reuse, R140, R56 ;  /* 0x0000008ca438723c */ /* 0x040fe80000041838 */
[----:B------:R-:W-:Y:S04]  /*f1c0*/  MUFU.EX2 R199, R184 ;  /* 0x000000b800c77308 */ /* 0x000fe80000000800 */
[-C--:B------:R-:W-:Y:S04]  /*f1d0*/  HMMA.16816.F32.BF16 R60, R164, R142.reuse, R60 ;  /* 0x0000008ea43c723c */ /* 0x080fe8000004183c */
[----:B--2---:R-:W-:Y:S02]  /*f1e0*/  FADD.FTZ R154, R136, R222 ;  /* 0x000000de889a7221 */ /* 0x004fe40000010000 */
[----:B------:R-:W-:Y:S02]  /*f1f0*/  MUFU.EX2 R178, R181 ;  /* 0x000000b500b27308 */ /* 0x000fe40000000800 */
[C---:B------:R-:W-:Y:S01]  /*f200*/  HMMA.16816.F32.BF16 R64, R204.reuse, R142, R64 ;  /* 0x0000008ecc40723c */ /* 0x040fe20000041840 */
[----:B------:R-:W-:Y:S07]  /*f210*/  LDSM.16.MT88.4 R140, [R239+0x800] ;  /* 0x00080000ef8c783b */ /* 0x000fee0000004200 */
[-C--:B---3--:R-:W-:Y:S01]  /*f220*/  HMMA.16816.F32.BF16 R68, R204, R132.reuse, R68 ;  /* 0x00000084cc44723c */ /* 0x088fe20000041844 */
[----:B------:R-:W-:Y:S07]  /*f230*/  MUFU.EX2 R202, R218 ;  /* 0x000000da00ca7308 */ /* 0x000fee0000000800 */
[C---:B------:R-:W-:Y:S03]  /*f240*/  HMMA.16816.F32.BF16 R72, R164.reuse, R132, R72 ;  /* 0x00000084a448723c */ /* 0x040fe60000041848 */
[----:B------:R-:W-:Y:S05]  /*f250*/  MUFU.EX2 R218, R210 ;  /* 0x000000d200da7308 */ /* 0x000fea0000000800 */
[-C--:B------:R-:W-:Y:S05]  /*f260*/  HMMA.16816.F32.BF16 R76, R164, R134.reuse, R76 ;  /* 0x00000086a44c723c */ /* 0x080fea000004184c */
[----:B------:R-:W-:Y:S03]  /*f270*/  MUFU.EX2 R168, R217 ;  /* 0x000000d900a87308 */ /* 0x000fe60000000800 */
[C---:B------:R-:W-:Y:S01]  /*f280*/  HMMA.16816.F32.BF16 R80, R204.reuse, R134, R80 ;  /* 0x00000086cc50723c */ /* 0x040fe20000041850 */
[----:B------:R-:W1:Y:S06]  /*f290*/  LDSM.16.MT88.4 R132, [R238+0x2000] ;  /* 0x00200000ee84783b */ /* 0x000e6c0000004200 */
[----:B------:R-:W-:Y:S10]  /*f2a0*/  MUFU.EX2 R217, R211 ;  /* 0x000000d300d97308 */ /* 0x000ff40000000800 */
[----:B------:R-:W2:Y:S10]  /*f2b0*/  MUFU.EX2 R139, R220 ;  /* 0x000000dc008b7308 */ /* 0x000eb40000000800 */
[----:B------:R-:W3:Y:S10]  /*f2c0*/  MUFU.EX2 R138, R219 ;  /* 0x000000db008a7308 */ /* 0x000ef40000000800 */
[----:B------:R-:W-:Y:S01]  /*f2d0*/  MUFU.EX2 R220, R191 ;  /* 0x000000bf00dc7308 */ /* 0x000fe20000000800 */
[-C--:B-1----:R-:W-:Y:S03]  /*f2e0*/  HMMA.16816.F32.BF16 R84, R204, R132.reuse, R84 ;  /* 0x00000084cc54723c */ /* 0x082fe60000041854 */
[C---:B--2---:R-:W-:Y:S01]  /*f2f0*/  F2FP.BF16.PACK_AB R136, R139.reuse, R136 ;  /* 0x000000888b88723e */ /* 0x044fe200000010ff */
[----:B------:R-:W-:Y:S05]  /*f300*/  FADD.FTZ R154, R139, R154 ;  /* 0x0000009a8b9a7221 */ /* 0x000fea0000010000 */
[----:B------:R-:W1:Y:S01]  /*f310*/  MUFU.EX2 R219, R190 ;  /* 0x000000be00db7308 */ /* 0x000e620000000800 */
[C---:B------:R-:W-:Y:S04]  /*f320*/  HMMA.16816.F32.BF16 R88, R164.reuse, R132, R88 ;  /* 0x00000084a458723c */ /* 0x040fe80000041858 */
[----:B---3--:R-:W-:Y:S01]  /*f330*/  FADD.FTZ R154, R138, R154 ;  /* 0x0000009a8a9a7221 */ /* 0x008fe20000010000 */
[C---:B------:R-:W-:Y:S03]  /*f340*/  F2FP.BF16.PACK_AB R138, R137.reuse, R138 ;  /* 0x0000008a898a723e */ /* 0x040fe600000010ff */
[-C--:B------:R-:W-:Y:S01]  /*f350*/  HMMA.16816.F32.BF16 R92, R164, R134.reuse, R92 ;  /* 0x00000086a45c723c */ /* 0x080fe2000004185c */
[----:B------:R-:W-:Y:S03]  /*f360*/  MUFU.EX2 R222, R179 ;  /* 0x000000b300de7308 */ /* 0x000fe60000000800 */
[----:B------:R-:W-:Y:S01]  /*f370*/  FADD.FTZ R154, R137, R154 ;  /* 0x0000009a899a7221 */ /* 0x000fe20000010000 */
[----:B------:R-:W-:Y:S03]  /*f380*/  F2FP.BF16.PACK_AB R137, R161, R152 ;  /* 0x00000098a189723e */ /* 0x000fe600000010ff */
[C---:B------:R-:W-:Y:S01]  /*f390*/  HMMA.16816.F32.BF16 R96, R204.reuse, R134, R96 ;  /* 0x00000086cc60723c */ /* 0x040fe20000041860 */
[----:B------:R-:W2:Y:S02]  /*f3a0*/  LDSM.16.MT88.4 R132, [R237+0x2000] ;  /* 0x00200000ed84783b */ /* 0x000ea40000004200 */
[----:B------:R-:W-:Y:S01]  /*f3b0*/  MUFU.EX2 R173, R180 ;  /* 0x000000b400ad7308 */ /* 0x000fe20000000800 */
[----:B-1----:R-:W-:Y:S09]  /*f3c0*/  F2FP.BF16.PACK_AB R139, R219, R220 ;  /* 0x000000dcdb8b723e */ /* 0x002ff200000010ff */
[----:B------:R-:W-:Y:S10]  /*f3d0*/  MUFU.EX2 R229, R229 ;  /* 0x000000e500e57308 */ /* 0x000ff40000000800 */
[----:B------:R-:W-:Y:S10]  /*f3e0*/  MUFU.EX2 R228, R228 ;  /* 0x000000e400e47308 */ /* 0x000ff40000000800 */
[----:B------:R-:W-:Y:S01]  /*f3f0*/  MUFU.EX2 R227, R227 ;  /* 0x000000e300e37308 */ /* 0x000fe20000000800 */
[-C--:B--2---:R-:W-:Y:S09]  /*f400*/  HMMA.16816.F32.BF16 R100, R204, R132.reuse, R100 ;  /* 0x00000084cc64723c */ /* 0x084ff20000041864 */
[----:B------:R-:W-:Y:S01]  /*f410*/  MUFU.EX2 R216, R216 ;  /* 0x000000d800d87308 */ /* 0x000fe20000000800 */
[C---:B------:R-:W-:Y:S09]  /*f420*/  HMMA.16816.F32.BF16 R104, R164.reuse, R132, R104 ;  /* 0x00000084a468723c */ /* 0x040ff20000041868 */
[----:B------:R-:W1:Y:S01]  /*f430*/  MUFU.EX2 R215, R215 ;  /* 0x000000d700d77308 */ /* 0x000e620000000800 */
[-C--:B------:R-:W-:Y:S09]  /*f440*/  HMMA.16816.F32.BF16 R108, R164, R134.reuse, R108 ;  /* 0x00000086a46c723c */ /* 0x080ff2000004186c */
[----:B------:R-:W2:Y:S01]  /*f450*/  MUFU.EX2 R214, R214 ;  /* 0x000000d600d67308 */ /* 0x000ea20000000800 */
[C---:B------:R-:W-:Y:S01]  /*f460*/  HMMA.16816.F32.BF16 R112, R204.reuse, R134, R112 ;  /* 0x00000086cc70723c */ /* 0x040fe20000041870 */
[----:B------:R-:W3:Y:S08]  /*f470*/  LDSM.16.MT88.4 R132, [R236+0x2000] ;  /* 0x00200000ec84783b */ /* 0x000ef00000004200 */
[----:B------:R-:W-:Y:S03]  /*f480*/  MUFU.EX2 R179, R200 ;  /* 0x000000c800b37308 */ /* 0x000fe60000000800 */
[----:B-1----:R-:W-:Y:S07]  /*f490*/  F2FP.BF16.PACK_AB R201, R215, R216 ;  /* 0x000000d8d7c9723e */ /* 0x002fee00000010ff */
[----:B------:R-:W-:Y:S01]  /*f4a0*/  MUFU.EX2 R198, R198 ;  /* 0x000000c600c67308 */ /* 0x000fe20000000800 */
[----:B--2---:R-:W-:Y:S09]  /*f4b0*/  F2FP.BF16.PACK_AB R203, R213, R214 ;  /* 0x000000d6d5cb723e */ /* 0x004ff200000010ff */
[----:B------:R-:W1:Y:S01]  /*f4c0*/  MUFU.EX2 R197, R197 ;  /* 0x000000c500c57308 */ /* 0x000e620000000800 */
        /* <DEDUP_REMOVED lines=8> */
[----:B------:R-:W2:Y:S01]  /*f550*/  MUFU.EX2 R224, R208 ;  /* 0x000000d000e07308 */ /* 0x000ea20000000800 */
[----:B------:R-:W-:Y:S03]  /*f560*/  FADD.FTZ R165, R153, R165 ;  /* 0x000000a599a57221 */ /* 0x000fe60000010000 */
[----:B------:R-:W-:Y:S01]  /*f570*/  F2FP.BF16.PACK_AB R134, R223, R226 ;  /* 0x000000e2df86723e */ /* 0x000fe200000010ff */
[-C--:B------:R-:W-:Y:S05]  /*f580*/  HMMA.16816.F32.BF16 R4, R136, R140.reuse, R4 ;  /* 0x0000008c8804723c */ /* 0x080fea0000041804 */
[----:B------:R-:W-:Y:S01]  /*f590*/  F2FP.BF16.PACK_AB R135, R222, R225 ;  /* 0x000000e1de87723e */ /* 0x000fe200000010ff */
[----:B------:R-:W3:Y:S01]  /*f5a0*/  MUFU.EX2 R167, R221 ;  /* 0x000000dd00a77308 */ /* 0x000ee20000000800 */
[----:B------:R-:W-:Y:S02]  /*f5b0*/  F2FP.BF16.PACK_AB R204, R217, R212 ;  /* 0x000000d4d9cc723e */ /* 0x000fe400000010ff */
[----:B-1----:R-:W-:Y:S03]  /*f5c0*/  F2FP.BF16.PACK_AB R207, R197, R198 ;  /* 0x000000c6c5cf723e */ /* 0x002fe600000010ff */
[C---:B------:R-:W-:Y:S04]  /*f5d0*/  HMMA.16816.F32.BF16 R8, R132.reuse, R140, R8 ;  /* 0x0000008c8408723c */ /* 0x040fe80000041808 */
[----:B------:R1:W4:Y:S01]  /*f5e0*/  MUFU.EX2 R221, R209 ;  /* 0x000000d100dd7308 */ /* 0x0003220000000800 */
[----:B--2---:R-:W-:Y:S03]  /*f5f0*/  F2FP.BF16.PACK_AB R205, R179, R224 ;  /* 0x000000e0b3cd723e */ /* 0x004fe600000010ff */
[-C--:B------:R-:W-:Y:S08]  /*f600*/  HMMA.16816.F32.BF16 R12, R132, R142.reuse, R12 ;  /* 0x0000008e840c723c */ /* 0x080ff0000004180c */
[C---:B------:R-:W-:Y:S01]  /*f610*/  HMMA.16816.F32.BF16 R16, R136.reuse, R142, R16 ;  /* 0x0000008e8810723c */ /* 0x040fe20000041810 */
[----:B------:R-:W2:Y:S03]  /*f620*/  LDSM.16.MT88.4 R140, [R236+0x800] ;  /* 0x00080000ec8c783b */ /* 0x000ea60000004200 */
[----:B---3--:R-:W-:Y:S04]  /*f630*/  F2FP.BF16.PACK_AB R200, R167, R166 ;  /* 0x000000a6a7c8723e */ /* 0x008fe800000010ff */
[-C--:B------:R-:W-:Y:S01]  /*f640*/  HMMA.16816.F32.BF16 R20, R136, R144.reuse, R20 ;  /* 0x000000908814723c */ /* 0x080fe20000041814 */
[----:B-1----:R-:W-:Y:S03]  /*f650*/  LDSM.16.MT88.4 R208, [R239+0x3800] ;  /* 0x00380000efd0783b */ /* 0x002fe60000004200 */
[----:B----4-:R-:W-:Y:S04]  /*f660*/  F2FP.BF16.PACK_AB R206, R221, R218 ;  /* 0x000000daddce723e */ /* 0x010fe800000010ff */
        /* <DEDUP_REMOVED lines=45> */
[-C--:B---3--:R-:W-:Y:S01]  /*f940*/  HMMA.16816.F32.BF16 R4, R132, R148.reuse, R4 ;  /* 0x000000948404723c */ /* 0x088fe20000041804 */
[----:B------:R-:W1:Y:S04]  /*f950*/  LDSM.16.MT88.4 R144, [R237+0x1000] ;  /* 0x00100000ed90783b */ /* 0x000e680000004200 */
[----:B------:R-:W-:Y:S02]  /*f960*/  F2FP.BF16.PACK_AB R137, R229, R230 ;  /* 0x000000e6e589723e */ /* 0x000fe400000010ff */
[----:B------:R-:W-:Y:S02]  /*f970*/  F2FP.BF16.PACK_AB R139, R227, R228 ;  /* 0x000000e4e38b723e */ /* 0x000fe400000010ff */
[----:B------:R-:W-:Y:S05]  /*f980*/  LDSM.16.MT88.4 R156, [R238+0x3000] ;  /* 0x00300000ee9c783b */ /* 0x000fea0000004200 */
        /* <DEDUP_REMOVED lines=45> */
[----:B--2---:R-:W-:Y:S02]  /*fc60*/  FADD.FTZ R136, R160, R165 ;  /* 0x000000a5a0887221 */ /* 0x004fe40000010000 */
[-C--:B---3--:R-:W-:Y:S05]  /*fc70*/  HMMA.16816.F32.BF16 R160, R200, R156.reuse, R4 ;  /* 0x0000009cc8a0723c */ /* 0x088fea0000041804 */
        /* <DEDUP_REMOVED lines=63> */
[----:B------:R-:W2:Y:S06]  /*10070*/  LDL.LU R4, [R1+0x78] ;  /* 0x0000780001047983 */ /* 0x000eac0000300800 */
[----:B------:R-:W-:Y:S01]  /*10080*/  FADD.FTZ R5, R213, R220 ;  /* 0x000000dcd5057221 */ /* 0x000fe20000010000 */
[-C--:B------:R-:W-:Y:S04]  /*10090*/  HMMA.16816.F32.BF16 R92, R204, R6.reuse, R92 ;  /* 0x00000006cc5c723c */ /* 0x080fe8000004185c */
[----:B------:R1:W-:Y:S04]  /*100a0*/  STL [R1+0x74], R5 ;  /* 0x0000740501007387 */ /* 0x0003e80000100800 */
[C---:B------:R-:W-:Y:S08]  /*100b0*/  HMMA.16816.F32.BF16 R96, R200.reuse, R6, R96 ;  /* 0x00000006c860723c */ /* 0x040ff00000041860 */
[-C--:B---3--:R-:W-:Y:S08]  /*100c0*/  HMMA.16816.F32.BF16 R100, R200, R8.reuse, R100 ;  /* 0x00000008c864723c */ /* 0x088ff00000041864 */
[C---:B------:R-:W-:Y:S08]  /*100d0*/  HMMA.16816.F32.BF16 R104, R204.reuse, R8, R104 ;  /* 0x00000008cc68723c */ /* 0x040ff00000041868 */
[-C--:B------:R-:W-:Y:S08]  /*100e0*/  HMMA.16816.F32.BF16 R108, R204, R10.reuse, R108 ;  /* 0x0000000acc6c723c */ /* 0x080ff0000004186c */
[C---:B------:R-:W-:Y:S08]  /*100f0*/  HMMA.16816.F32.BF16 R112, R200.reuse, R10, R112 ;  /* 0x0000000ac870723c */ /* 0x040ff00000041870 */
[-C--:B-----5:R-:W-:Y:S08]  /*10100*/  HMMA.16816.F32.BF16 R116, R200, R12.reuse, R116 ;  /* 0x0000000cc874723c */ /* 0x0a0ff00000041874 */
[C---:B------:R-:W-:Y:S08]  /*10110*/  HMMA.16816.F32.BF16 R120, R204.reuse, R12, R120 ;  /* 0x0000000ccc78723c */ /* 0x040ff00000041878 */
[-C--:B------:R-:W-:Y:S08]  /*10120*/  HMMA.16816.F32.BF16 R124, R204, R14.reuse, R124 ;  /* 0x0000000ecc7c723c */ /* 0x080ff0000004187c */
[----:B------:R-:W-:Y:S07]  /*10130*/  HMMA.16816.F32.BF16 R128, R200, R14, R128 ;  /* 0x0000000ec880723c */ /* 0x000fee0000041880 */
[----:B------:R-:W-:Y:S01]  /*10140*/  MOV R200, R2 ;  /* 0x0000000200c87202 */ /* 0x000fe20000000f00 */
[----:B------:R-:W-:Y:S04]  /*10150*/  FADD.FTZ R203, R221, R226 ;  /* 0x000000e2ddcb7221 */ /* 0x000fe80000010000 */
[----:B------:R-:W-:Y:S01]  /*10160*/  FADD.FTZ R202, R197, R225 ;  /* 0x000000e1c5ca7221 */ /* 0x000fe20000010000 */
[----:B------:R-:W-:Y:S02]  /*10170*/  MOV R197, R0 ;  /* 0x0000000000c57202 */ /* 0x000fe40000000f00 */
[C---:B--2---:R-:W-:Y:S02]  /*10180*/  ISETP.GT.AND P0, PT, R4.reuse, RZ, PT ;  /* 0x000000ff0400720c */ /* 0x044fe40003f04270 */
[----:B------:R-:W-:Y:S05]  /*10190*/  IADD3 R4, R4, -0x1, RZ ;  /* 0xffffffff04047810 */ /* 0x000fea0007ffe0ff */
[----:B------:R1:W-:Y:S06]  /*101a0*/  STL [R1+0x78], R4 ;  /* 0x0000780401007387 */ /* 0x0003ec0000100800 */
[----:B-1----:R-:W-:-:S05]  /*101b0*/  @P0 BRA `(.L_x_1668) ;  /* 0xffffb96000000947 */ /* 0x002fca000383ffff */
.L_x_1661:
[----:B------:R-:W-:Y:S05]  /*101c0*/  BRA.DIV ~URZ, `(.L_x_1669) ;  /* 0x00006dc27f007947 */ /* 0x000fea000b800000 */
[----:B------:R-:W2:Y:S04]  /*101d0*/  LDL R4, [R1+0x70] ;  /* 0x0000700001047983 */ /* 0x000ea80000100800 */
[----:B--2---:R1:W2:Y:S02]  /*101e0*/  SHFL.BFLY PT, R7, R4, 0x2, 0x1f ;  /* 0x0c401f0004077f89 */ /* 0x0042a400000e0000 */
.L_x_1749:
[----:B-1----:R-:W3:Y:S02]  /*101f0*/  LDL.LU R4, [R1+0x70] ;  /* 0x0000700001047983 */ /* 0x002ee40000300800 */
[----:B--23--:R-:W-:Y:S01]  /*10200*/  FADD.FTZ R7, R7, R4 ;  /* 0x0000000407077221 */ /* 0x00cfe20000010000 */
[----:B------:R-:W-:Y:S05]  /*10210*/  BRA.DIV ~URZ, `(.L_x_1670) ;  /* 0x00006dd27f007947 */ /* 0x000fea000b800000 */
[----:B------:R-:W2:Y:S04]  /*10220*/  LDL.LU R8, [R1+0x74] ;  /* 0x0000740001087983 */ /* 0x000ea80000300800 */
[----:B------:R-:W1:Y:S04]  /*10230*/  SHFL.BFLY PT, R4, R203, 0x2, 0x1f ;  /* 0x0c401f00cb047f89 */ /* 0x000e6800000e0000 */
[----:B------:R-:W3:Y:S01]  /*10240*/  SHFL.BFLY PT, R5, R202, 0x2, 0x1f ;  /* 0x0c401f00ca057f89 */ /* 0x000ee200000e0000 */
[----:B-1----:R-:W-:-:S02]  /*10250*/  FADD.FTZ R203, R4, R203 ;  /* 0x000000cb04cb7221 */ /* 0x002fc40000010000 */
[----:B---3--:R-:W-:-:S03]  /*10260*/  FADD.FTZ R202, R5, R202 ;  /* 0x000000ca05ca7221 */ /* 0x008fc60000010000 */
[----:B------:R-:W1:Y:S04]  /*10270*/  SHFL.BFLY PT, R11, R203, 0x1, 0x1f ;  /* 0x0c201f00cb0b7f89 */ /* 0x000e6800000e0000 */
[----:B------:R-:W-:Y:S01]  /*10280*/  SHFL.BFLY PT, R6, R202, 0x1, 0x1f ;  /* 0x0c201f00ca067f89 */ /* 0x000fe200000e0000 */
[----:B-1----:R-:W-:-:S03]  /*10290*/  FADD.FTZ R11, R203, R11 ;  /* 0x0000000bcb0b7221 */ /* 0x002fc60000010000 */
[----:B--2---:R-:W1:Y:S02]  /*102a0*/  SHFL.BFLY PT, R10, R8, 0x2, 0x1f ;  /* 0x0c401f00080a7f89 */ /* 0x004e6400000e0000 */
[----:B-1----:R-:W-:Y:S02]  /*102b0*/  FADD.FTZ R10, R10, R8 ;  /* 0x000000080a0a7221 */ /* 0x002fe40000010000 */
[----:B------:R-:W1:Y:S04]  /*102c0*/  SHFL.BFLY PT, R8, R7, 0x1, 0x1f ;  /* 0x0c201f0007087f89 */ /* 0x000e6800000e0000 */
[----:B------:R-:W2:Y:S01]  /*102d0*/  SHFL.BFLY PT, R4, R10, 0x1, 0x1f ;  /* 0x0c201f000a047f89 */ /* 0x000ea200000e0000 */
[----:B-1----:R-:W-:Y:S02]  /*102e0*/  FADD.FTZ R7, R7, R8 ;  /* 0x0000000807077221 */ /* 0x002fe40000010000 */
[----:B--2---:R-:W-:-:S03]  /*102f0*/  FADD.FTZ R10, R10, R4 ;  /* 0x000000040a0a7221 */ /* 0x004fc60000010000 */
.L_x_1750:
[----:B------:R-:W-:Y:S01]  /*10300*/  FSETP.NE.FTZ.AND P3, PT, R7, RZ, PT ;  /* 0x000000ff0700720b */ /* 0x000fe20003f75000 */
[----:B------:R-:W-:Y:S01]  /*10310*/  FADD.FTZ R202, R6, R202 ;  /* 0x000000ca06ca7221 */ /* 0x000fe20000010000 */
[----:B------:R-:W-:Y:S01]  /*10320*/  CS2R R4, SRZ ;  /* 0x0000000000047805 */ /* 0x000fe2000001ff00 */
[----:B------:R-:W-:-:S02]  /*10330*/  FSETP.NE.FTZ.AND P1, PT, R11, RZ, PT ;  /* 0x000000ff0b00720b */ /* 0x000fc40003f35000 */
[----:B------:R-:W-:Y:S02]  /*10340*/  FSETP.NE.FTZ.AND P2, PT, R10, RZ, PT ;  /* 0x000000ff0a00720b */ /* 0x000fe40003f55000 */
[----:B------:R-:W-:Y:S02]  /*10350*/  FSETP.NE.FTZ.AND P0, PT, R202, RZ, PT ;  /* 0x000000ffca00720b */ /* 0x000fe40003f15000 */
[----:B------:R-:W-:Y:S02]  /*10360*/  MOV R9, RZ ;  /* 0x000000ff00097202 */ /* 0x000fe40000000f00 */
[----:B------:R-:W-:Y:S02]  /*10370*/  MOV R6, RZ ;  /* 0x000000ff00067202 */ /* 0x000fe40000000f00 */
[----:B------:R-:W1:Y:S01]  /*10380*/  @P3 MUFU.RCP R5, R7 ;  /* 0x0000000700053308 */ /* 0x000e620000001000 */
[----:B------:R-:W-:Y:S02]  /*10390*/  @P3 MOV R15, 0x3f317218 ;  /* 0x3f317218000f3802 */ /* 0x000fe40000000f00 */
[----:B------:R-:W-:-:S02]  /*103a0*/  MOV R13, 0xff800000 ;  /* 0xff800000000d7802 */ /* 0x000fc40000000f00 */
[----:B------:R-:W-:Y:S01]  /*103b0*/  @P2 MOV R14, 0x3f317218 ;  /* 0x3f317218000e2802 */ /* 0x000fe20000000f00 */
[----:B------:R-:W-:Y:S01]  /*103c0*/  @P3 FMUL.FTZ R15, R15, c[0x0][0x2d0] ;  /* 0x0000b4000f0f3a20 */ /* 0x000fe20000410000 */
[----:B------:R-:W-:Y:S01]  /*103d0*/  MOV R12, 0xff800000 ;  /* 0xff800000000c7802 */ /* 0x000fe20000000f00 */
[----:B------:R-:W2:Y:S02]  /*103e0*/  @P3 MUFU.LG2 R7, R7 ;  /* 0x0000000700073308 */ /* 0x000ea40000000c00 */
[----:B------:R-:W-:-:S06]  /*103f0*/  @P2 FMUL.FTZ R14, R14, c[0x0][0x2d0] ;  /* 0x0000b4000e0e2a20 */ /* 0x000fcc0000410000 */
[----:B------:R-:W3:Y:S01]  /*10400*/  @P1 MUFU.LG2 R16, R11 ;  /* 0x0000000b00101308 */ /* 0x000ee20000000c00 */
[C---:B-1----:R-:W-:Y:S02]  /*10410*/  FMUL.FTZ R160, R5.reuse, R160 ;  /* 0x000000a005a07220 */ /* 0x042fe40000410000 */
[C---:B------:R-:W-:Y:S02]  /*10420*/  FMUL.FTZ R161, R5.reuse, R161 ;  /* 0x000000a105a17220 */ /* 0x040fe40000410000 */
[C---:B------:R-:W-:Y:S02]  /*10430*/  FMUL.FTZ R156, R5.reuse, R156 ;  /* 0x0000009c059c7220 */ /* 0x040fe40000410000 */
[----:B------:R-:W-:Y:S01]  /*10440*/  FMUL.FTZ R157, R5, R157 ;  /* 0x0000009d059d7220 */ /* 0x000fe20000410000 */
[----:B------:R-:W1:Y:S01]  /*10450*/  @P2 MUFU.LG2 R8, R10 ;  /* 0x0000000a00082308 */ /* 0x000e620000000c00 */
[----:B--2---:R-:W-:Y:S02]  /*10460*/  @P3 FMUL.FTZ R7, R7, 0.69314718246459960938 ;  /* 0x3f31721807073820 */ /* 0x004fe40000410000 */
[----:B------:R-:W-:-:S02]  /*10470*/  FMUL.FTZ R152, R5, R152 ;  /* 0x0000009805987220 */ /* 0x000fc40000410000 */
[C---:B------:R-:W-:Y:S02]  /*10480*/  FMUL.FTZ R153, R5.reuse, R153 ;  /* 0x0000009905997220 */ /* 0x040fe40000410000 */
[C---:B------:R-:W-:Y:S01]  /*10490*/  FMUL.FTZ R148, R5.reuse, R148 ;  /* 0x0000009405947220 */ /* 0x040fe20000410000 */
[----:B------:R-:W-:Y:S01]  /*104a0*/  @P0 MUFU.RCP R9, R202 ;  /* 0x000000ca00090308 */ /* 0x000fe20000001000 */
[----:B---3--:R-:W-:Y:S02]  /*104b0*/  @P1 FMUL.FTZ R16, R16, 0.69314718246459960938 ;  /* 0x3f31721810101820 */ /* 0x008fe40000410000 */
[C---:B------:R-:W-:Y:S02]  /*104c0*/  FMUL.FTZ R149, R5.reuse, R149 ;  /* 0x0000009505957220 */ /* 0x040fe40000410000 */
[C---:B------:R-:W-:Y:S02]  /*104d0*/  FMUL.FTZ R144, R5.reuse, R144 ;  /* 0x0000009005907220 */ /* 0x040fe40000410000 */
[----:B------:R-:W-:Y:S01]  /*104e0*/  FMUL.FTZ R145, R5, R145 ;  /* 0x0000009105917220 */ /* 0x000fe20000410000 */
[----:B------:R-:W2:Y:S01]  /*104f0*/  @P0 MUFU.LG2 R202, R202 ;  /* 0x000000ca00ca0308 */ /* 0x000ea20000000c00 */
[----:B-1----:R-:W-:-:S02]  /*10500*/  @P2 FMUL.FTZ R8, R8, 0.69314718246459960938 ;  /* 0x3f31721808082820 */ /* 0x002fc40000410000 */
[C---:B------:R-:W-:Y:S02]  /*10510*/  FMUL.FTZ R140, R5.reuse, R140 ;  /* 0x0000008c058c7220 */ /* 0x040fe40000410000 */
[C---:B------:R-:W-:Y:S02]  /*10520*/  FMUL.FTZ R141, R5.reuse, R141 ;  /* 0x0000008d058d7220 */ /* 0x040fe40000410000 */
[C---:B------:R-:W-:Y:S01]  /*10530*/  FMUL.FTZ R136, R5.reuse, R136 ;  /* 0x0000008805887220 */ /* 0x040fe20000410000 */
[----:B------:R1:W3:Y:S01]  /*10540*/  @P2 MUFU.RCP R4, R10 ;  /* 0x0000000a00042308 */ /* 0x0002e20000001000 */
[C---:B------:R-:W-:Y:S02]  /*10550*/  FMUL.FTZ R137, R5.reuse, R137 ;  /* 0x0000008905897220 */ /* 0x040fe40000410000 */
[C---:B------:R-:W-:Y:S02]  /*10560*/  FMUL.FTZ R132, R5.reuse, R132 ;  /* 0x0000008405847220 */ /* 0x040fe40000410000 */
[----:B------:R-:W-:-:S02]  /*10570*/  FMUL.FTZ R133, R5, R133 ;  /* 0x0000008505857220 */ /* 0x000fc40000410000 */
[C---:B------:R-:W-:Y:S01]  /*10580*/  FMUL.FTZ R68, R5.reuse, R68 ;  /* 0x0000004405447220 */ /* 0x040fe20000410000 */
[----:B------:R4:W5:Y:S01]  /*10590*/  @P1 MUFU.RCP R6, R11 ;  /* 0x0000000b00061308 */ /* 0x0009620000001000 */
[----:B--2---:R-:W-:Y:S02]  /*105a0*/  @P0 FMUL.FTZ R202, R202, 0.69314718246459960938 ;  /* 0x3f317218caca0820 */ /* 0x004fe40000410000 */
[C---:B------:R-:W-:Y:S02]  /*105b0*/  FMUL.FTZ R69, R5.reuse, R69 ;  /* 0x0000004505457220 */ /* 0x040fe40000410000 */
[C---:B------:R-:W-:Y:S02]  /*105c0*/  FMUL.FTZ R80, R5.reuse, R80 ;  /* 0x0000005005507220 */ /* 0x040fe40000410000 */
[----:B------:R-:W-:Y:S01]  /*105d0*/  FMUL.FTZ R81, R5, R81 ;  /* 0x0000005105517220 */ /* 0x000fe20000410000 */
[----:B-1----:R-:W-:Y:S01]  /*105e0*/  MOV R10, 0xff800000 ;  /* 0xff800000000a7802 */ /* 0x002fe20000000f00 */
[----:B------:R-:W-:Y:S01]  /*105f0*/  @P3 FFMA.FTZ R10, R15, R3, R7 ;  /* 0x000000030f0a3223 */ /* 0x000fe20000010007 */
[----:B------:R-:W-:Y:S01]  /*10600*/  @P0 MOV R3, 0x3f317218 ;  /* 0x3f31721800030802 */ /* 0x000fe20000000f00 */
[----:B------:R-:W-:-:S02]  /*10610*/  FMUL.FTZ R84, R5, R84 ;  /* 0x0000005405547220 */ /* 0x000fc40000410000 */
[----:B------:R-:W-:Y:S02]  /*10620*/  FMUL.FTZ R85, R5, R85 ;  /* 0x0000005505557220 */ /* 0x000fe40000410000 */
[----:B------:R-:W-:Y:S01]  /*10630*/  @P0 FMUL.FTZ R3, R3, c[0x0][0x2d0] ;  /* 0x0000b40003030a20 */ /* 0x000fe20000410000 */
[----:B----4-:R-:W-:Y:S01]  /*10640*/  @P1 MOV R11, 0x3f317218 ;  /* 0x3f317218000b1802 */ /* 0x010fe20000000f00 */
[C---:B------:R-:W-:Y:S02]  /*10650*/  FMUL.FTZ R96, R5.reuse, R96 ;  /* 0x0000006005607220 */ /* 0x040fe40000410000 */
[----:B------:R-:W-:Y:S02]  /*10660*/  FMUL.FTZ R97, R5, R97 ;  /* 0x0000006105617220 */ /* 0x000fe40000410000 */
[----:B------:R-:W-:Y:S02]  /*10670*/  @P1 FMUL.FTZ R11, R11, c[0x0][0x2d0] ;  /* 0x0000b4000b0b1a20 */ /* 0x000fe40000410000 */
[----:B------:R-:W-:-:S02]  /*10680*/  FMUL.FTZ R100, R5, R100 ;  /* 0x0000006405647220 */ /* 0x000fc40000410000 */
[----:B------:R-:W-:Y:S01]  /*10690*/  @P1 FFMA.FTZ R13, R11, R0, R16 ;  /* 0x000000000b0d1223 */ /* 0x000fe20000010010 */
[----:B------:R-:W-:Y:S01]  /*106a0*/  MOV R0, 0xff800000 ;  /* 0xff80000000007802 */ /* 0x000fe20000000f00 */
[C---:B------:R-:W-:Y:S02]  /*106b0*/  FMUL.FTZ R101, R5.reuse, R101 ;  /* 0x0000006505657220 */ /* 0x040fe40000410000 */
[C---:B------:R-:W-:Y:S02]  /*106c0*/  FMUL.FTZ R112, R5.reuse, R112 ;  /* 0x0000007005707220 */ /* 0x040fe40000410000 */
[C---:B------:R-:W-:Y:S02]  /*106d0*/  FMUL.FTZ R113, R5.reuse, R113 ;  /* 0x0000007105717220 */ /* 0x040fe40000410000 */
[C---:B------:R-:W-:Y:S02]  /*106e0*/  FMUL.FTZ R116, R5.reuse, R116 ;  /* 0x0000007405747220 */ /* 0x040fe40000410000 */
[----:B------:R-:W-:-:S02]  /*106f0*/  FMUL.FTZ R117, R5, R117 ;  /* 0x0000007505757220 */ /* 0x000fc40000410000 */
[----:B------:R-:W-:Y:S02]  /*10700*/  FMUL.FTZ R128, R5, R128 ;  /* 0x0000008005807220 */ /* 0x000fe40000410000 */
        /* <DEDUP_REMOVED lines=30> */
[----:B------:R-:W-:Y:S02]  /*108f0*/  FMUL.FTZ R130, R4, R130 ;  /* 0x0000008204827220 */ /* 0x000fe40000410000 */
[C---:B-----5:R-:W-:Y:S02]  /*10900*/  FMUL.FTZ R164, R6.reuse, R164 ;  /* 0x000000a406a47220 */ /* 0x060fe40000410000 */
        /* <DEDUP_REMOVED lines=30> */
[----:B------:R-:W-:Y:S01]  /*10af0*/  @P2 FFMA.FTZ R12, R14, R2, R8 ;  /* 0x000000020e0c2223 */ /* 0x000fe20000010008 */
        /* <DEDUP_REMOVED lines=31> */
[----:B------:R-:W-:Y:S02]  /*10cf0*/  FMUL.FTZ R126, R9, R126 ;  /* 0x0000007e097e7220 */ /* 0x000fe40000410000 */
[----:B------:R-:W-:-:S02]  /*10d00*/  FMUL.FTZ R5, R5, R129 ;  /* 0x0000008105057220 */ /* 0x000fc40000410000 */
[----:B------:R-:W-:Y:S02]  /*10d10*/  FMUL.FTZ R4, R4, R131 ;  /* 0x0000008304047220 */ /* 0x000fe40000410000 */
[----:B------:R-:W-:Y:S02]  /*10d20*/  FMUL.FTZ R6, R6, R125 ;  /* 0x0000007d06067220 */ /* 0x000fe40000410000 */
[----:B------:R-:W-:Y:S02]  /*10d30*/  FMUL.FTZ R9, R9, R127 ;  /* 0x0000007f09097220 */ /* 0x000fe40000410000 */
[----:B------:R-:W-:Y:S02]  /*10d40*/  @P0 FFMA.FTZ R0, R3, R196, R202 ;  /* 0x000000c403000223 */ /* 0x000fe400000100ca */
.L_x_1616:
[----:B------:R1:W5:Y:S01]  /*10d50*/  LDL R11, [R1+0x10] ;  /* 0x00001000010b7983 */ /* 0x0003620000100800 */
[----:B------:R-:W-:Y:S01]  /*10d60*/  LOP3.LUT P4, RZ, R247, 0x7f, RZ, 0xc0, !PT ;  /* 0x0000007ff7ff7812 */ /* 0x000fe2000788c0ff */
[----:B------:R-:W-:-:S12]  /*10d70*/  BSSY B0, `(.L_x_1671) ;  /* 0x0000010000007945 */ /* 0x000fd80003800000 */
[----:B------:R-:W-:Y:S05]  /*10d80*/  @P4 BRA `(.L_x_1672) ;  /* 0x000000e000004947 */ /* 0x000fea0003800000 */
[----:B------:R-:W2:Y:S01]  /*10d90*/  S2R R3, SR_LANEID ;  /* 0x0000000000037919 */ /* 0x000ea20000000000 */
[----:B------:R-:W-:Y:S01]  /*10da0*/  VOTEU.ANY UR4, UPT, PT ;  /* 0x0000000000047886 */ /* 0x000fe200038e0100 */
[----:B------:R-:W-:Y:S01]  /*10db0*/  IMAD.MOV.U32 R14, RZ, RZ, c[0x0][0x580] ;  /* 0x00016000ff0e7624 */ /* 0x000fe200078e00ff */
[----:B------:R-:W2:Y:S01]  /*10dc0*/  FLO.U32 R8, UR4 ;  /* 0x0000000400087d00 */ /* 0x000ea200080e0000 */
[----:B------:R-:W-:-:S07]  /*10dd0*/  IMAD.MOV.U32 R15, RZ, RZ, c[0x0][0x584] ;  /* 0x00016100ff0f7624 */ /* 0x000fce00078e00ff */
[----:B------:R-:W3:Y:S01]  /*10de0*/  POPC R7, UR4 ;  /* 0x0000000400077d09 */ /* 0x000ee20008000000 */
[----:B--2---:R-:W-:-:S13]  /*10df0*/  ISETP.EQ.U32.AND P0, PT, R8, R3, PT ;  /* 0x000000030800720c */ /* 0x004fda0003f02070 */
[----:B---3--:R-:W2:Y:S04]  /*10e00*/  @P0 ATOMG.E.ADD.STRONG.GPU PT, R7, [R14.64], R7 ;  /* 0x000000070e0709a8 */ /* 0x008ea800081ee1c6 */
[----:B------:R-:W3:Y:S02]  /*10e10*/  S2R R3, SR_LTMASK ;  /* 0x0000000000037919 */ /* 0x000ee40000003900 */
[----:B---3--:R-:W-:-:S06]  /*10e20*/  LOP3.LUT R3, R3, UR4, RZ, 0xc0, !PT ;  /* 0x0000000403037c12 */ /* 0x008fcc000f8ec0ff */
[----:B------:R-:W3:Y:S01]  /*10e30*/  POPC R3, R3 ;  /* 0x0000000300037309 */ /* 0x000ee20000000000 */
[----:B--2---:R-:W3:Y:S02]  /*10e40*/  SHFL.IDX PT, R7, R7, R8, 0x1f ;  /* 0x00001f0807077589 */ /* 0x004ee400000e0000 */
[----:B---3-5:R-:W-:-:S05]  /*10e50*/  IADD3 R11, R7, c[0x0][0xc], R3 ;  /* 0x00000300070b7a10 */ /* 0x028fca0007ffe003 */
[----:B------:R2:W-:Y:S02]  /*10e60*/  STL [R1+0x10], R11 ;  /* 0x0000100b01007387 */ /* 0x0005e40000100800 */
.L_x_1672:
[----:B------:R-:W-:Y:S05]  /*10e70*/  BSYNC B0 ;  /* 0x0000000000007941 */ /* 0x000fea0003800000 */
.L_x_1671:
[----:B------:R-:W-:Y:S01]  /*10e80*/  PRMT R2, R2, 0x9910, RZ ;  /* 0x0000991002027816 */ /* 0x000fe200000000ff */
[----:B------:R-:W-:Y:S03]  /*10e90*/  BSSY B1, `(.L_x_1673) ;  /* 0x000024f000017945 */ /* 0x000fe60003800000 */
[----:B------:R-:W-:Y:S01]  /*10ea0*/  ISETP.NE.AND P0, PT, R2, RZ, PT ;  /* 0x000000ff0200720c */ /* 0x000fe20003f05270 */
[----:B-----5:R-:W-:-:S12]  /*10eb0*/  IMAD.MOV.U32 R2, RZ, RZ, R11 ;  /* 0x000000ffff027224 */ /* 0x020fd800078e000b */
[----:B------:R-:W-:Y:S05]  /*10ec0*/  @!P0 BRA `(.L_x_1674) ;  /* 0x0000177000008947 */ /* 0x000fea0003800000 */
[----:B------:R-:W3:Y:S04]  /*10ed0*/  LDL R16, [R1+0x8] ;  /* 0x0000080001107983 */ /* 0x000ee80000100800 */
[----:B------:R-:W4:Y:S04]  /*10ee0*/  LDL R15, [R1+0x24] ;  /* 0x00002400010f7983 */ /* 0x000f280000100800 */
[----:B------:R-:W5:Y:S04]  /*10ef0*/  LDL R14, [R1+0x18] ;  /* 0x00001800010e7983 */ /* 0x000f680000100800 */
[----:B--2---:R-:W2:Y:S04]  /*10f00*/  LDL R11, [R1+0x20] ;  /* 0x00002000010b7983 */ /* 0x004ea80000100800 */
[----:B------:R-:W2:Y:S04]  /*10f10*/  LDL R8, [R1+0x2c] ;  /* 0x00002c0001087983 */ /* 0x000ea80000100800 */
[----:B------:R-:W2:Y:S04]  /*10f20*/  LDL R7, [R1+0x1c] ;  /* 0x00001c0001077983 */ /* 0x000ea80000100800 */
[----:B------:R-:W2:Y:S01]  /*10f30*/  LDL R3, [R1+0x28] ;  /* 0x0000280001037983 */ /* 0x000ea20000100800 */
        /* <DEDUP_REMOVED lines=65> */
[----:B------:R-:W-:Y:S01]  /*11350*/  F2FP.BF16.PACK_AB R9, R9, R126 ;  /* 0x0000007e0909723e */ /* 0x000fe200000010ff */
[----:B---3--:R3:W-:Y:S04]  /*11360*/  STS [R16], R160 ;  /* 0x000000a010007388 */ /* 0x0087e80000000800 */
[----:B------:R3:W-:Y:S04]  /*11370*/  STS [R16+0x400], R162 ;  /* 0x000400a210007388 */ /* 0x0007e80000000800 */
[----:B------:R3:W-:Y:S04]  /*11380*/  STS [R249], R156 ;  /* 0x0000009cf9007388 */ /* 0x0007e80000000800 */
[----:B------:R3:W-:Y:S04]  /*11390*/  STS [R249+0x400], R158 ;  /* 0x0004009ef9007388 */ /* 0x0007e80000000800 */
[----:B------:R3:W-:Y:S04]  /*113a0*/  STS [R16+0x2000], R164 ;  /* 0x002000a410007388 */ /* 0x0007e80000000800 */
[----:B------:R3:W-:Y:S04]  /*113b0*/  STS [R16+0x2400], R166 ;  /* 0x002400a610007388 */ /* 0x0007e80000000800 */
[----:B------:R3:W-:Y:S04]  /*113c0*/  STS [R249+0x2000], R168 ;  /* 0x002000a8f9007388 */ /* 0x0007e80000000800 */
[----:B------:R3:W-:Y:S04]  /*113d0*/  STS [R249+0x2400], R170 ;  /* 0x002400aaf9007388 */ /* 0x0007e80000000800 */
[----:B----4-:R3:W-:Y:S04]  /*113e0*/  STS [R15], R152 ;  /* 0x000000980f007388 */ /* 0x0107e80000000800 */
[----:B------:R3:W-:Y:S04]  /*113f0*/  STS [R15+0x400], R154 ;  /* 0x0004009a0f007388 */ /* 0x0007e80000000800 */
[----:B-----5:R3:W-:Y:S04]  /*11400*/  STS [R14], R148 ;  /* 0x000000940e007388 */ /* 0x0207e80000000800 */
[----:B------:R3:W-:Y:S04]  /*11410*/  STS [R14+0x400], R150 ;  /* 0x000400960e007388 */ /* 0x0007e80000000800 */
[----:B------:R3:W-:Y:S04]  /*11420*/  STS [R15+0x2000], R172 ;  /* 0x002000ac0f007388 */ /* 0x0007e80000000800 */
[----:B------:R3:W-:Y:S04]  /*11430*/  STS [R15+0x2400], R174 ;  /* 0x002400ae0f007388 */ /* 0x0007e80000000800 */
[----:B------:R3:W-:Y:S04]  /*11440*/  STS [R14+0x2000], R176 ;  /* 0x002000b00e007388 */ /* 0x0007e80000000800 */
[----:B------:R3:W-:Y:S04]  /*11450*/  STS [R14+0x2400], R178 ;  /* 0x002400b20e007388 */ /* 0x0007e80000000800 */
[----:B--2---:R3:W-:Y:S04]  /*11460*/  STS [R11], R144 ;  /* 0x000000900b007388 */ /* 0x0047e80000000800 */
[----:B------:R3:W-:Y:S04]  /*11470*/  STS [R11+0x400], R146 ;  /* 0x000400920b007388 */ /* 0x0007e80000000800 */
[----:B------:R3:W-:Y:S04]  /*11480*/  STS [R8], R140 ;  /* 0x0000008c08007388 */ /* 0x0007e80000000800 */
[----:B------:R3:W-:Y:S04]  /*11490*/  STS [R8+0x400], R142 ;  /* 0x0004008e08007388 */ /* 0x0007e80000000800 */
[----:B------:R3:W-:Y:S04]  /*114a0*/  STS [R11+0x2000], R180 ;  /* 0x002000b40b007388 */ /* 0x0007e80000000800 */
[----:B------:R3:W-:Y:S04]  /*114b0*/  STS [R11+0x2400], R182 ;  /* 0x002400b60b007388 */ /* 0x0007e80000000800 */
[----:B------:R3:W-:Y:S04]  /*114c0*/  STS [R8+0x2000], R184 ;  /* 0x002000b808007388 */ /* 0x0007e80000000800 */
        /* <DEDUP_REMOVED lines=43> */
[----:B---3--:R-:W-:Y:S01]  /*11780*/  SHF.R.S32.HI R3, RZ, 0x1f, R247 ;  /* 0x0000001fff037819 */ /* 0x008fe200000114f7 */
[----:B------:R-:W-:Y:S01]  /*11790*/  IMAD.MOV.U32 R6, RZ, RZ, RZ ;  /* 0x000000ffff067224 */ /* 0x000fe200078e00ff */
[----:B------:R-:W-:Y:S01]  /*117a0*/  MOV R4, 0x11800 ;  /* 0x0001180000047802 */ /* 0x000fe20000000f00 */
[----:B------:R-:W-:Y:S01]  /*117b0*/  IMAD.MOV.U32 R5, RZ, RZ, 0x1f ;  /* 0x0000001fff057424 */ /* 0x000fe200078e00ff */
[----:B------:R-:W-:-:S04]  /*117c0*/  LEA.HI R3, R3, R247, RZ, 0x7 ;  /* 0x000000f703037211 */ /* 0x000fc800078f38ff */
[----:B------:R-:W-:-:S05]  /*117d0*/  SHF.R.S32.HI R3, RZ, 0x7, R3 ;  /* 0x00000007ff037819 */ /* 0x000fca0000011403 */
[----:B------:R-:W-:Y:S02]  /*117e0*/  IMAD.MOV.U32 R7, RZ, RZ, R3 ;  /* 0x000000ffff077224 */ /* 0x000fe400078e0003 */
[----:B-1----:R-:W-:Y:S05]  /*117f0*/  CALL.REL.NOINC `($__internal_5_$__cuda_sm70_shflsync_idx_p) ;  /* 0x000061c000007944 */ /* 0x002fea0003c00000 */
.L_x_1675:
[----:B---3--:R-:W2:Y:S04]  /*11800*/  LDL.LU R11, [R1+0x40] ;  /* 0x00004000010b7983 */ /* 0x008ea80000300800 */
[----:B------:R-:W3:Y:S04]  /*11810*/  LDL.LU R18, [R1+0x50] ;  /* 0x0000500001127983 */ /* 0x000ee80000300800 */
[----:B------:R-:W4:Y:S04]  /*11820*/  LDL R16, [R1+0x4] ;  /* 0x0000040001107983 */ /* 0x000f280000100800 */
[----:B------:R-:W3:Y:S01]  /*11830*/  LDL.LU R64, [R1+0x3c] ;  /* 0x00003c0001407983 */ /* 0x000ee20000300800 */
[----:B------:R-:W-:-:S03]  /*11840*/  IMAD.MOV.U32 R3, RZ, RZ, 0x1 ;  /* 0x00000001ff037424 */ /* 0x000fc600078e00ff */
[----:B------:R-:W4:Y:S02]  /*11850*/  LDL R17, [R1] ;  /* 0x0000000001117983 */ /* 0x000f240000100800 */
[----:B------:R-:W-:Y:S02]  /*11860*/  ISETP.NE.AND P1, PT, R3, c[0x0][0x4e8], PT ;  /* 0x00013a0003007a0c */ /* 0x000fe40003f25270 */
[----:B------:R1:W5:Y:S01]  /*11870*/  LDL R71, [R1+0xc] ;  /* 0x00000c0001477983 */ /* 0x0003620000100800 */
[----:B------:R-:W-:Y:S02]  /*11880*/  ULDC UR5, c[0x0][0x4e8] ;  /* 0x00013a0000057ab9 */ /* 0x000fe40000000800 */
[----:B------:R-:W-:Y:S02]  /*11890*/  ULDC UR4, c[0x0][0x388] ;  /* 0x0000e20000047ab9 */ /* 0x000fe40000000800 */
[----:B------:R-:W-:Y:S01]  /*118a0*/  UIMAD UR4, UR5, UR4, URZ ;  /* 0x00000004050472a4 */ /* 0x000fe2000f8e023f */
[----:B------:R-:W-:-:S04]  /*118b0*/  SHF.R.S32.HI R61, RZ, 0x1f, R247 ;  /* 0x0000001fff3d7819 */ /* 0x000fc800000114f7 */
[----:B------:R-:W-:-:S04]  /*118c0*/  LEA.HI R61, R61, R247, RZ, 0x3 ;  /* 0x000000f73d3d7211 */ /* 0x000fc800078f18ff */
[----:B------:R-:W-:Y:S01]  /*118d0*/  SHF.R.S32.HI R61, RZ, 0x3, R61 ;  /* 0x00000003ff3d7819 */ /* 0x000fe2000001143d */
[----:B------:R-:W-:Y:S01]  /*118e0*/  BSSY B0, `(.L_x_1676) ;  /* 0x000006c000007945 */ /* 0x000fe20003800000 */
[----:B--2---:R-:W-:Y:S01]  /*118f0*/  SHF.R.S32.HI R6, RZ, 0x1f, R11 ;  /* 0x0000001fff067819 */ /* 0x004fe2000001140b */
[----:B------:R-:W-:-:S04]  /*11900*/  IMAD.WIDE.U32 R8, R11, c[0x0][0x490], RZ ;  /* 0x000124000b087a25 */ /* 0x000fc800078e00ff */
[C---:B------:R-:W-:Y:S02]  /*11910*/  IMAD R4, R6.reuse, c[0x0][0x490], RZ ;  /* 0x0001240006047a24 */ /* 0x040fe400078e02ff */
[----:B------:R-:W-:Y:S02]  /*11920*/  IMAD R6, R6, c[0x0][0x3e8], RZ ;  /* 0x0000fa0006067a24 */ /* 0x000fe400078e02ff */
[C---:B------:R-:W-:Y:S02]  /*11930*/  IMAD R4, R11.reuse, c[0x0][0x494], R4 ;  /* 0x000125000b047a24 */ /* 0x040fe400078e0204 */
[----:B------:R-:W-:Y:S02]  /*11940*/  IMAD R6, R11, c[0x0][0x3ec], R6 ;  /* 0x0000fb000b067a24 */ /* 0x000fe400078e0206 */
[----:B---3--:R-:W-:Y:S02]  /*11950*/  IMAD.IADD R3, R252, 0x1, R64 ;  /* 0x00000001fc037824 */ /* 0x008fe400078e0240 */
[----:B------:R-:W-:Y:S01]  /*11960*/  IMAD.IADD R9, R9, 0x1, R4 ;  /* 0x0000000109097824 */ /* 0x000fe200078e0204 */
[----:B------:R-:W-:Y:S01]  /*11970*/  SHF.R.S32.HI R4, RZ, 0x1f, R18 ;  /* 0x0000001fff047819 */ /* 0x000fe20000011412 */
[----:B------:R-:W-:Y:S01]  /*11980*/  @P1 IMAD.HI.U32 R5, R3, c[0x0][0x4ec], RZ ;  /* 0x00013b0003051a27 */ /* 0x000fe200078e00ff */
[----:B------:R-:W-:-:S03]  /*11990*/  MOV R7, R3 ;  /* 0x0000000300077202 */ /* 0x000fc60000000f00 */
[----:B------:R-:W-:Y:S01]  /*119a0*/  IMAD.WIDE.U32 R14, R11, c[0x0][0x3e8], RZ ;  /* 0x0000fa000b0e7a25 */ /* 0x000fe200078e00ff */
[----:B------:R-:W-:-:S05]  /*119b0*/  @P1 SHF.R.U32.HI R7, RZ, c[0x0][0x4f0], R5 ;  /* 0x00013c00ff071a19 */ /* 0x000fca0000011605 */
[----:B------:R-:W-:Y:S02]  /*119c0*/  IMAD.MOV R5, RZ, RZ, -R7 ;  /* 0x000000ffff057224 */ /* 0x000fe400078e0a07 */
[----:B------:R-:W-:Y:S02]  /*119d0*/  IMAD R11, R4, c[0x0][0x498], RZ ;  /* 0x00012600040b7a24 */ /* 0x000fe400078e02ff */
[----:B------:R-:W-:Y:S02]  /*119e0*/  IMAD R5, R5, c[0x0][0x4e8], R3 ;  /* 0x00013a0005057a24 */ /* 0x000fe400078e0203 */
[C---:B------:R-:W-:Y:S01]  /*119f0*/  IMAD.WIDE.U32 R8, R18.reuse, c[0x0][0x498], R8 ;  /* 0x0001260012087a25 */ /* 0x040fe200078e0008 */
[----:B------:R-:W-:Y:S02]  /*11a00*/  IADD3 R15, R15, R6, RZ ;  /* 0x000000060f0f7210 */ /* 0x000fe40007ffe0ff */
[----:B------:R-:W-:Y:S01]  /*11a10*/  SHF.R.S32.HI R3, RZ, 0x1f, R7 ;  /* 0x0000001fff037819 */ /* 0x000fe20000011407 */
[----:B------:R-:W-:Y:S01]  /*11a20*/  IMAD R11, R18, c[0x0][0x49c], R11 ;  /* 0x00012700120b7a24 */ /* 0x000fe200078e020b */
[----:B------:R-:W-:-:S02]  /*11a30*/  IADD3 R8, P0, R7, R8, RZ ;  /* 0x0000000807087210 */ /* 0x000fc40007f1e0ff */
[----:B------:R-:W-:Y:S01]  /*11a40*/  SHF.R.S32.HI R6, RZ, 0x1f, R5 ;  /* 0x0000001fff067819 */ /* 0x000fe20000011405 */
[----:B------:R-:W-:Y:S01]  /*11a50*/  IMAD R4, R4, c[0x0][0x3f0], RZ ;  /* 0x0000fc0004047a24 */ /* 0x000fe200078e02ff */
[----:B------:R-:W-:Y:S01]  /*11a60*/  IADD3.X R9, R3, R9, R11, P0, !PT ;  /* 0x0000000903097210 */ /* 0x000fe200007fe40b */
[----:B----4-:R-:W-:Y:S01]  /*11a70*/  IMAD.IADD R3, R16, 0x1, R64 ;  /* 0x0000000110037824 */ /* 0x010fe200078e0240 */
[----:B------:R-:W-:Y:S01]  /*11a80*/  SHF.R.S32.HI R16, RZ, 0x1f, R247 ;  /* 0x0000001fff107819 */ /* 0x000fe200000114f7 */
[----:B------:R-:W-:Y:S02]  /*11a90*/  IMAD R6, R6, c[0x0][0x488], RZ ;  /* 0x0001220006067a24 */ /* 0x000fe400078e02ff */
[----:B------:R-:W-:Y:S01]  /*11aa0*/  IMAD R4, R18, c[0x0][0x3f4], R4 ;  /* 0x0000fd0012047a24 */ /* 0x000fe200078e0204 */
[----:B------:R-:W-:Y:S01]  /*11ab0*/  LEA.HI R16, R16, R247, RZ, 0x5 ;  /* 0x000000f710107211 */ /* 0x000fe200078f28ff */
[----:B------:R-:W-:-:S04]  /*11ac0*/  IMAD.WIDE.U32 R14, R18, c[0x0][0x3f0], R14 ;  /* 0x0000fc00120e7a25 */ /* 0x000fc800078e000e */
[C---:B------:R-:W-:Y:S02]  /*11ad0*/  IMAD R6, R5.reuse, c[0x0][0x48c], R6 ;  /* 0x0001230005067a24 */ /* 0x040fe400078e0206 */
[----:B------:R-:W-:Y:S01]  /*11ae0*/  IMAD.WIDE.U32 R8, R5, c[0x0][0x488], R8 ;  /* 0x0001220005087a25 */ /* 0x000fe200078e0008 */
[----:B------:R-:W-:-:S03]  /*11af0*/  LOP3.LUT R16, R16, 0xffffffe0, RZ, 0xc0, !PT ;  /* 0xffffffe010107812 */ /* 0x000fc600078ec0ff */
[----:B------:R-:W-:Y:S01]  /*11b00*/  @P1 IMAD.HI.U32 R5, R3, c[0x0][0x4ec], RZ ;  /* 0x00013b0003051a27 */ /* 0x000fe200078e00ff */
[----:B------:R-:W-:-:S03]  /*11b10*/  IADD3 R6, R9, R6, RZ ;  /* 0x0000000609067210 */ /* 0x000fc60007ffe0ff */
[----:B------:R-:W-:Y:S01]  /*11b20*/  IMAD.IADD R21, R15, 0x1, R4 ;  /* 0x000000010f157824 */ /* 0x000fe200078e0204 */
[C---:B------:R-:W-:Y:S02]  /*11b30*/  LEA R4, P0, R8.reuse, c[0x0][0x450], 0x2 ;  /* 0x0001140008047a11 */ /* 0x040fe400078010ff */
[----:B------:R-:W-:Y:S02]  /*11b40*/  MOV R11, R3 ;  /* 0x00000003000b7202 */ /* 0x000fe40000000f00 */
[----:B------:R-:W-:Y:S02]  /*11b50*/  @P1 SHF.R.U32.HI R11, RZ, c[0x0][0x4f0], R5 ;  /* 0x00013c00ff0b1a19 */ /* 0x000fe40000011605 */
[----:B------:R-:W-:Y:S02]  /*11b60*/  LEA.HI.X R5, R8, c[0x0][0x454], R6, 0x2, P0 ;  /* 0x0001150008057a11 */ /* 0x000fe400000f1406 */
[----:B------:R-:W-:Y:S01]  /*11b70*/  IADD3 R16, -R16, R247, RZ ;  /* 0x000000f710107210 */ /* 0x000fe20007ffe1ff */
[----:B------:R-:W-:Y:S01]  /*11b80*/  IMAD.IADD R6, R17, 0x1, R64 ;  /* 0x0000000111067824 */ /* 0x000fe200078e0240 */
[----:B------:R-:W-:Y:S01]  /*11b90*/  SHF.R.S32.HI R62, RZ, 0x1f, R11 ;  /* 0x0000001fff3e7819 */ /* 0x000fe2000001140b */
[----:B------:R-:W-:Y:S01]  /*11ba0*/  SHFL.IDX PT, R18, R4, RZ, 0x1c1f ;  /* 0x001c1fff04127589 */ /* 0x000fe200000e0000 */
[----:B------:R-:W-:-:S03]  /*11bb0*/  LOP3.LUT P0, RZ, R16, 0x3, RZ, 0xc0, !PT ;  /* 0x0000000310ff7812 */ /* 0x000fc6000780c0ff */
[----:B------:R-:W2:Y:S01]  /*11bc0*/  SHFL.IDX PT, R19, R5, RZ, 0x1c1f ;  /* 0x001c1fff05137589 */ /* 0x000ea200000e0000 */
[----:B------:R-:W-:-:S03]  /*11bd0*/  IMAD.MOV.U32 R20, RZ, RZ, R14 ;  /* 0x000000ffff147224 */ /* 0x000fc600078e000e */
[----:B------:R-:W-:Y:S01]  /*11be0*/  SHFL.IDX PT, R16, R4, 0x1, 0x1c1f ;  /* 0x003c1f0004107f89 */ /* 0x000fe200000e0000 */
[----:B------:R-:W-:-:S03]  /*11bf0*/  IMAD R62, R62, c[0x0][0x3e0], RZ ;  /* 0x0000f8003e3e7a24 */ /* 0x000fc600078e02ff */
[----:B------:R-:W3:Y:S04]  /*11c00*/  SHFL.IDX PT, R17, R5, 0x1, 0x1c1f ;  /* 0x003c1f0005117f89 */ /* 0x000ee800000e0000 */
[----:B------:R-:W-:Y:S04]  /*11c10*/  SHFL.IDX PT, R8, R4, 0x2, 0x1c1f ;  /* 0x005c1f0004087f89 */ /* 0x000fe800000e0000 */
[----:B------:R-:W4:Y:S04]  /*11c20*/  SHFL.IDX PT, R9, R5, 0x2, 0x1c1f ;  /* 0x005c1f0005097f89 */ /* 0x000f2800000e0000 */
[----:B------:R-:W-:Y:S04]  /*11c30*/  SHFL.IDX PT, R4, R4, 0x3, 0x1c1f ;  /* 0x007c1f0004047f89 */ /* 0x000fe800000e0000 */
[----:B------:R-:W1:Y:S01]  /*11c40*/  SHFL.IDX PT, R5, R5, 0x3, 0x1c1f ;  /* 0x007c1f0005057f89 */ /* 0x000e6200000e0000 */
[C---:B------:R-:W-:Y:S01]  /*11c50*/  IADD3 R7, -R11.reuse, RZ, RZ ;  /* 0x000000ff0b077210 */ /* 0x040fe20007ffe1ff */
[C---:B------:R-:W-:Y:S01]  /*11c60*/  IMAD R62, R11.reuse, c[0x0][0x3e4], R62 ;  /* 0x0000f9000b3e7a24 */ /* 0x040fe200078e023e */
[C---:B------:R-:W-:Y:S01]  /*11c70*/  IADD3 R14, R6.reuse, 0x8, RZ ;  /* 0x00000008060e7810 */ /* 0x040fe20007ffe0ff */
[----:B------:R-:W-:Y:S01]  /*11c80*/  IMAD.WIDE.U32 R20, R11, c[0x0][0x3e0], R20 ;  /* 0x0000f8000b147a25 */ /* 0x000fe200078e0014 */
[----:B------:R-:W-:-:S02]  /*11c90*/  ISETP.GE.OR P3, PT, R6, UR4, P0 ;  /* 0x0000000406007c0c */ /* 0x000fc40008766670 */
[C---:B------:R-:W-:Y:S02]  /*11ca0*/  IADD3 R11, R6.reuse, 0x40, RZ ;  /* 0x00000040060b7810 */ /* 0x040fe40007ffe0ff */
[----:B------:R-:W-:Y:S01]  /*11cb0*/  IADD3 R6, R6, 0x48, RZ ;  /* 0x0000004806067810 */ /* 0x000fe20007ffe0ff */
[----:B------:R-:W-:Y:S01]  /*11cc0*/  IMAD R3, R7, c[0x0][0x4e8], R3 ;  /* 0x00013a0007037a24 */ /* 0x000fe200078e0203 */
[----:B------:R-:W-:Y:S02]  /*11cd0*/  ISETP.GE.OR P2, PT, R14, UR4, P0 ;  /* 0x000000040e007c0c */ /* 0x000fe40008746670 */
[----:B------:R-:W-:Y:S02]  /*11ce0*/  ISETP.GE.OR P1, PT, R11, UR4, P0 ;  /* 0x000000040b007c0c */ /* 0x000fe40008726670 */
[----:B------:R-:W-:Y:S02]  /*11cf0*/  ISETP.GE.OR P0, PT, R6, UR4, P0 ;  /* 0x0000000406007c0c */ /* 0x000fe40008706670 */
[----:B------:R-:W-:Y:S01]  /*11d00*/  SHF.R.S32.HI R6, RZ, 0x1f, R3 ;  /* 0x0000001fff067819 */ /* 0x000fe20000011403 */
[----:B--2---:R2:W-:Y:S04]  /*11d10*/  @!P3 ST.E [R18.64], R10 ;  /* 0x0000000a1200b985 */ /* 0x0045e8000c101906 */
[----:B------:R-:W-:-:S02]  /*11d20*/  IMAD R6, R6, c[0x0][0x3d8], RZ ;  /* 0x0000f60006067a24 */ /* 0x000fc400078e02ff */
[----:B---3--:R2:W-:Y:S01]  /*11d30*/  @!P2 ST.E [R16.64], R12 ;  /* 0x0000000c1000a985 */ /* 0x0085e2000c101906 */
[----:B------:R-:W-:Y:S01]  /*11d40*/  IMAD.IADD R63, R21, 0x1, R62 ;  /* 0x00000001153f7824 */ /* 0x000fe200078e023e */
[----:B------:R-:W-:Y:S01]  /*11d50*/  MOV R62, R20 ;  /* 0x00000014003e7202 */ /* 0x000fe20000000f00 */
[C---:B------:R-:W-:Y:S01]  /*11d60*/  IMAD R60, R3.reuse, c[0x0][0x3dc], R6 ;  /* 0x0000f700033c7a24 */ /* 0x040fe200078e0206 */
[----:B----4-:R2:W-:Y:S04]  /*11d70*/  @!P1 ST.E [R8.64], R13 ;  /* 0x0000000d08009985 */ /* 0x0105e8000c101906 */
[----:B-1----:R2:W-:Y:S04]  /*11d80*/  @!P0 ST.E [R4.64], R0 ;  /* 0x0000000004008985 */ /* 0x0025e8000c101906 */
        /* <DEDUP_REMOVED lines=14> */
[----:B------:R-:W-:Y:S01]  /*11e70*/  IMAD.WIDE.U32 R62, R3, c[0x0][0x3d8], R62 ;  /* 0x0000f600033e7a25 */ /* 0x000fe200078e003e */
[----:B------:R-:W-:-:S03]  /*11e80*/  IADD3 R70, R61, R64, RZ ;  /* 0x000000403d467210 */ /* 0x000fc60007ffe0ff */
[----:B------:R-:W-:Y:S01]  /*11e90*/  IMAD.IADD R60, R63, 0x1, R60 ;  /* 0x000000013f3c7824 */ /* 0x000fe200078e023c */
[----:B------:R-:W-:-:S04]  /*11ea0*/  LEA R69, P0, R62, c[0x0][0x380], 0x1 ;  /* 0x0000e0003e457a11 */ /* 0x000fc800078008ff */
[----:B------:R-:W-:Y:S02]  /*11eb0*/  LEA.HI.X R68, R62, c[0x0][0x384], R60, 0x1, P0 ;  /* 0x0000e1003e447a11 */ /* 0x000fe400000f0c3c */
[----:B------:R-:W-:Y:S01]  /*11ec0*/  ISETP.GE.AND P0, PT, R70, UR4, PT ;  /* 0x0000000446007c0c */ /* 0x000fe2000bf06270 */
[----:B------:R2:W1:Y:S04]  /*11ed0*/  SHFL.IDX PT, R0, R69, RZ, 0x181f ;  /* 0x00181fff45007589 */ /* 0x00046800000e0000 */
[----:B------:R2:W1:Y:S08]  /*11ee0*/  SHFL.IDX PT, R3, R68, RZ, 0x181f ;  /* 0x00181fff44037589 */ /* 0x00047000000e0000 */
[----:B------:R-:W-:Y:S05]  /*11ef0*/  @P0 BRA `(.L_x_1677) ;  /* 0x000000a000000947 */ /* 0x000fea0003800000 */
[----:B---34-:R-:W3:Y:S01]  /*11f00*/  LDS.128 R64, [R251+0x80] ;  /* 0x00008000fb407984 */ /* 0x018ee20000000c00 */
[----:B-----5:R-:W-:-:S02]  /*11f10*/  ISETP.GE.AND P3, PT, R71, c[0x0][0x3c8], PT ;  /* 0x0000f20047007a0c */ /* 0x020fc40003f66270 */
[----:B------:R-:W-:Y:S01]  /*11f20*/  ISETP.GE.AND P2, PT, R250, c[0x0][0x3c8], PT ;  /* 0x0000f200fa007a0c */ /* 0x000fe20003f46270 */
[----:B------:R-:W4:Y:S10]  /*11f30*/  LDS.128 R60, [R251+0x4080] ;  /* 0x00408000fb3c7984 */ /* 0x000f340000000c00 */
[----:B-1----:R-:W-:-:S02]  /*11f40*/  @!P3 LEA R72, P1, R71, R0, 0x1 ;  /* 0x000000004748b211 */ /* 0x002fc400078208ff */
[C---:B------:R-:W-:Y:S02]  /*11f50*/  @!P2 LEA R74, P0, R250.reuse, R0, 0x1 ;  /* 0x00000000fa4aa211 */ /* 0x040fe400078008ff */
[-C--:B------:R-:W-:Y:S02]  /*11f60*/  @!P3 LEA.HI.X R73, R71, R3.reuse, R246, 0x1, P1 ;  /* 0x000000034749b211 */ /* 0x080fe400008f0cf6 */
[----:B------:R-:W-:-:S03]  /*11f70*/  @!P2 LEA.HI.X R75, R250, R3, R245, 0x1, P0 ;  /* 0x00000003fa4ba211 */ /* 0x000fc600000f0cf5 */
[----:B---3--:R1:W-:Y:S04]  /*11f80*/  @!P3 ST.E.128 [R72.64], R64 ;  /* 0x000000404800b985 */ /* 0x0083e8000c101d06 */
[----:B----4-:R1:W-:Y:S02]  /*11f90*/  @!P2 ST.E.128 [R74.64], R60 ;  /* 0x0000003c4a00a985 */ /* 0x0103e4000c101d06 */
.L_x_1677:
[----:B---34-:R-:W-:Y:S05]  /*11fa0*/  BSYNC B0 ;  /* 0x0000000000007941 */ /* 0x018fea0003800000 */
.L_x_1676:
[----:B-1----:R-:W-:Y:S01]  /*11fb0*/  IADD3 R60, R70, 0x10, RZ ;  /* 0x00000010463c7810 */ /* 0x002fe20007ffe0ff */
[----:B------:R1:W3:Y:S01]  /*11fc0*/  SHFL.IDX PT, R3, R68, 0x1, 0x181f ;  /* 0x00381f0044037f89 */ /* 0x0002e200000e0000 */
[----:B------:R-:W-:Y:S02]  /*11fd0*/  BSSY B0, `(.L_x_1678) ;  /* 0x000000c000007945 */ /* 0x000fe40003800000 */
[----:B------:R-:W-:Y:S01]  /*11fe0*/  ISETP.GE.AND P0, PT, R60, UR4, PT ;  /* 0x000000043c007c0c */ /* 0x000fe2000bf06270 */
[----:B--2---:R1:W2:-:S12]  /*11ff0*/  SHFL.IDX PT, R0, R69, 0x1, 0x181f ;  /* 0x00381f0045007f89 */ /* 0x00429800000e0000 */
[----:B------:R-:W-:Y:S05]  /*12000*/  @P0 BRA `(.L_x_1679) ;  /* 0x0000008000000947 */ /* 0x000fea0003800000 */
[----:B-----5:R-:W-:Y:S02]  /*12010*/  ISETP.GE.AND P1, PT, R71, c[0x0][0x3c8], PT ;  /* 0x0000f20047007a0c */ /* 0x020fe40003f26270 */
[----:B------:R-:W-:-:S11]  /*12020*/  ISETP.GE.AND P0, PT, R250, c[0x0][0x3c8], PT ;  /* 0x0000f200fa007a0c */ /* 0x000fd60003f06270 */
[CC--:B--2---:R-:W-:Y:S02]  /*12030*/  @!P1 LEA R60, P3, R71.reuse, R0.reuse, 0x1 ;  /* 0x00000000473c9211 */ /* 0x0c4fe400078608ff */
[C---:B------:R-:W-:Y:S02]  /*12040*/  @!P0 LEA R62, P2, R250.reuse, R0, 0x1 ;  /* 0x00000000fa3e8211 */ /* 0x040fe400078408ff */
[-C--:B---3--:R-:W-:Y:S02]  /*12050*/  @!P1 LEA.HI.X R61, R71, R3.reuse, R246, 0x1, P3 ;  /* 0x00000003473d9211 */ /* 0x088fe400018f0cf6 */
[----:B------:R-:W-:-:S03]  /*12060*/  @!P0 LEA.HI.X R63, R250, R3, R245, 0x1, P2 ;  /* 0x00000003fa3f8211 */ /* 0x000fc600010f0cf5 */
[----:B------:R2:W-:Y:S04]  /*12070*/  @!P1 ST.E.128 [R60.64], R56 ;  /* 0x000000383c009985 */ /* 0x0005e8000c101d06 */
[----:B------:R2:W-:Y:S02]  /*12080*/  @!P0 ST.E.128 [R62.64], R28 ;  /* 0x0000001c3e008985 */ /* 0x0005e4000c101d06 */
.L_x_1679:
[----:B------:R-:W-:Y:S05]  /*12090*/  BSYNC B0 ;  /* 0x0000000000007941 */ /* 0x000fea0003800000 */
.L_x_1678:
[----:B--2---:R-:W-:Y:S01]  /*120a0*/  IADD3 R28, R70, 0x20, RZ ;  /* 0x00000020461c7810 */ /* 0x004fe20007ffe0ff */
[----:B---3--:R2:W3:Y:S01]  /*120b0*/  SHFL.IDX PT, R3, R68, 0x2, 0x181f ;  /* 0x00581f0044037f89 */ /* 0x0084e200000e0000 */
[----:B------:R-:W-:Y:S02]  /*120c0*/  BSSY B0, `(.L_x_1680) ;  /* 0x000000c000007945 */ /* 0x000fe40003800000 */
[----:B------:R-:W-:Y:S01]  /*120d0*/  ISETP.GE.AND P0, PT, R28, UR4, PT ;  /* 0x000000041c007c0c */ /* 0x000fe2000bf06270 */
[----:B------:R2:W4:-:S12]  /*120e0*/  SHFL.IDX PT, R0, R69, 0x2, 0x181f ;  /* 0x00581f0045007f89 */ /* 0x00051800000e0000 */
[----:B------:R-:W-:Y:S05]  /*120f0*/  @P0 BRA `(.L_x_1681) ;  /* 0x0000008000000947 */ /* 0x000fea0003800000 */
[----:B-----5:R-:W-:Y:S02]  /*12100*/  ISETP.GE.AND P1, PT, R71, c[0x0][0x3c8], PT ;  /* 0x0000f20047007a0c */ /* 0x020fe40003f26270 */
[----:B------:R-:W-:-:S11]  /*12110*/  ISETP.GE.AND P0, PT, R250, c[0x0][0x3c8], PT ;  /* 0x0000f200fa007a0c */ /* 0x000fd60003f06270 */
[CC--:B----4-:R-:W-:Y:S02]  /*12120*/  @!P1 LEA R28, P3, R71.reuse, R0.reuse, 0x1 ;  /* 0x00000000471c9211 */ /* 0x0d0fe400078608ff */
[C---:B------:R-:W-:Y:S02]  /*12130*/  @!P0 LEA R30, P2, R250.reuse, R0, 0x1 ;  /* 0x00000000fa1e8211 */ /* 0x040fe400078408ff */
[-C--:B---3--:R-:W-:Y:S02]  /*12140*/  @!P1 LEA.HI.X R29, R71, R3.reuse, R246, 0x1, P3 ;  /* 0x00000003471d9211 */ /* 0x088fe400018f0cf6 */
[----:B------:R-:W-:-:S03]  /*12150*/  @!P0 LEA.HI.X R31, R250, R3, R245, 0x1, P2 ;  /* 0x00000003fa1f8211 */ /* 0x000fc600010f0cf5 */
[----:B------:R3:W-:Y:S04]  /*12160*/  @!P1 ST.E.128 [R28.64], R52 ;  /* 0x000000341c009985 */ /* 0x0007e8000c101d06 */
[----:B------:R3:W-:Y:S02]  /*12170*/  @!P0 ST.E.128 [R30.64], R24 ;  /* 0x000000181e008985 */ /* 0x0007e4000c101d06 */
.L_x_1681:
[----:B------:R-:W-:Y:S05]  /*12180*/  BSYNC B0 ;  /* 0x0000000000007941 */ /* 0x000fea0003800000 */
.L_x_1680:
[----:B---3--:R-:W-:Y:S01]  /*12190*/  IADD3 R24, R70, 0x30, RZ ;  /* 0x0000003046187810 */ /* 0x008fe20007ffe0ff */
[----:B------:R3:W1:Y:S01]  /*121a0*/  SHFL.IDX PT, R3, R68, 0x3, 0x181f ;  /* 0x00781f0044037f89 */ /* 0x00066200000e0000 */
[----:B------:R-:W-:Y:S02]  /*121b0*/  BSSY B0, `(.L_x_1682) ;  /* 0x000000c000007945 */ /* 0x000fe40003800000 */
[----:B------:R-:W-:Y:S01]  /*121c0*/  ISETP.GE.AND P0, PT, R24, UR4, PT ;  /* 0x0000000418007c0c */ /* 0x000fe2000bf06270 */
[----:B----4-:R3:W4:-:S12]  /*121d0*/  SHFL.IDX PT, R0, R69, 0x3, 0x181f ;  /* 0x00781f0045007f89 */ /* 0x01071800000e0000 */
[----:B------:R-:W-:Y:S05]  /*121e0*/  @P0 BRA `(.L_x_1683) ;  /* 0x0000008000000947 */ /* 0x000fea0003800000 */
[----:B-----5:R-:W-:Y:S02]  /*121f0*/  ISETP.GE.AND P1, PT, R71, c[0x0][0x3c8], PT ;  /* 0x0000f20047007a0c */ /* 0x020fe40003f26270 */
[----:B------:R-:W-:-:S11]  /*12200*/  ISETP.GE.AND P0, PT, R250, c[0x0][0x3c8], PT ;  /* 0x0000f200fa007a0c */ /* 0x000fd60003f06270 */
[CC--:B----4-:R-:W-:Y:S02]  /*12210*/  @!P1 LEA R24, P3, R71.reuse, R0.reuse, 0x1 ;  /* 0x0000000047189211 */ /* 0x0d0fe400078608ff */
[C---:B------:R-:W-:Y:S02]  /*12220*/  @!P0 LEA R26, P2, R250.reuse, R0, 0x1 ;  /* 0x00000000fa1a8211 */ /* 0x040fe400078408ff */
[-C--:B-1----:R-:W-:Y:S02]  /*12230*/  @!P1 LEA.HI.X R25, R71, R3.reuse, R246, 0x1, P3 ;  /* 0x0000000347199211 */ /* 0x082fe400018f0cf6 */
[----:B------:R-:W-:-:S03]  /*12240*/  @!P0 LEA.HI.X R27, R250, R3, R245, 0x1, P2 ;  /* 0x00000003fa1b8211 */ /* 0x000fc600010f0cf5 */
[----:B------:R1:W-:Y:S04]  /*12250*/  @!P1 ST.E.128 [R24.64], R48 ;  /* 0x0000003018009985 */ /* 0x0003e8000c101d06 */
[----:B------:R1:W-:Y:S02]  /*12260*/  @!P0 ST.E.128 [R26.64], R20 ;  /* 0x000000141a008985 */ /* 0x0003e4000c101d06 */
.L_x_1683:
[----:B------:R-:W-:Y:S05]  /*12270*/  BSYNC B0 ;  /* 0x0000000000007941 */ /* 0x000fea0003800000 */
.L_x_1682:
[----:B-1----:R-:W-:Y:S01]  /*12280*/  IADD3 R20, R70, 0x40, RZ ;  /* 0x0000004046147810 */ /* 0x002fe20007ffe0ff */
[----:B------:R1:W2:Y:S01]  /*12290*/  SHFL.IDX PT, R3, R68, 0x4, 0x181f ;  /* 0x00981f0044037f89 */ /* 0x0002a200000e0000 */
        /* <DEDUP_REMOVED lines=8> */
[-C--:B--2---:R-:W-:Y:S02]  /*12320*/  @!P1 LEA.HI.X R21, R71, R3.reuse, R246, 0x1, P3 ;  /* 0x0000000347159211 */ /* 0x084fe400018f0cf6 */
[----:B------:R-:W-:-:S03]  /*12330*/  @!P0 LEA.HI.X R23, R250, R3, R245, 0x1, P2 ;  /* 0x00000003fa178211 */ /* 0x000fc600010f0cf5 */
[----:B------:R2:W-:Y:S04]  /*12340*/  @!P1 ST.E.128 [R20.64], R44 ;  /* 0x0000002c14009985 */ /* 0x0005e8000c101d06 */
[----:B------:R2:W-:Y:S02]  /*12350*/  @!P0 ST.E.128 [R22.64], R16 ;  /* 0x0000001016008985 */ /* 0x0005e4000c101d06 */
.L_x_1685:
[----:B------:R-:W-:Y:S05]  /*12360*/  BSYNC B0 ;  /* 0x0000000000007941 */ /* 0x000fea0003800000 */
.L_x_1684:
[----:B--2---:R-:W-:Y:S01]  /*12370*/  IADD3 R16, R70, 0x50, RZ ;  /* 0x0000005046107810 */ /* 0x004fe20007ffe0ff */
        /* <DEDUP_REMOVED lines=13> */
.L_x_1687:
[----:B------:R-:W-:Y:S05]  /*12450*/  BSYNC B0 ;  /* 0x0000000000007941 */ /* 0x000fea0003800000 */
.L_x_1686:
        /* <DEDUP_REMOVED lines=14> */
.L_x_1689:
[----:B------:R-:W-:Y:S05]  /*12540*/  BSYNC B0 ;  /* 0x0000000000007941 */ /* 0x000fea0003800000 */
.L_x_1688:
[----:B------:R-:W-:Y:S01]  /*12550*/  IADD3 R70, R70, 0x70, RZ ;  /* 0x0000007046467810 */ /* 0x000fe20007ffe0ff */
[----:B-123--:R-:W1:Y:S03]  /*12560*/  SHFL.IDX PT, R68, R68, 0x7, 0x181f ;  /* 0x00f81f0044447f89 */ /* 0x00ee6600000e0000 */
[----:B------:R-:W-:Y:S01]  /*12570*/  ISETP.GE.AND P0, PT, R70, UR4, PT ;  /* 0x0000000446007c0c */ /* 0x000fe2000bf06270 */
[----:B------:R-:W2:-:S12]  /*12580*/  SHFL.IDX PT, R69, R69, 0x7, 0x181f ;  /* 0x00f81f0045457f89 */ /* 0x000e9800000e0000 */
[----:B------:R-:W-:Y:S05]  /*12590*/  @P0 BRA `(.L_x_1690) ;  /* 0x00000de000000947 */ /* 0x000fea0003800000 */
[----:B-----5:R-:W-:-:S13]  /*125a0*/  ISETP.GE.AND P0, PT, R71, c[0x0][0x3c8], PT ;  /* 0x0000f20047007a0c */ /* 0x020fda0003f06270 */
[----:B--2---:R-:W-:-:S04]  /*125b0*/  @!P0 LEA R8, P1, R71, R69, 0x1 ;  /* 0x0000004547088211 */ /* 0x004fc800078208ff */
        /* <DEDUP_REMOVED lines=8> */
.L_x_1674:
[----:B--2---:R-:W2:Y:S04]  /*12640*/  LDL R11, [R1+0x40] ;  /* 0x00004000010b7983 */ /* 0x004ea80000100800 */
[----:B------:R-:W3:Y:S04]  /*12650*/  LDL R10, [R1+0x50] ;  /* 0x00005000010a7983 */ /* 0x000ee80000100800 */
[----:B------:R4:W5:Y:S01]  /*12660*/  LDL R12, [R1+0x3c] ;  /* 0x00003c00010c7983 */ /* 0x0009620000100800 */
[----:B------:R-:W-:Y:S01]  /*12670*/  ISETP.GE.AND P0, PT, R247, 0x80, PT ;  /* 0x00000080f700780c */ /* 0x000fe20003f06270 */
[----:B------:R-:W-:Y:S01]  /*12680*/  BSSY B0, `(.L_x_1691) ;  /* 0x0000022000007945 */ /* 0x000fe20003800000 */
[----:B--2---:R-:W-:-:S02]  /*12690*/  SHF.R.S32.HI R3, RZ, 0x1f, R11 ;  /* 0x0000001fff037819 */ /* 0x004fc4000001140b */
[----:B---3--:R-:W-:-:S09]  /*126a0*/  SHF.R.S32.HI R0, RZ, 0x1f, R10 ;  /* 0x0000001fff007819 */ /* 0x008fd2000001140a */
[----:B------:R-:W-:Y:S05]  /*126b0*/  @P0 BRA `(.L_x_1692) ;  /* 0x000001e000000947 */ /* 0x000fea0003800000 */
[----:B----4-:R-:W-:Y:S02]  /*126c0*/  MOV R6, c[0x0][0x4e8] ;  /* 0x00013a0000067a02 */ /* 0x010fe40000000f00 */
[----:B-----5:R-:W-:-:S03]  /*126d0*/  IADD3 R4, R12, R247, RZ ;  /* 0x000000f70c047210 */ /* 0x020fc60007ffe0ff */
[----:B------:R-:W-:-:S05]  /*126e0*/  IMAD R5, R6, c[0x0][0x388], RZ ;  /* 0x0000e20006057a24 */ /* 0x000fca00078e02ff */
[----:B------:R-:W-:-:S13]  /*126f0*/  ISETP.GE.AND P0, PT, R4, R5, PT ;  /* 0x000000050400720c */ /* 0x000fda0003f06270 */
[----:B------:R-:W-:Y:S05]  /*12700*/  @P0 BRA `(.L_x_1692) ;  /* 0x0000019000000947 */ /* 0x000fea0003800000 */
[----:B------:R-:W-:Y:S01]  /*12710*/  ISETP.NE.AND P0, PT, R6, 0x1, PT ;  /* 0x000000010600780c */ /* 0x000fe20003f05270 */
[----:B------:R-:W-:Y:S01]  /*12720*/  IMAD R5, R3, c[0x0][0x490], RZ ;  /* 0x0001240003057a24 */ /* 0x000fe200078e02ff */
[----:B------:R-:W-:Y:S01]  /*12730*/  MOV R7, R4 ;  /* 0x0000000400077202 */ /* 0x000fe20000000f00 */
[----:B------:R-:W-:-:S04]  /*12740*/  IMAD.WIDE.U32 R8, R11, c[0x0][0x490], RZ ;  /* 0x000124000b087a25 */ /* 0x000fc800078e00ff */
[----:B------:R-:W-:-:S05]  /*12750*/  IMAD R5, R11, c[0x0][0x494], R5 ;  /* 0x000125000b057a24 */ /* 0x000fca00078e0205 */
[----:B------:R-:W-:Y:S01]  /*12760*/  IADD3 R9, R9, R5, RZ ;  /* 0x0000000509097210 */ /* 0x000fe20007ffe0ff */
[----:B------:R-:W-:-:S04]  /*12770*/  @P0 IMAD.HI.U32 R6, R4, c[0x0][0x4ec], RZ ;  /* 0x00013b0004060a27 */ /* 0x000fc800078e00ff */
[----:B------:R-:W-:Y:S01]  /*12780*/  IMAD.WIDE.U32 R8, R10, c[0x0][0x498], R8 ;  /* 0x000126000a087a25 */ /* 0x000fe200078e0008 */
[----:B------:R-:W-:-:S03]  /*12790*/  @P0 SHF.R.U32.HI R7, RZ, c[0x0][0x4f0], R6 ;  /* 0x00013c00ff070a19 */ /* 0x000fc60000011606 */
[----:B------:R-:W-:Y:S01]  /*127a0*/  IMAD R6, R0, c[0x0][0x498], RZ ;  /* 0x0001260000067a24 */ /* 0x000fe200078e02ff */
[C---:B------:R-:W-:Y:S02]  /*127b0*/  IADD3 R5, -R7.reuse, RZ, RZ ;  /* 0x000000ff07057210 */ /* 0x040fe40007ffe1ff */
[----:B------:R-:W-:Y:S01]  /*127c0*/  IADD3 R8, P0, R7, R8, RZ ;  /* 0x0000000807087210 */ /* 0x000fe20007f1e0ff */
        /* <DEDUP_REMOVED lines=13> */
.L_x_1692:
[----:B----4-:R-:W-:Y:S05]  /*128a0*/  BSYNC B0 ;  /* 0x0000000000007941 */ /* 0x010fea0003800000 */
.L_x_1691:
[----:B------:R-:W3:Y:S01]  /*128b0*/  LDL R5, [R1+0x4] ;  /* 0x0000040001057983 */ /* 0x000ee20000100800 */
[----:B--2---:R-:W-:Y:S01]  /*128c0*/  MOV R4, c[0x0][0x4e8] ;  /* 0x00013a0000047a02 */ /* 0x004fe20000000f00 */
[----:B------:R-:W-:-:S03]  /*128d0*/  IMAD.WIDE.U32 R6, R11, c[0x0][0x3e8], RZ ;  /* 0x0000fa000b067a25 */ /* 0x000fc600078e00ff */
[----:B------:R-:W-:Y:S01]  /*128e0*/  ISETP.NE.AND P0, PT, R4, 0x1, PT ;  /* 0x000000010400780c */ /* 0x000fe20003f05270 */
[----:B------:R-:W-:Y:S02]  /*128f0*/  IMAD R4, R3, c[0x0][0x3e8], RZ ;  /* 0x0000fa0003047a24 */ /* 0x000fe400078e02ff */
[----:B------:R-:W-:Y:S02]  /*12900*/  IMAD R0, R0, c[0x0][0x3f0], RZ ;  /* 0x0000fc0000007a24 */ /* 0x000fe400078e02ff */
[----:B------:R-:W-:Y:S02]  /*12910*/  IMAD R4, R11, c[0x0][0x3ec], R4 ;  /* 0x0000fb000b047a24 */ /* 0x000fe400078e0204 */
[----:B------:R-:W-:-:S03]  /*12920*/  IMAD R0, R10, c[0x0][0x3f4], R0 ;  /* 0x0000fd000a007a24 */ /* 0x000fc600078e0200 */
[----:B------:R-:W-:-:S05]  /*12930*/  IADD3 R7, R7, R4, RZ ;  /* 0x0000000407077210 */ /* 0x000fca0007ffe0ff */
[----:B------:R-:W-:-:S05]  /*12940*/  IMAD.WIDE.U32 R6, R10, c[0x0][0x3f0], R6 ;  /* 0x0000fc000a067a25 */ /* 0x000fca00078e0006 */
[----:B------:R-:W-:Y:S02]  /*12950*/  IADD3 R7, R7, R0, RZ ;  /* 0x0000000007077210 */ /* 0x000fe40007ffe0ff */
[----:B---3-5:R-:W-:-:S04]  /*12960*/  IADD3 R3, R5, R12, RZ ;  /* 0x0000000c05037210 */ /* 0x028fc80007ffe0ff */
[----:B------:R-:W-:Y:S01]  /*12970*/  MOV R8, R3 ;  /* 0x0000000300087202 */ /* 0x000fe20000000f00 */
[----:B------:R-:W-:-:S05]  /*12980*/  @P0 IMAD.HI.U32 R5, R3, c[0x0][0x4ec], RZ ;  /* 0x00013b0003050a27 */ /* 0x000fca00078e00ff */
[----:B------:R-:W-:-:S04]  /*12990*/  @P0 SHF.R.U32.HI R8, RZ, c[0x0][0x4f0], R5 ;  /* 0x00013c00ff080a19 */ /* 0x000fc80000011605 */
[----:B------:R-:W-:Y:S01]  /*129a0*/  SHF.R.S32.HI R5, RZ, 0x1f, R8 ;  /* 0x0000001fff057819 */ /* 0x000fe20000011408 */
[C---:B------:R-:W-:Y:S01]  /*129b0*/  IMAD.WIDE.U32 R6, R8.reuse, c[0x0][0x3e0], R6 ;  /* 0x0000f80008067a25 */ /* 0x040fe200078e0006 */
[----:B------:R-:W-:-:S03]  /*129c0*/  IADD3 R4, -R8, RZ, RZ ;  /* 0x000000ff08047210 */ /* 0x000fc60007ffe1ff */
[----:B------:R-:W-:Y:S02]  /*129d0*/  IMAD R5, R5, c[0x0][0x3e0], RZ ;  /* 0x0000f80005057a24 */ /* 0x000fe400078e02ff */
[----:B------:R-:W-:Y:S02]  /*129e0*/  IMAD R4, R4, c[0x0][0x4e8], R3 ;  /* 0x00013a0004047a24 */ /* 0x000fe400078e0203 */
[----:B------:R-:W-:-:S03]  /*129f0*/  IMAD R5, R8, c[0x0][0x3e4], R5 ;  /* 0x0000f90008057a24 */ /* 0x000fc600078e0205 */
[----:B------:R-:W-:Y:S02]  /*12a00*/  SHF.R.S32.HI R0, RZ, 0x1f, R4 ;  /* 0x0000001fff007819 */ /* 0x000fe40000011404 */
[----:B------:R-:W-:-:S03]  /*12a10*/  IADD3 R7, R7, R5, RZ ;  /* 0x0000000507077210 */ /* 0x000fc60007ffe0ff */
[----:B------:R-:W-:Y:S02]  /*12a20*/  IMAD R0, R0, c[0x0][0x3d8], RZ ;  /* 0x0000f60000007a24 */ /* 0x000fe400078e02ff */
[----:B------:R-:W-:-:S04]  /*12a30*/  IMAD.WIDE.U32 R6, R4, c[0x0][0x3d8], R6 ;  /* 0x0000f60004067a25 */ /* 0x000fc800078e0006 */
[----:B------:R-:W-:Y:S01]  /*12a40*/  IMAD R0, R4, c[0x0][0x3dc], R0 ;  /* 0x0000f70004007a24 */ /* 0x000fe200078e0200 */
[----:B------:R-:W-:-:S04]  /*12a50*/  LEA R10, P0, R6, c[0x0][0x380], 0x1 ;  /* 0x0000e000060a7a11 */ /* 0x000fc800078008ff */
[----:B------:R-:W-:-:S04]  /*12a60*/  IADD3 R0, R7, R0, RZ ;  /* 0x0000000007007210 */ /* 0x000fc80007ffe0ff */
[----:B------:R-:W-:Y:S01]  /*12a70*/  LEA.HI.X R3, R6, c[0x0][0x384], R0, 0x1, P0 ;  /* 0x0000e10006037a11 */ /* 0x000fe200000f0c00 */
[----:B------:R-:W-:Y:S05]  /*12a80*/  BRA.DIV ~URZ, `(.L_x_1693) ;  /* 0x000047a27f007947 */ /* 0x000fea000b800000 */
[----:B------:R2:W3:Y:S02]  /*12a90*/  SHFL.IDX PT, R11, R3, RZ, 0x181f ;  /* 0x00181fff030b7589 */ /* 0x0004e400000e0000 */
.L_x_1751:
[----:B------:R-:W-:Y:S05]  /*12aa0*/  BRA.DIV ~URZ, `(.L_x_1694) ;  /* 0x000047f27f007947 */ /* 0x000fea000b800000 */
[----:B------:R4:W1:Y:S02]  /*12ab0*/  SHFL.IDX PT, R4, R10, RZ, 0x181f ;  /* 0x00181fff0a047589 */ /* 0x00086400000e0000 */
.L_x_1752:
[----:B------:R-:W5:Y:S01]  /*12ac0*/  LDL.LU R6, [R1+0x3c] ;  /* 0x00003c0001067983 */ /* 0x000f620000300800 */
[----:B------:R-:W-:Y:S01]  /*12ad0*/  SHF.R.S32.HI R5, RZ, 0x1f, R247 ;  /* 0x0000001fff057819 */ /* 0x000fe200000114f7 */
[----:B------:R-:W-:Y:S01]  /*12ae0*/  IMAD.MOV.U32 R0, RZ, RZ, c[0x0][0x4e8] ;  /* 0x00013a00ff007624 */ /* 0x000fe200078e00ff */
[----:B------:R-:W-:Y:S02]  /*12af0*/  BSSY B0, `(.L_x_1695) ;  /* 0x0000010000007945 */ /* 0x000fe40003800000 */
[----:B------:R-:W-:Y:S01]  /*12b00*/  LEA.HI R5, R5, R247, RZ, 0x3 ;  /* 0x000000f705057211 */ /* 0x000fe200078f18ff */
[----:B------:R-:W-:-:S03]  /*12b10*/  IMAD R0, R0, c[0x0][0x388], RZ ;  /* 0x0000e20000007a24 */ /* 0x000fc600078e02ff */
[----:B------:R-:W-:-:S05]  /*12b20*/  SHF.R.S32.HI R5, RZ, 0x3, R5 ;  /* 0x00000003ff057819 */ /* 0x000fca0000011405 */
[----:B-----5:R-:W-:-:S05]  /*12b30*/  IMAD.IADD R12, R5, 0x1, R6 ;  /* 0x00000001050c7824 */ /* 0x020fca00078e0206 */
[----:B------:R-:W-:-:S13]  /*12b40*/  ISETP.GE.AND P0, PT, R12, R0, PT ;  /* 0x000000000c00720c */ /* 0x000fda0003f06270 */
[----:B------:R-:W-:Y:S05]  /*12b50*/  @P0 BRA `(.L_x_1696) ;  /* 0x0000009000000947 */ /* 0x000fea0003800000 */
[----:B------:R-:W5:Y:S01]  /*12b60*/  LDL R8, [R1+0xc] ;  /* 0x00000c0001087983 */ /* 0x000f620000100800 */
[----:B------:R-:W-:Y:S02]  /*12b70*/  ISETP.GE.AND P0, PT, R250, c[0x0][0x3c8], PT ;  /* 0x0000f200fa007a0c */ /* 0x000fe40003f06270 */
[----:B-----5:R-:W-:-:S13]  /*12b80*/  ISETP.GE.AND P1, PT, R8, c[0x0][0x3c8], PT ;  /* 0x0000f20008007a0c */ /* 0x020fda0003f26270 */
[-C--:B-1----:R-:W-:Y:S02]  /*12b90*/  @!P1 LEA R6, P3, R8, R4.reuse, 0x1 ;  /* 0x0000000408069211 */ /* 0x082fe400078608ff */
[----:B------:R-:W-:Y:S02]  /*12ba0*/  @!P0 LEA R4, P2, R250, R4, 0x1 ;  /* 0x00000004fa048211 */ /* 0x000fe400078408ff */
[-C--:B---3--:R-:W-:Y:S02]  /*12bb0*/  @!P1 LEA.HI.X R7, R8, R11.reuse, R246, 0x1, P3 ;  /* 0x0000000b08079211 */ /* 0x088fe400018f0cf6 */
[----:B------:R-:W-:-:S03]  /*12bc0*/  @!P0 LEA.HI.X R5, R250, R11, R245, 0x1, P2 ;  /* 0x0000000bfa058211 */ /* 0x000fc600010f0cf5 */
[----:B------:R1:W-:Y:S04]  /*12bd0*/  @!P1 ST.E.128 [R6.64], RZ ;  /* 0x000000ff06009985 */ /* 0x0003e8000c101d06 */
[----:B------:R1:W-:Y:S02]  /*12be0*/  @!P0 ST.E.128 [R4.64], RZ ;  /* 0x000000ff04008985 */ /* 0x0003e4000c101d06 */
.L_x_1696:
[----:B------:R-:W-:Y:S05]  /*12bf0*/  BSYNC B0 ;  /* 0x0000000000007941 */ /* 0x000fea0003800000 */
.L_x_1695:
[----:B------:R-:W-:Y:S05]  /*12c00*/  BRA.DIV ~URZ, `(.L_x_1697) ;  /* 0x000047027f007947 */ /* 0x000fea000b800000 */
[----:B---3--:R3:W2:Y:S04]  /*12c10*/  SHFL.IDX PT, R11, R3, 0x1, 0x181f ;  /* 0x00381f00030b7f89 */ /* 0x0086a800000e0000 */
[----:B-1----:R3:W1:Y:S02]  /*12c20*/  SHFL.IDX PT, R4, R10, 0x1, 0x181f ;  /* 0x00381f000a047f89 */ /* 0x00266400000e0000 */
.L_x_1753:
[----:B------:R-:W-:Y:S01]  /*12c30*/  IADD3 R5, R12, 0x10, RZ ;  /* 0x000000100c057810 */ /* 0x000fe20007ffe0ff */
[----:B------:R-:W-:Y:S03]  /*12c40*/  BSSY B0, `(.L_x_1698) ;  /* 0x000000c000007945 */ /* 0x000fe60003800000 */
[----:B------:R-:W-:-:S13]  /*12c50*/  ISETP.GE.AND P0, PT, R5, R0, PT ;  /* 0x000000000500720c */ /* 0x000fda0003f06270 */
[----:B------:R-:W-:Y:S05]  /*12c60*/  @P0 BRA `(.L_x_1699) ;  /* 0x0000009000000947 */ /* 0x000fea0003800000 */
[----:B------:R-:W5:Y:S01]  /*12c70*/  LDL R8, [R1+0xc] ;  /* 0x00000c0001087983 */ /* 0x000f620000100800 */
[----:B------:R-:W-:Y:S02]  /*12c80*/  ISETP.GE.AND P0, PT, R250, c[0x0][0x3c8], PT ;  /* 0x0000f200fa007a0c */ /* 0x000fe40003f06270 */
[----:B-----5:R-:W-:-:S13]  /*12c90*/  ISETP.GE.AND P1, PT, R8, c[0x0][0x3c8], PT ;  /* 0x0000f20008007a0c */ /* 0x020fda0003f26270 */
[-C--:B-1----:R-:W-:Y:S02]  /*12ca0*/  @!P1 LEA R6, P3, R8, R4.reuse, 0x1 ;  /* 0x0000000408069211 */ /* 0x082fe400078608ff */
[----:B------:R-:W-:Y:S02]  /*12cb0*/  @!P0 LEA R4, P2, R250, R4, 0x1 ;  /* 0x00000004fa048211 */ /* 0x000fe400078408ff */
[-C--:B--2---:R-:W-:Y:S02]  /*12cc0*/  @!P1 LEA.HI.X R7, R8, R11.reuse, R246, 0x1, P3 ;  /* 0x0000000b08079211 */ /* 0x084fe400018f0cf6 */
[----:B------:R-:W-:-:S03]  /*12cd0*/  @!P0 LEA.HI.X R5, R250, R11, R245, 0x1, P2 ;  /* 0x0000000bfa058211 */ /* 0x000fc600010f0cf5 */
[----:B------:R1:W-:Y:S04]  /*12ce0*/  @!P1 ST.E.128 [R6.64], RZ ;  /* 0x000000ff06009985 */ /* 0x0003e8000c101d06 */
[----:B------:R1:W-:Y:S02]  /*12cf0*/  @!P0 ST.E.128 [R4.64], RZ ;  /* 0x000000ff04008985 */ /* 0x0003e4000c101d06 */
.L_x_1699:
[----:B------:R-:W-:Y:S05]  /*12d00*/  BSYNC B0 ;  /* 0x0000000000007941 */ /* 0x000fea0003800000 */
.L_x_1698:
[----:B------:R-:W-:Y:S05]  /*12d10*/  BRA.DIV ~URZ, `(.L_x_1700) ;  /* 0x000046c27f007947 */ /* 0x000fea000b800000 */
[----:B--2---:R2:W3:Y:S02]  /*12d20*/  SHFL.IDX PT, R11, R3, 0x2, 0x181f ;  /* 0x00581f00030b7f89 */ /* 0x0044e400000e0000 */
.L_x_1754:
[----:B------:R-:W-:Y:S05]  /*12d30*/  BRA.DIV ~URZ, `(.L_x_1701) ;  /* 0x000047127f007947 */ /* 0x000fea000b800000 */
[----:B-1----:R1:W2:Y:S02]  /*12d40*/  SHFL.IDX PT, R4, R10, 0x2, 0x181f ;  /* 0x00581f000a047f89 */ /* 0x0022a400000e0000 */
.L_x_1755:
[----:B------:R-:W-:Y:S01]  /*12d50*/  IADD3 R5, R12, 0x20, RZ ;  /* 0x000000200c057810 */ /* 0x000fe20007ffe0ff */
[----:B------:R-:W-:Y:S03]  /*12d60*/  BSSY B0, `(.L_x_1702) ;  /* 0x000000c000007945 */ /* 0x000fe60003800000 */
[----:B------:R-:W-:-:S13]  /*12d70*/  ISETP.GE.AND P0, PT, R5, R0, PT ;  /* 0x000000000500720c */ /* 0x000fda0003f06270 */
[----:B------:R-:W-:Y:S05]  /*12d80*/  @P0 BRA `(.L_x_1703) ;  /* 0x0000009000000947 */ /* 0x000fea0003800000 */
[----:B------:R-:W5:Y:S01]  /*12d90*/  LDL R8, [R1+0xc] ;  /* 0x00000c0001087983 */ /* 0x000f620000100800 */
[----:B------:R-:W-:Y:S02]  /*12da0*/  ISETP.GE.AND P0, PT, R250, c[0x0][0x3c8], PT ;  /* 0x0000f200fa007a0c */ /* 0x000fe40003f06270 */
[----:B-----5:R-:W-:-:S13]  /*12db0*/  ISETP.GE.AND P1, PT, R8, c[0x0][0x3c8], PT ;  /* 0x0000f20008007a0c */ /* 0x020fda0003f26270 */
[-C--:B--2---:R-:W-:Y:S02]  /*12dc0*/  @!P1 LEA R6, P3, R8, R4.reuse, 0x1 ;  /* 0x0000000408069211 */ /* 0x084fe400078608ff */
[----:B------:R-:W-:Y:S02]  /*12dd0*/  @!P0 LEA R4, P2, R250, R4, 0x1 ;  /* 0x00000004fa048211 */ /* 0x000fe400078408ff */
[-C--:B---3--:R-:W-:Y:S02]  /*12de0*/  @!P1 LEA.HI.X R7, R8, R11.reuse, R246, 0x1, P3 ;  /* 0x0000000b08079211 */ /* 0x088fe400018f0cf6 */
[----:B------:R-:W-:-:S03]  /*12df0*/  @!P0 LEA.HI.X R5, R250, R11, R245, 0x1, P2 ;  /* 0x0000000bfa058211 */ /* 0x000fc600010f0cf5 */
[----:B------:R2:W-:Y:S04]  /*12e00*/  @!P1 ST.E.128 [R6.64], RZ ;  /* 0x000000ff06009985 */ /* 0x0005e8000c101d06 */
[----:B------:R2:W-:Y:S02]  /*12e10*/  @!P0 ST.E.128 [R4.64], RZ ;  /* 0x000000ff04008985 */ /* 0x0005e4000c101d06 */
.L_x_1703:
[----:B------:R-:W-:Y:S05]  /*12e20*/  BSYNC B0 ;  /* 0x0000000000007941 */ /* 0x000fea0003800000 */
.L_x_1702:
[----:B------:R-:W-:Y:S05]  /*12e30*/  BRA.DIV ~URZ, `(.L_x_1704) ;  /* 0x000046827f007947 */ /* 0x000fea000b800000 */
[----:B---3--:R3:W1:Y:S04]  /*12e40*/  SHFL.IDX PT, R11, R3, 0x3, 0x181f ;  /* 0x00781f00030b7f89 */ /* 0x00866800000e0000 */
[----:B--2---:R3:W2:Y:S02]  /*12e50*/  SHFL.IDX PT, R4, R10, 0x3, 0x181f ;  /* 0x00781f000a047f89 */ /* 0x0046a400000e0000 */
.L_x_1756:
        /* <DEDUP_REMOVED lines=9> */
[-C--:B-1----:R-:W-:Y:S02]  /*12ef0*/  @!P1 LEA.HI.X R7, R8, R11.reuse, R246, 0x1, P3 ;  /* 0x0000000b08079211 */ /* 0x082fe400018f0cf6 */
[----:B------:R-:W-:-:S03]  /*12f00*/  @!P0 LEA.HI.X R5, R250, R11, R245, 0x1, P2 ;  /* 0x0000000bfa058211 */ /* 0x000fc600010f0cf5 */
[----:B------:R1:W-:Y:S04]  /*12f10*/  @!P1 ST.E.128 [R6.64], RZ ;  /* 0x000000ff06009985 */ /* 0x0003e8000c101d06 */
[----:B------:R1:W-:Y:S02]  /*12f20*/  @!P0 ST.E.128 [R4.64], RZ ;  /* 0x000000ff04008985 */ /* 0x0003e4000c101d06 */
.L_x_1706:
[----:B------:R-:W-:Y:S05]  /*12f30*/  BSYNC B0 ;  /* 0x0000000000007941 */ /* 0x000fea0003800000 */
.L_x_1705:
[----:B------:R-:W-:Y:S05]  /*12f40*/  BRA.DIV ~URZ, `(.L_x_1707) ;  /* 0x000046427f007947 */ /* 0x000fea000b800000 */
[----:B-1----:R1:W3:Y:S02]  /*12f50*/  SHFL.IDX PT, R11, R3, 0x4, 0x181f ;  /* 0x00981f00030b7f89 */ /* 0x0022e400000e0000 */
.L_x_1757:
[----:B------:R-:W-:Y:S05]  /*12f60*/  BRA.DIV ~URZ, `(.L_x_1708) ;  /* 0x000046927f007947 */ /* 0x000fea000b800000 */
[----:B--2---:R2:W1:Y:S02]  /*12f70*/  SHFL.IDX PT, R4, R10, 0x4, 0x181f ;  /* 0x00981f000a047f89 */ /* 0x00446400000e0000 */
.L_x_1758:
        /* <DEDUP_REMOVED lines=13> */
.L_x_1710:
[----:B------:R-:W-:Y:S05]  /*13050*/  BSYNC B0 ;  /* 0x0000000000007941 */ /* 0x000fea0003800000 */
.L_x_1709:
[----:B------:R-:W-:Y:S05]  /*13060*/  BRA.DIV ~URZ, `(.L_x_1711) ;  /* 0x000046027f007947 */ /* 0x000fea000b800000 */
[----:B---3--:R3:W2:Y:S04]  /*13070*/  SHFL.IDX PT, R11, R3, 0x5, 0x181f ;  /* 0x00b81f00030b7f89 */ /* 0x0086a800000e0000 */
[----:B-1----:R3:W1:Y:S02]  /*13080*/  SHFL.IDX PT, R4, R10, 0x5, 0x181f ;  /* 0x00b81f000a047f89 */ /* 0x00266400000e0000 */
.L_x_1759:
        /* <DEDUP_REMOVED lines=13> */
.L_x_1713:
[----:B------:R-:W-:Y:S05]  /*13160*/  BSYNC B0 ;  /* 0x0000000000007941 */ /* 0x000fea0003800000 */
.L_x_1712:
[----:B------:R-:W-:Y:S05]  /*13170*/  BRA.DIV ~URZ, `(.L_x_1714) ;  /* 0x000045c27f007947 */ /* 0x000fea000b800000 */
[----:B--2---:R2:W3:Y:S02]  /*13180*/  SHFL.IDX PT, R11, R3, 0x6, 0x181f ;  /* 0x00d81f00030b7f89 */ /* 0x0044e400000e0000 */
.L_x_1760:
[----:B------:R-:W-:Y:S05]  /*13190*/  BRA.DIV ~URZ, `(.L_x_1715) ;  /* 0x000046127f007947 */ /* 0x000fea000b800000 */
[----:B-1----:R1:W2:Y:S02]  /*131a0*/  SHFL.IDX PT, R4, R10, 0x6, 0x181f ;  /* 0x00d81f000a047f89 */ /* 0x0022a400000e0000 */
.L_x_1761:
        /* <DEDUP_REMOVED lines=13> */
.L_x_1717:
[----:B------:R-:W-:Y:S05]  /*13280*/  BSYNC B0 ;  /* 0x0000000000007941 */ /* 0x000fea0003800000 */
.L_x_1716:
[----:B------:R-:W-:Y:S05]  /*13290*/  BRA.DIV ~URZ, `(.L_x_1718) ;  /* 0x000045827f007947 */ /* 0x000fea000b800000 */
[----:B--23--:R-:W2:Y:S04]  /*132a0*/  SHFL.IDX PT, R3, R3, 0x7, 0x181f ;  /* 0x00f81f0003037f89 */ /* 0x00cea800000e0000 */
[----:B-1--4-:R-:W1:Y:S02]  /*132b0*/  SHFL.IDX PT, R10, R10, 0x7, 0x181f ;  /* 0x00f81f000a0a7f89 */ /* 0x012e6400000e0000 */
.L_x_1762:
[----:B------:R-:W-:-:S04]  /*132c0*/  IADD3 R12, R12, 0x70, RZ ;  /* 0x000000700c0c7810 */ /* 0x000fc80007ffe0ff */
[----:B------:R-:W-:-:S13]  /*132d0*/  ISETP.GE.AND P0, PT, R12, R0, PT ;  /* 0x000000000c00720c */ /* 0x000fda0003f06270 */
[----:B------:R-:W-:Y:S05]  /*132e0*/  @P0 BRA `(.L_x_1690) ;  /* 0x0000009000000947 */ /* 0x000fea0003800000 */
[----:B------:R-:W3:Y:S01]  /*132f0*/  LDL R6, [R1+0xc] ;  /* 0x00000c0001067983 */ /* 0x000ee20000100800 */
[----:B------:R-:W-:Y:S02]  /*13300*/  ISETP.GE.AND P0, PT, R250, c[0x0][0x3c8], PT ;  /* 0x0000f200fa007a0c */ /* 0x000fe40003f06270 */
[----:B---3--:R-:W-:-:S13]  /*13310*/  ISETP.GE.AND P1, PT, R6, c[0x0][0x3c8], PT ;  /* 0x0000f20006007a0c */ /* 0x008fda0003f26270 */
[-C--:B-1----:R-:W-:Y:S02]  /*13320*/  @!P1 LEA R4, P3, R6, R10.reuse, 0x1 ;  /* 0x0000000a06049211 */ /* 0x082fe400078608ff */
[----:B------:R-:W-:Y:S02]  /*13330*/  @!P0 LEA R10, P2, R250, R10, 0x1 ;  /* 0x0000000afa0a8211 */ /* 0x000fe400078408ff */
[-C--:B--2---:R-:W-:Y:S02]  /*13340*/  @!P1 LEA.HI.X R5, R6, R3.reuse, R246, 0x1, P3 ;  /* 0x0000000306059211 */ /* 0x084fe400018f0cf6 */
[----:B------:R-:W-:-:S03]  /*13350*/  @!P0 LEA.HI.X R11, R250, R3, R245, 0x1, P2 ;  /* 0x00000003fa0b8211 */ /* 0x000fc600010f0cf5 */
[----:B------:R1:W-:Y:S04]  /*13360*/  @!P1 ST.E.128 [R4.64], RZ ;  /* 0x000000ff04009985 */ /* 0x0003e8000c101d06 */
[----:B------:R1:W-:Y:S02]  /*13370*/  @!P0 ST.E.128 [R10.64], RZ ;  /* 0x000000ff0a008985 */ /* 0x0003e4000c101d06 */
.L_x_1690:
[----:B------:R-:W-:Y:S05]  /*13380*/  BSYNC B1 ;  /* 0x0000000000017941 */ /* 0x000fea0003800000 */
.L_x_1673:
[----:B----4-:R-:W3:Y:S02]  /*13390*/  LDL R0, [R1+0x14] ;  /* 0x0000140001007983 */ /* 0x010ee40000100800 */
        /* <DEDUP_REMOVED lines=8> */
[----:B-1----:R1:W4:Y:S02]  /*13420*/  SHFL.IDX PT, R5, R2, RZ, 0x1f ;  /* 0x00001fff02057589 */ /* 0x00232400000e0000 */
.L_x_1763:
[----:B------:R-:W-:Y:S01]  /*13430*/  WARPSYNC 0xffffffff ;  /* 0xffffffff00007948 */ /* 0x000fe20003800000 */
[----:B------:R-:W-:Y:S06]  /*13440*/  BAR.SYNC.DEFER_BLOCKING 0x4, 0x80 ;  /* 0x0102000000007b1d */ /* 0x000fec0000010000 */
[----:B----4-:R4:W-:Y:S04]  /*13450*/  STL [R1+0x10], R5 ;  /* 0x0000100501007387 */ /* 0x0109e80000100800 */
[----:B------:R4:W-:Y:S04]  /*13460*/  @!P4 STS [0x10100], R2 ;  /* 0x01010002ff00c388 */ /* 0x0009e80000000800 */
[----:B------:R-:W-:Y:S06]  /*13470*/  BAR.ARV 0x5, 0x80 ;  /* 0x0142000000007b1d */ /* 0x000fec0000002000 */
.L_x_1719:
[----:B---3--:R-:W3:Y:S02]  /*13480*/  LDL R0, [R1+0x10] ;  /* 0x0000100001007983 */ /* 0x008ee40000100800 */
[----:B---3--:R-:W-:-:S13]  /*13490*/  ISETP.GE.AND P0, PT, R0, c[0x0][0x538], PT ;  /* 0x00014e0000007a0c */ /* 0x008fda0003f06270 */
[----:B-12-45:R-:W-:Y:S01]  /*134a0*/  @P0 CALL.REL.NOINC `(.L_x_1721) ;  /* 0x0000001000000944 */ /* 0x036fe20003c00000 */
[----:B------:R-:W-:Y:S05]  /*134b0*/  BRA `(.L_x_1722) ;  /* 0xfffed3d000007947 */ /* 0x000fea000383ffff */
.L_x_1721:
[----:B------:R-:W-:Y:S05]  /*134c0*/  EXIT ;  /* 0x000000000000794d */ /* 0x000fea0003800000 */
.L_x_1617:
[----:B------:R-:W-:Y:S01]  /*134d0*/  IMAD.MOV.U32 R7, RZ, RZ, R10 ;  /* 0x000000ffff077224 */ /* 0x000fe200078e000a */
[----:B------:R-:W-:Y:S01]  /*134e0*/  MOV R6, RZ ;  /* 0x000000ff00067202 */ /* 0x000fe20000000f00 */
[----:B------:R-:W-:Y:S01]  /*134f0*/  IMAD.MOV.U32 R5, RZ, RZ, 0x181f ;  /* 0x0000181fff057424 */ /* 0x000fe200078e00ff */
[----:B------:R-:W-:Y:S02]  /*13500*/  MOV R4, 0x13520 ;  /* 0x0001352000047802 */ /* 0x000fe40000000f00 */
[----:B-----5:R-:W-:Y:S05]  /*13510*/  CALL.REL.NOINC `($__internal_5_$__cuda_sm70_shflsync_idx_p) ;  /* 0x000044a000007944 */ /* 0x020fea0003c00000 */
[----:B------:R-:W-:Y:S01]  /*13520*/  MOV R12, R5 ;  /* 0x00000005000c7202 */ /* 0x000fe20000000f00 */
[----:B------:R-:W-:Y:S05]  /*13530*/  BRA `(.L_x_1723) ;  /* 0xfffedea000007947 */ /* 0x000fea000383ffff */
.L_x_1618:
[----:B------:R-:W-:Y:S01]  /*13540*/  IMAD.MOV.U32 R7, RZ, RZ, R11 ;  /* 0x000000ffff077224 */ /* 0x000fe200078e000b */
[----:B------:R-:W-:Y:S01]  /*13550*/  MOV R6, RZ ;  /* 0x000000ff00067202 */ /* 0x000fe20000000f00 */
[----:B------:R-:W-:Y:S01]  /*13560*/  IMAD.MOV.U32 R5, RZ, RZ, 0x181f ;  /* 0x0000181fff057424 */ /* 0x000fe200078e00ff */
[----:B------:R-:W-:Y:S02]  /*13570*/  MOV R4, 0x13590 ;  /* 0x0001359000047802 */ /* 0x000fe40000000f00 */
[----:B-12--5:R-:W-:Y:S05]  /*13580*/  CALL.REL.NOINC `($__internal_5_$__cuda_sm70_shflsync_idx_p) ;  /* 0x0000443000007944 */ /* 0x026fea0003c00000 */
[----:B------:R-:W-:Y:S01]  /*13590*/  MOV R4, R5 ;  /* 0x0000000500047202 */ /* 0x000fe20000000f00 */
[----:B------:R-:W-:Y:S05]  /*135a0*/  BRA `(.L_x_1724) ;  /* 0xfffede5000007947 */ /* 0x000fea000383ffff */
.L_x_1621:
[----:B--2---:R-:W-:Y:S01]  /*135b0*/  IMAD.MOV.U32 R7, RZ, RZ, R10 ;  /* 0x000000ffff077224 */ /* 0x004fe200078e000a */
[----:B------:R-:W-:Y:S01]  /*135c0*/  MOV R6, 0x1 ;  /* 0x0000000100067802 */ /* 0x000fe20000000f00 */
[----:B------:R-:W-:Y:S01]  /*135d0*/  IMAD.MOV.U32 R5, RZ, RZ, 0x181f ;  /* 0x0000181fff057424 */ /* 0x000fe200078e00ff */
[----:B----4-:R-:W-:-:S02]  /*135e0*/  MOV R4, 0x13600 ;  /* 0x0001360000047802 */ /* 0x010fc40000000f00 */
[----:B-1---5:R-:W-:Y:S05]  /*135f0*/  CALL.REL.NOINC `($__internal_5_$__cuda_sm70_shflsync_idx_p) ;  /* 0x000043c000007944 */ /* 0x022fea0003c00000 */
[----:B------:R-:W-:Y:S01]  /*13600*/  IMAD.MOV.U32 R12, RZ, RZ, R5 ;  /* 0x000000ffff0c7224 */ /* 0x000fe200078e0005 */
[----:B------:R-:W-:Y:S01]  /*13610*/  MOV R6, 0x1 ;  /* 0x0000000100067802 */ /* 0x000fe20000000f00 */
[----:B------:R-:W-:Y:S01]  /*13620*/  IMAD.MOV.U32 R7, RZ, RZ, R11 ;  /* 0x000000ffff077224 */ /* 0x000fe200078e000b */
[----:B------:R-:W-:-:S02]  /*13630*/  MOV R5, 0x181f ;  /* 0x0000181f00057802 */ /* 0x000fc40000000f00 */
[----:B------:R-:W-:Y:S02]  /*13640*/  MOV R4, 0x13660 ;  /* 0x0001366000047802 */ /* 0x000fe40000000f00 */
[----:B------:R-:W-:Y:S05]  /*13650*/  CALL.REL.NOINC `($__internal_5_$__cuda_sm70_shflsync_idx_p) ;  /* 0x0000436000007944 */ /* 0x000fea0003c00000 */
[----:B------:R-:W-:Y:S01]  /*13660*/  MOV R4, R5 ;  /* 0x0000000500047202 */ /* 0x000fe20000000f00 */
[----:B------:R-:W-:Y:S05]  /*13670*/  BRA `(.L_x_1725) ;  /* 0xfffedf0000007947 */ /* 0x000fea000383ffff */
.L_x_1624:
[----:B--2---:R-:W-:Y:S01]  /*13680*/  IMAD.MOV.U32 R7, RZ, RZ, R10 ;  /* 0x000000ffff077224 */ /* 0x004fe200078e000a */
[----:B------:R-:W-:Y:S01]  /*13690*/  MOV R6, 0x2 ;  /* 0x0000000200067802 */ /* 0x000fe20000000f00 */
[----:B------:R-:W-:Y:S01]  /*136a0*/  IMAD.MOV.U32 R5, RZ, RZ, 0x181f ;  /* 0x0000181fff057424 */ /* 0x000fe200078e00ff */
[----:B----4-:R-:W-:Y:S02]  /*136b0*/  MOV R4, 0x136d0 ;  /* 0x000136d000047802 */ /* 0x010fe40000000f00 */
[----:B-1-3-5:R-:W-:Y:S05]  /*136c0*/  CALL.REL.NOINC `($__internal_5_$__cuda_sm70_shflsync_idx_p) ;  /* 0x000042f000007944 */ /* 0x02afea0003c00000 */
[----:B------:R-:W-:Y:S01]  /*136d0*/  MOV R12, R5 ;  /* 0x00000005000c7202 */ /* 0x000fe20000000f00 */
[----:B------:R-:W-:Y:S05]  /*136e0*/  BRA `(.L_x_1726) ;  /* 0xfffedfa000007947 */ /* 0x000fea000383ffff */
.L_x_1625:
[----:B--2---:R-:W-:Y:S01]  /*136f0*/  IMAD.MOV.U32 R7, RZ, RZ, R11 ;  /* 0x000000ffff077224 */ /* 0x004fe200078e000b */
[----:B------:R-:W-:Y:S01]  /*13700*/  MOV R6, 0x2 ;  /* 0x0000000200067802 */ /* 0x000fe20000000f00 */
[----:B------:R-:W-:Y:S01]  /*13710*/  IMAD.MOV.U32 R5, RZ, RZ, 0x181f ;  /* 0x0000181fff057424 */ /* 0x000fe200078e00ff */
[----:B----4-:R-:W-:Y:S02]  /*13720*/  MOV R4, 0x13740 ;  /* 0x0001374000047802 */ /* 0x010fe40000000f00 */
[----:B-1-3-5:R-:W-:Y:S05]  /*13730*/  CALL.REL.NOINC `($__internal_5_$__cuda_sm70_shflsync_idx_p) ;  /* 0x0000428000007944 */ /* 0x02afea0003c00000 */
[----:B------:R-:W-:Y:S01]  /*13740*/  MOV R4, R5 ;  /* 0x0000000500047202 */ /* 0x000fe20000000f00 */
[----:B------:R-:W-:Y:S05]  /*13750*/  BRA `(.L_x_1727) ;  /* 0xfffedf5000007947 */ /* 0x000fea000383ffff */
.L_x_1628:
[----:B-1----:R-:W-:Y:S01]  /*13760*/  IMAD.MOV.U32 R7, RZ, RZ, R10 ;  /* 0x000000ffff077224 */ /* 0x002fe200078e000a */
[----:B------:R-:W-:Y:S01]  /*13770*/  MOV R6, 0x3 ;  /* 0x0000000300067802 */ /* 0x000fe20000000f00 */
[----:B------:R-:W-:Y:S01]  /*13780*/  IMAD.MOV.U32 R5, RZ, RZ, 0x181f ;  /* 0x0000181fff057424 */ /* 0x000fe200078e00ff */
[----:B----4-:R-:W-:-:S02]  /*13790*/  MOV R4, 0x137b0 ;  /* 0x000137b000047802 */ /* 0x010fc40000000f00 */
[----:B--23-5:R-:W-:Y:S05]  /*137a0*/  CALL.REL.NOINC `($__internal_5_$__cuda_sm70_shflsync_idx_p) ;  /* 0x0000421000007944 */ /* 0x02cfea0003c00000 */
        /* <DEDUP_REMOVED lines=8> */
.L_x_1631:
[----:B--2---:R-:W-:Y:S01]  /*13830*/  IMAD.MOV.U32 R7, RZ, RZ, R10 ;  /* 0x000000ffff077224 */ /* 0x004fe200078e000a */
[----:B------:R-:W-:Y:S01]  /*13840*/  MOV R6, 0x4 ;  /* 0x0000000400067802 */ /* 0x000fe20000000f00 */
[----:B------:R-:W-:Y:S01]  /*13850*/  IMAD.MOV.U32 R5, RZ, RZ, 0x181f ;  /* 0x0000181fff057424 */ /* 0x000fe200078e00ff */
[----:B----4-:R-:W-:Y:S02]  /*13860*/  MOV R4, 0x13880 ;  /* 0x0001388000047802 */ /* 0x010fe40000000f00 */
[----:B-1-3-5:R-:W-:Y:S05]  /*13870*/  CALL.REL.NOINC `($__internal_5_$__cuda_sm70_shflsync_idx_p) ;  /* 0x0000414000007944 */ /* 0x02afea0003c00000 */
[----:B------:R-:W-:Y:S01]  /*13880*/  MOV R12, R5 ;  /* 0x00000005000c7202 */ /* 0x000fe20000000f00 */
[----:B------:R-:W-:Y:S05]  /*13890*/  BRA `(.L_x_1729) ;  /* 0xfffee04000007947 */ /* 0x000fea000383ffff */
.L_x_1632:
[----:B------:R-:W-:Y:S01]  /*138a0*/  IMAD.MOV.U32 R7, RZ, RZ, R11 ;  /* 0x000000ffff077224 */ /* 0x000fe200078e000b */
[----:B------:R-:W-:Y:S01]  /*138b0*/  MOV R6, 0x4 ;  /* 0x0000000400067802 */ /* 0x000fe20000000f00 */
[----:B------:R-:W-:Y:S01]  /*138c0*/  IMAD.MOV.U32 R5, RZ, RZ, 0x181f ;  /* 0x0000181fff057424 */ /* 0x000fe200078e00ff */
[----:B----4-:R-:W-:Y:S02]  /*138d0*/  MOV R4, 0x138f0 ;  /* 0x000138f000047802 */ /* 0x010fe40000000f00 */
[----:B-123-5:R-:W-:Y:S05]  /*138e0*/  CALL.REL.NOINC `($__internal_5_$__cuda_sm70_shflsync_idx_p) ;  /* 0x000040d000007944 */ /* 0x02efea0003c00000 */
[----:B------:R-:W-:Y:S01]  /*138f0*/  MOV R4, R5 ;  /* 0x0000000500047202 */ /* 0x000fe20000000f00 */
[----:B------:R-:W-:Y:S05]  /*13900*/  BRA `(.L_x_1730) ;  /* 0xfffedff000007947 */ /* 0x000fea000383ffff */
.L_x_1635:
[----:B-1----:R-:W-:Y:S01]  /*13910*/  IMAD.MOV.U32 R7, RZ, RZ, R10 ;  /* 0x000000ffff077224 */ /* 0x002fe200078e000a */
[----:B------:R-:W-:Y:S01]  /*13920*/  MOV R6, 0x5 ;  /* 0x0000000500067802 */ /* 0x000fe20000000f00 */
[----:B------:R-:W-:Y:S01]  /*13930*/  IMAD.MOV.U32 R5, RZ, RZ, 0x181f ;  /* 0x0000181fff057424 */ /* 0x000fe200078e00ff */
[----:B--2---:R-:W-:-:S02]  /*13940*/  MOV R4, 0x13960 ;  /* 0x0001396000047802 */ /* 0x004fc40000000f00 */
[----:B---345:R-:W-:Y:S05]  /*13950*/  CALL.REL.NOINC `($__internal_5_$__cuda_sm70_shflsync_idx_p) ;  /* 0x0000406000007944 */ /* 0x038fea0003c00000 */
        /* <DEDUP_REMOVED lines=8> */
.L_x_1638:
[----:B--2---:R-:W-:Y:S01]  /*139e0*/  IMAD.MOV.U32 R7, RZ, RZ, R10 ;  /* 0x000000ffff077224 */ /* 0x004fe200078e000a */
[----:B------:R-:W-:Y:S01]  /*139f0*/  MOV R6, 0x6 ;  /* 0x0000000600067802 */ /* 0x000fe20000000f00 */
[----:B------:R-:W-:Y:S01]  /*13a00*/  IMAD.MOV.U32 R5, RZ, RZ, 0x181f ;  /* 0x0000181fff057424 */ /* 0x000fe200078e00ff */
[----:B------:R-:W-:Y:S02]  /*13a10*/  MOV R4, 0x13a30 ;  /* 0x00013a3000047802 */ /* 0x000fe40000000f00 */
[----:B-1-345:R-:W-:Y:S05]  /*13a20*/  CALL.REL.NOINC `($__internal_5_$__cuda_sm70_shflsync_idx_p) ;  /* 0x00003f9000007944 */ /* 0x03afea0003c00000 */
[----:B------:R-:W-:Y:S01]  /*13a30*/  MOV R12, R5 ;  /* 0x00000005000c7202 */ /* 0x000fe20000000f00 */
[----:B------:R-:W-:Y:S05]  /*13a40*/  BRA `(.L_x_1732) ;  /* 0xfffee0e000007947 */ /* 0x000fea000383ffff */
.L_x_1639:
[----:B--2---:R-:W-:Y:S01]  /*13a50*/  IMAD.MOV.U32 R7, RZ, RZ, R11 ;  /* 0x000000ffff077224 */ /* 0x004fe200078e000b */
[----:B------:R-:W-:Y:S01]  /*13a60*/  MOV R6, 0x6 ;  /* 0x0000000600067802 */ /* 0x000fe20000000f00 */
[----:B------:R-:W-:Y:S01]  /*13a70*/  IMAD.MOV.U32 R5, RZ, RZ, 0x181f ;  /* 0x0000181fff057424 */ /* 0x000fe200078e00ff */
[----:B------:R-:W-:Y:S02]  /*13a80*/  MOV R4, 0x13aa0 ;  /* 0x00013aa000047802 */ /* 0x000fe40000000f00 */
[----:B-1-345:R-:W-:Y:S05]  /*13a90*/  CALL.REL.NOINC `($__internal_5_$__cuda_sm70_shflsync_idx_p) ;  /* 0x00003f2000007944 */ /* 0x03afea0003c00000 */
[----:B------:R-:W-:Y:S01]  /*13aa0*/  MOV R4, R5 ;  /* 0x0000000500047202 */ /* 0x000fe20000000f00 */
[----:B------:R-:W-:Y:S05]  /*13ab0*/  BRA `(.L_x_1733) ;  /* 0xfffee09000007947 */ /* 0x000fea000383ffff */
.L_x_1642:
[----:B-1----:R-:W-:Y:S01]  /*13ac0*/  IMAD.MOV.U32 R7, RZ, RZ, R10 ;  /* 0x000000ffff077224 */ /* 0x002fe200078e000a */
[----:B------:R-:W-:Y:S01]  /*13ad0*/  MOV R6, 0x7 ;  /* 0x0000000700067802 */ /* 0x000fe20000000f00 */
[----:B------:R-:W-:Y:S01]  /*13ae0*/  IMAD.MOV.U32 R5, RZ, RZ, 0x181f ;  /* 0x0000181fff057424 */ /* 0x000fe200078e00ff */
[----:B---3--:R-:W-:-:S02]  /*13af0*/  MOV R4, 0x13b10 ;  /* 0x00013b1000047802 */ /* 0x008fc40000000f00 */
        /* <DEDUP_REMOVED lines=9> */
.L_x_1645:
[----:B------:R-:W-:Y:S01]  /*13b90*/  IMAD.MOV.U32 R7, RZ, RZ, R10 ;  /* 0x000000ffff077224 */ /* 0x000fe200078e000a */
[----:B------:R-:W-:Y:S01]  /*13ba0*/  MOV R6, RZ ;  /* 0x000000ff00067202 */ /* 0x000fe20000000f00 */
[----:B------:R-:W-:Y:S01]  /*13bb0*/  IMAD.MOV.U32 R5, RZ, RZ, 0x181f ;  /* 0x0000181fff057424 */ /* 0x000fe200078e00ff */
[----:B------:R-:W-:Y:S02]  /*13bc0*/  MOV R4, 0x13be0 ;  /* 0x00013be000047802 */ /* 0x000fe40000000f00 */
[----:B-1----:R-:W-:Y:S05]  /*13bd0*/  CALL.REL.NOINC `($__internal_5_$__cuda_sm70_shflsync_idx_p) ;  /* 0x00003de000007944 */ /* 0x002fea0003c00000 */
[----:B------:R-:W-:Y:S01]  /*13be0*/  MOV R12, R5 ;  /* 0x00000005000c7202 */ /* 0x000fe20000000f00 */
[----:B------:R-:W-:Y:S05]  /*13bf0*/  BRA `(.L_x_1735) ;  /* 0xffff021000007947 */ /* 0x000fea000383ffff */
.L_x_1646:
[----:B------:R-:W-:Y:S01]  /*13c00*/  IMAD.MOV.U32 R7, RZ, RZ, R11 ;  /* 0x000000ffff077224 */ /* 0x000fe200078e000b */
[----:B------:R-:W-:Y:S01]  /*13c10*/  MOV R6, RZ ;  /* 0x000000ff00067202 */ /* 0x000fe20000000f00 */
[----:B------:R-:W-:Y:S01]  /*13c20*/  IMAD.MOV.U32 R5, RZ, RZ, 0x181f ;  /* 0x0000181fff057424 */ /* 0x000fe200078e00ff */
[----:B------:R-:W-:Y:S02]  /*13c30*/  MOV R4, 0x13c50 ;  /* 0x00013c5000047802 */ /* 0x000fe40000000f00 */
[----:B-123--:R-:W-:Y:S05]  /*13c40*/  CALL.REL.NOINC `($__internal_5_$__cuda_sm70_shflsync_idx_p) ;  /* 0x00003d7000007944 */ /* 0x00efea0003c00000 */
[----:B------:R-:W2:Y:S01]  /*13c50*/  LDL R4, [R1+0xc] ;  /* 0x00000c0001047983 */ /* 0x000ea20000100800 */
[----:B------:R-:W-:Y:S02]  /*13c60*/  ISETP.GE.AND P0, PT, R250, c[0x0][0x1d4], PT ;  /* 0x00007500fa007a0c */ /* 0x000fe40003f06270 */
[----:B------:R-:W-:-:S02]  /*13c70*/  IADD3 R6, P5, R5, R137, RZ ;  /* 0x0000008905067210 */ /* 0x000fc40007fbe0ff */
[----:B------:R-:W-:-:S03]  /*13c80*/  SEL R13, RZ, 0x10, P0 ;  /* 0x00000010ff0d7807 */ /* 0x000fc60000000000 */
[----:B------:R-:W-:Y:S01]  /*13c90*/  IMAD.X R7, R12, 0x1, R136, P5 ;  /* 0x000000010c077824 */ /* 0x000fe200028e0688 */
[----:B--2---:R-:W-:Y:S02]  /*13ca0*/  ISETP.GE.AND P2, PT, R4, c[0x0][0x1d4], PT ;  /* 0x0000750004007a0c */ /* 0x004fe40003f46270 */
[----:B------:R-:W-:Y:S02]  /*13cb0*/  IADD3 R4, P6, R5, R51, RZ ;  /* 0x0000003305047210 */ /* 0x000fe40007fde0ff */
[----:B------:R-:W-:-:S03]  /*13cc0*/  SEL R14, RZ, 0x10, P2 ;  /* 0x00000010ff0e7807 */ /* 0x000fc60001000000 */
[----:B------:R-:W-:-:S06]  /*13cd0*/  IMAD.X R5, R12, 0x1, R50, P6 ;  /* 0x000000010c057824 */ /* 0x000fcc00030e0632 */
[----:B------:R-:W-:Y:S01]  /*13ce0*/  @!PT LDS RZ, [RZ] ;  /* 0x00000000fffff984 */ /* 0x000fe20000000800 */
[----:B------:R-:W-:Y:S01]  /*13cf0*/  @!PT LDS RZ, [RZ] ;  /* 0x00000000fffff984 */ /* 0x000fe20000000800 */
[----:B------:R-:W-:Y:S01]  /*13d00*/  @!PT LDS RZ, [RZ] ;  /* 0x00000000fffff984 */ /* 0x000fe20000000800 */
[----:B------:R1:W-:Y:S04]  /*13d10*/  LDGSTS.E.BYPASS.LTC128B.128 [R251+0x4100], [R4.64], !P2 ;  /* 0x0410000004fb7fae */ /* 0x0003e8000d101d46 */
[----:B------:R2:W-:Y:S01]  /*13d20*/  LDGSTS.E.BYPASS.LTC128B.128 [R251+0x6100], [R6.64], !P0 ;  /* 0x0610000006fb7fae */ /* 0x0005e2000c101d46 */
[----:B-1----:R-:W-:Y:S01]  /*13d30*/  IMAD.MOV.U32 R5, RZ, RZ, 0x181f ;  /* 0x0000181fff057424 */ /* 0x002fe200078e00ff */
[----:B------:R-:W-:Y:S01]  /*13d40*/  MOV R4, 0x13d80 ;  /* 0x00013d8000047802 */ /* 0x000fe20000000f00 */
[----:B--2---:R-:W-:Y:S02]  /*13d50*/  IMAD.MOV.U32 R7, RZ, RZ, R10 ;  /* 0x000000ffff077224 */ /* 0x004fe400078e000a */
[----:B------:R-:W-:Y:S02]  /*13d60*/  IMAD.MOV.U32 R6, RZ, RZ, 0x1 ;  /* 0x00000001ff067424 */ /* 0x000fe400078e00ff */
[----:B------:R-:W-:Y:S05]  /*13d70*/  CALL.REL.NOINC `($__internal_5_$__cuda_sm70_shflsync_idx_p) ;  /* 0x00003c4000007944 */ /* 0x000fea0003c00000 */
[----:B------:R-:W-:Y:S01]  /*13d80*/  IMAD.MOV.U32 R12, RZ, RZ, R5 ;  /* 0x000000ffff0c7224 */ /* 0x000fe200078e0005 */
[----:B------:R-:W-:Y:S01]  /*13d90*/  MOV R6, 0x1 ;  /* 0x0000000100067802 */ /* 0x000fe20000000f00 */
[----:B------:R-:W-:Y:S01]  /*13da0*/  IMAD.MOV.U32 R7, RZ, RZ, R11 ;  /* 0x000000ffff077224 */ /* 0x000fe200078e000b */
[----:B------:R-:W-:-:S02]  /*13db0*/  MOV R5, 0x181f ;  /* 0x0000181f00057802 */ /* 0x000fc40000000f00 */
[----:B------:R-:W-:Y:S02]  /*13dc0*/  MOV R4, 0x13de0 ;  /* 0x00013de000047802 */ /* 0x000fe40000000f00 */
[----:B------:R-:W-:Y:S05]  /*13dd0*/  CALL.REL.NOINC `($__internal_5_$__cuda_sm70_shflsync_idx_p) ;  /* 0x00003be000007944 */ /* 0x000fea0003c00000 */
[----:B------:R-:W-:Y:S02]  /*13de0*/  IADD3 R6, -R14, 0x10, RZ ;  /* 0x000000100e067810 */ /* 0x000fe40007ffe1ff */
        /* <DEDUP_REMOVED lines=13> */
[----:B------:R2:W-:Y:S01]  /*13ec0*/  LDGSTS.E.BYPASS.LTC128B.128.ZFILL [R251+0x6900], [R4.64], P5 ;  /* 0x0690000004fb7fae */ /* 0x0005e2000a941d46 */
[----:B-1----:R-:W-:Y:S02]  /*13ed0*/  IMAD.MOV.U32 R7, RZ, RZ, R10 ;  /* 0x000000ffff077224 */ /* 0x002fe400078e000a */
[----:B------:R-:W-:Y:S02]  /*13ee0*/  IMAD.MOV.U32 R6, RZ, RZ, 0x2 ;  /* 0x00000002ff067424 */ /* 0x000fe400078e00ff */
[----:B--2---:R-:W-:Y:S01]  /*13ef0*/  IMAD.MOV.U32 R5, RZ, RZ, 0x181f ;  /* 0x0000181fff057424 */ /* 0x004fe200078e00ff */
[----:B------:R-:W-:Y:S02]  /*13f00*/  MOV R4, 0x13f20 ;  /* 0x00013f2000047802 */ /* 0x000fe40000000f00 */
[----:B------:R-:W-:Y:S05]  /*13f10*/  CALL.REL.NOINC `($__internal_5_$__cuda_sm70_shflsync_idx_p) ;  /* 0x00003aa000007944 */ /* 0x000fea0003c00000 */
[----:B------:R-:W-:Y:S01]  /*13f20*/  IMAD.MOV.U32 R12, RZ, RZ, R5 ;  /* 0x000000ffff0c7224 */ /* 0x000fe200078e0005 */
[----:B------:R-:W-:Y:S01]  /*13f30*/  MOV R6, 0x2 ;  /* 0x0000000200067802 */ /* 0x000fe20000000f00 */
[----:B------:R-:W-:Y:S01]  /*13f40*/  IMAD.MOV.U32 R7, RZ, RZ, R11 ;  /* 0x000000ffff077224 */ /* 0x000fe200078e000b */
[----:B------:R-:W-:Y:S02]  /*13f50*/  MOV R5, 0x181f ;  /* 0x0000181f00057802 */ /* 0x000fe40000000f00 */
[----:B------:R-:W-:-:S02]  /*13f60*/  MOV R4, 0x13f80 ;  /* 0x00013f8000047802 */ /* 0x000fc40000000f00 */
[----:B------:R-:W-:Y:S05]  /*13f70*/  CALL.REL.NOINC `($__internal_5_$__cuda_sm70_shflsync_idx_p) ;  /* 0x00003a4000007944 */ /* 0x000fea0003c00000 */
[----:B------:R-:W-:Y:S02]  /*13f80*/  IADD3 R6, -R14, 0x10, RZ ;  /* 0x000000100e067810 */ /* 0x000fe40007ffe1ff */
[----:B------:R-:W-:-:S02]  /*13f90*/  IADD3 R4, -R13, 0x10, RZ ;  /* 0x000000100d047810 */ /* 0x000fc40007ffe1ff */
[----:B------:R-:W-:Y:S02]  /*13fa0*/  LOP3.LUT R6, R6, 0xf, RZ, 0xc0, !PT ;  /* 0x0000000f06067812 */ /* 0x000fe400078ec0ff */
[----:B------:R-:W-:Y:S02]  /*13fb0*/  ISETP.NE.U32.AND P6, PT, R14, RZ, PT ;  /* 0x000000ff0e00720c */ /* 0x000fe40003fc5070 */
[----:B------:R-:W-:Y:S02]  /*13fc0*/  IADD3 R6, P2, P0, R6, R5, R51 ;  /* 0x0000000506067210 */ /* 0x000fe4000785e033 */
[----:B------:R-:W-:Y:S02]  /*13fd0*/  LOP3.LUT R4, R4, 0xf, RZ, 0xc0, !PT ;  /* 0x0000000f04047812 */ /* 0x000fe400078ec0ff */
[----:B------:R-:W-:Y:S02]  /*13fe0*/  ISETP.NE.U32.AND P5, PT, R13, RZ, PT ;  /* 0x000000ff0d00720c */ /* 0x000fe40003fa5070 */
[----:B------:R-:W-:-:S02]  /*13ff0*/  IADD3.X R7, RZ, R12, R50, P2, P0 ;  /* 0x0000000cff077210 */ /* 0x000fc400017e0432 */
        /* <DEDUP_REMOVED lines=18> */
[----:B------:R-:W-:Y:S01]  /*14120*/  MOV R11, R5 ;  /* 0x00000005000b7202 */ /* 0x000fe20000000f00 */
[----:B------:R-:W-:Y:S05]  /*14130*/  BRA `(.L_x_1736) ;  /* 0xfffefec000007947 */ /* 0x000fea000383ffff */
.L_x_1647:
[----:B------:R-:W-:Y:S01]  /*14140*/  IMAD.MOV.U32 R6, RZ, RZ, RZ ;  /* 0x000000ffff067224 */ /* 0x000fe200078e00ff */
[----:B------:R-:W-:-:S02]  /*14150*/  MOV R5, 0x1c1f ;  /* 0x00001c1f00057802 */ /* 0x000fc40000000f00 */
[----:B------:R-:W-:Y:S02]  /*14160*/  MOV R4, 0x14180 ;  /* 0x0001418000047802 */ /* 0x000fe40000000f00 */
[----:B------:R-:W-:Y:S05]  /*14170*/  CALL.REL.NOINC `($__internal_5_$__cuda_sm70_shflsync_idx_p) ;  /* 0x0000384000007944 */ /* 0x000fea0003c00000 */
[----:B------:R-:W-:Y:S01]  /*14180*/  MOV R4, R5 ;  /* 0x0000000500047202 */ /* 0x000fe20000000f00 */
[----:B------:R-:W-:Y:S05]  /*14190*/  BRA `(.L_x_1737) ;  /* 0xffff003000007947 */ /* 0x000fea000383ffff */
.L_x_1648:
[----:B------:R-:W-:Y:S01]  /*141a0*/  IMAD.MOV.U32 R6, RZ, RZ, 0x1 ;  /* 0x00000001ff067424 */ /* 0x000fe200078e00ff */
[----:B------:R-:W-:Y:S02]  /*141b0*/  MOV R5, 0x1c1f ;  /* 0x00001c1f00057802 */ /* 0x000fe40000000f00 */
[----:B------:R-:W-:Y:S02]  /*141c0*/  MOV R4, 0x141e0 ;  /* 0x000141e000047802 */ /* 0x000fe40000000f00 */
[----:B-1----:R-:W-:Y:S05]  /*141d0*/  CALL.REL.NOINC `($__internal_5_$__cuda_sm70_shflsync_idx_p) ;  /* 0x000037e000007944 */ /* 0x002fea0003c00000 */
[----:B------:R-:W-:Y:S01]  /*141e0*/  IMAD.IADD R0, R3, 0x1, R5 ;  /* 0x0000000103007824 */ /* 0x000fe200078e0205 */
[----:B------:R-:W-:Y:S01]  /*141f0*/  MOV R4, 0x14440 ;  /* 0x0001444000047802 */ /* 0x000fe20000000f00 */
[----:B------:R-:W-:Y:S02]  /*14200*/  IMAD.MOV.U32 R6, RZ, RZ, 0x2 ;  /* 0x00000002ff067424 */ /* 0x000fe400078e00ff */
[----:B------:R-:W-:Y:S01]  /*14210*/  IMAD.MOV.U32 R5, RZ, RZ, 0x1c1f ;  /* 0x00001c1fff057424 */ /* 0x000fe200078e00ff */
        /* <DEDUP_REMOVED lines=33> */
[----:B------:R-:W-:Y:S05]  /*14430*/  CALL.REL.NOINC `($__internal_5_$__cuda_sm70_shflsync_idx_p) ;  /* 0x0000358000007944 */ /* 0x000fea0003c00000 */
        /* <DEDUP_REMOVED lines=39> */
[----:B------:R-:W-:Y:S01]  /*146b0*/  FMNMX.FTZ R2, R15, R14, !PT ;  /* 0x0000000e0f027209 */ /* 0x000fe20007810000 */
[----:B------:R-:W-:Y:S01]  /*146c0*/  IMAD.MOV.U32 R6, RZ, RZ, 0x2 ;  /* 0x00000002ff067424 */ /* 0x000fe200078e00ff */
[----:B------:R-:W-:Y:S02]  /*146d0*/  FMNMX.FTZ R0, R88, R89, !PT ;  /* 0x0000005958007209 */ /* 0x000fe40007810000 */
[----:B------:R-:W-:Y:S02]  /*146e0*/  IMNMX R18, R18, R3, PT ;  /* 0x0000000312127217 */ /* 0x000fe40003800200 */
[----:B------:R-:W-:Y:S02]  /*146f0*/  FMNMX.FTZ R3, R126, R2, !PT ;  /* 0x000000027e037209 */ /* 0x000fe40007810000 */
[----:B------:R-:W-:-:S02]  /*14700*/  ISETP.GT.AND P6, PT, R18, RZ, PT ;  /* 0x000000ff1200720c */ /* 0x000fc40003fc4270 */
[C---:B------:R-:W-:Y:S02]  /*14710*/  ISETP.GT.AND P5, PT, R18.reuse, 0x1, PT ;  /* 0x000000011200780c */ /* 0x040fe40003fa4270 */
[C---:B------:R-:W-:Y:S02]  /*14720*/  ISETP.GT.AND P2, PT, R18.reuse, 0x8, PT ;  /* 0x000000081200780c */ /* 0x040fe40003f44270 */
[----:B------:R-:W-:Y:S02]  /*14730*/  FSEL R121, R121, -INF , P6 ;  /* 0xff80000079797808 */ /* 0x000fe40003000000 */
[----:B------:R-:W-:Y:S02]  /*14740*/  FSEL R125, R125, -INF , P5 ;  /* 0xff8000007d7d7808 */ /* 0x000fe40002800000 */
[----:B------:R-:W-:Y:S02]  /*14750*/  ISETP.GT.AND P0, PT, R18, 0x9, PT ;  /* 0x000000091200780c */ /* 0x000fe40003f04270 */
[----:B------:R-:W-:-:S02]  /*14760*/  FSEL R86, R86, -INF , P2 ;  /* 0xff80000056567808 */ /* 0x000fc40001000000 */
[----:B------:R-:W-:Y:S02]  /*14770*/  FMNMX.FTZ R4, R124, R120, !PT ;  /* 0x000000787c047209 */ /* 0x000fe40007810000 */
[----:B------:R-:W-:Y:S02]  /*14780*/  FMNMX.FTZ R196, R121, R125, !PT ;  /* 0x0000007d79c47209 */ /* 0x000fe40007810000 */
[----:B------:R-:W-:Y:S02]  /*14790*/  FMNMX.FTZ R2, R91, R0, !PT ;  /* 0x000000005b027209 */ /* 0x000fe40007810000 */
[----:B------:R-:W-:Y:S02]  /*147a0*/  FMNMX.FTZ R3, R90, R3, !PT ;  /* 0x000000035a037209 */ /* 0x000fe40007810000 */
[----:B------:R-:W-:Y:S02]  /*147b0*/  ISETP.GT.AND P6, PT, R18, 0x10, PT ;  /* 0x000000101200780c */ /* 0x000fe40003fc4270 */
[----:B------:R-:W-:-:S02]  /*147c0*/  FSEL R87, R87, -INF , P0 ;  /* 0xff80000057577808 */ /* 0x000fc40000000000 */
        /* <DEDUP_REMOVED lines=69> */
[----:B------:R-:W-:Y:S02]  /*14c20*/  FSEL R111, R111, -INF , P0 ;  /* 0xff8000006f6f7808 */ /* 0x000fe40000000000 */
[----:B------:R-:W-:Y:S01]  /*14c30*/  FMNMX.FTZ R2, R65, R2, !PT ;  /* 0x0000000241027209 */ /* 0x000fe20007810000 */
[----:B------:R-:W-:Y:S01]  /*14c40*/  IMAD.MOV.U32 R4, RZ, RZ, R3 ;  /* 0x000000ffff047224 */ /* 0x000fe200078e0003 */
[----:B------:R-:W-:-:S02]  /*14c50*/  FMNMX.FTZ R0, R77, R0, !PT ;  /* 0x000000004d007209 */ /* 0x000fc40007810000 */
[----:B------:R-:W-:Y:S02]  /*14c60*/  FMNMX.FTZ R196, R168, R196, !PT ;  /* 0x000000c4a8c47209 */ /* 0x000fe40007810000 */
[----:B------:R-:W-:Y:S02]  /*14c70*/  FMNMX.FTZ R2, R64, R2, !PT ;  /* 0x0000000240027209 */ /* 0x000fe40007810000 */
[----:B------:R-:W-:Y:S02]  /*14c80*/  FMNMX.FTZ R0, R76, R0, !PT ;  /* 0x000000004c007209 */ /* 0x000fe40007810000 */
[----:B------:R-:W-:Y:S02]  /*14c90*/  FMNMX.FTZ R196, R111, R196, !PT ;  /* 0x000000c46fc47209 */ /* 0x000fe40007810000 */
[----:B------:R-:W-:Y:S02]  /*14ca0*/  MOV R5, 0x14cc0 ;  /* 0x00014cc000057802 */ /* 0x000fe40000000f00 */
[----:B------:R-:W-:Y:S05]  /*14cb0*/  CALL.REL.NOINC `($__internal_4_$__cuda_sm70_shflsync_bfly_p) ;  /* 0x00002c9000007944 */ /* 0x000fea0003c00000 */
[----:B------:R-:W-:Y:S01]  /*14cc0*/  FMNMX.FTZ R3, R3, R6, !PT ;  /* 0x0000000603037209 */ /* 0x000fe20007810000 */
[----:B------:R-:W-:Y:S01]  /*14cd0*/  IMAD.MOV.U32 R6, RZ, RZ, 0x1 ;  /* 0x00000001ff067424 */ /* 0x000fe200078e00ff */
[----:B------:R-:W-:-:S03]  /*14ce0*/  MOV R5, 0x14d10 ;  /* 0x00014d1000057802 */ /* 0x000fc60000000f00 */
[----:B------:R-:W-:Y:S02]  /*14cf0*/  IMAD.MOV.U32 R4, RZ, RZ, R3 ;  /* 0x000000ffff047224 */ /* 0x000fe400078e0003 */
[----:B------:R-:W-:Y:S05]  /*14d00*/  CALL.REL.NOINC `($__internal_4_$__cuda_sm70_shflsync_bfly_p) ;  /* 0x00002c4000007944 */ /* 0x000fea0003c00000 */
[----:B------:R-:W-:Y:S01]  /*14d10*/  FMNMX.FTZ R3, R3, R6, !PT ;  /* 0x0000000603037209 */ /* 0x000fe20007810000 */
[----:B------:R-:W-:Y:S01]  /*14d20*/  IMAD.MOV.U32 R4, RZ, RZ, R2 ;  /* 0x000000ffff047224 */ /* 0x000fe200078e0002 */
[----:B------:R-:W-:Y:S01]  /*14d30*/  MOV R5, 0x14d60 ;  /* 0x00014d6000057802 */ /* 0x000fe20000000f00 */
[----:B------:R-:W-:Y:S02]  /*14d40*/  IMAD.MOV.U32 R6, RZ, RZ, 0x2 ;  /* 0x00000002ff067424 */ /* 0x000fe400078e00ff */
        /* <DEDUP_REMOVED lines=26> */
[----:B------:R-:W-:Y:S05]  /*14ef0*/  BRA `(.L_x_1738) ;  /* 0xffff004000007947 */ /* 0x000fea000383ffff */
.L_x_1652:
[----:B------:R-:W-:Y:S01]  /*14f00*/  MOV R6, RZ ;  /* 0x000000ff00067202 */ /* 0x000fe20000000f00 */
[----:B------:R-:W-:Y:S01]  /*14f10*/  IMAD.MOV.U32 R7, RZ, RZ, R11 ;  /* 0x000000ffff077224 */ /* 0x000fe200078e000b */
[----:B------:R-:W-:Y:S01]  /*14f20*/  MOV R4, 0x14f50 ;  /* 0x00014f5000047802 */ /* 0x000fe20000000f00 */
[----:B------:R-:W-:Y:S02]  /*14f30*/  IMAD.MOV.U32 R5, RZ, RZ, 0x181f ;  /* 0x0000181fff057424 */ /* 0x000fe400078e00ff */
[----:B------:R-:W-:Y:S05]  /*14f40*/  CALL.REL.NOINC `($__internal_5_$__cuda_sm70_shflsync_idx_p) ;  /* 0x00002a7000007944 */ /* 0x000fea0003c00000 */
[----:B------:R-:W-:Y:S01]  /*14f50*/  MOV R13, R5 ;  /* 0x00000005000d7202 */ /* 0x000fe20000000f00 */
[----:B------:R-:W-:-:S05]  /*14f60*/  BRA `(.L_x_1739) ;  /* 0xffff1ca000007947 */ /* 0x000fca000383ffff */
.L_x_1653:
[----:B------:R-:W-:Y:S01]  /*14f70*/  MOV R6, RZ ;  /* 0x000000ff00067202 */ /* 0x000fe20000000f00 */
[----:B------:R-:W-:Y:S01]  /*14f80*/  IMAD.MOV.U32 R7, RZ, RZ, R12 ;  /* 0x000000ffff077224 */ /* 0x000fe200078e000c */
[----:B------:R-:W-:Y:S01]  /*14f90*/  MOV R4, 0x14fc0 ;  /* 0x00014fc000047802 */ /* 0x000fe20000000f00 */
[----:B------:R-:W-:Y:S02]  /*14fa0*/  IMAD.MOV.U32 R5, RZ, RZ, 0x181f ;  /* 0x0000181fff057424 */ /* 0x000fe400078e00ff */
[----:B-12---:R-:W-:Y:S05]  /*14fb0*/  CALL.REL.NOINC `($__internal_5_$__cuda_sm70_shflsync_idx_p) ;  /* 0x00002a0000007944 */ /* 0x006fea0003c00000 */
[----:B------:R-:W-:Y:S01]  /*14fc0*/  IADD3 R6, P2, R5, R0, RZ ;  /* 0x0000000005067210 */ /* 0x000fe20007f5e0ff */
[----:B------:R-:W2:Y:S01]  /*14fd0*/  LDL R4, [R1+0xc] ;  /* 0x00000c0001047983 */ /* 0x000ea20000100800 */
[----:B------:R-:W-:Y:S03]  /*14fe0*/  ISETP.GE.AND P0, PT, R250, c[0x0][0x1d4], PT ;  /* 0x00007500fa007a0c */ /* 0x000fe60003f06270 */
[----:B------:R-:W-:Y:S01]  /*14ff0*/  IMAD.X R7, R13, 0x1, R2, P2 ;  /* 0x000000010d077824 */ /* 0x000fe200010e0602 */
[----:B------:R-:W-:Y:S02]  /*15000*/  SEL R14, RZ, 0x10, P0 ;  /* 0x00000010ff0e7807 */ /* 0x000fe40000000000 */
[----:B--2---:R-:W-:Y:S02]  /*15010*/  ISETP.GE.AND P5, PT, R4, c[0x0][0x1d4], PT ;  /* 0x0000750004007a0c */ /* 0x004fe40003fa6270 */
[----:B------:R-:W-:Y:S02]  /*15020*/  IADD3 R4, P2, R5, R3, RZ ;  /* 0x0000000305047210 */ /* 0x000fe40007f5e0ff */
[----:B------:R-:W-:Y:S03]  /*15030*/  SEL R15, RZ, 0x10, P5 ;  /* 0x00000010ff0f7807 */ /* 0x000fe60002800000 */
[----:B------:R-:W-:Y:S06]  /*15040*/  IMAD.X R5, R13, 0x1, R10, P2 ;  /* 0x000000010d057824 */ /* 0x000fec00010e060a */
[----:B------:R-:W-:Y:S01]  /*15050*/  @!PT LDS RZ, [RZ] ;  /* 0x00000000fffff984 */ /* 0x000fe20000000800 */
[----:B------:R-:W-:Y:S01]  /*15060*/  @!PT LDS RZ, [RZ] ;  /* 0x00000000fffff984 */ /* 0x000fe20000000800 */
[----:B------:R-:W-:Y:S01]  /*15070*/  @!PT LDS RZ, [RZ] ;  /* 0x00000000fffff984 */ /* 0x000fe20000000800 */
[----:B------:R1:W-:Y:S04]  /*15080*/  LDGSTS.E.BYPASS.LTC128B.128 [R251+0x100], [R6.64], !P5 ;  /* 0x0010000006fb7fae */ /* 0x0003e8000e901d46 */
[----:B------:R2:W-:Y:S01]  /*15090*/  LDGSTS.E.BYPASS.LTC128B.128 [R251+0x2100], [R4.64], !P0 ;  /* 0x0210000004fb7fae */ /* 0x0005e2000c101d46 */
[----:B-1----:R-:W-:Y:S02]  /*150a0*/  IMAD.MOV.U32 R7, RZ, RZ, R11 ;  /* 0x000000ffff077224 */ /* 0x002fe400078e000b */
[----:B------:R-:W-:Y:S01]  /*150b0*/  IMAD.MOV.U32 R6, RZ, RZ, 0x1 ;  /* 0x00000001ff067424 */ /* 0x000fe200078e00ff */
[----:B--2---:R-:W-:Y:S01]  /*150c0*/  MOV R4, 0x150f0 ;  /* 0x000150f000047802 */ /* 0x004fe20000000f00 */
[----:B------:R-:W-:Y:S02]  /*150d0*/  IMAD.MOV.U32 R5, RZ, RZ, 0x181f ;  /* 0x0000181fff057424 */ /* 0x000fe400078e00ff */
[----:B------:R-:W-:Y:S05]  /*150e0*/  CALL.REL.NOINC `($__internal_5_$__cuda_sm70_shflsync_idx_p) ;  /* 0x000028d000007944 */ /* 0x000fea0003c00000 */
[----:B------:R-:W-:Y:S01]  /*150f0*/  MOV R6, 0x1 ;  /* 0x0000000100067802 */ /* 0x000fe20000000f00 */
[----:B------:R-:W-:Y:S01]  /*15100*/  IMAD.MOV.U32 R13, RZ, RZ, R5 ;  /* 0x000000ffff0d7224 */ /* 0x000fe200078e0005 */
[----:B------:R-:W-:Y:S01]  /*15110*/  MOV R5, 0x181f ;  /* 0x0000181f00057802 */ /* 0x000fe20000000f00 */
[----:B------:R-:W-:Y:S01]  /*15120*/  IMAD.MOV.U32 R7, RZ, RZ, R12 ;  /* 0x000000ffff077224 */ /* 0x000fe200078e000c */
[----:B------:R-:W-:Y:S02]  /*15130*/  MOV R4, 0x15150 ;  /* 0x0001515000047802 */ /* 0x000fe40000000f00 */
[----:B------:R-:W-:Y:S05]  /*15140*/  CALL.REL.NOINC `($__internal_5_$__cuda_sm70_shflsync_idx_p) ;  /* 0x0000287000007944 */ /* 0x000fea0003c00000 */
[C---:B------:R-:W-:Y:S02]  /*15150*/  IADD3 R4, -R15.reuse, 0x10, RZ ;  /* 0x000000100f047810 */ /* 0x040fe40007ffe1ff */
[----:B------:R-:W-:Y:S02]  /*15160*/  ISETP.NE.U32.AND P5, PT, R15, RZ, PT ;  /* 0x000000ff0f00720c */ /* 0x000fe40003fa5070 */
[----:B------:R-:W-:Y:S04]  /*15170*/  LOP3.LUT R4, R4, 0xf, RZ, 0xc0, !PT ;  /* 0x0000000f04047812 */ /* 0x000fe800078ec0ff */
[----:B------:R-:W-:Y:S02]  /*15180*/  IADD3 R6, P2, P0, R4, R5, R0 ;  /* 0x0000000504067210 */ /* 0x000fe4000785e000 */
[----:B------:R-:W-:Y:S02]  /*15190*/  IADD3 R4, -R14, 0x10, RZ ;  /* 0x000000100e047810 */ /* 0x000fe40007ffe1ff */
[----:B------:R-:W-:Y:S02]  /*151a0*/  IADD3.X R7, RZ, R13, R2, P2, P0 ;  /* 0x0000000dff077210 */ /* 0x000fe400017e0402 */
        /* <DEDUP_REMOVED lines=8> */
[----:B------:R2:W-:Y:S01]  /*15230*/  LDGSTS.E.BYPASS.LTC128B.128.ZFILL [R251+0x2900], [R4.64], P5 ;  /* 0x0290000004fb7fae */ /* 0x0005e2000a941d46 */
        /* <DEDUP_REMOVED lines=37> */
[----:B------:R-:W-:-:S05]  /*15490*/  BRA `(.L_x_1740) ;  /* 0xffff198000007947 */ /* 0x000fca000383ffff */
.L_x_1656:
[----:B------:R-:W-:Y:S01]  /*154a0*/  MOV R6, RZ ;  /* 0x000000ff00067202 */ /* 0x000fe20000000f00 */
[----:B------:R-:W-:Y:S01]  /*154b0*/  IMAD.MOV.U32 R7, RZ, RZ, R48 ;  /* 0x000000ffff077224 */ /* 0x000fe200078e0030 */
[----:B------:R-:W-:Y:S01]  /*154c0*/  MOV R4, 0x154f0 ;  /* 0x000154f000047802 */ /* 0x000fe20000000f00 */
[----:B------:R-:W-:Y:S02]  /*154d0*/  IMAD.MOV.U32 R5, RZ, RZ, 0x181f ;  /* 0x0000181fff057424 */ /* 0x000fe400078e00ff */
[----:B------:R-:W-:Y:S05]  /*154e0*/  CALL.REL.NOINC `($__internal_5_$__cuda_sm70_shflsync_idx_p) ;  /* 0x000024d000007944 */ /* 0x000fea0003c00000 */
[----:B------:R-:W-:Y:S01]  /*154f0*/  MOV R55, R5 ;  /* 0x0000000500377202 */ /* 0x000fe20000000f00 */
[----:B------:R-:W-:-:S05]  /*15500*/  BRA `(.L_x_1741) ;  /* 0xffff2f6000007947 */ /* 0x000fca000383ffff */
.L_x_1657:
        /* <DEDUP_REMOVED lines=83> */
.L_x_1658:
[----:B------:R-:W-:Y:S01]  /*15a40*/  MOV R5, 0x1c1f ;  /* 0x00001c1f00057802 */ /* 0x000fe20000000f00 */
[----:B------:R-:W-:Y:S01]  /*15a50*/  IMAD.MOV.U32 R6, RZ, RZ, RZ ;  /* 0x000000ffff067224 */ /* 0x000fe200078e00ff */
[----:B------:R-:W-:Y:S02]  /*15a60*/  MOV R4, 0x15a80 ;  /* 0x00015a8000047802 */ /* 0x000fe40000000f00 */
[----:B------:R-:W-:Y:S05]  /*15a70*/  CALL.REL.NOINC `($__internal_5_$__cuda_sm70_shflsync_idx_p) ;  /* 0x00001f4000007944 */ /* 0x000fea0003c00000 */
[----:B------:R-:W-:-:S05]  /*15a80*/  BRA `(.L_x_1743) ;  /* 0xffff2dd000007947 */ /* 0x000fca000383ffff */
.L_x_1659:
[----:B------:R-:W-:Y:S01]  /*15a90*/  MOV R5, 0x1c1f ;  /* 0x00001c1f00057802 */ /* 0x000fe20000000f00 */
[----:B------:R-:W-:Y:S01]  /*15aa0*/  IMAD.MOV.U32 R6, RZ, RZ, 0x1 ;  /* 0x00000001ff067424 */ /* 0x000fe200078e00ff */
[----:B------:R-:W-:Y:S02]  /*15ab0*/  MOV R4, 0x15ad0 ;  /* 0x00015ad000047802 */ /* 0x000fe40000000f00 */
[----:B-1----:R-:W-:Y:S05]  /*15ac0*/  CALL.REL.NOINC `($__internal_5_$__cuda_sm70_shflsync_idx_p) ;  /* 0x00001ef000007944 */ /* 0x002fea0003c00000 */
[----:B------:R-:W-:Y:S01]  /*15ad0*/  MOV R4, 0x15d20 ;  /* 0x00015d2000047802 */ /* 0x000fe20000000f00 */
[----:B------:R-:W-:Y:S02]  /*15ae0*/  IMAD.IADD R5, R63, 0x1, R5 ;  /* 0x000000013f057824 */ /* 0x000fe400078e0205 */
[----:B------:R-:W-:Y:S03]  /*15af0*/  IMAD.MOV.U32 R6, RZ, RZ, 0x2 ;  /* 0x00000002ff067424 */ /* 0x000fe600078e00ff */
[C---:B------:R-:W-:Y:S02]  /*15b00*/  ISETP.GT.AND P6, PT, R5.reuse, RZ, PT ;  /* 0x000000ff0500720c */ /* 0x040fe40003fc4270 */
[C---:B------:R-:W-:Y:S02]  /*15b10*/  ISETP.GT.AND P5, PT, R5.reuse, 0x1, PT ;  /* 0x000000010500780c */ /* 0x040fe40003fa4270 */
[C---:B------:R-:W-:Y:S02]  /*15b20*/  ISETP.GT.AND P2, PT, R5.reuse, 0x8, PT ;  /* 0x000000080500780c */ /* 0x040fe40003f44270 */
        /* <DEDUP_REMOVED lines=24> */
[----:B------:R-:W-:Y:S01]  /*15cb0*/  ISETP.GT.AND P0, PT, R5, 0x39, PT ;  /* 0x000000390500780c */ /* 0x000fe20003f04270 */
[----:B------:R-:W-:Y:S01]  /*15cc0*/  IMAD.MOV.U32 R5, RZ, RZ, 0x1c1f ;  /* 0x00001c1fff057424 */ /* 0x000fe200078e00ff */
[----:B------:R-:W-:Y:S02]  /*15cd0*/  FSEL R216, R224, -INF , P6 ;  /* 0xff800000e0d87808 */ /* 0x000fe40003000000 */
[----:B------:R-:W-:Y:S02]  /*15ce0*/  FSEL R215, R223, -INF , P5 ;  /* 0xff800000dfd77808 */ /* 0x000fe40002800000 */
[----:B------:R-:W-:Y:S02]  /*15cf0*/  FSEL R214, R214, -INF , P2 ;  /* 0xff800000d6d67808 */ /* 0x000fe40001000000 */
[----:B------:R-:W-:Y:S02]  /*15d00*/  FSEL R23, R64, -INF , P0 ;  /* 0xff80000040177808 */ /* 0x000fe40000000000 */
[----:B------:R-:W-:Y:S05]  /*15d10*/  CALL.REL.NOINC `($__internal_5_$__cuda_sm70_shflsync_idx_p) ;  /* 0x00001ca000007944 */ /* 0x000fea0003c00000 */
        /* <DEDUP_REMOVED lines=37> */
[----:B------:R-:W-:Y:S01]  /*15f70*/  FMNMX.FTZ R3, R52, R199, !PT ;  /* 0x000000c734037209 */ /* 0x000fe20007810000 */
[----:B------:R-:W-:Y:S01]  /*15f80*/  IMAD.IADD R5, R63, 0x1, R5 ;  /* 0x000000013f057824 */ /* 0x000fe200078e0205 */
[----:B------:R-:W-:Y:S01]  /*15f90*/  FMNMX.FTZ R2, R32, R200, !PT ;  /* 0x000000c820027209 */ /* 0x000fe20007810000 */
[----:B------:R-:W-:Y:S01]  /*15fa0*/  IMAD.MOV.U32 R6, RZ, RZ, 0x2 ;  /* 0x00000002ff067424 */ /* 0x000fe200078e00ff */
[----:B------:R-:W-:Y:S02]  /*15fb0*/  FMNMX.FTZ R0, R16, R197, !PT ;  /* 0x000000c510007209 */ /* 0x000fe40007810000 */
[C---:B------:R-:W-:Y:S02]  /*15fc0*/  ISETP.GT.AND P6, PT, R5.reuse, RZ, PT ;  /* 0x000000ff0500720c */ /* 0x040fe40003fc4270 */
[----:B------:R-:W-:Y:S02]  /*15fd0*/  ISETP.GT.AND P5, PT, R5, 0x1, PT ;  /* 0x000000010500780c */ /* 0x000fe40003fa4270 */
[----:B------:R-:W-:Y:S02]  /*15fe0*/  FSEL R17, R205, -INF , P6 ;  /* 0xff800000cd117808 */ /* 0x000fe40003000000 */
[----:B------:R-:W-:Y:S02]  /*15ff0*/  ISETP.GT.AND P2, PT, R5, 0x8, PT ;  /* 0x000000080500780c */ /* 0x000fe40003f44270 */
[----:B------:R-:W-:Y:S02]  /*16000*/  FSEL R206, R206, -INF , P5 ;  /* 0xff800000cece7808 */ /* 0x000fe40002800000 */
[----:B------:R-:W-:Y:S02]  /*16010*/  FMNMX.FTZ R7, R17, R198, !PT ;  /* 0x000000c611077209 */ /* 0x000fe40007810000 */
[----:B------:R-:W-:Y:S02]  /*16020*/  ISETP.GT.AND P0, PT, R5, 0x9, PT ;  /* 0x000000090500780c */ /* 0x000fe40003f04270 */
[----:B------:R-:W-:Y:S02]  /*16030*/  FSEL R14, R14, -INF , P2 ;  /* 0xff8000000e0e7808 */ /* 0x000fe40001000000 */
[----:B------:R-:W-:Y:S02]  /*16040*/  FMNMX.FTZ R3, R53, R3, !PT ;  /* 0x0000000335037209 */ /* 0x000fe40007810000 */
[----:B------:R-:W-:Y:S02]  /*16050*/  FMNMX.FTZ R2, R36, R2, !PT ;  /* 0x0000000224027209 */ /* 0x000fe40007810000 */
[----:B------:R-:W-:Y:S02]  /*16060*/  FMNMX.FTZ R0, R18, R0, !PT ;  /* 0x0000000012007209 */ /* 0x000fe40007810000 */
        /* <DEDUP_REMOVED lines=61> */
[C---:B------:R-:W-:Y:S02]  /*16440*/  ISETP.GT.AND P2, PT, R5.reuse, 0x38, PT ;  /* 0x000000380500780c */ /* 0x040fe40003f44270 */
        /* <DEDUP_REMOVED lines=24> */
[----:B------:R-:W-:Y:S02]  /*165d0*/  MOV R5, 0x165f0 ;  /* 0x000165f000057802 */ /* 0x000fe40000000f00 */
        /* <DEDUP_REMOVED lines=28> */
[----:B------:R-:W-:Y:S01]  /*167a0*/  MOV R196, R6 ;  /* 0x0000000600c47202 */ /* 0x000fe20000000f00 */
[----:B------:R-:W-:-:S05]  /*167b0*/  BRA `(.L_x_1744) ;  /* 0xffff2e1000007947 */ /* 0x000fca000383ffff */
.L_x_1662:
[----:B-1----:R-:W-:Y:S01]  /*167c0*/  MOV R6, RZ ;  /* 0x000000ff00067202 */ /* 0x002fe20000000f00 */
[----:B------:R-:W-:Y:S01]  /*167d0*/  IMAD.MOV.U32 R7, RZ, RZ, R53 ;  /* 0x000000ffff077224 */ /* 0x000fe200078e0035 */
[----:B------:R-:W-:Y:S01]  /*167e0*/  MOV R4, 0x16810 ;  /* 0x0001681000047802 */ /* 0x000fe20000000f00 */
[----:B------:R-:W-:Y:S02]  /*167f0*/  IMAD.MOV.U32 R5, RZ, RZ, 0x181f ;  /* 0x0000181fff057424 */ /* 0x000fe400078e00ff */
[----:B------:R-:W-:Y:S05]  /*16800*/  CALL.REL.NOINC `($__internal_5_$__cuda_sm70_shflsync_idx_p) ;  /* 0x000011b000007944 */ /* 0x000fea0003c00000 */
[----:B------:R-:W-:Y:S01]  /*16810*/  MOV R28, R5 ;  /* 0x00000005001c7202 */ /* 0x000fe20000000f00 */
[----:B------:R-:W-:-:S05]  /*16820*/  BRA `(.L_x_1745) ;  /* 0xffff55a000007947 */ /* 0x000fca000383ffff */
.L_x_1665:
[----:B------:R-:W-:Y:S01]  /*16830*/  MOV R6, RZ ;  /* 0x000000ff00067202 */ /* 0x000fe20000000f00 */
[----:B------:R-:W-:Y:S01]  /*16840*/  IMAD.MOV.U32 R7, RZ, RZ, R0 ;  /* 0x000000ffff077224 */ /* 0x000fe200078e0000 */
[----:B------:R-:W-:Y:S01]  /*16850*/  MOV R4, 0x16880 ;  /* 0x0001688000047802 */ /* 0x000fe20000000f00 */
[----:B------:R-:W-:Y:S02]  /*16860*/  IMAD.MOV.U32 R5, RZ, RZ, 0x181f ;  /* 0x0000181fff057424 */ /* 0x000fe400078e00ff */
[----:B-1----:R-:W-:Y:S05]  /*16870*/  CALL.REL.NOINC `($__internal_5_$__cuda_sm70_shflsync_idx_p) ;  /* 0x0000114000007944 */ /* 0x002fea0003c00000 */
[----:B------:R-:W-:Y:S01]  /*16880*/  MOV R58, R5 ;  /* 0x00000005003a7202 */ /* 0x000fe20000000f00 */
[----:B------:R-:W-:-:S05]  /*16890*/  BRA `(.L_x_1746) ;  /* 0xffff6d1000007947 */ /* 0x000fca000383ffff */
.L_x_1666:
[----:B------:R-:W-:Y:S01]  /*168a0*/  MOV R6, RZ ;  /* 0x000000ff00067202 */ /* 0x000fe20000000f00 */
[----:B------:R-:W-:Y:S01]  /*168b0*/  IMAD.MOV.U32 R7, RZ, RZ, R2 ;  /* 0x000000ffff077224 */ /* 0x000fe200078e0002 */
[----:B------:R-:W-:Y:S01]  /*168c0*/  MOV R4, 0x168f0 ;  /* 0x000168f000047802 */ /* 0x000fe20000000f00 */
[----:B------:R-:W-:Y:S02]  /*168d0*/  IMAD.MOV.U32 R5, RZ, RZ, 0x181f ;  /* 0x0000181fff057424 */ /* 0x000fe400078e00ff */
[----:B-123--:R-:W-:Y:S05]  /*168e0*/  CALL.REL.NOINC `($__internal_5_$__cuda_sm70_shflsync_idx_p) ;  /* 0x000010d000007944 */ /* 0x00efea0003c00000 */
[C---:B------:R-:W-:Y:S02]  /*168f0*/  IADD3 R4, -R201.reuse, 0x10, RZ ;  /* 0x00000010c9047810 */ /* 0x040fe40007ffe1ff */
[----:B------:R-:W-:Y:S02]  /*16900*/  ISETP.NE.U32.AND P2, PT, R201, RZ, PT ;  /* 0x000000ffc900720c */ /* 0x000fe40003f45070 */
[----:B------:R-:W-:Y:S04]  /*16910*/  LOP3.LUT R4, R4, 0xf, RZ, 0xc0, !PT ;  /* 0x0000000f04047812 */ /* 0x000fe800078ec0ff */
[----:B------:R-:W-:Y:S04]  /*16920*/  IADD3 R6, P5, P4, R4, R5, R3 ;  /* 0x0000000504067210 */ /* 0x000fe80007cbe003 */
[----:B------:R-:W-:Y:S02]  /*16930*/  IADD3.X R7, RZ, R58, R55, P5, P4 ;  /* 0x0000003aff077210 */ /* 0x000fe40002fe8437 */
[----:B------:R-:W-:Y:S03]  /*16940*/  IADD3 R4, P4, R5, R56, RZ ;  /* 0x0000003805047210 */ /* 0x000fe60007f9e0ff */
[----:B------:R-:W-:Y:S01]  /*16950*/  @!PT LDS RZ, [RZ] ;  /* 0x00000000fffff984 */ /* 0x000fe20000000800 */
[----:B------:R-:W-:Y:S01]  /*16960*/  @!PT LDS RZ, [RZ] ;  /* 0x00000000fffff984 */ /* 0x000fe20000000800 */
[----:B------:R-:W-:Y:S01]  /*16970*/  @!PT LDS RZ, [RZ] ;  /* 0x00000000fffff984 */ /* 0x000fe20000000800 */
[----:B------:R1:W-:Y:S02]  /*16980*/  LDGSTS.E.BYPASS.LTC128B.128.ZFILL [R251+0x4100], [R6.64], P2 ;  /* 0x0410000006fb7fae */ /* 0x0003e40009141d46 */
[----:B------:R-:W-:Y:S05]  /*16990*/  IMAD.X R5, R58, 0x1, R57, P4 ;  /* 0x000000013a057824 */ /* 0x000fea00020e0639 */
        /* <DEDUP_REMOVED lines=59> */
.L_x_1667:
[----:B------:R-:W-:Y:S02]  /*16d50*/  MOV R6, 0x2 ;  /* 0x0000000200067802 */ /* 0x000fe40000000f00 */
        /* <DEDUP_REMOVED lines=35> */
.L_x_1669:
[----:B------:R1:W5:Y:S01]  /*16f90*/  LDL R4, [R1+0x70] ;  /* 0x0000700001047983 */ /* 0x0003620000100800 */
[----:B------:R-:W-:-:S02]  /*16fa0*/  MOV R6, 0x2 ;  /* 0x0000000200067802 */ /* 0x000fc40000000f00 */
[----:B------:R-:W-:Y:S02]  /*16fb0*/  MOV R5, 0x16fd0 ;  /* 0x00016fd000057802 */ /* 0x000fe40000000f00 */
[----:B-1---5:R-:W-:Y:S05]  /*16fc0*/  CALL.REL.NOINC `($__internal_4_$__cuda_sm70_shflsync_bfly_p) ;  /* 0x0000098000007944 */ /* 0x022fea0003c00000 */
[----:B------:R-:W-:Y:S01]  /*16fd0*/  MOV R7, R6 ;  /* 0x0000000600077202 */ /* 0x000fe20000000f00 */
[----:B------:R-:W-:Y:S05]  /*16fe0*/  BRA `(.L_x_1749) ;  /* 0xffff920000007947 */ /* 0x000fea000383ffff */
.L_x_1670:
[----:B------:R-:W-:Y:S01]  /*16ff0*/  IMAD.MOV.U32 R4, RZ, RZ, R7 ;  /* 0x000000ffff047224 */ /* 0x000fe200078e0007 */
[----:B------:R-:W-:Y:S02]  /*17000*/  MOV R6, 0x1 ;  /* 0x0000000100067802 */ /* 0x000fe40000000f00 */
[----:B------:R-:W-:Y:S02]  /*17010*/  MOV R5, 0x17030 ;  /* 0x0001703000057802 */ /* 0x000fe40000000f00 */
[----:B------:R-:W-:Y:S05]  /*17020*/  CALL.REL.NOINC `($__internal_4_$__cuda_sm70_shflsync_bfly_p) ;  /* 0x0000092000007944 */ /* 0x000fea0003c00000 */
[----:B------:R1:W5:Y:S01]  /*17030*/  LDL R4, [R1+0x74] ;  /* 0x0000740001047983 */ /* 0x0003620000100800 */
[----:B------:R-:W-:Y:S01]  /*17040*/  FADD.FTZ R7, R7, R6 ;  /* 0x0000000607077221 */ /* 0x000fe20000010000 */
[----:B------:R-:W-:Y:S02]  /*17050*/  MOV R6, 0x2 ;  /* 0x0000000200067802 */ /* 0x000fe40000000f00 */
[----:B------:R-:W-:Y:S02]  /*17060*/  MOV R5, 0x17080 ;  /* 0x0001708000057802 */ /* 0x000fe40000000f00 */
[----:B-1---5:R-:W-:Y:S05]  /*17070*/  CALL.REL.NOINC `($__internal_4_$__cuda_sm70_shflsync_bfly_p) ;  /* 0x000008d000007944 */ /* 0x022fea0003c00000 */
[----:B------:R-:W2:Y:S01]  /*17080*/  LDL.LU R4, [R1+0x74] ;  /* 0x0000740001047983 */ /* 0x000ea20000300800 */
[----:B------:R-:W-:Y:S01]  /*17090*/  MOV R5, 0x170e0 ;  /* 0x000170e000057802 */ /* 0x000fe20000000f00 */
[----:B--2---:R-:W-:Y:S01]  /*170a0*/  FADD.FTZ R10, R4, R6 ;  /* 0x00000006040a7221 */ /* 0x004fe20000010000 */
[----:B------:R-:W-:-:S04]  /*170b0*/  MOV R6, 0x1 ;  /* 0x0000000100067802 */ /* 0x000fc80000000f00 */
[----:B------:R-:W-:Y:S02]  /*170c0*/  MOV R4, R10 ;  /* 0x0000000a00047202 */ /* 0x000fe40000000f00 */
[----:B------:R-:W-:Y:S05]  /*170d0*/  CALL.REL.NOINC `($__internal_4_$__cuda_sm70_shflsync_bfly_p) ;  /* 0x0000087000007944 */ /* 0x000fea0003c00000 */
[----:B------:R-:W-:Y:S01]  /*170e0*/  FADD.FTZ R10, R10, R6 ;  /* 0x000000060a0a7221 */ /* 0x000fe20000010000 */
[----:B------:R-:W-:Y:S02]  /*170f0*/  MOV R4, R203 ;  /* 0x000000cb00047202 */ /* 0x000fe40000000f00 */
[----:B------:R-:W-:Y:S02]  /*17100*/  MOV R6, 0x2 ;  /* 0x0000000200067802 */ /* 0x000fe40000000f00 */
[----:B------:R-:W-:Y:S02]  /*17110*/  MOV R5, 0x17130 ;  /* 0x0001713000057802 */ /* 0x000fe40000000f00 */
[----:B------:R-:W-:Y:S05]  /*17120*/  CALL.REL.NOINC `($__internal_4_$__cuda_sm70_shflsync_bfly_p) ;  /* 0x0000082000007944 */ /* 0x000fea0003c00000 */
[----:B------:R-:W-:Y:S01]  /*17130*/  FADD.FTZ R11, R203, R6 ;  /* 0x00000006cb0b7221 */ /* 0x000fe20000010000 */
[----:B------:R-:W-:Y:S02]  /*17140*/  MOV R6, 0x1 ;  /* 0x0000000100067802 */ /* 0x000fe40000000f00 */
[----:B------:R-:W-:Y:S02]  /*17150*/  MOV R5, 0x17180 ;  /* 0x0001718000057802 */ /* 0x000fe40000000f00 */
[----:B------:R-:W-:-:S02]  /*17160*/  MOV R4, R11 ;  /* 0x0000000b00047202 */ /* 0x000fc40000000f00 */
[----:B------:R-:W-:Y:S05]  /*17170*/  CALL.REL.NOINC `($__internal_4_$__cuda_sm70_shflsync_bfly_p) ;  /* 0x000007d000007944 */ /* 0x000fea0003c00000 */
[----:B------:R-:W-:Y:S01]  /*17180*/  FADD.FTZ R11, R11, R6 ;  /* 0x000000060b0b7221 */ /* 0x000fe20000010000 */
[----:B------:R-:W-:-:S02]  /*17190*/  MOV R4, R202 ;  /* 0x000000ca00047202 */ /* 0x000fc40000000f00 */
[----:B------:R-:W-:Y:S02]  /*171a0*/  MOV R6, 0x2 ;  /* 0x0000000200067802 */ /* 0x000fe40000000f00 */
[----:B------:R-:W-:Y:S02]  /*171b0*/  MOV R5, 0x171d0 ;  /* 0x000171d000057802 */ /* 0x000fe40000000f00 */
[----:B------:R-:W-:Y:S05]  /*171c0*/  CALL.REL.NOINC `($__internal_4_$__cuda_sm70_shflsync_bfly_p) ;  /* 0x0000078000007944 */ /* 0x000fea0003c00000 */
[----:B------:R-:W-:Y:S01]  /*171d0*/  FADD.FTZ R202, R202, R6 ;  /* 0x00000006caca7221 */ /* 0x000fe20000010000 */
[----:B------:R-:W-:Y:S02]  /*171e0*/  MOV R6, 0x1 ;  /* 0x0000000100067802 */ /* 0x000fe40000000f00 */
[----:B------:R-:W-:Y:S02]  /*171f0*/  MOV R5, 0x17220 ;  /* 0x0001722000057802 */ /* 0x000fe40000000f00 */
[----:B------:R-:W-:Y:S02]  /*17200*/  MOV R4, R202 ;  /* 0x000000ca00047202 */ /* 0x000fe40000000f00 */
[----:B------:R-:W-:Y:S05]  /*17210*/  CALL.REL.NOINC `($__internal_4_$__cuda_sm70_shflsync_bfly_p) ;  /* 0x0000073000007944 */ /* 0x000fea0003c00000 */
[----:B------:R-:W-:Y:S05]  /*17220*/  BRA `(.L_x_1750) ;  /* 0xffff90d000007947 */ /* 0x000fea000383ffff */
.L_x_1693:
[----:B------:R-:W-:Y:S01]  /*17230*/  IMAD.MOV.U32 R7, RZ, RZ, R3 ;  /* 0x000000ffff077224 */ /* 0x000fe200078e0003 */
[----:B------:R-:W-:Y:S01]  /*17240*/  MOV R6, RZ ;  /* 0x000000ff00067202 */ /* 0x000fe20000000f00 */
[----:B------:R-:W-:Y:S01]  /*17250*/  IMAD.MOV.U32 R5, RZ, RZ, 0x181f ;  /* 0x0000181fff057424 */ /* 0x000fe200078e00ff */
[----:B------:R-:W-:-:S02]  /*17260*/  MOV R4, 0x17280 ;  /* 0x0001728000047802 */ /* 0x000fc40000000f00 */
[----:B-1----:R-:W-:Y:S05]  /*17270*/  CALL.REL.NOINC `($__internal_5_$__cuda_sm70_shflsync_idx_p) ;  /* 0x0000074000007944 */ /* 0x002fea0003c00000 */
[----:B------:R-:W-:Y:S01]  /*17280*/  MOV R11, R5 ;  /* 0x00000005000b7202 */ /* 0x000fe20000000f00 */
[----:B------:R-:W-:Y:S05]  /*17290*/  BRA `(.L_x_1751) ;  /* 0xffffb80000007947 */ /* 0x000fea000383ffff */
.L_x_1694:
[----:B------:R-:W-:Y:S01]  /*172a0*/  IMAD.MOV.U32 R7, RZ, RZ, R10 ;  /* 0x000000ffff077224 */ /* 0x000fe200078e000a */
[----:B------:R-:W-:Y:S01]  /*172b0*/  MOV R6, RZ ;  /* 0x000000ff00067202 */ /* 0x000fe20000000f00 */
[----:B------:R-:W-:Y:S01]  /*172c0*/  IMAD.MOV.U32 R5, RZ, RZ, 0x181f ;  /* 0x0000181fff057424 */ /* 0x000fe200078e00ff */
[----:B------:R-:W-:-:S02]  /*172d0*/  MOV R4, 0x172f0 ;  /* 0x000172f000047802 */ /* 0x000fc40000000f00 */
[----:B-123--:R-:W-:Y:S05]  /*172e0*/  CALL.REL.NOINC `($__internal_5_$__cuda_sm70_shflsync_idx_p) ;  /* 0x000006d000007944 */ /* 0x00efea0003c00000 */
[----:B------:R-:W-:Y:S01]  /*172f0*/  MOV R4, R5 ;  /* 0x0000000500047202 */ /* 0x000fe20000000f00 */
[----:B------:R-:W-:Y:S05]  /*17300*/  BRA `(.L_x_1752) ;  /* 0xffffb7b000007947 */ /* 0x000fea000383ffff */
.L_x_1697:
[----:B-1----:R-:W-:Y:S01]  /*17310*/  IMAD.MOV.U32 R7, RZ, RZ, R3 ;  /* 0x000000ffff077224 */ /* 0x002fe200078e0003 */
[----:B------:R-:W-:Y:S01]  /*17320*/  MOV R6, 0x1 ;  /* 0x0000000100067802 */ /* 0x000fe20000000f00 */
[----:B------:R-:W-:Y:S01]  /*17330*/  IMAD.MOV.U32 R5, RZ, RZ, 0x181f ;  /* 0x0000181fff057424 */ /* 0x000fe200078e00ff */
[----:B------:R-:W-:-:S02]  /*17340*/  MOV R4, 0x17360 ;  /* 0x0001736000047802 */ /* 0x000fc40000000f00 */
[----:B--234-:R-:W-:Y:S05]  /*17350*/  CALL.REL.NOINC `($__internal_5_$__cuda_sm70_shflsync_idx_p) ;  /* 0x0000066000007944 */ /* 0x01cfea0003c00000 */
        /* <DEDUP_REMOVED lines=8> */
.L_x_1700:
[----:B-1----:R-:W-:Y:S01]  /*173e0*/  IMAD.MOV.U32 R7, RZ, RZ, R3 ;  /* 0x000000ffff077224 */ /* 0x002fe200078e0003 */
[----:B------:R-:W-:Y:S01]  /*173f0*/  MOV R6, 0x2 ;  /* 0x0000000200067802 */ /* 0x000fe20000000f00 */
[----:B------:R-:W-:Y:S01]  /*17400*/  IMAD.MOV.U32 R5, RZ, RZ, 0x181f ;  /* 0x0000181fff057424 */ /* 0x000fe200078e00ff */
[----:B------:R-:W-:Y:S02]  /*17410*/  MOV R4, 0x17430 ;  /* 0x0001743000047802 */ /* 0x000fe40000000f00 */
[----:B--234-:R-:W-:Y:S05]  /*17420*/  CALL.REL.NOINC `($__internal_5_$__cuda_sm70_shflsync_idx_p) ;  /* 0x0000059000007944 */ /* 0x01cfea0003c00000 */
[----:B------:R-:W-:Y:S01]  /*17430*/  MOV R11, R5 ;  /* 0x00000005000b7202 */ /* 0x000fe20000000f00 */
[----:B------:R-:W-:Y:S05]  /*17440*/  BRA `(.L_x_1754) ;  /* 0xffffb8e000007947 */ /* 0x000fea000383ffff */
.L_x_1701:
[----:B-1----:R-:W-:Y:S01]  /*17450*/  IMAD.MOV.U32 R7, RZ, RZ, R10 ;  /* 0x000000ffff077224 */ /* 0x002fe200078e000a */
[----:B------:R-:W-:Y:S01]  /*17460*/  MOV R6, 0x2 ;  /* 0x0000000200067802 */ /* 0x000fe20000000f00 */
[----:B------:R-:W-:Y:S01]  /*17470*/  IMAD.MOV.U32 R5, RZ, RZ, 0x181f ;  /* 0x0000181fff057424 */ /* 0x000fe200078e00ff */
[----:B------:R-:W-:Y:S02]  /*17480*/  MOV R4, 0x174a0 ;  /* 0x000174a000047802 */ /* 0x000fe40000000f00 */
[----:B--234-:R-:W-:Y:S05]  /*17490*/  CALL.REL.NOINC `($__internal_5_$__cuda_sm70_shflsync_idx_p) ;  /* 0x0000052000007944 */ /* 0x01cfea0003c00000 */
[----:B------:R-:W-:Y:S01]  /*174a0*/  MOV R4, R5 ;  /* 0x0000000500047202 */ /* 0x000fe20000000f00 */
[----:B------:R-:W-:Y:S05]  /*174b0*/  BRA `(.L_x_1755) ;  /* 0xffffb89000007947 */ /* 0x000fea000383ffff */
.L_x_1704:
[----:B--2---:R-:W-:Y:S01]  /*174c0*/  IMAD.MOV.U32 R7, RZ, RZ, R3 ;  /* 0x000000ffff077224 */ /* 0x004fe200078e0003 */
[----:B------:R-:W-:Y:S01]  /*174d0*/  MOV R6, 0x3 ;  /* 0x0000000300067802 */ /* 0x000fe20000000f00 */
[----:B------:R-:W-:Y:S01]  /*174e0*/  IMAD.MOV.U32 R5, RZ, RZ, 0x181f ;  /* 0x0000181fff057424 */ /* 0x000fe200078e00ff */
[----:B------:R-:W-:-:S02]  /*174f0*/  MOV R4, 0x17510 ;  /* 0x0001751000047802 */ /* 0x000fc40000000f00 */
[----:B-1-34-:R-:W-:Y:S05]  /*17500*/  CALL.REL.NOINC `($__internal_5_$__cuda_sm70_shflsync_idx_p) ;  /* 0x000004b000007944 */ /* 0x01afea0003c00000 */
        /* <DEDUP_REMOVED lines=8> */
.L_x_1707:
[----:B-1----:R-:W-:Y:S01]  /*17590*/  IMAD.MOV.U32 R7, RZ, RZ, R3 ;  /* 0x000000ffff077224 */ /* 0x002fe200078e0003 */
[----:B------:R-:W-:Y:S01]  /*175a0*/  MOV R6, 0x4 ;  /* 0x0000000400067802 */ /* 0x000fe20000000f00 */
[----:B------:R-:W-:Y:S01]  /*175b0*/  IMAD.MOV.U32 R5, RZ, RZ, 0x181f ;  /* 0x0000181fff057424 */ /* 0x000fe200078e00ff */
[----:B--2---:R-:W-:Y:S02]  /*175c0*/  MOV R4, 0x175e0 ;  /* 0x000175e000047802 */ /* 0x004fe40000000f00 */
[----:B---34-:R-:W-:Y:S05]  /*175d0*/  CALL.REL.NOINC `($__internal_5_$__cuda_sm70_shflsync_idx_p) ;  /* 0x000003e000007944 */ /* 0x018fea0003c00000 */
[----:B------:R-:W-:Y:S01]  /*175e0*/  MOV R11, R5 ;  /* 0x00000005000b7202 */ /* 0x000fe20000000f00 */
[----:B------:R-:W-:Y:S05]  /*175f0*/  BRA `(.L_x_1757) ;  /* 0xffffb96000007947 */ /* 0x000fea000383ffff */
.L_x_1708:
[----:B------:R-:W-:Y:S01]  /*17600*/  IMAD.MOV.U32 R7, RZ, RZ, R10 ;  /* 0x000000ffff077224 */ /* 0x000fe200078e000a */
[----:B------:R-:W-:Y:S01]  /*17610*/  MOV R6, 0x4 ;  /* 0x0000000400067802 */ /* 0x000fe20000000f00 */
[----:B------:R-:W-:Y:S01]  /*17620*/  IMAD.MOV.U32 R5, RZ, RZ, 0x181f ;  /* 0x0000181fff057424 */ /* 0x000fe200078e00ff */
[----:B--2---:R-:W-:Y:S02]  /*17630*/  MOV R4, 0x17650 ;  /* 0x0001765000047802 */ /* 0x004fe40000000f00 */
[----:B-1-34-:R-:W-:Y:S05]  /*17640*/  CALL.REL.NOINC `($__internal_5_$__cuda_sm70_shflsync_idx_p) ;  /* 0x0000037000007944 */ /* 0x01afea0003c00000 */
[----:B------:R-:W-:Y:S01]  /*17650*/  MOV R4, R5 ;  /* 0x0000000500047202 */ /* 0x000fe20000000f00 */
[----:B------:R-:W-:Y:S05]  /*17660*/  BRA `(.L_x_1758) ;  /* 0xffffb91000007947 */ /* 0x000fea000383ffff */
.L_x_1711:
        /* <DEDUP_REMOVED lines=13> */
.L_x_1714:
[----:B-1----:R-:W-:Y:S01]  /*17740*/  IMAD.MOV.U32 R7, RZ, RZ, R3 ;  /* 0x000000ffff077224 */ /* 0x002fe200078e0003 */
[----:B------:R-:W-:Y:S01]  /*17750*/  MOV R6, 0x6 ;  /* 0x0000000600067802 */ /* 0x000fe20000000f00 */
[----:B------:R-:W-:Y:S01]  /*17760*/  IMAD.MOV.U32 R5, RZ, RZ, 0x181f ;  /* 0x0000181fff057424 */ /* 0x000fe200078e00ff */
[----:B------:R-:W-:Y:S02]  /*17770*/  MOV R4, 0x17790 ;  /* 0x0001779000047802 */ /* 0x000fe40000000f00 */
[----:B--234-:R-:W-:Y:S05]  /*17780*/  CALL.REL.NOINC `($__internal_5_$__cuda_sm70_shflsync_idx_p) ;  /* 0x0000023000007944 */ /* 0x01cfea0003c00000 */
[----:B------:R-:W-:Y:S01]  /*17790*/  MOV R11, R5 ;  /* 0x00000005000b7202 */ /* 0x000fe20000000f00 */
[----:B------:R-:W-:Y:S05]  /*177a0*/  BRA `(.L_x_1760) ;  /* 0xffffb9e000007947 */ /* 0x000fea000383ffff */
.L_x_1715:
[----:B-1----:R-:W-:Y:S01]  /*177b0*/  IMAD.MOV.U32 R7, RZ, RZ, R10 ;  /* 0x000000ffff077224 */ /* 0x002fe200078e000a */
[----:B------:R-:W-:Y:S01]  /*177c0*/  MOV R6, 0x6 ;  /* 0x0000000600067802 */ /* 0x000fe20000000f00 */
[----:B------:R-:W-:Y:S01]  /*177d0*/  IMAD.MOV.U32 R5, RZ, RZ, 0x181f ;  /* 0x0000181fff057424 */ /* 0x000fe200078e00ff */
[----:B------:R-:W-:Y:S02]  /*177e0*/  MOV R4, 0x17800 ;  /* 0x0001780000047802 */ /* 0x000fe40000000f00 */
[----:B--234-:R-:W-:Y:S05]  /*177f0*/  CALL.REL.NOINC `($__internal_5_$__cuda_sm70_shflsync_idx_p) ;  /* 0x000001c000007944 */ /* 0x01cfea0003c00000 */
[----:B------:R-:W-:Y:S01]  /*17800*/  MOV R4, R5 ;  /* 0x0000000500047202 */ /* 0x000fe20000000f00 */
[----:B------:R-:W-:Y:S05]  /*17810*/  BRA `(.L_x_1761) ;  /* 0xffffb99000007947 */ /* 0x000fea000383ffff */
.L_x_1718:
        /* <DEDUP_REMOVED lines=13> */
.L_x_1720:
[----:B-1----:R-:W-:Y:S01]  /*178f0*/  IMAD.MOV.U32 R7, RZ, RZ, R2 ;  /* 0x000000ffff077224 */ /* 0x002fe200078e0002 */
[----:B------:R-:W-:Y:S01]  /*17900*/  MOV R6, RZ ;  /* 0x000000ff00067202 */ /* 0x000fe20000000f00 */
[----:B------:R-:W-:Y:S01]  /*17910*/  IMAD.MOV.U32 R5, RZ, RZ, 0x1f ;  /* 0x0000001fff057424 */ /* 0x000fe200078e00ff */
[----:B------:R-:W-:Y:S02]  /*17920*/  MOV R4, 0x17940 ;  /* 0x0001794000047802 */ /* 0x000fe40000000f00 */
[----:B--23-5:R-:W-:Y:S05]  /*17930*/  CALL.REL.NOINC `($__internal_5_$__cuda_sm70_shflsync_idx_p) ;  /* 0x0000008000007944 */ /* 0x02cfea0003c00000 */
[----:B------:R-:W-:Y:S05]  /*17940*/  BRA `(.L_x_1763) ;  /* 0xffffbae000007947 */ /* 0x000fea000383ffff */
        .weak           $__internal_4_$__cuda_sm70_shflsync_bfly_p
        .type           $__internal_4_$__cuda_sm70_shflsync_bfly_p,@function
        .size           $__internal_4_$__cuda_sm70_shflsync_bfly_p,($__internal_5_$__cuda_sm70_shflsync_idx_p - $__internal_4_$__cuda_sm70_shflsync_bfly_p)
$__internal_4_$__cuda_sm70_shflsync_bfly_p:
[----:B------:R-:W-:Y:S02]  /*17950*/  IMAD.MOV.U32 R9, RZ, RZ, -0x1 ;  /* 0xffffffffff097424 */ /* 0x000fe400078e00ff */
[----:B------:R-:W-:Y:S02]  /*17960*/  IMAD.MOV.U32 R8, RZ, RZ, 0x1f ;  /* 0x0000001fff087424 */ /* 0x000fe400078e00ff */
[----:B------:R-:W-:Y:S04]  /*17970*/  WARPSYNC R9 ;  /* 0x0000000900007348 */ /* 0x000fe80003800000 */
[----:B------:R1:W2:Y:S02]  /*17980*/  SHFL.BFLY PT, R6, R4, R6, R8 ;  /* 0x0c00000604067389 */ /* 0x0002a400000e0008 */
[----:B-1----:R-:W-:-:S02]  /*17990*/  MOV R8, R5 ;  /* 0x0000000500087202 */ /* 0x002fc40000000f00 */
[----:B------:R-:W-:-:S04]  /*179a0*/  MOV R9, 0x0 ;  /* 0x0000000000097802 */ /* 0x000fc80000000f00 */
[----:B--2---:R-:W-:Y:S05]  /*179b0*/  RET.REL.NODEC R8 `(_ZN7cutlass13device_kernelIN5flash19enable_sm80_to_sm89INS1_16FlashAttnFwdSm80INS1_25CollectiveMainloopFwdSm80ILi4ELi1ELb0EN4cute5tupleIJNS5_1CILi128EEENS7_ILi64EEES8_EEELi128ENS_10bfloat16_tEfNS_4arch4Sm80ELb1ELb0ELb1ELb0ELb1ELb0ELb1ELb0EEENS1_21CollectiveEpilogueFwdINS6_IJS8_S8_S9_EEENS6_IJNS7_ILi1EEESH_SH_EEESB_SD_Li128ELb0ELb1ELb0ELb0EEENS1_30DynamicPersistentTileSchedulerILi128ELi128ELb0ELb1ELb0EEEEEEEEEvNT_6ParamsE) ;  /* 0xfffe864008007950 */ /* 0x004fea0003c3ffff */
        .weak           $__internal_5_$__cuda_sm70_shflsync_idx_p
        .type           $__internal_5_$__cuda_sm70_shflsync_idx_p,@function
        .size           $__internal_5_$__cuda_sm70_shflsync_idx_p,(.L_x_2185 - $__internal_5_$__cuda_sm70_shflsync_idx_p)
$__internal_5_$__cuda_sm70_shflsync_idx_p:
[----:B------:R-:W-:Y:S02]  /*179c0*/  MOV R8, 0xffffffff ;  /* 0xffffffff00087802 */ /* 0x000fe40000000f00 */
[----:B------:R-:W-:Y:S02]  /*179d0*/  MOV R9, 0x0 ;  /* 0x0000000000097802 */ /* 0x000fe40000000f00 */
[----:B------:R-:W-:Y:S04]  /*179e0*/  WARPSYNC R8 ;  /* 0x0000000800007348 */ /* 0x000fe80003800000 */
[----:B------:R1:W2:Y:S02]  /*179f0*/  SHFL.IDX PT, R5, R7, R6, R5 ;  /* 0x0000000607057389 */ /* 0x0002a400000e0005 */
[----:B-1----:R-:W-:-:S04]  /*17a00*/  MOV R8, R4 ;  /* 0x0000000400087202 */ /* 0x002fc80000000f00 */
[----:B--2---:R-:W-:Y:S05]  /*17a10*/  RET.REL.NODEC R8 `(_ZN7cutlass13device_kernelIN5flash19enable_sm80_to_sm89INS1_16FlashAttnFwdSm80INS1_25CollectiveMainloopFwdSm80ILi4ELi1ELb0EN4cute5tupleIJNS5_1CILi128EEENS7_ILi64EEES8_EEELi128ENS_10bfloat16_tEfNS_4arch4Sm80ELb1ELb0ELb1ELb0ELb1ELb0ELb1ELb0EEENS1_21CollectiveEpilogueFwdINS6_IJS8_S8_S9_EEENS6_IJNS7_ILi1EEESH_SH_EEESB_SD_Li128ELb0ELb1ELb0ELb0EEENS1_30DynamicPersistentTileSchedulerILi128ELi128ELb0ELb1ELb0EEEEEEEEEvNT_6ParamsE) ;  /* 0xfffe85e008007950 */ /* 0x004fea0003c3ffff */
.L_x_1764:
        /* <DEDUP_REMOVED lines=14> */
.L_x_2185:


//--------------------- .text._ZN7cutlass13device_kernelIN5flash19enable_sm80_to_sm89INS1_16FlashAttnFwdSm80INS1_25CollectiveMainloopFwdSm80ILi4ELi1ELb0EN4cute5tupleIJNS5_1CILi128EEENS7_ILi64EEES8_EEELi128ENS_10bfloat16_tEfNS_4arch4Sm80ELb1ELb0ELb1ELb1ELb1ELb0ELb1ELb0EEENS1_21CollectiveEpilogueFwdINS6_IJS8_S8_S9_EEENS6_IJNS7_ILi1EEESH_SH_EEESB_SD_Li128ELb1ELb1ELb0ELb0EEENS1_19SingleTileSchedulerILb1ELb0ELb1ELi128EEEEEEEEEvNT_6ParamsE --------------------------
	.section	.text._ZN7cutlass13device_kernelIN5flash19enable_sm80_to_sm89INS1_16FlashAttnFwdSm80INS1_25CollectiveMainloopFwdSm80ILi4ELi1ELb0EN4cute5tupleIJNS5_1CILi128EEENS7_ILi64EEES8_EEELi128ENS_10bfloat16_tEfNS_4arch4Sm80ELb1ELb0ELb1ELb1ELb1ELb0ELb1ELb0EEENS1_21CollectiveEpilogueFwdINS6_IJS8_S8_S9_EEENS6_IJNS7_ILi1EEESH_SH_EEESB_SD_Li128ELb1ELb1ELb0ELb0EEENS1_19SingleTileSchedulerILb1ELb0ELb1ELi128EEEEEEEEEvNT_6ParamsE,"ax",@progbits
	.sectioninfo	@"SHI_REGISTERS=255"
	.align	128
.text._ZN7cutlass13device_kernelIN5flash19enable_sm80_to_sm89INS1_16FlashAttnFwdSm80INS1_25CollectiveMainloopFwdSm80ILi4ELi1ELb0EN4cute5tupleIJNS5_1CILi128EEENS7_ILi64EEES8_EEELi128ENS_10bfloat16_tEfNS_4arch4Sm80ELb1ELb0ELb1ELb1ELb1ELb0ELb1ELb0EEENS1_21CollectiveEpilogueFwdINS6_IJS8_S8_S9_EEENS6_IJNS7_ILi1EEESH_SH_EEESB_SD_Li128ELb1ELb1ELb0ELb0EEENS1_19SingleTileSchedulerILb1ELb0ELb1ELi128EEEEEEEEEvNT_6ParamsE:
        .type           _ZN7cutlass13device_kernelIN5flash19enable_sm80_to_sm89INS1_16FlashAttnFwdSm80INS1_25CollectiveMainloopFwdSm80ILi4ELi1ELb0EN4cute5tupleIJNS5_1CILi128EEENS7_ILi64EEES8_EEELi128ENS_10bfloat16_tEfNS_4arch4Sm80ELb1ELb0ELb1ELb1ELb1ELb0ELb1ELb0EEENS1_21CollectiveEpilogueFwdINS6_IJS8_S8_S9_EEENS6_IJNS7_ILi1EEESH_SH_EEESB_SD_Li128ELb1ELb1ELb0ELb0EEENS1_19SingleTileSchedulerILb1ELb0ELb1ELi128EEEEEEEEEvNT_6ParamsE,@function
        .size           _ZN7cutlass13device_kernelIN5flash19enable_sm80_to_sm89INS1_16FlashAttnFwdSm80INS1_25CollectiveMainloopFwdSm80ILi4ELi1ELb0EN4cute5tupleIJNS5_1CILi128EEENS7_ILi64EEES8_EEELi128ENS_10bfloat16_tEfNS_4arch4Sm80ELb1ELb0ELb1ELb1ELb1ELb0ELb1ELb0EEENS1_21CollectiveEpilogueFwdINS6_IJS8_S8_S9_EEENS6_IJNS7_ILi1EEESH_SH_EEESB_SD_Li128ELb1ELb1ELb0ELb0EEENS1_19SingleTileSchedulerILb1ELb0ELb1ELi128EEEEEEEEEvNT_6ParamsE,(.L_x_2188 - _ZN7cutlass13device_kernelIN5flash19enable_sm80_to_sm89INS1_16FlashAttnFwdSm80INS1_25CollectiveMainloopFwdSm80ILi4ELi1ELb0EN4cute5tupleIJNS5_1CILi128EEENS7_ILi64EEES8_EEELi128ENS_10bfloat16_tEfNS_4arch4Sm80ELb1ELb0ELb1ELb1ELb1ELb0ELb1ELb0EEENS1_21CollectiveEpilogueFwdINS6_IJS8_S8_S9_EEENS6_IJNS7_ILi1EEESH_SH_EEESB_SD_Li128ELb1ELb1ELb0ELb0EEENS1_19SingleTileSchedulerILb1ELb0ELb1ELi128EEEEEEEEEvNT_6ParamsE)
        .other          _ZN7cutlass13device_kernelIN5flash19enable_sm80_to_sm89INS1_16FlashAttnFwdSm80INS1_25CollectiveMainloopFwdSm80ILi4ELi1ELb0EN4cute5tupleIJNS5_1CILi128EEENS7_ILi64EEES8_EEELi128ENS_10bfloat16_tEfNS_4arch4Sm80ELb1ELb0ELb1ELb1ELb1ELb0ELb1ELb0EEENS1_21CollectiveEpilogueFwdINS6_IJS8_S8_S9_EEENS6_IJNS7_ILi1EEESH_SH_EEESB_SD_Li128ELb1ELb1ELb0ELb0EEENS1_19SingleTileSchedulerILb1ELb0ELb1ELi128EEEEEEEEEvNT_6ParamsE,@"STO_CUDA_ENTRY STV_DEFAULT"
_ZN7cutlass13device_kernelIN5flash19enable_sm80_to_sm89INS1_16FlashAttnFwdSm80INS1_25CollectiveMainloopFwdSm80ILi4ELi1ELb0EN4cute5tupleIJNS5_1CILi128EEENS7_ILi64EEES8_EEELi128ENS_10bfloat16_tEfNS_4arch4Sm80ELb1ELb0ELb1ELb1ELb1ELb0ELb1ELb0EEENS1_21CollectiveEpilogueFwdINS6_IJS8_S8_S9_EEENS6_IJNS7_ILi1EEESH_SH_EEESB_SD_Li128ELb1ELb1ELb0ELb0EEENS1_19SingleTileSchedulerILb1ELb0ELb1ELi128EEEEEEEEEvNT_6ParamsE:
        /* <DEDUP_REMOVED lines=21> */
.L_x_1766:
        /* <DEDUP_REMOVED lines=13> */
.L_x_1768:
[----:B------:R-:W-:Y:S02]  /*0220*/  ULDC UR5, c[0x0][0x54c] ;  /* 0x0001530000057ab9 */ /* 0x000fe40000000800 */
.L_x_1767:
[----:B------:R-:W-:Y:S02]  /*0230*/  ULDC UR4, c[0x0][0x548] ;  /* 0x0001520000047ab9 */ /* 0x000fe40000000800 */
[----:B------:R-:W-:-:S02]  /*0240*/  USHF.L.U32 UR10, UR10, 0x7, URZ ;  /* 0x000000070a0a7899 */ /* 0x000fc4000800063f */
[----:B------:R-:W-:-:S04]  /*0250*/  UIMAD UR4, UR5, UR4, URZ ;  /* 0x00000004050472a4 */ /* 0x000fc8000f8e023f */
[----:B------:R-:W-:-:S04]  /*0260*/  UISETP.GE.AND UP0, UPT, UR10, UR4, UPT ;  /* 0x000000040a00728c */ /* 0x000fc8000bf06270 */
[----:B------:R-:W-:Y:S01]  /*0270*/  USEL UR13, UR13, 0xffffffff, !UP0 ;  /* 0xffffffff0d0d7887 */ /* 0x000fe2000c000000 */
[----:B------:R-:W-:Y:S05]  /*0280*/  BRA `(.L_x_1769) ;  /* 0x000001b000007947 */ /* 0x000fea0003800000 */
.L_x_1765:
        /* <DEDUP_REMOVED lines=8> */
.L_x_1770:
        /* <DEDUP_REMOVED lines=13> */
.L_x_1772:
[----:B------:R-:W-:Y:S02]  /*03e0*/  ULDC UR5, c[0x0][0x54c] ;  /* 0x0001530000057ab9 */ /* 0x000fe40000000800 */
.L_x_1771:
[----:B------:R-:W-:Y:S02]  /*03f0*/  ULDC UR4, c[0x0][0x548] ;  /* 0x0001520000047ab9 */ /* 0x000fe40000000800 */
[----:B------:R-:W-:-:S02]  /*0400*/  USHF.L.U32 UR10, UR10, 0x7, URZ ;  /* 0x000000070a0a7899 */ /* 0x000fc4000800063f */
[----:B------:R-:W-:-:S04]  /*0410*/  UIMAD UR4, UR5, UR4, URZ ;  /* 0x00000004050472a4 */ /* 0x000fc8000f8e023f */
[----:B------:R-:W-:-:S04]  /*0420*/  UISETP.GE.AND UP0, UPT, UR10, UR4, UPT ;  /* 0x000000040a00728c */ /* 0x000fc8000bf06270 */
[----:B------:R-:W-:-:S06]  /*0430*/  USEL UR13, UR13, 0xffffffff, !UP0 ;  /* 0xffffffff0d0d7887 */ /* 0x000fcc000c000000 */
.L_x_1769:
        /* <DEDUP_REMOVED lines=47> */
.L_x_1773:
        /* <DEDUP_REMOVED lines=10> */
.L_x_1774:
        /* <DEDUP_REMOVED lines=12> */
.L_x_1775:
[----:B------:R-:W-:Y:S01]  /*0890*/  ULDC UR4, c[0x0][0x2c4] ;  /* 0x0000b10000047ab9 */ /* 0x000fe20000000800 */
[----:B------:R-:W-:Y:S01]  /*08a0*/  PLOP3.LUT P4, PT, PT, PT, PT, 0x80, 0x0 ;  /* 0x000000000000781c */ /* 0x000fe20003f8f070 */
[----:B------:R-:W-:Y:S01]  /*08b0*/  UISETP.NE.AND UP1, UPT, UR4, 0x1, UPT ;  /* 0x000000010400788c */ /* 0x000fe2000bf25270 */
[----:B------:R-:W-:Y:S01]  /*08c0*/  CS2R R14, SRZ ;  /* 0x00000000000e7805 */ /* 0x000fe2000001ff00 */
[----:B------:R-:W-:Y:S01]  /*08d0*/  UIADD3 UR7, -UR11, UR7, URZ ;  /* 0x000000070b077290 */ /* 0x000fe2000fffe13f */
[----:B------:R-:W-:Y:S01]  /*08e0*/  IMAD.MOV.U32 R126, RZ, RZ, RZ ;  /* 0x000000ffff7e7224 */ /* 0x000fe200078e00ff */
[----:B------:R-:W-:Y:S01]  /*08f0*/  ULDC.64 UR4, c[0x0][0x2c8] ;  /* 0x0000b20000047ab9 */ /* 0x000fe20000000a00 */
[----:B------:R-:W-:Y:S01]  /*0900*/  IMAD.MOV.U32 R124, RZ, RZ, RZ ;  /* 0x000000ffff7c7224 */ /* 0x000fe200078e00ff */
[----:B---3--:R-:W-:Y:S01]  /*0910*/  UIADD3 UR6, UR7, 0x40, -UR12 ;  /* 0x0000004007067890 */ /* 0x008fe2000fffe80c */
[----:B------:R-:W-:Y:S01]  /*0920*/  CS2R R130, SRZ ;  /* 0x0000000000827805 */ /* 0x000fe2000001ff00 */
[----:B------:R-:W-:Y:S01]  /*0930*/  CS2R R128, SRZ ;  /* 0x0000000000807805 */ /* 0x000fe2000001ff00 */
[----:B------:R-:W-:Y:S01]  /*0940*/  CS2R R16, SRZ ;  /* 0x0000000000107805 */ /* 0x000fe2000001ff00 */
[----:B------:R-:W-:Y:S01]  /*0950*/  MOV R122, RZ ;  /* 0x000000ff007a7202 */ /* 0x000fe20000000f00 */
[----:B------:R-:W-:Y:S01]  /*0960*/  @UP1 UIADD3 UR18, UR10, 0x7f, URZ ;  /* 0x0000007f0a121890 */ /* 0x000fe2000fffe03f */
[----:B------:R-:W-:Y:S01]  /*0970*/  IMAD.MOV.U32 R11, RZ, RZ, RZ ;  /* 0x000000ffff0b7224 */ /* 0x000fe200078e00ff */
[----:B------:R-:W-:Y:S01]  /*0980*/  MOV R120, RZ ;  /* 0x000000ff00787202 */ /* 0x000fe20000000f00 */
[----:B------:R-:W-:Y:S01]  /*0990*/  CS2R R12, SRZ ;  /* 0x00000000000c7805 */ /* 0x000fe2000001ff00 */
[----:B------:R-:W-:Y:S01]  /*09a0*/  UIMAD.WIDE.U32 UR18, UR18, UR4, URZ ;  /* 0x00000004121272a5 */ /* 0x000fe2000f8e003f */
[----:B------:R-:W-:Y:S01]  /*09b0*/  IMAD.MOV.U32 R118, RZ, RZ, RZ ;  /* 0x000000ffff767224 */ /* 0x000fe200078e00ff */
[----:B------:R-:W-:Y:S01]  /*09c0*/  UIADD3 UR4, UR10, 0x7f, URZ ;  /* 0x0000007f0a047890 */ /* 0x000fe2000fffe03f */
[----:B------:R-:W-:Y:S01]  /*09d0*/  MOV R116, RZ ;  /* 0x000000ff00747202 */ /* 0x000fe20000000f00 */
[----:B------:R-:W-:Y:S01]  /*09e0*/  @UP1 USHF.R.U32.HI UR4, URZ, UR5, UR19 ;  /* 0x000000053f041299 */ /* 0x000fe20008011613 */
[----:B------:R-:W-:Y:S01]  /*09f0*/  IMAD.MOV.U32 R110, RZ, RZ, RZ ;  /* 0x000000ffff6e7224 */ /* 0x000fe200078e00ff */
[----:B------:R-:W-:Y:S01]  /*0a00*/  UIADD3 UR5, UR7, 0x3f, URZ ;  /* 0x0000003f07057890 */ /* 0x000fe2000fffe03f */
[----:B------:R-:W-:Y:S01]  /*0a10*/  CS2R R18, SRZ ;  /* 0x0000000000127805 */ /* 0x000fe2000001ff00 */
[----:B------:R-:W-:Y:S01]  /*0a20*/  UIADD3 UR6, UR6, UR4, URZ ;  /* 0x0000000406067290 */ /* 0x000fe2000fffe03f */
[----:B------:R-:W-:Y:S01]  /*0a30*/  MOV R108, RZ ;  /* 0x000000ff006c7202 */ /* 0x000fe20000000f00 */
[----:B------:R-:W-:Y:S01]  /*0a40*/  USHF.R.S32.HI UR18, URZ, 0x1f, UR5 ;  /* 0x0000001f3f127899 */ /* 0x000fe20008011405 */
[----:B------:R-:W-:Y:S01]  /*0a50*/  IMAD.MOV.U32 R114, RZ, RZ, RZ ;  /* 0x000000ffff727224 */ /* 0x000fe200078e00ff */
[----:B------:R-:W-:Y:S01]  /*0a60*/  USHF.R.S32.HI UR4, URZ, 0x1f, UR6 ;  /* 0x0000001f3f047899 */ /* 0x000fe20008011406 */
[----:B------:R-:W-:Y:S01]  /*0a70*/  CS2R R20, SRZ ;  /* 0x0000000000147805 */ /* 0x000fe2000001ff00 */
[----:B------:R-:W-:Y:S01]  /*0a80*/  ULEA.HI UR18, UR18, UR5, URZ, 0x6 ;  /* 0x0000000512127291 */ /* 0x000fe2000f8f303f */
[----:B------:R-:W-:Y:S01]  /*0a90*/  MOV R112, RZ ;  /* 0x000000ff00707202 */ /* 0x000fe20000000f00 */
[----:B------:R-:W-:Y:S01]  /*0aa0*/  ULEA.HI UR4, UR4, UR6, URZ, 0x6 ;  /* 0x0000000604047291 */ /* 0x000fe2000f8f303f */
[----:B------:R-:W-:Y:S01]  /*0ab0*/  IMAD.MOV.U32 R106, RZ, RZ, RZ ;  /* 0x000000ffff6a7224 */ /* 0x000fe200078e00ff */
[----:B------:R-:W-:Y:S01]  /*0ac0*/  USHF.R.S32.HI UR18, URZ, 0x6, UR18 ;  /* 0x000000063f127899 */ /* 0x000fe20008011412 */
[----:B------:R-:W-:Y:S01]  /*0ad0*/  CS2R R22, SRZ ;  /* 0x0000000000167805 */ /* 0x000fe2000001ff00 */
[----:B------:R-:W-:Y:S01]  /*0ae0*/  USHF.R.S32.HI UR4, URZ, 0x6, UR4 ;  /* 0x000000063f047899 */ /* 0x000fe20008011404 */
[----:B------:R-:W-:Y:S01]  /*0af0*/  MOV R104, RZ ;  /* 0x000000ff00687202 */ /* 0x000fe20000000f00 */
[----:B------:R-:W-:Y:S01]  /*0b00*/  IMAD.MOV.U32 R102, RZ, RZ, RZ ;  /* 0x000000ffff667224 */ /* 0x000fe200078e00ff */
[----:B------:R-:W-:Y:S01]  /*0b10*/  CS2R R24, SRZ ;  /* 0x0000000000187805 */ /* 0x000fe2000001ff00 */
[----:B------:R-:W-:Y:S01]  /*0b20*/  UISETP.LT.AND UP0, UPT, UR18, UR4, UPT ;  /* 0x000000041200728c */ /* 0x000fe2000bf01270 */
[----:B------:R-:W-:Y:S01]  /*0b30*/  MOV R100, RZ ;  /* 0x000000ff00647202 */ /* 0x000fe20000000f00 */
[----:B------:R-:W-:Y:S01]  /*0b40*/  IMAD.MOV.U32 R94, RZ, RZ, RZ ;  /* 0x000000ffff5e7224 */ /* 0x000fe200078e00ff */
[----:B------:R-:W-:Y:S01]  /*0b50*/  CS2R R26, SRZ ;  /* 0x00000000001a7805 */ /* 0x000fe2000001ff00 */
[----:B------:R-:W-:Y:S01]  /*0b60*/  USEL UR6, UR18, UR4, UP0 ;  /* 0x0000000412067287 */ /* 0x000fe20008000000 */
[----:B------:R-:W-:Y:S01]  /*0b70*/  MOV R92, RZ ;  /* 0x000000ff005c7202 */ /* 0x000fe20000000f00 */
[----:B------:R-:W-:Y:S01]  /*0b80*/  IMAD.MOV.U32 R98, RZ, RZ, RZ ;  /* 0x000000ffff627224 */ /* 0x000fe200078e00ff */
[----:B------:R-:W-:Y:S01]  /*0b90*/  MOV R28, RZ ;  /* 0x000000ff001c7202 */ /* 0x000fe20000000f00 */
[----:B------:R-:W-:Y:S01]  /*0ba0*/  UISETP.GE.AND UP0, UPT, UR6, 0x1, UPT ;  /* 0x000000010600788c */ /* 0x000fe2000bf06270 */
[----:B------:R-:W-:Y:S01]  /*0bb0*/  IMAD.MOV.U32 R96, RZ, RZ, RZ ;  /* 0x000000ffff607224 */ /* 0x000fe200078e00ff */
[----:B------:R-:W-:Y:S01]  /*0bc0*/  CS2R R90, SRZ ;  /* 0x00000000005a7805 */ /* 0x000fe2000001ff00 */
[----:B------:R-:W-:Y:S01]  /*0bd0*/  CS2R R30, SRZ ;  /* 0x00000000001e7805 */ /* 0x000fe2000001ff00 */
[----:B------:R-:W-:Y:S01]  /*0be0*/  MOV R88, RZ ;  /* 0x000000ff00587202 */ /* 0x000fe20000000f00 */
        /* <DEDUP_REMOVED lines=79> */
[----:B------:R-:W-:Y:S01]  /*10e0*/  BSSY B0, `(.L_x_1777) ;  /* 0x0000054000007945 */ /* 0x000fe20003800000 */
[----:B------:R-:W-:-:S02]  /*10f0*/  ULDC.64 UR4, c[0x0][0x1b8] ;  /* 0x00006e0000047ab9 */ /* 0x000fc40000000a00 */
[----:B------:R-:W-:Y:S02]  /*1100*/  UIADD3 UR19, UR19, UR17, URZ ;  /* 0x0000001113137290 */ /* 0x000fe4000fffe03f */
[----:B------:R-:W-:Y:S02]  /*1110*/  USHF.R.S32.HI UR17, URZ, 0x1f, UR13 ;  /* 0x0000001f3f117899 */ /* 0x000fe4000801140d */
[----:B------:R-:W-:Y:S02]  /*1120*/  UIMAD UR16, UR8, UR4, URZ ;  /* 0x00000004081072a4 */ /* 0x000fe4000f8e023f */
[----:B------:R-:W-:Y:S02]  /*1130*/  USEL UR17, UR17, URZ, !UP2 ;  /* 0x0000003f11117287 */ /* 0x000fe4000d000000 */
[----:B------:R-:W-:Y:S02]  /*1140*/  UIMAD UR16, UR9, UR5, UR16 ;  /* 0x00000005091072a4 */ /* 0x000fe4000f8e0210 */
[----:B------:R-:W-:-:S02]  /*1150*/  UIMAD.WIDE.U32 UR20, UR9, UR4, UR18 ;  /* 0x00000004091472a5 */ /* 0x000fc4000f8e0012 */
[----:B------:R-:W-:Y:S02]  /*1160*/  USEL UR18, UR13, URZ, !UP2 ;  /* 0x0000003f0d127287 */ /* 0x000fe4000d000000 */
[----:B------:R-:W-:Y:S01]  /*1170*/  ULDC.64 UR4, c[0x0][0x1c0] ;  /* 0x0000700000047ab9 */ /* 0x000fe20000000a00 */
[----:B-1----:R-:W-:Y:S01]  /*1180*/  LEA.HI R2, R160, R165, RZ, 0x3 ;  /* 0x000000a5a0027211 */ /* 0x002fe200078f18ff */
[----:B------:R-:W-:Y:S02]  /*1190*/  UIMAD UR17, UR17, UR4, URZ ;  /* 0x00000004111172a4 */ /* 0x000fe4000f8e023f */
[----:B------:R-:W-:Y:S01]  /*11a0*/  UIADD3 UR21, UR21, UR16, URZ ;  /* 0x0000001015157290 */ /* 0x000fe2000fffe03f */
[----:B------:R-:W-:Y:S01]  /*11b0*/  LOP3.LUT R0, R2, 0xfffffff8, RZ, 0xc0, !PT ;  /* 0xfffffff802007812 */ /* 0x000fe200078ec0ff */
[----:B------:R-:W-:Y:S01]  /*11c0*/  UIMAD UR5, UR18, UR5, UR17 ;  /* 0x00000005120572a4 */ /* 0x000fe2000f8e0211 */
[----:B------:R-:W-:Y:S01]  /*11d0*/  SHF.R.S32.HI R19, RZ, 0x3, R2 ;  /* 0x00000003ff137819 */ /* 0x000fe20000011402 */
[----:B------:R-:W-:-:S02]  /*11e0*/  UIMAD.WIDE.U32 UR18, UR18, UR4, UR20 ;  /* 0x00000004121272a5 */ /* 0x000fc4000f8e0014 */
[----:B------:R-:W-:Y:S01]  /*11f0*/  IMAD.IADD R49, R165, 0x1, -R0 ;  /* 0x00000001a5317824 */ /* 0x000fe200078e0a00 */
[----:B------:R-:W-:Y:S02]  /*1200*/  ULDC UR16, c[0x0][0x2c4] ;  /* 0x0000b10000107ab9 */ /* 0x000fe40000000800 */
[----:B------:R-:W-:Y:S01]  /*1210*/  UIADD3 UR5, UR19, UR5, URZ ;  /* 0x0000000513057290 */ /* 0x000fe2000fffe03f */
[C---:B------:R-:W-:Y:S01]  /*1220*/  IMAD R167, R49.reuse, 0x10, R19 ;  /* 0x0000001031a77824 */ /* 0x040fe200078e0213 */
[----:B------:R-:W-:Y:S01]  /*1230*/  UIMAD UR16, UR12, UR16, URZ ;  /* 0x000000100c1072a4 */ /* 0x000fe2000f8e023f */
[----:B------:R-:W-:Y:S02]  /*1240*/  IMAD.U32 R3, RZ, RZ, UR19 ;  /* 0x00000013ff037e24 */ /* 0x000fe4000f8e00ff */
[----:B------:R-:W-:Y:S01]  /*1250*/  IMAD.SHL.U32 R164, R49, 0x8, RZ ;  /* 0x0000000831a47824 */ /* 0x000fe200078e00ff */
[----:B------:R-:W-:Y:S01]  /*1260*/  IADD3 R4, R167, UR10, RZ ;  /* 0x0000000aa7047c10 */ /* 0x000fe2000fffe0ff */
[----:B------:R-:W-:Y:S01]  /*1270*/  IMAD.U32 R3, RZ, RZ, UR5 ;  /* 0x00000005ff037e24 */ /* 0x000fe2000f8e00ff */
[----:B------:R1:W-:Y:S02]  /*1280*/  STL [R1+0x68], R167 ;  /* 0x000068a701007387 */ /* 0x0003e40000100800 */
[----:B------:R-:W-:Y:S01]  /*1290*/  IADD3 R24, R164, 0x40, RZ ;  /* 0x00000040a4187810 */ /* 0x000fe20007ffe0ff */
[----:B------:R-:W-:Y:S01]  /*12a0*/  @P1 IMAD.HI.U32 R2, R4, c[0x0][0x2c8], RZ ;  /* 0x0000b20004021a27 */ /* 0x000fe200078e00ff */
[----:B------:R1:W-:Y:S01]  /*12b0*/  STL [R1+0x60], R164 ;  /* 0x000060a401007387 */ /* 0x0003e20000100800 */
[----:B------:R-:W-:-:S02]  /*12c0*/  ISETP.GE.AND P3, PT, R164, c[0x0][0x198], PT ;  /* 0x00006600a4007a0c */ /* 0x000fc40003f66270 */
[----:B------:R-:W-:Y:S01]  /*12d0*/  IMAD.MOV.U32 R0, RZ, RZ, R4 ;  /* 0x000000ffff007224 */ /* 0x000fe200078e0004 */
[----:B------:R-:W-:Y:S01]  /*12e0*/  @P0 SHF.R.U32.HI R0, RZ, c[0x0][0x2cc], R2 ;  /* 0x0000b300ff000a19 */ /* 0x000fe20000011602 */
[----:B------:R-:W-:-:S03]  /*12f0*/  IMAD.U32 R2, RZ, RZ, UR18 ;  /* 0x00000012ff027e24 */ /* 0x000fc6000f8e00ff */
        /* <DEDUP_REMOVED lines=8> */
[----:B------:R-:W-:Y:S01]  /*1380*/  IMAD R0, R5, c[0x0][0x1a8], RZ ;  /* 0x00006a0005007a24 */ /* 0x000fe200078e02ff */
[----:B------:R-:W-:Y:S01]  /*1390*/  IADD3 R5, R19, UR10, RZ ;  /* 0x0000000a13057c10 */ /* 0x000fe2000fffe0ff */
[----:B------:R-:W-:-:S03]  /*13a0*/  IMAD.WIDE.U32 R2, R4, c[0x0][0x1a8], R2 ;  /* 0x00006a0004027a25 */ /* 0x000fc600078e0002 */
[----:B------:R-:W-:Y:S01]  /*13b0*/  ISETP.GE.AND P4, PT, R5, UR16, PT ;  /* 0x0000001005007c0c */ /* 0x000fe2000bf86270 */
[----:B------:R-:W-:Y:S01]  /*13c0*/  IMAD R0, R4, c[0x0][0x1ac], R0 ;  /* 0x00006b0004007a24 */ /* 0x000fe200078e0200 */
[----:B------:R-:W-:Y:S01]  /*13d0*/  LEA R12, P0, R2, c[0x0][0x160], 0x1 ;  /* 0x00005800020c7a11 */ /* 0x000fe200078008ff */
[----:B------:R-:W-:Y:S02]  /*13e0*/  IMAD.SHL.U32 R4, R19, 0x40, RZ ;  /* 0x0000004013047824 */ /* 0x000fe400078e00ff */
[----:B------:R-:W-:Y:S01]  /*13f0*/  IMAD.IADD R0, R3, 0x1, R0 ;  /* 0x0000000103007824 */ /* 0x000fe200078e0200 */
[----:B------:R-:W-:Y:S01]  /*1400*/  LOP3.LUT R3, R14, 0xfffffff0, RZ, 0xc0, !PT ;  /* 0xfffffff00e037812 */ /* 0x000fe200078ec0ff */
[----:B------:R1:W3:Y:S03]  /*1410*/  SHFL.IDX PT, R6, R12, RZ, 0x181f ;  /* 0x00181fff0c067589 */ /* 0x0002e600000e0000 */
[----:B------:R-:W-:Y:S01]  /*1420*/  LEA.HI.X R11, R2, c[0x0][0x164], R0, 0x1, P0 ;  /* 0x00005900020b7a11 */ /* 0x000fe200000f0c00 */
[----:B------:R-:W-:Y:S01]  /*1430*/  IMAD.IADD R0, R165, 0x1, -R3 ;  /* 0x00000001a5007824 */ /* 0x000fe200078e0a03 */
[----:B------:R-:W-:-:S02]  /*1440*/  LOP3.LUT R2, R4, 0x1c0, RZ, 0xc0, !PT ;  /* 0x000001c004027812 */ /* 0x000fc400078ec0ff */
[----:B------:R-:W-:Y:S02]  /*1450*/  ISETP.GE.AND P0, PT, R24, c[0x0][0x198], PT ;  /* 0x0000660018007a0c */ /* 0x000fe40003f06270 */
[----:B------:R-:W-:Y:S02]  /*1460*/  SHF.R.S32.HI R4, RZ, 0x1f, R0 ;  /* 0x0000001fff047819 */ /* 0x000fe40000011400 */
[----:B------:R-:W-:Y:S02]  /*1470*/  SHF.R.U32.HI R3, RZ, 0x3, R2 ;  /* 0x00000003ff037819 */ /* 0x000fe40000011602 */
[----:B------:R-:W-:Y:S02]  /*1480*/  LOP3.LUT R2, R2, 0x38, R164, 0xf8, !PT ;  /* 0x0000003802027812 */ /* 0x000fe400078ef8a4 */
[----:B------:R-:W-:Y:S02]  /*1490*/  LEA.HI R21, R4, R0, RZ, 0x3 ;  /* 0x0000000004157211 */ /* 0x000fe400078f18ff */
[----:B------:R-:W-:-:S02]  /*14a0*/  LOP3.LUT R3, R2, R3, RZ, 0x3c, !PT ;  /* 0x0000000302037212 */ /* 0x000fc400078e3cff */
[----:B------:R-:W-:Y:S02]  /*14b0*/  LOP3.LUT R2, R21, 0xfffffff8, RZ, 0xc0, !PT ;  /* 0xfffffff815027812 */ /* 0x000fe400078ec0ff */
[----:B------:R-:W-:-:S03]  /*14c0*/  LEA.HI R4, R160, R165, RZ, 0x6 ;  /* 0x000000a5a0047211 */ /* 0x000fc600078f30ff */
[----:B------:R-:W-:Y:S02]  /*14d0*/  IMAD.IADD R20, R0, 0x1, -R2 ;  /* 0x0000000100147824 */ /* 0x000fe400078e0a02 */
[----:B------:R-:W-:Y:S02]  /*14e0*/  IMAD.SHL.U32 R0, R4, 0x8, RZ ;  /* 0x0000000804007824 */ /* 0x000fe400078e00ff */
[----:B------:R-:W-:Y:S02]  /*14f0*/  IMAD.MOV.U32 R4, RZ, RZ, 0x10 ;  /* 0x00000010ff047424 */ /* 0x000fe400078e00ff */
[----:B------:R-:W-:Y:S01]  /*1500*/  IMAD.MOV.U32 R2, RZ, RZ, 0x20 ;  /* 0x00000020ff027424 */ /* 0x000fe200078e00ff */
[----:B------:R-:W-:Y:S01]  /*1510*/  LOP3.LUT R10, R3, 0xfffffe00, R0, 0xf8, !PT ;  /* 0xfffffe00030a7812 */ /* 0x000fe200078ef800 */
[----:B--2---:R2:W4:Y:S01]  /*1520*/  @P2 R2UR UR20, R7 ;  /* 0x00000000071423c2 */ /* 0x00452200000e0000 */
[----:B------:R-:W-:Y:S01]  /*1530*/  R2P PR, R20, 0x6 ;  /* 0x0000000614007804 */ /* 0x000fe20000000000 */
[----:B----4-:R-:W-:-:S04]  /*1540*/  @!UP0 UMOV UR20, UR13 ;  /* 0x0000000d00148c82 */ /* 0x010fc80008000000 */
[----:B------:R-:W-:Y:S02]  /*1550*/  SEL R4, R4, 0xfffffff0, !P1 ;  /* 0xfffffff004047807 */ /* 0x000fe40004800000 */
[----:B------:R-:W-:Y:S01]  /*1560*/  SEL R2, R2, 0xffffffe0, !P2 ;  /* 0xffffffe002027807 */ /* 0x000fe20005000000 */
[----:B--2---:R1:W2:Y:S01]  /*1570*/  SHFL.IDX PT, R7, R11, RZ, 0x181f ;  /* 0x00181fff0b077589 */ /* 0x0042a200000e0000 */
[----:B------:R-:W-:Y:S05]  /*1580*/  @P4 BRA `(.L_x_1778) ;  /* 0x0000009000004947 */ /* 0x000fea0003800000 */
[----:B---3--:R-:W-:Y:S01]  /*1590*/  SHF.R.S32.HI R0, RZ, 0x1f, R24 ;  /* 0x0000001fff007819 */ /* 0x008fe20000011418 */
[----:B--2---:R-:W-:-:S03]  /*15a0*/  IMAD.WIDE R8, R164, 0x2, R6 ;  /* 0x00000002a4087825 */ /* 0x004fc600078e0206 */
[----:B------:R-:W-:-:S04]  /*15b0*/  LEA.HI R0, R0, R24, RZ, 0x3 ;  /* 0x0000001800007211 */ /* 0x000fc800078f18ff */
[----:B------:R-:W-:Y:S02]  /*15c0*/  LOP3.LUT R3, R0, 0xfffffff8, RZ, 0xc0, !PT ;  /* 0xfffffff800037812 */ /* 0x000fe400078ec0ff */
[----:B------:R-:W-:-:S03]  /*15d0*/  SHF.L.U32 R0, R10, 0x1, RZ ;  /* 0x000000010a007819 */ /* 0x000fc600000006ff */
[----:B------:R-:W-:Y:S02]  /*15e0*/  IMAD.WIDE R6, R3, 0x2, R6 ;  /* 0x0000000203067825 */ /* 0x000fe400078e0206 */
[----:B------:R-:W-:Y:S01]  /*15f0*/  @!PT LDS RZ, [RZ] ;  /* 0x00000000fffff984 */ /* 0x000fe20000000800 */
[----:B------:R2:W-:Y:S04]  /*1600*/  LDGSTS.E.BYPASS.LTC128B.128 [R0+0x8100], [R8.64], !P3 ;  /* 0x0810000008007fae */ /* 0x0005e8000d901d4e */
[----:B------:R2:W-:Y:S02]  /*1610*/  LDGSTS.E.BYPASS.LTC128B.128 [R0+0xc100], [R6.64], !P0 ;  /* 0x0c10000006007fae */ /* 0x0005e4000c101d4e */
.L_x_1778:
[----:B---3--:R-:W-:Y:S05]  /*1620*/  BSYNC B0 ;  /* 0x0000000000007941 */ /* 0x008fea0003800000 */
.L_x_1777:
[----:B--2---:R-:W-:Y:S01]  /*1630*/  IADD3 R0, R5, 0x10, RZ ;  /* 0x0000001005007810 */ /* 0x004fe20007ffe0ff */
[----:B------:R2:W3:Y:S01]  /*1640*/  SHFL.IDX PT, R7, R11, 0x1, 0x181f ;  /* 0x00381f000b077f89 */ /* 0x0004e200000e0000 */
[----:B------:R-:W-:Y:S02]  /*1650*/  BSSY B0, `(.L_x_1779) ;  /* 0x000000d000007945 */ /* 0x000fe40003800000 */
[----:B------:R-:W-:Y:S01]  /*1660*/  ISETP.GE.AND P1, PT, R0, UR16, PT ;  /* 0x0000001000007c0c */ /* 0x000fe2000bf26270 */
[----:B------:R2:W4:-:S12]  /*1670*/  SHFL.IDX PT, R6, R12, 0x1, 0x181f ;  /* 0x00381f000c067f89 */ /* 0x00051800000e0000 */
        /* <DEDUP_REMOVED lines=10> */
.L_x_1780:
[----:B------:R-:W-:Y:S05]  /*1720*/  BSYNC B0 ;  /* 0x0000000000007941 */ /* 0x000fea0003800000 */
.L_x_1779:
[----:B---3--:R-:W-:Y:S01]  /*1730*/  IADD3 R0, R5, 0x20, RZ ;  /* 0x0000002005007810 */ /* 0x008fe20007ffe0ff */
[----:B------:R3:W1:Y:S01]  /*1740*/  SHFL.IDX PT, R7, R11, 0x2, 0x181f ;  /* 0x00581f000b077f89 */ /* 0x00066200000e0000 */
[----:B------:R-:W-:Y:S02]  /*1750*/  BSSY B0, `(.L_x_1781) ;  /* 0x000000d000007945 */ /* 0x000fe40003800000 */
[----:B------:R-:W-:Y:S01]  /*1760*/  ISETP.GE.AND P1, PT, R0, UR16, PT ;  /* 0x0000001000007c0c */ /* 0x000fe2000bf26270 */
[----:B----4-:R3:W4:-:S12]  /*1770*/  SHFL.IDX PT, R6, R12, 0x2, 0x181f ;  /* 0x00581f000c067f89 */ /* 0x01071800000e0000 */
        /* <DEDUP_REMOVED lines=10> */
.L_x_1782:
[----:B------:R-:W-:Y:S05]  /*1820*/  BSYNC B0 ;  /* 0x0000000000007941 */ /* 0x000fea0003800000 */
.L_x_1781:
[----:B-1----:R-:W-:Y:S01]  /*1830*/  IADD3 R0, R5, 0x30, RZ ;  /* 0x0000003005007810 */ /* 0x002fe20007ffe0ff */
[----:B------:R1:W2:Y:S01]  /*1840*/  SHFL.IDX PT, R7, R11, 0x3, 0x181f ;  /* 0x00781f000b077f89 */ /* 0x0002a200000e0000 */
[----:B------:R-:W-:Y:S02]  /*1850*/  BSSY B0, `(.L_x_1783) ;  /* 0x000000d000007945 */ /* 0x000fe40003800000 */
[----:B------:R-:W-:Y:S01]  /*1860*/  ISETP.GE.AND P1, PT, R0, UR16, PT ;  /* 0x0000001000007c0c */ /* 0x000fe2000bf26270 */
[----:B----4-:R1:W4:-:S12]  /*1870*/  SHFL.IDX PT, R6, R12, 0x3, 0x181f ;  /* 0x00781f000c067f89 */ /* 0x01031800000e0000 */
        /* <DEDUP_REMOVED lines=10> */
.L_x_1784:
[----:B------:R-:W-:Y:S05]  /*1920*/  BSYNC B0 ;  /* 0x0000000000007941 */ /* 0x000fea0003800000 */
.L_x_1783:
[----:B--2---:R-:W-:Y:S01]  /*1930*/  IADD3 R0, R5, 0x40, RZ ;  /* 0x0000004005007810 */ /* 0x004fe20007ffe0ff */
        /* <DEDUP_REMOVED lines=14> */
.L_x_1786:
[----:B------:R-:W-:Y:S05]  /*1a20*/  BSYNC B0 ;  /* 0x0000000000007941 */ /* 0x000fea0003800000 */
.L_x_1785:
        /* <DEDUP_REMOVED lines=15> */
.L_x_1788:
[----:B------:R-:W-:Y:S05]  /*1b20*/  BSYNC B0 ;  /* 0x0000000000007941 */ /* 0x000fea0003800000 */
.L_x_1787:
        /* <DEDUP_REMOVED lines=15> */
.L_x_1790:
[----:B------:R-:W-:Y:S05]  /*1c20*/  BSYNC B0 ;  /* 0x0000000000007941 */ /* 0x000fea0003800000 */
.L_x_1789:
[----:B-1----:R-:W-:Y:S01]  /*1c30*/  IMAD.U32 R0, RZ, RZ, UR6 ;  /* 0x00000006ff007e24 */ /* 0x002fe2000f8e00ff */
[----:B----4-:R-:W-:Y:S01]  /*1c40*/  SHFL.IDX PT, R6, R12, 0x7, 0x181f ;  /* 0x00f81f000c067f89 */ /* 0x010fe200000e0000 */
[----:B------:R-:W-:Y:S01]  /*1c50*/  IMAD.MOV.U32 R3, RZ, RZ, c[0x0][0x2b8] ;  /* 0x0000ae00ff037624 */ /* 0x000fe200078e00ff */
[----:B------:R-:W-:Y:S01]  /*1c60*/  IADD3 R5, R5, 0x70, RZ ;  /* 0x0000007005057810 */ /* 0x000fe20007ffe0ff */
[----:B------:R-:W-:Y:S01]  /*1c70*/  IMAD R0, R0, 0x40, R167 ;  /* 0x0000004000007824 */ /* 0x000fe200078e02a7 */
[----:B------:R-:W1:Y:S01]  /*1c80*/  SHFL.IDX PT, R7, R11, 0x7, 0x181f ;  /* 0x00f81f000b077f89 */ /* 0x000e6200000e0000 */
[----:B------:R-:W-:Y:S01]  /*1c90*/  SHF.R.S32.HI R8, RZ, 0x1f, R24 ;  /* 0x0000001fff087819 */ /* 0x000fe20000011418 */
[----:B------:R-:W-:Y:S01]  /*1ca0*/  IMAD.SHL.U32 R161, R10, 0x2, RZ ;  /* 0x000000020aa17824 */ /* 0x000fe200078e00ff */
[----:B------:R-:W-:Y:S01]  /*1cb0*/  ISETP.NE.AND P4, PT, R3, 0x1, PT ;  /* 0x000000010300780c */ /* 0x000fe20003f85270 */
[----:B------:R-:W-:Y:S01]  /*1cc0*/  USHF.R.S32.HI UR17, URZ, 0x1f, UR20 ;  /* 0x0000001f3f117899 */ /* 0x000fe20008011414 */
[----:B------:R-:W-:Y:S01]  /*1cd0*/  IADD3 R0, R0, -0x40, RZ ;  /* 0xffffffc000007810 */ /* 0x000fe20007ffe0ff */
[----:B------:R-:W-:Y:S01]  /*1ce0*/  ULDC.64 UR4, c[0x0][0x2b0] ;  /* 0x0000ac0000047ab9 */ /* 0x000fe20000000a00 */
[----:B------:R-:W-:Y:S01]  /*1cf0*/  ISETP.GE.AND P2, PT, R5, UR16, PT ;  /* 0x0000001005007c0c */ /* 0x000fe2000bf46270 */
[----:B------:R-:W-:Y:S01]  /*1d00*/  UIMAD UR17, UR17, UR4, URZ ;  /* 0x00000004111172a4 */ /* 0x000fe2000f8e023f */
[C---:B------:R-:W-:Y:S01]  /*1d10*/  IADD3 R3, R0.reuse, UR11, RZ ;  /* 0x0000000b00037c10 */ /* 0x040fe2000fffe0ff */
[----:B------:R-:W-:Y:S01]  /*1d20*/  UIMAD.WIDE.U32 UR18, UR20, UR4, URZ ;  /* 0x00000004141272a5 */ /* 0x000fe2000f8e003f */
[----:B------:R-:W-:Y:S01]  /*1d30*/  ISETP.GE.AND P5, PT, R0, UR7, PT ;  /* 0x0000000700007c0c */ /* 0x000fe2000bfa6270 */
[----:B------:R-:W-:Y:S01]  /*1d40*/  UIMAD UR5, UR20, UR5, UR17 ;  /* 0x00000005140572a4 */ /* 0x000fe2000f8e0211 */
[----:B------:R-:W-:Y:S01]  /*1d50*/  IMAD.MOV.U32 R27, RZ, RZ, RZ ;  /* 0x000000ffff1b7224 */ /* 0x000fe200078e00ff */
[----:B------:R-:W-:Y:S01]  /*1d60*/  ISETP.GE.AND P6, PT, R164, c[0x0][0x1d4], PT ;  /* 0x00007500a4007a0c */ /* 0x000fe20003fc6270 */
[----:B------:R-:W-:Y:S01]  /*1d70*/  IMAD.MOV.U32 R0, RZ, RZ, R3 ;  /* 0x000000ffff007224 */ /* 0x000fe200078e0003 */
[----:B------:R-:W-:Y:S01]  /*1d80*/  ISETP.GT.OR P5, PT, R167, 0x3f, P5 ;  /* 0x0000003fa700780c */ /* 0x000fe20002fa4670 */
[----:B------:R-:W-:Y:S01]  /*1d90*/  @P4 IMAD.HI.U32 R5, R3, c[0x0][0x2bc], RZ ;  /* 0x0000af0003054a27 */ /* 0x000fe200078e00ff */
[----:B------:R-:W-:Y:S01]  /*1da0*/  UIADD3 UR16, UR19, UR5, URZ ;  /* 0x0000000513107290 */ /* 0x000fe2000fffe03f */
[----:B------:R-:W-:Y:S01]  /*1db0*/  SHF.R.S32.HI R18, RZ, 0x4, R14 ;  /* 0x00000004ff127819 */ /* 0x000fe2000001140e */
[----:B------:R-:W-:Y:S01]  /*1dc0*/  STL [R1+0x3c], R161 ;  /* 0x00003ca101007387 */ /* 0x000fe20000100800 */
[----:B------:R-:W-:Y:S01]  /*1dd0*/  ULDC.64 UR4, c[0x0][0x1e8] ;  /* 0x00007a0000047ab9 */ /* 0x000fe20000000a00 */
[----:B------:R-:W-:-:S02]  /*1de0*/  @P4 SHF.R.U32.HI R0, RZ, c[0x0][0x2c0], R5 ;  /* 0x0000b000ff004a19 */ /* 0x000fc40000011605 */
[----:B------:R-:W-:Y:S01]  /*1df0*/  LEA.HI R5, R8, R24, RZ, 0x3 ;  /* 0x0000001808057211 */ /* 0x000fe200078f18ff */
[----:B-123--:R-:W-:-:S03]  /*1e00*/  @!P2 IMAD.WIDE R10, R164, 0x2, R6 ;  /* 0x00000002a40aa825 */ /* 0x00efc600078e0206 */
[----:B------:R-:W-:Y:S02]  /*1e10*/  LOP3.LUT R163, R5, 0xfffffff8, RZ, 0xc0, !PT ;  /* 0xfffffff805a37812 */ /* 0x000fe400078ec0ff */
[----:B------:R-:W-:Y:S01]  /*1e20*/  @!PT LDS RZ, [RZ] ;  /* 0x00000000fffff984 */ /* 0x000fe20000000800 */
[----:B------:R1:W-:Y:S01]  /*1e30*/  @!P2 LDGSTS.E.BYPASS.LTC128B.128 [R161+0xb900], [R10.64], !P3 ;  /* 0x0b9000000aa1afae */ /* 0x0003e2000d901d4e */
[C---:B------:R-:W-:Y:S02]  /*1e40*/  @!P5 IADD3 R9, P1, R0.reuse, UR18, RZ ;  /* 0x000000120009dc10 */ /* 0x040fe4000ff3e0ff */
[----:B------:R-:W-:Y:S01]  /*1e50*/  @!P2 IMAD.WIDE R6, R163, 0x2, R6 ;  /* 0x00000002a306a825 */ /* 0x000fe200078e0206 */
[----:B------:R-:W-:Y:S01]  /*1e60*/  UIMAD UR17, UR8, UR4, URZ ;  /* 0x00000004081172a4 */ /* 0x000fe2000f8e023f */
[----:B------:R-:W-:Y:S01]  /*1e70*/  @!P5 LEA.HI.X.SX32 R5, R0, UR16, 0x1, P1 ;  /* 0x000000100005dc11 */ /* 0x000fe200088f0eff */
[----:B------:R-:W-:Y:S01]  /*1e80*/  UIMAD.WIDE.U32 UR22, UR9, UR4, URZ ;  /* 0x00000004091672a5 */ /* 0x000fe2000f8e003f */
[C---:B------:R-:W-:Y:S01]  /*1e90*/  @!P5 LEA R8, P1, R9.reuse, c[0x0][0x2a0], 0x2 ;  /* 0x0000a8000908da11 */ /* 0x040fe200078210ff */
[----:B------:R2:W-:Y:S03]  /*1ea0*/  @!P2 LDGSTS.E.BYPASS.LTC128B.128 [R161+0xf900], [R6.64], !P0 ;  /* 0x0f90000006a1afae */ /* 0x0005e6000c101d4e */
[----:B------:R-:W-:Y:S01]  /*1eb0*/  @!P5 LEA.HI.X R9, R9, c[0x0][0x2a4], R5, 0x2, P1 ;  /* 0x0000a9000909da11 */ /* 0x000fe200008f1405 */
[----:B------:R-:W0:Y:S04]  /*1ec0*/  LDGDEPBAR ;  /* 0x00000000000079af */ /* 0x000e280000000000 */
[----:B------:R-:W-:Y:S01]  /*1ed0*/  BAR.SYNC.DEFER_BLOCKING 0x0 ;  /* 0x0000000000007b1d */ /* 0x000fe20000010000 */
[----:B------:R-:W-:-:S04]  /*1ee0*/  ULEA UR20, UR6, 0xffffffc0, 0x6 ;  /* 0xffffffc006147891 */ /* 0x000fc8000f8e303f */
[----:B------:R-:W-:Y:S01]  /*1ef0*/  UIADD3 UR20, UR7, -UR20, URZ ;  /* 0x8000001407147290 */ /* 0x000fe2000fffe03f */
[----:B------:R-:W-:Y:S01]  /*1f00*/  LEA.HI R159, R160, R165, RZ, 0x5 ;  /* 0x000000a5a09f7211 */ /* 0x000fe200078f28ff */
[----:B------:R-:W-:Y:S04]  /*1f10*/  STL [R1+0x84], R163 ;  /* 0x000084a301007387 */ /* 0x000fe80000100800 */
[----:B------:R-:W-:-:S04]  /*1f20*/  IADD3 R48, -R19, UR20, RZ ;  /* 0x0000001413307c10 */ /* 0x000fc8000fffe1ff */
[C---:B------:R-:W-:Y:S02]  /*1f30*/  ISETP.GE.AND P3, PT, R48.reuse, 0x1, PT ;  /* 0x000000013000780c */ /* 0x040fe40003f66270 */
[C---:B------:R-:W-:Y:S02]  /*1f40*/  ISETP.GE.AND P2, PT, R48.reuse, 0x11, PT ;  /* 0x000000113000780c */ /* 0x040fe40003f46270 */
[----:B------:R-:W-:Y:S02]  /*1f50*/  ISETP.GE.AND P1, PT, R48, 0x21, PT ;  /* 0x000000213000780c */ /* 0x000fe40003f26270 */
[----:B------:R-:W-:Y:S01]  /*1f60*/  SHF.R.S32.HI R158, RZ, 0x5, R159 ;  /* 0x00000005ff9e7819 */ /* 0x000fe2000001149f */
[----:B------:R-:W3:Y:S01]  /*1f70*/  @!P5 LDG.E R27, [R8.64] ;  /* 0x0000000e081bd981 */ /* 0x000ee2000c1e1900 */
[----:B------:R-:W-:Y:S01]  /*1f80*/  IMAD.MOV R0, RZ, RZ, -R0 ;  /* 0x000000ffff007224 */ /* 0x000fe200078e0a00 */
[----:B------:R-:W-:Y:S01]  /*1f90*/  UIMAD UR17, UR9, UR5, UR17 ;  /* 0x00000005091172a4 */ /* 0x000fe2000f8e0211 */
[----:B------:R-:W-:Y:S01]  /*1fa0*/  ISETP.GE.AND P5, PT, R24, c[0x0][0x1d4], PT ;  /* 0x0000750018007a0c */ /* 0x000fe20003fa6270 */
[----:B------:R-:W-:Y:S01]  /*1fb0*/  IMAD.SHL.U32 R5, R21, 0x40, RZ ;  /* 0x0000004015057824 */ /* 0x000fe200078e00ff */
[----:B------:R-:W-:Y:S01]  /*1fc0*/  ULDC.64 UR4, c[0x0][0x210] ;  /* 0x0000840000047ab9 */ /* 0x000fe20000000a00 */
[----:B------:R-:W-:Y:S01]  /*1fd0*/  IMAD R28, R0, c[0x0][0x2b8], R3 ;  /* 0x0000ae00001c7a24 */ /* 0x000fe200078e0203 */
[----:B------:R-:W-:Y:S01]  /*1fe0*/  UIADD3 UR17, UR23, UR17, URZ ;  /* 0x0000001117117290 */ /* 0x000fe2000fffe03f */
[----:B------:R-:W-:Y:S01]  /*1ff0*/  SHF.R.S32.HI R166, RZ, 0x1f, R164 ;  /* 0x0000001fffa67819 */ /* 0x000fe200000114a4 */
[----:B------:R-:W-:Y:S01]  /*2000*/  UIMAD UR8, UR8, UR4, URZ ;  /* 0x00000004080872a4 */ /* 0x000fe2000f8e023f */
[C---:B--2---:R-:W-:Y:S01]  /*2010*/  IMAD.WIDE.U32 R6, R28.reuse, c[0x0][0x1e0], RZ ;  /* 0x000078001c067a25 */ /* 0x044fe200078e00ff */
[----:B------:R-:W-:Y:S01]  /*2020*/  SHF.R.S32.HI R25, RZ, 0x1f, R28 ;  /* 0x0000001fff197819 */ /* 0x000fe2000001141c */
[----:B------:R-:W-:Y:S01]  /*2030*/  UIMAD.WIDE.U32 UR24, UR9, UR4, URZ ;  /* 0x00000004091872a5 */ /* 0x000fe2000f8e003f */
[----:B------:R-:W-:Y:S01]  /*2040*/  LOP3.LUT R157, R5, 0xfffffe00, RZ, 0xc0, !PT ;  /* 0xfffffe00059d7812 */ /* 0x000fe200078ec0ff */
[----:B------:R-:W-:Y:S01]  /*2050*/  UIMAD UR8, UR9, UR5, UR8 ;  /* 0x00000005090872a4 */ /* 0x000fe2000f8e0208 */
[----:B------:R-:W-:Y:S01]  /*2060*/  STL [R1+0x58], R28 ;  /* 0x0000581c01007387 */ /* 0x000fe20000100800 */
[----:B------:R-:W-:Y:S01]  /*2070*/  IMAD R0, R25, c[0x0][0x1e0], RZ ;  /* 0x0000780019007a24 */ /* 0x000fe200078e02ff */
[----:B------:R-:W-:Y:S01]  /*2080*/  UISETP.GE.AND UP0, UPT, UR6, 0x2, UPT ;  /* 0x000000020600788c */ /* 0x000fe2000bf06270 */
[----:B------:R-:W-:Y:S01]  /*2090*/  SEL R162, RZ, 0x10, P5 ;  /* 0x00000010ffa27807 */ /* 0x000fe20002800000 */
[----:B------:R-:W-:Y:S01]  /*20a0*/  UIADD3 UR8, UR25, UR8, URZ ;  /* 0x0000000819087290 */ /* 0x000fe2000fffe03f */
[----:B------:R-:W-:-:S04]  /*20b0*/  IMAD R0, R28, c[0x0][0x1e4], R0 ;  /* 0x000079001c007a24 */ /* 0x000fc800078e0200 */
[----:B------:R-:W-:Y:S01]  /*20c0*/  IMAD.IADD R7, R7, 0x1, R0 ;  /* 0x0000000107077824 */ /* 0x000fe200078e0200 */
[----:B---3--:R-:W-:-:S03]  /*20d0*/  SHF.R.S32.HI R26, RZ, 0x1f, R27 ;  /* 0x0000001fff1a7819 */ /* 0x008fc6000001141b */
[C---:B------:R-:W-:Y:S01]  /*20e0*/  IMAD.WIDE.U32 R6, R27.reuse, c[0x0][0x1f0], R6 ;  /* 0x00007c001b067a25 */ /* 0x040fe200078e0006 */
[----:B------:R-:W-:Y:S03]  /*20f0*/  STL [R1+0x4c], R27 ;  /* 0x00004c1b01007387 */ /* 0x000fe60000100800 */
[----:B------:R-:W-:Y:S01]  /*2100*/  IMAD R3, R26, c[0x0][0x1f0], RZ ;  /* 0x00007c001a037a24 */ /* 0x000fe200078e02ff */
[----:B------:R-:W-:Y:S01]  /*2110*/  IADD3 R0, P0, R6, UR22, RZ ;  /* 0x0000001606007c10 */ /* 0x000fe2000ff1e0ff */
[----:B------:R-:W-:Y:S02]  /*2120*/  STL [R1+0x5c], R166 ;  /* 0x00005ca601007387 */ /* 0x000fe40000100800 */
[----:B------:R-:W-:-:S05]  /*2130*/  IMAD R3, R27, c[0x0][0x1f4], R3 ;  /* 0x00007d001b037a24 */ /* 0x000fca00078e0203 */
[----:B------:R-:W-:Y:S01]  /*2140*/  IADD3.X R6, R7, UR17, R3, P0, !PT ;  /* 0x0000001107067c10 */ /* 0x000fe200087fe403 */
[----:B------:R-:W-:Y:S01]  /*2150*/  IMAD.SHL.U32 R3, R20, 0x40, RZ ;  /* 0x0000004014037824 */ /* 0x000fe200078e00ff */
[----:B------:R-:W-:-:S04]  /*2160*/  LEA R8, P0, R0, c[0x0][0x1c8], 0x1 ;  /* 0x0000720000087a11 */ /* 0x000fc800078008ff */
[----:B------:R-:W-:Y:S01]  /*2170*/  LEA.HI.X R0, R0, c[0x0][0x1cc], R6, 0x1, P0 ;  /* 0x0000730000007a11 */ /* 0x000fe200000f0c06 */
[----:B------:R-:W-:Y:S01]  /*2180*/  SHFL.IDX PT, R12, R8, RZ, 0x181f ;  /* 0x00181fff080c7589 */ /* 0x000fe200000e0000 */
[----:B------:R-:W-:Y:S02]  /*2190*/  ISETP.GT.AND P0, PT, R48, 0x30, PT ;  /* 0x000000303000780c */ /* 0x000fe40003f04270 */
[----:B------:R-:W-:Y:S01]  /*21a0*/  LOP3.LUT R3, R3, 0x1c0, RZ, 0xc0, !PT ;  /* 0x000001c003037812 */ /* 0x000fe200078ec0ff */
[----:B------:R-:W2:Y:S04]  /*21b0*/  SHFL.IDX PT, R13, R0, RZ, 0x181f ;  /* 0x00181fff000d7589 */ /* 0x000ea800000e0000 */
[----:B------:R-:W-:Y:S04]  /*21c0*/  SHFL.IDX PT, R6, R8, 0x1, 0x181f ;  /* 0x00381f0008067f89 */ /* 0x000fe800000e0000 */
[----:B------:R-:W3:Y:S04]  /*21d0*/  SHFL.IDX PT, R7, R0, 0x1, 0x181f ;  /* 0x00381f0000077f89 */ /* 0x000ee800000e0000 */
[----:B-1----:R-:W-:Y:S04]  /*21e0*/  SHFL.IDX PT, R10, R8, 0x2, 0x181f ;  /* 0x00581f00080a7f89 */ /* 0x002fe800000e0000 */
[----:B------:R-:W1:Y:S04]  /*21f0*/  SHFL.IDX PT, R11, R0, 0x2, 0x181f ;  /* 0x00581f00000b7f89 */ /* 0x000e6800000e0000 */
[----:B------:R-:W-:Y:S04]  /*2200*/  SHFL.IDX PT, R8, R8, 0x3, 0x181f ;  /* 0x00781f0008087f89 */ /* 0x000fe800000e0000 */
[----:B------:R4:W5:Y:S01]  /*2210*/  SHFL.IDX PT, R9, R0, 0x3, 0x181f ;  /* 0x00781f0000097f89 */ /* 0x00096200000e0000 */
[----:B--2---:R-:W-:-:S05]  /*2220*/  @P3 IMAD.WIDE R16, R164, 0x2, R12 ;  /* 0x00000002a4103825 */ /* 0x004fca00078e020c */
[----:B------:R2:W-:Y:S01]  /*2230*/  @P3 LDGSTS.E.BYPASS.LTC128B.128 [R161+0x4100], [R16.64], !P6 ;  /* 0x0410000010a13fae */ /* 0x0005e2000f101d4e */
[----:B----4-:R-:W-:Y:S01]  /*2240*/  LEA.HI R0, R14, R18, RZ, 0x1 ;  /* 0x000000120e007211 */ /* 0x010fe200078f08ff */
[----:B------:R-:W-:-:S03]  /*2250*/  @P3 IMAD.WIDE R14, R163, 0x2, R12 ;  /* 0x00000002a30e3825 */ /* 0x000fc600078e020c */
[----:B------:R-:W-:Y:S01]  /*2260*/  LOP3.LUT R0, R0, 0xfffffffe, RZ, 0xc0, !PT ;  /* 0xfffffffe00007812 */ /* 0x000fe200078ec0ff */
[----:B---3--:R-:W-:Y:S01]  /*2270*/  @P2 IMAD.WIDE R12, R164, 0x2, R6 ;  /* 0x00000002a40c2825 */ /* 0x008fe200078e0206 */
[----:B------:R1:W-:Y:S03]  /*2280*/  @P3 LDGSTS.E.BYPASS.LTC128B.128 [R161+0x6100], [R14.64], !P5 ;  /* 0x061000000ea13fae */ /* 0x0003e6000e901d4e */
[----:B------:R-:W-:Y:S01]  /*2290*/  IMAD.IADD R18, R18, 0x1, -R0 ;  /* 0x0000000112127824 */ /* 0x000fe200078e0a00 */
[----:B------:R3:W-:Y:S01]  /*22a0*/  @P2 LDGSTS.E.BYPASS.LTC128B.128 [R161+0x4900], [R12.64], !P6 ;  /* 0x049000000ca12fae */ /* 0x0007e2000f101d4e */
[----:B------:R-:W-:-:S05]  /*22b0*/  IMAD.SHL.U32 R0, R49, 0x40, RZ ;  /* 0x0000004031007824 */ /* 0x000fca00078e00ff */
[----:B------:R-:W-:Y:S01]  /*22c0*/  LOP3.LUT R0, R0, 0x1c0, RZ, 0xc0, !PT ;  /* 0x000001c000007812 */ /* 0x000fe200078ec0ff */
[----:B-1----:R-:W-:-:S04]  /*22d0*/  @P1 IMAD.WIDE R14, R164, 0x2, R10 ;  /* 0x00000002a40e1825 */ /* 0x002fc800078e020a */
[----:B---3--:R-:W-:-:S04]  /*22e0*/  @P2 IMAD.WIDE R12, R163, 0x2, R6 ;  /* 0x00000002a30c2825 */ /* 0x008fc800078e0206 */
[C---:B------:R-:W-:Y:S01]  /*22f0*/  @P1 IMAD.WIDE R10, R163.reuse, 0x2, R10 ;  /* 0x00000002a30a1825 */ /* 0x040fe200078e020a */
[----:B------:R1:W-:Y:S01]  /*2300*/  @P2 LDGSTS.E.BYPASS.LTC128B.128 [R161+0x6900], [R12.64], !P5 ;  /* 0x069000000ca12fae */ /* 0x0003e2000e901d4e */
[----:B------:R-:W-:Y:S02]  /*2310*/  ISETP.GE.AND P2, PT, R24, c[0x0][0x1d4], PT ;  /* 0x0000750018007a0c */ /* 0x000fe40003f46270 */
[--C-:B-----5:R-:W-:Y:S01]  /*2320*/  @P0 IMAD.WIDE R6, R164, 0x2, R8.reuse ;  /* 0x00000002a4060825 */ /* 0x120fe200078e0208 */
[----:B------:R3:W-:Y:S03]  /*2330*/  @P1 LDGSTS.E.BYPASS.LTC128B.128 [R161+0x5100], [R14.64], !P6 ;  /* 0x051000000ea11fae */ /* 0x0007e6000f101d4e */
[----:B------:R-:W-:Y:S01]  /*2340*/  @P0 IMAD.WIDE R8, R163, 0x2, R8 ;  /* 0x00000002a3080825 */ /* 0x000fe200078e0208 */
[----:B------:R4:W-:Y:S04]  /*2350*/  @P1 LDGSTS.E.BYPASS.LTC128B.128 [R161+0x7100], [R10.64], !P5 ;  /* 0x071000000aa11fae */ /* 0x0009e8000e901d4e */
[----:B------:R5:W-:Y:S04]  /*2360*/  @P0 LDGSTS.E.BYPASS.LTC128B.128 [R161+0x5900], [R6.64], !P6 ;  /* 0x0590000006a10fae */ /* 0x000be8000f101d4e */
[----:B------:R4:W-:Y:S04]  /*2370*/  @P0 LDGSTS.E.BYPASS.LTC128B.128 [R161+0x7900], [R8.64], !P5 ;  /* 0x0790000008a10fae */ /* 0x0009e8000e901d4e */
[----:B------:R-:W0:Y:S01]  /*2380*/  LDGDEPBAR ;  /* 0x00000000000079af */ /* 0x000e220000000000 */
[----:B-----5:R-:W-:-:S02]  /*2390*/  IMAD.SHL.U32 R7, R19, 0x8, RZ ;  /* 0x0000000813077824 */ /* 0x020fc400078e00ff */
[----:B------:R-:W-:Y:S01]  /*23a0*/  IMAD.SHL.U32 R6, R18, 0x8, RZ ;  /* 0x0000000812067824 */ /* 0x000fe200078e00ff */
[----:B------:R-:W-:-:S04]  /*23b0*/  DEPBAR.LE SB0, 0x1 ;  /* 0x000080400000791a */ /* 0x000fc80000000000 */
[----:B------:R-:W-:-:S04]  /*23c0*/  DEPBAR.LE SB0, 0x0 ;  /* 0x000080000000791a */ /* 0x000fc80000000000 */
[----:B------:R-:W-:Y:S02]  /*23d0*/  LOP3.LUT R7, R0, 0x8, R7, 0xf8, !PT ;  /* 0x0000000800077812 */ /* 0x000fe400078ef807 */
[----:B------:R-:W-:Y:S02]  /*23e0*/  SHF.R.U32.HI R0, RZ, 0x3, R0 ;  /* 0x00000003ff007819 */ /* 0x000fe40000011600 */
[----:B------:R-:W-:Y:S02]  /*23f0*/  LOP3.LUT R5, R3, 0x8, R6, 0xf8, !PT ;  /* 0x0000000803057812 */ /* 0x000fe400078ef806 */
[----:B------:R-:W-:Y:S02]  /*2400*/  SHF.R.U32.HI R3, RZ, 0x3, R3 ;  /* 0x00000003ff037819 */ /* 0x000fe40000011603 */
[----:B------:R-:W-:Y:S01]  /*2410*/  LOP3.LUT R0, R7, R0, RZ, 0x3c, !PT ;  /* 0x0000000007007212 */ /* 0x000fe200078e3cff */
[----:B------:R-:W-:Y:S01]  /*2420*/  IMAD.WIDE.U32 R6, R28, c[0x0][0x208], RZ ;  /* 0x000082001c067a25 */ /* 0x000fe200078e00ff */
[----:B------:R-:W-:-:S03]  /*2430*/  LOP3.LUT R156, R5, R3, RZ, 0x3c, !PT ;  /* 0x00000003059c7212 */ /* 0x000fc600078e3cff */
[----:B------:R-:W-:Y:S02]  /*2440*/  IMAD R3, R158, 0x400, R157 ;  /* 0x000004009e037824 */ /* 0x000fe400078e029d */
[----:B------:R-:W-:Y:S02]  /*2450*/  IMAD R0, R18, 0x200, R0 ;  /* 0x0000020012007824 */ /* 0x000fe400078e0200 */
[----:B------:R-:W-:Y:S02]  /*2460*/  IMAD.IADD R3, R156, 0x1, R3 ;  /* 0x000000019c037824 */ /* 0x000fe400078e0203 */
[----:B------:R-:W-:Y:S01]  /*2470*/  IMAD.SHL.U32 R236, R0, 0x2, RZ ;  /* 0x0000000200ec7824 */ /* 0x000fe200078e00ff */
[----:B------:R-:W-:Y:S01]  /*2480*/  BAR.SYNC.DEFER_BLOCKING 0x0 ;  /* 0x0000000000007b1d */ /* 0x000fe20000010000 */
[----:B------:R-:W-:Y:S02]  /*2490*/  IMAD.SHL.U32 R243, R3, 0x2, RZ ;  /* 0x0000000203f37824 */ /* 0x000fe400078e00ff */
[----:B------:R-:W-:Y:S01]  /*24a0*/  IMAD R0, R25, c[0x0][0x208], RZ ;  /* 0x0000820019007a24 */ /* 0x000fe200078e02ff */
[----:B------:R-:W-:Y:S01]  /*24b0*/  IADD3 R247, R236, 0x4120, RZ ;  /* 0x00004120ecf77810 */ /* 0x000fe20007ffe0ff */
[----:B------:R-:W-:-:S02]  /*24c0*/  IMAD R3, R26, c[0x0][0x218], RZ ;  /* 0x000086001a037a24 */ /* 0x000fc400078e02ff */
[----:B------:R-:W-:Y:S02]  /*24d0*/  IMAD R0, R28, c[0x0][0x20c], R0 ;  /* 0x000083001c007a24 */ /* 0x000fe400078e0200 */
[----:B------:R-:W-:Y:S02]  /*24e0*/  IMAD R3, R27, c[0x0][0x21c], R3 ;  /* 0x000087001b037a24 */ /* 0x000fe400078e0203 */
[----:B------:R-:W-:Y:S02]  /*24f0*/  IMAD.IADD R7, R7, 0x1, R0 ;  /* 0x0000000107077824 */ /* 0x000fe400078e0200 */
[----:B------:R-:W-:Y:S02]  /*2500*/  IMAD R245, R4, 0x2, R243 ;  /* 0x0000000204f57824 */ /* 0x000fe400078e02f3 */
[----:B------:R-:W-:-:S04]  /*2510*/  IMAD.WIDE.U32 R6, R27, c[0x0][0x218], R6 ;  /* 0x000086001b067a25 */ /* 0x000fc800078e0006 */
[----:B------:R-:W-:Y:S01]  /*2520*/  IMAD R244, R2, 0x2, R243 ;  /* 0x0000000202f47824 */ /* 0x000fe200078e02f3 */
[----:B------:R-:W-:Y:S01]  /*2530*/  IADD3 R0, P0, R6, UR24, RZ ;  /* 0x0000001806007c10 */ /* 0x000fe2000ff1e0ff */
[----:B------:R-:W-:Y:S02]  /*2540*/  IMAD R246, R2, 0x2, R245 ;  /* 0x0000000202f67824 */ /* 0x000fe400078e02f5 */
[----:B------:R-:W-:Y:S01]  /*2550*/  IMAD R248, R4, 0x2, R244 ;  /* 0x0000000204f87824 */ /* 0x000fe200078e02f4 */
[----:B----4-:R-:W-:Y:S01]  /*2560*/  LDSM.16.M88.4 R8, [R243+0xa100] ;  /* 0x00a10000f308783b */ /* 0x010fe20000000200 */
[----:B------:R-:W-:Y:S02]  /*2570*/  IADD3.X R6, R7, UR8, R3, P0, !PT ;  /* 0x0000000807067c10 */ /* 0x000fe400087fe403 */
[C---:B------:R-:W-:Y:S01]  /*2580*/  LEA R3, P0, R0.reuse, c[0x0][0x1f8], 0x1 ;  /* 0x00007e0000037a11 */ /* 0x040fe200078008ff */
[----:B------:R-:W4:Y:S03]  /*2590*/  LDSM.16.M88.4 R20, [R236+0x4100] ;  /* 0x00410000ec14783b */ /* 0x000f260000000200 */
[----:B------:R-:W-:Y:S01]  /*25a0*/  LEA.HI.X R0, R0, c[0x0][0x1fc], R6, 0x1, P0 ;  /* 0x00007f0000007a11 */ /* 0x000fe200000f0c06 */
[----:B------:R-:W5:Y:S01]  /*25b0*/  LDSM.16.M88.4 R36, [R236+0x4900] ;  /* 0x00490000ec24783b */ /* 0x000f620000000200 */
[----:B------:R-:W-:Y:S01]  /*25c0*/  LOP3.LUT P0, RZ, R49, 0x2, RZ, 0xc0, !PT ;  /* 0x0000000231ff7812 */ /* 0x000fe2000780c0ff */
[----:B------:R-:W-:-:S02]  /*25d0*/  IMAD.WIDE R6, R163, 0x2, RZ ;  /* 0x00000002a3067825 */ /* 0x000fc400078e02ff */
[----:B------:R-:W5:Y:S04]  /*25e0*/  LDSM.16.M88.4 R56, [R236+0x5100] ;  /* 0x00510000ec38783b */ /* 0x000f680000000200 */
[----:B------:R-:W5:Y:S04]  /*25f0*/  LDSM.16.M88.4 R60, [R236+0x5900] ;  /* 0x00590000ec3c783b */ /* 0x000f680000000200 */
[----:B--2---:R-:W2:Y:S04]  /*2600*/  LDSM.16.M88.4 R16, [R243+0x8100] ;  /* 0x00810000f310783b */ /* 0x004ea80000000200 */
[----:B-1----:R-:W1:Y:S04]  /*2610*/  SHFL.IDX PT, R13, R3, 0x2, 0x181f ;  /* 0x00581f00030d7f89 */ /* 0x002e6800000e0000 */
[----:B------:R-:W-:Y:S04]  /*2620*/  SHFL.IDX PT, R35, R0, 0x2, 0x181f ;  /* 0x00581f0000237f89 */ /* 0x000fe800000e0000 */
[----:B------:R-:W1:Y:S04]  /*2630*/  SHFL.IDX PT, R5, R3, RZ, 0x181f ;  /* 0x00181fff03057589 */ /* 0x000e6800000e0000 */
[----:B------:R-:W1:Y:S04]  /*2640*/  SHFL.IDX PT, R12, R3, 0x1, 0x181f ;  /* 0x00381f00030c7f89 */ /* 0x000e6800000e0000 */
[----:B---3--:R-:W3:Y:S04]  /*2650*/  SHFL.IDX PT, R14, R0, RZ, 0x181f ;  /* 0x00181fff000e7589 */ /* 0x008ee800000e0000 */
[----:B------:R-:W1:Y:S01]  /*2660*/  SHFL.IDX PT, R3, R3, 0x3, 0x181f ;  /* 0x00781f0003037f89 */ /* 0x000e6200000e0000 */
[C---:B----4-:R-:W-:Y:S03]  /*2670*/  HMMA.16816.F32.BF16 R64, R8.reuse, R20, RZ ;  /* 0x000000140840723c */ /* 0x050fe600000418ff */
[----:B------:R-:W4:Y:S04]  /*2680*/  SHFL.IDX PT, R15, R0, 0x1, 0x181f ;  /* 0x00381f00000f7f89 */ /* 0x000f2800000e0000 */
[----:B------:R1:W2:Y:S01]  /*2690*/  SHFL.IDX PT, R34, R0, 0x3, 0x181f ;  /* 0x00781f0000227f89 */ /* 0x0002a200000e0000 */
[C---:B-----5:R-:W-:Y:S08]  /*26a0*/  HMMA.16816.F32.BF16 R76, R8.reuse, R36, RZ ;  /* 0x00000024084c723c */ /* 0x060ff000000418ff */
[C---:B------:R-:W-:Y:S08]  /*26b0*/  HMMA.16816.F32.BF16 R84, R8.reuse, R56, RZ ;  /* 0x000000380854723c */ /* 0x040ff000000418ff */
[----:B------:R-:W-:Y:S01]  /*26c0*/  HMMA.16816.F32.BF16 R92, R8, R60, RZ ;  /* 0x0000003c085c723c */ /* 0x000fe200000418ff */
[----:B-1----:R-:W-:-:S07]  /*26d0*/  IADD3 R0, R236, 0x4100, RZ ;  /* 0x00004100ec007810 */ /* 0x002fce0007ffe0ff */
[----:B------:R-:W-:Y:S01]  /*26e0*/  HMMA.16816.F32.BF16 R104, R8, R22, RZ ;  /* 0x000000160868723c */ /* 0x000fe200000418ff */
[----:B------:R-:W-:Y:S01]  /*26f0*/  @P0 IADD3 R247, R0, -0x20, RZ ;  /* 0xffffffe000f70810 */ /* 0x000fe20007ffe0ff */
[----:B------:R-:W-:-:S03]  /*2700*/  IMAD.MOV.U32 R0, RZ, RZ, 0x40 ;  /* 0x00000040ff007424 */ /* 0x000fc600078e00ff */
[C---:B------:R-:W-:Y:S01]  /*2710*/  IADD3 R252, R247.reuse, 0x2000, RZ ;  /* 0x00002000f7fc7810 */ /* 0x040fe20007ffe0ff */
[----:B------:R-:W-:Y:S02]  /*2720*/  LDSM.16.M88.4 R52, [R247] ;  /* 0x00000000f734783b */ /* 0x000fe40000000200 */
[C---:B------:R-:W-:Y:S01]  /*2730*/  HMMA.16816.F32.BF16 R120, R8.reuse, R38, RZ ;  /* 0x000000260878723c */ /* 0x040fe200000418ff */
[C---:B------:R-:W-:Y:S01]  /*2740*/  IADD3 R251, R247.reuse, 0x2800, RZ ;  /* 0x00002800f7fb7810 */ /* 0x040fe20007ffe0ff */
[----:B------:R-:W-:Y:S01]  /*2750*/  LDSM.16.M88.4 R44, [R247+0x800] ;  /* 0x00080000f72c783b */ /* 0x000fe20000000200 */
[C---:B------:R-:W-:Y:S02]  /*2760*/  IADD3 R250, R247.reuse, 0x3000, RZ ;  /* 0x00003000f7fa7810 */ /* 0x040fe40007ffe0ff */
[----:B------:R-:W-:Y:S01]  /*2770*/  IADD3 R249, R247, 0x3800, RZ ;  /* 0x00003800f7f97810 */ /* 0x000fe20007ffe0ff */
[----:B------:R-:W-:Y:S02]  /*2780*/  LDSM.16.M88.4 R40, [R247+0x1000] ;  /* 0x00100000f728783b */ /* 0x000fe40000000200 */
[C---:B------:R-:W-:Y:S08]  /*2790*/  HMMA.16816.F32.BF16 R124, R8.reuse, R58, RZ ;  /* 0x0000003a087c723c */ /* 0x040ff000000418ff */
[----:B------:R-:W-:Y:S07]  /*27a0*/  HMMA.16816.F32.BF16 R128, R8, R62, RZ ;  /* 0x0000003e0880723c */ /* 0x000fee00000418ff */
[----:B------:R-:W-:Y:S01]  /*27b0*/  IMAD.WIDE R8, R164, 0x2, RZ ;  /* 0x00000002a4087825 */ /* 0x000fe200078e02ff */
[----:B--2---:R-:W-:Y:S04]  /*27c0*/  HMMA.16816.F32.BF16 R132, R16, R20, RZ ;  /* 0x000000141084723c */ /* 0x004fe800000418ff */
[----:B------:R-:W-:-:S02]  /*27d0*/  IADD3 R26, P1, R8, R13, RZ ;  /* 0x0000000d081a7210 */ /* 0x000fc40007f3e0ff */
[----:B------:R-:W-:Y:S02]  /*27e0*/  IADD3 R30, P0, R5, R8, RZ ;  /* 0x00000008051e7210 */ /* 0x000fe40007f1e0ff */
[----:B------:R-:W-:Y:S01]  /*27f0*/  IADD3 R28, P3, R8, R12, RZ ;  /* 0x0000000c081c7210 */ /* 0x000fe20007f7e0ff */
[----:B------:R-:W-:Y:S01]  /*2800*/  IMAD.X R27, R9, 0x1, R35, P1 ;  /* 0x00000001091b7824 */ /* 0x000fe200008e0623 */
[----:B------:R-:W-:Y:S01]  /*2810*/  IADD3 R24, P1, R5, R6, RZ ;  /* 0x0000000605187210 */ /* 0x000fe20007f3e0ff */
[----:B---3--:R-:W-:Y:S01]  /*2820*/  IMAD.X R31, R14, 0x1, R9, P0 ;  /* 0x000000010e1f7824 */ /* 0x008fe200000e0609 */
[----:B------:R-:W-:Y:S01]  /*2830*/  IADD3 R32, P0, R8, R3, RZ ;  /* 0x0000000308207210 */ /* 0x000fe20007f1e0ff */
[C---:B----4-:R-:W-:Y:S01]  /*2840*/  IMAD.X R29, R9.reuse, 0x1, R15, P3 ;  /* 0x00000001091d7824 */ /* 0x050fe200018e060f */
[----:B------:R-:W-:Y:S01]  /*2850*/  ISETP.GE.AND P3, PT, R164, c[0x0][0x1d4], PT ;  /* 0x00007500a4007a0c */ /* 0x000fe20003f66270 */
[----:B------:R-:W-:Y:S01]  /*2860*/  IMAD.X R25, R14, 0x1, R7, P1 ;  /* 0x000000010e197824 */ /* 0x000fe200008e0607 */
[----:B------:R-:W-:Y:S01]  /*2870*/  IADD3 R20, P1, R6, R13, RZ ;  /* 0x0000000d06147210 */ /* 0x000fe20007f3e0ff */
[----:B------:R-:W-:Y:S01]  /*2880*/  HMMA.16816.F32.BF16 R108, R16, R22, RZ ;  /* 0x00000016106c723c */ /* 0x000fe200000418ff */
[----:B------:R-:W-:Y:S01]  /*2890*/  IMAD.X R33, R9, 0x1, R34, P0 ;  /* 0x0000000109217824 */ /* 0x000fe200000e0622 */
[----:B------:R-:W-:Y:S01]  /*28a0*/  IADD3 R5, R247, 0x1000, RZ ;  /* 0x00001000f7057810 */ /* 0x000fe20007ffe0ff */
[----:B------:R-:W-:Y:S01]  /*28b0*/  LDSM.16.M88.4 R8, [R245+0x8100] ;  /* 0x00810000f508783b */ /* 0x000fe20000000200 */
[----:B------:R-:W-:Y:S01]  /*28c0*/  IMAD.X R21, R7, 0x1, R35, P1 ;  /* 0x0000000107157824 */ /* 0x000fe200008e0623 */
[----:B------:R-:W-:-:S02]  /*28d0*/  ISETP.LT.OR P1, PT, R48, 0x1, P3 ;  /* 0x000000013000780c */ /* 0x000fc40001f21670 */
[C---:B------:R-:W-:Y:S01]  /*28e0*/  IADD3 R22, P0, R6.reuse, R12, RZ ;  /* 0x0000000c06167210 */ /* 0x040fe20007f1e0ff */
[C---:B------:R-:W-:Y:S04]  /*28f0*/  HMMA.16816.F32.BF16 R100, R16.reuse, R36, RZ ;  /* 0x000000241064723c */ /* 0x040fe800000418ff */
[----:B------:R-:W-:Y:S01]  /*2900*/  IMAD.X R23, R7, 0x1, R15, P0 ;  /* 0x0000000107177824 */ /* 0x000fe200000e060f */
[----:B------:R-:W-:Y:S01]  /*2910*/  IADD3 R6, P0, R6, R3, RZ ;  /* 0x0000000306067210 */ /* 0x000fe20007f1e0ff */
[----:B------:R-:W1:Y:S01]  /*2920*/  LDSM.16.M88.4 R12, [R245+0xa100] ;  /* 0x00a10000f50c783b */ /* 0x000e620000000200 */
[----:B------:R-:W-:Y:S01]  /*2930*/  IADD3 R3, R161, 0x100, RZ ;  /* 0x00000100a1037810 */ /* 0x000fe20007ffe0ff */
[C---:B------:R-:W-:Y:S02]  /*2940*/  HMMA.16816.F32.BF16 R96, R16.reuse, R38, RZ ;  /* 0x000000261060723c */ /* 0x040fe400000418ff */
[----:B------:R-:W-:Y:S01]  /*2950*/  IMAD.X R7, R7, 0x1, R34, P0 ;  /* 0x0000000107077824 */ /* 0x000fe200000e0622 */
[C---:B------:R-:W-:Y:S01]  /*2960*/  ISETP.LT.OR P0, PT, R48.reuse, 0x1, P2 ;  /* 0x000000013000780c */ /* 0x040fe20001701670 */
[----:B------:R-:W2:Y:S04]  /*2970*/  LDSM.16.M88.4 R36, [R247+0x1800] ;  /* 0x00180000f724783b */ /* 0x000ea80000000200 */
[----:B------:R-:W-:Y:S01]  /*2980*/  @!PT LDS RZ, [RZ] ;  /* 0x00000000fffff984 */ /* 0x000fe20000000800 */
[----:B------:R-:W-:Y:S01]  /*2990*/  @!PT LDS RZ, [RZ] ;  /* 0x00000000fffff984 */ /* 0x000fe20000000800 */
[----:B------:R-:W-:Y:S01]  /*29a0*/  @!PT LDS RZ, [RZ] ;  /* 0x00000000fffff984 */ /* 0x000fe20000000800 */
[----:B------:R3:W-:Y:S01]  /*29b0*/  LDGSTS.E.BYPASS.LTC128B.128 [R161+0x100], [R30.64], !P1 ;  /* 0x001000001ea17fae */ /* 0x0007e2000c901d4e */
[C---:B------:R-:W-:Y:S01]  /*29c0*/  ISETP.LT.OR P1, PT, R48.reuse, 0x11, P3 ;  /* 0x000000113000780c */ /* 0x040fe20001f21670 */
[C---:B------:R-:W-:Y:S02]  /*29d0*/  HMMA.16816.F32.BF16 R72, R16.reuse, R60, RZ ;  /* 0x0000003c1048723c */ /* 0x040fe400000418ff */
[----:B------:R4:W-:Y:S04]  /*29e0*/  STL [R1+0x50], R3 ;  /* 0x0000500301007387 */ /* 0x0009e80000100800 */
[----:B------:R5:W-:Y:S01]  /*29f0*/  LDGSTS.E.BYPASS.LTC128B.128 [R161+0x2100], [R24.64], !P0 ;  /* 0x0210000018a17fae */ /* 0x000be2000c101d4e */
[C---:B------:R-:W-:Y:S01]  /*2a00*/  ISETP.LT.OR P0, PT, R48.reuse, 0x11, P2 ;  /* 0x000000113000780c */ /* 0x040fe20001701670 */
[----:B------:R-:W-:Y:S04]  /*2a10*/  HMMA.16816.F32.BF16 R68, R16, R62, RZ ;  /* 0x0000003e1044723c */ /* 0x000fe800000418ff */
[----:B------:R3:W-:Y:S01]  /*2a20*/  LDGSTS.E.BYPASS.LTC128B.128 [R161+0x900], [R28.64], !P1 ;  /* 0x009000001ca17fae */ /* 0x0007e2000c901d4e */
[----:B------:R-:W-:-:S02]  /*2a30*/  ISETP.LT.OR P1, PT, R48, 0x21, P3 ;  /* 0x000000213000780c */ /* 0x000fc40001f21670 */
[C---:B------:R-:W-:Y:S01]  /*2a40*/  ISETP.LT.OR P3, PT, R48.reuse, 0x31, P3 ;  /* 0x000000313000780c */ /* 0x040fe20001f61670 */
[C---:B------:R-:W-:Y:S04]  /*2a50*/  HMMA.16816.F32.BF16 R88, R16.reuse, R56, RZ ;  /* 0x000000381058723c */ /* 0x040fe800000418ff */
[----:B------:R2:W-:Y:S01]  /*2a60*/  LDGSTS.E.BYPASS.LTC128B.128 [R161+0x2900], [R22.64], !P0 ;  /* 0x0290000016a17fae */ /* 0x0005e2000c101d4e */
[C---:B------:R-:W-:Y:S02]  /*2a70*/  ISETP.LT.OR P0, PT, R48.reuse, 0x21, P2 ;  /* 0x000000213000780c */ /* 0x040fe40001701670 */
[----:B------:R-:W-:Y:S01]  /*2a80*/  ISETP.LT.OR P2, PT, R48, 0x31, P2 ;  /* 0x000000313000780c */ /* 0x000fe20001741670 */
[----:B------:R-:W-:Y:S02]  /*2a90*/  HMMA.16816.F32.BF16 R80, R16, R58, RZ ;  /* 0x0000003a1050723c */ /* 0x000fe400000418ff */
[----:B------:R5:W-:Y:S01]  /*2aa0*/  LDGSTS.E.BYPASS.LTC128B.128 [R161+0x1100], [R26.64], !P1 ;  /* 0x011000001aa17fae */ /* 0x000be2000c901d4e */
[----:B------:R-:W-:-:S02]  /*2ab0*/  LOP3.LUT P1, RZ, R49, 0x4, RZ, 0xc0, !PT ;  /* 0x0000000431ff7812 */ /* 0x000fc4000782c0ff */
[----:B----4-:R-:W-:Y:S02]  /*2ac0*/  IADD3 R3, R247, 0x800, RZ ;  /* 0x00000800f7037810 */ /* 0x010fe40007ffe0ff */
[----:B------:R-:W-:Y:S01]  /*2ad0*/  SEL R0, R0, 0xffffffc0, !P1 ;  /* 0xffffffc000007807 */ /* 0x000fe20004800000 */
[C---:B-1----:R-:W-:Y:S02]  /*2ae0*/  HMMA.16816.F32.BF16 R16, R12.reuse, R44, R76 ;  /* 0x0000002c0c10723c */ /* 0x042fe4000004184c */
[----:B------:R1:W-:Y:S01]  /*2af0*/  LDGSTS.E.BYPASS.LTC128B.128 [R161+0x3100], [R20.64], !P0 ;  /* 0x0310000014a17fae */ /* 0x0003e2000c101d4e */
[----:B------:R-:W-:Y:S01]  /*2b00*/  PLOP3.LUT P0, PT, PT, PT, UP0, 0x80, 0x0 ;  /* 0x000000000000781c */ /* 0x000fe20003f0f008 */
[----:B------:R-:W-:Y:S02]  /*2b10*/  IMAD.IADD R242, R236, 0x1, R0 ;  /* 0x00000001ecf27824 */ /* 0x000fe400078e0200 */
[----:B------:R4:W-:Y:S01]  /*2b20*/  LDGSTS.E.BYPASS.LTC128B.128 [R161+0x1900], [R32.64], !P3 ;  /* 0x0190000020a17fae */ /* 0x0009e2000d901d4e */
[----:B------:R-:W-:Y:S01]  /*2b30*/  IMAD.IADD R241, R0, 0x1, R247 ;  /* 0x0000000100f17824 */ /* 0x000fe200078e02f7 */
[----:B---3--:R-:W-:Y:S01]  /*2b40*/  HMMA.16816.F32.BF16 R28, R12, R52, R64 ;  /* 0x000000340c1c723c */ /* 0x008fe20000041840 */
[----:B------:R-:W-:Y:S01]  /*2b50*/  LOP3.LUT R0, R156, R157, RZ, 0xfc, !PT ;  /* 0x0000009d9c007212 */ /* 0x000fe200078efcff */
[----:B------:R3:W-:Y:S01]  /*2b60*/  LDGSTS.E.BYPASS.LTC128B.128 [R161+0x3900], [R6.64], !P2 ;  /* 0x0390000006a17fae */ /* 0x0007e2000d101d4e */
[----:B------:R-:W-:-:S03]  /*2b70*/  ISETP.GT.AND P3, PT, R167, 0x3f, PT ;  /* 0x0000003fa700780c */ /* 0x000fc60003f64270 */
[----:B------:R-:W-:Y:S02]  /*2b80*/  LDSM.16.M88.4 R64, [R242+0x4100] ;  /* 0x00410000f240783b */ /* 0x000fe40000000200 */
[C---:B------:R-:W-:Y:S02]  /*2b90*/  HMMA.16816.F32.BF16 R76, R12.reuse, R40, R84 ;  /* 0x000000280c4c723c */ /* 0x040fe40000041854 */
[----:B------:R-:W-:Y:S04]  /*2ba0*/  LDSM.16.M88.4 R60, [R242+0x4900] ;  /* 0x00490000f23c783b */ /* 0x000fe80000000200 */
[----:B------:R-:W-:Y:S02]  /*2bb0*/  LDSM.16.M88.4 R56, [R242+0x5100] ;  /* 0x00510000f238783b */ /* 0x000fe40000000200 */
[C---:B--2---:R-:W-:Y:S02]  /*2bc0*/  HMMA.16816.F32.BF16 R84, R12.reuse, R36, R92 ;  /* 0x000000240c54723c */ /* 0x044fe4000004185c */
[----:B------:R-:W-:Y:S04]  /*2bd0*/  LDSM.16.M88.4 R48, [R242+0x5900] ;  /* 0x00590000f230783b */ /* 0x000fe80000000200 */
[----:B-1----:R-:W1:Y:S02]  /*2be0*/  LDSM.16.M88.4 R20, [R244+0xa100] ;  /* 0x00a10000f414783b */ /* 0x002e640000000200 */
[C---:B------:R-:W-:Y:S02]  /*2bf0*/  HMMA.16816.F32.BF16 R92, R12.reuse, R54, R104 ;  /* 0x000000360c5c723c */ /* 0x040fe40000041868 */
[----:B----4-:R-:W-:Y:S04]  /*2c00*/  LDSM.16.M88.4 R32, [R241] ;  /* 0x00000000f120783b */ /* 0x010fe80000000200 */
[----:B-----5:R-:W-:Y:S02]  /*2c10*/  LDSM.16.M88.4 R24, [R241+0x1000] ;  /* 0x00100000f118783b */ /* 0x020fe40000000200 */
[C---:B------:R-:W-:Y:S02]  /*2c20*/  HMMA.16816.F32.BF16 R120, R12.reuse, R46, R120 ;  /* 0x0000002e0c78723c */ /* 0x040fe40000041878 */
[----:B------:R-:W0:Y:S04]  /*2c30*/  LDGDEPBAR ;  /* 0x00000000000079af */ /* 0x000e280000000000 */
[----:B------:R2:W-:Y:S02]  /*2c40*/  STL [R1+0x8], R3 ;  /* 0x0000080301007387 */ /* 0x0005e40000100800 */
[C---:B------:R-:W-:Y:S08]  /*2c50*/  HMMA.16816.F32.BF16 R124, R12.reuse, R42, R124 ;  /* 0x0000002a0c7c723c */ /* 0x040ff0000004187c */
[----:B------:R-:W-:Y:S01]  /*2c60*/  HMMA.16816.F32.BF16 R128, R12, R38, R128 ;  /* 0x000000260c80723c */ /* 0x000fe20000041880 */
[----:B------:R-:W4:Y:S07]  /*2c70*/  LDSM.16.M88.4 R12, [R244+0x8100] ;  /* 0x00810000f40c783b */ /* 0x000f2e0000000200 */
[----:B------:R-:W-:Y:S01]  /*2c80*/  HMMA.16816.F32.BF16 R140, R8, R40, R88 ;  /* 0x00000028088c723c */ /* 0x000fe20000041858 */
[----:B--2---:R-:W-:-:S07]  /*2c90*/  IADD3 R3, R247, 0x1800, RZ ;  /* 0x00001800f7037810 */ /* 0x004fce0007ffe0ff */
[C---:B------:R-:W-:Y:S08]  /*2ca0*/  HMMA.16816.F32.BF16 R132, R8.reuse, R52, R132 ;  /* 0x000000340884723c */ /* 0x040ff00000041884 */
[C---:B------:R-:W-:Y:S08]  /*2cb0*/  HMMA.16816.F32.BF16 R88, R8.reuse, R54, R108 ;  /* 0x000000360858723c */ /* 0x040ff0000004186c */
[C---:B------:R-:W-:Y:S08]  /*2cc0*/  HMMA.16816.F32.BF16 R136, R8.reuse, R44, R100 ;  /* 0x0000002c0888723c */ /* 0x040ff00000041864 */
[C---:B------:R-:W-:Y:S08]  /*2cd0*/  HMMA.16816.F32.BF16 R144, R8.reuse, R36, R72 ;  /* 0x000000240890723c */ /* 0x040ff00000041848 */
[C---:B------:R-:W-:Y:S08]  /*2ce0*/  HMMA.16816.F32.BF16 R108, R8.reuse, R46, R96 ;  /* 0x0000002e086c723c */ /* 0x040ff00000041860 */
[C---:B------:R-:W-:Y:S01]  /*2cf0*/  HMMA.16816.F32.BF16 R112, R8.reuse, R42, R80 ;  /* 0x0000002a0870723c */ /* 0x040fe20000041850 */
[----:B------:R-:W-:Y:S07]  /*2d00*/  LDSM.16.M88.4 R40, [R241+0x1800] ;  /* 0x00180000f128783b */ /* 0x000fee0000000200 */
[----:B------:R-:W-:Y:S01]  /*2d10*/  HMMA.16816.F32.BF16 R104, R8, R38, R68 ;  /* 0x000000260868723c */ /* 0x000fe20000041844 */
[----:B------:R-:W2:Y:S07]  /*2d20*/  LDSM.16.M88.4 R8, [R246+0xa100] ;  /* 0x00a10000f608783b */ /* 0x000eae0000000200 */
[C---:B-1----:R-:W-:Y:S01]  /*2d30*/  HMMA.16816.F32.BF16 R100, R20.reuse, R64, R28 ;  /* 0x000000401464723c */ /* 0x042fe2000004181c */
[----:B------:R-:W1:Y:S07]  /*2d40*/  LDSM.16.M88.4 R28, [R241+0x800] ;  /* 0x00080000f11c783b */ /* 0x000e6e0000000200 */
[C---:B------:R-:W-:Y:S01]  /*2d50*/  HMMA.16816.F32.BF16 R116, R20.reuse, R60, R16 ;  /* 0x0000003c1474723c */ /* 0x040fe20000041810 */
[----:B------:R-:W5:Y:S07]  /*2d60*/  LDSM.16.M88.4 R16, [R246+0x8100] ;  /* 0x00810000f610783b */ /* 0x000f6e0000000200 */
[C---:B------:R-:W-:Y:S08]  /*2d70*/  HMMA.16816.F32.BF16 R96, R20.reuse, R56, R76 ;  /* 0x000000381460723c */ /* 0x040ff0000004184c */
[C---:B------:R-:W-:Y:S08]  /*2d80*/  HMMA.16816.F32.BF16 R52, R20.reuse, R48, R84 ;  /* 0x000000301434723c */ /* 0x040ff00000041854 */
[C---:B------:R-:W-:Y:S08]  /*2d90*/  HMMA.16816.F32.BF16 R80, R20.reuse, R66, R92 ;  /* 0x000000421450723c */ /* 0x040ff0000004185c */
[C---:B------:R-:W-:Y:S08]  /*2da0*/  HMMA.16816.F32.BF16 R72, R20.reuse, R62, R120 ;  /* 0x0000003e1448723c */ /* 0x040ff00000041878 */
[C---:B------:R-:W-:Y:S08]  /*2db0*/  HMMA.16816.F32.BF16 R68, R20.reuse, R58, R124 ;  /* 0x0000003a1444723c */ /* 0x040ff0000004187c */
        /* <DEDUP_REMOVED lines=8> */
[----:B------:R-:W-:Y:S01]  /*2e40*/  HMMA.16816.F32.BF16 R48, R12, R50, R104 ;  /* 0x000000320c30723c */ /* 0x000fe20000041868 */
[----:B------:R-:W-:Y:S07]  /*2e50*/  LDSM.16.M88.4 R12, [R243+0xe100] ;  /* 0x00e10000f30c783b */ /* 0x000fee0000000200 */
[C---:B--2---:R-:W-:Y:S08]  /*2e60*/  HMMA.16816.F32.BF16 R88, R8.reuse, R32, R100 ;  /* 0x000000200858723c */ /* 0x044ff00000041864 */
[C---:B------:R-:W-:Y:S08]  /*2e70*/  HMMA.16816.F32.BF16 R104, R8.reuse, R34, R80 ;  /* 0x000000220868723c */ /* 0x040ff00000041850 */
[C---:B-1----:R-:W-:Y:S08]  /*2e80*/  HMMA.16816.F32.BF16 R124, R8.reuse, R28, R116 ;  /* 0x0000001c087c723c */ /* 0x042ff00000041874 */
[C---:B------:R-:W-:Y:S08]  /*2e90*/  HMMA.16816.F32.BF16 R136, R8.reuse, R26, R68 ;  /* 0x0000001a0888723c */ /* 0x040ff00000041844 */
[----:B------:R-:W-:Y:S01]  /*2ea0*/  HMMA.16816.F32.BF16 R128, R8, R42, R44 ;  /* 0x0000002a0880723c */ /* 0x000fe2000004182c */
[----:B------:R-:W1:Y:S07]  /*2eb0*/  LDSM.16.M88.4 R44, [R236+0x6900] ;  /* 0x00690000ec2c783b */ /* 0x000e6e0000000200 */
[C---:B-----5:R-:W-:Y:S08]  /*2ec0*/  HMMA.16816.F32.BF16 R84, R16.reuse, R32, R84 ;  /* 0x000000201054723c */ /* 0x060ff00000041854 */
[C---:B------:R-:W-:Y:S01]  /*2ed0*/  HMMA.16816.F32.BF16 R68, R16.reuse, R34, R76 ;  /* 0x000000221044723c */ /* 0x040fe2000004184c */
[----:B------:R-:W-:Y:S07]  /*2ee0*/  LDSM.16.M88.4 R32, [R247+0x2000] ;  /* 0x00200000f720783b */ /* 0x000fee0000000200 */
[C---:B------:R-:W-:Y:S08]  /*2ef0*/  HMMA.16816.F32.BF16 R120, R16.reuse, R28, R64 ;  /* 0x0000001c1078723c */ /* 0x040ff00000041840 */
[C---:B------:R-:W-:Y:S08]  /*2f00*/  HMMA.16816.F32.BF16 R116, R16.reuse, R30, R60 ;  /* 0x0000001e1074723c */ /* 0x040ff0000004183c */
[C---:B------:R-:W-:Y:S01]  /*2f10*/  HMMA.16816.F32.BF16 R112, R16.reuse, R24, R36 ;  /* 0x000000181070723c */ /* 0x040fe20000041824 */
[----:B------:R-:W-:Y:S07]  /*2f20*/  LDSM.16.M88.4 R36, [R236+0x7100] ;  /* 0x00710000ec24783b */ /* 0x000fee0000000200 */
[C---:B------:R-:W-:Y:S01]  /*2f30*/  HMMA.16816.F32.BF16 R92, R16.reuse, R26, R56 ;  /* 0x0000001a105c723c */ /* 0x040fe20000041838 */
[----:B------:R-:W-:Y:S07]  /*2f40*/  LDSM.16.M88.4 R56, [R247+0x3800] ;  /* 0x00380000f738783b */ /* 0x000fee0000000200 */
[C---:B------:R-:W-:Y:S01]  /*2f50*/  HMMA.16816.F32.BF16 R100, R16.reuse, R40, R20 ;  /* 0x000000281064723c */ /* 0x040fe20000041814 */
[----:B------:R-:W-:Y:S07]  /*2f60*/  LDSM.16.M88.4 R20, [R236+0x7900] ;  /* 0x00790000ec14783b */ /* 0x000fee0000000200 */
[----:B------:R-:W-:Y:S01]  /*2f70*/  HMMA.16816.F32.BF16 R80, R16, R42, R48 ;  /* 0x0000002a1050723c */ /* 0x000fe20000041830 */
[----:B------:R-:W2:Y:S04]  /*2f80*/  LDSM.16.M88.4 R16, [R243+0xc100] ;  /* 0x00c10000f310783b */ /* 0x000ea80000000200 */
[----:B------:R-:W-:Y:S03]  /*2f90*/  LDSM.16.M88.4 R48, [R247+0x3000] ;  /* 0x00300000f730783b */ /* 0x000fe60000000200 */
[C---:B------:R-:W-:Y:S01]  /*2fa0*/  HMMA.16816.F32.BF16 R108, R8.reuse, R30, R72 ;  /* 0x0000001e086c723c */ /* 0x040fe20000041848 */
[----:B------:R-:W-:Y:S07]  /*2fb0*/  LDSM.16.M88.4 R28, [R247+0x2800] ;  /* 0x00280000f71c783b */ /* 0x000fee0000000200 */
[C---:B------:R-:W-:Y:S01]  /*2fc0*/  HMMA.16816.F32.BF16 R132, R8.reuse, R40, R52 ;  /* 0x000000280884723c */ /* 0x040fe20000041834 */
[----:B------:R-:W4:Y:S07]  /*2fd0*/  LDSM.16.M88.4 R52, [R236+0x6100] ;  /* 0x00610000ec34783b */ /* 0x000f2e0000000200 */
[----:B------:R-:W-:Y:S01]  /*2fe0*/  HMMA.16816.F32.BF16 R96, R8, R24, R96 ;  /* 0x000000180860723c */ /* 0x000fe20000041860 */
[----:B------:R-:W5:Y:S04]  /*2ff0*/  LDSM.16.M88.4 R24, [R245+0xc100] ;  /* 0x00c10000f518783b */ /* 0x000f680000000200 */
[----:B------:R-:W3:Y:S03]  /*3000*/  LDSM.16.M88.4 R8, [R245+0xe100] ;  /* 0x00e10000f508783b */ /* 0x000ee60000000200 */
[C---:B-1----:R-:W-:Y:S08]  /*3010*/  HMMA.16816.F32.BF16 R64, R12.reuse, R44, R124 ;  /* 0x0000002c0c40723c */ /* 0x042ff0000004187c */
[----:B------:R-:W-:Y:S08]  /*3020*/  HMMA.16816.F32.BF16 R60, R12, R46, R108 ;  /* 0x0000002e0c3c723c */ /* 0x000ff0000004186c */
[C---:B--2---:R-:W-:Y:S08]  /*3030*/  HMMA.16816.F32.BF16 R40, R16.reuse, R44, R120 ;  /* 0x0000002c1028723c */ /* 0x044ff00000041878 */
[----:B------:R-:W-:Y:S08]  /*3040*/  HMMA.16816.F32.BF16 R44, R16, R46, R116 ;  /* 0x0000002e102c723c */ /* 0x000ff00000041874 */
[C---:B----4-:R-:W-:Y:S08]  /*3050*/  HMMA.16816.F32.BF16 R76, R12.reuse, R52, R88 ;  /* 0x000000340c4c723c */ /* 0x050ff00000041858 */
[----:B------:R-:W-:Y:S08]  /*3060*/  HMMA.16816.F32.BF16 R72, R12, R54, R104 ;  /* 0x000000360c48723c */ /* 0x000ff00000041868 */
[C---:B------:R-:W-:Y:S08]  /*3070*/  HMMA.16816.F32.BF16 R84, R16.reuse, R52, R84 ;  /* 0x000000341054723c */ /* 0x040ff00000041854 */
[----:B------:R-:W-:Y:S01]  /*3080*/  HMMA.16816.F32.BF16 R68, R16, R54, R68 ;  /* 0x000000361044723c */ /* 0x000fe20000041844 */
[----:B------:R-:W-:Y:S07]  /*3090*/  LDSM.16.M88.4 R52, [R242+0x6100] ;  /* 0x00610000f234783b */ /* 0x000fee0000000200 */
        /* <DEDUP_REMOVED lines=8> */
[----:B------:R-:W-:Y:S01]  /*3120*/  HMMA.16816.F32.BF16 R80, R16, R22, R80 ;  /* 0x000000161050723c */ /* 0x000fe20000041850 */
[----:B------:R-:W1:Y:S04]  /*3130*/  LDSM.16.M88.4 R20, [R244+0xe100] ;  /* 0x00e10000f414783b */ /* 0x000e680000000200 */
[----:B------:R-:W2:Y:S03]  /*3140*/  LDSM.16.M88.4 R16, [R244+0xc100] ;  /* 0x00c10000f410783b */ /* 0x000ea60000000200 */
[C---:B-----5:R-:W-:Y:S01]  /*3150*/  HMMA.16816.F32.BF16 R116, R24.reuse, R30, R44 ;  /* 0x0000001e1874723c */ /* 0x060fe2000004182c */
[----:B------:R-:W4:Y:S07]  /*3160*/  LDSM.16.M88.4 R44, [R242+0x6900] ;  /* 0x00690000f22c783b */ /* 0x000f2e0000000200 */
[-C--:B------:R-:W-:Y:S01]  /*3170*/  HMMA.16816.F32.BF16 R124, R24, R28.reuse, R40 ;  /* 0x0000001c187c723c */ /* 0x080fe20000041828 */
[----:B------:R-:W5:Y:S07]  /*3180*/  LDSM.16.M88.4 R40, [R242+0x7100] ;  /* 0x00710000f228783b */ /* 0x000f6e0000000200 */
[C---:B---3--:R-:W-:Y:S08]  /*3190*/  HMMA.16816.F32.BF16 R148, R8.reuse, R28, R64 ;  /* 0x0000001c0894723c */ /* 0x048ff00000041840 */
[C---:B------:R-:W-:Y:S01]  /*31a0*/  HMMA.16816.F32.BF16 R144, R8.reuse, R30, R60 ;  /* 0x0000001e0890723c */ /* 0x040fe2000004183c */
[----:B------:R-:W-:Y:S07]  /*31b0*/  LDSM.16.M88.4 R28, [R241+0x3000] ;  /* 0x00300000f11c783b */ /* 0x000fee0000000200 */
[C---:B------:R-:W-:Y:S08]  /*31c0*/  HMMA.16816.F32.BF16 R120, R8.reuse, R32, R76 ;  /* 0x000000200878723c */ /* 0x040ff0000004184c */
[----:B------:R-:W-:Y:S08]  /*31d0*/  HMMA.16816.F32.BF16 R152, R8, R34, R72 ;  /* 0x000000220898723c */ /* 0x000ff00000041848 */
[C---:B------:R-:W-:Y:S08]  /*31e0*/  HMMA.16816.F32.BF16 R64, R24.reuse, R32, R84 ;  /* 0x000000201840723c */ /* 0x040ff00000041854 */
[----:B------:R-:W-:Y:S01]  /*31f0*/  HMMA.16816.F32.BF16 R60, R24, R34, R68 ;  /* 0x00000022183c723c */ /* 0x000fe20000041844 */
[----:B------:R-:W-:Y:S07]  /*3200*/  LDSM.16.M88.4 R32, [R241+0x2800] ;  /* 0x00280000f120783b */ /* 0x000fee0000000200 */
[C---:B------:R-:W-:Y:S08]  /*3210*/  HMMA.16816.F32.BF16 R140, R8.reuse, R48, R96 ;  /* 0x00000030088c723c */ /* 0x040ff00000041860 */
[C---:B------:R-:W-:Y:S08]  /*3220*/  HMMA.16816.F32.BF16 R136, R8.reuse, R50, R108 ;  /* 0x000000320888723c */ /* 0x040ff0000004186c */
[C---:B------:R-:W-:Y:S08]  /*3230*/  HMMA.16816.F32.BF16 R132, R8.reuse, R56, R104 ;  /* 0x000000380884723c */ /* 0x040ff00000041868 */
[----:B------:R-:W-:Y:S01]  /*3240*/  HMMA.16816.F32.BF16 R128, R8, R58, R88 ;  /* 0x0000003a0880723c */ /* 0x000fe20000041858 */
[----:B------:R-:W3:Y:S07]  /*3250*/  LDSM.16.M88.4 R8, [R248+0xe100] ;  /* 0x00e10000f808783b */ /* 0x000eee0000000200 */
[C---:B------:R-:W-:Y:S01]  /*3260*/  HMMA.16816.F32.BF16 R112, R24.reuse, R48, R12 ;  /* 0x000000301870723c */ /* 0x040fe2000004180c */
[----:B------:R-:W2:Y:S07]  /*3270*/  LDSM.16.M88.4 R12, [R246+0xc100] ;  /* 0x00c10000f60c783b */ /* 0x000eae0000000200 */
[C---:B------:R-:W-:Y:S01]  /*3280*/  HMMA.16816.F32.BF16 R108, R24.reuse, R50, R92 ;  /* 0x00000032186c723c */ /* 0x040fe2000004185c */
[----:B------:R-:W3:Y:S07]  /*3290*/  LDSM.16.M88.4 R48, [R241+0x2000] ;  /* 0x00200000f130783b */ /* 0x000eee0000000200 */
[C---:B------:R-:W-:Y:S08]  /*32a0*/  HMMA.16816.F32.BF16 R76, R24.reuse, R56, R100 ;  /* 0x00000038184c723c */ /* 0x040ff00000041864 */
[----:B------:R-:W-:Y:S01]  /*32b0*/  HMMA.16816.F32.BF16 R72, R24, R58, R80 ;  /* 0x0000003a1848723c */ /* 0x000fe20000041850 */
[----:B------:R-:W3:Y:S01]  /*32c0*/  LDSM.16.M88.4 R24, [R241+0x3800] ;  /* 0x00380000f118783b */ /* 0x000ee20000000200 */
[----:B------:R-:W-:-:S06]  /*32d0*/  DEPBAR.LE SB0, 0x0 ;  /* 0x000080000000791a */ /* 0x000fcc0000000000 */
[C---:B-1----:R-:W-:Y:S08]  /*32e0*/  HMMA.16816.F32.BF16 R104, R20.reuse, R52, R120 ;  /* 0x000000341468723c */ /* 0x042ff00000041878 */
[----:B------:R-:W-:Y:S08]  /*32f0*/  HMMA.16816.F32.BF16 R100, R20, R54, R152 ;  /* 0x000000361464723c */ /* 0x000ff00000041898 */
[C---:B--2---:R-:W-:Y:S08]  /*3300*/  HMMA.16816.F32.BF16 R64, R16.reuse, R52, R64 ;  /* 0x000000341040723c */ /* 0x044ff00000041840 */
[----:B------:R-:W-:Y:S08]  /*3310*/  HMMA.16816.F32.BF16 R60, R16, R54, R60 ;  /* 0x00000036103c723c */ /* 0x000ff0000004183c */
[C---:B----4-:R-:W-:Y:S08]  /*3320*/  HMMA.16816.F32.BF16 R96, R20.reuse, R44, R148 ;  /* 0x0000002c1460723c */ /* 0x050ff00000041894 */
[----:B------:R-:W-:Y:S08]  /*3330*/  HMMA.16816.F32.BF16 R92, R20, R46, R144 ;  /* 0x0000002e145c723c */ /* 0x000ff00000041890 */
[C---:B------:R-:W-:Y:S08]  /*3340*/  HMMA.16816.F32.BF16 R56, R16.reuse, R44, R124 ;  /* 0x0000002c1038723c */ /* 0x040ff0000004187c */
[----:B------:R-:W-:Y:S08]  /*3350*/  HMMA.16816.F32.BF16 R52, R16, R46, R116 ;  /* 0x0000002e1034723c */ /* 0x000ff00000041874 */
[C---:B-----5:R-:W-:Y:S08]  /*3360*/  HMMA.16816.F32.BF16 R88, R20.reuse, R40, R140 ;  /* 0x000000281458723c */ /* 0x060ff0000004188c */
[C---:B------:R-:W-:Y:S08]  /*3370*/  HMMA.16816.F32.BF16 R84, R20.reuse, R42, R136 ;  /* 0x0000002a1454723c */ /* 0x040ff00000041888 */
[C---:B------:R-:W-:Y:S08]  /*3380*/  HMMA.16816.F32.BF16 R80, R20.reuse, R36, R132 ;  /* 0x000000241450723c */ /* 0x040ff00000041884 */
[----:B------:R-:W-:Y:S08]  /*3390*/  HMMA.16816.F32.BF16 R68, R20, R38, R128 ;  /* 0x000000261444723c */ /* 0x000ff00000041880 */
[C---:B------:R-:W-:Y:S08]  /*33a0*/  HMMA.16816.F32.BF16 R44, R16.reuse, R40, R112 ;  /* 0x00000028102c723c */ /* 0x040ff00000041870 */
[C---:B------:R-:W-:Y:S08]  /*33b0*/  HMMA.16816.F32.BF16 R40, R16.reuse, R42, R108 ;  /* 0x0000002a1028723c */ /* 0x040ff0000004186c */
[C---:B------:R-:W-:Y:S08]  /*33c0*/  HMMA.16816.F32.BF16 R20, R16.reuse, R36, R76 ;  /* 0x000000241014723c */ /* 0x040ff0000004184c */
[----:B------:R-:W-:Y:S08]  /*33d0*/  HMMA.16816.F32.BF16 R16, R16, R38, R72 ;  /* 0x000000261010723c */ /* 0x000ff00000041848 */
[C---:B---3--:R-:W-:Y:S08]  /*33e0*/  HMMA.16816.F32.BF16 R96, R8.reuse, R32, R96 ;  /* 0x000000200860723c */ /* 0x048ff00000041860 */
[C---:B------:R-:W-:Y:S08]  /*33f0*/  HMMA.16816.F32.BF16 R92, R8.reuse, R34, R92 ;  /* 0x00000022085c723c */ /* 0x040ff0000004185c */
        /* <DEDUP_REMOVED lines=10> */
[----:B------:R-:W-:Y:S01]  /*34a0*/  SHF.R.S32.HI R12, RZ, 0x1f, R163 ;  /* 0x0000001fff0c7819 */ /* 0x000fe200000114a3 */
[C---:B------:R-:W-:Y:S04]  /*34b0*/  HMMA.16816.F32.BF16 R104, R8.reuse, R48, R104 ;  /* 0x000000300868723c */ /* 0x040fe80000041868 */
[----:B------:R1:W-:Y:S04]  /*34c0*/  STL [R1+0x8c], R12 ;  /* 0x00008c0c01007387 */ /* 0x0003e80000100800 */
[----:B------:R1:W-:Y:S01]  /*34d0*/  STL [R1+0x4], R5 ;  /* 0x0000040501007387 */ /* 0x0003e20000100800 */
[C---:B------:R-:W-:Y:S03]  /*34e0*/  HMMA.16816.F32.BF16 R100, R8.reuse, R50, R100 ;  /* 0x000000320864723c */ /* 0x040fe60000041864 */
[----:B------:R1:W-:Y:S05]  /*34f0*/  STL [R1], R3 ;  /* 0x0000000301007387 */ /* 0x0003ea0000100800 */
[C---:B------:R-:W-:Y:S08]  /*3500*/  HMMA.16816.F32.BF16 R80, R8.reuse, R24, R80 ;  /* 0x000000180850723c */ /* 0x040ff00000041850 */
[----:B------:R-:W-:Y:S01]  /*3510*/  HMMA.16816.F32.BF16 R68, R8, R26, R68 ;  /* 0x0000001a0844723c */ /* 0x000fe20000041844 */
[----:B------:R-:W-:Y:S06]  /*3520*/  BAR.SYNC.DEFER_BLOCKING 0x0 ;  /* 0x0000000000007b1d */ /* 0x000fec0000010000 */
[----:B------:R-:W-:Y:S05]  /*3530*/  @!P0 BRA `(.L_x_1791) ;  /* 0x0000048000008947 */ /* 0x000fea0003800000 */
[----:B------:R-:W-:Y:S01]  /*3540*/  ULEA UR4, UR6, UR11, 0x6 ;  /* 0x0000000b06047291 */ /* 0x000fe2000f8e303f */
[----:B------:R-:W-:-:S05]  /*3550*/  IMAD.MOV.U32 R9, RZ, RZ, RZ ;  /* 0x000000ffff097224 */ /* 0x000fca00078e00ff */
[----:B-1----:R-:W-:-:S05]  /*3560*/  IMAD.U32 R3, RZ, RZ, UR4 ;  /* 0x00000004ff037e24 */ /* 0x002fca000f8e00ff */
        /* <DEDUP_REMOVED lines=14> */
[----:B------:R-:W-:-:S04]  /*3650*/  IADD3 R13, -R25, 0x10, RZ ;  /* 0x00000010190d7810 */ /* 0x000fc80007ffe1ff */
        /* <DEDUP_REMOVED lines=16> */
[----:B------:R-:W1:Y:S01]  /*3760*/  SHFL.IDX PT, R7, R5, RZ, 0x181f ;  /* 0x00181fff05077589 */ /* 0x000e6200000e0000 */
[----:B------:R-:W-:-:S03]  /*3770*/  SHF.L.U64.HI R6, R164, 0x1, R166 ;  /* 0x00000001a4067819 */ /* 0x000fc600000102a6 */
[----:B------:R-:W2:Y:S04]  /*3780*/  SHFL.IDX PT, R9, R3, RZ, 0x181f ;  /* 0x00181fff03097589 */ /* 0x000ea800000e0000 */
[----:B------:R-:W3:Y:S04]  /*3790*/  SHFL.IDX PT, R8, R5, 0x1, 0x181f ;  /* 0x00381f0005087f89 */ /* 0x000ee800000e0000 */
[----:B------:R-:W-:Y:S04]  /*37a0*/  SHFL.IDX PT, R11, R5, 0x2, 0x181f ;  /* 0x00581f00050b7f89 */ /* 0x000fe800000e0000 */
[----:B------:R-:W4:Y:S04]  /*37b0*/  SHFL.IDX PT, R10, R3, 0x1, 0x181f ;  /* 0x00381f00030a7f89 */ /* 0x000f2800000e0000 */
[----:B------:R5:W5:Y:S04]  /*37c0*/  SHFL.IDX PT, R22, R5, 0x3, 0x181f ;  /* 0x00781f0005167f89 */ /* 0x000b6800000e0000 */
[----:B------:R-:W5:Y:S01]  /*37d0*/  SHFL.IDX PT, R24, R3, 0x2, 0x181f ;  /* 0x00581f0003187f89 */ /* 0x000f6200000e0000 */
[----:B-1----:R-:W-:-:S03]  /*37e0*/  IADD3 R20, P0, R7, R26, RZ ;  /* 0x0000001a07147210 */ /* 0x002fc60007f1e0ff */
[----:B------:R1:W1:Y:S02]  /*37f0*/  SHFL.IDX PT, R23, R3, 0x3, 0x181f ;  /* 0x00781f0003177f89 */ /* 0x00026400000e0000 */
[----:B--2---:R-:W-:Y:S01]  /*3800*/  IMAD.X R21, R9, 0x1, R6, P0 ;  /* 0x0000000109157824 */ /* 0x004fe200000e0606 */
[----:B---3--:R-:W-:-:S04]  /*3810*/  IADD3 R16, P1, R8, R26, RZ ;  /* 0x0000001a08107210 */ /* 0x008fc80007f3e0ff */
[----:B------:R2:W-:Y:S01]  /*3820*/  LDGSTS.E.BYPASS.LTC128B.128 [R161+0x4100], [R20.64], !P6 ;  /* 0x0410000014a17fae */ /* 0x0005e2000f101d4e */
[----:B----4-:R-:W-:Y:S01]  /*3830*/  IMAD.X R17, R10, 0x1, R6, P1 ;  /* 0x000000010a117824 */ /* 0x010fe200008e0606 */
[C---:B-----5:R-:W-:Y:S01]  /*3840*/  SHF.L.U64.HI R5, R163.reuse, 0x1, R12 ;  /* 0x00000001a3057819 */ /* 0x060fe2000001020c */
[----:B-1----:R-:W-:-:S05]  /*3850*/  IMAD.SHL.U32 R3, R163, 0x2, RZ ;  /* 0x00000002a3037824 */ /* 0x002fca00078e00ff */
[-C--:B------:R-:W-:Y:S02]  /*3860*/  IADD3 R18, P2, R7, R3.reuse, RZ ;  /* 0x0000000307127210 */ /* 0x080fe40007f5e0ff */
[-C--:B------:R-:W-:Y:S02]  /*3870*/  IADD3 R14, P0, R8, R3.reuse, RZ ;  /* 0x00000003080e7210 */ /* 0x080fe40007f1e0ff */
[----:B------:R-:W-:Y:S01]  /*3880*/  LOP3.LUT R7, R27, 0xf, RZ, 0xc0, !PT ;  /* 0x0000000f1b077812 */ /* 0x000fe200078ec0ff */
[--C-:B------:R-:W-:Y:S01]  /*3890*/  IMAD.X R19, R9, 0x1, R5.reuse, P2 ;  /* 0x0000000109137824 */ /* 0x100fe200010e0605 */
[----:B------:R-:W-:Y:S01]  /*38a0*/  IADD3 R12, P2, R11, R26, RZ ;  /* 0x0000001a0b0c7210 */ /* 0x000fe20007f5e0ff */
[----:B------:R-:W-:Y:S01]  /*38b0*/  IMAD.X R15, R10, 0x1, R5, P0 ;  /* 0x000000010a0f7824 */ /* 0x000fe200000e0605 */
[----:B------:R-:W-:Y:S02]  /*38c0*/  IADD3 R8, P1, P0, R13, R22, R26 ;  /* 0x000000160d087210 */ /* 0x000fe4000783e01a */
[----:B------:R2:W-:Y:S01]  /*38d0*/  LDGSTS.E.BYPASS.LTC128B.128 [R161+0x6100], [R18.64], !P5 ;  /* 0x0610000012a17fae */ /* 0x0005e2000e901d4e */
[----:B------:R-:W-:Y:S01]  /*38e0*/  IMAD.X R13, R24, 0x1, R6, P2 ;  /* 0x00000001180d7824 */ /* 0x000fe200010e0606 */
[----:B------:R-:W-:-:S02]  /*38f0*/  IADD3 R10, P2, R11, R3, RZ ;  /* 0x000000030b0a7210 */ /* 0x000fc40007f5e0ff */
[-C--:B------:R-:W-:Y:S01]  /*3900*/  IADD3.X R9, RZ, R23.reuse, R6, P1, P0 ;  /* 0x00000017ff097210 */ /* 0x080fe20000fe0406 */
[----:B------:R2:W-:Y:S01]  /*3910*/  LDGSTS.E.BYPASS.LTC128B.128 [R161+0x4900], [R16.64], !P6 ;  /* 0x0490000010a17fae */ /* 0x0005e2000f101d4e */
[----:B------:R-:W-:Y:S01]  /*3920*/  IADD3 R6, P1, P0, R7, R22, R3 ;  /* 0x0000001607067210 */ /* 0x000fe2000783e003 */
[--C-:B------:R-:W-:Y:S01]  /*3930*/  IMAD.X R11, R24, 0x1, R5.reuse, P2 ;  /* 0x00000001180b7824 */ /* 0x100fe200010e0605 */
[----:B------:R-:W-:Y:S01]  /*3940*/  ISETP.NE.U32.AND P2, PT, R25, RZ, PT ;  /* 0x000000ff1900720c */ /* 0x000fe20003f45070 */
[----:B------:R2:W-:Y:S01]  /*3950*/  LDGSTS.E.BYPASS.LTC128B.128 [R161+0x6900], [R14.64], !P5 ;  /* 0x069000000ea17fae */ /* 0x0005e2000e901d4e */
[----:B------:R-:W-:Y:S02]  /*3960*/  IADD3.X R7, RZ, R23, R5, P1, P0 ;  /* 0x00000017ff077210 */ /* 0x000fe40000fe0405 */
[----:B------:R-:W-:Y:S01]  /*3970*/  ISETP.NE.U32.AND P0, PT, R162, RZ, PT ;  /* 0x000000ffa200720c */ /* 0x000fe20003f05070 */
[----:B------:R2:W-:Y:S04]  /*3980*/  LDGSTS.E.BYPASS.LTC128B.128 [R161+0x5100], [R12.64], !P6 ;  /* 0x051000000ca17fae */ /* 0x0005e8000f101d4e */
[----:B------:R2:W-:Y:S04]  /*3990*/  LDGSTS.E.BYPASS.LTC128B.128 [R161+0x7100], [R10.64], !P5 ;  /* 0x071000000aa17fae */ /* 0x0005e8000e901d4e */
[----:B------:R2:W-:Y:S04]  /*39a0*/  LDGSTS.E.BYPASS.LTC128B.128.ZFILL [R161+0x5900], [R8.64], P2 ;  /* 0x0590000008a17fae */ /* 0x0005e80009141d4e */
[----:B------:R2:W-:Y:S02]  /*39b0*/  LDGSTS.E.BYPASS.LTC128B.128.ZFILL [R161+0x7900], [R6.64], P0 ;  /* 0x0790000006a17fae */ /* 0x0005e40008141d4e */
.L_x_1791:
[----:B-1----:R-:W-:Y:S01]  /*39c0*/  FMUL.FTZ R3, R64, c[0x0][0x320] ;  /* 0x0000c80040037a20 */ /* 0x002fe20000410000 */
[----:B--2---:R-:W-:Y:S01]  /*39d0*/  SHF.R.S32.HI R7, RZ, 0x1f, R158 ;  /* 0x0000001fff077819 */ /* 0x004fe2000001149e */
[----:B------:R-:W-:Y:S01]  /*39e0*/  FMUL.FTZ R5, R30, c[0x0][0x320] ;  /* 0x0000c8001e057a20 */ /* 0x000fe20000410000 */
[----:B------:R-:W-:Y:S01]  /*39f0*/  LEA.HI R6, R160, R165, RZ, 0x2 ;  /* 0x000000a5a0067211 */ /* 0x000fe200078f10ff */
[----:B------:R1:W2:Y:S01]  /*3a00*/  MUFU.TANH R12, R3 ;  /* 0x00000003000c7308 */ /* 0x0002a20000002400 */
[----:B------:R-:W-:Y:S01]  /*3a10*/  FMUL.FTZ R8, R31, c[0x0][0x320] ;  /* 0x0000c8001f087a20 */ /* 0x000fe20000410000 */
[----:B------:R-:W-:Y:S01]  /*3a20*/  PLOP3.LUT P1, PT, PT, PT, UP1, 0x80, 0x0 ;  /* 0x000000000000781c */ /* 0x000fe20003f2f018 */
[----:B------:R-:W-:Y:S01]  /*3a30*/  FMUL.FTZ R10, R80, c[0x0][0x320] ;  /* 0x0000c800500a7a20 */ /* 0x000fe20000410000 */
[----:B------:R-:W-:Y:S01]  /*3a40*/  LOP3.LUT R6, R6, 0xfffffffc, RZ, 0xc0, !PT ;  /* 0xfffffffc06067812 */ /* 0x000fe200078ec0ff */
[----:B------:R-:W-:Y:S01]  /*3a50*/  UMOV UR4, 0xffffffc0 ;  /* 0xffffffc000047882 */ /* 0x000fe20000000000 */
[----:B------:R-:W-:Y:S01]  /*3a60*/  PLOP3.LUT P0, PT, PT, PT, UP1, 0x80, 0x0 ;  /* 0x000000000000781c */ /* 0x000fe20003f0f018 */
[----:B------:R-:W-:Y:S01]  /*3a70*/  UIMAD UR4, UR6, UR4, 0x41 ;  /* 0x00000041060474a4 */ /* 0x000fe2000f8e0204 */
[----:B------:R3:W-:Y:S01]  /*3a80*/  MUFU.TANH R39, R5 ;  /* 0x0000000500277308 */ /* 0x0007e20000002400 */
[----:B------:R-:W-:Y:S01]  /*3a90*/  IMAD.IADD R6, R165, 0x1, -R6 ;  /* 0x00000001a5067824 */ /* 0x000fe200078e0a06 */
[----:B------:R-:W-:Y:S01]  /*3aa0*/  STL [R1+0xbc], R251 ;  /* 0x0000bcfb01007387 */ /* 0x000fe20000100800 */
[----:B------:R-:W-:-:S02]  /*3ab0*/  FMUL.FTZ R22, R103, c[0x0][0x320] ;  /* 0x0000c80067167a20 */ /* 0x000fc40000410000 */
[----:B------:R-:W-:Y:S01]  /*3ac0*/  FMUL.FTZ R17, R71, c[0x0][0x320] ;  /* 0x0000c80047117a20 */ /* 0x000fe20000410000 */
[----:B------:R-:W-:Y:S01]  /*3ad0*/  STL [R1+0xb8], R250 ;  /* 0x0000b8fa01007387 */ /* 0x000fe20000100800 */
[----:B------:R-:W-:Y:S01]  /*3ae0*/  IMAD.SHL.U32 R237, R0, 0x2, RZ ;  /* 0x0000000200ed7824 */ /* 0x000fe200078e00ff */
[----:B------:R-:W-:Y:S01]  /*3af0*/  MUFU.TANH R36, R8 ;  /* 0x0000000800247308 */ /* 0x000fe20000002400 */
[----:B-1----:R-:W-:Y:S01]  /*3b00*/  FMUL.FTZ R3, R65, c[0x0][0x320] ;  /* 0x0000c80041037a20 */ /* 0x002fe20000410000 */
[----:B------:R-:W-:Y:S01]  /*3b10*/  STL [R1+0xb4], R249 ;  /* 0x0000b4f901007387 */ /* 0x000fe20000100800 */
[----:B------:R-:W-:Y:S01]  /*3b20*/  IMAD R240, R2, 0x2, R237 ;  /* 0x0000000202f07824 */ /* 0x000fe200078e02ed */
[----:B------:R-:W-:Y:S02]  /*3b30*/  LEA R238, R4, R237, 0x1 ;  /* 0x000000ed04ee7211 */ /* 0x000fe400078e08ff */
[----:B------:R-:W-:Y:S02]  /*3b40*/  STL [R1+0xb0], R248 ;  /* 0x0000b0f801007387 */ /* 0x000fe40000100800 */
[----:B------:R1:W4:Y:S01]  /*3b50*/  MUFU.TANH R13, R3 ;  /* 0x00000003000d7308 */ /* 0x0003220000002400 */
[----:B---3--:R-:W-:Y:S01]  /*3b60*/  LEA.HI R5, R7, R158, RZ, 0x2 ;  /* 0x0000009e07057211 */ /* 0x008fe200078f10ff */
[----:B------:R-:W-:Y:S01]  /*3b70*/  STL [R1+0xac], R247 ;  /* 0x0000acf701007387 */ /* 0x000fe20000100800 */
[----:B------:R-:W-:-:S02]  /*3b80*/  LEA R239, R2, R238, 0x1 ;  /* 0x000000ee02ef7211 */ /* 0x000fc400078e08ff */
[----:B------:R-:W-:Y:S01]  /*3b90*/  LOP3.LUT R5, R5, 0xffffffc, RZ, 0xc0, !PT ;  /* 0x0ffffffc05057812 */ /* 0x000fe200078ec0ff */
[----:B------:R-:W-:Y:S02]  /*3ba0*/  STL [R1+0xa8], R246 ;  /* 0x0000a8f601007387 */ /* 0x000fe40000100800 */
[----:B------:R-:W-:Y:S01]  /*3bb0*/  MUFU.TANH R22, R22 ;  /* 0x0000001600167308 */ /* 0x000fe20000002400 */
[----:B------:R-:W-:Y:S01]  /*3bc0*/  IADD3 R9, -R5, R158, RZ ;  /* 0x0000009e05097210 */ /* 0x000fe20007ffe1ff */
[----:B------:R-:W-:Y:S01]  /*3bd0*/  STL [R1+0xa4], R245 ;  /* 0x0000a4f501007387 */ /* 0x000fe20000100800 */
[----:B------:R-:W-:-:S03]  /*3be0*/  LEA.HI R5, R6, R6, RZ, 0x1 ;  /* 0x0000000606057211 */ /* 0x000fc600078f08ff */
[----:B------:R-:W-:Y:S01]  /*3bf0*/  STL [R1+0xa0], R244 ;  /* 0x0000a0f401007387 */ /* 0x000fe20000100800 */
[----:B-1----:R-:W-:-:S03]  /*3c00*/  FMUL.FTZ R3, R60, c[0x0][0x320] ;  /* 0x0000c8003c037a20 */ /* 0x002fc60000410000 */
[----:B------:R-:W-:Y:S01]  /*3c10*/  STL [R1+0x9c], R243 ;  /* 0x00009cf301007387 */ /* 0x000fe20000100800 */
[----:B------:R1:W3:Y:S03]  /*3c20*/  MUFU.TANH R14, R3 ;  /* 0x00000003000e7308 */ /* 0x0002e60000002400 */
[----:B------:R-:W-:Y:S04]  /*3c30*/  STL [R1+0x98], R242 ;  /* 0x000098f201007387 */ /* 0x000fe80000100800 */
[----:B------:R-:W-:Y:S04]  /*3c40*/  STL [R1+0x94], R241 ;  /* 0x000094f101007387 */ /* 0x000fe80000100800 */
[----:B------:R-:W-:Y:S04]  /*3c50*/  STL [R1+0x90], R236 ;  /* 0x000090ec01007387 */ /* 0x000fe80000100800 */
[----:B------:R-:W-:Y:S01]  /*3c60*/  LDSM.16.MT88.4 R76, [R240+0x100] ;  /* 0x00010000f04c783b */ /* 0x000fe20000004200 */
[----:B-1----:R-:W-:-:S03]  /*3c70*/  FMUL.FTZ R3, R61, c[0x0][0x320] ;  /* 0x0000c8003d037a20 */ /* 0x002fc60000410000 */
[----:B------:R-:W0:Y:S01]  /*3c80*/  LDGDEPBAR ;  /* 0x00000000000079af */ /* 0x000e220000000000 */
        /* <DEDUP_REMOVED lines=76> */
[----:B------:R1:W-:Y:S02]  /*4150*/  MUFU.TANH R41, R3 ;  /* 0x0000000300297308 */ /* 0x0003e40000002400 */
[----:B-1----:R-:W-:-:S06]  /*4160*/  FMUL.FTZ R3, R43, c[0x0][0x320] ;  /* 0x0000c8002b037a20 */ /* 0x002fcc0000410000 */
[----:B------:R1:W-:Y:S08]  /*4170*/  MUFU.TANH R43, R10 ;  /* 0x0000000a002b7308 */ /* 0x0003f00000002400 */
[----:B------:R2:W-:Y:S01]  /*4180*/  MUFU.TANH R40, R3 ;  /* 0x0000000300287308 */ /* 0x0005e20000002400 */
[----:B-1----:R-:W-:-:S07]  /*4190*/  FMUL.FTZ R10, R81, c[0x0][0x320] ;  /* 0x0000c800510a7a20 */ /* 0x002fce0000410000 */
[----:B------:R-:W-:Y:S01]  /*41a0*/  MUFU.TANH R42, R10 ;  /* 0x0000000a002a7308 */ /* 0x000fe20000002400 */
[----:B--2---:R-:W-:-:S07]  /*41b0*/  FMUL.FTZ R3, R84, c[0x0][0x320] ;  /* 0x0000c80054037a20 */ /* 0x004fce0000410000 */
[----:B------:R1:W-:Y:S02]  /*41c0*/  MUFU.TANH R170, R3 ;  /* 0x0000000300aa7308 */ /* 0x0003e40000002400 */
[----:B-1----:R-:W-:-:S06]  /*41d0*/  FMUL.FTZ R3, R85, c[0x0][0x320] ;  /* 0x0000c80055037a20 */ /* 0x002fcc0000410000 */
[----:B------:R1:W-:Y:S02]  /*41e0*/  MUFU.TANH R171, R3 ;  /* 0x0000000300ab7308 */ /* 0x0003e40000002400 */
[----:B-1----:R-:W-:-:S06]  /*41f0*/  FMUL.FTZ R3, R86, c[0x0][0x320] ;  /* 0x0000c80056037a20 */ /* 0x002fcc0000410000 */
[----:B------:R1:W-:Y:S02]  /*4200*/  MUFU.TANH R133, R3 ;  /* 0x0000000300857308 */ /* 0x0003e40000002400 */
[----:B-1----:R-:W-:Y:S02]  /*4210*/  FMUL.FTZ R3, R87, c[0x0][0x320] ;  /* 0x0000c80057037a20 */ /* 0x002fe40000410000 */
[----:B------:R-:W-:Y:S04]  /*4220*/  LDSM.16.MT88.4 R84, [R240+0x2900] ;  /* 0x00290000f054783b */ /* 0x000fe80000004200 */
[----:B------:R1:W-:Y:S02]  /*4230*/  MUFU.TANH R132, R3 ;  /* 0x0000000300847308 */ /* 0x0003e40000002400 */
[----:B-1----:R-:W-:-:S06]  /*4240*/  FMUL.FTZ R3, R63, c[0x0][0x320] ;  /* 0x0000c8003f037a20 */ /* 0x002fcc0000410000 */
[----:B------:R1:W2:Y:S02]  /*4250*/  MUFU.TANH R18, R3 ;  /* 0x0000000300127308 */ /* 0x0002a40000002400 */
[----:B-1----:R-:W-:-:S06]  /*4260*/  FMUL.FTZ R3, R100, c[0x0][0x320] ;  /* 0x0000c80064037a20 */ /* 0x002fcc0000410000 */
[----:B------:R1:W-:Y:S02]  /*4270*/  MUFU.TANH R44, R3 ;  /* 0x00000003002c7308 */ /* 0x0003e40000002400 */
[----:B-1----:R-:W-:-:S05]  /*4280*/  LOP3.LUT R3, R159, 0xffffffe0, RZ, 0xc0, !PT ;  /* 0xffffffe09f037812 */ /* 0x002fca00078ec0ff */
[----:B------:R-:W-:-:S05]  /*4290*/  IMAD.IADD R3, R165, 0x1, -R3 ;  /* 0x00000001a5037824 */ /* 0x000fca00078e0a03 */
[----:B------:R-:W-:-:S04]  /*42a0*/  SHF.R.S32.HI R7, RZ, 0x1f, R3 ;  /* 0x0000001fff077819 */ /* 0x000fc80000011403 */
[----:B------:R-:W-:-:S04]  /*42b0*/  LEA.HI R7, R7, R3, RZ, 0x2 ;  /* 0x0000000307077211 */ /* 0x000fc800078f10ff */
[----:B------:R-:W-:-:S05]  /*42c0*/  LEA.HI.SX32 R8, R7, UR10, 0x1e ;  /* 0x0000000a07087c11 */ /* 0x000fca000f8ff2ff */
[----:B------:R-:W-:Y:S01]  /*42d0*/  IMAD R11, R9, 0x10, R8 ;  /* 0x00000010090b7824 */ /* 0x000fe200078e0208 */
[C---:B------:R-:W-:Y:S01]  /*42e0*/  LOP3.LUT R9, R5.reuse, 0x1ffffffe, RZ, 0xc0, !PT ;  /* 0x1ffffffe05097812 */ /* 0x040fe200078ec0ff */
[----:B------:R-:W-:-:S03]  /*42f0*/  IMAD.SHL.U32 R8, R5, 0x20, RZ ;  /* 0x0000002005087824 */ /* 0x000fc600078e00ff */
[----:B------:R-:W-:Y:S01]  /*4300*/  IADD3 R6, R6, -R9, RZ ;  /* 0x8000000906067210 */ /* 0x000fe20007ffe0ff */
[----:B------:R-:W-:Y:S01]  /*4310*/  FMUL.FTZ R9, R35, c[0x0][0x320] ;  /* 0x0000c80023097a20 */ /* 0x000fe20000410000 */
[----:B------:R-:W-:-:S03]  /*4320*/  LOP3.LUT R5, R8, 0xffffffc0, RZ, 0xc0, !PT ;  /* 0xffffffc008057812 */ /* 0x000fc600078ec0ff */
[----:B------:R1:W-:Y:S02]  /*4330*/  MUFU.TANH R19, R9 ;  /* 0x0000000900137308 */ /* 0x0003e40000002400 */
[----:B------:R-:W-:-:S04]  /*4340*/  IMAD.IADD R5, R5, 0x1, R11 ;  /* 0x0000000105057824 */ /* 0x000fc800078e020b */
[----:B------:R-:W-:Y:S02]  /*4350*/  IMAD R15, R6, 0x8, R5 ;  /* 0x00000008060f7824 */ /* 0x000fe400078e0205 */
[----:B------:R-:W-:Y:S02]  /*4360*/  FMUL.FTZ R5, R82, c[0x0][0x320] ;  /* 0x0000c80052057a20 */ /* 0x000fe40000410000 */
[----:B------:R-:W-:Y:S01]  /*4370*/  @P1 IMAD.HI.U32 R8, R15, c[0x0][0x2c8], RZ ;  /* 0x0000b2000f081a27 */ /* 0x000fe200078e00ff */
[----:B------:R-:W-:Y:S01]  /*4380*/  MOV R6, R15 ;  /* 0x0000000f00067202 */ /* 0x000fe20000000f00 */
[----:B------:R2:W-:Y:S01]  /*4390*/  MUFU.TANH R47, R5 ;  /* 0x00000005002f7308 */ /* 0x0005e20000002400 */
[----:B------:R3:W-:Y:S02]  /*43a0*/  STL [R1+0x7c], R15 ;  /* 0x00007c0f01007387 */ /* 0x0007e40000100800 */
[----:B------:R-:W-:Y:S01]  /*43b0*/  @P0 SHF.R.U32.HI R6, RZ, c[0x0][0x2cc], R8 ;  /* 0x0000b300ff060a19 */ /* 0x000fe20000011608 */
[----:B------:R-:W-:-:S04]  /*43c0*/  FMUL.FTZ R8, R101, c[0x0][0x320] ;  /* 0x0000c80065087a20 */ /* 0x000fc80000410000 */
[----:B------:R-:W4:Y:S01]  /*43d0*/  SHFL.IDX PT, R10, R6, RZ, 0x1c1f ;  /* 0x001c1fff060a7589 */ /* 0x000f2200000e0000 */
[----:B------:R-:W-:Y:S03]  /*43e0*/  MUFU.TANH R31, R8 ;  /* 0x00000008001f7308 */ /* 0x000fe60000002400 */
[----:B-1----:R-:W1:Y:S01]  /*43f0*/  SHFL.IDX PT, R9, R6, 0x3, 0x1c1f ;  /* 0x007c1f0006097f89 */ /* 0x002e6200000e0000 */
[----:B--2---:R-:W-:-:S04]  /*4400*/  FMUL.FTZ R5, R83, c[0x0][0x320] ;  /* 0x0000c80053057a20 */ /* 0x004fc80000410000 */
[----:B------:R2:W-:Y:S01]  /*4410*/  MUFU.TANH R46, R5 ;  /* 0x00000005002e7308 */ /* 0x0005e20000002400 */
[----:B---3--:R-:W-:Y:S01]  /*4420*/  FMUL.FTZ R15, R70, c[0x0][0x320] ;  /* 0x0000c800460f7a20 */ /* 0x008fe20000410000 */
[----:B--2---:R-:W-:Y:S01]  /*4430*/  LOP3.LUT R5, R7, 0x7ffffffc, RZ, 0xc0, !PT ;  /* 0x7ffffffc07057812 */ /* 0x004fe200078ec0ff */
[----:B------:R-:W-:Y:S01]  /*4440*/  IMAD.U32 R7, RZ, RZ, UR4 ;  /* 0x00000004ff077e24 */ /* 0x000fe2000f8e00ff */
[----:B------:R-:W-:-:S03]  /*4450*/  ULDC.64 UR4, c[0x0][0x2c8] ;  /* 0x0000b20000047ab9 */ /* 0x000fc60000000a00 */
[----:B------:R-:W-:Y:S02]  /*4460*/  IMAD.IADD R5, R3, 0x1, -R5 ;  /* 0x0000000103057824 */ /* 0x000fe400078e0a05 */
[----:B------:R-:W-:-:S03]  /*4470*/  FMUL.FTZ R3, R102, c[0x0][0x320] ;  /* 0x0000c80066037a20 */ /* 0x000fc60000410000 */
[----:B------:R-:W-:Y:S01]  /*4480*/  SHF.L.U32 R11, R5, 0x1, RZ ;  /* 0x00000001050b7819 */ /* 0x000fe200000006ff */
[----:B------:R2:W-:Y:S01]  /*4490*/  MUFU.TANH R38, R3 ;  /* 0x0000000300267308 */ /* 0x0005e20000002400 */
[----:B------:R-:W-:Y:S02]  /*44a0*/  FMUL.FTZ R5, R34, c[0x0][0x320] ;  /* 0x0000c80022057a20 */ /* 0x000fe40000410000 */
[C---:B------:R-:W-:Y:S01]  /*44b0*/  IADD3 R8, -R11.reuse, UR20, RZ ;  /* 0x000000140b087c10 */ /* 0x040fe2000fffe1ff */
[----:B------:R3:W-:Y:S04]  /*44c0*/  STL [R1+0x80], R11 ;  /* 0x0000800b01007387 */ /* 0x0007e80000100800 */
[----:B------:R1:W1:Y:S01]  /*44d0*/  MUFU.TANH R21, R5 ;  /* 0x0000000500157308 */ /* 0x0002620000002400 */
[----:B--2---:R-:W-:-:S04]  /*44e0*/  IADD3 R3, -R11, UR7, R7 ;  /* 0x000000070b037c10 */ /* 0x004fc8000fffe107 */
[----:B------:R-:W-:Y:S01]  /*44f0*/  IADD3 R7, R3, -UR12, RZ ;  /* 0x8000000c03077c10 */ /* 0x000fe2000fffe0ff */
[----:B-1----:R-:W1:Y:S04]  /*4500*/  SHFL.IDX PT, R5, R6, 0x1, 0x1c1f ;  /* 0x003c1f0006057f89 */ /* 0x002e6800000e0000 */
[----:B----4-:R-:W-:Y:S02]  /*4510*/  IMAD.IADD R3, R7, 0x1, R10 ;  /* 0x0000000107037824 */ /* 0x010fe400078e020a */
[----:B------:R-:W-:Y:S02]  /*4520*/  FMUL.FTZ R10, R68, c[0x0][0x320] ;  /* 0x0000c800440a7a20 */ /* 0x000fe40000410000 */
[----:B---3--:R-:W-:Y:S01]  /*4530*/  FMUL.FTZ R11, R69, c[0x0][0x320] ;  /* 0x0000c800450b7a20 */ /* 0x008fe20000410000 */
[----:B------:R-:W-:Y:S01]  /*4540*/  IMNMX R3, R8, R3, PT ;  /* 0x0000000308037217 */ /* 0x000fe20003800200 */
[----:B------:R-:W-:Y:S01]  /*4550*/  IMAD.IADD R9, R7, 0x1, R9 ;  /* 0x0000000107097824 */ /* 0x000fe200078e0209 */
[----:B------:R-:W-:Y:S02]  /*4560*/  LDSM.16.MT88.4 R68, [R237+0x2100] ;  /* 0x00210000ed44783b */ /* 0x000fe40000004200 */
[----:B------:R-:W-:-:S02]  /*4570*/  ISETP.GT.AND P0, PT, R3, RZ, PT ;  /* 0x000000ff0300720c */ /* 0x000fc40003f04270 */
[C---:B------:R-:W-:Y:S02]  /*4580*/  ISETP.GT.AND P2, PT, R3.reuse, 0x1, PT ;  /* 0x000000010300780c */ /* 0x040fe40003f44270 */
[----:B------:R-:W-:Y:S02]  /*4590*/  ISETP.GT.AND P1, PT, R3, 0x8, PT ;  /* 0x000000080300780c */ /* 0x000fe40003f24270 */
[----:B------:R-:W-:Y:S02]  /*45a0*/  FSEL R12, R12, -INF , P0 ;  /* 0xff8000000c0c7808 */ /* 0x000fe40000000000 */
[----:B------:R-:W-:Y:S02]  /*45b0*/  FSEL R13, R13, -INF , P2 ;  /* 0xff8000000d0d7808 */ /* 0x000fe40001000000 */
[----:B------:R-:W-:Y:S02]  /*45c0*/  ISETP.GT.AND P0, PT, R3, 0x9, PT ;  /* 0x000000090300780c */ /* 0x000fe40003f04270 */
[----:B------:R-:W-:-:S02]  /*45d0*/  FSEL R14, R14, -INF , P1 ;  /* 0xff8000000e0e7808 */ /* 0x000fc40000800000 */
[----:B------:R-:W-:Y:S01]  /*45e0*/  FMNMX.FTZ R139, R12, R13, !PT ;  /* 0x0000000d0c8b7209 */ /* 0x000fe20007810000 */
[----:B-1----:R-:W-:Y:S01]  /*45f0*/  IMAD.IADD R5, R7, 0x1, R5 ;  /* 0x0000000107057824 */ /* 0x002fe200078e0205 */
[C---:B------:R-:W-:Y:S02]  /*4600*/  ISETP.GT.AND P2, PT, R3.reuse, 0x10, PT ;  /* 0x000000100300780c */ /* 0x040fe40003f44270 */
[----:B------:R-:W-:Y:S02]  /*4610*/  FSEL R16, R16, -INF , P0 ;  /* 0xff80000010107808 */ /* 0x000fe40000000000 */
[----:B------:R-:W-:Y:S02]  /*4620*/  FMNMX.FTZ R139, R14, R139, !PT ;  /* 0x0000008b0e8b7209 */ /* 0x000fe40007810000 */
[----:B------:R-:W-:Y:S02]  /*4630*/  ISETP.GT.AND P1, PT, R3, 0x11, PT ;  /* 0x000000110300780c */ /* 0x000fe40003f24270 */
[----:B------:R-:W-:-:S02]  /*4640*/  FSEL R20, R20, -INF , P2 ;  /* 0xff80000014147808 */ /* 0x000fc40001000000 */
[----:B------:R-:W-:Y:S02]  /*4650*/  FMNMX.FTZ R139, R16, R139, !PT ;  /* 0x0000008b108b7209 */ /* 0x000fe40007810000 */
[----:B------:R-:W-:Y:S02]  /*4660*/  ISETP.GT.AND P0, PT, R3, 0x18, PT ;  /* 0x000000180300780c */ /* 0x000fe40003f04270 */
[----:B------:R-:W-:Y:S02]  /*4670*/  FSEL R23, R23, -INF , P1 ;  /* 0xff80000017177808 */ /* 0x000fe40000800000 */
[C---:B------:R-:W-:Y:S02]  /*4680*/  ISETP.GT.AND P2, PT, R3.reuse, 0x19, PT ;  /* 0x000000190300780c */ /* 0x040fe40003f44270 */
[----:B------:R-:W-:Y:S02]  /*4690*/  ISETP.GT.AND P1, PT, R3, 0x20, PT ;  /* 0x000000200300780c */ /* 0x000fe40003f24270 */
[----:B------:R-:W-:-:S02]  /*46a0*/  FMNMX.FTZ R139, R20, R139, !PT ;  /* 0x0000008b148b7209 */ /* 0x000fc40007810000 */
[----:B------:R-:W-:Y:S02]  /*46b0*/  FSEL R27, R27, -INF , P0 ;  /* 0xff8000001b1b7808 */ /* 0x000fe40000000000 */
[----:B------:R-:W-:Y:S02]  /*46c0*/  ISETP.GT.AND P0, PT, R3, 0x21, PT ;  /* 0x000000210300780c */ /* 0x000fe40003f04270 */
[----:B------:R-:W-:Y:S02]  /*46d0*/  FSEL R34, R37, -INF , P2 ;  /* 0xff80000025227808 */ /* 0x000fe40001000000 */
[----:B------:R-:W-:Y:S01]  /*46e0*/  FSEL R176, R28, -INF , P1 ;  /* 0xff8000001cb07808 */ /* 0x000fe20000800000 */
[----:B------:R1:W2:Y:S01]  /*46f0*/  MUFU.TANH R37, R10 ;  /* 0x0000000a00257308 */ /* 0x0002a20000002400 */
[C---:B------:R-:W-:Y:S02]  /*4700*/  ISETP.GT.AND P2, PT, R3.reuse, 0x28, PT ;  /* 0x000000280300780c */ /* 0x040fe40003f44270 */
[----:B------:R-:W-:-:S02]  /*4710*/  ISETP.GT.AND P1, PT, R3, 0x29, PT ;  /* 0x000000290300780c */ /* 0x000fc40003f24270 */
[----:B------:R-:W-:Y:S02]  /*4720*/  FMNMX.FTZ R139, R23, R139, !PT ;  /* 0x0000008b178b7209 */ /* 0x000fe40007810000 */
[----:B------:R-:W-:Y:S02]  /*4730*/  FSEL R177, R177, -INF , P0 ;  /* 0xff800000b1b17808 */ /* 0x000fe40000000000 */
[----:B------:R-:W-:Y:S02]  /*4740*/  ISETP.GT.AND P0, PT, R3, 0x30, PT ;  /* 0x000000300300780c */ /* 0x000fe40003f04270 */
[----:B------:R-:W-:Y:S02]  /*4750*/  FSEL R178, R178, -INF , P2 ;  /* 0xff800000b2b27808 */ /* 0x000fe40001000000 */
[----:B------:R-:W-:Y:S02]  /*4760*/  FSEL R179, R179, -INF , P1 ;  /* 0xff800000b3b37808 */ /* 0x000fe40000800000 */
[----:B------:R-:W-:Y:S01]  /*4770*/  FMNMX.FTZ R139, R27, R139, !PT ;  /* 0x0000008b1b8b7209 */ /* 0x000fe20007810000 */
[----:B-1----:R-:W1:Y:S01]  /*4780*/  SHFL.IDX PT, R10, R6, 0x2, 0x1c1f ;  /* 0x005c1f00060a7f89 */ /* 0x002e6200000e0000 */
[----:B------:R-:W-:-:S02]  /*4790*/  ISETP.GT.AND P2, PT, R3, 0x31, PT ;  /* 0x000000310300780c */ /* 0x000fc40003f44270 */
[C---:B------:R-:W-:Y:S02]  /*47a0*/  ISETP.GT.AND P1, PT, R3.reuse, 0x38, PT ;  /* 0x000000380300780c */ /* 0x040fe40003f24270 */
[----:B------:R-:W-:Y:S02]  /*47b0*/  IMNMX R5, R8, R5, PT ;  /* 0x0000000508057217 */ /* 0x000fe40003800200 */
[----:B------:R-:W-:Y:S02]  /*47c0*/  FSEL R165, R48, -INF , P0 ;  /* 0xff80000030a57808 */ /* 0x000fe40000000000 */
[----:B------:R-:W-:Y:S02]  /*47d0*/  FMNMX.FTZ R139, R34, R139, !PT ;  /* 0x0000008b228b7209 */ /* 0x000fe40007810000 */
[----:B------:R-:W-:Y:S02]  /*47e0*/  ISETP.GT.AND P0, PT, R3, 0x39, PT ;  /* 0x000000390300780c */ /* 0x000fe40003f04270 */
[----:B------:R-:W-:-:S02]  /*47f0*/  FSEL R167, R52, -INF , P2 ;  /* 0xff80000034a77808 */ /* 0x000fc40001000000 */
[----:B------:R-:W-:Y:S02]  /*4800*/  FSEL R166, R50, -INF , P1 ;  /* 0xff80000032a67808 */ /* 0x000fe40000800000 */
[C---:B------:R-:W-:Y:S02]  /*4810*/  ISETP.GT.AND P2, PT, R5.reuse, RZ, PT ;  /* 0x000000ff0500720c */ /* 0x040fe40003f44270 */
[----:B------:R-:W-:Y:S02]  /*4820*/  ISETP.GT.AND P1, PT, R5, 0x1, PT ;  /* 0x000000010500780c */ /* 0x000fe40003f24270 */
[----:B------:R-:W-:Y:S02]  /*4830*/  FMNMX.FTZ R139, R176, R139, !PT ;  /* 0x0000008bb08b7209 */ /* 0x000fe40007810000 */
[----:B------:R-:W-:Y:S02]  /*4840*/  FSEL R106, R29, -INF , P0 ;  /* 0xff8000001d6a7808 */ /* 0x000fe40000000000 */
[----:B------:R-:W-:-:S02]  /*4850*/  ISETP.GT.AND P0, PT, R5, 0x8, PT ;  /* 0x000000080500780c */ /* 0x000fc40003f04270 */
[----:B------:R-:W-:Y:S02]  /*4860*/  FSEL R24, R24, -INF , P2 ;  /* 0xff80000018187808 */ /* 0x000fe40001000000 */
        /* <DEDUP_REMOVED lines=8> */
[----:B------:R-:W-:Y:S01]  /*48f0*/  FMNMX.FTZ R3, R29, R3, !PT ;  /* 0x000000031d037209 */ /* 0x000fe20007810000 */
[----:B------:R3:W4:Y:S01]  /*4900*/  MUFU.TANH R18, R11 ;  /* 0x0000000b00127308 */ /* 0x0007220000002400 */
        /* <DEDUP_REMOVED lines=20> */
[----:B---3--:R-:W3:Y:S01]  /*4a50*/  SHFL.BFLY PT, R11, R139, 0x2, 0x1f ;  /* 0x0c401f008b0b7f89 */ /* 0x008ee200000e0000 */
[----:B------:R-:W-:Y:S02]  /*4a60*/  FMNMX.FTZ R3, R32, R3, !PT ;  /* 0x0000000320037209 */ /* 0x000fe40007810000 */
[----:B------:R-:W-:-:S02]  /*4a70*/  ISETP.GT.AND P0, PT, R5, 0x28, PT ;  /* 0x000000280500780c */ /* 0x000fc40003f04270 */
[----:B------:R-:W-:Y:S02]  /*4a80*/  FSEL R175, R175, -INF , P1 ;  /* 0xff800000afaf7808 */ /* 0x000fe40000800000 */
[----:B------:R-:W-:Y:S02]  /*4a90*/  FMNMX.FTZ R3, R174, R3, !PT ;  /* 0x00000003ae037209 */ /* 0x000fe40007810000 */
[----:B------:R-:W-:Y:S02]  /*4aa0*/  ISETP.GT.AND P1, PT, R5, 0x29, PT ;  /* 0x000000290500780c */ /* 0x000fe40003f24270 */
[----:B------:R-:W-:Y:S02]  /*4ab0*/  FSEL R173, R41, -INF , P0 ;  /* 0xff80000029ad7808 */ /* 0x000fe40000000000 */
[----:B------:R-:W-:Y:S01]  /*4ac0*/  FMNMX.FTZ R3, R175, R3, !PT ;  /* 0x00000003af037209 */ /* 0x000fe20007810000 */
[----:B------:R2:W2:Y:S01]  /*4ad0*/  MUFU.TANH R41, R15 ;  /* 0x0000000f00297308 */ /* 0x0004a20000002400 */
[----:B------:R-:W-:-:S02]  /*4ae0*/  FSEL R172, R40, -INF , P1 ;  /* 0xff80000028ac7808 */ /* 0x000fc40000800000 */
[----:B------:R-:W-:Y:S02]  /*4af0*/  FMNMX.FTZ R3, R173, R3, !PT ;  /* 0x00000003ad037209 */ /* 0x000fe40007810000 */
[----:B-1----:R-:W-:Y:S02]  /*4b00*/  IADD3 R10, R7, R10, RZ ;  /* 0x0000000a070a7210 */ /* 0x002fe40007ffe0ff */
[C---:B------:R-:W-:Y:S01]  /*4b10*/  ISETP.GT.AND P0, PT, R5.reuse, 0x30, PT ;  /* 0x000000300500780c */ /* 0x040fe20003f04270 */
[----:B------:R1:W1:Y:S01]  /*4b20*/  MUFU.TANH R40, R17 ;  /* 0x0000001100287308 */ /* 0x0002620000002400 */
[----:B------:R-:W-:Y:S02]  /*4b30*/  ISETP.GT.AND P1, PT, R5, 0x31, PT ;  /* 0x000000310500780c */ /* 0x000fe40003f24270 */
[----:B------:R-:W-:Y:S02]  /*4b40*/  FMNMX.FTZ R6, R172, R3, !PT ;  /* 0x00000003ac067209 */ /* 0x000fe40007810000 */
[----:B------:R-:W-:-:S02]  /*4b50*/  IMNMX R3, R8, R10, PT ;  /* 0x0000000a08037217 */ /* 0x000fc40003800200 */
[----:B------:R-:W-:Y:S02]  /*4b60*/  FSEL R107, R39, -INF , P0 ;  /* 0xff800000276b7808 */ /* 0x000fe40000000000 */
[----:B------:R-:W-:Y:S02]  /*4b70*/  FSEL R104, R36, -INF , P1 ;  /* 0xff80000024687808 */ /* 0x000fe40000800000 */
[C---:B------:R-:W-:Y:S02]  /*4b80*/  ISETP.GT.AND P0, PT, R5.reuse, 0x38, PT ;  /* 0x000000380500780c */ /* 0x040fe40003f04270 */
[----:B------:R-:W-:Y:S02]  /*4b90*/  ISETP.GT.AND P1, PT, R5, 0x39, PT ;  /* 0x000000390500780c */ /* 0x000fe40003f24270 */
[----:B------:R-:W-:Y:S02]  /*4ba0*/  ISETP.GT.AND P2, PT, R3, RZ, PT ;  /* 0x000000ff0300720c */ /* 0x000fe40003f44270 */
[----:B------:R-:W-:-:S02]  /*4bb0*/  FMNMX.FTZ R7, R107, R6, !PT ;  /* 0x000000066b077209 */ /* 0x000fc40007810000 */
[----:B------:R-:W-:Y:S02]  /*4bc0*/  IMNMX R6, R8, R9, PT ;  /* 0x0000000908067217 */ /* 0x000fe40003800200 */
[----:B------:R-:W-:Y:S02]  /*4bd0*/  FSEL R108, R21, -INF , P0 ;  /* 0xff800000156c7808 */ /* 0x000fe40000000000 */
[----:B------:R-:W-:Y:S02]  /*4be0*/  FSEL R249, R19, -INF , P1 ;  /* 0xff80000013f97808 */ /* 0x000fe40000800000 */
[----:B------:R-:W-:Y:S02]  /*4bf0*/  FSEL R9, R61, -INF , P2 ;  /* 0xff8000003d097808 */ /* 0x000fe40001000000 */
[C---:B------:R-:W-:Y:S02]  /*4c00*/  ISETP.GT.AND P1, PT, R3.reuse, 0x1, PT ;  /* 0x000000010300780c */ /* 0x040fe40003f24270 */
[----:B------:R-:W-:-:S02]  /*4c10*/  ISETP.GT.AND P0, PT, R3, 0x8, PT ;  /* 0x000000080300780c */ /* 0x000fc40003f04270 */
[----:B------:R-:W-:Y:S02]  /*4c20*/  ISETP.GT.AND P2, PT, R3, 0x9, PT ;  /* 0x000000090300780c */ /* 0x000fe40003f44270 */
[----:B---3--:R-:W-:Y:S02]  /*4c30*/  FMNMX.FTZ R139, R11, R139, !PT ;  /* 0x0000008b0b8b7209 */ /* 0x008fe40007810000 */
[----:B------:R-:W-:Y:S02]  /*4c40*/  FSEL R10, R60, -INF , P1 ;  /* 0xff8000003c0a7808 */ /* 0x000fe40000800000 */
[----:B------:R-:W-:Y:S01]  /*4c50*/  FSEL R11, R44, -INF , P0 ;  /* 0xff8000002c0b7808 */ /* 0x000fe20000000000 */
[----:B------:R-:W3:Y:S01]  /*4c60*/  SHFL.BFLY PT, R8, R139, 0x1, 0x1f ;  /* 0x0c201f008b087f89 */ /* 0x000ee200000e0000 */
[----:B--2---:R-:W-:Y:S02]  /*4c70*/  FSEL R15, R31, -INF , P2 ;  /* 0xff8000001f0f7808 */ /* 0x004fe40001000000 */
[----:B------:R-:W-:-:S02]  /*4c80*/  ISETP.GT.AND P1, PT, R3, 0x10, PT ;  /* 0x000000100300780c */ /* 0x000fc40003f24270 */
[C---:B------:R-:W-:Y:S02]  /*4c90*/  ISETP.GT.AND P0, PT, R3.reuse, 0x11, PT ;  /* 0x000000110300780c */ /* 0x040fe40003f04270 */
[----:B------:R-:W-:Y:S02]  /*4ca0*/  ISETP.GT.AND P2, PT, R3, 0x18, PT ;  /* 0x000000180300780c */ /* 0x000fe40003f44270 */
[----:B------:R-:W-:Y:S02]  /*4cb0*/  FMNMX.FTZ R5, R104, R7, !PT ;  /* 0x0000000768057209 */ /* 0x000fe40007810000 */
[----:B------:R-:W-:Y:S02]  /*4cc0*/  FSEL R31, R57, -INF , P1 ;  /* 0xff800000391f7808 */ /* 0x000fe40000800000 */
[----:B------:R-:W-:Y:S02]  /*4cd0*/  FSEL R35, R56, -INF , P0 ;  /* 0xff80000038237808 */ /* 0x000fe40000000000 */
[----:B------:R-:W-:-:S02]  /*4ce0*/  FSEL R36, R53, -INF , P2 ;  /* 0xff80000035247808 */ /* 0x000fc40001000000 */
[C---:B------:R-:W-:Y:S02]  /*4cf0*/  ISETP.GT.AND P1, PT, R3.reuse, 0x19, PT ;  /* 0x000000190300780c */ /* 0x040fe40003f24270 */
[C---:B------:R-:W-:Y:S02]  /*4d00*/  ISETP.GT.AND P0, PT, R3.reuse, 0x20, PT ;  /* 0x000000200300780c */ /* 0x040fe40003f04270 */
[----:B------:R-:W-:Y:S02]  /*4d10*/  ISETP.GT.AND P2, PT, R3, 0x21, PT ;  /* 0x000000210300780c */ /* 0x000fe40003f44270 */
[----:B------:R-:W-:Y:S02]  /*4d20*/  FMNMX.FTZ R5, R108, R5, !PT ;  /* 0x000000056c057209 */ /* 0x000fe40007810000 */
[----:B------:R-:W-:Y:S02]  /*4d30*/  FSEL R39, R54, -INF , P1 ;  /* 0xff80000036277808 */ /* 0x000fe40000800000 */
[----:B------:R-:W-:-:S02]  /*4d40*/  FSEL R168, R168, -INF , P0 ;  /* 0xff800000a8a87808 */ /* 0x000fc40000000000 */
[----:B------:R-:W-:Y:S02]  /*4d50*/  FSEL R169, R169, -INF , P2 ;  /* 0xff800000a9a97808 */ /* 0x000fe40001000000 */
[C---:B------:R-:W-:Y:S02]  /*4d60*/  ISETP.GT.AND P1, PT, R3.reuse, 0x28, PT ;  /* 0x000000280300780c */ /* 0x040fe40003f24270 */
[C---:B------:R-:W-:Y:S02]  /*4d70*/  ISETP.GT.AND P0, PT, R3.reuse, 0x29, PT ;  /* 0x000000290300780c */ /* 0x040fe40003f04270 */
[----:B------:R-:W-:Y:S02]  /*4d80*/  ISETP.GT.AND P2, PT, R3, 0x30, PT ;  /* 0x000000300300780c */ /* 0x000fe40003f44270 */
[----:B------:R-:W-:Y:S02]  /*4d90*/  FMNMX.FTZ R5, R249, R5, !PT ;  /* 0x00000005f9057209 */ /* 0x000fe40007810000 */
[----:B------:R-:W-:-:S02]  /*4da0*/  FSEL R170, R170, -INF , P1 ;  /* 0xff800000aaaa7808 */ /* 0x000fc40000800000 */
[----:B------:R-:W-:Y:S01]  /*4db0*/  FSEL R171, R171, -INF , P0 ;  /* 0xff800000abab7808 */ /* 0x000fe20000000000 */
[----:B------:R-:W2:Y:S01]  /*4dc0*/  SHFL.BFLY PT, R7, R5, 0x2, 0x1f ;  /* 0x0c401f0005077f89 */ /* 0x000ea200000e0000 */
[----:B------:R-:W-:Y:S02]  /*4dd0*/  FSEL R109, R43, -INF , P2 ;  /* 0xff8000002b6d7808 */ /* 0x000fe40001000000 */
[C---:B------:R-:W-:Y:S02]  /*4de0*/  ISETP.GT.AND P1, PT, R3.reuse, 0x31, PT ;  /* 0x000000310300780c */ /* 0x040fe40003f24270 */
[C---:B------:R-:W-:Y:S02]  /*4df0*/  ISETP.GT.AND P0, PT, R3.reuse, 0x38, PT ;  /* 0x000000380300780c */ /* 0x040fe40003f04270 */
[----:B------:R-:W-:Y:S02]  /*4e00*/  ISETP.GT.AND P2, PT, R3, 0x39, PT ;  /* 0x000000390300780c */ /* 0x000fe40003f44270 */
[----:B------:R-:W-:-:S02]  /*4e10*/  FMNMX.FTZ R3, R9, R10, !PT ;  /* 0x0000000a09037209 */ /* 0x000fc40007810000 */
[----:B------:R-:W-:Y:S02]  /*4e20*/  FSEL R248, R37, -INF , P0 ;  /* 0xff80000025f87808 */ /* 0x000fe40000000000 */
[----:B------:R-:W-:Y:S02]  /*4e30*/  FMNMX.FTZ R3, R11, R3, !PT ;  /* 0x000000030b037209 */ /* 0x000fe40007810000 */
[----:B------:R-:W-:Y:S02]  /*4e40*/  ISETP.GT.AND P0, PT, R6, 0x1, PT ;  /* 0x000000010600780c */ /* 0x000fe40003f04270 */
[----:B----4-:R-:W-:Y:S02]  /*4e50*/  FSEL R246, R18, -INF , P2 ;  /* 0xff80000012f67808 */ /* 0x010fe40001000000 */
[----:B------:R-:W-:Y:S02]  /*4e60*/  FMNMX.FTZ R3, R15, R3, !PT ;  /* 0x000000030f037209 */ /* 0x000fe40007810000 */
[----:B---3--:R-:W-:-:S02]  /*4e70*/  FMNMX.FTZ R139, R139, R8, !PT ;  /* 0x000000088b8b7209 */ /* 0x008fc40007810000 */
[----:B------:R-:W-:Y:S02]  /*4e80*/  ISETP.GT.AND P2, PT, R6, 0x8, PT ;  /* 0x000000080600780c */ /* 0x000fe40003f44270 */
[----:B------:R-:W-:Y:S01]  /*4e90*/  FSEL R18, R58, -INF , P0 ;  /* 0xff8000003a127808 */ /* 0x000fe20000000000 */
[----:B------:R-:W-:Y:S01]  /*4ea0*/  FMUL.FTZ R21, R139, c[0x0][0x2d0] ;  /* 0x0000b4008b157a20 */ /* 0x000fe20000410000 */
[----:B------:R-:W-:Y:S02]  /*4eb0*/  ISETP.GT.AND P0, PT, R6, 0x10, PT ;  /* 0x000000100600780c */ /* 0x000fe40003f04270 */
[----:B------:R-:W-:Y:S02]  /*4ec0*/  FMNMX.FTZ R3, R31, R3, !PT ;  /* 0x000000031f037209 */ /* 0x000fe40007810000 */
[----:B------:R-:W-:Y:S02]  /*4ed0*/  FSEL R19, R38, -INF , P2 ;  /* 0xff80000026137808 */ /* 0x000fe40001000000 */
[----:B------:R-:W-:-:S02]  /*4ee0*/  FSEL R38, R65, -INF , P0 ;  /* 0xff80000041267808 */ /* 0x000fc40000000000 */
[----:B------:R-:W-:Y:S02]  /*4ef0*/  FSETP.NEU.FTZ.AND P0, PT, R139, -INF , PT ;  /* 0xff8000008b00780b */ /* 0x000fe40003f1d000 */
[----:B------:R-:W-:Y:S02]  /*4f00*/  FSEL R251, R42, -INF , P1 ;  /* 0xff8000002afb7808 */ /* 0x000fe40000800000 */
[----:B------:R-:W-:Y:S02]  /*4f10*/  FMNMX.FTZ R3, R35, R3, !PT ;  /* 0x0000000323037209 */ /* 0x000fe40007810000 */
[----:B------:R-:W-:Y:S02]  /*4f20*/  ISETP.GT.AND P1, PT, R6, RZ, PT ;  /* 0x000000ff0600720c */ /* 0x000fe40003f24270 */
[----:B------:R-:W-:Y:S02]  /*4f30*/  FSEL R21, R21, RZ, P0 ;  /* 0x000000ff15157208 */ /* 0x000fe40000000000 */
[----:B------:R-:W-:-:S02]  /*4f40*/  FMNMX.FTZ R137, R36, R3, !PT ;  /* 0x0000000324897209 */ /* 0x000fc40007810000 */
[----:B-1----:R-:W-:Y:S01]  /*4f50*/  FSEL R17, R59, -INF , P1 ;  /* 0xff8000003b117808 */ /* 0x002fe20000800000 */
[----:B------:R-:W-:Y:S01]  /*4f60*/  FFMA.FTZ R3, R12, c[0x0][0x2d0], -R21 ;  /* 0x0000b4000c037a23 */ /* 0x000fe20000010815 */
[----:B--2---:R-:W-:Y:S01]  /*4f70*/  FMNMX.FTZ R138, R5, R7, !PT ;  /* 0x00000007058a7209 */ /* 0x004fe20007810000 */
[----:B------:R-:W-:Y:S01]  /*4f80*/  LDSM.16.MT88.4 R56, [R240+0x900] ;  /* 0x00090000f038783b */ /* 0x000fe20000004200 */
[----:B------:R-:W-:Y:S01]  /*4f90*/  FMNMX.FTZ R137, R39, R137, !PT ;  /* 0x0000008927897209 */ /* 0x000fe20007810000 */
[----:B------:R1:W-:Y:S01]  /*4fa0*/  MUFU.EX2 R245, R3 ;  /* 0x0000000300f57308 */ /* 0x0003e20000000800 */
[----:B------:R-:W-:Y:S01]  /*4fb0*/  ISETP.GT.AND P1, PT, R6, 0x9, PT ;  /* 0x000000090600780c */ /* 0x000fe20003f24270 */
[----:B------:R-:W2:Y:S01]  /*4fc0*/  SHFL.BFLY PT, R8, R138, 0x1, 0x1f ;  /* 0x0c201f008a087f89 */ /* 0x000ea200000e0000 */
[----:B------:R-:W-:Y:S02]  /*4fd0*/  FMNMX.FTZ R5, R17, R18, !PT ;  /* 0x0000001211057209 */ /* 0x000fe40007810000 */
[----:B------:R-:W-:-:S02]  /*4fe0*/  FMNMX.FTZ R137, R168, R137, !PT ;  /* 0x00000089a8897209 */ /* 0x000fc40007810000 */
[----:B------:R-:W-:Y:S02]  /*4ff0*/  FSEL R22, R22, -INF , P1 ;  /* 0xff80000016167808 */ /* 0x000fe40000800000 */
[----:B------:R-:W-:Y:S02]  /*5000*/  FMNMX.FTZ R137, R169, R137, !PT ;  /* 0x00000089a9897209 */ /* 0x000fe40007810000 */
[----:B------:R-:W-:Y:S02]  /*5010*/  ISETP.GT.AND P2, PT, R6, 0x11, PT ;  /* 0x000000110600780c */ /* 0x000fe40003f44270 */
[----:B------:R-:W-:Y:S02]  /*5020*/  FMNMX.FTZ R137, R170, R137, !PT ;  /* 0x00000089aa897209 */ /* 0x000fe40007810000 */
[----:B------:R-:W-:Y:S02]  /*5030*/  ISETP.GT.AND P1, PT, R6, 0x18, PT ;  /* 0x000000180600780c */ /* 0x000fe40003f24270 */
[----:B-1----:R-:W-:Y:S01]  /*5040*/  FMNMX.FTZ R3, R19, R5, !PT ;  /* 0x0000000513037209 */ /* 0x002fe20007810000 */
[----:B------:R-:W-:Y:S01]  /*5050*/  FFMA.FTZ R5, R13, c[0x0][0x2d0], -R21 ;  /* 0x0000b4000d057a23 */ /* 0x000fe20000010815 */
[----:B------:R-:W-:-:S02]  /*5060*/  FSEL R37, R72, -INF , P2 ;  /* 0xff80000048257808 */ /* 0x000fc40001000000 */
[----:B------:R-:W-:Y:S01]  /*5070*/  FMNMX.FTZ R3, R22, R3, !PT ;  /* 0x0000000316037209 */ /* 0x000fe20007810000 */
[----:B------:R1:W3:Y:S01]  /*5080*/  MUFU.EX2 R244, R5 ;  /* 0x0000000500f47308 */ /* 0x0002e20000000800 */
[----:B------:R-:W-:Y:S01]  /*5090*/  FMNMX.FTZ R137, R171, R137, !PT ;  /* 0x00000089ab897209 */ /* 0x000fe20007810000 */
[----:B------:R-:W-:Y:S01]  /*50a0*/  LDSM.16.MT88.4 R72, [R239+0x100] ;  /* 0x00010000ef48783b */ /* 0x000fe20000004200 */
[C---:B------:R-:W-:Y:S02]  /*50b0*/  ISETP.GT.AND P2, PT, R6.reuse, 0x19, PT ;  /* 0x000000190600780c */ /* 0x040fe40003f44270 */
[----:B------:R-:W-:Y:S02]  /*50c0*/  FSEL R44, R55, -INF , P1 ;  /* 0xff800000372c7808 */ /* 0x000fe40000800000 */
[----:B------:R-:W-:Y:S01]  /*50d0*/  FMNMX.FTZ R137, R109, R137, !PT ;  /* 0x000000896d897209 */ /* 0x000fe20007810000 */
[----:B------:R-:W-:Y:S01]  /*50e0*/  LDSM.16.MT88.4 R52, [R239+0x900] ;  /* 0x00090000ef34783b */ /* 0x000fe20000004200 */
[----:B------:R-:W-:-:S02]  /*50f0*/  ISETP.GT.AND P1, PT, R6, 0x20, PT ;  /* 0x000000200600780c */ /* 0x000fc40003f24270 */
[----:B------:R-:W-:Y:S02]  /*5100*/  FSEL R45, R64, -INF , P2 ;  /* 0xff800000402d7808 */ /* 0x000fe40001000000 */
[----:B------:R-:W-:Y:S01]  /*5110*/  FMNMX.FTZ R137, R251, R137, !PT ;  /* 0x00000089fb897209 */ /* 0x000fe20007810000 */
[----:B------:R-:W-:Y:S01]  /*5120*/  LDSM.16.MT88.4 R64, [R238+0x2100] ;  /* 0x00210000ee40783b */ /* 0x000fe20000004200 */
[----:B------:R-:W-:Y:S02]  /*5130*/  ISETP.GT.AND P0, PT, R6, 0x21, PT ;  /* 0x000000210600780c */ /* 0x000fe40003f04270 */
[----:B-1----:R-:W-:Y:S01]  /*5140*/  FMNMX.FTZ R5, R38, R3, !PT ;  /* 0x0000000326057209 */ /* 0x002fe20007810000 */
[----:B------:R-:W-:Y:S01]  /*5150*/  FFMA.FTZ R3, R14, c[0x0][0x2d0], -R21 ;  /* 0x0000b4000e037a23 */ /* 0x000fe20000010815 */
[----:B------:R-:W-:Y:S02]  /*5160*/  FSEL R136, R136, -INF , P1 ;  /* 0xff80000088887808 */ /* 0x000fe40000800000 */
[----:B------:R-:W-:Y:S01]  /*5170*/  FMNMX.FTZ R5, R37, R5, !PT ;  /* 0x0000000525057209 */ /* 0x000fe20007810000 */
[----:B------:R1:W-:Y:S01]  /*5180*/  MUFU.EX2 R207, R3 ;  /* 0x0000000300cf7308 */ /* 0x0003e20000000800 */
[----:B------:R-:W-:-:S02]  /*5190*/  FMNMX.FTZ R137, R248, R137, !PT ;  /* 0x00000089f8897209 */ /* 0x000fc40007810000 */
[----:B------:R-:W-:Y:S02]  /*51a0*/  FMNMX.FTZ R5, R44, R5, !PT ;  /* 0x000000052c057209 */ /* 0x000fe40007810000 */
[----:B------:R-:W-:Y:S02]  /*51b0*/  ISETP.GT.AND P2, PT, R6, 0x28, PT ;  /* 0x000000280600780c */ /* 0x000fe40003f44270 */
[----:B------:R-:W-:Y:S02]  /*51c0*/  FSEL R135, R135, -INF , P0 ;  /* 0xff80000087877808 */ /* 0x000fe40000000000 */
[----:B------:R-:W-:Y:S02]  /*51d0*/  FMNMX.FTZ R137, R246, R137, !PT ;  /* 0x00000089f6897209 */ /* 0x000fe40007810000 */
[C---:B------:R-:W-:Y:S02]  /*51e0*/  ISETP.GT.AND P1, PT, R6.reuse, 0x29, PT ;  /* 0x000000290600780c */ /* 0x040fe40003f24270 */
[----:B------:R-:W-:Y:S01]  /*51f0*/  FSEL R133, R133, -INF , P2 ;  /* 0xff80000085857808 */ /* 0x000fe20001000000 */
[----:B------:R-:W4:Y:S01]  /*5200*/  SHFL.BFLY PT, R7, R137, 0x2, 0x1f ;  /* 0x0c401f0089077f89 */ /* 0x000f2200000e0000 */
[----:B------:R-:W-:Y:S01]  /*5210*/  ISETP.GT.AND P0, PT, R6, 0x30, PT ;  /* 0x000000300600780c */ /* 0x000fe20003f04270 */
[----:B-1----:R-:W-:Y:S01]  /*5220*/  FFMA.FTZ R3, R16, c[0x0][0x2d0], -R21 ;  /* 0x0000b40010037a23 */ /* 0x002fe20000010815 */
[----:B------:R-:W-:-:S02]  /*5230*/  FSEL R132, R132, -INF , P1 ;  /* 0xff80000084847808 */ /* 0x000fc40000800000 */
[C---:B------:R-:W-:Y:S01]  /*5240*/  ISETP.GT.AND P2, PT, R6.reuse, 0x31, PT ;  /* 0x000000310600780c */ /* 0x040fe20003f44270 */
[----:B------:R1:W-:Y:S01]  /*5250*/  MUFU.EX2 R196, R3 ;  /* 0x0000000300c47308 */ /* 0x0003e20000000800 */
[----:B------:R-:W-:Y:S02]  /*5260*/  FSEL R235, R47, -INF , P0 ;  /* 0xff8000002feb7808 */ /* 0x000fe40000000000 */
[----:B------:R-:W-:Y:S02]  /*5270*/  ISETP.GT.AND P1, PT, R6, 0x38, PT ;  /* 0x000000380600780c */ /* 0x000fe40003f24270 */
[----:B------:R-:W-:Y:S02]  /*5280*/  FSEL R233, R46, -INF , P2 ;  /* 0xff8000002ee97808 */ /* 0x000fe40001000000 */
[----:B------:R-:W-:Y:S02]  /*5290*/  ISETP.GT.AND P0, PT, R6, 0x39, PT ;  /* 0x000000390600780c */ /* 0x000fe40003f04270 */
[----:B------:R-:W-:-:S02]  /*52a0*/  FSEL R232, R41, -INF , P1 ;  /* 0xff80000029e87808 */ /* 0x000fc40000800000 */
[----:B------:R-:W-:Y:S02]  /*52b0*/  FSEL R231, R40, -INF , P0 ;  /* 0xff80000028e77808 */ /* 0x000fe40000000000 */
[----:B--2---:R-:W-:Y:S01]  /*52c0*/  FMNMX.FTZ R138, R138, R8, !PT ;  /* 0x000000088a8a7209 */ /* 0x004fe20007810000 */
[----:B------:R-:W-:Y:S01]  /*52d0*/  LDSM.16.MT88.4 R40, [R237+0x100] ;  /* 0x00010000ed28783b */ /* 0x000fe20000004200 */
[----:B---3--:R-:W-:Y:S02]  /*52e0*/  F2FP.BF16.PACK_AB R16, R244, R245 ;  /* 0x000000f5f410723e */ /* 0x008fe400000010ff */
[----:B-1----:R-:W-:Y:S01]  /*52f0*/  FMNMX.FTZ R3, R45, R5, !PT ;  /* 0x000000052d037209 */ /* 0x002fe20007810000 */
[----:B------:R-:W-:Y:S01]  /*5300*/  FFMA.FTZ R5, R20, c[0x0][0x2d0], -R21 ;  /* 0x0000b40014057a23 */ /* 0x000fe20000010815 */
[----:B----4-:R-:W-:Y:S01]  /*5310*/  FMNMX.FTZ R137, R137, R7, !PT ;  /* 0x0000000789897209 */ /* 0x010fe20007810000 */
[----:B------:R-:W-:Y:S01]  /*5320*/  FMUL.FTZ R20, R138, c[0x0][0x2d0] ;  /* 0x0000b4008a147a20 */ /* 0x000fe20000410000 */
[----:B------:R-:W-:Y:S01]  /*5330*/  FMNMX.FTZ R3, R136, R3, !PT ;  /* 0x0000000388037209 */ /* 0x000fe20007810000 */
[----:B------:R1:W-:Y:S01]  /*5340*/  MUFU.EX2 R211, R5 ;  /* 0x0000000500d37308 */ /* 0x0003e20000000800 */
[----:B------:R-:W-:Y:S01]  /*5350*/  FSETP.NEU.FTZ.AND P0, PT, R138, -INF , PT ;  /* 0xff8000008a00780b */ /* 0x000fe20003f1d000 */
[----:B------:R-:W2:Y:S01]  /*5360*/  SHFL.BFLY PT, R6, R137, 0x1, 0x1f ;  /* 0x0c201f0089067f89 */ /* 0x000ea200000e0000 */
[----:B------:R-:W-:-:S02]  /*5370*/  FMNMX.FTZ R3, R135, R3, !PT ;  /* 0x0000000387037209 */ /* 0x000fc40007810000 */
[----:B------:R-:W-:Y:S02]  /*5380*/  FSEL R20, R20, RZ, P0 ;  /* 0x000000ff14147208 */ /* 0x000fe40000000000 */
[----:B------:R-:W-:-:S04]  /*5390*/  FMNMX.FTZ R3, R133, R3, !PT ;  /* 0x0000000385037209 */ /* 0x000fc80007810000 */
[----:B------:R-:W-:-:S04]  /*53a0*/  FMNMX.FTZ R3, R132, R3, !PT ;  /* 0x0000000384037209 */ /* 0x000fc80007810000 */
[----:B------:R-:W-:Y:S01]  /*53b0*/  FMNMX.FTZ R3, R235, R3, !PT ;  /* 0x00000003eb037209 */ /* 0x000fe20007810000 */
[----:B-1----:R-:W-:-:S03]  /*53c0*/  FFMA.FTZ R5, R23, c[0x0][0x2d0], -R21 ;  /* 0x0000b40017057a23 */ /* 0x002fc60000010815 */
[----:B------:R-:W-:Y:S01]  /*53d0*/  FMNMX.FTZ R3, R233, R3, !PT ;  /* 0x00000003e9037209 */ /* 0x000fe20007810000 */
[----:B------:R1:W3:Y:S03]  /*53e0*/  MUFU.EX2 R205, R5 ;  /* 0x0000000500cd7308 */ /* 0x0002e60000000800 */
[----:B------:R-:W-:Y:S02]  /*53f0*/  FMNMX.FTZ R3, R232, R3, !PT ;  /* 0x00000003e8037209 */ /* 0x000fe40007810000 */
[----:B--2---:R-:W-:Y:S02]  /*5400*/  FMNMX.FTZ R137, R137, R6, !PT ;  /* 0x0000000689897209 */ /* 0x004fe40007810000 */
[----:B------:R-:W-:Y:S02]  /*5410*/  FMNMX.FTZ R3, R231, R3, !PT ;  /* 0x00000003e7037209 */ /* 0x000fe40007810000 */
[----:B------:R-:W-:-:S03]  /*5420*/  FSETP.NEU.FTZ.AND P0, PT, R137, -INF , PT ;  /* 0xff8000008900780b */ /* 0x000fc60003f1d000 */
[----:B------:R-:W2:Y:S01]  /*5430*/  SHFL.BFLY PT, R134, R3, 0x2, 0x1f ;  /* 0x0c401f0003867f89 */ /* 0x000ea200000e0000 */
[----:B-1----:R-:W-:Y:S01]  /*5440*/  FFMA.FTZ R5, R27, c[0x0][0x2d0], -R21 ;  /* 0x0000b4001b057a23 */ /* 0x002fe20000010815 */
[----:B---3--:R-:W-:-:S03]  /*5450*/  F2FP.BF16.PACK_AB R8, R205, R211 ;  /* 0x000000d3cd08723e */ /* 0x008fc600000010ff */
[----:B------:R1:W-:Y:S02]  /*5460*/  MUFU.EX2 R105, R5 ;  /* 0x0000000500697308 */ /* 0x0003e40000000800 */
[----:B-1----:R-:W-:Y:S01]  /*5470*/  FFMA.FTZ R5, R34, c[0x0][0x2d0], -R21 ;  /* 0x0000b40022057a23 */ /* 0x002fe20000010815 */
[----:B--2---:R-:W-:Y:S01]  /*5480*/  FMNMX.FTZ R134, R3, R134, !PT ;  /* 0x0000008603867209 */ /* 0x004fe20007810000 */
[----:B------:R-:W-:-:S04]  /*5490*/  FFMA.FTZ R3, R25, c[0x0][0x2d0], -R20 ;  /* 0x0000b40019037a23 */ /* 0x000fc80000010814 */
[----:B------:R1:W2:Y:S01]  /*54a0*/  MUFU.EX2 R62, R5 ;  /* 0x00000005003e7308 */ /* 0x0002a20000000800 */
[----:B------:R-:W3:Y:S07]  /*54b0*/  SHFL.BFLY PT, R6, R134, 0x1, 0x1f ;  /* 0x0c201f0086067f89 */ /* 0x000eee00000e0000 */
[----:B------:R4:W-:Y:S01]  /*54c0*/  MUFU.EX2 R206, R3 ;  /* 0x0000000300ce7308 */ /* 0x0009e20000000800 */
[----:B-1----:R-:W-:-:S07]  /*54d0*/  FFMA.FTZ R5, R24, c[0x0][0x2d0], -R20 ;  /* 0x0000b40018057a23 */ /* 0x002fce0000010814 */
[----:B------:R1:W-:Y:S01]  /*54e0*/  MUFU.EX2 R230, R5 ;  /* 0x0000000500e67308 */ /* 0x0003e20000000800 */
[----:B----4-:R-:W-:Y:S01]  /*54f0*/  FMUL.FTZ R3, R137, c[0x0][0x2d0] ;  /* 0x0000b40089037a20 */ /* 0x010fe20000410000 */
[----:B---3--:R-:W-:-:S04]  /*5500*/  FMNMX.FTZ R134, R6, R134, !PT ;  /* 0x0000008606867209 */ /* 0x008fc80007810000 */
[----:B------:R-:W-:Y:S01]  /*5510*/  FSEL R3, R3, RZ, P0 ;  /* 0x000000ff03037208 */ /* 0x000fe20000000000 */
[C---:B------:R-:W-:Y:S01]  /*5520*/  FMUL.FTZ R6, R134.reuse, c[0x0][0x2d0] ;  /* 0x0000b40086067a20 */ /* 0x040fe20000410000 */
[----:B------:R-:W-:-:S03]  /*5530*/  FSETP.NEU.FTZ.AND P0, PT, R134, -INF , PT ;  /* 0xff8000008600780b */ /* 0x000fc60003f1d000 */
[----:B------:R-:W-:Y:S02]  /*5540*/  FFMA.FTZ R2, R35, c[0x0][0x2d0], -R3 ;  /* 0x0000b40023027a23 */ /* 0x000fe40000010803 */
[----:B-1----:R-:W-:Y:S01]  /*5550*/  FFMA.FTZ R5, R30, c[0x0][0x2d0], -R20 ;  /* 0x0000b4001e057a23 */ /* 0x002fe20000010814 */
[----:B------:R-:W-:Y:S01]  /*5560*/  FSEL R0, R6, RZ, P0 ;  /* 0x000000ff06007208 */ /* 0x000fe20000000000 */
[----:B------:R1:W-:Y:S04]  /*5570*/  MUFU.EX2 R247, R2 ;  /* 0x0000000200f77308 */ /* 0x0003e80000000800 */
[----:B------:R-:W-:-:S04]  /*5580*/  FFMA.FTZ R4, R19, c[0x0][0x2d0], -R0 ;  /* 0x0000b40013047a23 */ /* 0x000fc80000010800 */
[----:B------:R3:W-:Y:S08]  /*5590*/  MUFU.EX2 R229, R5 ;  /* 0x0000000500e57308 */ /* 0x0007f00000000800 */
[----:B------:R4:W-:Y:S01]  /*55a0*/  MUFU.EX2 R241, R4 ;  /* 0x0000000400f17308 */ /* 0x0009e20000000800 */
[----:B-1----:R-:W-:Y:S02]  /*55b0*/  FFMA.FTZ R2, R36, c[0x0][0x2d0], -R3 ;  /* 0x0000b40024027a23 */ /* 0x002fe40000010803 */
[----:B---3--:R-:W-:-:S05]  /*55c0*/  FFMA.FTZ R5, R29, c[0x0][0x2d0], -R20 ;  /* 0x0000b4001d057a23 */ /* 0x008fca0000010814 */
[----:B------:R1:W-:Y:S01]  /*55d0*/  MUFU.EX2 R234, R5 ;  /* 0x0000000500ea7308 */ /* 0x0003e20000000800 */
[----:B----4-:R-:W-:Y:S02]  /*55e0*/  FFMA.FTZ R4, R22, c[0x0][0x2d0], -R0 ;  /* 0x0000b40016047a23 */ /* 0x010fe40000010800 */
[----:B--2---:R-:W-:-:S05]  /*55f0*/  IMAD.MOV.U32 R22, RZ, RZ, R62 ;  /* 0x000000ffff167224 */ /* 0x004fca00078e003e */
[----:B------:R2:W-:Y:S01]  /*5600*/  MUFU.EX2 R164, R4 ;  /* 0x0000000400a47308 */ /* 0x0005e20000000800 */
[----:B------:R-:W-:Y:S01]  /*5610*/  LDSM.16.MT88.4 R60, [R237+0x900] ;  /* 0x00090000ed3c783b */ /* 0x000fe20000004200 */
[----:B-1----:R-:W-:-:S06]  /*5620*/  FFMA.FTZ R5, R28, c[0x0][0x2d0], -R20 ;  /* 0x0000b4001c057a23 */ /* 0x002fcc0000010814 */
[----:B------:R1:W3:Y:S01]  /*5630*/  MUFU.EX2 R23, R5 ;  /* 0x0000000500177308 */ /* 0x0002e20000000800 */
[----:B--2---:R-:W-:Y:S02]  /*5640*/  FFMA.FTZ R4, R31, c[0x0][0x2d0], -R3 ;  /* 0x0000b4001f047a23 */ /* 0x004fe40000010803 */
[----:B------:R-:W-:Y:S05]  /*5650*/  LDSM.16.MT88.4 R28, [R238+0x900] ;  /* 0x00090000ee1c783b */ /* 0x000fea0000004200 */
[----:B------:R-:W2:Y:S01]  /*5660*/  MUFU.EX2 R209, R4 ;  /* 0x0000000400d17308 */ /* 0x000ea20000000800 */
[--C-:B-1----:R-:W-:Y:S01]  /*5670*/  FFMA.FTZ R5, R26, c[0x0][0x2d0], -R20.reuse ;  /* 0x0000b4001a057a23 */ /* 0x102fe20000010814 */
[----:B---3--:R-:W-:Y:S01]  /*5680*/  F2FP.BF16.PACK_AB R19, R23, R234 ;  /* 0x000000ea1713723e */ /* 0x008fe200000010ff */
[----:B------:R-:W1:Y:S05]  /*5690*/  LDSM.16.MT88.4 R24, [R238+0x100] ;  /* 0x00010000ee18783b */ /* 0x000e6a0000004200 */
[----:B------:R3:W4:Y:S01]  /*56a0*/  MUFU.EX2 R210, R5 ;  /* 0x0000000500d27308 */ /* 0x0007220000000800 */
[----:B--2---:R-:W-:Y:S01]  /*56b0*/  F2FP.BF16.PACK_AB R4, R247, R209 ;  /* 0x000000d1f704723e */ /* 0x004fe200000010ff */
[----:B---3--:R-:W-:-:S06]  /*56c0*/  FFMA.FTZ R5, R33, c[0x0][0x2d0], -R20 ;  /* 0x0000b40021057a23 */ /* 0x008fcc0000010814 */
[----:B------:R2:W-:Y:S02]  /*56d0*/  MUFU.EX2 R236, R5 ;  /* 0x0000000500ec7308 */ /* 0x0005e40000000800 */
[----:B--2---:R-:W-:Y:S02]  /*56e0*/  FFMA.FTZ R5, R32, c[0x0][0x2d0], -R20 ;  /* 0x0000b40020057a23 */ /* 0x004fe40000010814 */
[----:B------:R-:W-:Y:S04]  /*56f0*/  LDSM.16.MT88.4 R32, [R239+0x2100] ;  /* 0x00210000ef20783b */ /* 0x000fe80000004200 */
[----:B------:R2:W-:Y:S02]  /*5700*/  MUFU.EX2 R80, R5 ;  /* 0x0000000500507308 */ /* 0x0005e40000000800 */
[----:B--2---:R-:W-:Y:S01]  /*5710*/  FFMA.FTZ R5, R9, c[0x0][0x2d0], -R3 ;  /* 0x0000b40009057a23 */ /* 0x004fe20000010803 */
[----:B----4-:R-:W-:-:S05]  /*5720*/  F2FP.BF16.PACK_AB R9, R206, R210 ;  /* 0x000000d2ce09723e */ /* 0x010fca00000010ff */
[----:B------:R2:W-:Y:S02]  /*5730*/  MUFU.EX2 R227, R5 ;  /* 0x0000000500e37308 */ /* 0x0005e40000000800 */
[----:B--2---:R-:W-:Y:S01]  /*5740*/  FFMA.FTZ R5, R10, c[0x0][0x2d0], -R3 ;  /* 0x0000b4000a057a23 */ /* 0x004fe20000010803 */
[----:B------:R-:W-:-:S05]  /*5750*/  F2FP.BF16.PACK_AB R10, R22, R105 ;  /* 0x00000069160a723e */ /* 0x000fca00000010ff */
[----:B------:R2:W3:Y:S02]  /*5760*/  MUFU.EX2 R226, R5 ;  /* 0x0000000500e27308 */ /* 0x0004e40000000800 */
[----:B--2---:R-:W-:Y:S01]  /*5770*/  FFMA.FTZ R5, R11, c[0x0][0x2d0], -R3 ;  /* 0x0000b4000b057a23 */ /* 0x004fe20000010803 */
[----:B---3--:R-:W-:-:S05]  /*5780*/  F2FP.BF16.PACK_AB R12, R226, R227 ;  /* 0x000000e3e20c723e */ /* 0x008fca00000010ff */
[----:B------:R2:W-:Y:S02]  /*5790*/  MUFU.EX2 R228, R5 ;  /* 0x0000000500e47308 */ /* 0x0005e40000000800 */
[----:B--2---:R-:W-:Y:S01]  /*57a0*/  FFMA.FTZ R5, R15, c[0x0][0x2d0], -R3 ;  /* 0x0000b4000f057a23 */ /* 0x004fe20000010803 */
[----:B------:R-:W-:-:S05]  /*57b0*/  F2FP.BF16.PACK_AB R15, R164, R241 ;  /* 0x000000f1a40f723e */ /* 0x000fca00000010ff */
[----:B------:R2:W3:Y:S02]  /*57c0*/  MUFU.EX2 R243, R5 ;  /* 0x0000000500f37308 */ /* 0x0004e40000000800 */
[----:B--2---:R-:W-:Y:S01]  /*57d0*/  FFMA.FTZ R5, R17, c[0x0][0x2d0], -R0 ;  /* 0x0000b40011057a23 */ /* 0x004fe20000010800 */
[----:B------:R-:W-:Y:S02]  /*57e0*/  F2FP.BF16.PACK_AB R17, R229, R230 ;  /* 0x000000e6e511723e */ /* 0x000fe400000010ff */
[----:B---3--:R-:W-:-:S03]  /*57f0*/  F2FP.BF16.PACK_AB R14, R243, R228 ;  /* 0x000000e4f30e723e */ /* 0x008fc600000010ff */
[----:B------:R2:W-:Y:S02]  /*5800*/  MUFU.EX2 R225, R5 ;  /* 0x0000000500e17308 */ /* 0x0005e40000000800 */
[----:B--2---:R-:W-:Y:S01]  /*5810*/  FFMA.FTZ R5, R18, c[0x0][0x2d0], -R0 ;  /* 0x0000b40012057a23 */ /* 0x004fe20000010800 */
[----:B------:R-:W-:-:S05]  /*5820*/  F2FP.BF16.PACK_AB R18, R196, R207 ;  /* 0x000000cfc412723e */ /* 0x000fca00000010ff */
[----:B------:R-:W2:Y:S02]  /*5830*/  MUFU.EX2 R224, R5 ;  /* 0x0000000500e07308 */ /* 0x000ea40000000800 */
[C---:B------:R-:W-:Y:S08]  /*5840*/  HMMA.16816.F32.BF16 R100, R16.reuse, R40, RZ ;  /* 0x000000281064723c */ /* 0x040ff000000418ff */
[----:B-1----:R-:W-:Y:S01]  /*5850*/  HMMA.16816.F32.BF16 R92, R16, R24, RZ ;  /* 0x00000018105c723c */ /* 0x002fe200000418ff */
[----:B--2---:R-:W-:-:S07]  /*5860*/  F2FP.BF16.PACK_AB R13, R224, R225 ;  /* 0x000000e1e00d723e */ /* 0x004fce00000010ff */
[C---:B------:R-:W-:Y:S01]  /*5870*/  HMMA.16816.F32.BF16 R96, R12.reuse, R40, RZ ;  /* 0x000000280c60723c */ /* 0x040fe200000418ff */
[----:B------:R1:W-:Y:S06]  /*5880*/  MUFU.EX2 R41, R2 ;  /* 0x0000000200297308 */ /* 0x0003ec0000000800 */
[----:B------:R-:W-:Y:S01]  /*5890*/  IMAD.MOV.U32 R40, RZ, RZ, R107 ;  /* 0x000000ffff287224 */ /* 0x000fe200078e006b */
[C---:B------:R-:W-:Y:S07]  /*58a0*/  HMMA.16816.F32.BF16 R88, R12.reuse, R24, RZ ;  /* 0x000000180c58723c */ /* 0x040fee00000418ff */
[----:B------:R-:W-:Y:S01]  /*58b0*/  IMAD.MOV.U32 R24, RZ, RZ, R106 ;  /* 0x000000ffff187224 */ /* 0x000fe200078e006a */
        /* <DEDUP_REMOVED lines=11> */
[----:B-1----:R-:W-:-:S02]  /*5970*/  FFMA.FTZ R2, R37, c[0x0][0x2d0], -R0 ;  /* 0x0000b40025027a23 */ /* 0x002fc40000010800 */
[----:B------:R-:W1:Y:S02]  /*5980*/  LDSM.16.MT88.4 R36, [R240+0x2100] ;  /* 0x00210000f024783b */ /* 0x000e640000004200 */
[----:B------:R2:W3:Y:S03]  /*5990*/  MUFU.EX2 R250, R2 ;  /* 0x0000000200fa7308 */ /* 0x0004e60000000800 */
[C---:B------:R-:W-:Y:S08]  /*59a0*/  HMMA.16816.F32.BF16 R128, R12.reuse, R78, RZ ;  /* 0x0000004e0c80723c */ /* 0x040ff000000418ff */
[----:B------:R-:W-:Y:S01]  /*59b0*/  HMMA.16816.F32.BF16 R124, R12, R74, RZ ;  /* 0x0000004a0c7c723c */ /* 0x000fe200000418ff */
[----:B--2---:R-:W-:Y:S01]  /*59c0*/  FFMA.FTZ R2, R44, c[0x0][0x2d0], -R0 ;  /* 0x0000b4002c027a23 */ /* 0x004fe20000010800 */
[----:B---3--:R-:W-:-:S06]  /*59d0*/  F2FP.BF16.PACK_AB R5, R250, R208 ;  /* 0x000000d0fa05723e */ /* 0x008fcc00000010ff */
[C---:B------:R-:W-:Y:S01]  /*59e0*/  HMMA.16816.F32.BF16 R120, R12.reuse, R70, RZ ;  /* 0x000000460c78723c */ /* 0x040fe200000418ff */
[----:B------:R2:W-:Y:S07]  /*59f0*/  MUFU.EX2 R25, R2 ;  /* 0x0000000200197308 */ /* 0x0005ee0000000800 */
[C---:B------:R-:W-:Y:S01]  /*5a00*/  HMMA.16816.F32.BF16 R116, R12.reuse, R66, RZ ;  /* 0x000000420c74723c */ /* 0x040fe200000418ff */
[----:B--2---:R-:W-:Y:S02]  /*5a10*/  FFMA.FTZ R2, R45, c[0x0][0x2d0], -R0 ;  /* 0x0000b4002d027a23 */ /* 0x004fe40000010800 */
[----:B------:R-:W2:Y:S05]  /*5a20*/  LDSM.16.MT88.4 R44, [R238+0x2900] ;  /* 0x00290000ee2c783b */ /* 0x000eaa0000004200 */
[----:B-1----:R-:W-:Y:S01]  /*5a30*/  HMMA.16816.F32.BF16 R112, R12, R36, RZ ;  /* 0x000000240c70723c */ /* 0x002fe200000418ff */
[----:B------:R1:W3:Y:S02]  /*5a40*/  MUFU.EX2 R216, R2 ;  /* 0x0000000200d87308 */ /* 0x0002e40000000800 */
[----:B-1----:R-:W-:Y:S01]  /*5a50*/  IMAD.MOV.U32 R2, RZ, RZ, R80 ;  /* 0x000000ffff027224 */ /* 0x002fe200078e0050 */
[----:B---3--:R-:W-:Y:S01]  /*5a60*/  F2FP.BF16.PACK_AB R7, R216, R25 ;  /* 0x00000019d807723e */ /* 0x008fe200000010ff */
[----:B------:R-:W1:Y:S03]  /*5a70*/  LDSM.16.MT88.4 R80, [R239+0x2900] ;  /* 0x00290000ef50783b */ /* 0x000e660000004200 */
[----:B------:R-:W-:-:S03]  /*5a80*/  F2FP.BF16.PACK_AB R11, R2, R236 ;  /* 0x000000ec020b723e */ /* 0x000fc600000010ff */
[-C--:B------:R-:W-:Y:S08]  /*5a90*/  HMMA.16816.F32.BF16 R184, R4, R60.reuse, R96 ;  /* 0x0000003c04b8723c */ /* 0x080ff00000041860 */
[C---:B------:R-:W-:Y:S07]  /*5aa0*/  HMMA.16816.F32.BF16 R180, R8.reuse, R60, R100 ;  /* 0x0000003c08b4723c */ /* 0x040fee0000041864 */
[----:B------:R-:W-:Y:S01]  /*5ab0*/  IMAD.MOV.U32 R61, RZ, RZ, R109 ;  /* 0x000000ffff3d7224 */ /* 0x000fe200078e006d */
[----:B------:R-:W-:Y:S01]  /*5ac0*/  HMMA.16816.F32.BF16 R192, R8, R28, R92 ;  /* 0x0000001c08c0723c */ /* 0x000fe2000004185c */
[----:B------:R-:W-:-:S07]  /*5ad0*/  MOV R60, R108 ;  /* 0x0000006c003c7202 */ /* 0x000fce0000000f00 */
[----:B------:R-:W-:Y:S07]  /*5ae0*/  HMMA.16816.F32.BF16 R188, R4, R28, R88 ;  /* 0x0000001c04bc723c */ /* 0x000fee0000041858 */
[----:B------:R-:W-:Y:S01]  /*5af0*/  MOV R29, R105 ;  /* 0x00000069001d7202 */ /* 0x000fe20000000f00 */
[----:B------:R-:W-:Y:S01]  /*5b00*/  IMAD.MOV.U32 R28, RZ, RZ, R104 ;  /* 0x000000ffff1c7224 */ /* 0x000fe200078e0068 */
[C---:B------:R-:W-:Y:S08]  /*5b10*/  HMMA.16816.F32.BF16 R108, R12.reuse, R38, RZ ;  /* 0x000000260c6c723c */ /* 0x040ff000000418ff */
[C---:B------:R-:W-:Y:S08]  /*5b20*/  HMMA.16816.F32.BF16 R104, R12.reuse, R32, RZ ;  /* 0x000000200c68723c */ /* 0x040ff000000418ff */
[----:B------:R-:W-:Y:S08]  /*5b30*/  HMMA.16816.F32.BF16 R100, R12, R34, RZ ;  /* 0x000000220c64723c */ /* 0x000ff000000418ff */
[C---:B--2---:R-:W-:Y:S08]  /*5b40*/  HMMA.16816.F32.BF16 R12, R4.reuse, R44, R148 ;  /* 0x0000002c040c723c */ /* 0x044ff00000041894 */
[----:B------:R-:W-:Y:S07]  /*5b50*/  HMMA.16816.F32.BF16 R200, R4, R52, R156 ;  /* 0x0000003404c8723c */ /* 0x000fee000004189c */
[----:B------:R-:W-:Y:S01]  /*5b60*/  IMAD.MOV.U32 R159, RZ, RZ, R196 ;  /* 0x000000ffff9f7224 */ /* 0x000fe200078e00c4 */
[----:B------:R-:W-:Y:S01]  /*5b70*/  HMMA.16816.F32.BF16 R92, R16, R72, RZ ;  /* 0x00000048105c723c */ /* 0x000fe200000418ff */
        /* <DEDUP_REMOVED lines=12> */
[----:B------:R-:W-:-:S04]  /*5c40*/  IMAD.MOV.U32 R28, RZ, RZ, R210 ;  /* 0x000000ffff1c7224 */ /* 0x000fc800078e00d2 */
[----:B------:R-:W-:Y:S01]  /*5c50*/  IMAD.MOV.U32 R155, RZ, RZ, R208 ;  /* 0x000000ffff9b7224 */ /* 0x000fe200078e00d0 */
[----:B------:R-:W-:Y:S01]  /*5c60*/  HMMA.16816.F32.BF16 R12, R16, R64, RZ ;  /* 0x00000040100c723c */ /* 0x000fe200000418ff */
[----:B------:R-:W-:Y:S01]  /*5c70*/  IMAD.MOV.U32 R154, RZ, RZ, R167 ;  /* 0x000000ffff9a7224 */ /* 0x000fe200078e00a7 */
[----:B------:R-:W-:Y:S01]  /*5c80*/  MOV R152, R166 ;  /* 0x000000a600987202 */ /* 0x000fe20000000f00 */
[----:B------:R-:W-:-:S05]  /*5c90*/  IMAD.MOV.U32 R153, RZ, RZ, R25 ;  /* 0x000000ffff997224 */ /* 0x000fca00078e0019 */
[C---:B------:R-:W-:Y:S08]  /*5ca0*/  HMMA.16816.F32.BF16 R208, R4.reuse, R46, R116 ;  /* 0x0000002e04d0723c */ /* 0x040ff00000041874 */
[----:B------:R-:W-:Y:S08]  /*5cb0*/  HMMA.16816.F32.BF16 R112, R4, R84, R112 ;  /* 0x000000540470723c */ /* 0x000ff00000041870 */
[----:B------:R-:W-:Y:S08]  /*5cc0*/  HMMA.16816.F32.BF16 R116, R8, R44, R12 ;  /* 0x0000002c0874723c */ /* 0x000ff0000004180c */
[C---:B------:R-:W-:Y:S08]  /*5cd0*/  HMMA.16816.F32.BF16 R12, R16.reuse, R36, RZ ;  /* 0x00000024100c723c */ /* 0x040ff000000418ff */
[----:B------:R-:W-:Y:S01]  /*5ce0*/  HMMA.16816.F32.BF16 R96, R16, R76, RZ ;  /* 0x0000004c1060723c */ /* 0x000fe200000418ff */
[----:B------:R-:W-:Y:S01]  /*5cf0*/  IMAD.MOV.U32 R223, RZ, RZ, R112 ;  /* 0x000000ffffdf7224 */ /* 0x000fe200078e0070 */
[----:B------:R-:W-:Y:S01]  /*5d00*/  MOV R221, R114 ;  /* 0x0000007200dd7202 */ /* 0x000fe20000000f00 */
[----:B------:R-:W-:-:S02]  /*5d10*/  IMAD.MOV.U32 R222, RZ, RZ, R113 ;  /* 0x000000ffffde7224 */ /* 0x000fc400078e0071 */
[----:B------:R-:W-:Y:S02]  /*5d20*/  IMAD.MOV.U32 R220, RZ, RZ, R115 ;  /* 0x000000ffffdc7224 */ /* 0x000fe400078e0073 */
[----:B------:R-:W-:Y:S01]  /*5d30*/  IMAD.MOV.U32 R76, RZ, RZ, R40 ;  /* 0x000000ffff4c7224 */ /* 0x000fe200078e0028 */
[----:B------:R-:W-:Y:S01]  /*5d40*/  MOV R77, R41 ;  /* 0x00000029004d7202 */ /* 0x000fe20000000f00 */
[C---:B------:R-:W-:Y:S08]  /*5d50*/  HMMA.16816.F32.BF16 R36, R16.reuse, R38, RZ ;  /* 0x000000261024723c */ /* 0x040ff000000418ff */
[----:B------:R-:W-:Y:S08]  /*5d60*/  HMMA.16816.F32.BF16 R40, R16, R42, RZ ;  /* 0x0000002a1028723c */ /* 0x000ff000000418ff */
[----:B------:R-:W-:Y:S01]  /*5d70*/  HMMA.16816.F32.BF16 R112, R8, R84, R12 ;  /* 0x000000540870723c */ /* 0x000fe2000004180c */
[----:B------:R-:W2:Y:S06]  /*5d80*/  LDSM.16.MT88.4 R12, [R237+0x1100] ;  /* 0x00110000ed0c783b */ /* 0x000eac0000004200 */
[----:B------:R-:W-:Y:S01]  /*5d90*/  MOV R85, R72 ;  /* 0x0000004800557202 */ /* 0x000fe20000000f00 */
[----:B------:R-:W-:Y:S01]  /*5da0*/  IMAD.MOV.U32 R84, RZ, RZ, R73 ;  /* 0x000000ffff547224 */ /* 0x000fe200078e0049 */
[----:B------:R-:W-:Y:S08]  /*5db0*/  HMMA.16816.F32.BF16 R164, R4, R62, R144 ;  /* 0x0000003e04a4723c */ /* 0x000ff00000041890 */
[----:B------:R-:W-:Y:S08]  /*5dc0*/  HMMA.16816.F32.BF16 R72, R16, R74, RZ ;  /* 0x0000004a1048723c */ /* 0x000ff000000418ff */
[----:B------:R-:W-:Y:S07]  /*5dd0*/  HMMA.16816.F32.BF16 R40, R8, R62, R40 ;  /* 0x0000003e0828723c */ /* 0x000fee0000041828 */
[----:B------:R-:W-:Y:S01]  /*5de0*/  IMAD.MOV.U32 R63, RZ, RZ, R76 ;  /* 0x000000ffff3f7224 */ /* 0x000fe200078e004c */
[----:B------:R-:W-:Y:S01]  /*5df0*/  MOV R62, R77 ;  /* 0x0000004d003e7202 */ /* 0x000fe20000000f00 */
[----:B------:R-:W-:Y:S08]  /*5e00*/  HMMA.16816.F32.BF16 R108, R4, R86, R108 ;  /* 0x00000056046c723c */ /* 0x000ff0000004186c */
[----:B------:R-:W-:Y:S08]  /*5e10*/  HMMA.16816.F32.BF16 R76, R16, R78, RZ ;  /* 0x0000004e104c723c */ /* 0x000ff000000418ff */
[----:B------:R-:W-:Y:S07]  /*5e20*/  HMMA.16816.F32.BF16 R36, R8, R86, R36 ;  /* 0x000000560824723c */ /* 0x000fee0000041824 */
[----:B------:R-:W-:Y:S01]  /*5e30*/  IMAD.MOV.U32 R86, RZ, RZ, R157 ;  /* 0x000000ffff567224 */ /* 0x000fe200078e009d */
[----:B------:R-:W-:Y:S01]  /*5e40*/  MOV R157, R2 ;  /* 0x00000002009d7202 */ /* 0x000fe20000000f00 */
[--C-:B------:R-:W-:Y:S01]  /*5e50*/  FFMA.FTZ R2, R176, c[0x0][0x2d0], -R21.reuse ;  /* 0x0000b400b0027a23 */ /* 0x100fe20000010815 */
[-C--:B------:R-:W-:Y:S08]  /*5e60*/  HMMA.16816.F32.BF16 R124, R4, R54.reuse, R124 ;  /* 0x00000036047c723c */ /* 0x080ff0000004187c */
[----:B------:R-:W-:Y:S01]  /*5e70*/  HMMA.16816.F32.BF16 R72, R8, R54, R72 ;  /* 0x000000360848723c */ /* 0x000fe20000041848 */
[----:B------:R3:W-:Y:S07]  /*5e80*/  MUFU.EX2 R55, R2 ;  /* 0x0000000200377308 */ /* 0x0007ee0000000800 */
[-C--:B------:R-:W-:Y:S08]  /*5e90*/  HMMA.16816.F32.BF16 R160, R4, R56.reuse, R160 ;  /* 0x0000003804a0723c */ /* 0x080ff000000418a0 */
[----:B------:R-:W-:Y:S01]  /*5ea0*/  HMMA.16816.F32.BF16 R96, R8, R56, R96 ;  /* 0x000000380860723c */ /* 0x000fe20000041860 */
[----:B---3--:R-:W-:-:S04]  /*5eb0*/  FFMA.FTZ R2, R177, c[0x0][0x2d0], -R21 ;  /* 0x0000b400b1027a23 */ /* 0x008fc80000010815 */
[----:B------:R3:W4:Y:S03]  /*5ec0*/  MUFU.EX2 R57, R2 ;  /* 0x0000000200397308 */ /* 0x0007260000000800 */
[-C--:B------:R-:W-:Y:S08]  /*5ed0*/  HMMA.16816.F32.BF16 R128, R4, R58.reuse, R128 ;  /* 0x0000003a0480723c */ /* 0x080ff00000041880 */
[----:B------:R-:W-:Y:S01]  /*5ee0*/  HMMA.16816.F32.BF16 R76, R8, R58, R76 ;  /* 0x0000003a084c723c */ /* 0x000fe2000004184c */
[----:B---3--:R-:W-:-:S07]  /*5ef0*/  FFMA.FTZ R2, R178, c[0x0][0x2d0], -R21 ;  /* 0x0000b400b2027a23 */ /* 0x008fce0000010815 */
[----:B------:R-:W-:Y:S01]  /*5f00*/  HMMA.16816.F32.BF16 R88, R16, R68, RZ ;  /* 0x000000441058723c */ /* 0x000fe200000418ff */
[----:B------:R3:W-:Y:S07]  /*5f10*/  MUFU.EX2 R58, R2 ;  /* 0x00000002003a7308 */ /* 0x0007ee0000000800 */
[----:B------:R-:W-:Y:S08]  /*5f20*/  HMMA.16816.F32.BF16 R92, R8, R52, R92 ;  /* 0x00000034085c723c */ /* 0x000ff0000004185c */
[----:B------:R-:W-:Y:S01]  /*5f30*/  HMMA.16816.F32.BF16 R68, R16, R70, RZ ;  /* 0x000000461044723c */ /* 0x000fe200000418ff */
[----:B---3--:R-:W-:-:S04]  /*5f40*/  FFMA.FTZ R2, R179, c[0x0][0x2d0], -R21 ;  /* 0x0000b400b3027a23 */ /* 0x008fc80000010815 */
[----:B------:R3:W-:Y:S03]  /*5f50*/  MUFU.EX2 R59, R2 ;  /* 0x00000002003b7308 */ /* 0x0007e60000000800 */
[----:B-1----:R-:W-:Y:S08]  /*5f60*/  HMMA.16816.F32.BF16 R104, R4, R80, R104 ;  /* 0x000000500468723c */ /* 0x002ff00000041868 */
[----:B------:R-:W-:Y:S01]  /*5f70*/  HMMA.16816.F32.BF16 R88, R8, R48, R88 ;  /* 0x000000300858723c */ /* 0x000fe20000041858 */
[----:B---3--:R-:W-:-:S02]  /*5f80*/  FFMA.FTZ R2, R174, c[0x0][0x2d0], -R20 ;  /* 0x0000b400ae027a23 */ /* 0x008fc40000010814 */
[----:B------:R-:W-:-:S05]  /*5f90*/  IMAD.MOV.U32 R174, RZ, RZ, R159 ;  /* 0x000000ffffae7224 */ /* 0x000fca00078e009f */
[C---:B------:R-:W-:Y:S01]  /*5fa0*/  HMMA.16816.F32.BF16 R140, R4.reuse, R30, R140 ;  /* 0x0000001e048c723c */ /* 0x040fe2000004188c */
[----:B------:R1:W-:Y:S07]  /*5fb0*/  MUFU.EX2 R52, R2 ;  /* 0x0000000200347308 */ /* 0x0003ee0000000800 */
        /* <DEDUP_REMOVED lines=9> */
[----:B-1----:R-:W-:-:S02]  /*6050*/  FFMA.FTZ R2, R175, c[0x0][0x2d0], -R20 ;  /* 0x0000b400af027a23 */ /* 0x002fc40000010814 */
[----:B------:R-:W-:Y:S02]  /*6060*/  IMAD.MOV.U32 R107, RZ, RZ, R155 ;  /* 0x000000ffff6b7224 */ /* 0x000fe400078e009b */
[----:B------:R1:W3:Y:S01]  /*6070*/  MUFU.EX2 R53, R2 ;  /* 0x0000000200357308 */ /* 0x0002e20000000800 */
[----:B------:R-:W-:Y:S02]  /*6080*/  IMAD.MOV.U32 R155, RZ, RZ, R156 ;  /* 0x000000ffff9b7224 */ /* 0x000fe400078e009c */
[----:B------:R-:W-:Y:S01]  /*6090*/  HMMA.16816.F32.BF16 R64, R16, R66, RZ ;  /* 0x000000421040723c */ /* 0x000fe200000418ff */
[----:B------:R-:W-:Y:S02]  /*60a0*/  IMAD.MOV.U32 R175, RZ, RZ, R152 ;  /* 0x000000ffffaf7224 */ /* 0x000fe400078e0098 */
[----:B------:R-:W-:Y:S02]  /*60b0*/  IMAD.MOV.U32 R104, RZ, RZ, R223 ;  /* 0x000000ffff687224 */ /* 0x000fe400078e00df */
[----:B------:R-:W-:-:S03]  /*60c0*/  IMAD.MOV.U32 R105, RZ, RZ, R222 ;  /* 0x000000ffff697224 */ /* 0x000fc600078e00de */
[----:B------:R-:W-:Y:S01]  /*60d0*/  HMMA.16816.F32.BF16 R4, R16, R32, RZ ;  /* 0x000000201004723c */ /* 0x000fe200000418ff */
[----:B-1----:R-:W-:Y:S02]  /*60e0*/  FFMA.FTZ R2, R173, c[0x0][0x2d0], -R20 ;  /* 0x0000b400ad027a23 */ /* 0x002fe40000010814 */
[----:B------:R-:W-:-:S05]  /*60f0*/  IMAD.MOV.U32 R173, RZ, RZ, R153 ;  /* 0x000000ffffad7224 */ /* 0x000fca00078e0099 */
[----:B------:R-:W-:Y:S01]  /*6100*/  HMMA.16816.F32.BF16 R68, R8, R50, R68 ;  /* 0x000000320844723c */ /* 0x000fe20000041844 */
[----:B------:R1:W-:Y:S07]  /*6110*/  MUFU.EX2 R54, R2 ;  /* 0x0000000200367308 */ /* 0x0003ee0000000800 */
[C---:B------:R-:W-:Y:S08]  /*6120*/  HMMA.16816.F32.BF16 R24, R16.reuse, R26, RZ ;  /* 0x0000001a1018723c */ /* 0x040ff000000418ff */
[----:B------:R-:W-:Y:S01]  /*6130*/  HMMA.16816.F32.BF16 R16, R16, R34, RZ ;  /* 0x000000221010723c */ /* 0x000fe200000418ff */
[----:B-1----:R-:W-:Y:S01]  /*6140*/  FFMA.FTZ R2, R172, c[0x0][0x2d0], -R20 ;  /* 0x0000b400ac027a23 */ /* 0x002fe20000010814 */
[----:B------:R-:W-:-:S03]  /*6150*/  MOV R172, R154 ;  /* 0x0000009a00ac7202 */ /* 0x000fc60000000f00 */
[----:B------:R1:W1:Y:S03]  /*6160*/  MUFU.EX2 R56, R2 ;  /* 0x0000000200387308 */ /* 0x0002660000000800 */
[C---:B------:R-:W-:Y:S08]  /*6170*/  HMMA.16816.F32.BF16 R64, R8.reuse, R46, R64 ;  /* 0x0000002e0840723c */ /* 0x040ff00000041840 */
[----:B------:R-:W-:Y:S01]  /*6180*/  HMMA.16816.F32.BF16 R100, R8, R80, R4 ;  /* 0x000000500864723c */ /* 0x000fe20000041804 */
[----:B-1----:R-:W-:-:S06]  /*6190*/  FFMA.FTZ R2, R168, c[0x0][0x2d0], -R3 ;  /* 0x0000b400a8027a23 */ /* 0x002fcc0000010803 */
[--C-:B------:R-:W-:Y:S01]  /*61a0*/  FFMA.FTZ R4, R171, c[0x0][0x2d0], -R3.reuse ;  /* 0x0000b400ab047a23 */ /* 0x100fe20000010803 */
[C---:B------:R-:W-:Y:S01]  /*61b0*/  HMMA.16816.F32.BF16 R24, R8.reuse, R30, R24 ;  /* 0x0000001e0818723c */ /* 0x040fe20000041818 */
[----:B------:R1:W-:Y:S07]  /*61c0*/  MUFU.EX2 R48, R2 ;  /* 0x0000000200307308 */ /* 0x0003ee0000000800 */
[----:B------:R-:W-:Y:S01]  /*61d0*/  HMMA.16816.F32.BF16 R80, R8, R82, R16 ;  /* 0x000000520850723c */ /* 0x000fe20000041810 */
[----:B------:R-:W-:Y:S01]  /*61e0*/  MUFU.EX2 R51, R4 ;  /* 0x0000000400337308 */ /* 0x000fe20000000800 */
[----:B------:R-:W2:Y:S05]  /*61f0*/  LDSM.16.MT88.4 R16, [R238+0x1100] ;  /* 0x00110000ee10783b */ /* 0x000eaa0000004200 */
[----:B----4-:R-:W-:Y:S01]  /*6200*/  F2FP.BF16.PACK_AB R8, R57, R55 ;  /* 0x000000373908723e */ /* 0x010fe200000010ff */
[----:B-1----:R-:W-:Y:S01]  /*6210*/  FFMA.FTZ R2, R169, c[0x0][0x2d0], -R3 ;  /* 0x0000b400a9027a23 */ /* 0x002fe20000010803 */
[----:B---3--:R-:W-:-:S02]  /*6220*/  F2FP.BF16.PACK_AB R9, R53, R52 ;  /* 0x000000343509723e */ /* 0x008fc400000010ff */
[----:B------:R-:W-:Y:S01]  /*6230*/  F2FP.BF16.PACK_AB R10, R59, R58 ;  /* 0x0000003a3b0a723e */ /* 0x000fe200000010ff */
[----:B------:R1:W3:Y:S01]  /*6240*/  MUFU.EX2 R49, R2 ;  /* 0x0000000200317308 */ /* 0x0002e20000000800 */
[----:B------:R-:W-:-:S07]  /*6250*/  F2FP.BF16.PACK_AB R11, R56, R54 ;  /* 0x00000036380b723e */ /* 0x000fce00000010ff */
[----:B--2---:R-:W-:Y:S01]  /*6260*/  HMMA.16816.F32.BF16 R144, R8, R12, R180 ;  /* 0x0000000c0890723c */ /* 0x004fe200000418b4 */
[----:B-1----:R-:W-:Y:S01]  /*6270*/  FFMA.FTZ R2, R170, c[0x0][0x2d0], -R3 ;  /* 0x0000b400aa027a23 */ /* 0x002fe20000010803 */
[----:B---3--:R-:W-:-:S03]  /*6280*/  F2FP.BF16.PACK_AB R4, R49, R48 ;  /* 0x000000303104723e */ /* 0x008fc600000010ff */
[----:B------:R1:W2:Y:S03]  /*6290*/  MUFU.EX2 R50, R2 ;  /* 0x0000000200327308 */ /* 0x0002a60000000800 */
[----:B------:R-:W-:Y:S01]  /*62a0*/  HMMA.16816.F32.BF16 R32, R8, R18, R24 ;  /* 0x000000120820723c */ /* 0x000fe20000041818 */
[----:B------:R-:W-:Y:S01]  /*62b0*/  LDSM.16.MT88.4 R24, [R238+0x3100] ;  /* 0x00310000ee18783b */ /* 0x000fe20000004200 */
[----:B-1----:R-:W-:Y:S01]  /*62c0*/  FFMA.FTZ R2, R136, c[0x0][0x2d0], -R0 ;  /* 0x0000b40088027a23 */ /* 0x002fe20000010800 */
[----:B--2---:R-:W-:Y:S01]  /*62d0*/  F2FP.BF16.PACK_AB R6, R51, R50 ;  /* 0x000000323306723e */ /* 0x004fe200000010ff */
[----:B------:R-:W-:Y:S02]  /*62e0*/  IMAD.MOV.U32 R136, RZ, RZ, R216 ;  /* 0x000000ffff887224 */ /* 0x000fe400078e00d8 */
[----:B------:R1:W-:Y:S02]  /*62f0*/  MUFU.EX2 R44, R2 ;  /* 0x00000002002c7308 */ /* 0x0003e40000000800 */
[----:B-1----:R-:W-:Y:S01]  /*6300*/  FFMA.FTZ R2, R135, c[0x0][0x2d0], -R0 ;  /* 0x0000b40087027a23 */ /* 0x002fe20000010800 */
[----:B------:R-:W-:-:S05]  /*6310*/  MOV R135, R207 ;  /* 0x000000cf00877202 */ /* 0x000fca0000000f00 */
[----:B------:R1:W2:Y:S02]  /*6320*/  MUFU.EX2 R45, R2 ;  /* 0x00000002002d7308 */ /* 0x0002a40000000800 */
[----:B-1----:R-:W-:Y:S01]  /*6330*/  FFMA.FTZ R2, R133, c[0x0][0x2d0], -R0 ;  /* 0x0000b40085027a23 */ /* 0x002fe20000010800 */
[----:B--2---:R-:W-:Y:S02]  /*6340*/  F2FP.BF16.PACK_AB R5, R45, R44 ;  /* 0x0000002c2d05723e */ /* 0x004fe400000010ff */
[----:B------:R-:W-:-:S03]  /*6350*/  MOV R133, R157 ;  /* 0x0000009d00857202 */ /* 0x000fc60000000f00 */
[----:B------:R1:W-:Y:S02]  /*6360*/  MUFU.EX2 R46, R2 ;  /* 0x00000002002e7308 */ /* 0x0003e40000000800 */
[----:B-1----:R-:W-:Y:S02]  /*6370*/  FFMA.FTZ R2, R132, c[0x0][0x2d0], -R0 ;  /* 0x0000b40084027a23 */ /* 0x002fe40000010800 */
[----:B------:R-:W-:-:S04]  /*6380*/  IMAD.MOV.U32 R132, RZ, RZ, R206 ;  /* 0x000000ffff847224 */ /* 0x000fc800078e00ce */
[----:B------:R-:W1:Y:S02]  /*6390*/  MUFU.EX2 R47, R2 ;  /* 0x00000002002f7308 */ /* 0x000e640000000800 */
[----:B-1----:R-:W-:Y:S01]  /*63a0*/  F2FP.BF16.PACK_AB R7, R47, R46 ;  /* 0x0000002e2f07723e */ /* 0x002fe200000010ff */
[----:B------:R-:W-:-:S06]  /*63b0*/  IMAD.MOV.U32 R2, RZ, RZ, R158 ;  /* 0x000000ffff027224 */ /* 0x000fcc00078e009e */
[C---:B------:R-:W-:Y:S07]  /*63c0*/  HMMA.16816.F32.BF16 R156, R4.reuse, R12, R184 ;  /* 0x0000000c049c723c */ /* 0x040fee00000418b8 */
[----:B------:R-:W-:Y:S01]  /*63d0*/  IMAD.MOV.U32 R186, RZ, RZ, R28 ;  /* 0x000000ffffba7224 */ /* 0x000fe200078e001c */
[----:B------:R-:W-:Y:S01]  /*63e0*/  HMMA.16816.F32.BF16 R164, R4, R14, R164 ;  /* 0x0000000e04a4723c */ /* 0x000fe200000418a4 */
[----:B------:R-:W-:Y:S01]  /*63f0*/  IMAD.MOV.U32 R184, RZ, RZ, R29 ;  /* 0x000000ffffb87224 */ /* 0x000fe200078e001d */
[----:B------:R-:W-:Y:S01]  /*6400*/  MOV R187, R155 ;  /* 0x0000009b00bb7202 */ /* 0x000fe20000000f00 */
[----:B------:R-:W-:-:S05]  /*6410*/  IMAD.MOV.U32 R185, RZ, RZ, R205 ;  /* 0x000000ffffb97224 */ /* 0x000fca00078e00cd */
[C---:B------:R-:W-:Y:S01]  /*6420*/  HMMA.16816.F32.BF16 R28, R8.reuse, R14, R40 ;  /* 0x0000000e081c723c */ /* 0x040fe20000041828 */
[----:B------:R-:W1:Y:S07]  /*6430*/  LDSM.16.MT88.4 R12, [R240+0x1100] ;  /* 0x00110000f00c783b */ /* 0x000e6e0000004200 */
[-C--:B------:R-:W-:Y:S08]  /*6440*/  HMMA.16816.F32.BF16 R152, R8, R16.reuse, R192 ;  /* 0x000000100898723c */ /* 0x080ff000000418c0 */
[C---:B------:R-:W-:Y:S08]  /*6450*/  HMMA.16816.F32.BF16 R176, R4.reuse, R16, R188 ;  /* 0x0000001004b0723c */ /* 0x040ff000000418bc */
[----:B------:R-:W-:Y:S01]  /*6460*/  HMMA.16816.F32.BF16 R188, R4, R18, R140 ;  /* 0x0000001204bc723c */ /* 0x000fe2000004188c */
[----:B------:R-:W2:Y:S06]  /*6470*/  LDSM.16.MT88.4 R16, [R239+0x1100] ;  /* 0x00110000ef10783b */ /* 0x000eac0000004200 */
[----:B------:R-:W-:Y:S01]  /*6480*/  MOV R143, R107 ;  /* 0x0000006b008f7202 */ /* 0x000fe20000000f00 */
[----:B------:R-:W-:Y:S01]  /*6490*/  IMAD.MOV.U32 R107, RZ, RZ, R220 ;  /* 0x000000ffff6b7224 */ /* 0x000fe200078e00dc */
[----:B------:R-:W-:Y:S01]  /*64a0*/  MOV R141, R218 ;  /* 0x000000da008d7202 */ /* 0x000fe20000000f00 */
[----:B------:R-:W-:-:S02]  /*64b0*/  IMAD.MOV.U32 R140, RZ, RZ, R219 ;  /* 0x000000ffff8c7224 */ /* 0x000fc400078e00db */
[----:B------:R-:W-:Y:S01]  /*64c0*/  IMAD.MOV.U32 R142, RZ, RZ, R217 ;  /* 0x000000ffff8e7224 */ /* 0x000fe200078e00d9 */
[-C--:B-1----:R-:W-:Y:S07]  /*64d0*/  HMMA.16816.F32.BF16 R192, R4, R12.reuse, R160 ;  /* 0x0000000c04c0723c */ /* 0x082fee00000418a0 */
[----:B------:R-:W-:Y:S01]  /*64e0*/  IMAD.MOV.U32 R160, RZ, RZ, R199 ;  /* 0x000000ffffa07224 */ /* 0x000fe200078e00c7 */
[----:B------:R-:W-:Y:S01]  /*64f0*/  MOV R162, R197 ;  /* 0x000000c500a27202 */ /* 0x000fe20000000f00 */
[----:B------:R-:W-:Y:S01]  /*6500*/  IMAD.MOV.U32 R161, RZ, RZ, R198 ;  /* 0x000000ffffa17224 */ /* 0x000fe200078e00c6 */
[----:B------:R-:W-:Y:S01]  /*6510*/  HMMA.16816.F32.BF16 R168, R8, R12, R96 ;  /* 0x0000000c08a8723c */ /* 0x000fe20000041860 */
[----:B------:R-:W-:-:S06]  /*6520*/  IMAD.MOV.U32 R163, RZ, RZ, R196 ;  /* 0x000000ffffa37224 */ /* 0x000fcc00078e00c4 */
[----:B------:R-:W-:Y:S01]  /*6530*/  MOV R99, R204 ;  /* 0x000000cc00637202 */ /* 0x000fe20000000f00 */
[-C--:B------:R-:W-:Y:S01]  /*6540*/  HMMA.16816.F32.BF16 R196, R4, R14.reuse, R128 ;  /* 0x0000000e04c4723c */ /* 0x080fe20000041880 */
[----:B------:R-:W-:Y:S01]  /*6550*/  MOV R96, R140 ;  /* 0x0000008c00607202 */ /* 0x000fe20000000f00 */
[----:B------:R-:W-:Y:S02]  /*6560*/  IMAD.MOV.U32 R97, RZ, RZ, R141 ;  /* 0x000000ffff617224 */ /* 0x000fe400078e008d */
[----:B------:R-:W-:Y:S01]  /*6570*/  IMAD.MOV.U32 R140, RZ, RZ, R184 ;  /* 0x000000ffff8c7224 */ /* 0x000fe200078e00b8 */
[----:B------:R-:W-:Y:S01]  /*6580*/  MOV R184, R175 ;  /* 0x000000af00b87202 */ /* 0x000fe20000000f00 */
[----:B------:R-:W-:Y:S01]  /*6590*/  IMAD.MOV.U32 R98, RZ, RZ, R142 ;  /* 0x000000ffff627224 */ /* 0x000fe200078e008e */
[----:B------:R-:W-:Y:S01]  /*65a0*/  MOV R142, R187 ;  /* 0x000000bb008e7202 */ /* 0x000fe20000000f00 */
[----:B------:R-:W-:Y:S01]  /*65b0*/  HMMA.16816.F32.BF16 R76, R8, R14, R76 ;  /* 0x0000000e084c723c */ /* 0x000fe2000004184c */
[----:B------:R-:W1:Y:S01]  /*65c0*/  LDSM.16.MT88.4 R12, [R237+0x3100] ;  /* 0x00310000ed0c783b */ /* 0x000e620000004200 */
[----:B------:R-:W-:-:S02]  /*65d0*/  IMAD.MOV.U32 R141, RZ, RZ, R186 ;  /* 0x000000ffff8d7224 */ /* 0x000fc400078e00ba */
[----:B------:R-:W-:-:S04]  /*65e0*/  IMAD.MOV.U32 R175, RZ, RZ, R63 ;  /* 0x000000ffffaf7224 */ /* 0x000fc800078e003f */
[----:B--2---:R-:W-:Y:S01]  /*65f0*/  HMMA.16816.F32.BF16 R220, R8, R18, R72 ;  /* 0x0000001208dc723c */ /* 0x004fe20000041848 */
[----:B------:R-:W-:Y:S01]  /*6600*/  IMAD.MOV.U32 R186, RZ, RZ, R173 ;  /* 0x000000ffffba7224 */ /* 0x000fe200078e00ad */
[----:B------:R-:W-:-:S06]  /*6610*/  MOV R173, R62 ;  /* 0x0000003e00ad7202 */ /* 0x000fcc0000000f00 */
[-C--:B------:R-:W-:Y:S08]  /*6620*/  HMMA.16816.F32.BF16 R180, R8, R16.reuse, R92 ;  /* 0x0000001008b4723c */ /* 0x080ff0000004185c */
[C---:B------:R-:W-:Y:S08]  /*6630*/  HMMA.16816.F32.BF16 R200, R4.reuse, R16, R200 ;  /* 0x0000001004c8723c */ /* 0x040ff000000418c8 */
[----:B------:R-:W-:Y:S01]  /*6640*/  HMMA.16816.F32.BF16 R204, R4, R18, R124 ;  /* 0x0000001204cc723c */ /* 0x000fe2000004187c */
[----:B------:R-:W-:Y:S01]  /*6650*/  LDSM.16.MT88.4 R16, [R240+0x3100] ;  /* 0x00310000f010783b */ /* 0x000fe20000004200 */
[----:B------:R-:W-:Y:S01]  /*6660*/  IMAD.MOV.U32 R129, RZ, RZ, R96 ;  /* 0x000000ffff817224 */ /* 0x000fe200078e0060 */
[----:B------:R-:W-:Y:S01]  /*6670*/  MOV R130, R97 ;  /* 0x0000006100827202 */ /* 0x000fe20000000f00 */
[----:B------:R-:W-:-:S02]  /*6680*/  IMAD.MOV.U32 R187, RZ, RZ, R86 ;  /* 0x000000ffffbb7224 */ /* 0x000fc400078e0056 */
[----:B------:R-:W-:Y:S02]  /*6690*/  IMAD.MOV.U32 R63, RZ, RZ, R61 ;  /* 0x000000ffff3f7224 */ /* 0x000fe400078e003d */
[-C--:B-1----:R-:W-:Y:S08]  /*66a0*/  HMMA.16816.F32.BF16 R72, R4, R12.reuse, R212 ;  /* 0x0000000c0448723c */ /* 0x082ff000000418d4 */
[----:B------:R-:W-:Y:S08]  /*66b0*/  HMMA.16816.F32.BF16 R216, R8, R12, R88 ;  /* 0x0000000c08d8723c */ /* 0x000ff00000041858 */
[----:B------:R-:W-:Y:S01]  /*66c0*/  HMMA.16816.F32.BF16 R40, R4, R14, R120 ;  /* 0x0000000e0428723c */ /* 0x000fe20000041878 */
[----:B------:R-:W-:Y:S01]  /*66d0*/  MOV R96, R140 ;  /* 0x0000008c00607202 */ /* 0x000fe20000000f00 */
[----:B------:R-:W-:Y:S01]  /*66e0*/  IMAD.MOV.U32 R86, RZ, RZ, R84 ;  /* 0x000000ffff567224 */ /* 0x000fe200078e0054 */
[----:B------:R-:W-:Y:S01]  /*66f0*/  MOV R84, R251 ;  /* 0x000000fb00547202 */ /* 0x000fe20000000f00 */
[----:B------:R-:W-:-:S02]  /*6700*/  IMAD.MOV.U32 R62, RZ, RZ, R60 ;  /* 0x000000ffff3e7224 */ /* 0x000fc400078e003c */
[----:B------:R-:W-:Y:S02]  /*6710*/  IMAD.MOV.U32 R131, RZ, RZ, R98 ;  /* 0x000000ffff837224 */ /* 0x000fe400078e0062 */
[----:B------:R-:W-:Y:S01]  /*6720*/  IMAD.MOV.U32 R97, RZ, RZ, R141 ;  /* 0x000000ffff617224 */ /* 0x000fe200078e008d */
[----:B------:R-:W-:Y:S01]  /*6730*/  HMMA.16816.F32.BF16 R212, R8, R14, R68 ;  /* 0x0000000e08d4723c */ /* 0x000fe20000041844 */
[----:B------:R-:W1:Y:S07]  /*6740*/  LDSM.16.MT88.4 R12, [R239+0x3100] ;  /* 0x00310000ef0c783b */ /* 0x000e6e0000004200 */
[----:B------:R-:W-:Y:S01]  /*6750*/  HMMA.16816.F32.BF16 R88, R4, R24, R160 ;  /* 0x000000180458723c */ /* 0x000fe200000418a0 */
[----:B------:R-:W-:Y:S01]  /*6760*/  IMAD.MOV.U32 R140, RZ, RZ, R184 ;  /* 0x000000ffff8c7224 */ /* 0x000fe200078e00b8 */
[----:B------:R-:W-:Y:S01]  /*6770*/  MOV R61, R248 ;  /* 0x000000f8003d7202 */ /* 0x000fe20000000f00 */
[----:B------:R-:W-:Y:S01]  /*6780*/  FFMA.FTZ R2, R2, c[0x0][0x2d0], -R21 ;  /* 0x0000b40002027a23 */ /* 0x000fe20000010815 */
[----:B------:R-:W-:Y:S01]  /*6790*/  UIMAD.WIDE.U32 UR20, UR10, UR4, URZ ;  /* 0x000000040a1472a5 */ /* 0x000fe2000f8e003f */
[----:B------:R2:W5:Y:S02]  /*67a0*/  LDL.LU R251, [R1+0xbc] ;  /* 0x0000bc0001fb7983 */ /* 0x0005640000300800 */
[----:B------:R-:W-:Y:S01]  /*67b0*/  IMAD.MOV.U32 R163, RZ, RZ, R99 ;  /* 0x000000ffffa37224 */ /* 0x000fe200078e0063 */
[----:B------:R-:W-:Y:S01]  /*67c0*/  MOV R99, R143 ;  /* 0x0000008f00637202 */ /* 0x000fe20000000f00 */
        /* <DEDUP_REMOVED lines=13> */
[----:B------:R-:W-:Y:S02]  /*68a0*/  IMAD.MOV.U32 R85, RZ, RZ, R250 ;  /* 0x000000ffff557224 */ /* 0x000fe400078e00fa */
[----:B------:R-:W-:Y:S01]  /*68b0*/  IMAD.MOV.U32 R184, RZ, RZ, R86 ;  /* 0x000000ffffb87224 */ /* 0x000fe200078e0056 */
[----:B------:R-:W-:Y:S01]  /*68c0*/  MOV R86, R84 ;  /* 0x0000005400567202 */ /* 0x000fe20000000f00 */
[----:B------:R-:W-:Y:S02]  /*68d0*/  IMAD.MOV.U32 R173, RZ, RZ, R62 ;  /* 0x000000ffffad7224 */ /* 0x000fe400078e003e */
[----:B------:R-:W-:Y:S02]  /*68e0*/  IMAD.MOV.U32 R175, RZ, RZ, R63 ;  /* 0x000000ffffaf7224 */ /* 0x000fe400078e003f */
        /* <DEDUP_REMOVED lines=8> */
[----:B------:R-:W-:-:S05]  /*6970*/  IMAD.MOV.U32 R87, RZ, RZ, R85 ;  /* 0x000000ffff577224 */ /* 0x000fca00078e0055 */
[----:B------:R-:W-:Y:S01]  /*6980*/  HMMA.16816.F32.BF16 R108, R4, R18, R108 ;  /* 0x00000012046c723c */ /* 0x000fe2000004186c */
[----:B------:R-:W-:Y:S01]  /*6990*/  IMAD.MOV.U32 R127, RZ, RZ, R173 ;  /* 0x000000ffff7f7224 */ /* 0x000fe200078e00ad */
[----:B------:R-:W-:Y:S01]  /*69a0*/  MOV R129, R86 ;  /* 0x0000005600817202 */ /* 0x000fe20000000f00 */
[----:B------:R-:W-:-:S05]  /*69b0*/  IMAD.MOV.U32 R128, RZ, RZ, R175 ;  /* 0x000000ffff807224 */ /* 0x000fca00078e00af */
[----:B------:R-:W-:Y:S01]  /*69c0*/  HMMA.16816.F32.BF16 R36, R8, R18, R36 ;  /* 0x000000120824723c */ /* 0x000fe20000041824 */
[----:B------:R-:W-:Y:S01]  /*69d0*/  IMAD.MOV.U32 R70, RZ, RZ, R71 ;  /* 0x000000ffff467224 */ /* 0x000fe200078e0047 */
[----:B------:R1:W-:Y:S01]  /*69e0*/  MUFU.EX2 R19, R2 ;  /* 0x0000000200137308 */ /* 0x0003e20000000800 */
[----:B------:R-:W-:Y:S02]  /*69f0*/  IMAD.MOV.U32 R85, RZ, RZ, R246 ;  /* 0x000000ffff557224 */ /* 0x000fe400078e00f6 */
[----:B------:R-:W-:-:S03]  /*6a00*/  IMAD.MOV.U32 R161, RZ, RZ, R163 ;  /* 0x000000ffffa17224 */ /* 0x000fc600078e00a3 */
        /* <DEDUP_REMOVED lines=9> */
[----:B------:R-:W-:Y:S01]  /*6aa0*/  HMMA.16816.F32.BF16 R104, R4, R16, R104 ;  /* 0x000000100468723c */ /* 0x000fe20000041868 */
[----:B-1----:R-:W-:Y:S01]  /*6ab0*/  FFMA.FTZ R2, R69, c[0x0][0x2d0], -R21 ;  /* 0x0000b40045027a23 */ /* 0x002fe20000010815 */
[----:B------:R-:W-:Y:S01]  /*6ac0*/  @UP1 USHF.R.U32.HI UR10, URZ, UR5, UR21 ;  /* 0x000000053f0a1299 */ /* 0x000fe20008011615 */
[----:B------:R-:W-:Y:S01]  /*6ad0*/  IMAD.MOV.U32 R69, RZ, RZ, R70 ;  /* 0x000000ffff457224 */ /* 0x000fe200078e0046 */
[----:B------:R2:W5:Y:S01]  /*6ae0*/  LDL.LU R250, [R1+0xb8] ;  /* 0x0000b80001fa7983 */ /* 0x0005620000300800 */
[----:B------:R-:W-:-:S02]  /*6af0*/  IMAD.MOV.U32 R160, RZ, RZ, R85 ;  /* 0x000000ffffa07224 */ /* 0x000fc400078e0055 */
[----:B------:R-:W-:Y:S01]  /*6b00*/  IMAD.MOV.U32 R70, RZ, RZ, R71 ;  /* 0x000000ffff467224 */ /* 0x000fe200078e0047 */
[----:B------:R-:W-:Y:S01]  /*6b10*/  MOV R71, R124 ;  /* 0x0000007c00477202 */ /* 0x000fe20000000f00 */
[----:B------:R-:W-:Y:S02]  /*6b20*/  IMAD.MOV.U32 R128, RZ, RZ, R129 ;  /* 0x000000ffff807224 */ /* 0x000fe400078e0081 */
[----:B------:R-:W-:Y:S02]  /*6b30*/  IMAD.MOV.U32 R84, RZ, RZ, R247 ;  /* 0x000000ffff547224 */ /* 0x000fe400078e00f7 */
[----:B------:R-:W-:Y:S02]  /*6b40*/  IMAD.MOV.U32 R163, RZ, RZ, R184 ;  /* 0x000000ffffa37224 */ /* 0x000fe400078e00b8 */
[----:B------:R-:W-:Y:S01]  /*6b50*/  IMAD.MOV.U32 R99, RZ, RZ, R87 ;  /* 0x000000ffff637224 */ /* 0x000fe200078e0057 */
[----:B------:R-:W-:Y:S01]  /*6b60*/  MOV R60, R245 ;  /* 0x000000f5003c7202 */ /* 0x000fe20000000f00 */
[----:B------:R-:W-:Y:S01]  /*6b70*/  IMAD.MOV.U32 R129, RZ, RZ, R130 ;  /* 0x000000ffff817224 */ /* 0x000fe200078e0082 */
[----:B------:R-:W-:Y:S01]  /*6b80*/  MOV R130, R131 ;  /* 0x0000008300827202 */ /* 0x000fe20000000f00 */
[----:B------:R-:W-:-:S02]  /*6b90*/  IMAD.MOV.U32 R124, RZ, RZ, R125 ;  /* 0x000000ffff7c7224 */ /* 0x000fc400078e007d */
[----:B------:R-:W-:Y:S01]  /*6ba0*/  IMAD.MOV.U32 R61, RZ, RZ, R244 ;  /* 0x000000ffff3d7224 */ /* 0x000fe200078e00f4 */
[----:B------:R-:W-:Y:S01]  /*6bb0*/  HMMA.16816.F32.BF16 R208, R8, R26, R64 ;  /* 0x0000001a08d0723c */ /* 0x000fe20000041840 */
[----:B------:R-:W-:Y:S01]  /*6bc0*/  IMAD.MOV.U32 R125, RZ, RZ, R126 ;  /* 0x000000ffff7d7224 */ /* 0x000fe200078e007e */
[----:B------:R-:W-:Y:S01]  /*6bd0*/  MOV R126, R127 ;  /* 0x0000007f007e7202 */ /* 0x000fe20000000f00 */
[----:B------:R-:W-:-:S05]  /*6be0*/  IMAD.MOV.U32 R131, RZ, RZ, R160 ;  /* 0x000000ffff837224 */ /* 0x000fca00078e00a0 */
[----:B------:R-:W-:Y:S01]  /*6bf0*/  HMMA.16816.F32.BF16 R140, R8, R16, R112 ;  /* 0x00000010088c723c */ /* 0x000fe20000041870 */
[----:B------:R-:W-:Y:S01]  /*6c00*/  IMAD.MOV.U32 R160, RZ, RZ, R161 ;  /* 0x000000ffffa07224 */ /* 0x000fe200078e00a1 */
[----:B------:R-:W-:Y:S01]  /*6c10*/  MOV R161, R185 ;  /* 0x000000b900a17202 */ /* 0x000fe20000000f00 */
[----:B------:R-:W-:Y:S02]  /*6c20*/  IMAD.MOV.U32 R127, RZ, RZ, R128 ;  /* 0x000000ffff7f7224 */ /* 0x000fe400078e0080 */
[----:B------:R-:W-:Y:S01]  /*6c30*/  IMAD.MOV.U32 R175, RZ, RZ, R243 ;  /* 0x000000ffffaf7224 */ /* 0x000fe200078e00f3 */
[----:B------:R-:W-:Y:S01]  /*6c40*/  UIADD3 UR10, UR10, UR7, -UR12 ;  /* 0x000000070a0a7290 */ /* 0x000fe2000fffe80c */
        /* <DEDUP_REMOVED lines=15> */
[----:B------:R1:W3:Y:S01]  /*6d40*/  MUFU.EX2 R22, R2 ;  /* 0x0000000200167308 */ /* 0x0002e20000000800 */
[----:B------:R-:W-:Y:S01]  /*6d50*/  MOV R135, R242 ;  /* 0x000000f200877202 */ /* 0x000fe20000000f00 */
[----:B------:R-:W-:Y:S04]  /*6d60*/  LDSM.16.MT88.4 R80, [R237+0x3900] ;  /* 0x00390000ed50783b */ /* 0x000fe80000004200 */
[----:B------:R-:W-:Y:S01]  /*6d70*/  LDSM.16.MT88.4 R112, [R240+0x3900] ;  /* 0x00390000f070783b */ /* 0x000fe20000004200 */
[----:B------:R-:W-:-:S03]  /*6d80*/  USHF.R.S32.HI UR4, URZ, 0x1f, UR10 ;  /* 0x0000001f3f047899 */ /* 0x000fc6000801140a */
[----:B------:R2:W5:Y:S01]  /*6d90*/  LDL.LU R248, [R1+0xb0] ;  /* 0x0000b00001f87983 */ /* 0x0005620000300800 */
[----:B-1----:R-:W-:Y:S01]  /*6da0*/  FFMA.FTZ R2, R69, c[0x0][0x2d0], -R21 ;  /* 0x0000b40045027a23 */ /* 0x002fe20000010815 */
[----:B------:R-:W-:Y:S01]  /*6db0*/  HMMA.16816.F32.BF16 R84, R8, R24, R116 ;  /* 0x000000180854723c */ /* 0x000fe20000041874 */
[----:B------:R-:W-:-:S07]  /*6dc0*/  IMAD.MOV.U32 R69, RZ, RZ, R70 ;  /* 0x000000ffff457224 */ /* 0x000fce00078e0046 */
[----:B------:R-:W-:Y:S01]  /*6dd0*/  HMMA.16816.F32.BF16 R60, R4, R14, R148 ;  /* 0x0000000e043c723c */ /* 0x000fe20000041894 */
        /* <DEDUP_REMOVED lines=14> */
[----:B------:R1:W-:Y:S01]  /*6ec0*/  MUFU.EX2 R23, R2 ;  /* 0x0000000200177308 */ /* 0x0003e20000000800 */
[----:B------:R-:W4:Y:S01]  /*6ed0*/  LDSM.16.MT88.4 R148, [R237+0x1900] ;  /* 0x00190000ed94783b */ /* 0x000f220000004200 */
[----:B------:R-:W-:-:S03]  /*6ee0*/  ULEA.HI UR4, UR4, UR10, URZ, 0x6 ;  /* 0x0000000a04047291 */ /* 0x000fc6000f8f303f */
[----:B------:R2:W5:Y:S01]  /*6ef0*/  LDL.LU R247, [R1+0xac] ;  /* 0x0000ac0001f77983 */ /* 0x0005620000300800 */
[----:B-1----:R-:W-:Y:S01]  /*6f00*/  FFMA.FTZ R2, R69, c[0x0][0x2d0], -R21 ;  /* 0x0000b40045027a23 */ /* 0x002fe20000010815 */
[----:B------:R-:W-:Y:S01]  /*6f10*/  MOV R69, R70 ;  /* 0x0000004600457202 */ /* 0x000fe20000000f00 */
[----:B------:R-:W-:Y:S01]  /*6f20*/  IMAD.MOV.U32 R70, RZ, RZ, R71 ;  /* 0x000000ffff467224 */ /* 0x000fe200078e0047 */
[----:B------:R2:W5:Y:S01]  /*6f30*/  LDL.LU R246, [R1+0xa8] ;  /* 0x0000a80001f67983 */ /* 0x0005620000300800 */
[----:B------:R1:W-:Y:S01]  /*6f40*/  MUFU.EX2 R24, R2 ;  /* 0x0000000200187308 */ /* 0x0003e20000000800 */
[----:B------:R-:W-:Y:S01]  /*6f50*/  MOV R71, R124 ;  /* 0x0000007c00477202 */ /* 0x000fe20000000f00 */
[----:B------:R-:W-:Y:S01]  /*6f60*/  IMAD.MOV.U32 R124, RZ, RZ, R125 ;  /* 0x000000ffff7c7224 */ /* 0x000fe200078e007d */
[----:B------:R-:W-:Y:S01]  /*6f70*/  MOV R125, R126 ;  /* 0x0000007e007d7202 */ /* 0x000fe20000000f00 */
[----:B------:R-:W-:Y:S01]  /*6f80*/  IMAD.MOV.U32 R126, RZ, RZ, R127 ;  /* 0x000000ffff7e7224 */ /* 0x000fe200078e007f */
[----:B------:R2:W5:Y:S01]  /*6f90*/  LDL.LU R245, [R1+0xa4] ;  /* 0x0000a40001f57983 */ /* 0x0005620000300800 */
[----:B-1----:R-:W-:Y:S01]  /*6fa0*/  FFMA.FTZ R2, R69, c[0x0][0x2d0], -R20 ;  /* 0x0000b40045027a23 */ /* 0x002fe20000010814 */
[----:B------:R-:W-:Y:S01]  /*6fb0*/  MOV R69, R70 ;  /* 0x0000004600457202 */ /* 0x000fe20000000f00 */
[----:B------:R-:W-:Y:S01]  /*6fc0*/  IMAD.MOV.U32 R70, RZ, RZ, R71 ;  /* 0x000000ffff467224 */ /* 0x000fe200078e0047 */
[----:B------:R-:W-:Y:S01]  /*6fd0*/  MOV R127, R128 ;  /* 0x00000080007f7202 */ /* 0x000fe20000000f00 */
[----:B------:R1:W-:Y:S01]  /*6fe0*/  MUFU.EX2 R15, R2 ;  /* 0x00000002000f7308 */ /* 0x0003e20000000800 */
[----:B------:R-:W-:Y:S01]  /*6ff0*/  MOV R71, R126 ;  /* 0x0000007e00477202 */ /* 0x000fe20000000f00 */
[----:B------:R-:W-:-:S02]  /*7000*/  FADD.FTZ R5, R230, R229 ;  /* 0x000000e5e6057221 */ /* 0x000fc40000010000 */
[----:B------:R-:W-:Y:S02]  /*7010*/  FADD.FTZ R4, R227, R226 ;  /* 0x000000e2e3047221 */ /* 0x000fe40000010000 */
[----:B------:R-:W-:Y:S01]  /*7020*/  FADD.FTZ R8, R225, R224 ;  /* 0x000000e0e1087221 */ /* 0x000fe20000010000 */
[----:B------:R-:W-:Y:S01]  /*7030*/  USHF.R.S32.HI UR5, URZ, 0x6, UR4 ;  /* 0x000000063f057899 */ /* 0x000fe20008011404 */
[----:B------:R2:W5:Y:S01]  /*7040*/  LDL.LU R244, [R1+0xa0] ;  /* 0x0000a00001f47983 */ /* 0x0005620000300800 */
[----:B-1----:R-:W-:Y:S02]  /*7050*/  FFMA.FTZ R2, R69, c[0x0][0x2d0], -R20 ;  /* 0x0000b40045027a23 */ /* 0x002fe40000010814 */
[----:B------:R-:W-:Y:S02]  /*7060*/  IMAD.MOV.U32 R126, RZ, RZ, R127 ;  /* 0x000000ffff7e7224 */ /* 0x000fe400078e007f */
[----:B------:R-:W-:Y:S01]  /*7070*/  IMAD.MOV.U32 R128, RZ, RZ, R129 ;  /* 0x000000ffff807224 */ /* 0x000fe200078e0081 */
[----:B------:R1:W1:Y:S01]  /*7080*/  MUFU.EX2 R17, R2 ;  /* 0x0000000200117308 */ /* 0x0002620000000800 */
[----:B------:R-:W-:Y:S01]  /*7090*/  FADD.FTZ R25, R234, R5 ;  /* 0x00000005ea197221 */ /* 0x000fe20000010000 */
[----:B------:R-:W-:Y:S01]  /*70a0*/  MOV R226, R131 ;  /* 0x0000008300e27202 */ /* 0x000fe20000000f00 */
[----:B------:R-:W-:-:S02]  /*70b0*/  IMAD.MOV.U32 R230, RZ, RZ, R130 ;  /* 0x000000ffffe67224 */ /* 0x000fc400078e0082 */
[----:B------:R-:W-:Y:S01]  /*70c0*/  IMAD.MOV.U32 R225, RZ, RZ, R98 ;  /* 0x000000ffffe17224 */ /* 0x000fe200078e0062 */
[----:B------:R-:W-:Y:S01]  /*70d0*/  MOV R224, R97 ;  /* 0x0000006100e07202 */ /* 0x000fe20000000f00 */
[----:B------:R-:W-:Y:S01]  /*70e0*/  IMAD.MOV.U32 R227, RZ, RZ, R96 ;  /* 0x000000ffffe37224 */ /* 0x000fe200078e0060 */
[----:B------:R2:W5:Y:S01]  /*70f0*/  LDL.LU R243, [R1+0x9c] ;  /* 0x00009c0001f37983 */ /* 0x0005620000300800 */
[--C-:B-1----:R-:W-:Y:S01]  /*7100*/  FFMA.FTZ R2, R70, c[0x0][0x2d0], -R20.reuse ;  /* 0x0000b40046027a23 */ /* 0x102fe20000010814 */
[----:B------:R-:W-:Y:S02]  /*7110*/  MOV R127, R128 ;  /* 0x00000080007f7202 */ /* 0x000fe40000000f00 */
[----:B------:R2:W5:Y:S01]  /*7120*/  LDL.LU R242, [R1+0x98] ;  /* 0x0000980001f27983 */ /* 0x0005620000300800 */
[----:B------:R1:W-:Y:S02]  /*7130*/  MUFU.EX2 R21, R2 ;  /* 0x0000000200157308 */ /* 0x0003e40000000800 */
[----:B-1----:R-:W-:-:S06]  /*7140*/  FFMA.FTZ R2, R71, c[0x0][0x2d0], -R20 ;  /* 0x0000b40047027a23 */ /* 0x002fcc0000010814 */
[----:B------:R1:W1:Y:S02]  /*7150*/  MUFU.EX2 R20, R2 ;  /* 0x0000000200147308 */ /* 0x0002640000000800 */
[----:B-1----:R-:W-:-:S06]  /*7160*/  FFMA.FTZ R2, R124, c[0x0][0x2d0], -R3 ;  /* 0x0000b4007c027a23 */ /* 0x002fcc0000010803 */
[----:B------:R1:W-:Y:S02]  /*7170*/  MUFU.EX2 R11, R2 ;  /* 0x00000002000b7308 */ /* 0x0003e40000000800 */
[----:B-1----:R-:W-:-:S06]  /*7180*/  FFMA.FTZ R2, R125, c[0x0][0x2d0], -R3 ;  /* 0x0000b4007d027a23 */ /* 0x002fcc0000010803 */
[----:B------:R1:W1:Y:S02]  /*7190*/  MUFU.EX2 R14, R2 ;  /* 0x00000002000e7308 */ /* 0x0002640000000800 */
[----:B-1----:R-:W-:-:S06]  /*71a0*/  FFMA.FTZ R2, R126, c[0x0][0x2d0], -R3 ;  /* 0x0000b4007e027a23 */ /* 0x002fcc0000010803 */
[----:B------:R1:W-:Y:S01]  /*71b0*/  MUFU.EX2 R16, R2 ;  /* 0x0000000200107308 */ /* 0x0003e20000000800 */
[----:B------:R-:W-:Y:S02]  /*71c0*/  FFMA.FTZ R3, R127, c[0x0][0x2d0], -R3 ;  /* 0x0000b4007f037a23 */ /* 0x000fe40000010803 */
[----:B-1----:R-:W-:-:S05]  /*71d0*/  FFMA.FTZ R2, R235, c[0x0][0x2d0], -R0 ;  /* 0x0000b400eb027a23 */ /* 0x002fca0000010800 */
[----:B------:R1:W-:Y:S01]  /*71e0*/  MUFU.EX2 R9, R2 ;  /* 0x0000000200097308 */ /* 0x0003e20000000800 */
[----:B------:R-:W-:Y:S01]  /*71f0*/  MOV R129, R160 ;  /* 0x000000a000817202 */ /* 0x000fe20000000f00 */
[----:B-1----:R-:W-:-:S06]  /*7200*/  FFMA.FTZ R2, R233, c[0x0][0x2d0], -R0 ;  /* 0x0000b400e9027a23 */ /* 0x002fcc0000010800 */
[----:B------:R1:W1:Y:S01]  /*7210*/  MUFU.EX2 R10, R2 ;  /* 0x00000002000a7308 */ /* 0x0002620000000800 */
[----:B------:R-:W-:Y:S01]  /*7220*/  IMAD.MOV.U32 R160, RZ, RZ, R161 ;  /* 0x000000ffffa07224 */ /* 0x000fe200078e00a1 */
[----:B------:R-:W-:-:S06]  /*7230*/  MOV R161, R185 ;  /* 0x000000b900a17202 */ /* 0x000fcc0000000f00 */
[----:B------:R2:W2:Y:S01]  /*7240*/  MUFU.EX2 R18, R3 ;  /* 0x0000000300127308 */ /* 0x0004a20000000800 */
[----:B-1----:R-:W-:-:S07]  /*7250*/  FFMA.FTZ R2, R231, c[0x0][0x2d0], -R0 ;  /* 0x0000b400e7027a23 */ /* 0x002fce0000010800 */
[----:B------:R1:W-:Y:S01]  /*7260*/  MUFU.EX2 R13, R2 ;  /* 0x00000002000d7308 */ /* 0x0003e20000000800 */
[----:B--2---:R-:W-:-:S07]  /*7270*/  FFMA.FTZ R3, R232, c[0x0][0x2d0], -R0 ;  /* 0x0000b400e8037a23 */ /* 0x004fce0000010800 */
[----:B------:R-:W2:Y:S01]  /*7280*/  MUFU.EX2 R12, R3 ;  /* 0x00000003000c7308 */ /* 0x000ea20000000800 */
[----:B-1----:R-:W-:Y:S02]  /*7290*/  FADD.FTZ R2, R228, R4 ;  /* 0x00000004e4027221 */ /* 0x002fe40000010000 */
[----:B------:R-:W1:Y:S01]  /*72a0*/  LDSM.16.MT88.4 R4, [R239+0x3900] ;  /* 0x00390000ef04783b */ /* 0x000e620000004200 */
        /* <DEDUP_REMOVED lines=16> */
[----:B---3--:R-:W-:Y:S01]  /*73b0*/  F2FP.BF16.PACK_AB R128, R22, R19 ;  /* 0x000000131680723e */ /* 0x008fe200000010ff */
[----:B------:R-:W-:Y:S01]  /*73c0*/  IMAD.MOV.U32 R185, RZ, RZ, R186 ;  /* 0x000000ffffb97224 */ /* 0x000fe200078e00ba */
[----:B------:R-:W-:Y:S02]  /*73d0*/  F2FP.BF16.PACK_AB R129, R17, R15 ;  /* 0x0000000f1181723e */ /* 0x000fe400000010ff */
[----:B------:R-:W-:-:S02]  /*73e0*/  F2FP.BF16.PACK_AB R130, R24, R23 ;  /* 0x000000171882723e */ /* 0x000fc400000010ff */
[----:B------:R-:W-:Y:S02]  /*73f0*/  F2FP.BF16.PACK_AB R131, R20, R21 ;  /* 0x000000151483723e */ /* 0x000fe400000010ff */
[----:B------:R-:W-:Y:S02]  /*7400*/  F2FP.BF16.PACK_AB R124, R14, R11 ;  /* 0x0000000b0e7c723e */ /* 0x000fe400000010ff */
[----:B------:R-:W-:Y:S02]  /*7410*/  F2FP.BF16.PACK_AB R125, R10, R9 ;  /* 0x000000090a7d723e */ /* 0x000fe400000010ff */
[----:B------:R-:W-:Y:S02]  /*7420*/  F2FP.BF16.PACK_AB R126, R18, R16 ;  /* 0x00000010127e723e */ /* 0x000fe400000010ff */
[----:B--2---:R-:W-:Y:S01]  /*7430*/  F2FP.BF16.PACK_AB R127, R13, R12 ;  /* 0x0000000c0d7f723e */ /* 0x004fe200000010ff */
[----:B------:R-:W-:Y:S01]  /*7440*/  FADD.FTZ R0, R173, R172 ;  /* 0x000000acad007221 */ /* 0x000fe20000010000 */
[----:B------:R-:W-:Y:S01]  /*7450*/  MOV R186, R187 ;  /* 0x000000bb00ba7202 */ /* 0x000fe20000000f00 */
[----:B------:R-:W-:Y:S01]  /*7460*/  IMAD.MOV.U32 R187, RZ, RZ, R241 ;  /* 0x000000ffffbb7224 */ /* 0x000fe200078e00f1 */
[-C--:B----4-:R-:W-:Y:S01]  /*7470*/  HMMA.16816.F32.BF16 R144, R128, R148.reuse, R144 ;  /* 0x000000948090723c */ /* 0x090fe20000041890 */
[----:B------:R-:W-:Y:S01]  /*7480*/  IMAD.MOV.U32 R99, RZ, RZ, R174 ;  /* 0x000000ffff637224 */ /* 0x000fe200078e00ae */
[----:B------:R-:W-:Y:S01]  /*7490*/  MOV R184, R175 ;  /* 0x000000af00b87202 */ /* 0x000fe20000000f00 */
[----:B------:R-:W-:Y:S01]  /*74a0*/  FADD.FTZ R3, R70, R0 ;  /* 0x0000000046037221 */ /* 0x000fe20000010000 */
[----:B------:R-:W-:Y:S01]  /*74b0*/  MOV R0, R187 ;  /* 0x000000bb00007202 */ /* 0x000fe20000000f00 */
[----:B------:R-:W2:Y:S03]  /*74c0*/  LDSM.16.MT88.4 R172, [R240+0x1900] ;  /* 0x00190000f0ac783b */ /* 0x000ea60000004200 */
[----:B------:R-:W-:Y:S01]  /*74d0*/  HMMA.16816.F32.BF16 R156, R124, R148, R156 ;  /* 0x000000947c9c723c */ /* 0x000fe2000004189c */
[----:B------:R-:W-:Y:S01]  /*74e0*/  MOV R234, R99 ;  /* 0x0000006300ea7202 */ /* 0x000fe20000000f00 */
[----:B------:R-:W-:Y:S01]  /*74f0*/  FADD.FTZ R0, R0, R8 ;  /* 0x0000000800007221 */ /* 0x000fe20000010000 */
[----:B------:R-:W-:-:S05]  /*7500*/  MOV R71, R160 ;  /* 0x000000a000477202 */ /* 0x000fca0000000f00 */
[-C--:B------:R-:W-:Y:S01]  /*7510*/  HMMA.16816.F32.BF16 R164, R124, R150.reuse, R164 ;  /* 0x000000967ca4723c */ /* 0x080fe200000418a4 */
[----:B------:R-:W-:Y:S01]  /*7520*/  IMAD.MOV.U32 R228, RZ, RZ, R184 ;  /* 0x000000ffffe47224 */ /* 0x000fe200078e00b8 */
[----:B------:R-:W3:Y:S04]  /*7530*/  LDSM.16.MT88.4 R160, [R238+0x1900] ;  /* 0x00190000eea0783b */ /* 0x000ee80000004200 */
[----:B------:R-:W-:Y:S02]  /*7540*/  LDSM.16.MT88.4 R96, [R238+0x3900] ;  /* 0x00390000ee60783b */ /* 0x000fe40000004200 */
[----:B------:R-:W-:Y:S01]  /*7550*/  HMMA.16816.F32.BF16 R148, R128, R150, R28 ;  /* 0x000000968094723c */ /* 0x000fe2000004181c */
[----:B------:R-:W-:Y:S01]  /*7560*/  UISETP.LT.AND UP0, UPT, URZ, UR5, UPT ;  /* 0x000000053f00728c */ /* 0x000fe2000bf01270 */
[----:B------:R4:W5:Y:S01]  /*7570*/  LDL.LU R241, [R1+0x94] ;  /* 0x0000940001f17983 */ /* 0x0009620000300800 */
[----:B------:R-:W-:-:S02]  /*7580*/  FADD.FTZ R0, R234, R0 ;  /* 0x00000000ea007221 */ /* 0x000fc40000010000 */
[----:B------:R-:W-:-:S03]  /*7590*/  FADD.FTZ R2, R228, R2 ;  /* 0x00000002e4027221 */ /* 0x000fc60000010000 */
[-C--:B-1----:R-:W-:Y:S01]  /*75a0*/  HMMA.16816.F32.BF16 R120, R124, R4.reuse, R120 ;  /* 0x000000047c78723c */ /* 0x082fe20000041878 */
[----:B------:R-:W-:Y:S01]  /*75b0*/  IMAD.MOV.U32 R30, RZ, RZ, R186 ;  /* 0x000000ffff1e7224 */ /* 0x000fe200078e00ba */
[----:B------:R-:W-:Y:S01]  /*75c0*/  MOV R31, R185 ;  /* 0x000000b9001f7202 */ /* 0x000fe20000000f00 */
[----:B------:R4:W5:Y:S02]  /*75d0*/  LDL.LU R236, [R1+0x90] ;  /* 0x0000900001ec7983 */ /* 0x0009640000300800 */
[----:B------:R-:W-:Y:S02]  /*75e0*/  FADD.FTZ R8, R30, R3 ;  /* 0x000000031e087221 */ /* 0x000fe40000010000 */
[----:B------:R-:W-:Y:S01]  /*75f0*/  FADD.FTZ R3, R31, R25 ;  /* 0x000000191f037221 */ /* 0x000fe20000010000 */
[----:B------:R-:W-:Y:S01]  /*7600*/  HMMA.16816.F32.BF16 R116, R128, R4, R116 ;  /* 0x000000048074723c */ /* 0x000fe20000041874 */
[----:B------:R-:W-:Y:S01]  /*7610*/  FADD.FTZ R8, R225, R8 ;  /* 0x00000008e1087221 */ /* 0x000fe20000010000 */
[----:B------:R-:W-:Y:S01]  /*7620*/  MOV R27, R71 ;  /* 0x00000047001b7202 */ /* 0x000fe20000000f00 */
[----:B------:R-:W1:Y:S04]  /*7630*/  LDSM.16.MT88.4 R184, [R239+0x1900] ;  /* 0x00190000efb8783b */ /* 0x000e680000004200 */
        /* <DEDUP_REMOVED lines=44> */
[----:B------:R1:W-:Y:S01]  /*7900*/  STL [R1+0x64], R0 ;  /* 0x0000640001007387 */ /* 0x0003e20000100800 */
[----:B------:R-:W-:Y:S01]  /*7910*/  FADD.FTZ R5, R20, R2 ;  /* 0x0000000214057221 */ /* 0x000fe20000010000 */
[----:B------:R-:W-:Y:S01]  /*7920*/  UIADD3 UR10, UR6, -0x2, URZ ;  /* 0xfffffffe060a7890 */ /* 0x000fe2000fffe03f */
[----:B------:R-:W-:Y:S01]  /*7930*/  FADD.FTZ R2, R18, R3 ;  /* 0x0000000312027221 */ /* 0x000fe20000010000 */
[----:B------:R-:W-:Y:S02]  /*7940*/  USEL UR5, URZ, UR5, !UP0 ;  /* 0x000000053f057287 */ /* 0x000fe4000c000000 */
[----:B------:R4:W-:Y:S02]  /*7950*/  STL [R1+0x74], R5 ;  /* 0x0000740501007387 */ /* 0x0009e40000100800 */
[----:B------:R-:W-:-:S06]  /*7960*/  UISETP.GE.AND UP0, UPT, UR10, UR5, UPT ;  /* 0x000000050a00728c */ /* 0x000fcc000bf06270 */
[----:B------:R-:W-:Y:S01]  /*7970*/  PLOP3.LUT P0, PT, PT, PT, UP0, 0x80, 0x0 ;  /* 0x000000000000781c */ /* 0x000fe20003f0f008 */
[----:B-1----:R-:W-:-:S05]  /*7980*/  FADD.FTZ R0, R13, R4 ;  /* 0x000000040d007221 */ /* 0x002fca0000010000 */
[----:B------:R4:W-:Y:S04]  /*7990*/  STL [R1+0x6c], R0 ;  /* 0x00006c0001007387 */ /* 0x0009e80000100800 */
[----:B------:R4:W-:Y:S01]  /*79a0*/  STL [R1+0x70], R2 ;  /* 0x0000700201007387 */ /* 0x0009e20000100800 */
[-C--:B--2---:R-:W-:Y:S08]  /*79b0*/  HMMA.16816.F32.BF16 R168, R128, R172.reuse, R168 ;  /* 0x000000ac80a8723c */ /* 0x084ff000000418a8 */
[C---:B------:R-:W-:Y:S08]  /*79c0*/  HMMA.16816.F32.BF16 R192, R124.reuse, R172, R192 ;  /* 0x000000ac7cc0723c */ /* 0x040ff000000418c0 */
[-C--:B------:R-:W-:Y:S08]  /*79d0*/  HMMA.16816.F32.BF16 R196, R124, R174.reuse, R196 ;  /* 0x000000ae7cc4723c */ /* 0x080ff000000418c4 */
[C---:B------:R-:W-:Y:S08]  /*79e0*/  HMMA.16816.F32.BF16 R172, R128.reuse, R174, R76 ;  /* 0x000000ae80ac723c */ /* 0x040ff0000004184c */
[-C--:B---3--:R-:W-:Y:S08]  /*79f0*/  HMMA.16816.F32.BF16 R152, R128, R160.reuse, R152 ;  /* 0x000000a08098723c */ /* 0x088ff00000041898 */
        /* <DEDUP_REMOVED lines=19> */
[-C--:B------:R-:W-:Y:S08]  /*7b30*/  HMMA.16816.F32.BF16 R124, R124, R6.reuse, R60 ;  /* 0x000000067c7c723c */ /* 0x080ff0000004183c */
[----:B------:R-:W-:Y:S01]  /*7b40*/  HMMA.16816.F32.BF16 R128, R128, R6, R64 ;  /* 0x000000068080723c */ /* 0x000fe20000041840 */
[----:B------:R-:W-:Y:S07]  /*7b50*/  @!P0 BRA `(.L_x_1792) ;  /* 0x000055d000008947 */ /* 0x000fee0003800000 */
[----:B----4-:R-:W2:Y:S04]  /*7b60*/  LDL.LU R136, [R1+0x5c] ;  /* 0x00005c0001887983 */ /* 0x010ea80000300800 */
[----:B------:R-:W2:Y:S04]  /*7b70*/  LDL R26, [R1+0x60] ;  /* 0x00006000011a7983 */ /* 0x000ea80000100800 */
[----:B------:R-:W3:Y:S04]  /*7b80*/  LDL R235, [R1+0x7c] ;  /* 0x00007c0001eb7983 */ /* 0x000ee80000100800 */
[----:B------:R-:W4:Y:S04]  /*7b90*/  LDL R27, [R1+0x8c] ;  /* 0x00008c00011b7983 */ /* 0x000f280000100800 */
[----:B------:R-:W4:Y:S01]  /*7ba0*/  LDL R135, [R1+0x84] ;  /* 0x0000840001877983 */ /* 0x000f220000100800 */
[----:B------:R-:W-:-:S02]  /*7bb0*/  PLOP3.LUT P1, PT, PT, PT, UP1, 0x80, 0x0 ;  /* 0x000000000000781c */ /* 0x000fc40003f2f018 */
[----:B------:R-:W-:Y:S01]  /*7bc0*/  PLOP3.LUT P0, PT, PT, PT, UP1, 0x80, 0x0 ;  /* 0x000000000000781c */ /* 0x000fe20003f0f018 */
[----:B------:R-:W-:Y:S02]  /*7bd0*/  IMAD.MOV.U32 R133, RZ, RZ, R138 ;  /* 0x000000ffff857224 */ /* 0x000fe400078e008a */
[----:B------:R-:W-:Y:S02]  /*7be0*/  IMAD.MOV.U32 R132, RZ, RZ, R139 ;  /* 0x000000ffff847224 */ /* 0x000fe400078e008b */
[----:B------:R-:W-:Y:S01]  /*7bf0*/  IMAD.MOV.U32 R140, RZ, RZ, R134 ;  /* 0x000000ffff8c7224 */ /* 0x000fe200078e0086 */
[----:B------:R-:W-:Y:S01]  /*7c00*/  UMOV UR4, 0xffffffc0 ;  /* 0xffffffc000047882 */ /* 0x000fe20000000000 */
[C---:B--2---:R-:W-:Y:S01]  /*7c10*/  SHF.L.U64.HI R0, R26.reuse, 0x1, R136 ;  /* 0x000000011a007819 */ /* 0x044fe20000010288 */
[----:B------:R-:W-:-:S04]  /*7c20*/  IMAD.SHL.U32 R4, R26, 0x2, RZ ;  /* 0x000000021a047824 */ /* 0x000fc800078e00ff */
[----:B------:R3:W-:Y:S01]  /*7c30*/  STL [R1+0x48], R0 ;  /* 0x0000480001007387 */ /* 0x0007e20000100800 */
[C---:B----4-:R-:W-:Y:S02]  /*7c40*/  SHF.L.U64.HI R3, R135.reuse, 0x1, R27 ;  /* 0x0000000187037819 */ /* 0x050fe4000001021b */
[----:B------:R-:W-:Y:S01]  /*7c50*/  SHF.L.U32 R2, R135, 0x1, RZ ;  /* 0x0000000187027819 */ /* 0x000fe200000006ff */
[----:B------:R1:W-:Y:S04]  /*7c60*/  STL [R1+0x88], R4 ;  /* 0x0000880401007387 */ /* 0x0003e80000100800 */
[----:B------:R1:W-:Y:S01]  /*7c70*/  STL [R1+0x44], R3 ;  /* 0x0000440301007387 */ /* 0x0003e20000100800 */
[----:B---3--:R-:W-:-:S03]  /*7c80*/  @P1 IMAD.HI.U32 R0, R235, c[0x0][0x2c8], RZ ;  /* 0x0000b200eb001a27 */ /* 0x008fc600078e00ff */
[----:B------:R1:W-:Y:S02]  /*7c90*/  STL [R1+0x40], R2 ;  /* 0x0000400201007387 */ /* 0x0003e40000100800 */
[----:B------:R-:W-:-:S05]  /*7ca0*/  @P0 SHF.R.U32.HI R0, RZ, c[0x0][0x2cc], R0 ;  /* 0x0000b300ff000a19 */ /* 0x000fca0000011600 */
[----:B------:R1:W-:Y:S01]  /*7cb0*/  @P0 STL [R1+0x78], R0 ;  /* 0x0000780001000387 */ /* 0x0003e20000100800 */
[----:B------:R-:W-:-:S03]  /*7cc0*/  MOV R136, R137 ;  /* 0x0000008900887202 */ /* 0x000fc60000000f00 */
.L_x_1795:
[----:B-1----:R-:W2:Y:S01]  /*7cd0*/  LDL R3, [R1+0x8] ;  /* 0x0000080001037983 */ /* 0x002ea20000100800 */
[----:B------:R-:W-:Y:S04]  /*7ce0*/  DEPBAR.LE SB0, 0x0 ;  /* 0x000080000000791a */ /* 0x000fe80000000000 */
[----:B------:R-:W3:Y:S04]  /*7cf0*/  LDL R2, [R1+0x4] ;  /* 0x0000040001027983 */ /* 0x000ee80000100800 */
[----:B------:R-:W-:Y:S01]  /*7d00*/  BAR.SYNC.DEFER_BLOCKING 0x0 ;  /* 0x0000000000007b1d */ /* 0x000fe20000010000 */
[----:B------:R-:W-:Y:S05]  /*7d10*/  ISETP.LE.AND P0, PT, RZ, UR10, PT ;  /* 0x0000000aff007c0c */ /* 0x000fea000bf03270 */
[----:B------:R-:W4:Y:S04]  /*7d20*/  LDL R0, [R1] ;  /* 0x0000000001007983 */ /* 0x000f280000100800 */
[----:B-----5:R1:W1:Y:S04]  /*7d30*/  LDSM.16.M88.4 R64, [R243+0x8100] ;  /* 0x00810000f340783b */ /* 0x0202680000000200 */
        /* <DEDUP_REMOVED lines=8> */
[----:B--2---:R2:W1:Y:S04]  /*7dc0*/  LDSM.16.M88.4 R224, [R3] ;  /* 0x0000000003e0783b */ /* 0x0044680000000200 */
[----:B---3--:R2:W3:Y:S04]  /*7dd0*/  LDSM.16.M88.4 R228, [R2] ;  /* 0x0000000002e4783b */ /* 0x0084e80000000200 */
[----:B----4-:R2:W4:Y:S01]  /*7de0*/  LDSM.16.M88.4 R232, [R0] ;  /* 0x0000000000e8783b */ /* 0x0105220000000200 */
[----:B------:R-:W-:-:S05]  /*7df0*/  @!P0 BRA `(.L_x_1793) ;  /* 0x0000038000008947 */ /* 0x000fca0003800000 */
[----:B------:R-:W5:Y:S01]  /*7e00*/  LDL R4, [R1+0x58] ;  /* 0x0000580001047983 */ /* 0x000f620000100800 */
[----:B------:R-:W-:Y:S03]  /*7e10*/  SEL R25, RZ, 0x10, P5 ;  /* 0x00000010ff197807 */ /* 0x000fe60002800000 */
[----:B--2---:R-:W2:Y:S04]  /*7e20*/  LDL R5, [R1+0x4c] ;  /* 0x00004c0001057983 */ /* 0x004ea80000100800 */
[----:B----4-:R-:W4:Y:S04]  /*7e30*/  LDL R27, [R1+0x88] ;  /* 0x00008800011b7983 */ /* 0x010f280000100800 */
[----:B---3--:R-:W3:Y:S04]  /*7e40*/  LDL R28, [R1+0x40] ;  /* 0x00004000011c7983 */ /* 0x008ee80000100800 */
[----:B------:R-:W3:Y:S04]  /*7e50*/  LDL R26, [R1+0x48] ;  /* 0x00004800011a7983 */ /* 0x000ee80000100800 */
[----:B------:R-:W3:Y:S04]  /*7e60*/  LDL R24, [R1+0x44] ;  /* 0x0000440001187983 */ /* 0x000ee80000100800 */
[----:B------:R-:W3:Y:S01]  /*7e70*/  LDL R23, [R1+0x50] ;  /* 0x0000500001177983 */ /* 0x000ee20000100800 */
[----:B-----5:R-:W-:Y:S01]  /*7e80*/  SHF.R.S32.HI R0, RZ, 0x1f, R4 ;  /* 0x0000001fff007819 */ /* 0x020fe20000011404 */
[----:B------:R-:W-:Y:S04]  /*7e90*/  IMAD.WIDE.U32 R2, R4, c[0x0][0x208], RZ ;  /* 0x0000820004027a25 */ /* 0x000fe800078e00ff */
[----:B------:R-:W-:Y:S04]  /*7ea0*/  IMAD R0, R0, c[0x0][0x208], RZ ;  /* 0x0000820000007a24 */ /* 0x000fe800078e02ff */
[----:B------:R-:W-:Y:S01]  /*7eb0*/  IMAD R0, R4, c[0x0][0x20c], R0 ;  /* 0x0000830004007a24 */ /* 0x000fe200078e0200 */
[----:B--2---:R-:W-:Y:S03]  /*7ec0*/  SHF.R.S32.HI R4, RZ, 0x1f, R5 ;  /* 0x0000001fff047819 */ /* 0x004fe60000011405 */
        /* <DEDUP_REMOVED lines=8> */
[----:B------:R-:W4:Y:S04]  /*7f50*/  SHFL.IDX PT, R10, R2, 0x1, 0x181f ;  /* 0x00381f00020a7f89 */ /* 0x000f2800000e0000 */
[----:B------:R-:W2:Y:S04]  /*7f60*/  SHFL.IDX PT, R3, R2, RZ, 0x181f ;  /* 0x00181fff02037589 */ /* 0x000ea800000e0000 */
[----:B------:R-:W5:Y:S04]  /*7f70*/  SHFL.IDX PT, R4, R0, RZ, 0x181f ;  /* 0x00181fff00047589 */ /* 0x000f6800000e0000 */
[----:B------:R-:W1:Y:S04]  /*7f80*/  SHFL.IDX PT, R5, R0, 0x1, 0x181f ;  /* 0x00381f0000057f89 */ /* 0x000e6800000e0000 */
[----:B------:R-:W1:Y:S04]  /*7f90*/  SHFL.IDX PT, R6, R2, 0x2, 0x181f ;  /* 0x00581f0002067f89 */ /* 0x000e6800000e0000 */
[----:B------:R-:W1:Y:S04]  /*7fa0*/  SHFL.IDX PT, R7, R0, 0x2, 0x181f ;  /* 0x00581f0000077f89 */ /* 0x000e6800000e0000 */
[----:B------:R-:W1:Y:S01]  /*7fb0*/  SHFL.IDX PT, R22, R2, 0x3, 0x181f ;  /* 0x00781f0002167f89 */ /* 0x000e6200000e0000 */
[-C--:B----4-:R-:W-:Y:S03]  /*7fc0*/  IADD3 R12, P2, R10, R27.reuse, RZ ;  /* 0x0000001b0a0c7210 */ /* 0x090fe60007f5e0ff */
[----:B------:R-:W4:Y:S01]  /*7fd0*/  SHFL.IDX PT, R0, R0, 0x3, 0x181f ;  /* 0x00781f0000007f89 */ /* 0x000f2200000e0000 */
[CC--:B--2---:R-:W-:Y:S02]  /*7fe0*/  IADD3 R20, P1, R3.reuse, R27.reuse, RZ ;  /* 0x0000001b03147210 */ /* 0x0c4fe40007f3e0ff */
[-C--:B---3--:R-:W-:Y:S03]  /*7ff0*/  IADD3 R14, P0, R3, R28.reuse, RZ ;  /* 0x0000001c030e7210 */ /* 0x088fe60007f1e0ff */
[----:B-----5:R-:W-:Y:S01]  /*8000*/  IMAD.X R21, R4, 0x1, R26, P1 ;  /* 0x0000000104157824 */ /* 0x020fe200008e061a */
[-C--:B------:R-:W-:Y:S01]  /*8010*/  IADD3 R10, P1, R10, R28.reuse, RZ ;  /* 0x0000001c0a0a7210 */ /* 0x080fe20007f3e0ff */
[----:B------:R-:W-:Y:S02]  /*8020*/  IMAD.X R15, R4, 0x1, R24, P0 ;  /* 0x00000001040f7824 */ /* 0x000fe400000e0618 */
[C---:B-1----:R-:W-:Y:S01]  /*8030*/  IMAD.X R13, R5.reuse, 0x1, R26, P2 ;  /* 0x00000001050d7824 */ /* 0x042fe200010e061a */
[----:B------:R1:W-:Y:S01]  /*8040*/  LDGSTS.E.BYPASS.LTC128B.128 [R23], [R20.64], !P6 ;  /* 0x0000000014177fae */ /* 0x0003e2000f101d4e */
[CC--:B------:R-:W-:Y:S01]  /*8050*/  IADD3 R8, P0, R6.reuse, R27.reuse, RZ ;  /* 0x0000001b06087210 */ /* 0x0c0fe20007f1e0ff */
[----:B------:R-:W-:Y:S01]  /*8060*/  IMAD.X R11, R5, 0x1, R24, P1 ;  /* 0x00000001050b7824 */ /* 0x000fe200008e0618 */
[----:B------:R-:W-:Y:S01]  /*8070*/  IADD3 R6, P2, R6, R28, RZ ;  /* 0x0000001c06067210 */ /* 0x000fe20007f5e0ff */
[----:B------:R1:W-:Y:S02]  /*8080*/  LDGSTS.E.BYPASS.LTC128B.128 [R23+0x2000], [R14.64], !P5 ;  /* 0x020000000e177fae */ /* 0x0003e4000e901d4e */
[C---:B------:R-:W-:Y:S02]  /*8090*/  IMAD.X R9, R7.reuse, 0x1, R26, P0 ;  /* 0x0000000107097824 */ /* 0x040fe400000e061a */
[----:B------:R1:W-:Y:S01]  /*80a0*/  LDGSTS.E.BYPASS.LTC128B.128 [R23+0x800], [R12.64], !P6 ;  /* 0x008000000c177fae */ /* 0x0003e2000f101d4e */
[----:B------:R-:W-:Y:S01]  /*80b0*/  IMAD.X R7, R7, 0x1, R24, P2 ;  /* 0x0000000107077824 */ /* 0x000fe200010e0618 */
[----:B------:R-:W-:Y:S02]  /*80c0*/  IADD3 R4, P2, R22, R27, RZ ;  /* 0x0000001b16047210 */ /* 0x000fe40007f5e0ff */
[----:B------:R1:W-:Y:S01]  /*80d0*/  LDGSTS.E.BYPASS.LTC128B.128 [R23+0x2800], [R10.64], !P5 ;  /* 0x028000000a177fae */ /* 0x0003e2000e901d4e */
[C---:B------:R-:W-:Y:S02]  /*80e0*/  IADD3 R2, -R25.reuse, 0x10, RZ ;  /* 0x0000001019027810 */ /* 0x040fe40007ffe1ff */
[----:B----4-:R-:W-:Y:S01]  /*80f0*/  IMAD.X R5, R0, 0x1, R26, P2 ;  /* 0x0000000100057824 */ /* 0x010fe200010e061a */
[----:B------:R1:W-:Y:S01]  /*8100*/  LDGSTS.E.BYPASS.LTC128B.128 [R23+0x1000], [R8.64], !P6 ;  /* 0x0100000008177fae */ /* 0x0003e2000f101d4e */
[----:B------:R-:W-:Y:S02]  /*8110*/  ISETP.NE.U32.AND P2, PT, R25, RZ, PT ;  /* 0x000000ff1900720c */ /* 0x000fe40003f45070 */
[----:B------:R-:W-:Y:S01]  /*8120*/  LOP3.LUT R2, R2, 0xf, RZ, 0xc0, !PT ;  /* 0x0000000f02027812 */ /* 0x000fe200078ec0ff */
[----:B------:R1:W-:Y:S03]  /*8130*/  LDGSTS.E.BYPASS.LTC128B.128 [R23+0x3000], [R6.64], !P5 ;  /* 0x0300000006177fae */ /* 0x0003e6000e901d4e */
[----:B------:R-:W-:Y:S01]  /*8140*/  IADD3 R2, P1, P0, R2, R22, R28 ;  /* 0x0000001602027210 */ /* 0x000fe2000783e01c */
[----:B------:R1:W-:Y:S03]  /*8150*/  LDGSTS.E.BYPASS.LTC128B.128 [R23+0x1800], [R4.64], !P6 ;  /* 0x0180000004177fae */ /* 0x0003e6000f101d4e */
[----:B------:R-:W-:Y:S05]  /*8160*/  IADD3.X R3, RZ, R0, R24, P1, P0 ;  /* 0x00000000ff037210 */ /* 0x000fea0000fe0418 */
[----:B------:R1:W-:Y:S04]  /*8170*/  LDGSTS.E.BYPASS.LTC128B.128.ZFILL [R23+0x3800], [R2.64], P2 ;  /* 0x0380000002177fae */ /* 0x0003e80009141d4e */
.L_x_1793:
[-C--:B-1----:R-:W-:Y:S01]  /*8180*/  HMMA.16816.F32.BF16 R4, R64, R16.reuse, RZ ;  /* 0x000000104004723c */ /* 0x082fe200000418ff */
[----:B------:R-:W0:Y:S01]  /*8190*/  LDGDEPBAR ;  /* 0x00000000000079af */ /* 0x000e220000000000 */
[----:B------:R-:W-:Y:S06]  /*81a0*/  UISETP.GE.AND UP0, UPT, UR10, 0x1, UPT ;  /* 0x000000010a00788c */ /* 0x000fec000bf06270 */
[C---:B------:R-:W-:Y:S01]  /*81b0*/  HMMA.16816.F32.BF16 R8, R60.reuse, R16, RZ ;  /* 0x000000103c08723c */ /* 0x040fe200000418ff */
[----:B------:R-:W-:Y:S07]  /*81c0*/  PLOP3.LUT P0, PT, PT, PT, UP0, 0x80, 0x0 ;  /* 0x000000000000781c */ /* 0x000fee0003f0f008 */
        /* <DEDUP_REMOVED lines=24> */
[----:B------:R-:W5:Y:S07]  /*8350*/  LDSM.16.M88.4 R224, [R244+0xa100] ;  /* 0x00a10000f4e0783b */ /* 0x000f6e0000000200 */
[-C--:B---3--:R-:W-:Y:S08]  /*8360*/  HMMA.16816.F32.BF16 R36, R212, R228.reuse, R36 ;  /* 0x000000e4d424723c */ /* 0x088ff00000041824 */
[C---:B------:R-:W-:Y:S08]  /*8370*/  HMMA.16816.F32.BF16 R40, R220.reuse, R228, R40 ;  /* 0x000000e4dc28723c */ /* 0x040ff00000041828 */
[-C--:B------:R-:W-:Y:S08]  /*8380*/  HMMA.16816.F32.BF16 R44, R220, R230.reuse, R44 ;  /* 0x000000e6dc2c723c */ /* 0x080ff0000004182c */
[C---:B------:R-:W-:Y:S01]  /*8390*/  HMMA.16816.F32.BF16 R48, R212.reuse, R230, R48 ;  /* 0x000000e6d430723c */ /* 0x040fe20000041830 */
[----:B------:R-:W-:Y:S07]  /*83a0*/  LDSM.16.M88.4 R228, [R242+0x5900] ;  /* 0x00590000f2e4783b */ /* 0x000fee0000000200 */
[-C--:B----4-:R-:W-:Y:S08]  /*83b0*/  HMMA.16816.F32.BF16 R52, R212, R232.reuse, R52 ;  /* 0x000000e8d434723c */ /* 0x090ff00000041834 */
[C---:B------:R-:W-:Y:S08]  /*83c0*/  HMMA.16816.F32.BF16 R56, R220.reuse, R232, R56 ;  /* 0x000000e8dc38723c */ /* 0x040ff00000041838 */
[-C--:B------:R-:W-:Y:S01]  /*83d0*/  HMMA.16816.F32.BF16 R60, R220, R234.reuse, R60 ;  /* 0x000000eadc3c723c */ /* 0x080fe2000004183c */
[----:B------:R-:W-:Y:S07]  /*83e0*/  LDSM.16.M88.4 R220, [R242+0x5100] ;  /* 0x00510000f2dc783b */ /* 0x000fee0000000200 */
[----:B------:R-:W-:Y:S01]  /*83f0*/  HMMA.16816.F32.BF16 R64, R212, R234, R64 ;  /* 0x000000ead440723c */ /* 0x000fe20000041840 */
[----:B------:R-:W3:Y:S07]  /*8400*/  LDSM.16.M88.4 R212, [R242+0x4900] ;  /* 0x00490000f2d4783b */ /* 0x000eee0000000200 */
[-C--:B-1----:R-:W-:Y:S08]  /*8410*/  HMMA.16816.F32.BF16 R4, R208, R216.reuse, R4 ;  /* 0x000000d8d004723c */ /* 0x082ff00000041804 */
[C---:B-----5:R-:W-:Y:S08]  /*8420*/  HMMA.16816.F32.BF16 R8, R224.reuse, R216, R8 ;  /* 0x000000d8e008723c */ /* 0x060ff00000041808 */
        /* <DEDUP_REMOVED lines=16> */
[----:B------:R-:W-:Y:S07]  /*8530*/  LDSM.16.M88.4 R224, [R241+0x1000] ;  /* 0x00100000f1e0783b */ /* 0x000fee0000000200 */
[----:B------:R-:W-:Y:S01]  /*8540*/  HMMA.16816.F32.BF16 R64, R208, R230, R64 ;  /* 0x000000e6d040723c */ /* 0x000fe20000041840 */
[----:B------:R-:W4:Y:S07]  /*8550*/  LDSM.16.M88.4 R208, [R241+0x800] ;  /* 0x00080000f1d0783b */ /* 0x000f2e0000000200 */
[-C--:B-1----:R-:W-:Y:S01]  /*8560*/  HMMA.16816.F32.BF16 R4, R212, R216.reuse, R4 ;  /* 0x000000d8d404723c */ /* 0x082fe20000041804 */
[----:B------:R-:W1:Y:S07]  /*8570*/  LDSM.16.M88.4 R228, [R241+0x1800] ;  /* 0x00180000f1e4783b */ /* 0x000e6e0000000200 */
        /* <DEDUP_REMOVED lines=35> */
[----:B------:R-:W4:Y:S07]  /*87b0*/  LDSM.16.M88.4 R220, [R245+0xe100] ;  /* 0x00e10000f5dc783b */ /* 0x000f2e0000000200 */
[-C--:B---3--:R-:W-:Y:S08]  /*87c0*/  HMMA.16816.F32.BF16 R52, R208, R228.reuse, R52 ;  /* 0x000000e4d034723c */ /* 0x088ff00000041834 */
[C---:B------:R-:W-:Y:S08]  /*87d0*/  HMMA.16816.F32.BF16 R56, R224.reuse, R228, R56 ;  /* 0x000000e4e038723c */ /* 0x040ff00000041838 */
[-C--:B------:R-:W-:Y:S01]  /*87e0*/  HMMA.16816.F32.BF16 R60, R224, R230.reuse, R60 ;  /* 0x000000e6e03c723c */ /* 0x080fe2000004183c */
[----:B------:R-:W-:Y:S07]  /*87f0*/  LDSM.16.M88.4 R224, [R250] ;  /* 0x00000000fae0783b */ /* 0x000fee0000000200 */
[----:B------:R-:W-:Y:S01]  /*8800*/  HMMA.16816.F32.BF16 R64, R208, R230, R64 ;  /* 0x000000e6d040723c */ /* 0x000fe20000041840 */
[----:B------:R-:W3:Y:S07]  /*8810*/  LDSM.16.M88.4 R208, [R251] ;  /* 0x00000000fbd0783b */ /* 0x000eee0000000200 */
[-C--:B-1----:R-:W-:Y:S01]  /*8820*/  HMMA.16816.F32.BF16 R4, R212, R216.reuse, R4 ;  /* 0x000000d8d404723c */ /* 0x082fe20000041804 */
[----:B------:R-:W1:Y:S07]  /*8830*/  LDSM.16.M88.4 R228, [R249] ;  /* 0x00000000f9e4783b */ /* 0x000e6e0000000200 */
[C---:B----4-:R-:W-:Y:S08]  /*8840*/  HMMA.16816.F32.BF16 R8, R220.reuse, R216, R8 ;  /* 0x000000d8dc08723c */ /* 0x050ff00000041808 */
        /* <DEDUP_REMOVED lines=16> */
[----:B------:R-:W1:Y:S07]  /*8950*/  LDSM.16.M88.4 R220, [R242+0x6900] ;  /* 0x00690000f2dc783b */ /* 0x000e6e0000000200 */
[----:B------:R-:W-:Y:S01]  /*8960*/  HMMA.16816.F32.BF16 R64, R212, R230, R64 ;  /* 0x000000e6d440723c */ /* 0x000fe20000041840 */
[----:B------:R-:W5:Y:S07]  /*8970*/  LDSM.16.M88.4 R212, [R242+0x7100] ;  /* 0x00710000f2d4783b */ /* 0x000f6e0000000200 */
[-C--:B---3--:R-:W-:Y:S01]  /*8980*/  HMMA.16816.F32.BF16 R4, R208, R216.reuse, R4 ;  /* 0x000000d8d004723c */ /* 0x088fe20000041804 */
[----:B------:R-:W3:Y:S07]  /*8990*/  LDSM.16.M88.4 R228, [R242+0x7900] ;  /* 0x00790000f2e4783b */ /* 0x000eee0000000200 */
[C---:B----4-:R-:W-:Y:S08]  /*89a0*/  HMMA.16816.F32.BF16 R8, R224.reuse, R216, R8 ;  /* 0x000000d8e008723c */ /* 0x050ff00000041808 */
        /* <DEDUP_REMOVED lines=8> */
[-C--:B-----5:R-:W-:Y:S08]  /*8a30*/  HMMA.16816.F32.BF16 R36, R208, R212.reuse, R36 ;  /* 0x000000d4d024723c */ /* 0x0a0ff00000041824 */
[C---:B------:R-:W-:Y:S08]  /*8a40*/  HMMA.16816.F32.BF16 R40, R224.reuse, R212, R40 ;  /* 0x000000d4e028723c */ /* 0x040ff00000041828 */
[-C--:B------:R-:W-:Y:S08]  /*8a50*/  HMMA.16816.F32.BF16 R44, R224, R214.reuse, R44 ;  /* 0x000000d6e02c723c */ /* 0x080ff0000004182c */
[C---:B------:R-:W-:Y:S01]  /*8a60*/  HMMA.16816.F32.BF16 R48, R208.reuse, R214, R48 ;  /* 0x000000d6d030723c */ /* 0x040fe20000041830 */
[----:B------:R-:W4:Y:S07]  /*8a70*/  LDSM.16.M88.4 R212, [R248+0xe100] ;  /* 0x00e10000f8d4783b */ /* 0x000f2e0000000200 */
[-C--:B---3--:R-:W-:Y:S08]  /*8a80*/  HMMA.16816.F32.BF16 R52, R208, R228.reuse, R52 ;  /* 0x000000e4d034723c */ /* 0x088ff00000041834 */
[C---:B------:R-:W-:Y:S08]  /*8a90*/  HMMA.16816.F32.BF16 R56, R224.reuse, R228, R56 ;  /* 0x000000e4e038723c */ /* 0x040ff00000041838 */
[-C--:B------:R-:W-:Y:S08]  /*8aa0*/  HMMA.16816.F32.BF16 R60, R224, R230.reuse, R60 ;  /* 0x000000e6e03c723c */ /* 0x080ff0000004183c */
[----:B------:R-:W-:Y:S08]  /*8ab0*/  HMMA.16816.F32.BF16 R64, R208, R230, R64 ;  /* 0x000000e6d040723c */ /* 0x000ff00000041840 */
[-C--:B-1----:R-:W-:Y:S08]  /*8ac0*/  HMMA.16816.F32.BF16 R4, R216, R220.reuse, R4 ;  /* 0x000000dcd804723c */ /* 0x082ff00000041804 */
[C---:B----4-:R-:W-:Y:S08]  /*8ad0*/  HMMA.16816.F32.BF16 R8, R212.reuse, R220, R8 ;  /* 0x000000dcd408723c */ /* 0x050ff00000041808 */
        /* <DEDUP_REMOVED lines=8> */
[----:B--2---:R-:W1:Y:S01]  /*8b60*/  MUFU.TANH R0, R8 ;  /* 0x0000000800007308 */ /* 0x004e620000002400 */
        /* <DEDUP_REMOVED lines=13> */
[----:B-1----:R1:W-:Y:S08]  /*8c40*/  STL [R1+0xc], R0 ;  /* 0x00000c0001007387 */ /* 0x0023f00000100800 */
[----:B------:R2:W-:Y:S10]  /*8c50*/  MUFU.TANH R230, R7 ;  /* 0x0000000700e67308 */ /* 0x0005f40000002400 */
[----:B------:R-:W-:Y:S10]  /*8c60*/  MUFU.TANH R234, R9 ;  /* 0x0000000900ea7308 */ /* 0x000ff40000002400 */
[----:B------:R-:W3:Y:S01]  /*8c70*/  MUFU.TANH R2, R10 ;  /* 0x0000000a00027308 */ /* 0x000ee20000002400 */
[----:B--2---:R-:W2:Y:S09]  /*8c80*/  LDSM.16.M88.4 R4, [R241+0x2800] ;  /* 0x00280000f104783b */ /* 0x004eb20000000200 */
[----:B-1----:R1:W4:Y:S10]  /*8c90*/  MUFU.TANH R0, R11 ;  /* 0x0000000b00007308 */ /* 0x0023340000002400 */
[----:B------:R-:W-:Y:S01]  /*8ca0*/  MUFU.TANH R139, R16 ;  /* 0x00000010008b7308 */ /* 0x000fe20000002400 */
[----:B---3--:R-:W-:Y:S09]  /*8cb0*/  STL [R1+0x14], R2 ;  /* 0x0000140201007387 */ /* 0x008ff20000100800 */
[----:B------:R-:W-:Y:S01]  /*8cc0*/  MUFU.TANH R211, R18 ;  /* 0x0000001200d37308 */ /* 0x000fe20000002400 */
[----:B-1----:R-:W1:Y:S09]  /*8cd0*/  LDSM.16.M88.4 R8, [R241+0x3000] ;  /* 0x00300000f108783b */ /* 0x002e720000000200 */
[----:B------:R-:W-:Y:S01]  /*8ce0*/  MUFU.TANH R210, R19 ;  /* 0x0000001300d27308 */ /* 0x000fe20000002400 */
[----:B----4-:R3:W-:Y:S01]  /*8cf0*/  STL [R1+0x18], R0 ;  /* 0x0000180001007387 */ /* 0x0107e20000100800 */
[-C--:B--2---:R-:W-:Y:S08]  /*8d00*/  HMMA.16816.F32.BF16 R20, R216, R4.reuse, R20 ;  /* 0x00000004d814723c */ /* 0x084ff00000041814 */
[----:B------:R-:W-:Y:S01]  /*8d10*/  MUFU.TANH R233, R12 ;  /* 0x0000000c00e97308 */ /* 0x000fe20000002400 */
[C---:B------:R-:W-:Y:S09]  /*8d20*/  HMMA.16816.F32.BF16 R24, R212.reuse, R4, R24 ;  /* 0x00000004d418723c */ /* 0x040ff20000041818 */
[----:B------:R-:W-:Y:S01]  /*8d30*/  MUFU.TANH R232, R13 ;  /* 0x0000000d00e87308 */ /* 0x000fe20000002400 */
[-C--:B------:R-:W-:Y:S05]  /*8d40*/  HMMA.16816.F32.BF16 R28, R212, R6.reuse, R28 ;  /* 0x00000006d41c723c */ /* 0x080fea000004181c */
[----:B------:R-:W-:Y:S03]  /*8d50*/  FMUL.FTZ R21, R21, c[0x0][0x320] ;  /* 0x0000c80015157a20 */ /* 0x000fe60000410000 */
[C---:B------:R-:W-:Y:S01]  /*8d60*/  HMMA.16816.F32.BF16 R32, R216.reuse, R6, R32 ;  /* 0x00000006d820723c */ /* 0x040fe20000041820 */
[----:B---3--:R-:W2:Y:S01]  /*8d70*/  MUFU.TANH R0, R15 ;  /* 0x0000000f00007308 */ /* 0x008ea20000002400 */
[----:B------:R-:W3:Y:S01]  /*8d80*/  LDSM.16.M88.4 R4, [R241+0x3800] ;  /* 0x00380000f104783b */ /* 0x000ee20000000200 */
[----:B------:R-:W-:Y:S04]  /*8d90*/  DEPBAR.LE SB0, 0x0 ;  /* 0x000080000000791a */ /* 0x000fe80000000000 */
[----:B------:R-:W-:Y:S01]  /*8da0*/  FMUL.FTZ R22, R22, c[0x0][0x320] ;  /* 0x0000c80016167a20 */ /* 0x000fe20000410000 */
[-C--:B-1----:R-:W-:Y:S03]  /*8db0*/  HMMA.16816.F32.BF16 R36, R216, R8.reuse, R36 ;  /* 0x00000008d824723c */ /* 0x082fe60000041824 */
[----:B------:R-:W1:Y:S01]  /*8dc0*/  MUFU.TANH R16, R21 ;  /* 0x0000001500107308 */ /* 0x000e620000002400 */
[----:B------:R-:W-:Y:S01]  /*8dd0*/  BAR.SYNC.DEFER_BLOCKING 0x0 ;  /* 0x0000000000007b1d */ /* 0x000fe20000010000 */
[----:B------:R-:W-:Y:S02]  /*8de0*/  FMUL.FTZ R23, R23, c[0x0][0x320] ;  /* 0x0000c80017177a20 */ /* 0x000fe40000410000 */
[----:B------:R-:W-:Y:S01]  /*8df0*/  FMUL.FTZ R24, R24, c[0x0][0x320] ;  /* 0x0000c80018187a20 */ /* 0x000fe20000410000 */
[C---:B------:R-:W-:Y:S04]  /*8e00*/  HMMA.16816.F32.BF16 R40, R212.reuse, R8, R40 ;  /* 0x00000008d428723c */ /* 0x040fe80000041828 */
[----:B------:R-:W-:Y:S01]  /*8e10*/  FMUL.FTZ R28, R28, c[0x0][0x320] ;  /* 0x0000c8001c1c7a20 */ /* 0x000fe20000410000 */
[----:B------:R-:W4:Y:S01]  /*8e20*/  MUFU.TANH R19, R22 ;  /* 0x0000001600137308 */ /* 0x000f220000002400 */
[----:B------:R-:W-:Y:S02]  /*8e30*/  FMUL.FTZ R25, R25, c[0x0][0x320] ;  /* 0x0000c80019197a20 */ /* 0x000fe40000410000 */
[-C--:B------:R-:W-:Y:S01]  /*8e40*/  HMMA.16816.F32.BF16 R44, R212, R10.reuse, R44 ;  /* 0x0000000ad42c723c */ /* 0x080fe2000004182c */
[----:B--2---:R2:W-:Y:S03]  /*8e50*/  STL [R1+0x10], R0 ;  /* 0x0000100001007387 */ /* 0x0045e60000100800 */
[----:B------:R-:W-:Y:S02]  /*8e60*/  FMUL.FTZ R26, R26, c[0x0][0x320] ;  /* 0x0000c8001a1a7a20 */ /* 0x000fe40000410000 */
[----:B------:R-:W-:Y:S01]  /*8e70*/  FMUL.FTZ R29, R29, c[0x0][0x320] ;  /* 0x0000c8001d1d7a20 */ /* 0x000fe20000410000 */
[----:B------:R-:W1:Y:S01]  /*8e80*/  MUFU.TANH R18, R23 ;  /* 0x0000001700127308 */ /* 0x000e620000002400 */
[C---:B------:R-:W-:Y:S04]  /*8e90*/  HMMA.16816.F32.BF16 R48, R216.reuse, R10, R48 ;  /* 0x0000000ad830723c */ /* 0x040fe80000041830 */
[----:B------:R-:W-:Y:S02]  /*8ea0*/  FMUL.FTZ R37, R37, c[0x0][0x320] ;  /* 0x0000c80025257a20 */ /* 0x000fe40000410000 */
[----:B------:R-:W-:Y:S02]  /*8eb0*/  FMUL.FTZ R20, R20, c[0x0][0x320] ;  /* 0x0000c80014147a20 */ /* 0x000fe40000410000 */
[----:B------:R-:W-:Y:S01]  /*8ec0*/  FMUL.FTZ R30, R30, c[0x0][0x320] ;  /* 0x0000c8001e1e7a20 */ /* 0x000fe20000410000 */
[----:B------:R5:W1:Y:S01]  /*8ed0*/  MUFU.TANH R223, R24 ;  /* 0x0000001800df7308 */ /* 0x000a620000002400 */
[-C--:B---3--:R-:W-:Y:S03]  /*8ee0*/  HMMA.16816.F32.BF16 R52, R216, R4.reuse, R52 ;  /* 0x00000004d834723c */ /* 0x088fe60000041834 */
[----:B------:R-:W-:Y:S02]  /*8ef0*/  FMUL.FTZ R31, R31, c[0x0][0x320] ;  /* 0x0000c8001f1f7a20 */ /* 0x000fe40000410000 */
[----:B------:R-:W-:Y:S02]  /*8f00*/  FMUL.FTZ R32, R32, c[0x0][0x320] ;  /* 0x0000c80020207a20 */ /* 0x000fe40000410000 */
[----:B------:R-:W-:Y:S01]  /*8f10*/  FMUL.FTZ R46, R46, c[0x0][0x320] ;  /* 0x0000c8002e2e7a20 */ /* 0x000fe20000410000 */
[C---:B------:R-:W-:Y:S01]  /*8f20*/  HMMA.16816.F32.BF16 R56, R212.reuse, R4, R56 ;  /* 0x00000004d438723c */ /* 0x040fe20000041838 */
[----:B------:R3:W1:Y:S03]  /*8f30*/  MUFU.TANH R222, R25 ;  /* 0x0000001900de7308 */ /* 0x0006660000002400 */
[----:B------:R-:W-:Y:S02]  /*8f40*/  FMUL.FTZ R33, R33, c[0x0][0x320] ;  /* 0x0000c80021217a20 */ /* 0x000fe40000410000 */
[----:B------:R-:W-:Y:S02]  /*8f50*/  FMUL.FTZ R34, R34, c[0x0][0x320] ;  /* 0x0000c80022227a20 */ /* 0x000fe40000410000 */
[-C--:B------:R-:W-:Y:S03]  /*8f60*/  HMMA.16816.F32.BF16 R60, R212, R6.reuse, R60 ;  /* 0x00000006d43c723c */ /* 0x080fe6000004183c */
[----:B------:R1:W1:Y:S01]  /*8f70*/  MUFU.TANH R228, R26 ;  /* 0x0000001a00e47308 */ /* 0x0002620000002400 */
[----:B------:R-:W-:Y:S02]  /*8f80*/  FMUL.FTZ R35, R35, c[0x0][0x320] ;  /* 0x0000c80023237a20 */ /* 0x000fe40000410000 */
[----:B------:R-:W-:Y:S02]  /*8f90*/  FMUL.FTZ R38, R38, c[0x0][0x320] ;  /* 0x0000c80026267a20 */ /* 0x000fe40000410000 */
[----:B------:R-:W-:Y:S04]  /*8fa0*/  HMMA.16816.F32.BF16 R64, R216, R6, R64 ;  /* 0x00000006d840723c */ /* 0x000fe80000041840 */
[----:B------:R-:W-:Y:S01]  /*8fb0*/  FMUL.FTZ R47, R47, c[0x0][0x320] ;  /* 0x0000c8002f2f7a20 */ /* 0x000fe20000410000 */
[----:B------:R-:W2:Y:S01]  /*8fc0*/  MUFU.TANH R208, R28 ;  /* 0x0000001c00d07308 */ /* 0x000ea20000002400 */
[----:B-----5:R-:W-:Y:S02]  /*8fd0*/  FMUL.FTZ R24, R52, c[0x0][0x320] ;  /* 0x0000c80034187a20 */ /* 0x020fe40000410000 */
[----:B------:R-:W-:Y:S04]  /*8fe0*/  FMUL.FTZ R21, R53, c[0x0][0x320] ;  /* 0x0000c80035157a20 */ /* 0x000fe80000410000 */
[----:B---3--:R-:W-:Y:S02]  /*8ff0*/  FMUL.FTZ R25, R49, c[0x0][0x320] ;  /* 0x0000c80031197a20 */ /* 0x008fe40000410000 */
[----:B------:R-:W-:Y:S01]  /*9000*/  FMUL.FTZ R53, R55, c[0x0][0x320] ;  /* 0x0000c80037357a20 */ /* 0x000fe20000410000 */
[----:B------:R3:W2:Y:S01]  /*9010*/  MUFU.TANH R209, R29 ;  /* 0x0000001d00d17308 */ /* 0x0006a20000002400 */
        /* <DEDUP_REMOVED lines=14> */
[----:B---3--:R-:W-:Y:S02]  /*9100*/  FMUL.FTZ R29, R36, c[0x0][0x320] ;  /* 0x0000c800241d7a20 */ /* 0x008fe40000410000 */
[----:B------:R-:W-:Y:S02]  /*9110*/  FMUL.FTZ R42, R42, c[0x0][0x320] ;  /* 0x0000c8002a2a7a20 */ /* 0x000fe40000410000 */
        /* <DEDUP_REMOVED lines=13> */
[----:B------:R-:W1:Y:S10]  /*91f0*/  MUFU.TANH R20, R20 ;  /* 0x0000001400147308 */ /* 0x000e740000002400 */
        /* <DEDUP_REMOVED lines=36> */
[----:B------:R3:W1:Y:S01]  /*9440*/  MUFU.TANH R36, R67 ;  /* 0x0000004300247308 */ /* 0x0006620000002400 */
[----:B------:R-:W-:-:S05]  /*9450*/  @!P0 BRA `(.L_x_1794) ;  /* 0x0000048000008947 */ /* 0x000fca0003800000 */
[----:B--2-4-:R-:W2:Y:S01]  /*9460*/  LDL R3, [R1+0x68] ;  /* 0x0000680001037983 */ /* 0x014ea20000100800 */
[----:B------:R-:W-:Y:S01]  /*9470*/  IMAD.MOV.U32 R6, RZ, RZ, RZ ;  /* 0x000000ffff067224 */ /* 0x000fe200078e00ff */
[----:B---3--:R-:W-:Y:S01]  /*9480*/  SEL R40, RZ, 0x10, P5 ;  /* 0x00000010ff287807 */ /* 0x008fe20002800000 */
[----:B------:R-:W-:Y:S01]  /*9490*/  ULEA UR6, UR10, UR11, 0x6 ;  /* 0x0000000b0a067291 */ /* 0x000fe2000f8e303f */
[----:B------:R-:W3:Y:S04]  /*94a0*/  LDL R0, [R1+0x88] ;  /* 0x0000880001007983 */ /* 0x000ee80000100800 */
[----:B------:R-:W4:Y:S01]  /*94b0*/  LDL R42, [R1+0x40] ;  /* 0x00004000012a7983 */ /* 0x000f220000100800 */
[----:B------:R-:W-:Y:S03]  /*94c0*/  IMAD.U32 R2, RZ, RZ, UR6 ;  /* 0x00000006ff027e24 */ /* 0x000fe6000f8e00ff */
[----:B------:R-:W5:Y:S04]  /*94d0*/  LDL R41, [R1+0x48] ;  /* 0x0000480001297983 */ /* 0x000f680000100800 */
[----:B------:R-:W4:Y:S04]  /*94e0*/  LDL R39, [R1+0x44] ;  /* 0x0000440001277983 */ /* 0x000f280000100800 */
[----:B------:R-:W4:Y:S01]  /*94f0*/  LDL R27, [R1+0x3c] ;  /* 0x00003c00011b7983 */ /* 0x000f220000100800 */
[----:B--2---:R-:W-:Y:S01]  /*9500*/  IADD3 R2, R2, -0x40, R3 ;  /* 0xffffffc002027810 */ /* 0x004fe20007ffe003 */
[----:B---3--:R-:W-:Y:S04]  /*9510*/  IMAD.MOV.U32 R43, RZ, RZ, R0 ;  /* 0x000000ffff2b7224 */ /* 0x008fe800078e0000 */
        /* <DEDUP_REMOVED lines=10> */
[----:B------:R-:W-:Y:S01]  /*95c0*/  STL [R1+0x58], R7 ;  /* 0x0000580701007387 */ /* 0x000fe20000100800 */
[----:B------:R-:W-:Y:S03]  /*95d0*/  SHF.R.S32.HI R0, RZ, 0x1f, R7 ;  /* 0x0000001fff007819 */ /* 0x000fe60000011407 */
[----:B------:R-:W2:Y:S02]  /*95e0*/  @!P3 LDG.E R6, [R4.64] ;  /* 0x0000000e0406b981 */ /* 0x000ea4000c1e1900 */
[----:B------:R-:W-:Y:S04]  /*95f0*/  IMAD R0, R0, c[0x0][0x1e0], RZ ;  /* 0x0000780000007a24 */ /* 0x000fe800078e02ff */
[----:B------:R-:W-:Y:S04]  /*9600*/  IMAD R0, R7, c[0x0][0x1e4], R0 ;  /* 0x0000790007007a24 */ /* 0x000fe800078e0200 */
[----:B------:R-:W-:Y:S01]  /*9610*/  IMAD.IADD R3, R3, 0x1, R0 ;  /* 0x0000000103037824 */ /* 0x000fe200078e0200 */
[----:B--2---:R-:W-:Y:S01]  /*9620*/  STL [R1+0x4c], R6 ;  /* 0x00004c0601007387 */ /* 0x004fe20000100800 */
[----:B------:R-:W-:Y:S02]  /*9630*/  SHF.R.S32.HI R4, RZ, 0x1f, R6 ;  /* 0x0000001fff047819 */ /* 0x000fe40000011406 */
        /* <DEDUP_REMOVED lines=8> */
[----:B------:R-:W2:Y:S04]  /*96c0*/  SHFL.IDX PT, R3, R2, RZ, 0x181f ;  /* 0x00181fff02037589 */ /* 0x000ea800000e0000 */
[----:B------:R-:W5:Y:S04]  /*96d0*/  SHFL.IDX PT, R6, R0, RZ, 0x181f ;  /* 0x00181fff00067589 */ /* 0x000f6800000e0000 */
[----:B------:R-:W3:Y:S04]  /*96e0*/  SHFL.IDX PT, R7, R2, 0x2, 0x181f ;  /* 0x00581f0002077f89 */ /* 0x000ee800000e0000 */
[----:B------:R1:W-:Y:S04]  /*96f0*/  SHFL.IDX PT, R14, R2, 0x3, 0x181f ;  /* 0x00781f00020e7f89 */ /* 0x0003e800000e0000 */
[----:B------:R-:W1:Y:S04]  /*9700*/  SHFL.IDX PT, R9, R0, 0x1, 0x181f ;  /* 0x00381f0000097f89 */ /* 0x000e6800000e0000 */
[----:B------:R-:W1:Y:S04]  /*9710*/  SHFL.IDX PT, R15, R0, 0x2, 0x181f ;  /* 0x00581f00000f7f89 */ /* 0x000e6800000e0000 */
[----:B------:R-:W1:Y:S01]  /*9720*/  SHFL.IDX PT, R0, R0, 0x3, 0x181f ;  /* 0x00781f0000007f89 */ /* 0x000e6200000e0000 */
[-C--:B--2---:R-:W-:Y:S05]  /*9730*/  IADD3 R4, P1, R3, R43.reuse, RZ ;  /* 0x0000002b03047210 */ /* 0x084fea0007f3e0ff */
[C---:B-----5:R-:W-:Y:S01]  /*9740*/  IMAD.X R5, R6.reuse, 0x1, R41, P1 ;  /* 0x0000000106057824 */ /* 0x060fe200008e0629 */
[-C--:B---3--:R-:W-:Y:S04]  /*9750*/  IADD3 R8, P1, R7, R43.reuse, RZ ;  /* 0x0000002b07087210 */ /* 0x088fe80007f3e0ff */
[----:B----4-:R2:W-:Y:S01]  /*9760*/  LDGSTS.E.BYPASS.LTC128B.128 [R27+0x4100], [R4.64], !P6 ;  /* 0x04100000041b7fae */ /* 0x0105e2000f101d4e */
[-C--:B-1----:R-:W-:Y:S05]  /*9770*/  IADD3 R2, P0, R3, R42.reuse, RZ ;  /* 0x0000002a03027210 */ /* 0x082fea0007f1e0ff */
[----:B------:R-:W-:Y:S01]  /*9780*/  IMAD.X R3, R6, 0x1, R39, P0 ;  /* 0x0000000106037824 */ /* 0x000fe200000e0627 */
[CC--:B------:R-:W-:Y:S02]  /*9790*/  IADD3 R12, P0, R10.reuse, R43.reuse, RZ ;  /* 0x0000002b0a0c7210 */ /* 0x0c0fe40007f1e0ff */
[-C--:B------:R-:W-:Y:S02]  /*97a0*/  IADD3 R10, P2, R10, R42.reuse, RZ ;  /* 0x0000002a0a0a7210 */ /* 0x080fe40007f5e0ff */
[----:B------:R1:W-:Y:S01]  /*97b0*/  LDGSTS.E.BYPASS.LTC128B.128 [R27+0x6100], [R2.64], !P5 ;  /* 0x06100000021b7fae */ /* 0x0003e2000e901d4e */
[----:B------:R-:W-:Y:S01]  /*97c0*/  IMAD.X R13, R9, 0x1, R41, P0 ;  /* 0x00000001090d7824 */ /* 0x000fe200000e0629 */
[----:B------:R-:W-:Y:S01]  /*97d0*/  IADD3 R6, P0, R7, R42, RZ ;  /* 0x0000002a07067210 */ /* 0x000fe20007f1e0ff */
[----:B------:R-:W-:Y:S02]  /*97e0*/  IMAD.X R11, R9, 0x1, R39, P2 ;  /* 0x00000001090b7824 */ /* 0x000fe400010e0627 */
[C---:B------:R-:W-:Y:S01]  /*97f0*/  IMAD.X R9, R15.reuse, 0x1, R41, P1 ;  /* 0x000000010f097824 */ /* 0x040fe200008e0629 */
[----:B------:R3:W-:Y:S01]  /*9800*/  LDGSTS.E.BYPASS.LTC128B.128 [R27+0x4900], [R12.64], !P6 ;  /* 0x049000000c1b7fae */ /* 0x0007e2000f101d4e */
[----:B------:R-:W-:Y:S03]  /*9810*/  IMAD.X R7, R15, 0x1, R39, P0 ;  /* 0x000000010f077824 */ /* 0x000fe600000e0627 */
[----:B------:R3:W-:Y:S04]  /*9820*/  LDGSTS.E.BYPASS.LTC128B.128 [R27+0x6900], [R10.64], !P5 ;  /* 0x069000000a1b7fae */ /* 0x0007e8000e901d4e */
[----:B------:R3:W-:Y:S01]  /*9830*/  LDGSTS.E.BYPASS.LTC128B.128 [R27+0x5100], [R8.64], !P6 ;  /* 0x05100000081b7fae */ /* 0x0007e2000f101d4e */
[----:B--2---:R-:W-:Y:S03]  /*9840*/  IADD3 R4, -R40, 0x10, RZ ;  /* 0x0000001028047810 */ /* 0x004fe60007ffe1ff */
[----:B------:R3:W-:Y:S01]  /*9850*/  LDGSTS.E.BYPASS.LTC128B.128 [R27+0x7100], [R6.64], !P5 ;  /* 0x07100000061b7fae */ /* 0x0007e2000e901d4e */
[----:B-1----:R-:W-:Y:S02]  /*9860*/  LOP3.LUT R2, R4, 0xf, RZ, 0xc0, !PT ;  /* 0x0000000f04027812 */ /* 0x002fe400078ec0ff */
[----:B------:R-:W-:Y:S02]  /*9870*/  IADD3 R4, P2, R14, R43, RZ ;  /* 0x0000002b0e047210 */ /* 0x000fe40007f5e0ff */
[----:B------:R-:W-:Y:S03]  /*9880*/  IADD3 R2, P1, P0, R2, R14, R42 ;  /* 0x0000000e02027210 */ /* 0x000fe6000783e02a */
[----:B------:R-:W-:Y:S01]  /*9890*/  IMAD.X R5, R0, 0x1, R41, P2 ;  /* 0x0000000100057824 */ /* 0x000fe200010e0629 */
[----:B------:R-:W-:Y:S02]  /*98a0*/  ISETP.NE.U32.AND P2, PT, R40, RZ, PT ;  /* 0x000000ff2800720c */ /* 0x000fe40003f45070 */
[----:B------:R-:W-:Y:S02]  /*98b0*/  IADD3.X R3, RZ, R0, R39, P1, P0 ;  /* 0x00000000ff037210 */ /* 0x000fe40000fe0427 */
[----:B------:R3:W-:Y:S09]  /*98c0*/  LDGSTS.E.BYPASS.LTC128B.128 [R27+0x5900], [R4.64], !P6 ;  /* 0x05900000041b7fae */ /* 0x0007f2000f101d4e */
[----:B------:R3:W-:Y:S02]  /*98d0*/  LDGSTS.E.BYPASS.LTC128B.128.ZFILL [R27+0x7900], [R2.64], P2 ;  /* 0x07900000021b7fae */ /* 0x0007e40009141d4e */
.L_x_1794:
[----:B--234-:R-:W2:Y:S01]  /*98e0*/  LDL.LU R5, [R1+0x18] ;  /* 0x0000180001057983 */ /* 0x01cea20000300800 */
[----:B------:R-:W-:Y:S01]  /*98f0*/  PLOP3.LUT P0, PT, PT, PT, UP1, 0x80, 0x0 ;  /* 0x000000000000781c */ /* 0x000fe20003f0f018 */
[----:B------:R-:W-:Y:S02]  /*9900*/  UIMAD UR6, UR10, UR4, 0x1 ;  /* 0x000000010a0674a4 */ /* 0x000fe4000f8e0204 */
[----:B------:R-:W3:Y:S01]  /*9910*/  LDL.LU R4, [R1+0x14] ;  /* 0x0000140001047983 */ /* 0x000ee20000300800 */
[----:B------:R-:W-:Y:S02]  /*9920*/  UISETP.GT.AND UP0, UPT, UR10, UR5, UPT ;  /* 0x000000050a00728c */ /* 0x000fe4000bf04270 */
[----:B------:R-:W-:Y:S01]  /*9930*/  UIADD3 UR10, UR10, -0x1, URZ ;  /* 0xffffffff0a0a7890 */ /* 0x000fe2000fffe03f */
[----:B------:R-:W4:Y:S04]  /*9940*/  LDL.LU R3, [R1+0x10] ;  /* 0x0000100001037983 */ /* 0x000f280000300800 */
[----:B------:R-:W4:Y:S04]  /*9950*/  LDL.LU R0, [R1+0xc] ;  /* 0x00000c0001007983 */ /* 0x000f280000300800 */
[----:B------:R-:W4:Y:S04]  /*9960*/  LDL R2, [R1+0x78] ;  /* 0x0000780001027983 */ /* 0x000f280000100800 */
[----:B------:R-:W4:Y:S04]  /*9970*/  LDL R8, [R1+0x80] ;  /* 0x0000800001087983 */ /* 0x000f280000100800 */
[----:B------:R-:W-:Y:S04]  /*9980*/  STL [R1+0xa0], R244 ;  /* 0x0000a0f401007387 */ /* 0x000fe80000100800 */
[----:B------:R-:W-:Y:S04]  /*9990*/  STL [R1+0x9c], R243 ;  /* 0x00009cf301007387 */ /* 0x000fe80000100800 */
[----:B------:R-:W-:Y:S04]  /*99a0*/  STL [R1+0x98], R242 ;  /* 0x000098f201007387 */ /* 0x000fe80000100800 */
[----:B------:R-:W-:Y:S04]  /*99b0*/  STL [R1+0x94], R241 ;  /* 0x000094f101007387 */ /* 0x000fe80000100800 */
[----:B------:R-:W-:Y:S04]  /*99c0*/  STL [R1+0x90], R236 ;  /* 0x000090ec01007387 */ /* 0x000fe80000100800 */
[----:B------:R-:W0:Y:S01]  /*99d0*/  LDGDEPBAR ;  /* 0x00000000000079af */ /* 0x000e220000000000 */
[----:B--2---:R-:W-:Y:S01]  /*99e0*/  MOV R7, R5 ;  /* 0x0000000500077202 */ /* 0x004fe20000000f00 */
[----:B---3--:R-:W-:Y:S03]  /*99f0*/  IMAD.MOV.U32 R6, RZ, RZ, R4 ;  /* 0x000000ffff067224 */ /* 0x008fe600078e0004 */
[----:B------:R-:W-:Y:S02]  /*9a00*/  MOV R43, R7 ;  /* 0x00000007002b7202 */ /* 0x000fe40000000f00 */
[----:B----4-:R-:W-:Y:S01]  /*9a10*/  MOV R5, R3 ;  /* 0x0000000300057202 */ /* 0x010fe20000000f00 */
[----:B------:R-:W-:Y:S02]  /*9a20*/  IMAD.MOV.U32 R12, RZ, RZ, R6 ;  /* 0x000000ffff0c7224 */ /* 0x000fe400078e0006 */
[----:B------:R-:W-:Y:S01]  /*9a30*/  IMAD.MOV.U32 R4, RZ, RZ, R0 ;  /* 0x000000ffff047224 */ /* 0x000fe200078e0000 */
[----:B------:R-:W-:Y:S01]  /*9a40*/  MOV R14, R5 ;  /* 0x00000005000e7202 */ /* 0x000fe20000000f00 */
[----:B------:R2:W3:Y:S02]  /*9a50*/  LDL R0, [R1+0x7c] ;  /* 0x00007c0001007983 */ /* 0x0004e40000100800 */
[----:B------:R-:W-:Y:S01]  /*9a60*/  IMAD.MOV.U32 R15, RZ, RZ, R4 ;  /* 0x000000ffff0f7224 */ /* 0x000fe200078e0004 */
[----:B------:R-:W-:Y:S02]  /*9a70*/  MOV R50, R14 ;  /* 0x0000000e00327202 */ /* 0x000fe40000000f00 */
[----:B---3--:R-:W-:Y:S01]  /*9a80*/  @P0 MOV R0, R2 ;  /* 0x0000000200000202 */ /* 0x008fe20000000f00 */
[----:B------:R-:W-:Y:S04]  /*9a90*/  IMAD.U32 R2, RZ, RZ, UR7 ;  /* 0x00000007ff027e24 */ /* 0x000fe8000f8e00ff */
[----:B------:R-:W3:Y:S01]  /*9aa0*/  SHFL.IDX PT, R3, R0, RZ, 0x1c1f ;  /* 0x001c1fff00037589 */ /* 0x000ee200000e0000 */
[----:B------:R-:W-:Y:S04]  /*9ab0*/  IADD3 R2, R2, UR6, -R8 ;  /* 0x0000000602027c10 */ /* 0x000fe8000fffe808 */
[----:B------:R-:W-:Y:S03]  /*9ac0*/  IADD3 R4, R2, -UR12, RZ ;  /* 0x8000000c02047c10 */ /* 0x000fe6000fffe0ff */
[----:B------:R-:W4:Y:S08]  /*9ad0*/  SHFL.IDX PT, R6, R0, 0x1, 0x1c1f ;  /* 0x003c1f0000067f89 */ /* 0x000f3000000e0000 */
[----:B------:R-:W1:Y:S01]  /*9ae0*/  SHFL.IDX PT, R9, R0, 0x2, 0x1c1f ;  /* 0x005c1f0000097f89 */ /* 0x000e6200000e0000 */
[----:B---3--:R-:W-:Y:S07]  /*9af0*/  IADD3 R3, R4, R3, RZ ;  /* 0x0000000304037210 */ /* 0x008fee0007ffe0ff */
[----:B------:R3:W1:Y:S01]  /*9b00*/  SHFL.IDX PT, R10, R0, 0x3, 0x1c1f ;  /* 0x007c1f00000a7f89 */ /* 0x00066200000e0000 */
[C---:B------:R-:W-:Y:S02]  /*9b10*/  ISETP.GT.AND P0, PT, R3.reuse, RZ, PT ;  /* 0x000000ff0300720c */ /* 0x040fe40003f04270 */
[----:B------:R-:W-:Y:S02]  /*9b20*/  ISETP.GT.AND P1, PT, R3, 0x1, PT ;  /* 0x000000010300780c */ /* 0x000fe40003f24270 */
[----:B------:R-:W-:Y:S02]  /*9b30*/  FSEL R5, R225, -INF , P0 ;  /* 0xff800000e1057808 */ /* 0x000fe40000000000 */
[----:B------:R-:W-:Y:S02]  /*9b40*/  ISETP.GT.AND P0, PT, R3, 0x8, PT ;  /* 0x000000080300780c */ /* 0x000fe40003f04270 */
[----:B------:R-:W-:Y:S02]  /*9b50*/  FSEL R7, R224, -INF , P1 ;  /* 0xff800000e0077808 */ /* 0x000fe40000800000 */
[----:B------:R-:W-:Y:S02]  /*9b60*/  FMNMX.FTZ R2, R5, R132, !PT ;  /* 0x0000008405027209 */ /* 0x000fe40007810000 */
[----:B------:R-:W-:Y:S02]  /*9b70*/  ISETP.GT.AND P1, PT, R3, 0x9, PT ;  /* 0x000000090300780c */ /* 0x000fe40003f24270 */
[----:B------:R-:W-:Y:S02]  /*9b80*/  FMNMX.FTZ R2, R7, R2, !PT ;  /* 0x0000000207027209 */ /* 0x000fe40007810000 */
[----:B------:R-:W-:Y:S02]  /*9b90*/  FSEL R8, R139, -INF , P0 ;  /* 0xff8000008b087808 */ /* 0x000fe40000000000 */
[----:B-1----:R-:W-:Y:S02]  /*9ba0*/  FSEL R13, R138, -INF , P1 ;  /* 0xff8000008a0d7808 */ /* 0x002fe40000800000 */
[----:B------:R-:W-:Y:S02]  /*9bb0*/  ISETP.GT.AND P0, PT, R3, 0x10, PT ;  /* 0x000000100300780c */ /* 0x000fe40003f04270 */
[----:B------:R-:W-:Y:S02]  /*9bc0*/  FMNMX.FTZ R2, R8, R2, !PT ;  /* 0x0000000208027209 */ /* 0x000fe40007810000 */
[----:B------:R-:W-:Y:S02]  /*9bd0*/  FSEL R57, R20, -INF , P0 ;  /* 0xff80000014397808 */ /* 0x000fe40000000000 */
[----:B---3--:R-:W-:Y:S01]  /*9be0*/  FMNMX.FTZ R0, R13, R2, !PT ;  /* 0x000000020d007209 */ /* 0x008fe20007810000 */
[----:B----4-:R-:W-:Y:S01]  /*9bf0*/  IMAD.IADD R2, R4, 0x1, R6 ;  /* 0x0000000104027824 */ /* 0x010fe200078e0206 */
[----:B------:R-:W-:Y:S02]  /*9c00*/  ISETP.GT.AND P1, PT, R3, 0x11, PT ;  /* 0x000000110300780c */ /* 0x000fe40003f24270 */
[----:B------:R-:W-:Y:S02]  /*9c10*/  FMNMX.FTZ R0, R57, R0, !PT ;  /* 0x0000000039007209 */ /* 0x000fe40007810000 */
[----:B------:R-:W-:Y:S02]  /*9c20*/  FSEL R56, R16, -INF , P1 ;  /* 0xff80000010387808 */ /* 0x000fe40000800000 */
[C---:B------:R-:W-:Y:S02]  /*9c30*/  ISETP.GT.AND P0, PT, R3.reuse, 0x18, PT ;  /* 0x000000180300780c */ /* 0x040fe40003f04270 */
[----:B------:R-:W-:Y:S02]  /*9c40*/  FMNMX.FTZ R0, R56, R0, !PT ;  /* 0x0000000038007209 */ /* 0x000fe40007810000 */
[C---:B------:R-:W-:Y:S02]  /*9c50*/  ISETP.GT.AND P1, PT, R3.reuse, 0x19, PT ;  /* 0x000000190300780c */ /* 0x040fe40003f24270 */
[----:B------:R-:W-:Y:S02]  /*9c60*/  FSEL R55, R32, -INF , P0 ;  /* 0xff80000020377808 */ /* 0x000fe40000000000 */
[----:B------:R-:W-:Y:S02]  /*9c70*/  FSEL R30, R30, -INF , P1 ;  /* 0xff8000001e1e7808 */ /* 0x000fe40000800000 */
[----:B------:R-:W-:Y:S02]  /*9c80*/  ISETP.GT.AND P0, PT, R3, 0x20, PT ;  /* 0x000000200300780c */ /* 0x000fe40003f04270 */
[----:B------:R-:W-:Y:S02]  /*9c90*/  FMNMX.FTZ R0, R55, R0, !PT ;  /* 0x0000000037007209 */ /* 0x000fe40007810000 */
[----:B------:R-:W-:Y:S02]  /*9ca0*/  ISETP.GT.AND P1, PT, R3, 0x21, PT ;  /* 0x000000210300780c */ /* 0x000fe40003f24270 */
[----:B------:R-:W-:Y:S02]  /*9cb0*/  FMNMX.FTZ R6, R30, R0, !PT ;  /* 0x000000001e067209 */ /* 0x000fe40007810000 */
[----:B------:R-:W-:Y:S02]  /*9cc0*/  FSEL R29, R29, -INF , P0 ;  /* 0xff8000001d1d7808 */ /* 0x000fe40000000000 */
[----:B------:R-:W-:Y:S02]  /*9cd0*/  ISETP.GT.AND P0, PT, R3, 0x28, PT ;  /* 0x000000280300780c */ /* 0x000fe40003f04270 */
[----:B------:R-:W-:Y:S02]  /*9ce0*/  FSEL R28, R28, -INF , P1 ;  /* 0xff8000001c1c7808 */ /* 0x000fe40000800000 */
[----:B------:R-:W-:Y:S02]  /*9cf0*/  FMNMX.FTZ R6, R29, R6, !PT ;  /* 0x000000061d067209 */ /* 0x000fe40007810000 */
[----:B------:R-:W-:Y:S02]  /*9d00*/  FSEL R26, R26, -INF , P0 ;  /* 0xff8000001a1a7808 */ /* 0x000fe40000000000 */
[----:B------:R-:W-:Y:S02]  /*9d10*/  ISETP.GT.AND P1, PT, R3, 0x29, PT ;  /* 0x000000290300780c */ /* 0x000fe40003f24270 */
[----:B------:R-:W-:Y:S02]  /*9d20*/  FMNMX.FTZ R6, R28, R6, !PT ;  /* 0x000000061c067209 */ /* 0x000fe40007810000 */
[----:B------:R-:W-:Y:S02]  /*9d30*/  FSEL R25, R25, -INF , P1 ;  /* 0xff80000019197808 */ /* 0x000fe40000800000 */
[----:B------:R-:W-:Y:S02]  /*9d40*/  FMNMX.FTZ R6, R26, R6, !PT ;  /* 0x000000061a067209 */ /* 0x000fe40007810000 */
[----:B------:R-:W-:Y:S02]  /*9d50*/  ISETP.GT.AND P0, PT, R3, 0x30, PT ;  /* 0x000000300300780c */ /* 0x000fe40003f04270 */
[----:B------:R-:W-:Y:S02]  /*9d60*/  FMNMX.FTZ R6, R25, R6, !PT ;  /* 0x0000000619067209 */ /* 0x000fe40007810000 */
[----:B------:R-:W-:Y:S02]  /*9d70*/  FSEL R24, R24, -INF , P0 ;  /* 0xff80000018187808 */ /* 0x000fe40000000000 */
[----:B------:R-:W-:Y:S02]  /*9d80*/  ISETP.GT.AND P2, PT, R3, 0x31, PT ;  /* 0x000000310300780c */ /* 0x000fe40003f44270 */
[----:B------:R-:W-:Y:S02]  /*9d90*/  FMNMX.FTZ R6, R24, R6, !PT ;  /* 0x0000000618067209 */ /* 0x000fe40007810000 */
[----:B------:R-:W-:Y:S02]  /*9da0*/  FSEL R21, R21, -INF , P2 ;  /* 0xff80000015157808 */ /* 0x000fe40001000000 */
[C---:B------:R-:W-:Y:S02]  /*9db0*/  ISETP.GT.AND P1, PT, R3.reuse, 0x38, PT ;  /* 0x000000380300780c */ /* 0x040fe40003f24270 */
[----:B------:R-:W-:Y:S02]  /*9dc0*/  ISETP.GT.AND P0, PT, R3, 0x39, PT ;  /* 0x000000390300780c */ /* 0x000fe40003f04270 */
[C---:B------:R-:W-:Y:S02]  /*9dd0*/  ISETP.GT.AND P2, PT, R2.reuse, RZ, PT ;  /* 0x000000ff0200720c */ /* 0x040fe40003f44270 */
[----:B------:R-:W-:Y:S02]  /*9de0*/  FMNMX.FTZ R6, R21, R6, !PT ;  /* 0x0000000615067209 */ /* 0x000fe40007810000 */
[----:B------:R-:W-:Y:S02]  /*9df0*/  FSEL R23, R23, -INF , P1 ;  /* 0xff80000017177808 */ /* 0x000fe40000800000 */
[----:B------:R-:W-:Y:S02]  /*9e00*/  FSEL R3, R231, -INF , P2 ;  /* 0xff800000e7037808 */ /* 0x000fe40001000000 */
[----:B------:R-:W-:Y:S02]  /*9e10*/  ISETP.GT.AND P1, PT, R2, 0x1, PT ;  /* 0x000000010200780c */ /* 0x000fe40003f24270 */
[----:B------:R-:W-:Y:S02]  /*9e20*/  FSEL R22, R22, -INF , P0 ;  /* 0xff80000016167808 */ /* 0x000fe40000000000 */
[----:B------:R-:W-:Y:S02]  /*9e30*/  FMNMX.FTZ R6, R23, R6, !PT ;  /* 0x0000000617067209 */ /* 0x000fe40007810000 */
[C---:B------:R-:W-:Y:S01]  /*9e40*/  IADD3 R0, R4.reuse, R9, RZ ;  /* 0x0000000904007210 */ /* 0x040fe20007ffe0ff */
[----:B------:R-:W-:Y:S01]  /*9e50*/  IMAD.IADD R4, R4, 0x1, R10 ;  /* 0x0000000104047824 */ /* 0x000fe200078e020a */
[----:B------:R-:W-:Y:S02]  /*9e60*/  FSEL R10, R230, -INF , P1 ;  /* 0xff800000e60a7808 */ /* 0x000fe40000800000 */
[----:B------:R-:W-:Y:S02]  /*9e70*/  ISETP.GT.AND P0, PT, R2, 0x8, PT ;  /* 0x000000080200780c */ /* 0x000fe40003f04270 */
[----:B------:R-:W-:Y:S02]  /*9e80*/  FMNMX.FTZ R139, R22, R6, !PT ;  /* 0x00000006168b7209 */ /* 0x000fe40007810000 */
[----:B------:R-:W-:Y:S02]  /*9e90*/  FMNMX.FTZ R6, R3, R133, !PT ;  /* 0x0000008503067209 */ /* 0x000fe40007810000 */
[----:B------:R-:W-:Y:S01]  /*9ea0*/  ISETP.GT.AND P2, PT, R2, 0x9, PT ;  /* 0x000000090200780c */ /* 0x000fe20003f44270 */
[----:B------:R-:W1:Y:S01]  /*9eb0*/  SHFL.BFLY PT, R9, R139, 0x2, 0x1f ;  /* 0x0c401f008b097f89 */ /* 0x000e6200000e0000 */
        /* <DEDUP_REMOVED lines=22> */
[C---:B------:R-:W-:Y:S02]  /*a020*/  ISETP.GT.AND P2, PT, R2.reuse, 0x30, PT ;  /* 0x000000300200780c */ /* 0x040fe40003f44270 */
[C---:B------:R-:W-:Y:S02]  /*a030*/  ISETP.GT.AND P1, PT, R2.reuse, 0x28, PT ;  /* 0x000000280200780c */ /* 0x040fe40003f24270 */
[----:B------:R-:W-:Y:S02]  /*a040*/  ISETP.GT.AND P0, PT, R2, 0x29, PT ;  /* 0x000000290200780c */ /* 0x000fe40003f04270 */
[----:B------:R-:W-:Y:S02]  /*a050*/  FMNMX.FTZ R6, R38, R6, !PT ;  /* 0x0000000626067209 */ /* 0x000fe40007810000 */
[----:B------:R-:W-:Y:S02]  /*a060*/  FSEL R48, R48, -INF , P1 ;  /* 0xff80000030307808 */ /* 0x000fe40000800000 */
[----:B------:R-:W-:Y:S02]  /*a070*/  FSEL R46, R46, -INF , P2 ;  /* 0xff8000002e2e7808 */ /* 0x000fe40001000000 */
[----:B------:R-:W-:Y:S02]  /*a080*/  ISETP.GT.AND P2, PT, R2, 0x38, PT ;  /* 0x000000380200780c */ /* 0x000fe40003f44270 */
[----:B------:R-:W-:Y:S02]  /*a090*/  FSEL R47, R47, -INF , P0 ;  /* 0xff8000002f2f7808 */ /* 0x000fe40000000000 */
[C---:B------:R-:W-:Y:S02]  /*a0a0*/  ISETP.GT.AND P0, PT, R0.reuse, RZ, PT ;  /* 0x000000ff0000720c */ /* 0x040fe40003f04270 */
[----:B------:R-:W-:Y:S02]  /*a0b0*/  FSEL R37, R37, -INF , P2 ;  /* 0xff80000025257808 */ /* 0x000fe40001000000 */
[----:B------:R-:W-:Y:S02]  /*a0c0*/  ISETP.GT.AND P2, PT, R0, 0x8, PT ;  /* 0x000000080000780c */ /* 0x000fe40003f44270 */
[----:B------:R-:W-:Y:S02]  /*a0d0*/  FMNMX.FTZ R6, R48, R6, !PT ;  /* 0x0000000630067209 */ /* 0x000fe40007810000 */
[----:B------:R-:W-:Y:S02]  /*a0e0*/  ISETP.GT.AND P1, PT, R2, 0x31, PT ;  /* 0x000000310200780c */ /* 0x000fe40003f24270 */
[----:B------:R-:W-:Y:S02]  /*a0f0*/  FMNMX.FTZ R6, R47, R6, !PT ;  /* 0x000000062f067209 */ /* 0x000fe40007810000 */
[----:B-1----:R-:W-:Y:S02]  /*a100*/  FMNMX.FTZ R139, R9, R139, !PT ;  /* 0x0000008b098b7209 */ /* 0x002fe40007810000 */
[----:B------:R-:W-:Y:S02]  /*a110*/  FSEL R9, R15, -INF , P0 ;  /* 0xff8000000f097808 */ /* 0x000fe40000000000 */
[----:B------:R-:W-:Y:S01]  /*a120*/  FSEL R15, R233, -INF , P2 ;  /* 0xff800000e90f7808 */ /* 0x000fe20001000000 */
[----:B------:R-:W1:Y:S01]  /*a130*/  SHFL.BFLY PT, R32, R139, 0x1, 0x1f ;  /* 0x0c201f008b207f89 */ /* 0x000e6200000e0000 */
[----:B------:R-:W-:Y:S02]  /*a140*/  ISETP.GT.AND P2, PT, R0, 0x11, PT ;  /* 0x000000110000780c */ /* 0x000fe40003f44270 */
[----:B------:R-:W-:Y:S02]  /*a150*/  FSEL R53, R53, -INF , P1 ;  /* 0xff80000035357808 */ /* 0x000fe40000800000 */
[----:B------:R-:W-:Y:S02]  /*a160*/  FSEL R34, R222, -INF , P2 ;  /* 0xff800000de227808 */ /* 0x000fe40001000000 */
[----:B------:R-:W-:Y:S02]  /*a170*/  ISETP.GT.AND P2, PT, R4, 0x1, PT ;  /* 0x000000010400780c */ /* 0x000fe40003f44270 */
[----:B------:R-:W-:Y:S02]  /*a180*/  FMNMX.FTZ R6, R46, R6, !PT ;  /* 0x000000062e067209 */ /* 0x000fe40007810000 */
[C---:B------:R-:W-:Y:S02]  /*a190*/  ISETP.GT.AND P0, PT, R0.reuse, 0x1, PT ;  /* 0x000000010000780c */ /* 0x040fe40003f04270 */
[----:B------:R-:W-:Y:S02]  /*a1a0*/  FSEL R18, R43, -INF , P2 ;  /* 0xff8000002b127808 */ /* 0x000fe40001000000 */
[----:B------:R-:W-:Y:S02]  /*a1b0*/  ISETP.GT.AND P2, PT, R0, 0x20, PT ;  /* 0x000000200000780c */ /* 0x000fe40003f44270 */
[----:B------:R-:W-:Y:S02]  /*a1c0*/  ISETP.GT.AND P1, PT, R2, 0x39, PT ;  /* 0x000000390200780c */ /* 0x000fe40003f24270 */
[----:B------:R-:W-:Y:S02]  /*a1d0*/  FMNMX.FTZ R6, R53, R6, !PT ;  /* 0x0000000635067209 */ /* 0x000fe40007810000 */
[----:B------:R-:W-:Y:S02]  /*a1e0*/  FSEL R43, R31, -INF , P2 ;  /* 0xff8000001f2b7808 */ /* 0x000fe40001000000 */
[----:B------:R-:W-:Y:S02]  /*a1f0*/  FSEL R36, R36, -INF , P1 ;  /* 0xff80000024247808 */ /* 0x000fe40000800000 */
[----:B------:R-:W-:Y:S02]  /*a200*/  FSEL R14, R234, -INF , P0 ;  /* 0xff800000ea0e7808 */ /* 0x000fe40000000000 */
[----:B------:R-:W-:Y:S02]  /*a210*/  FMNMX.FTZ R31, R9, R136, !PT ;  /* 0x00000088091f7209 */ /* 0x000fe40007810000 */
[----:B------:R-:W-:Y:S02]  /*a220*/  FMNMX.FTZ R2, R37, R6, !PT ;  /* 0x0000000625027209 */ /* 0x000fe40007810000 */
[----:B------:R-:W-:Y:S02]  /*a230*/  ISETP.GT.AND P0, PT, R0, 0x9, PT ;  /* 0x000000090000780c */ /* 0x000fe40003f04270 */
[----:B------:R-:W-:Y:S02]  /*a240*/  FMNMX.FTZ R6, R14, R31, !PT ;  /* 0x0000001f0e067209 */ /* 0x000fe40007810000 */
[----:B------:R-:W-:Y:S02]  /*a250*/  FMNMX.FTZ R2, R36, R2, !PT ;  /* 0x0000000224027209 */ /* 0x000fe40007810000 */
[----:B------:R-:W-:Y:S02]  /*a260*/  ISETP.GT.AND P1, PT, R0, 0x10, PT ;  /* 0x000000100000780c */ /* 0x000fe40003f24270 */
[----:B------:R-:W-:Y:S01]  /*a270*/  FSEL R17, R232, -INF , P0 ;  /* 0xff800000e8117808 */ /* 0x000fe20000000000 */
[----:B------:R-:W3:Y:S01]  /*a280*/  SHFL.BFLY PT, R138, R2, 0x2, 0x1f ;  /* 0x0c401f00028a7f89 */ /* 0x000ee200000e0000 */
[----:B------:R-:W-:Y:S02]  /*a290*/  ISETP.GT.AND P0, PT, R4, RZ, PT ;  /* 0x000000ff0400720c */ /* 0x000fe40003f04270 */
        /* <DEDUP_REMOVED lines=8> */
[C---:B------:R-:W-:Y:S02]  /*a320*/  ISETP.GT.AND P1, PT, R4.reuse, 0x8, PT ;  /* 0x000000080400780c */ /* 0x040fe40003f24270 */
[----:B------:R-:W-:Y:S02]  /*a330*/  FSEL R44, R209, -INF , P0 ;  /* 0xff800000d12c7808 */ /* 0x000fe40000000000 */
[C---:B------:R-:W-:Y:S02]  /*a340*/  ISETP.GT.AND P0, PT, R4.reuse, 0x9, PT ;  /* 0x000000090400780c */ /* 0x040fe40003f04270 */
        /* <DEDUP_REMOVED lines=11> */
[----:B------:R-:W-:Y:S02]  /*a400*/  FSEL R51, R137, -INF , P0 ;  /* 0xff80000089337808 */ /* 0x000fe40000000000 */
[C---:B------:R-:W-:Y:S02]  /*a410*/  ISETP.GT.AND P0, PT, R4.reuse, 0x18, PT ;  /* 0x000000180400780c */ /* 0x040fe40003f04270 */
[----:B------:R-:W-:Y:S02]  /*a420*/  FMNMX.FTZ R6, R45, R6, !PT ;  /* 0x000000062d067209 */ /* 0x000fe40007810000 */
[----:B------:R-:W-:Y:S02]  /*a430*/  FSEL R50, R135, -INF , P2 ;  /* 0xff80000087327808 */ /* 0x000fe40001000000 */
[----:B------:R-:W-:Y:S02]  /*a440*/  ISETP.GT.AND P2, PT, R4, 0x19, PT ;  /* 0x000000190400780c */ /* 0x000fe40003f44270 */
[----:B------:R-:W-:Y:S02]  /*a450*/  FMNMX.FTZ R31, R18, R31, !PT ;  /* 0x0000001f121f7209 */ /* 0x000fe40007810000 */
[----:B-1----:R-:W-:Y:S02]  /*a460*/  FMNMX.FTZ R139, R139, R32, !PT ;  /* 0x000000208b8b7209 */ /* 0x002fe40007810000 */
[----:B------:R-:W-:Y:S02]  /*a470*/  FSEL R225, R229, -INF , P1 ;  /* 0xff800000e5e17808 */ /* 0x000fe40000800000 */
[----:B------:R-:W-:Y:S02]  /*a480*/  ISETP.GT.AND P1, PT, R0, 0x30, PT ;  /* 0x000000300000780c */ /* 0x000fe40003f24270 */
[----:B------:R-:W-:Y:S02]  /*a490*/  FSEL R224, R226, -INF , P0 ;  /* 0xff800000e2e07808 */ /* 0x000fe40000000000 */
[----:B------:R-:W-:Y:S02]  /*a4a0*/  ISETP.GT.AND P0, PT, R0, 0x31, PT ;  /* 0x000000310000780c */ /* 0x000fe40003f04270 */
[----:B------:R-:W-:Y:S02]  /*a4b0*/  FMNMX.FTZ R6, R44, R6, !PT ;  /* 0x000000062c067209 */ /* 0x000fe40007810000 */
[----:B------:R-:W-:Y:S02]  /*a4c0*/  FSEL R223, R227, -INF , P2 ;  /* 0xff800000e3df7808 */ /* 0x000fe40001000000 */
[C---:B------:R-:W-:Y:S02]  /*a4d0*/  ISETP.GT.AND P2, PT, R0.reuse, 0x39, PT ;  /* 0x000000390000780c */ /* 0x040fe40003f44270 */
[----:B------:R-:W-:Y:S02]  /*a4e0*/  FMNMX.FTZ R31, R19, R31, !PT ;  /* 0x0000001f131f7209 */ /* 0x000fe40007810000 */
[----:B------:R-:W-:Y:S02]  /*a4f0*/  FSEL R49, R49, -INF , P1 ;  /* 0xff80000031317808 */ /* 0x000fe40000800000 */
[----:B------:R-:W-:Y:S02]  /*a500*/  ISETP.GT.AND P1, PT, R0, 0x38, PT ;  /* 0x000000380000780c */ /* 0x000fe40003f24270 */
[----:B------:R-:W-:Y:S01]  /*a510*/  FMNMX.FTZ R0, R43, R6, !PT ;  /* 0x000000062b007209 */ /* 0x000fe20007810000 */
[----:B------:R-:W-:Y:S01]  /*a520*/  FMUL.FTZ R6, R139, c[0x0][0x2d0] ;  /* 0x0000b4008b067a20 */ /* 0x000fe20000410000 */
[----:B------:R-:W-:Y:S02]  /*a530*/  FSEL R33, R33, -INF , P0 ;  /* 0xff80000021217808 */ /* 0x000fe40000000000 */
[----:B------:R-:W-:Y:S02]  /*a540*/  ISETP.GT.AND P0, PT, R4, 0x20, PT ;  /* 0x000000200400780c */ /* 0x000fe40003f04270 */
[----:B---3--:R-:W-:Y:S02]  /*a550*/  FMNMX.FTZ R138, R2, R138, !PT ;  /* 0x0000008a028a7209 */ /* 0x008fe40007810000 */
[----:B------:R-:W-:Y:S02]  /*a560*/  FMNMX.FTZ R2, R20, R31, !PT ;  /* 0x0000001f14027209 */ /* 0x000fe40007810000 */
[----:B------:R-:W-:Y:S01]  /*a570*/  FSEL R31, R61, -INF , P2 ;  /* 0xff8000003d1f7808 */ /* 0x000fe20001000000 */
[----:B------:R-:W-:Y:S01]  /*a580*/  SHFL.BFLY PT, R58, R138, 0x1, 0x1f ;  /* 0x0c201f008a3a7f89 */ /* 0x000fe200000e0000 */
[----:B------:R-:W-:Y:S02]  /*a590*/  FSETP.NEU.FTZ.AND P2, PT, R139, -INF , PT ;  /* 0xff8000008b00780b */ /* 0x000fe40003f5d000 */
[----:B------:R-:W-:Y:S02]  /*a5a0*/  FSEL R221, R221, -INF , P0 ;  /* 0xff800000dddd7808 */ /* 0x000fe40000000000 */
[----:B------:R-:W-:Y:S02]  /*a5b0*/  ISETP.GT.AND P0, PT, R4, 0x21, PT ;  /* 0x000000210400780c */ /* 0x000fe40003f04270 */
[----:B------:R-:W-:Y:S02]  /*a5c0*/  FSEL R6, R6, RZ, P2 ;  /* 0x000000ff06067208 */ /* 0x000fe40001000000 */
[----:B------:R-:W-:Y:S02]  /*a5d0*/  FSEL R219, R220, -INF , P0 ;  /* 0xff800000dcdb7808 */ /* 0x000fe40000000000 */
[----:B------:R-:W-:Y:S01]  /*a5e0*/  ISETP.GT.AND P0, PT, R4, 0x29, PT ;  /* 0x000000290400780c */ /* 0x000fe20003f04270 */
[--C-:B------:R-:W-:Y:S01]  /*a5f0*/  FFMA.FTZ R13, R13, c[0x0][0x2d0], -R6.reuse ;  /* 0x0000b4000d0d7a23 */ /* 0x100fe20000010806 */
[----:B------:R-:W-:Y:S01]  /*a600*/  FMNMX.FTZ R0, R52, R0, !PT ;  /* 0x0000000034007209 */ /* 0x000fe20007810000 */
[--C-:B------:R-:W-:Y:S01]  /*a610*/  FFMA.FTZ R7, R7, c[0x0][0x2d0], -R6.reuse ;  /* 0x0000b40007077a23 */ /* 0x100fe20000010806 */
[----:B------:R-:W-:Y:S01]  /*a620*/  FSEL R217, R143, -INF , P0 ;  /* 0xff8000008fd97808 */ /* 0x000fe20000000000 */
[--C-:B------:R-:W-:Y:S01]  /*a630*/  FFMA.FTZ R8, R8, c[0x0][0x2d0], -R6.reuse ;  /* 0x0000b40008087a23 */ /* 0x100fe20000010806 */
[----:B------:R1:W-:Y:S01]  /*a640*/  MUFU.EX2 R143, R13 ;  /* 0x0000000d008f7308 */ /* 0x0003e20000000800 */
[----:B------:R-:W-:Y:S01]  /*a650*/  FMNMX.FTZ R2, R222, R2, !PT ;  /* 0x00000002de027209 */ /* 0x000fe20007810000 */
[--C-:B------:R-:W-:Y:S01]  /*a660*/  FFMA.FTZ R141, R25, c[0x0][0x2d0], -R6.reuse ;  /* 0x0000b400198d7a23 */ /* 0x100fe20000010806 */
[----:B------:R-:W-:Y:S01]  /*a670*/  FMNMX.FTZ R0, R51, R0, !PT ;  /* 0x0000000033007209 */ /* 0x000fe20007810000 */
[--C-:B------:R-:W-:Y:S01]  /*a680*/  FFMA.FTZ R67, R30, c[0x0][0x2d0], -R6.reuse ;  /* 0x0000b4001e437a23 */ /* 0x100fe20000010806 */
[----:B------:R-:W-:Y:S01]  /*a690*/  FMNMX.FTZ R2, R225, R2, !PT ;  /* 0x00000002e1027209 */ /* 0x000fe20007810000 */
[--C-:B------:R-:W-:Y:S01]  /*a6a0*/  FFMA.FTZ R30, R24, c[0x0][0x2d0], -R6.reuse ;  /* 0x0000b400181e7a23 */ /* 0x100fe20000010806 */
[----:B------:R-:W-:Y:S01]  /*a6b0*/  FMNMX.FTZ R0, R50, R0, !PT ;  /* 0x0000000032007209 */ /* 0x000fe20007810000 */
[--C-:B------:R-:W-:Y:S01]  /*a6c0*/  FFMA.FTZ R235, R56, c[0x0][0x2d0], -R6.reuse ;  /* 0x0000b40038eb7a23 */ /* 0x100fe20000010806 */
[----:B------:R-:W-:Y:S01]  /*a6d0*/  FMNMX.FTZ R2, R224, R2, !PT ;  /* 0x00000002e0027209 */ /* 0x000fe20007810000 */
[----:B------:R3:W-:Y:S01]  /*a6e0*/  MUFU.EX2 R220, R7 ;  /* 0x0000000700dc7308 */ /* 0x0007e20000000800 */
[----:B------:R-:W-:Y:S01]  /*a6f0*/  FMNMX.FTZ R0, R49, R0, !PT ;  /* 0x0000000031007209 */ /* 0x000fe20007810000 */
[--C-:B------:R-:W-:Y:S01]  /*a700*/  FFMA.FTZ R56, R21, c[0x0][0x2d0], -R6.reuse ;  /* 0x0000b40015387a23 */ /* 0x100fe20000010806 */
[----:B------:R-:W-:Y:S01]  /*a710*/  FMNMX.FTZ R2, R223, R2, !PT ;  /* 0x00000002df027209 */ /* 0x000fe20007810000 */
[--C-:B------:R-:W-:Y:S01]  /*a720*/  FFMA.FTZ R57, R57, c[0x0][0x2d0], -R6.reuse ;  /* 0x0000b40039397a23 */ /* 0x100fe20000010806 */
[----:B------:R-:W-:Y:S01]  /*a730*/  FSEL R32, R60, -INF , P1 ;  /* 0xff8000003c207808 */ /* 0x000fe20000800000 */
[--C-:B------:R-:W-:Y:S01]  /*a740*/  FFMA.FTZ R60, R29, c[0x0][0x2d0], -R6.reuse ;  /* 0x0000b4001d3c7a23 */ /* 0x100fe20000010806 */
[----:B------:R-:W-:Y:S01]  /*a750*/  FMNMX.FTZ R0, R33, R0, !PT ;  /* 0x0000000021007209 */ /* 0x000fe20007810000 */
[--C-:B------:R-:W-:Y:S01]  /*a760*/  FFMA.FTZ R61, R28, c[0x0][0x2d0], -R6.reuse ;  /* 0x0000b4001c3d7a23 */ /* 0x100fe20000010806 */
[----:B------:R-:W-:Y:S01]  /*a770*/  FMNMX.FTZ R54, R221, R2, !PT ;  /* 0x00000002dd367209 */ /* 0x000fe20007810000 */
[----:B------:R4:W-:Y:S01]  /*a780*/  MUFU.EX2 R64, R8 ;  /* 0x0000000800407308 */ /* 0x0009e20000000800 */
[----:B------:R-:W-:Y:S01]  /*a790*/  FMNMX.FTZ R2, R32, R0, !PT ;  /* 0x0000000020027209 */ /* 0x000fe20007810000 */
[--C-:B------:R-:W-:Y:S01]  /*a7a0*/  FFMA.FTZ R22, R22, c[0x0][0x2d0], -R6.reuse ;  /* 0x0000b40016167a23 */ /* 0x100fe20000010806 */
[----:B------:R-:W-:Y:S01]  /*a7b0*/  ISETP.GT.AND P1, PT, R4, 0x28, PT ;  /* 0x000000280400780c */ /* 0x000fe20003f24270 */
[----:B-1----:R-:W2:Y:S01]  /*a7c0*/  LDL.LU R13, [R1+0x64] ;  /* 0x00006400010d7983 */ /* 0x002ea20000300800 */
[----:B------:R-:W-:Y:S01]  /*a7d0*/  FMNMX.FTZ R2, R31, R2, !PT ;  /* 0x000000021f027209 */ /* 0x000fe20007810000 */
[--C-:B------:R-:W-:Y:S01]  /*a7e0*/  FFMA.FTZ R55, R55, c[0x0][0x2d0], -R6.reuse ;  /* 0x0000b40037377a23 */ /* 0x100fe20000010806 */
[----:B------:R-:W-:Y:S01]  /*a7f0*/  FSEL R218, R142, -INF , P1 ;  /* 0xff8000008eda7808 */ /* 0x000fe20000800000 */
[--C-:B------:R-:W-:Y:S01]  /*a800*/  FFMA.FTZ R142, R26, c[0x0][0x2d0], -R6.reuse ;  /* 0x0000b4001a8e7a23 */ /* 0x100fe20000010806 */
[----:B------:R-:W-:Y:S01]  /*a810*/  FMNMX.FTZ R0, R219, R54, !PT ;  /* 0x00000036db007209 */ /* 0x000fe20007810000 */
[----:B------:R-:W1:Y:S01]  /*a820*/  SHFL.BFLY PT, R137, R2, 0x2, 0x1f ;  /* 0x0c401f0002897f89 */ /* 0x000e6200000e0000 */
[----:B------:R-:W-:Y:S01]  /*a830*/  ISETP.GT.AND P1, PT, R4, 0x30, PT ;  /* 0x000000300400780c */ /* 0x000fe20003f24270 */
[--C-:B------:R-:W-:Y:S01]  /*a840*/  FFMA.FTZ R54, R5, c[0x0][0x2d0], -R6.reuse ;  /* 0x0000b40005367a23 */ /* 0x100fe20000010806 */
[----:B------:R-:W-:Y:S01]  /*a850*/  FMNMX.FTZ R0, R218, R0, !PT ;  /* 0x00000000da007209 */ /* 0x000fe20007810000 */
[----:B------:R-:W-:Y:S01]  /*a860*/  FFMA.FTZ R23, R23, c[0x0][0x2d0], -R6 ;  /* 0x0000b40017177a23 */ /* 0x000fe20000010806 */
[----:B------:R-:W-:Y:S02]  /*a870*/  FSEL R216, R134, -INF , P1 ;  /* 0xff80000086d87808 */ /* 0x000fe40000800000 */
[----:B------:R-:W-:Y:S01]  /*a880*/  FMNMX.FTZ R0, R217, R0, !PT ;  /* 0x00000000d9007209 */ /* 0x000fe20007810000 */
[----:B------:R-:W3:Y:S01]  /*a890*/  MUFU.EX2 R54, R54 ;  /* 0x0000003600367308 */ /* 0x000ee20000000800 */
        /* <DEDUP_REMOVED lines=9> */
[----:B-1----:R-:W-:Y:S02]  /*a930*/  FMNMX.FTZ R137, R2, R137, !PT ;  /* 0x0000008902897209 */ /* 0x002fe40007810000 */
[----:B------:R-:W-:Y:S02]  /*a940*/  FMNMX.FTZ R0, R135, R0, !PT ;  /* 0x0000000087007209 */ /* 0x000fe40007810000 */
[----:B------:R-:W-:Y:S01]  /*a950*/  FMNMX.FTZ R138, R138, R58, !PT ;  /* 0x0000003a8a8a7209 */ /* 0x000fe20007810000 */
[----:B------:R-:W1:Y:S03]  /*a960*/  SHFL.BFLY PT, R4, R137, 0x1, 0x1f ;  /* 0x0c201f0089047f89 */ /* 0x000e6600000e0000 */
[C---:B------:R-:W-:Y:S01]  /*a970*/  FSETP.NEU.FTZ.AND P1, PT, R138.reuse, -INF , PT ;  /* 0xff8000008a00780b */ /* 0x040fe20003f3d000 */
[----:B---3--:R-:W-:Y:S04]  /*a980*/  FMUL.FTZ R7, R138, c[0x0][0x2d0] ;  /* 0x0000b4008a077a20 */ /* 0x008fe80000410000 */
[----:B------:R-:W3:Y:S01]  /*a990*/  SHFL.BFLY PT, R2, R0, 0x2, 0x1f ;  /* 0x0c401f0000027f89 */ /* 0x000ee200000e0000 */
[----:B------:R-:W-:Y:S05]  /*a9a0*/  FSEL R7, R7, RZ, P1 ;  /* 0x000000ff07077208 */ /* 0x000fea0000800000 */
[--C-:B------:R-:W-:Y:S02]  /*a9b0*/  FFMA.FTZ R3, R3, c[0x0][0x2d0], -R7.reuse ;  /* 0x0000b40003037a23 */ /* 0x100fe40000010807 */
[--C-:B------:R-:W-:Y:S02]  /*a9c0*/  FFMA.FTZ R232, R27, c[0x0][0x2d0], -R7.reuse ;  /* 0x0000b4001be87a23 */ /* 0x100fe40000010807 */
[----:B------:R3:W-:Y:S01]  /*a9d0*/  MUFU.EX2 R211, R3 ;  /* 0x0000000300d37308 */ /* 0x0007e20000000800 */
[----:B------:R-:W-:Y:S01]  /*a9e0*/  LDSM.16.MT88.4 R24, [R237+0x100] ;  /* 0x00010000ed18783b */ /* 0x000fe20000004200 */
[--C-:B------:R-:W-:Y:S02]  /*a9f0*/  FFMA.FTZ R16, R16, c[0x0][0x2d0], -R7.reuse ;  /* 0x0000b40010107a23 */ /* 0x100fe40000010807 */
[--C-:B------:R-:W-:Y:S01]  /*aa00*/  FFMA.FTZ R11, R11, c[0x0][0x2d0], -R7.reuse ;  /* 0x0000b4000b0b7a23 */ /* 0x100fe20000010807 */
[----:B-1----:R-:W-:Y:S01]  /*aa10*/  FMNMX.FTZ R137, R137, R4, !PT ;  /* 0x0000000489897209 */ /* 0x002fe20007810000 */
[--C-:B------:R-:W-:Y:S01]  /*aa20*/  FFMA.FTZ R10, R10, c[0x0][0x2d0], -R7.reuse ;  /* 0x0000b4000a0a7a23 */ /* 0x100fe20000010807 */
[----:B------:R-:W-:Y:S01]  /*aa30*/  FSEL R4, R138, RZ, P1 ;  /* 0x000000ff8a047208 */ /* 0x000fe20000800000 */
[----:B------:R-:W-:Y:S01]  /*aa40*/  FFMA.FTZ R66, R53, c[0x0][0x2d0], -R7 ;  /* 0x0000b40035427a23 */ /* 0x000fe20000010807 */
[C---:B------:R-:W-:Y:S01]  /*aa50*/  FSETP.NEU.FTZ.AND P0, PT, R137.reuse, -INF , PT ;  /* 0xff8000008900780b */ /* 0x040fe20003f1d000 */
[----:B----4-:R-:W-:Y:S01]  /*aa60*/  FMUL.FTZ R8, R137, c[0x0][0x2d0] ;  /* 0x0000b40089087a20 */ /* 0x010fe20000410000 */
[----:B------:R-:W-:Y:S01]  /*aa70*/  MUFU.EX2 R62, R16 ;  /* 0x00000010003e7308 */ /* 0x000fe20000000800 */
[----:B------:R-:W-:Y:S01]  /*aa80*/  FADD.FTZ R5, -R4, R133 ;  /* 0x0000008504057221 */ /* 0x000fe20000010100 */
[----:B---3--:R-:W-:Y:S01]  /*aa90*/  FMNMX.FTZ R0, R0, R2, !PT ;  /* 0x0000000200007209 */ /* 0x008fe20007810000 */
[--C-:B------:R-:W-:Y:S01]  /*aaa0*/  FFMA.FTZ R59, R36, c[0x0][0x2d0], -R7.reuse ;  /* 0x0000b400243b7a23 */ /* 0x100fe20000010807 */
[----:B------:R-:W-:Y:S01]  /*aab0*/  FSEL R8, R8, RZ, P0 ;  /* 0x000000ff08087208 */ /* 0x000fe20000000000 */
[--C-:B------:R-:W-:Y:S02]  /*aac0*/  FFMA.FTZ R63, R37, c[0x0][0x2d0], -R7.reuse ;  /* 0x0000b400253f7a23 */ /* 0x100fe40000010807 */
[----:B------:R-:W1:Y:S01]  /*aad0*/  SHFL.BFLY PT, R2, R0, 0x1, 0x1f ;  /* 0x0c201f0000027f89 */ /* 0x000e6200000e0000 */
[--C-:B------:R-:W-:Y:S02]  /*aae0*/  FFMA.FTZ R29, R48, c[0x0][0x2d0], -R7.reuse ;  /* 0x0000b400301d7a23 */ /* 0x100fe40000010807 */
[--C-:B------:R-:W-:Y:S01]  /*aaf0*/  FFMA.FTZ R14, R14, c[0x0][0x2d0], -R8.reuse ;  /* 0x0000b4000e0e7a23 */ /* 0x100fe20000010808 */
[----:B------:R-:W-:Y:S01]  /*ab00*/  MUFU.EX2 R65, R11 ;  /* 0x0000000b00417308 */ /* 0x000fe20000000800 */
[----:B------:R-:W-:Y:S01]  /*ab10*/  FSEL R3, R137, RZ, P0 ;  /* 0x000000ff89037208 */ /* 0x000fe20000000000 */
[--C-:B------:R-:W-:Y:S01]  /*ab20*/  FFMA.FTZ R17, R17, c[0x0][0x2d0], -R8.reuse ;  /* 0x0000b40011117a23 */ /* 0x100fe20000010808 */
[----:B------:R-:W-:Y:S01]  /*ab30*/  PLOP3.LUT P0, PT, PT, PT, UP0, 0x80, 0x0 ;  /* 0x000000000000781c */ /* 0x000fe20003f0f008 */
[----:B------:R-:W-:Y:S02]  /*ab40*/  FFMA.FTZ R15, R15, c[0x0][0x2d0], -R8 ;  /* 0x0000b4000f0f7a23 */ /* 0x000fe40000010808 */
[----:B------:R-:W-:Y:S02]  /*ab50*/  FADD.FTZ R4, -R3, R136 ;  /* 0x0000008803047221 */ /* 0x000fe40000010100 */
[--C-:B------:R-:W-:Y:S02]  /*ab60*/  FFMA.FTZ R9, R9, c[0x0][0x2d0], -R8.reuse ;  /* 0x0000b40009097a23 */ /* 0x100fe40000010808 */
[----:B------:R3:W-:Y:S01]  /*ab70*/  MUFU.EX2 R212, R14 ;  /* 0x0000000e00d47308 */ /* 0x0007e20000000800 */
[--C-:B------:R-:W-:Y:S02]  /*ab80*/  FFMA.FTZ R244, R49, c[0x0][0x2d0], -R8.reuse ;  /* 0x0000b40031f47a23 */ /* 0x100fe40000010808 */
[--C-:B------:R-:W-:Y:S02]  /*ab90*/  FFMA.FTZ R243, R33, c[0x0][0x2d0], -R8.reuse ;  /* 0x0000b40021f37a23 */ /* 0x100fe40000010808 */
[----:B------:R-:W-:Y:S02]  /*aba0*/  FFMA.FTZ R242, R32, c[0x0][0x2d0], -R8 ;  /* 0x0000b40020f27a23 */ /* 0x000fe40000010808 */
[--C-:B------:R-:W-:Y:S02]  /*abb0*/  FFMA.FTZ R46, R46, c[0x0][0x2d0], -R7.reuse ;  /* 0x0000b4002e2e7a23 */ /* 0x100fe40000010807 */
[--C-:B------:R-:W-:Y:S01]  /*abc0*/  FFMA.FTZ R231, R42, c[0x0][0x2d0], -R7.reuse ;  /* 0x0000b4002ae77a23 */ /* 0x100fe20000010807 */
[----:B-1----:R-:W-:Y:S01]  /*abd0*/  FMNMX.FTZ R134, R2, R0, !PT ;  /* 0x0000000002867209 */ /* 0x002fe20007810000 */
[----:B------:R-:W-:Y:S01]  /*abe0*/  MUFU.EX2 R58, R17 ;  /* 0x00000011003a7308 */ /* 0x000fe20000000800 */
[----:B------:R-:W-:Y:S01]  /*abf0*/  FSEL R0, R139, RZ, P2 ;  /* 0x000000ff8b007208 */ /* 0x000fe20001000000 */
[--C-:B------:R-:W-:Y:S01]  /*ac00*/  FFMA.FTZ R230, R41, c[0x0][0x2d0], -R7.reuse ;  /* 0x0000b40029e67a23 */ /* 0x100fe20000010807 */
[C---:B------:R-:W-:Y:S01]  /*ac10*/  FSETP.NEU.FTZ.AND P2, PT, R134.reuse, -INF , PT ;  /* 0xff8000008600780b */ /* 0x040fe20003f5d000 */
[----:B------:R-:W-:Y:S02]  /*ac20*/  FMUL.FTZ R208, R134, c[0x0][0x2d0] ;  /* 0x0000b40086d07a20 */ /* 0x000fe40000410000 */
[----:B------:R-:W-:Y:S01]  /*ac30*/  FADD.FTZ R0, -R0, R132 ;  /* 0x0000008400007221 */ /* 0x000fe20000010100 */
[----:B------:R-:W-:Y:S01]  /*ac40*/  FSEL R2, R134, RZ, P2 ;  /* 0x000000ff86027208 */ /* 0x000fe20001000000 */
[--C-:B------:R-:W-:Y:S01]  /*ac50*/  FFMA.FTZ R229, R40, c[0x0][0x2d0], -R7.reuse ;  /* 0x0000b40028e57a23 */ /* 0x100fe20000010807 */
[----:B------:R-:W-:Y:S01]  /*ac60*/  FSEL R208, R208, RZ, P2 ;  /* 0x000000ffd0d07208 */ /* 0x000fe20001000000 */
[----:B------:R-:W-:Y:S01]  /*ac70*/  FMUL.FTZ R0, R0, c[0x0][0x2d0] ;  /* 0x0000b40000007a20 */ /* 0x000fe20000410000 */
[----:B------:R-:W-:Y:S01]  /*ac80*/  MUFU.EX2 R213, R10 ;  /* 0x0000000a00d57308 */ /* 0x000fe20000000800 */
[----:B------:R-:W-:Y:S01]  /*ac90*/  FADD.FTZ R3, -R2, R140 ;  /* 0x0000008c02037221 */ /* 0x000fe20000010100 */
[----:B------:R-:W-:Y:S01]  /*aca0*/  F2FP.BF16.PACK_AB R140, R220, R54 ;  /* 0x00000036dc8c723e */ /* 0x000fe200000010ff */
[--C-:B------:R-:W-:Y:S02]  /*acb0*/  FFMA.FTZ R20, R20, c[0x0][0x2d0], -R208.reuse ;  /* 0x0000b40014147a23 */ /* 0x100fe400000108d0 */
[--C-:B------:R-:W-:Y:S02]  /*acc0*/  FFMA.FTZ R18, R18, c[0x0][0x2d0], -R208.reuse ;  /* 0x0000b40012127a23 */ /* 0x100fe400000108d0 */
[--C-:B------:R-:W-:Y:S02]  /*acd0*/  FFMA.FTZ R19, R19, c[0x0][0x2d0], -R208.reuse ;  /* 0x0000b40013137a23 */ /* 0x100fe400000108d0 */
[----:B------:R-:W-:Y:S01]  /*ace0*/  FFMA.FTZ R12, R12, c[0x0][0x2d0], -R208 ;  /* 0x0000b4000c0c7a23 */ /* 0x000fe200000108d0 */
[----:B------:R1:W4:Y:S01]  /*acf0*/  MUFU.EX2 R2, R0 ;  /* 0x0000000000027308 */ /* 0x0003220000000800 */
[--C-:B---3--:R-:W-:Y:S02]  /*ad00*/  FFMA.FTZ R14, R52, c[0x0][0x2d0], -R8.reuse ;  /* 0x0000b400340e7a23 */ /* 0x108fe40000010808 */
[--C-:B------:R-:W-:Y:S02]  /*ad10*/  FFMA.FTZ R226, R35, c[0x0][0x2d0], -R8.reuse ;  /* 0x0000b40023e27a23 */ /* 0x100fe40000010808 */
[----:B------:R-:W-:Y:S02]  /*ad20*/  FFMA.FTZ R35, R43, c[0x0][0x2d0], -R8 ;  /* 0x0000b4002b237a23 */ /* 0x000fe40000010808 */
[----:B------:R-:W3:Y:S01]  /*ad30*/  LDSM.16.MT88.4 R40, [R238+0x100] ;  /* 0x00010000ee28783b */ /* 0x000ee20000004200 */
[--C-:B------:R-:W-:Y:S02]  /*ad40*/  FFMA.FTZ R39, R39, c[0x0][0x2d0], -R7.reuse ;  /* 0x0000b40027277a23 */ /* 0x100fe40000010807 */
[----:B------:R4:W-:Y:S01]  /*ad50*/  MUFU.EX2 R236, R20 ;  /* 0x0000001400ec7308 */ /* 0x0009e20000000800 */
[--C-:B------:R-:W-:Y:S02]  /*ad60*/  FFMA.FTZ R38, R38, c[0x0][0x2d0], -R7.reuse ;  /* 0x0000b40026267a23 */ /* 0x100fe40000010807 */
[----:B------:R-:W-:Y:S02]  /*ad70*/  FFMA.FTZ R28, R47, c[0x0][0x2d0], -R7 ;  /* 0x0000b4002f1c7a23 */ /* 0x000fe40000010807 */
[----:B------:R-:W-:Y:S02]  /*ad80*/  IMAD.MOV.U32 R47, RZ, RZ, R142 ;  /* 0x000000ffff2f7224 */ /* 0x000fe400078e008e */
[--C-:B------:R-:W-:Y:S02]  /*ad90*/  FFMA.FTZ R241, R31, c[0x0][0x2d0], -R8.reuse ;  /* 0x0000b4001ff17a23 */ /* 0x100fe40000010808 */
[--C-:B------:R-:W-:Y:S01]  /*ada0*/  FFMA.FTZ R136, R34, c[0x0][0x2d0], -R8.reuse ;  /* 0x0000b40022887a23 */ /* 0x100fe20000010808 */
[----:B------:R-:W-:Y:S01]  /*adb0*/  MUFU.EX2 R10, R15 ;  /* 0x0000000f000a7308 */ /* 0x000fe20000000800 */
[--C-:B------:R-:W-:Y:S02]  /*adc0*/  FFMA.FTZ R227, R45, c[0x0][0x2d0], -R8.reuse ;  /* 0x0000b4002de37a23 */ /* 0x100fe40000010808 */
[----:B------:R-:W-:Y:S02]  /*add0*/  FFMA.FTZ R228, R44, c[0x0][0x2d0], -R8 ;  /* 0x0000b4002ce47a23 */ /* 0x000fe40000010808 */
[----:B-1----:R-:W-:Y:S02]  /*ade0*/  FMUL.FTZ R0, R5, c[0x0][0x2d0] ;  /* 0x0000b40005007a20 */ /* 0x002fe40000410000 */
[C---:B----4-:R-:W-:Y:S02]  /*adf0*/  FMUL.FTZ R53, R2.reuse, R181 ;  /* 0x000000b502357220 */ /* 0x050fe40000410000 */
[----:B------:R-:W-:Y:S01]  /*ae00*/  IMAD.MOV.U32 R181, RZ, RZ, R64 ;  /* 0x000000ffffb57224 */ /* 0x000fe200078e0040 */
[----:B------:R1:W-:Y:S01]  /*ae10*/  MUFU.EX2 R133, R0 ;  /* 0x0000000000857308 */ /* 0x0003e20000000800 */
[C---:B------:R-:W-:Y:S02]  /*ae20*/  FMUL.FTZ R16, R2.reuse, R148 ;  /* 0x0000009402107220 */ /* 0x040fe40000410000 */
[C---:B------:R-:W-:Y:S02]  /*ae30*/  FMUL.FTZ R17, R2.reuse, R149 ;  /* 0x0000009502117220 */ /* 0x040fe40000410000 */
[C---:B------:R-:W-:Y:S02]  /*ae40*/  FMUL.FTZ R5, R2.reuse, R145 ;  /* 0x0000009102057220 */ /* 0x040fe40000410000 */
[C---:B------:R-:W-:Y:S02]  /*ae50*/  FMUL.FTZ R20, R2.reuse, R152 ;  /* 0x0000009802147220 */ /* 0x040fe40000410000 */
[C---:B------:R-:W-:Y:S01]  /*ae60*/  FMUL.FTZ R21, R2.reuse, R153 ;  /* 0x0000009902157220 */ /* 0x040fe20000410000 */
[----:B------:R-:W4:Y:S01]  /*ae70*/  MUFU.EX2 R210, R9 ;  /* 0x0000000900d27308 */ /* 0x000f220000000800 */
[C---:B------:R-:W-:Y:S01]  /*ae80*/  FMUL.FTZ R33, R2.reuse, R161 ;  /* 0x000000a102217220 */ /* 0x040fe20000410000 */
[----:B------:R-:W-:Y:S01]  /*ae90*/  MOV R153, R61 ;  /* 0x0000003d00997202 */ /* 0x000fe20000000f00 */
[C---:B------:R-:W-:Y:S01]  /*aea0*/  FMUL.FTZ R49, R2.reuse, R173 ;  /* 0x000000ad02317220 */ /* 0x040fe20000410000 */
[----:B------:R-:W-:Y:S01]  /*aeb0*/  MOV R173, R59 ;  /* 0x0000003b00ad7202 */ /* 0x000fe20000000f00 */
[C---:B------:R-:W-:Y:S02]  /*aec0*/  FMUL.FTZ R52, R2.reuse, R180 ;  /* 0x000000b402347220 */ /* 0x040fe40000410000 */
[C---:B------:R-:W-:Y:S01]  /*aed0*/  FMUL.FTZ R64, R2.reuse, R184 ;  /* 0x000000b802407220 */ /* 0x040fe20000410000 */
[----:B------:R-:W-:Y:S01]  /*aee0*/  MOV R184, R63 ;  /* 0x0000003f00b87202 */ /* 0x000fe20000000f00 */
[C---:B------:R-:W-:Y:S01]  /*aef0*/  FMUL.FTZ R68, R2.reuse, R68 ;  /* 0x0000004402447220 */ /* 0x040fe20000410000 */
[----:B------:R-:W-:Y:S01]  /*af00*/  MUFU.EX2 R209, R12 ;  /* 0x0000000c00d17308 */ /* 0x000fe20000000800 */
[C---:B------:R-:W-:Y:S02]  /*af10*/  FMUL.FTZ R69, R2.reuse, R69 ;  /* 0x0000004502457220 */ /* 0x040fe40000410000 */
[----:B------:R-:W-:Y:S02]  /*af20*/  FMUL.FTZ R80, R2, R80 ;  /* 0x0000005002507220 */ /* 0x000fe40000410000 */
[----:B-1----:R-:W-:Y:S02]  /*af30*/  FMUL.FTZ R0, R4, c[0x0][0x2d0] ;  /* 0x0000b40004007a20 */ /* 0x002fe40000410000 */
[C---:B------:R-:W-:Y:S02]  /*af40*/  FMUL.FTZ R4, R2.reuse, R144 ;  /* 0x0000009002047220 */ /* 0x040fe40000410000 */
[C---:B------:R-:W-:Y:S01]  /*af50*/  FMUL.FTZ R81, R2.reuse, R81 ;  /* 0x0000005102517220 */ /* 0x040fe20000410000 */
[----:B------:R1:W-:Y:S01]  /*af60*/  MUFU.EX2 R132, R0 ;  /* 0x0000000000847308 */ /* 0x0003e20000000800 */
[C---:B------:R-:W-:Y:S02]  /*af70*/  FMUL.FTZ R84, R2.reuse, R84 ;  /* 0x0000005402547220 */ /* 0x040fe40000410000 */
[----:B------:R-:W-:Y:S01]  /*af80*/  FMUL.FTZ R85, R2, R85 ;  /* 0x0000005502557220 */ /* 0x000fe20000410000 */
[----:B----4-:R-:W-:Y:S01]  /*af90*/  F2FP.BF16.PACK_AB R144, R212, R210 ;  /* 0x000000d2d490723e */ /* 0x010fe200000010ff */
[C---:B------:R-:W-:Y:S02]  /*afa0*/  FMUL.FTZ R96, R2.reuse, R96 ;  /* 0x0000006002607220 */ /* 0x040fe40000410000 */
[C---:B------:R-:W-:Y:S02]  /*afb0*/  FMUL.FTZ R97, R2.reuse, R97 ;  /* 0x0000006102617220 */ /* 0x040fe40000410000 */
[C---:B------:R-:W-:Y:S01]  /*afc0*/  FMUL.FTZ R100, R2.reuse, R100 ;  /* 0x0000006402647220 */ /* 0x040fe20000410000 */
[----:B------:R-:W4:Y:S01]  /*afd0*/  MUFU.EX2 R234, R18 ;  /* 0x0000001200ea7308 */ /* 0x000f220000000800 */
[C---:B------:R-:W-:Y:S02]  /*afe0*/  FMUL.FTZ R101, R2.reuse, R101 ;  /* 0x0000006502657220 */ /* 0x040fe40000410000 */
[C---:B------:R-:W-:Y:S02]  /*aff0*/  FMUL.FTZ R112, R2.reuse, R112 ;  /* 0x0000007002707220 */ /* 0x040fe40000410000 */
[C---:B------:R-:W-:Y:S02]  /*b000*/  FMUL.FTZ R113, R2.reuse, R113 ;  /* 0x0000007102717220 */ /* 0x040fe40000410000 */
[C---:B------:R-:W-:Y:S02]  /*b010*/  FMUL.FTZ R32, R2.reuse, R160 ;  /* 0x000000a002207220 */ /* 0x040fe40000410000 */
[C---:B------:R-:W-:Y:S01]  /*b020*/  FMUL.FTZ R36, R2.reuse, R168 ;  /* 0x000000a802247220 */ /* 0x040fe20000410000 */
[----:B------:R-:W3:Y:S01]  /*b030*/  MUFU.EX2 R233, R19 ;  /* 0x0000001300e97308 */ /* 0x000ee20000000800 */
[C---:B------:R-:W-:Y:S01]  /*b040*/  FMUL.FTZ R37, R2.reuse, R169 ;  /* 0x000000a902257220 */ /* 0x040fe20000410000 */
[----:B------:R-:W-:Y:S01]  /*b050*/  MOV R169, R65 ;  /* 0x0000004100a97202 */ /* 0x000fe20000000f00 */
[C---:B------:R-:W-:Y:S01]  /*b060*/  FMUL.FTZ R65, R2.reuse, R185 ;  /* 0x000000b902417220 */ /* 0x040fe20000410000 */
[----:B------:R-:W-:Y:S01]  /*b070*/  MOV R185, R22 ;  /* 0x0000001600b97202 */ /* 0x000fe20000000f00 */
[----:B-1----:R-:W-:Y:S01]  /*b080*/  FMUL.FTZ R0, R3, c[0x0][0x2d0] ;  /* 0x0000b40003007a20 */ /* 0x002fe20000410000 */
[----:B------:R-:W-:Y:S01]  /*b090*/  MOV R3, R66 ;  /* 0x0000004200037202 */ /* 0x000fe20000000f00 */
[C---:B------:R-:W-:Y:S01]  /*b0a0*/  FMUL.FTZ R48, R2.reuse, R172 ;  /* 0x000000ac02307220 */ /* 0x040fe20000410000 */
[----:B------:R-:W-:Y:S01]  /*b0b0*/  MOV R172, R30 ;  /* 0x0000001e00ac7202 */ /* 0x000fe20000000f00 */
[C---:B------:R-:W-:Y:S02]  /*b0c0*/  FMUL.FTZ R116, R2.reuse, R116 ;  /* 0x0000007402747220 */ /* 0x040fe40000410000 */
[----:B------:R-:W1:Y:S01]  /*b0d0*/  MUFU.EX2 R0, R0 ;  /* 0x0000000000007308 */ /* 0x000e620000000800 */
[C---:B------:R-:W-:Y:S02]  /*b0e0*/  FMUL.FTZ R117, R2.reuse, R117 ;  /* 0x0000007502757220 */ /* 0x040fe40000410000 */
[----:B------:R-:W-:Y:S01]  /*b0f0*/  FMUL.FTZ R128, R2, R128 ;  /* 0x0000008002807220 */ /* 0x000fe20000410000 */
[----:B----4-:R-:W-:Y:S01]  /*b100*/  F2FP.BF16.PACK_AB R145, R234, R209 ;  /* 0x000000d1ea91723e */ /* 0x010fe200000010ff */
[----:B------:R-:W-:Y:S02]  /*b110*/  FMUL.FTZ R129, R2, R129 ;  /* 0x0000008102817220 */ /* 0x000fe40000410000 */
[----:B------:R-:W-:Y:S01]  /*b120*/  IMAD.MOV.U32 R168, RZ, RZ, R46 ;  /* 0x000000ffffa87224 */ /* 0x000fe200078e002e */
[----:B------:R-:W-:Y:S01]  /*b130*/  MOV R46, R141 ;  /* 0x0000008d002e7202 */ /* 0x000fe20000000f00 */
[----:B------:R-:W-:Y:S01]  /*b140*/  FMUL.FTZ R6, R133, R146 ;  /* 0x0000009285067220 */ /* 0x000fe20000410000 */
[----:B------:R-:W-:Y:S01]  /*b150*/  F2FP.BF16.PACK_AB R141, R213, R211 ;  /* 0x000000d3d58d723e */ /* 0x000fe200000010ff */
[----:B------:R-:W-:Y:S02]  /*b160*/  FMUL.FTZ R7, R133, R147 ;  /* 0x0000009385077220 */ /* 0x000fe40000410000 */
[----:B------:R-:W-:Y:S01]  /*b170*/  IMAD.MOV.U32 R160, RZ, RZ, R10 ;  /* 0x000000ffffa07224 */ /* 0x000fe200078e000a */
[----:B---3--:R-:W-:Y:S01]  /*b180*/  F2FP.BF16.PACK_AB R147, R236, R233 ;  /* 0x000000e9ec93723e */ /* 0x008fe200000010ff */
[--C-:B------:R-:W-:Y:S02]  /*b190*/  FFMA.FTZ R51, R51, c[0x0][0x2d0], -R8.reuse ;  /* 0x0000b40033337a23 */ /* 0x100fe40000010808 */
[----:B------:R-:W-:Y:S01]  /*b1a0*/  FMUL.FTZ R9, R132, R157 ;  /* 0x0000009d84097220 */ /* 0x000fe20000410000 */
[----:B------:R-:W-:Y:S01]  /*b1b0*/  F2FP.BF16.PACK_AB R146, R58, R160 ;  /* 0x000000a03a92723e */ /* 0x000fe200000010ff */
[----:B------:R-:W-:Y:S02]  /*b1c0*/  FFMA.FTZ R50, R50, c[0x0][0x2d0], -R8 ;  /* 0x0000b40032327a23 */ /* 0x000fe40000010808 */
[C---:B------:R-:W-:Y:S02]  /*b1d0*/  FMUL.FTZ R8, R132.reuse, R156 ;  /* 0x0000009c84087220 */ /* 0x040fe40000410000 */
[----:B------:R-:W-:Y:S02]  /*b1e0*/  FMUL.FTZ R12, R132, R164 ;  /* 0x000000a4840c7220 */ /* 0x000fe40000410000 */
[C---:B-1----:R-:W-:Y:S02]  /*b1f0*/  FMUL.FTZ R10, R0.reuse, R158 ;  /* 0x0000009e000a7220 */ /* 0x042fe40000410000 */
[C---:B------:R-:W-:Y:S01]  /*b200*/  FMUL.FTZ R11, R0.reuse, R159 ;  /* 0x0000009f000b7220 */ /* 0x040fe20000410000 */
[----:B------:R-:W-:Y:S01]  /*b210*/  MOV R159, R39 ;  /* 0x00000027009f7202 */ /* 0x000fe20000000f00 */
[C---:B------:R-:W-:Y:S01]  /*b220*/  FMUL.FTZ R15, R0.reuse, R167 ;  /* 0x000000a7000f7220 */ /* 0x040fe20000410000 */
[----:B------:R-:W-:Y:S01]  /*b230*/  MOV R167, R50 ;  /* 0x0000003200a77202 */ /* 0x000fe20000000f00 */
[C---:B------:R-:W-:Y:S02]  /*b240*/  FMUL.FTZ R18, R133.reuse, R150 ;  /* 0x0000009685127220 */ /* 0x040fe40000410000 */
[C---:B------:R-:W-:Y:S02]  /*b250*/  FMUL.FTZ R19, R133.reuse, R151 ;  /* 0x0000009785137220 */ /* 0x040fe40000410000 */
[----:B------:R-:W-:Y:S01]  /*b260*/  IMAD.MOV.U32 R158, RZ, RZ, R58 ;  /* 0x000000ffff9e7224 */ /* 0x000fe200078e003a */
[----:B------:R-:W-:Y:S01]  /*b270*/  LDSM.16.MT88.4 R148, [R239+0x100] ;  /* 0x00010000ef94783b */ /* 0x000fe20000004200 */
[----:B------:R-:W-:Y:S02]  /*b280*/  IMAD.MOV.U32 R164, RZ, RZ, R23 ;  /* 0x000000ffffa47224 */ /* 0x000fe400078e0017 */
[C---:B------:R-:W-:Y:S02]  /*b290*/  FMUL.FTZ R22, R133.reuse, R154 ;  /* 0x0000009a85167220 */ /* 0x040fe40000410000 */
[C---:B------:R-:W-:Y:S02]  /*b2a0*/  FMUL.FTZ R23, R133.reuse, R155 ;  /* 0x0000009b85177220 */ /* 0x040fe40000410000 */
[C---:B------:R-:W-:Y:S01]  /*b2b0*/  FMUL.FTZ R30, R0.reuse, R190 ;  /* 0x000000be001e7220 */ /* 0x040fe20000410000 */
[----:B------:R-:W-:Y:S01]  /*b2c0*/  MOV R190, R67 ;  /* 0x0000004300be7202 */ /* 0x000fe20000000f00 */
[----:B------:R-:W-:Y:S02]  /*b2d0*/  FMUL.FTZ R31, R0, R191 ;  /* 0x000000bf001f7220 */ /* 0x000fe40000410000 */
[C---:B------:R-:W-:Y:S02]  /*b2e0*/  FMUL.FTZ R34, R133.reuse, R162 ;  /* 0x000000a285227220 */ /* 0x040fe40000410000 */
[----:B------:R-:W-:Y:S02]  /*b2f0*/  IMAD.MOV.U32 R154, RZ, RZ, R38 ;  /* 0x000000ffff9a7224 */ /* 0x000fe400078e0026 */
[C---:B------:R-:W-:Y:S02]  /*b300*/  FMUL.FTZ R38, R133.reuse, R170 ;  /* 0x000000aa85267220 */ /* 0x040fe40000410000 */
[C---:B------:R-:W-:Y:S02]  /*b310*/  FMUL.FTZ R39, R133.reuse, R171 ;  /* 0x000000ab85277220 */ /* 0x040fe40000410000 */
[----:B------:R-:W-:Y:S01]  /*b320*/  IMAD.MOV.U32 R155, RZ, RZ, R47 ;  /* 0x000000ffff9b7224 */ /* 0x000fe200078e002f */
[----:B------:R-:W-:Y:S01]  /*b330*/  MUFU.EX2 R171, R232 ;  /* 0x000000e800ab7308 */ /* 0x000fe20000000800 */
[C---:B------:R-:W-:Y:S01]  /*b340*/  FMUL.FTZ R44, R132.reuse, R196 ;  /* 0x000000c4842c7220 */ /* 0x040fe20000410000 */
[----:B------:R-:W-:Y:S01]  /*b350*/  MOV R196, R160 ;  /* 0x000000a000c47202 */ /* 0x000fe20000000f00 */
[----:B------:R-:W-:Y:S02]  /*b360*/  FMUL.FTZ R45, R132, R197 ;  /* 0x000000c5842d7220 */ /* 0x000fe40000410000 */
[----:B------:R-:W-:Y:S02]  /*b370*/  FMUL.FTZ R47, R0, R199 ;  /* 0x000000c7002f7220 */ /* 0x000fe40000410000 */
[----:B------:R-:W-:Y:S02]  /*b380*/  IMAD.MOV.U32 R156, RZ, RZ, R51 ;  /* 0x000000ffff9c7224 */ /* 0x000fe400078e0033 */
[C---:B------:R-:W-:Y:S02]  /*b390*/  FMUL.FTZ R51, R133.reuse, R175 ;  /* 0x000000af85337220 */ /* 0x040fe40000410000 */
[C---:B------:R-:W-:Y:S01]  /*b3a0*/  FMUL.FTZ R50, R133.reuse, R174 ;  /* 0x000000ae85327220 */ /* 0x040fe20000410000 */
[----:B------:R-:W-:Y:S01]  /*b3b0*/  MOV R174, R169 ;  /* 0x000000a900ae7202 */ /* 0x000fe20000000f00 */
[C---:B------:R-:W-:Y:S02]  /*b3c0*/  FMUL.FTZ R67, R133.reuse, R187 ;  /* 0x000000bb85437220 */ /* 0x040fe40000410000 */
[----:B------:R-:W-:Y:S01]  /*b3d0*/  IMAD.MOV.U32 R180, RZ, RZ, R55 ;  /* 0x000000ffffb47224 */ /* 0x000fe200078e0037 */
[----:B------:R-:W3:Y:S01]  /*b3e0*/  LDL.LU R187, [R1+0x74] ;  /* 0x0000740001bb7983 */ /* 0x000ee20000300800 */
[C---:B------:R-:W-:Y:S02]  /*b3f0*/  FMUL.FTZ R55, R133.reuse, R183 ;  /* 0x000000b785377220 */ /* 0x040fe40000410000 */
[C---:B------:R-:W-:Y:S01]  /*b400*/  FMUL.FTZ R66, R133.reuse, R186 ;  /* 0x000000ba85427220 */ /* 0x040fe20000410000 */
[----:B------:R-:W-:Y:S01]  /*b410*/  MUFU.EX2 R183, R190 ;  /* 0x000000be00b77308 */ /* 0x000fe20000000800 */
[----:B------:R-:W4:Y:S01]  /*b420*/  LDL.LU R186, [R1+0x70] ;  /* 0x0000700001ba7983 */ /* 0x000f220000300800 */
[----:B------:R-:W-:Y:S02]  /*b430*/  IMAD.MOV.U32 R157, RZ, RZ, R62 ;  /* 0x000000ffff9d7224 */ /* 0x000fe400078e003e */
[----:B------:R-:W-:Y:S01]  /*b440*/  IMAD.MOV.U32 R152, RZ, RZ, R60 ;  /* 0x000000ffff987224 */ /* 0x000fe200078e003c */
[----:B------:R-:W4:Y:S01]  /*b450*/  LDL.LU R175, [R1+0x6c] ;  /* 0x00006c0001af7983 */ /* 0x000f220000300800 */
[C---:B------:R-:W-:Y:S02]  /*b460*/  FMUL.FTZ R60, R132.reuse, R204 ;  /* 0x000000cc843c7220 */ /* 0x040fe40000410000 */
[----:B------:R-:W-:Y:S02]  /*b470*/  FMUL.FTZ R61, R132, R205 ;  /* 0x000000cd843d7220 */ /* 0x000fe40000410000 */
[----:B------:R-:W-:Y:S01]  /*b480*/  FMUL.FTZ R63, R0, R207 ;  /* 0x000000cf003f7220 */ /* 0x000fe20000410000 */
[----:B------:R-:W-:Y:S01]  /*b490*/  MUFU.EX2 R190, R227 ;  /* 0x000000e300be7308 */ /* 0x000fe20000000800 */
[----:B--2---:R-:W-:Y:S01]  /*b4a0*/  FFMA.FTZ R161, R2, R13, R54 ;  /* 0x0000000d02a17223 */ /* 0x004fe20000010036 */
[----:B------:R-:W-:Y:S01]  /*b4b0*/  MOV R2, R143 ;  /* 0x0000008f00027202 */ /* 0x000fe20000000f00 */
[----:B------:R-:W-:Y:S01]  /*b4c0*/  FMUL.FTZ R13, R132, R165 ;  /* 0x000000a5840d7220 */ /* 0x000fe20000410000 */
[----:B------:R-:W-:Y:S01]  /*b4d0*/  F2FP.BF16.PACK_AB R143, R62, R169 ;  /* 0x000000a93e8f723e */ /* 0x000fe200000010ff */
[C---:B------:R-:W-:Y:S01]  /*b4e0*/  FMUL.FTZ R54, R133.reuse, R182 ;  /* 0x000000b685367220 */ /* 0x040fe20000410000 */
[----:B------:R-:W-:Y:S01]  /*b4f0*/  F2FP.BF16.PACK_AB R142, R2, R181 ;  /* 0x000000b5028e723e */ /* 0x000fe200000010ff */
[--C-:B------:R-:W-:Y:S01]  /*b500*/  FFMA.FTZ R160, R218, c[0x0][0x2d0], -R208.reuse ;  /* 0x0000b400daa07a23 */ /* 0x100fe200000108d0 */
[----:B------:R-:W-:Y:S01]  /*b510*/  MOV R165, R14 ;  /* 0x0000000e00a57202 */ /* 0x000fe20000000f00 */
[----:B------:R-:W-:Y:S01]  /*b520*/  FFMA.FTZ R214, R214, c[0x0][0x2d0], -R208 ;  /* 0x0000b400d6d67a23 */ /* 0x000fe200000108d0 */
[----:B------:R-:W-:Y:S01]  /*b530*/  MUFU.EX2 R227, R243 ;  /* 0x000000f300e37308 */ /* 0x000fe20000000800 */
[C---:B------:R-:W-:Y:S02]  /*b540*/  FMUL.FTZ R14, R0.reuse, R166 ;  /* 0x000000a6000e7220 */ /* 0x040fe40000410000 */
[-C--:B------:R-:W-:Y:S01]  /*b550*/  HMMA.16816.F32.BF16 R4, R140, R24.reuse, R4 ;  /* 0x000000188c04723c */ /* 0x080fe20000041804 */
[----:B------:R-:W-:Y:S02]  /*b560*/  IMAD.MOV.U32 R166, RZ, RZ, R56 ;  /* 0x000000ffffa67224 */ /* 0x000fe400078e0038 */
[----:B------:R-:W-:Y:S02]  /*b570*/  FMUL.FTZ R62, R0, R206 ;  /* 0x000000ce003e7220 */ /* 0x000fe40000410000 */
[C---:B------:R-:W-:Y:S02]  /*b580*/  FMUL.FTZ R70, R133.reuse, R70 ;  /* 0x0000004685467220 */ /* 0x040fe40000410000 */
[----:B------:R-:W-:Y:S01]  /*b590*/  MUFU.EX2 R182, R229 ;  /* 0x000000e500b67308 */ /* 0x000fe20000000800 */
[C---:B------:R-:W-:Y:S01]  /*b5a0*/  HMMA.16816.F32.BF16 R8, R144.reuse, R24, R8 ;  /* 0x000000189008723c */ /* 0x040fe20000041808 */
[C---:B------:R-:W-:Y:S03]  /*b5b0*/  FMUL.FTZ R71, R133.reuse, R71 ;  /* 0x0000004785477220 */ /* 0x040fe60000410000 */
[C---:B------:R-:W-:Y:S02]  /*b5c0*/  FMUL.FTZ R72, R132.reuse, R72 ;  /* 0x0000004884487220 */ /* 0x040fe40000410000 */
[C---:B------:R-:W-:Y:S02]  /*b5d0*/  FMUL.FTZ R73, R132.reuse, R73 ;  /* 0x0000004984497220 */ /* 0x040fe40000410000 */
[-C--:B------:R-:W-:Y:S01]  /*b5e0*/  HMMA.16816.F32.BF16 R12, R144, R26.reuse, R12 ;  /* 0x0000001a900c723c */ /* 0x080fe2000004180c */
[C---:B------:R-:W-:Y:S01]  /*b5f0*/  FMUL.FTZ R25, R132.reuse, R177 ;  /* 0x000000b184197220 */ /* 0x040fe20000410000 */
[----:B------:R-:W-:Y:S02]  /*b600*/  MUFU.EX2 R229, R173 ;  /* 0x000000ad00e57308 */ /* 0x000fe40000000800 */
[----:B------:R-:W-:Y:S02]  /*b610*/  IMAD.MOV.U32 R177, RZ, RZ, R57 ;  /* 0x000000ffffb17224 */ /* 0x000fe400078e0039 */
[----:B------:R-:W1:Y:S01]  /*b620*/  LDSM.16.MT88.4 R56, [R240+0x100] ;  /* 0x00010000f038783b */ /* 0x000e620000004200 */
[----:B------:R-:W-:Y:S01]  /*b630*/  FMUL.FTZ R24, R132, R176 ;  /* 0x000000b084187220 */ /* 0x000fe20000410000 */
[C---:B------:R-:W-:Y:S01]  /*b640*/  HMMA.16816.F32.BF16 R16, R140.reuse, R26, R16 ;  /* 0x0000001a8c10723c */ /* 0x040fe20000041810 */
[C---:B------:R-:W-:Y:S03]  /*b650*/  FMUL.FTZ R74, R0.reuse, R74 ;  /* 0x0000004a004a7220 */ /* 0x040fe60000410000 */
[----:B------:R-:W-:Y:S01]  /*b660*/  FMUL.FTZ R75, R0, R75 ;  /* 0x0000004b004b7220 */ /* 0x000fe20000410000 */
[----:B------:R2:W-:Y:S01]  /*b670*/  MUFU.EX2 R207, R167 ;  /* 0x000000a700cf7308 */ /* 0x0005e20000000800 */
[----:B------:R-:W-:Y:S02]  /*b680*/  FMUL.FTZ R76, R132, R76 ;  /* 0x0000004c844c7220 */ /* 0x000fe40000410000 */
[-C--:B------:R-:W-:Y:S01]  /*b690*/  HMMA.16816.F32.BF16 R20, R140, R40.reuse, R20 ;  /* 0x000000288c14723c */ /* 0x080fe20000041814 */
[C---:B------:R-:W-:Y:S03]  /*b6a0*/  FMUL.FTZ R26, R0.reuse, R178 ;  /* 0x000000b2001a7220 */ /* 0x040fe60000410000 */
[----:B------:R-:W-:Y:S01]  /*b6b0*/  FMUL.FTZ R27, R0, R179 ;  /* 0x000000b3001b7220 */ /* 0x000fe20000410000 */
[----:B------:R-:W-:Y:S01]  /*b6c0*/  MOV R179, R28 ;  /* 0x0000001c00b37202 */ /* 0x000fe20000000f00 */
[C---:B------:R-:W-:Y:S01]  /*b6d0*/  FMUL.FTZ R28, R132.reuse, R188 ;  /* 0x000000bc841c7220 */ /* 0x040fe20000410000 */
[----:B------:R-:W-:Y:S01]  /*b6e0*/  MUFU.EX2 R170, R177 ;  /* 0x000000b100aa7308 */ /* 0x000fe20000000800 */
[C---:B------:R-:W-:Y:S03]  /*b6f0*/  FMUL.FTZ R77, R132.reuse, R77 ;  /* 0x0000004d844d7220 */ /* 0x040fe60000410000 */
[C---:B------:R-:W-:Y:S01]  /*b700*/  HMMA.16816.F32.BF16 R24, R144.reuse, R40, R24 ;  /* 0x000000289018723c */ /* 0x040fe20000041818 */
[----:B------:R-:W-:Y:S02]  /*b710*/  IMAD.MOV.U32 R188, RZ, RZ, R29 ;  /* 0x000000ffffbc7224 */ /* 0x000fe400078e001d */
[----:B------:R-:W-:Y:S01]  /*b720*/  FMUL.FTZ R29, R132, R189 ;  /* 0x000000bd841d7220 */ /* 0x000fe20000410000 */
[----:B------:R-:W-:Y:S01]  /*b730*/  MOV R189, R46 ;  /* 0x0000002e00bd7202 */ /* 0x000fe20000000f00 */
[----:B------:R-:W-:Y:S01]  /*b740*/  FMUL.FTZ R46, R0, R198 ;  /* 0x000000c6002e7220 */ /* 0x000fe20000410000 */
[----:B------:R-:W-:Y:S01]  /*b750*/  MOV R198, R2 ;  /* 0x0000000200c67202 */ /* 0x000fe20000000f00 */
[----:B------:R-:W-:Y:S01]  /*b760*/  FFMA.FTZ R2, R222, c[0x0][0x2d0], -R208 ;  /* 0x0000b400de027a23 */ /* 0x000fe200000108d0 */
[----:B------:R-:W-:Y:S01]  /*b770*/  MOV R191, R189 ;  /* 0x000000bd00bf7202 */ /* 0x000fe20000000f00 */
[C---:B------:R-:W-:Y:S01]  /*b780*/  FMUL.FTZ R40, R132.reuse, R192 ;  /* 0x000000c084287220 */ /* 0x040fe20000410000 */
[-C--:B------:R-:W-:Y:S01]  /*b790*/  HMMA.16816.F32.BF16 R28, R144, R42.reuse, R28 ;  /* 0x0000002a901c723c */ /* 0x080fe2000004181c */
[----:B------:R-:W-:Y:S01]  /*b7a0*/  MUFU.EX2 R169, R2 ;  /* 0x0000000200a97308 */ /* 0x000fe20000000800 */
[----:B------:R-:W-:Y:S01]  /*b7b0*/  IMAD.MOV.U32 R176, RZ, RZ, R35 ;  /* 0x000000ffffb07224 */ /* 0x000fe200078e0023 */
[----:B--2---:R-:W-:Y:S01]  /*b7c0*/  MOV R167, R172 ;  /* 0x000000ac00a77202 */ /* 0x004fe20000000f00 */
[C---:B------:R-:W-:Y:S01]  /*b7d0*/  FMUL.FTZ R35, R133.reuse, R163 ;  /* 0x000000a385237220 */ /* 0x040fe20000410000 */
[----:B------:R-:W-:Y:S01]  /*b7e0*/  MOV R163, R179 ;  /* 0x000000b300a37202 */ /* 0x000fe20000000f00 */
[----:B------:R-:W-:Y:S01]  /*b7f0*/  FMUL.FTZ R41, R132, R193 ;  /* 0x000000c184297220 */ /* 0x000fe20000410000 */
[----:B------:R-:W-:Y:S01]  /*b800*/  MOV R204, R198 ;  /* 0x000000c600cc7202 */ /* 0x000fe20000000f00 */
[C---:B------:R-:W-:Y:S01]  /*b810*/  FMUL.FTZ R78, R0.reuse, R78 ;  /* 0x0000004e004e7220 */ /* 0x040fe20000410000 */
[----:B------:R-:W-:Y:S02]  /*b820*/  MOV R198, R154 ;  /* 0x0000009a00c67202 */ /* 0x000fe40000000f00 */
[C---:B------:R-:W-:Y:S01]  /*b830*/  HMMA.16816.F32.BF16 R32, R140.reuse, R42, R32 ;  /* 0x0000002a8c20723c */ /* 0x040fe20000041820 */
[C---:B------:R-:W-:Y:S01]  /*b840*/  FMUL.FTZ R79, R0.reuse, R79 ;  /* 0x0000004f004f7220 */ /* 0x040fe20000410000 */
[----:B------:R-:W-:Y:S01]  /*b850*/  MUFU.EX2 R193, R230 ;  /* 0x000000e600c17308 */ /* 0x000fe20000000800 */
[C---:B------:R-:W-:Y:S01]  /*b860*/  FMUL.FTZ R82, R133.reuse, R82 ;  /* 0x0000005285527220 */ /* 0x040fe20000410000 */
[----:B------:R-:W-:Y:S01]  /*b870*/  MOV R205, R191 ;  /* 0x000000bf00cd7202 */ /* 0x000fe20000000f00 */
[C---:B------:R-:W-:Y:S01]  /*b880*/  FMUL.FTZ R83, R133.reuse, R83 ;  /* 0x0000005385537220 */ /* 0x040fe20000410000 */
[----:B------:R-:W-:Y:S01]  /*b890*/  MOV R191, R152 ;  /* 0x0000009800bf7202 */ /* 0x000fe20000000f00 */
[C---:B------:R-:W-:Y:S01]  /*b8a0*/  FMUL.FTZ R42, R0.reuse, R194 ;  /* 0x000000c2002a7220 */ /* 0x040fe20000410000 */
[-C--:B-1----:R-:W-:Y:S01]  /*b8b0*/  HMMA.16816.F32.BF16 R36, R140, R56.reuse, R36 ;  /* 0x000000388c24723c */ /* 0x082fe20000041824 */
[----:B------:R-:W-:Y:S03]  /*b8c0*/  FMUL.FTZ R43, R0, R195 ;  /* 0x000000c3002b7220 */ /* 0x000fe60000410000 */
[----:B------:R-:W-:Y:S01]  /*b8d0*/  MUFU.EX2 R230, R184 ;  /* 0x000000b800e67308 */ /* 0x000fe20000000800 */
[C---:B------:R-:W-:Y:S01]  /*b8e0*/  FMUL.FTZ R86, R133.reuse, R86 ;  /* 0x0000005685567220 */ /* 0x040fe20000410000 */
[----:B------:R-:W-:Y:S01]  /*b8f0*/  MOV R195, R165 ;  /* 0x000000a500c37202 */ /* 0x000fe20000000f00 */
[----:B------:R-:W-:Y:S01]  /*b900*/  IMAD.MOV.U32 R165, RZ, RZ, R168 ;  /* 0x000000ffffa57224 */ /* 0x000fe200078e00a8 */
[C---:B------:R-:W-:Y:S01]  /*b910*/  HMMA.16816.F32.BF16 R40, R144.reuse, R56, R40 ;  /* 0x000000389028723c */ /* 0x040fe20000041828 */
[----:B------:R-:W-:Y:S03]  /*b920*/  FMUL.FTZ R87, R133, R87 ;  /* 0x0000005785577220 */ /* 0x000fe60000410000 */
[C---:B------:R-:W-:Y:S01]  /*b930*/  FMUL.FTZ R88, R132.reuse, R88 ;  /* 0x0000005884587220 */ /* 0x040fe20000410000 */
[----:B------:R-:W-:Y:S01]  /*b940*/  MOV R168, R3 ;  /* 0x0000000300a87202 */ /* 0x000fe20000000f00 */
[--C-:B------:R-:W-:Y:S01]  /*b950*/  FFMA.FTZ R3, R221, c[0x0][0x2d0], -R208.reuse ;  /* 0x0000b400dd037a23 */ /* 0x100fe200000108d0 */
[----:B------:R1:W-:Y:S01]  /*b960*/  MUFU.EX2 R179, R136 ;  /* 0x0000008800b37308 */ /* 0x0003e20000000800 */
[-C--:B------:R-:W-:Y:S01]  /*b970*/  HMMA.16816.F32.BF16 R44, R144, R58.reuse, R44 ;  /* 0x0000003a902c723c */ /* 0x080fe2000004182c */
[C---:B------:R-:W-:Y:S03]  /*b980*/  FMUL.FTZ R56, R132.reuse, R200 ;  /* 0x000000c884387220 */ /* 0x040fe60000410000 */
[C---:B------:R-:W-:Y:S02]  /*b990*/  FMUL.FTZ R57, R132.reuse, R201 ;  /* 0x000000c984397220 */ /* 0x040fe40000410000 */
[----:B------:R-:W-:Y:S02]  /*b9a0*/  IMAD.MOV.U32 R201, RZ, RZ, R155 ;  /* 0x000000ffffc97224 */ /* 0x000fe400078e009b */
[C---:B------:R-:W-:Y:S01]  /*b9b0*/  HMMA.16816.F32.BF16 R48, R140.reuse, R58, R48 ;  /* 0x0000003a8c30723c */ /* 0x040fe20000041830 */
[----:B------:R-:W-:Y:S01]  /*b9c0*/  FMUL.FTZ R89, R132, R89 ;  /* 0x0000005984597220 */ /* 0x000fe20000410000 */
[----:B------:R2:W-:Y:S02]  /*b9d0*/  MUFU.EX2 R177, R235 ;  /* 0x000000eb00b17308 */ /* 0x0005e40000000800 */
[C---:B------:R-:W-:Y:S02]  /*b9e0*/  FMUL.FTZ R90, R0.reuse, R90 ;  /* 0x0000005a005a7220 */ /* 0x040fe40000410000 */
[C---:B------:R-:W-:Y:S02]  /*b9f0*/  FMUL.FTZ R91, R0.reuse, R91 ;  /* 0x0000005b005b7220 */ /* 0x040fe40000410000 */
[-C--:B------:R-:W-:Y:S01]  /*ba00*/  HMMA.16816.F32.BF16 R52, R140, R148.reuse, R52 ;  /* 0x000000948c34723c */ /* 0x080fe20000041834 */
[C---:B------:R-:W-:Y:S03]  /*ba10*/  FMUL.FTZ R58, R0.reuse, R202 ;  /* 0x000000ca003a7220 */ /* 0x040fe60000410000 */
[----:B------:R-:W-:Y:S01]  /*ba20*/  FMUL.FTZ R59, R0, R203 ;  /* 0x000000cb003b7220 */ /* 0x000fe20000410000 */
[----:B------:R-:W-:Y:S01]  /*ba30*/  MOV R203, R156 ;  /* 0x0000009c00cb7202 */ /* 0x000fe20000000f00 */
[C---:B------:R-:W-:Y:S01]  /*ba40*/  FMUL.FTZ R92, R132.reuse, R92 ;  /* 0x0000005c845c7220 */ /* 0x040fe20000410000 */
[----:B------:R-:W-:Y:S01]  /*ba50*/  MUFU.EX2 R178, R231 ;  /* 0x000000e700b27308 */ /* 0x000fe20000000800 */
[--C-:B-1----:R-:W-:Y:S03]  /*ba60*/  FFMA.FTZ R136, R219, c[0x0][0x2d0], -R208.reuse ;  /* 0x0000b400db887a23 */ /* 0x102fe600000108d0 */
[C---:B------:R-:W-:Y:S01]  /*ba70*/  HMMA.16816.F32.BF16 R56, R144.reuse, R148, R56 ;  /* 0x000000949038723c */ /* 0x040fe20000041838 */
[----:B------:R-:W-:Y:S02]  /*ba80*/  FMUL.FTZ R93, R132, R93 ;  /* 0x0000005d845d7220 */ /* 0x000fe40000410000 */
[C---:B------:R-:W-:Y:S02]  /*ba90*/  FMUL.FTZ R94, R0.reuse, R94 ;  /* 0x0000005e005e7220 */ /* 0x040fe40000410000 */
[----:B------:R-:W-:Y:S01]  /*baa0*/  FMUL.FTZ R95, R0, R95 ;  /* 0x0000005f005f7220 */ /* 0x000fe20000410000 */
[----:B------:R-:W-:Y:S01]  /*bab0*/  MUFU.EX2 R180, R180 ;  /* 0x000000b400b47308 */ /* 0x000fe20000000800 */
[C---:B------:R-:W-:Y:S01]  /*bac0*/  FMUL.FTZ R98, R133.reuse, R98 ;  /* 0x0000006285627220 */ /* 0x040fe20000410000 */
[-C--:B------:R-:W-:Y:S01]  /*bad0*/  HMMA.16816.F32.BF16 R60, R144, R150.reuse, R60 ;  /* 0x00000096903c723c */ /* 0x080fe2000004183c */
[C---:B------:R-:W-:Y:S03]  /*bae0*/  FMUL.FTZ R99, R133.reuse, R99 ;  /* 0x0000006385637220 */ /* 0x040fe60000410000 */
[C---:B------:R-:W-:Y:S01]  /*baf0*/  FMUL.FTZ R102, R133.reuse, R102 ;  /* 0x0000006685667220 */ /* 0x040fe20000410000 */
[----:B--2---:R-:W-:Y:S01]  /*bb00*/  MOV R235, R204 ;  /* 0x000000cc00eb7202 */ /* 0x004fe20000000f00 */
[C---:B------:R-:W-:Y:S02]  /*bb10*/  FMUL.FTZ R103, R133.reuse, R103 ;  /* 0x0000006785677220 */ /* 0x040fe40000410000 */
[C---:B------:R-:W-:Y:S01]  /*bb20*/  HMMA.16816.F32.BF16 R64, R140.reuse, R150, R64 ;  /* 0x000000968c40723c */ /* 0x040fe20000041840 */
[----:B------:R-:W1:Y:S01]  /*bb30*/  LDSM.16.MT88.4 R148, [R237+0x2100] ;  /* 0x00210000ed94783b */ /* 0x000e620000004200 */
[----:B------:R-:W-:Y:S02]  /*bb40*/  MUFU.EX2 R204, R160 ;  /* 0x000000a000cc7308 */ /* 0x000fe40000000800 */
[C---:B------:R-:W-:Y:S02]  /*bb50*/  FMUL.FTZ R104, R132.reuse, R104 ;  /* 0x0000006884687220 */ /* 0x040fe40000410000 */
[----:B------:R-:W-:Y:S02]  /*bb60*/  FMUL.FTZ R105, R132, R105 ;  /* 0x0000006984697220 */ /* 0x000fe40000410000 */
[C---:B------:R-:W-:Y:S04]  /*bb70*/  FMUL.FTZ R106, R0.reuse, R106 ;  /* 0x0000006a006a7220 */ /* 0x040fe80000410000 */
[----:B------:R-:W-:Y:S01]  /*bb80*/  FMUL.FTZ R107, R0, R107 ;  /* 0x0000006b006b7220 */ /* 0x000fe20000410000 */
        /* <DEDUP_REMOVED lines=8> */
[--C-:B------:R-:W-:Y:S02]  /*bc10*/  FFMA.FTZ R2, R225, c[0x0][0x2d0], -R208.reuse ;  /* 0x0000b400e1027a23 */ /* 0x100fe400000108d0 */
[----:B------:R-:W-:Y:S02]  /*bc20*/  FFMA.FTZ R225, R215, c[0x0][0x2d0], -R208 ;  /* 0x0000b400d7e17a23 */ /* 0x000fe400000108d0 */
[C---:B------:R-:W-:Y:S02]  /*bc30*/  FMUL.FTZ R120, R132.reuse, R120 ;  /* 0x0000007884787220 */ /* 0x040fe40000410000 */
[----:B------:R-:W-:Y:S01]  /*bc40*/  FMUL.FTZ R121, R132, R121 ;  /* 0x0000007984797220 */ /* 0x000fe20000410000 */
[----:B------:R-:W-:Y:S01]  /*bc50*/  MUFU.EX2 R201, R201 ;  /* 0x000000c900c97308 */ /* 0x000fe20000000800 */
[C---:B------:R-:W-:Y:S02]  /*bc60*/  FMUL.FTZ R122, R0.reuse, R122 ;  /* 0x0000007a007a7220 */ /* 0x040fe40000410000 */
[----:B------:R-:W-:Y:S02]  /*bc70*/  FMUL.FTZ R123, R0, R123 ;  /* 0x0000007b007b7220 */ /* 0x000fe40000410000 */
[C---:B------:R-:W-:Y:S02]  /*bc80*/  FMUL.FTZ R124, R132.reuse, R124 ;  /* 0x0000007c847c7220 */ /* 0x040fe40000410000 */
[----:B------:R-:W-:Y:S01]  /*bc90*/  FMUL.FTZ R125, R132, R125 ;  /* 0x0000007d847d7220 */ /* 0x000fe20000410000 */
[-C--:B-1----:R-:W-:Y:S01]  /*bca0*/  HMMA.16816.F32.BF16 R68, R140, R148.reuse, R68 ;  /* 0x000000948c44723c */ /* 0x082fe20000041844 */
[C---:B------:R-:W-:Y:S01]  /*bcb0*/  FMUL.FTZ R126, R0.reuse, R126 ;  /* 0x0000007e007e7220 */ /* 0x040fe20000410000 */
[----:B------:R-:W-:Y:S01]  /*bcc0*/  MUFU.EX2 R205, R205 ;  /* 0x000000cd00cd7308 */ /* 0x000fe20000000800 */
[----:B------:R-:W-:Y:S02]  /*bcd0*/  FMUL.FTZ R127, R0, R127 ;  /* 0x0000007f007f7220 */ /* 0x000fe40000410000 */
[----:B------:R-:W-:Y:S02]  /*bce0*/  IMAD.MOV.U32 R162, RZ, RZ, R188 ;  /* 0x000000ffffa27224 */ /* 0x000fe400078e00bc */
[----:B------:R-:W-:Y:S01]  /*bcf0*/  IMAD.MOV.U32 R194, RZ, RZ, R176 ;  /* 0x000000ffffc27224 */ /* 0x000fe200078e00b0 */
[C---:B------:R-:W-:Y:S01]  /*bd00*/  HMMA.16816.F32.BF16 R72, R144.reuse, R148, R72 ;  /* 0x000000949048723c */ /* 0x040fe20000041848 */
[----:B------:R-:W-:Y:S03]  /*bd10*/  IMAD.MOV.U32 R197, RZ, RZ, R164 ;  /* 0x000000ffffc57224 */ /* 0x000fe600078e00a4 */
[----:B------:R-:W-:Y:S01]  /*bd20*/  FFMA.FTZ R164, R217, c[0x0][0x2d0], -R208 ;  /* 0x0000b400d9a47a23 */ /* 0x000fe200000108d0 */
[----:B------:R1:W-:Y:S01]  /*bd30*/  MUFU.EX2 R176, R226 ;  /* 0x000000e200b07308 */ /* 0x0003e20000000800 */
[----:B------:R-:W-:Y:S01]  /*bd40*/  IMAD.MOV.U32 R206, RZ, RZ, R163 ;  /* 0x000000ffffce7224 */ /* 0x000fe200078e00a3 */
[----:B------:R-:W-:Y:S01]  /*bd50*/  MOV R163, R157 ;  /* 0x0000009d00a37202 */ /* 0x000fe20000000f00 */
[-C--:B------:R-:W-:Y:S01]  /*bd60*/  HMMA.16816.F32.BF16 R76, R144, R150.reuse, R76 ;  /* 0x00000096904c723c */ /* 0x080fe2000004184c */
[----:B------:R-:W-:Y:S03]  /*bd70*/  MOV R202, R162 ;  /* 0x000000a200ca7202 */ /* 0x000fe60000000f00 */
[----:B------:R-:W-:Y:S02]  /*bd80*/  IMAD.MOV.U32 R162, RZ, RZ, R158 ;  /* 0x000000ffffa27224 */ /* 0x000fe400078e009e */
[----:B------:R-:W-:Y:S01]  /*bd90*/  IMAD.MOV.U32 R199, RZ, RZ, R181 ;  /* 0x000000ffffc77224 */ /* 0x000fe200078e00b5 */
[----:B------:R-:W-:Y:S01]  /*bda0*/  MUFU.EX2 R172, R164 ;  /* 0x000000a400ac7308 */ /* 0x000fe20000000800 */
[C---:B------:R-:W-:Y:S01]  /*bdb0*/  HMMA.16816.F32.BF16 R80, R140.reuse, R150, R80 ;  /* 0x000000968c50723c */ /* 0x040fe20000041850 */
[----:B------:R-:W2:Y:S03]  /*bdc0*/  LDSM.16.MT88.4 R148, [R238+0x2100] ;  /* 0x00210000ee94783b */ /* 0x000ea60000004200 */
[C---:B------:R-:W-:Y:S01]  /*bdd0*/  FMUL.FTZ R118, R133.reuse, R118 ;  /* 0x0000007685767220 */ /* 0x040fe20000410000 */
[----:B------:R-:W-:Y:S01]  /*bde0*/  MOV R200, R199 ;  /* 0x000000c700c87202 */ /* 0x000fe20000000f00 */
[C---:B------:R-:W-:Y:S01]  /*bdf0*/  FMUL.FTZ R119, R133.reuse, R119 ;  /* 0x0000007785777220 */ /* 0x040fe20000410000 */
[----:B------:R-:W-:Y:S01]  /*be00*/  MOV R199, R195 ;  /* 0x000000c300c77202 */ /* 0x000fe20000000f00 */
[C---:B------:R-:W-:Y:S01]  /*be10*/  FMUL.FTZ R130, R133.reuse, R130 ;  /* 0x0000008285827220 */ /* 0x040fe20000410000 */
[----:B------:R2:W-:Y:S03]  /*be20*/  MUFU.EX2 R181, R2 ;  /* 0x0000000200b57308 */ /* 0x0005e60000000800 */
[----:B------:R-:W-:Y:S01]  /*be30*/  MOV R195, R194 ;  /* 0x000000c200c37202 */ /* 0x000fe20000000f00 */
[----:B-1----:R-:W-:Y:S01]  /*be40*/  FFMA.FTZ R226, R216, c[0x0][0x2d0], -R208 ;  /* 0x0000b400d8e27a23 */ /* 0x002fe200000108d0 */
[----:B------:R-:W-:Y:S01]  /*be50*/  MOV R194, R159 ;  /* 0x0000009f00c27202 */ /* 0x000fe20000000f00 */
[----:B------:R-:W-:Y:S01]  /*be60*/  LDSM.16.MT88.4 R216, [R238+0x3900] ;  /* 0x00390000eed8783b */ /* 0x000fe20000004200 */
[----:B------:R-:W-:Y:S02]  /*be70*/  IMAD.MOV.U32 R231, RZ, RZ, R200 ;  /* 0x000000ffffe77224 */ /* 0x000fe400078e00c8 */
[----:B------:R-:W-:Y:S01]  /*be80*/  FMUL.FTZ R131, R133, R131 ;  /* 0x0000008385837220 */ /* 0x000fe20000410000 */
[----:B------:R-:W-:Y:S04]  /*be90*/  MUFU.EX2 R188, R228 ;  /* 0x000000e400bc7308 */ /* 0x000fe80000000800 */
[----:B------:R-:W-:Y:S06]  /*bea0*/  LDSM.16.MT88.4 R156, [R240+0x900] ;  /* 0x00090000f09c783b */ /* 0x000fec0000004200 */
[----:B------:R1:W-:Y:S01]  /*beb0*/  MUFU.EX2 R228, R244 ;  /* 0x000000f400e47308 */ /* 0x0003e20000000800 */
[--C-:B--2---:R-:W-:Y:S09]  /*bec0*/  FFMA.FTZ R2, R224, c[0x0][0x2d0], -R208.reuse ;  /* 0x0000b400e0027a23 */ /* 0x104ff200000108d0 */
[----:B------:R2:W-:Y:S01]  /*bed0*/  MUFU.EX2 R224, R242 ;  /* 0x000000f200e07308 */ /* 0x0005e20000000800 */
[-C--:B------:R-:W-:Y:S08]  /*bee0*/  HMMA.16816.F32.BF16 R84, R140, R148.reuse, R84 ;  /* 0x000000948c54723c */ /* 0x080ff00000041854 */
[C---:B------:R-:W-:Y:S01]  /*bef0*/  HMMA.16816.F32.BF16 R88, R144.reuse, R148, R88 ;  /* 0x000000949058723c */ /* 0x040fe20000041858 */
[----:B------:R3:W-:Y:S01]  /*bf00*/  MUFU.EX2 R192, R2 ;  /* 0x0000000200c07308 */ /* 0x0007e20000000800 */
[----:B-1----:R1:W5:Y:S06]  /*bf10*/  LDL.LU R244, [R1+0xa0] ;  /* 0x0000a00001f47983 */ /* 0x00236c0000300800 */
[-C--:B------:R-:W-:Y:S01]  /*bf20*/  HMMA.16816.F32.BF16 R92, R144, R150.reuse, R92 ;  /* 0x00000096905c723c */ /* 0x080fe2000004185c */
[----:B------:R1:W5:Y:S02]  /*bf30*/  LDL.LU R243, [R1+0x9c] ;  /* 0x00009c0001f37983 */ /* 0x0003640000300800 */
[----:B------:R-:W-:Y:S02]  /*bf40*/  MUFU.EX2 R200, R136 ;  /* 0x0000008800c87308 */ /* 0x000fe40000000800 */
[----:B--2---:R1:W5:Y:S03]  /*bf50*/  LDL.LU R242, [R1+0x98] ;  /* 0x0000980001f27983 */ /* 0x0043660000300800 */
[C---:B------:R-:W-:Y:S01]  /*bf60*/  HMMA.16816.F32.BF16 R96, R140.reuse, R150, R96 ;  /* 0x000000968c60723c */ /* 0x040fe20000041860 */
[----:B------:R-:W2:Y:S04]  /*bf70*/  LDSM.16.MT88.4 R148, [R240+0x2100] ;  /* 0x00210000f094783b */ /* 0x000ea80000004200 */
[----:B------:R1:W1:Y:S01]  /*bf80*/  MUFU.EX2 R136, R241 ;  /* 0x000000f100887308 */ /* 0x0002620000000800 */
[----:B---3--:R-:W-:Y:S02]  /*bf90*/  FFMA.FTZ R2, R223, c[0x0][0x2d0], -R208 ;  /* 0x0000b400df027a23 */ /* 0x008fe400000108d0 */
[----:B------:R-:W-:Y:S04]  /*bfa0*/  FFMA.FTZ R133, R133, R187, R211 ;  /* 0x000000bb85857223 */ /* 0x000fe800000100d3 */
[----:B------:R-:W-:Y:S03]  /*bfb0*/  IMAD.MOV.U32 R187, RZ, RZ, R163 ;  /* 0x000000ffffbb7224 */ /* 0x000fe600078e00a3 */
[----:B------:R3:W2:Y:S01]  /*bfc0*/  MUFU.EX2 R189, R2 ;  /* 0x0000000200bd7308 */ /* 0x0006a20000000800 */
[----:B----4-:R-:W-:Y:S01]  /*bfd0*/  FFMA.FTZ R132, R132, R186, R210 ;  /* 0x000000ba84847223 */ /* 0x010fe200000100d2 */
[----:B------:R-:W-:Y:S01]  /*bfe0*/  MOV R186, R162 ;  /* 0x000000a200ba7202 */ /* 0x000fe20000000f00 */
[----:B------:R-:W-:Y:S02]  /*bff0*/  FFMA.FTZ R208, R135, c[0x0][0x2d0], -R208 ;  /* 0x0000b40087d07a23 */ /* 0x000fe400000108d0 */
[----:B------:R-:W-:Y:S02]  /*c000*/  FADD.FTZ R135, R213, R133 ;  /* 0x00000085d5877221 */ /* 0x000fe40000010000 */
[----:B------:R-:W-:Y:S03]  /*c010*/  FADD.FTZ R133, R212, R132 ;  /* 0x00000084d4857221 */ /* 0x000fe60000010000 */
[----:B------:R-:W-:Y:S01]  /*c020*/  MUFU.EX2 R194, R194 ;  /* 0x000000c200c27308 */ /* 0x000fe20000000800 */
[----:B-1----:R1:W5:Y:S01]  /*c030*/  LDL.LU R241, [R1+0x94] ;  /* 0x0000940001f17983 */ /* 0x0023620000300800 */
[----:B------:R-:W-:Y:S08]  /*c040*/  F2FP.BF16.PACK_AB R210, R136, R224 ;  /* 0x000000e088d2723e */ /* 0x000ff000000010ff */
[----:B------:R-:W-:Y:S01]  /*c050*/  MUFU.EX2 R202, R202 ;  /* 0x000000ca00ca7308 */ /* 0x000fe20000000800 */
[----:B---3--:R-:W-:Y:S02]  /*c060*/  FFMA.FTZ R2, R0, R175, R209 ;  /* 0x000000af00027223 */ /* 0x008fe400000100d1 */
[----:B------:R-:W-:Y:S01]  /*c070*/  FADD.FTZ R0, R220, R161 ;  /* 0x000000a1dc007221 */ /* 0x000fe20000010000 */
[-C--:B--2---:R-:W-:Y:S01]  /*c080*/  HMMA.16816.F32.BF16 R100, R140, R148.reuse, R100 ;  /* 0x000000948c64723c */ /* 0x084fe20000041864 */
[----:B------:R-:W-:Y:S01]  /*c090*/  LDSM.16.MT88.4 R160, [R238+0x1100] ;  /* 0x00110000eea0783b */ /* 0x000fe20000004200 */
[----:B------:R-:W-:Y:S04]  /*c0a0*/  IMAD.MOV.U32 R175, RZ, RZ, R174 ;  /* 0x000000ffffaf7224 */ /* 0x000fe800078e00ae */
[----:B------:R-:W-:Y:S01]  /*c0b0*/  MUFU.EX2 R206, R206 ;  /* 0x000000ce00ce7308 */ /* 0x000fe20000000800 */
[----:B------:R-:W-:Y:S02]  /*c0c0*/  IMAD.MOV.U32 R174, RZ, RZ, R197 ;  /* 0x000000ffffae7224 */ /* 0x000fe400078e00c5 */
[----:B------:R-:W-:Y:S03]  /*c0d0*/  IMAD.MOV.U32 R197, RZ, RZ, R153 ;  /* 0x000000ffffc57224 */ /* 0x000fe600078e0099 */
[----:B------:R-:W-:Y:S01]  /*c0e0*/  MOV R232, R175 ;  /* 0x000000af00e87202 */ /* 0x000fe20000000f00 */
[C---:B------:R-:W-:Y:S01]  /*c0f0*/  HMMA.16816.F32.BF16 R104, R144.reuse, R148, R104 ;  /* 0x000000949068723c */ /* 0x040fe20000041868 */
[----:B------:R-:W-:Y:S01]  /*c100*/  LDSM.16.MT88.4 R152, [R238+0x900] ;  /* 0x00090000ee98783b */ /* 0x000fe20000004200 */
[----:B------:R-:W-:Y:S01]  /*c110*/  MOV R175, R196 ;  /* 0x000000c400af7202 */ /* 0x000fe20000000f00 */
[----:B------:R-:W-:Y:S01]  /*c120*/  FADD.FTZ R2, R234, R2 ;  /* 0x00000002ea027221 */ /* 0x000fe20000010000 */
[----:B------:R-:W-:Y:S01]  /*c130*/  MUFU.EX2 R197, R197 ;  /* 0x000000c500c57308 */ /* 0x000fe20000000800 */
[----:B------:R-:W-:Y:S03]  /*c140*/  FADD.FTZ R0, R231, R0 ;  /* 0x00000000e7007221 */ /* 0x000fe60000010000 */
[-C--:B------:R-:W-:Y:S01]  /*c150*/  HMMA.16816.F32.BF16 R108, R144, R150.reuse, R108 ;  /* 0x00000096906c723c */ /* 0x080fe2000004186c */
[----:B------:R-:W-:Y:S03]  /*c160*/  LDSM.16.MT88.4 R220, [R240+0x3900] ;  /* 0x00390000f0dc783b */ /* 0x000fe60000004200 */
[----:B------:R-:W-:Y:S04]  /*c170*/  FADD.FTZ R132, R232, R135 ;  /* 0x00000087e8847221 */ /* 0x000fe80000010000 */
[C---:B------:R-:W-:Y:S01]  /*c180*/  HMMA.16816.F32.BF16 R112, R140.reuse, R150, R112 ;  /* 0x000000968c70723c */ /* 0x040fe20000041870 */
[----:B------:R-:W2:Y:S01]  /*c190*/  LDSM.16.MT88.4 R148, [R239+0x2100] ;  /* 0x00210000ef94783b */ /* 0x000ea20000004200 */
[----:B------:R-:W-:Y:S10]  /*c1a0*/  MUFU.EX2 R234, R174 ;  /* 0x000000ae00ea7308 */ /* 0x000ff40000000800 */
[----:B------:R-:W-:Y:S10]  /*c1b0*/  MUFU.EX2 R231, R185 ;  /* 0x000000b900e77308 */ /* 0x000ff40000000800 */
[----:B------:R3:W-:Y:S10]  /*c1c0*/  MUFU.EX2 R135, R214 ;  /* 0x000000d600877308 */ /* 0x0007f40000000800 */
[----:B------:R-:W-:Y:S01]  /*c1d0*/  MUFU.EX2 R195, R195 ;  /* 0x000000c300c37308 */ /* 0x000fe20000000800 */
[-C--:B--2---:R-:W-:Y:S09]  /*c1e0*/  HMMA.16816.F32.BF16 R116, R140, R148.reuse, R116 ;  /* 0x000000948c74723c */ /* 0x084ff20000041874 */
[----:B------:R-:W-:Y:S01]  /*c1f0*/  MUFU.EX2 R199, R199 ;  /* 0x000000c700c77308 */ /* 0x000fe20000000800 */
[----:B---3--:R-:W-:Y:S01]  /*c200*/  LDSM.16.MT88.4 R212, [R237+0x3900] ;  /* 0x00390000edd4783b */ /* 0x008fe20000004200 */
[C---:B------:R-:W-:Y:S08]  /*c210*/  HMMA.16816.F32.BF16 R120, R144.reuse, R148, R120 ;  /* 0x000000949078723c */ /* 0x040ff00000041878 */
[----:B------:R2:W-:Y:S01]  /*c220*/  MUFU.EX2 R196, R3 ;  /* 0x0000000300c47308 */ /* 0x0005e20000000800 */
[----:B------:R-:W-:Y:S01]  /*c230*/  F2FP.BF16.PACK_AB R148, R179, R176 ;  /* 0x000000b0b394723e */ /* 0x000fe200000010ff */
[-C--:B------:R-:W-:Y:S01]  /*c240*/  HMMA.16816.F32.BF16 R124, R144, R150.reuse, R124 ;  /* 0x00000096907c723c */ /* 0x080fe2000004187c */
[----:B------:R-:W3:Y:S01]  /*c250*/  LDSM.16.MT88.4 R144, [R237+0x900] ;  /* 0x00090000ed90783b */ /* 0x000ee20000004200 */
[----:B------:R-:W-:Y:S06]  /*c260*/  F2FP.BF16.PACK_AB R149, R181, R169 ;  /* 0x000000a9b595723e */ /* 0x000fec00000010ff */
[----:B------:R-:W-:Y:S01]  /*c270*/  MUFU.EX2 R203, R203 ;  /* 0x000000cb00cb7308 */ /* 0x000fe20000000800 */
[----:B------:R-:W-:Y:S07]  /*c280*/  HMMA.16816.F32.BF16 R128, R140, R150, R128 ;  /* 0x000000968c80723c */ /* 0x000fee0000041880 */
[----:B------:R-:W-:Y:S02]  /*c290*/  F2FP.BF16.PACK_AB R140, R177, R170 ;  /* 0x000000aab18c723e */ /* 0x000fe400000010ff */
[----:B------:R-:W-:Y:S03]  /*c2a0*/  MUFU.EX2 R225, R225 ;  /* 0x000000e100e17308 */ /* 0x000fe60000000800 */
[----:B------:R-:W-:Y:S02]  /*c2b0*/  F2FP.BF16.PACK_AB R141, R178, R171 ;  /* 0x000000abb28d723e */ /* 0x000fe400000010ff */
[----:B------:R-:W-:Y:S01]  /*c2c0*/  F2FP.BF16.PACK_AB R142, R183, R180 ;  /* 0x000000b4b78e723e */ /* 0x000fe200000010ff */
[----:B--2---:R-:W-:Y:S01]  /*c2d0*/  FADD.FTZ R3, R175, R133 ;  /* 0x00000085af037221 */ /* 0x004fe20000010000 */
[----:B------:R-:W-:Y:S01]  /*c2e0*/  F2FP.BF16.PACK_AB R143, R182, R193 ;  /* 0x000000c1b68f723e */ /* 0x000fe200000010ff */
[----:B------:R-:W-:Y:S01]  /*c2f0*/  IMAD.MOV.U32 R175, RZ, RZ, R168 ;  /* 0x000000ffffaf7224 */ /* 0x000fe200078e00a8 */
[----:B------:R-:W-:Y:S01]  /*c300*/  F2FP.BF16.PACK_AB R150, R188, R190 ;  /* 0x000000bebc96723e */ /* 0x000fe200000010ff */
[----:B------:R-:W-:Y:S01]  /*c310*/  FADD.FTZ R168, R233, R2 ;  /* 0x00000002e9a87221 */ /* 0x000fe20000010000 */
[----:B------:R-:W-:Y:S01]  /*c320*/  MUFU.EX2 R133, R167 ;  /* 0x000000a700857308 */ /* 0x000fe20000000800 */
[----:B------:R-:W-:Y:S01]  /*c330*/  F2FP.BF16.PACK_AB R151, R189, R192 ;  /* 0x000000c0bd97723e */ /* 0x000fe200000010ff */
[----:B------:R-:W-:Y:S02]  /*c340*/  FADD.FTZ R2, R235, R0 ;  /* 0x00000000eb027221 */ /* 0x000fe40000010000 */
[----:B------:R-:W-:Y:S02]  /*c350*/  FADD.FTZ R0, R187, R132 ;  /* 0x00000084bb007221 */ /* 0x000fe40000010000 */
[----:B------:R-:W-:Y:S02]  /*c360*/  FADD.FTZ R132, R186, R3 ;  /* 0x00000003ba847221 */ /* 0x000fe40000010000 */
[----:B------:R-:W-:Y:S01]  /*c370*/  LDSM.16.MT88.4 R184, [R239+0x1900] ;  /* 0x00190000efb8783b */ /* 0x000fe20000004200 */
[----:B------:R-:W-:Y:S01]  /*c380*/  FADD.FTZ R3, R236, R168 ;  /* 0x000000a8ec037221 */ /* 0x000fe20000010000 */
[----:B------:R-:W-:Y:S01]  /*c390*/  MUFU.EX2 R235, R166 ;  /* 0x000000a600eb7308 */ /* 0x000fe20000000800 */
[----:B------:R-:W-:Y:S02]  /*c3a0*/  FADD.FTZ R132, R176, R132 ;  /* 0x00000084b0847221 */ /* 0x000fe40000010000 */
[----:B------:R-:W-:Y:S01]  /*c3b0*/  FADD.FTZ R3, R169, R3 ;  /* 0x00000003a9037221 */ /* 0x000fe20000010000 */
[-C--:B---3--:R-:W-:Y:S02]  /*c3c0*/  HMMA.16816.F32.BF16 R4, R140, R144.reuse, R4 ;  /* 0x000000908c04723c */ /* 0x088fe40000041804 */
[----:B------:R1:W5:Y:S01]  /*c3d0*/  LDL.LU R236, [R1+0x90] ;  /* 0x0000900001ec7983 */ /* 0x0003620000300800 */
[----:B------:R-:W-:Y:S02]  /*c3e0*/  FADD.FTZ R132, R179, R132 ;  /* 0x00000084b3847221 */ /* 0x000fe40000010000 */
[----:B------:R-:W-:Y:S01]  /*c3f0*/  FADD.FTZ R2, R170, R2 ;  /* 0x00000002aa027221 */ /* 0x000fe20000010000 */
[----:B------:R2:W-:Y:S01]  /*c400*/  MUFU.EX2 R233, R165 ;  /* 0x000000a500e97308 */ /* 0x0005e20000000800 */
[----:B------:R-:W-:Y:S01]  /*c410*/  FADD.FTZ R0, R171, R0 ;  /* 0x00000000ab007221 */ /* 0x000fe20000010000 */
[C---:B------:R-:W-:Y:S01]  /*c420*/  HMMA.16816.F32.BF16 R8, R148.reuse, R144, R8 ;  /* 0x000000909408723c */ /* 0x040fe20000041808 */
[----:B------:R-:W-:Y:S03]  /*c430*/  FADD.FTZ R2, R177, R2 ;  /* 0x00000002b1027221 */ /* 0x000fe60000010000 */
[----:B------:R-:W-:Y:S04]  /*c440*/  FADD.FTZ R0, R178, R0 ;  /* 0x00000000b2007221 */ /* 0x000fe80000010000 */
[----:B------:R-:W-:Y:S01]  /*c450*/  MUFU.EX2 R232, R175 ;  /* 0x000000af00e87308 */ /* 0x000fe20000000800 */
[-C--:B------:R-:W-:Y:S08]  /*c460*/  HMMA.16816.F32.BF16 R12, R148, R146.reuse, R12 ;  /* 0x00000092940c723c */ /* 0x080ff0000004180c */
[C---:B------:R-:W-:Y:S01]  /*c470*/  HMMA.16816.F32.BF16 R16, R140.reuse, R146, R16 ;  /* 0x000000928c10723c */ /* 0x040fe20000041810 */
[----:B------:R-:W3:Y:S01]  /*c480*/  LDSM.16.MT88.4 R144, [R239+0x900] ;  /* 0x00090000ef90783b */ /* 0x000ee20000004200 */
[----:B------:R-:W4:Y:S06]  /*c490*/  MUFU.EX2 R226, R226 ;  /* 0x000000e200e27308 */ /* 0x000f2c0000000800 */
[-C--:B------:R-:W-:Y:S01]  /*c4a0*/  HMMA.16816.F32.BF16 R20, R140, R152.reuse, R20 ;  /* 0x000000988c14723c */ /* 0x080fe20000041814 */
[----:B--2---:R-:W-:Y:S07]  /*c4b0*/  LDSM.16.MT88.4 R164, [R238+0x3100] ;  /* 0x00310000eea4783b */ /* 0x004fee0000004200 */
[C---:B------:R-:W-:Y:S08]  /*c4c0*/  HMMA.16816.F32.BF16 R24, R148.reuse, R152, R24 ;  /* 0x000000989418723c */ /* 0x040ff00000041818 */
[-C--:B------:R-:W-:Y:S01]  /*c4d0*/  HMMA.16816.F32.BF16 R28, R148, R154.reuse, R28 ;  /* 0x0000009a941c723c */ /* 0x080fe2000004181c */
[----:B----4-:R-:W-:Y:S07]  /*c4e0*/  F2FP.BF16.PACK_AB R209, R225, R226 ;  /* 0x000000e2e1d1723e */ /* 0x010fee00000010ff */
[C---:B------:R-:W-:Y:S01]  /*c4f0*/  HMMA.16816.F32.BF16 R32, R140.reuse, R154, R32 ;  /* 0x0000009a8c20723c */ /* 0x040fe20000041820 */
[----:B------:R-:W2:Y:S07]  /*c500*/  LDSM.16.MT88.4 R152, [R237+0x2900] ;  /* 0x00290000ed98783b */ /* 0x000eae0000004200 */
[-C--:B------:R-:W-:Y:S08]  /*c510*/  HMMA.16816.F32.BF16 R36, R140, R156.reuse, R36 ;  /* 0x0000009c8c24723c */ /* 0x080ff00000041824 */
[C---:B------:R-:W-:Y:S08]  /*c520*/  HMMA.16816.F32.BF16 R40, R148.reuse, R156, R40 ;  /* 0x0000009c9428723c */ /* 0x040ff00000041828 */
[-C--:B------:R-:W-:Y:S08]  /*c530*/  HMMA.16816.F32.BF16 R44, R148, R158.reuse, R44 ;  /* 0x0000009e942c723c */ /* 0x080ff0000004182c */
[C---:B------:R-:W-:Y:S01]  /*c540*/  HMMA.16816.F32.BF16 R48, R140.reuse, R158, R48 ;  /* 0x0000009e8c30723c */ /* 0x040fe20000041830 */
[----:B------:R-:W4:Y:S07]  /*c550*/  LDSM.16.MT88.4 R156, [R238+0x2900] ;  /* 0x00290000ee9c783b */ /* 0x000f2e0000004200 */
        /* <DEDUP_REMOVED lines=16> */
[C---:B------:R-:W-:Y:S07]  /*c660*/  HMMA.16816.F32.BF16 R104, R148.reuse, R144, R104 ;  /* 0x000000909468723c */ /* 0x040fee0000041868 */
[----:B------:R-:W-:Y:S01]  /*c670*/  F2FP.BF16.PACK_AB R144, R199, R195 ;  /* 0x000000c3c790723e */ /* 0x000fe200000010ff */
[-C--:B------:R-:W-:Y:S01]  /*c680*/  HMMA.16816.F32.BF16 R108, R148, R146.reuse, R108 ;  /* 0x00000092946c723c */ /* 0x080fe2000004186c */
[----:B------:R-:W-:Y:S07]  /*c690*/  F2FP.BF16.PACK_AB R145, R200, R196 ;  /* 0x000000c4c891723e */ /* 0x000fee00000010ff */
[C---:B------:R-:W-:Y:S07]  /*c6a0*/  HMMA.16816.F32.BF16 R112, R140.reuse, R146, R112 ;  /* 0x000000928c70723c */ /* 0x040fee0000041870 */
[----:B------:R-:W-:Y:S01]  /*c6b0*/  F2FP.BF16.PACK_AB R147, R172, R204 ;  /* 0x000000ccac93723e */ /* 0x000fe200000010ff */
[-C--:B--2---:R-:W-:Y:S01]  /*c6c0*/  HMMA.16816.F32.BF16 R116, R140, R152.reuse, R116 ;  /* 0x000000988c74723c */ /* 0x084fe20000041874 */
[----:B------:R-:W-:Y:S07]  /*c6d0*/  F2FP.BF16.PACK_AB R146, R207, R203 ;  /* 0x000000cbcf92723e */ /* 0x000fee00000010ff */
[C---:B------:R-:W-:Y:S08]  /*c6e0*/  HMMA.16816.F32.BF16 R120, R148.reuse, R152, R120 ;  /* 0x000000989478723c */ /* 0x040ff00000041878 */
        /* <DEDUP_REMOVED lines=8> */
[-C--:B----4-:R-:W-:Y:S08]  /*c770*/  HMMA.16816.F32.BF16 R4, R140, R156.reuse, R4 ;  /* 0x0000009c8c04723c */ /* 0x090ff00000041804 */
[C---:B------:R-:W-:Y:S08]  /*c780*/  HMMA.16816.F32.BF16 R8, R144.reuse, R156, R8 ;  /* 0x0000009c9008723c */ /* 0x040ff00000041808 */
[-C--:B------:R-:W-:Y:S08]  /*c790*/  HMMA.16816.F32.BF16 R12, R144, R158.reuse, R12 ;  /* 0x0000009e900c723c */ /* 0x080ff0000004180c */
[C---:B------:R-:W-:Y:S01]  /*c7a0*/  HMMA.16816.F32.BF16 R16, R140.reuse, R158, R16 ;  /* 0x0000009e8c10723c */ /* 0x040fe20000041810 */
[----:B------:R-:W4:Y:S07]  /*c7b0*/  LDSM.16.MT88.4 R156, [R237+0x3100] ;  /* 0x00310000ed9c783b */ /* 0x000f2e0000004200 */
[-C--:B------:R-:W-:Y:S08]  /*c7c0*/  HMMA.16816.F32.BF16 R20, R140, R160.reuse, R20 ;  /* 0x000000a08c14723c */ /* 0x080ff00000041814 */
        /* <DEDUP_REMOVED lines=28> */
[C---:B------:R-:W-:Y:S07]  /*c990*/  HMMA.16816.F32.BF16 R120, R144.reuse, R148, R120 ;  /* 0x000000949078723c */ /* 0x040fee0000041878 */
[----:B------:R-:W-:Y:S01]  /*c9a0*/  MOV R148, R133 ;  /* 0x0000008500947202 */ /* 0x000fe20000000f00 */
[-C--:B------:R-:W-:Y:S01]  /*c9b0*/  HMMA.16816.F32.BF16 R124, R144, R150.reuse, R124 ;  /* 0x00000096907c723c */ /* 0x080fe2000004187c */
[----:B------:R2:W4:Y:S03]  /*c9c0*/  MUFU.EX2 R133, R208 ;  /* 0x000000d000857308 */ /* 0x0005260000000800 */
[----:B------:R-:W-:Y:S02]  /*c9d0*/  MOV R149, R172 ;  /* 0x000000ac00957202 */ /* 0x000fe40000000f00 */
[----:B------:R-:W1:Y:S02]  /*c9e0*/  LDSM.16.MT88.4 R172, [R240+0x1900] ;  /* 0x00190000f0ac783b */ /* 0x000e640000004200 */
[----:B------:R-:W-:Y:S07]  /*c9f0*/  HMMA.16816.F32.BF16 R128, R140, R150, R128 ;  /* 0x000000968c80723c */ /* 0x000fee0000041880 */
[----:B------:R-:W-:Y:S02]  /*ca00*/  F2FP.BF16.PACK_AB R140, R235, R148 ;  /* 0x00000094eb8c723e */ /* 0x000fe400000010ff */
[----:B------:R-:W-:Y:S03]  /*ca10*/  F2FP.BF16.PACK_AB R141, R232, R233 ;  /* 0x000000e9e88d723e */ /* 0x000fe600000010ff */
[----:B------:R-:W-:Y:S02]  /*ca20*/  F2FP.BF16.PACK_AB R142, R231, R234 ;  /* 0x000000eae78e723e */ /* 0x000fe400000010ff */
[----:B------:R-:W-:Y:S02]  /*ca30*/  F2FP.BF16.PACK_AB R143, R229, R230 ;  /* 0x000000e6e58f723e */ /* 0x000fe400000010ff */
[----:B--2---:R-:W-:Y:S02]  /*ca40*/  F2FP.BF16.PACK_AB R208, R227, R228 ;  /* 0x000000e4e3d0723e */ /* 0x004fe400000010ff */
[----:B----4-:R-:W-:Y:S03]  /*ca50*/  F2FP.BF16.PACK_AB R211, R133, R135 ;  /* 0x0000008785d3723e */ /* 0x010fe600000010ff */
[-C--:B---3--:R-:W-:Y:S01]  /*ca60*/  HMMA.16816.F32.BF16 R144, R140, R152.reuse, R4 ;  /* 0x000000988c90723c */ /* 0x088fe20000041804 */
[----:B------:R-:W2:Y:S07]  /*ca70*/  LDSM.16.MT88.4 R4, [R239+0x3900] ;  /* 0x00390000ef04783b */ /* 0x000eae0000004200 */
[C---:B------:R-:W-:Y:S07]  /*ca80*/  HMMA.16816.F32.BF16 R156, R208.reuse, R152, R8 ;  /* 0x00000098d09c723c */ /* 0x040fee0000041808 */
[----:B------:R-:W-:Y:S01]  /*ca90*/  MOV R9, R191 ;  /* 0x000000bf00097202 */ /* 0x000fe20000000f00 */
[-C--:B------:R-:W-:Y:S01]  /*caa0*/  HMMA.16816.F32.BF16 R164, R208, R154.reuse, R12 ;  /* 0x0000009ad0a4723c */ /* 0x080fe2000004180c */
[----:B------:R-:W-:Y:S03]  /*cab0*/  IMAD.MOV.U32 R10, RZ, RZ, R189 ;  /* 0x000000ffff0a7224 */ /* 0x000fe600078e00bd */
[----:B------:R-:W-:Y:S01]  /*cac0*/  MOV R11, R190 ;  /* 0x000000be000b7202 */ /* 0x000fe20000000f00 */
[----:B------:R-:W-:Y:S02]  /*cad0*/  IMAD.MOV.U32 R8, RZ, RZ, R194 ;  /* 0x000000ffff087224 */ /* 0x000fe400078e00c2 */
[----:B------:R-:W-:Y:S01]  /*cae0*/  IMAD.MOV.U32 R15, RZ, RZ, R148 ;  /* 0x000000ffff0f7224 */ /* 0x000fe200078e0094 */
[----:B------:R-:W-:Y:S01]  /*caf0*/  MOV R14, R149 ;  /* 0x00000095000e7202 */ /* 0x000fe20000000f00 */
[----:B------:R-:W-:Y:S01]  /*cb00*/  IMAD.MOV.U32 R12, RZ, RZ, R206 ;  /* 0x000000ffff0c7224 */ /* 0x000fe200078e00ce */
[C---:B------:R-:W-:Y:S02]  /*cb10*/  HMMA.16816.F32.BF16 R148, R140.reuse, R154, R16 ;  /* 0x0000009a8c94723c */ /* 0x040fe40000041810 */
[----:B------:R-:W-:Y:S01]  /*cb20*/  MOV R13, R207 ;  /* 0x000000cf000d7202 */ /* 0x000fe20000000f00 */
[----:B------:R-:W-:Y:S01]  /*cb30*/  FADD.FTZ R11, R11, R132 ;  /* 0x000000840b0b7221 */ /* 0x000fe20000010000 */
[----:B------:R-:W-:Y:S03]  /*cb40*/  MOV R132, R139 ;  /* 0x0000008b00847202 */ /* 0x000fe60000000f00 */
[----:B------:R-:W-:Y:S01]  /*cb50*/  IMAD.MOV.U32 R17, RZ, RZ, R203 ;  /* 0x000000ffff117224 */ /* 0x000fe200078e00cb */
[-C--:B-1----:R-:W-:Y:S01]  /*cb60*/  HMMA.16816.F32.BF16 R152, R140, R160.reuse, R20 ;  /* 0x000000a08c98723c */ /* 0x082fe20000041814 */
[----:B------:R-:W-:Y:S03]  /*cb70*/  MOV R16, R202 ;  /* 0x000000ca00107202 */ /* 0x000fe60000000f00 */
[----:B------:R-:W-:Y:S02]  /*cb80*/  MOV R19, R205 ;  /* 0x000000cd00137202 */ /* 0x000fe40000000f00 */
[----:B------:R-:W-:Y:S01]  /*cb90*/  MOV R18, R204 ;  /* 0x000000cc00127202 */ /* 0x000fe20000000f00 */
[----:B------:R-:W-:Y:S01]  /*cba0*/  IMAD.MOV.U32 R22, RZ, RZ, R200 ;  /* 0x000000ffff167224 */ /* 0x000fe200078e00c8 */
[C---:B------:R-:W-:Y:S01]  /*cbb0*/  HMMA.16816.F32.BF16 R176, R208.reuse, R160, R24 ;  /* 0x000000a0d0b0723c */ /* 0x040fe20000041818 */
[----:B------:R-:W-:Y:S03]  /*cbc0*/  MOV R21, R199 ;  /* 0x000000c700157202 */ /* 0x000fe60000000f00 */
[----:B------:R-:W-:Y:S02]  /*cbd0*/  MOV R20, R198 ;  /* 0x000000c600147202 */ /* 0x000fe40000000f00 */
[----:B------:R-:W-:Y:S01]  /*cbe0*/  MOV R23, R201 ;  /* 0x000000c900177202 */ /* 0x000fe20000000f00 */
[----:B------:R-:W-:Y:S01]  /*cbf0*/  IMAD.MOV.U32 R27, RZ, RZ, R197 ;  /* 0x000000ffff1b7224 */ /* 0x000fe200078e00c5 */
[----:B------:R-:W-:Y:S02]  /*cc00*/  MOV R24, R188 ;  /* 0x000000bc00187202 */ /* 0x000fe40000000f00 */
[-C--:B------:R-:W-:Y:S02]  /*cc10*/  HMMA.16816.F32.BF16 R188, R208, R162.reuse, R28 ;  /* 0x000000a2d0bc723c */ /* 0x080fe4000004181c */
[----:B------:R-:W-:Y:S01]  /*cc20*/  MOV R25, R195 ;  /* 0x000000c300197202 */ /* 0x000fe20000000f00 */
[----:B------:R-:W-:Y:S01]  /*cc30*/  FADD.FTZ R11, R24, R11 ;  /* 0x0000000b180b7221 */ /* 0x000fe20000010000 */
[----:B------:R-:W-:Y:S03]  /*cc40*/  MOV R26, R196 ;  /* 0x000000c4001a7202 */ /* 0x000fe60000000f00 */
[----:B------:R-:W-:Y:S01]  /*cc50*/  IMAD.MOV.U32 R29, RZ, RZ, R192 ;  /* 0x000000ffff1d7224 */ /* 0x000fe200078e00c0 */
[C---:B------:R-:W-:Y:S01]  /*cc60*/  HMMA.16816.F32.BF16 R160, R140.reuse, R162, R32 ;  /* 0x000000a28ca0723c */ /* 0x040fe20000041820 */
[----:B------:R-:W-:Y:S03]  /*cc70*/  MOV R30, R183 ;  /* 0x000000b7001e7202 */ /* 0x000fe60000000f00 */
[----:B------:R-:W-:Y:S02]  /*cc80*/  MOV R31, R182 ;  /* 0x000000b6001f7202 */ /* 0x000fe40000000f00 */
[----:B------:R-:W-:Y:S01]  /*cc90*/  MOV R28, R193 ;  /* 0x000000c1001c7202 */ /* 0x000fe20000000f00 */
[----:B------:R-:W-:Y:S01]  /*cca0*/  IMAD.MOV.U32 R34, RZ, RZ, R181 ;  /* 0x000000ffff227224 */ /* 0x000fe200078e00b5 */
[-C--:B------:R-:W-:Y:S01]  /*ccb0*/  HMMA.16816.F32.BF16 R168, R140, R172.reuse, R36 ;  /* 0x000000ac8ca8723c */ /* 0x080fe20000041824 */
[----:B------:R-:W-:Y:S03]  /*ccc0*/  MOV R35, R180 ;  /* 0x000000b400237202 */ /* 0x000fe60000000f00 */
[----:B------:R-:W-:Y:S02]  /*ccd0*/  FADD.FTZ R3, R34, R3 ;  /* 0x0000000322037221 */ /* 0x000fe40000010000 */
[----:B------:R-:W-:Y:S02]  /*cce0*/  FADD.FTZ R2, R35, R2 ;  /* 0x0000000223027221 */ /* 0x000fe40000010000 */
[C---:B------:R-:W-:Y:S01]  /*ccf0*/  HMMA.16816.F32.BF16 R192, R208.reuse, R172, R40 ;  /* 0x000000acd0c0723c */ /* 0x040fe20000041828 */
[----:B------:R-:W-:Y:S03]  /*cd00*/  FADD.FTZ R3, R29, R3 ;  /* 0x000000031d037221 */ /* 0x000fe60000010000 */
[----:B------:R-:W-:Y:S02]  /*cd10*/  FADD.FTZ R2, R30, R2 ;  /* 0x000000021e027221 */ /* 0x000fe40000010000 */
[----:B------:R-:W-:Y:S02]  /*cd20*/  FADD.FTZ R10, R10, R3 ;  /* 0x000000030a0a7221 */ /* 0x000fe40000010000 */
[-C--:B------:R-:W-:Y:S01]  /*cd30*/  HMMA.16816.F32.BF16 R196, R208, R174.reuse, R44 ;  /* 0x000000aed0c4723c */ /* 0x080fe2000004182c */
[----:B------:R-:W-:Y:S03]  /*cd40*/  FADD.FTZ R3, R25, R11 ;  /* 0x0000000b19037221 */ /* 0x000fe60000010000 */
[----:B------:R-:W-:Y:S02]  /*cd50*/  FADD.FTZ R9, R9, R2 ;  /* 0x0000000209097221 */ /* 0x000fe40000010000 */
[----:B------:R-:W-:Y:S02]  /*cd60*/  FADD.FTZ R2, R26, R10 ;  /* 0x0000000a1a027221 */ /* 0x000fe40000010000 */
[C---:B------:R-:W-:Y:S01]  /*cd70*/  HMMA.16816.F32.BF16 R172, R140.reuse, R174, R48 ;  /* 0x000000ae8cac723c */ /* 0x040fe20000041830 */
[----:B------:R-:W-:Y:S03]  /*cd80*/  FADD.FTZ R10, R21, R3 ;  /* 0x00000003150a7221 */ /* 0x000fe60000010000 */
[----:B------:R-:W-:Y:S04]  /*cd90*/  FADD.FTZ R0, R28, R0 ;  /* 0x000000001c007221 */ /* 0x000fe80000010000 */
[-C--:B------:R-:W-:Y:S01]  /*cda0*/  HMMA.16816.F32.BF16 R180, R140, R184.reuse, R52 ;  /* 0x000000b88cb4723c */ /* 0x080fe20000041834 */
[----:B------:R-:W-:Y:S04]  /*cdb0*/  FADD.FTZ R0, R31, R0 ;  /* 0x000000001f007221 */ /* 0x000fe80000010000 */
[----:B------:R-:W-:Y:S02]  /*cdc0*/  FADD.FTZ R8, R8, R0 ;  /* 0x0000000008087221 */ /* 0x000fe40000010000 */
[----:B------:R-:W-:Y:S01]  /*cdd0*/  FADD.FTZ R0, R27, R9 ;  /* 0x000000091b007221 */ /* 0x000fe20000010000 */
        /* <DEDUP_REMOVED lines=10> */
[----:B------:R-:W-:Y:S02]  /*ce80*/  FADD.FTZ R8, R12, R3 ;  /* 0x000000030c087221 */ /* 0x000fe40000010000 */
[----:B------:R-:W-:Y:S02]  /*ce90*/  FADD.FTZ R3, R15, R9 ;  /* 0x000000090f037221 */ /* 0x000fe40000010000 */
[-C--:B------:R-:W-:Y:S08]  /*cea0*/  HMMA.16816.F32.BF16 R68, R140, R212.reuse, R68 ;  /* 0x000000d48c44723c */ /* 0x080ff00000041844 */
[C---:B------:R-:W-:Y:S08]  /*ceb0*/  HMMA.16816.F32.BF16 R72, R208.reuse, R212, R72 ;  /* 0x000000d4d048723c */ /* 0x040ff00000041848 */
        /* <DEDUP_REMOVED lines=13> */
[-C--:B------:R-:W-:Y:S01]  /*cf90*/  HMMA.16816.F32.BF16 R124, R208, R6.reuse, R124 ;  /* 0x00000006d07c723c */ /* 0x080fe2000004187c */
[----:B------:R-:W-:Y:S03]  /*cfa0*/  FADD.FTZ R5, R14, R0 ;  /* 0x000000000e057221 */ /* 0x000fe60000010000 */
[----:B------:R-:W-:Y:S02]  /*cfb0*/  FADD.FTZ R2, R233, R8 ;  /* 0x00000008e9027221 */ /* 0x000fe40000010000 */
[----:B------:R-:W-:Y:S02]  /*cfc0*/  FADD.FTZ R0, R228, R4 ;  /* 0x00000004e4007221 */ /* 0x000fe40000010000 */
[----:B------:R-:W-:Y:S01]  /*cfd0*/  FADD.FTZ R4, R235, R3 ;  /* 0x00000003eb047221 */ /* 0x000fe20000010000 */
[----:B------:R-:W-:Y:S03]  /*cfe0*/  HMMA.16816.F32.BF16 R128, R140, R6, R128 ;  /* 0x000000068c80723c */ /* 0x000fe60000041880 */
[----:B------:R-:W-:Y:S02]  /*cff0*/  FADD.FTZ R3, R232, R2 ;  /* 0x00000002e8037221 */ /* 0x000fe40000010000 */
[----:B------:R-:W-:Y:S02]  /*d000*/  FADD.FTZ R4, R234, R4 ;  /* 0x00000004ea047221 */ /* 0x000fe40000010000 */
[----:B------:R-:W-:Y:S01]  /*d010*/  FADD.FTZ R5, R226, R5 ;  /* 0x00000005e2057221 */ /* 0x000fe20000010000 */
[----:B------:R-:W-:Y:S01]  /*d020*/  MOV R140, R134 ;  /* 0x00000086008c7202 */ /* 0x000fe20000000f00 */
[----:B------:R-:W-:Y:S03]  /*d030*/  FADD.FTZ R2, R227, R0 ;  /* 0x00000000e3027221 */ /* 0x000fe60000010000 */
[----:B------:R-:W-:Y:S02]  /*d040*/  FADD.FTZ R3, R230, R3 ;  /* 0x00000003e6037221 */ /* 0x000fe40000010000 */
[----:B------:R-:W-:Y:S02]  /*d050*/  FADD.FTZ R4, R231, R4 ;  /* 0x00000004e7047221 */ /* 0x000fe40000010000 */
[----:B------:R-:W-:Y:S02]  /*d060*/  FADD.FTZ R3, R229, R3 ;  /* 0x00000003e5037221 */ /* 0x000fe40000010000 */
[----:B------:R-:W-:Y:S01]  /*d070*/  FADD.FTZ R2, R224, R2 ;  /* 0x00000002e0027221 */ /* 0x000fe20000010000 */
[----:B------:R1:W-:Y:S01]  /*d080*/  STL [R1+0x64], R4 ;  /* 0x0000640401007387 */ /* 0x0003e20000100800 */
[----:B------:R-:W-:Y:S02]  /*d090*/  FADD.FTZ R0, R225, R5 ;  /* 0x00000005e1007221 */ /* 0x000fe40000010000 */
[----:B------:R-:W-:Y:S01]  /*d0a0*/  FADD.FTZ R2, R136, R2 ;  /* 0x0000000288027221 */ /* 0x000fe20000010000 */
[----:B------:R1:W-:Y:S01]  /*d0b0*/  STL [R1+0x74], R3 ;  /* 0x0000740301007387 */ /* 0x0003e20000100800 */
[----:B------:R-:W-:Y:S01]  /*d0c0*/  FADD.FTZ R0, R135, R0 ;  /* 0x0000000087007221 */ /* 0x000fe20000010000 */
[----:B------:R-:W-:Y:S02]  /*d0d0*/  MOV R136, R137 ;  /* 0x0000008900887202 */ /* 0x000fe40000000f00 */
[----:B------:R1:W-:Y:S01]  /*d0e0*/  STL [R1+0x70], R2 ;  /* 0x0000700201007387 */ /* 0x0003e20000100800 */
[----:B------:R-:W-:Y:S02]  /*d0f0*/  FADD.FTZ R0, R133, R0 ;  /* 0x0000000085007221 */ /* 0x000fe40000010000 */
[----:B------:R-:W-:Y:S03]  /*d100*/  IMAD.MOV.U32 R133, RZ, RZ, R138 ;  /* 0x000000ffff857224 */ /* 0x000fe600078e008a */
[----:B------:R1:W-:Y:S01]  /*d110*/  STL [R1+0x6c], R0 ;  /* 0x00006c0001007387 */ /* 0x0003e20000100800 */
[----:B------:R-:W-:-:S05]  /*d120*/  @P0 BRA `(.L_x_1795) ;  /* 0xffffaba000000947 */ /* 0x000fca000383ffff */
.L_x_1792:
[----:B----4-:R-:W-:-:S13]  /*d130*/  ISETP.LE.AND P0, PT, RZ, UR10, PT ;  /* 0x0000000aff007c0c */ /* 0x010fda000bf03270 */
[----:B------:R-:W-:Y:S05]  /*d140*/  @!P0 BRA `(.L_x_1796) ;  /* 0x00004e8000008947 */ /* 0x000fea0003800000 */
[----:B-1----:R-:W2:Y:S01]  /*d150*/  LDL.LU R4, [R1+0x60] ;  /* 0x0000600001047983 */ /* 0x002ea20000300800 */
[----:B------:R-:W-:Y:S01]  /*d160*/  IMAD.MOV.U32 R3, RZ, RZ, R138 ;  /* 0x000000ffff037224 */ /* 0x000fe200078e008a */
[----:B------:R-:W-:Y:S01]  /*d170*/  MOV R140, R134 ;  /* 0x00000086008c7202 */ /* 0x000fe20000000f00 */
[----:B------:R-:W-:Y:S02]  /*d180*/  IMAD.MOV.U32 R2, RZ, RZ, R139 ;  /* 0x000000ffff027224 */ /* 0x000fe400078e008b */
[----:B------:R-:W-:Y:S01]  /*d190*/  IMAD.MOV.U32 R132, RZ, RZ, R137 ;  /* 0x000000ffff847224 */ /* 0x000fe200078e0089 */
[----:B--2---:R-:W-:-:S04]  /*d1a0*/  SHF.R.S32.HI R0, RZ, 0x1f, R4 ;  /* 0x0000001fff007819 */ /* 0x004fc80000011404 */
[C---:B------:R-:W-:Y:S02]  /*d1b0*/  SHF.L.U64.HI R5, R4.reuse, 0x1, R0 ;  /* 0x0000000104057819 */ /* 0x040fe40000010200 */
[----:B------:R-:W-:-:S05]  /*d1c0*/  SHF.L.U32 R0, R4, 0x1, RZ ;  /* 0x0000000104007819 */ /* 0x000fca00000006ff */
[----:B------:R-:W-:Y:S04]  /*d1d0*/  STL [R1+0x24], R0 ;  /* 0x0000240001007387 */ /* 0x000fe80000100800 */
[----:B------:R1:W-:Y:S04]  /*d1e0*/  STL [R1+0x28], R5 ;  /* 0x0000280501007387 */ /* 0x0003e80000100800 */
[----:B-1----:R-:W2:Y:S04]  /*d1f0*/  LDL.LU R5, [R1+0x8c] ;  /* 0x00008c0001057983 */ /* 0x002ea80000300800 */
[----:B------:R-:W3:Y:S02]  /*d200*/  LDL.LU R4, [R1+0x84] ;  /* 0x0000840001047983 */ /* 0x000ee40000300800 */
[C---:B---3--:R-:W-:Y:S01]  /*d210*/  IMAD.SHL.U32 R0, R4.reuse, 0x2, RZ ;  /* 0x0000000204007824 */ /* 0x048fe200078e00ff */
[----:B--2---:R-:W-:-:S04]  /*d220*/  SHF.L.U64.HI R5, R4, 0x1, R5 ;  /* 0x0000000104057819 */ /* 0x004fc80000010205 */
[----:B------:R1:W-:Y:S04]  /*d230*/  STL [R1+0x1c], R0 ;  /* 0x00001c0001007387 */ /* 0x0003e80000100800 */
[----:B------:R1:W-:Y:S01]  /*d240*/  STL [R1+0x20], R5 ;  /* 0x0000200501007387 */ /* 0x0003e20000100800 */
[----:B------:R-:W-:Y:S05]  /*d250*/  BRA `(.L_x_1797) ;  /* 0x0000044000007947 */ /* 0x000fea0003800000 */
.L_x_1799:
        /* <DEDUP_REMOVED lines=38> */
[----:B------:R-:W-:Y:S04]  /*d4c0*/  SHFL.IDX PT, R11, R4, 0x2, 0x181f ;  /* 0x00581f00040b7f89 */ /* 0x000fe800000e0000 */
[----:B------:R1:W-:Y:S04]  /*d4d0*/  SHFL.IDX PT, R14, R4, 0x3, 0x181f ;  /* 0x00781f00040e7f89 */ /* 0x0003e800000e0000 */
[----:B------:R-:W2:Y:S04]  /*d4e0*/  SHFL.IDX PT, R13, R0, 0x1, 0x181f ;  /* 0x00381f00000d7f89 */ /* 0x000ea800000e0000 */
[----:B------:R-:W2:Y:S01]  /*d4f0*/  SHFL.IDX PT, R15, R0, 0x2, 0x181f ;  /* 0x00581f00000f7f89 */ /* 0x000ea200000e0000 */
[C---:B---3--:R-:W-:Y:S02]  /*d500*/  IADD3 R8, P2, R6.reuse, R38, RZ ;  /* 0x0000002606087210 */ /* 0x048fe40007f5e0ff */
[-C--:B----4-:R-:W-:Y:S01]  /*d510*/  IADD3 R6, P1, R6, R37.reuse, RZ ;  /* 0x0000002506067210 */ /* 0x090fe20007f3e0ff */
[----:B------:R-:W3:Y:S02]  /*d520*/  SHFL.IDX PT, R0, R0, 0x3, 0x181f ;  /* 0x00781f0000007f89 */ /* 0x000ee400000e0000 */
[C-C-:B-----5:R-:W-:Y:S01]  /*d530*/  IMAD.X R9, R5.reuse, 0x1, R36.reuse, P2 ;  /* 0x0000000105097824 */ /* 0x160fe200010e0624 */
[----:B------:R-:W-:Y:S04]  /*d540*/  IADD3.X R7, R5, R34, RZ, P1, !PT ;  /* 0x0000002205077210 */ /* 0x000fe80000ffe4ff */
[----:B------:R4:W-:Y:S04]  /*d550*/  LDGSTS.E.BYPASS.LTC128B.128 [R33+0x4100], [R8.64], !P6 ;  /* 0x0410000008217fae */ /* 0x0009e8000f101d4e */
[----:B------:R5:W-:Y:S01]  /*d560*/  LDGSTS.E.BYPASS.LTC128B.128 [R33+0x6100], [R6.64], !P5 ;  /* 0x0610000006217fae */ /* 0x000be2000e901d4e */
[CC--:B-1----:R-:W-:Y:S02]  /*d570*/  IADD3 R4, P0, R12.reuse, R38.reuse, RZ ;  /* 0x000000260c047210 */ /* 0x0c2fe40007f1e0ff */
[-C--:B------:R-:W-:Y:S03]  /*d580*/  IADD3 R12, P1, R12, R37.reuse, RZ ;  /* 0x000000250c0c7210 */ /* 0x080fe60007f3e0ff */
[----:B--2---:R-:W-:Y:S01]  /*d590*/  IMAD.X R5, R13, 0x1, R36, P0 ;  /* 0x000000010d057824 */ /* 0x004fe200000e0624 */
[-C--:B------:R-:W-:Y:S01]  /*d5a0*/  IADD3 R10, P0, R11, R38.reuse, RZ ;  /* 0x000000260b0a7210 */ /* 0x080fe20007f1e0ff */
[----:B------:R-:W-:Y:S03]  /*d5b0*/  IMAD.X R13, R13, 0x1, R34, P1 ;  /* 0x000000010d0d7824 */ /* 0x000fe600008e0622 */
[----:B------:R1:W-:Y:S04]  /*d5c0*/  LDGSTS.E.BYPASS.LTC128B.128 [R33+0x4900], [R4.64], !P6 ;  /* 0x0490000004217fae */ /* 0x0003e8000f101d4e */
[----:B------:R2:W-:Y:S01]  /*d5d0*/  LDGSTS.E.BYPASS.LTC128B.128 [R33+0x6900], [R12.64], !P5 ;  /* 0x069000000c217fae */ /* 0x0005e2000e901d4e */
[-C--:B----4-:R-:W-:Y:S01]  /*d5e0*/  IADD3 R8, P2, R11, R37.reuse, RZ ;  /* 0x000000250b087210 */ /* 0x090fe20007f5e0ff */
[C-C-:B------:R-:W-:Y:S01]  /*d5f0*/  IMAD.X R11, R15.reuse, 0x1, R36.reuse, P0 ;  /* 0x000000010f0b7824 */ /* 0x140fe200000e0624 */
[----:B-----5:R-:W-:Y:S04]  /*d600*/  IADD3 R6, P1, R14, R38, RZ ;  /* 0x000000260e067210 */ /* 0x020fe80007f3e0ff */
[----:B------:R2:W-:Y:S01]  /*d610*/  LDGSTS.E.BYPASS.LTC128B.128 [R33+0x5100], [R10.64], !P6 ;  /* 0x051000000a217fae */ /* 0x0005e2000f101d4e */
[----:B------:R-:W-:Y:S01]  /*d620*/  IADD3.X R9, R15, R34, RZ, P2, !PT ;  /* 0x000000220f097210 */ /* 0x000fe200017fe4ff */
[----:B---3--:R-:W-:Y:S04]  /*d630*/  IMAD.X R7, R0, 0x1, R36, P1 ;  /* 0x0000000100077824 */ /* 0x008fe800008e0624 */
[----:B------:R2:W-:Y:S01]  /*d640*/  LDGSTS.E.BYPASS.LTC128B.128 [R33+0x7100], [R8.64], !P5 ;  /* 0x0710000008217fae */ /* 0x0005e2000e901d4e */
[----:B-1----:R-:W-:Y:S03]  /*d650*/  IADD3 R4, P0, R14, R37, RZ ;  /* 0x000000250e047210 */ /* 0x002fe60007f1e0ff */
[----:B------:R2:W-:Y:S02]  /*d660*/  LDGSTS.E.BYPASS.LTC128B.128 [R33+0x5900], [R6.64], !P6 ;  /* 0x0590000006217fae */ /* 0x0005e4000f101d4e */
[----:B------:R-:W-:Y:S05]  /*d670*/  IMAD.X R5, R0, 0x1, R34, P0 ;  /* 0x0000000100057824 */ /* 0x000fea00000e0622 */
[----:B------:R2:W-:Y:S01]  /*d680*/  LDGSTS.E.BYPASS.LTC128B.128 [R33+0x7900], [R4.64], !P5 ;  /* 0x0790000004217fae */ /* 0x0005e2000e901d4e */
[----:B------:R-:W-:-:S05]  /*d690*/  BRA `(.L_x_1798) ;  /* 0x0000174000007947 */ /* 0x000fca0003800000 */
.L_x_1797:
[----:B------:R-:W2:Y:S01]  /*d6a0*/  LDL R4, [R1+0x58] ;  /* 0x0000580001047983 */ /* 0x000ea20000100800 */
[----:B------:R-:W-:Y:S04]  /*d6b0*/  DEPBAR.LE SB0, 0x0 ;  /* 0x000080000000791a */ /* 0x000fe80000000000 */
[----:B------:R-:W3:Y:S01]  /*d6c0*/  LDL R10, [R1+0x4c] ;  /* 0x00004c00010a7983 */ /* 0x000ee20000100800 */
[----:B------:R-:W-:Y:S03]  /*d6d0*/  UISETP.GE.AND UP0, UPT, UR10, 0x1, UPT ;  /* 0x000000010a00788c */ /* 0x000fe6000bf06270 */
[----:B------:R-:W4:Y:S04]  /*d6e0*/  LDL R40, [R1] ;  /* 0x0000000001287983 */ /* 0x000f280000100800 */
[----:B------:R-:W3:Y:S04]  /*d6f0*/  LDL R41, [R1+0x4] ;  /* 0x0000040001297983 */ /* 0x000ee80000100800 */
[----:B------:R-:W3:Y:S04]  /*d700*/  LDL R59, [R1+0x24] ;  /* 0x00002400013b7983 */ /* 0x000ee80000100800 */
[----:B------:R-:W3:Y:S04]  /*d710*/  LDL R28, [R1+0x8] ;  /* 0x00000800011c7983 */ /* 0x000ee80000100800 */
[----:B------:R-:W3:Y:S04]  /*d720*/  LDL R58, [R1+0x28] ;  /* 0x00002800013a7983 */ /* 0x000ee80000100800 */
[----:B------:R-:W3:Y:S04]  /*d730*/  LDL R57, [R1+0x1c] ;  /* 0x00001c0001397983 */ /* 0x000ee80000100800 */
[----:B------:R-:W3:Y:S04]  /*d740*/  LDL R55, [R1+0x50] ;  /* 0x0000500001377983 */ /* 0x000ee80000100800 */
[----:B------:R-:W3:Y:S04]  /*d750*/  LDL R56, [R1+0x20] ;  /* 0x0000200001387983 */ /* 0x000ee80000100800 */
[----:B------:R-:W-:Y:S08]  /*d760*/  BAR.SYNC.DEFER_BLOCKING 0x0 ;  /* 0x0000000000007b1d */ /* 0x000ff00000010000 */
[----:B-----5:R-:W-:Y:S08]  /*d770*/  LDSM.16.M88.4 R64, [R243+0x8100] ;  /* 0x00810000f340783b */ /* 0x020ff00000000200 */
[----:B------:R-:W1:Y:S08]  /*d780*/  LDSM.16.M88.4 R16, [R236+0x4100] ;  /* 0x00410000ec10783b */ /* 0x000e700000000200 */
[----:B------:R-:W1:Y:S08]  /*d790*/  LDSM.16.M88.4 R60, [R243+0xa100] ;  /* 0x00a10000f33c783b */ /* 0x000e700000000200 */
[----:B------:R-:W1:Y:S08]  /*d7a0*/  LDSM.16.M88.4 R32, [R236+0x4900] ;  /* 0x00490000ec20783b */ /* 0x000e700000000200 */
[----:B------:R-:W-:Y:S08]  /*d7b0*/  LDSM.16.M88.4 R48, [R236+0x5100] ;  /* 0x00510000ec30783b */ /* 0x000ff00000000200 */
[----:B------:R-:W-:Y:S08]  /*d7c0*/  LDSM.16.M88.4 R136, [R236+0x5900] ;  /* 0x00590000ec88783b */ /* 0x000ff00000000200 */
[----:B------:R-:W-:Y:S08]  /*d7d0*/  LDSM.16.M88.4 R208, [R245+0x8100] ;  /* 0x00810000f5d0783b */ /* 0x000ff00000000200 */
[----:B------:R-:W-:Y:S08]  /*d7e0*/  LDSM.16.M88.4 R212, [R247] ;  /* 0x00000000f7d4783b */ /* 0x000ff00000000200 */
[----:B------:R-:W-:Y:S01]  /*d7f0*/  LDSM.16.M88.4 R216, [R245+0xa100] ;  /* 0x00a10000f5d8783b */ /* 0x000fe20000000200 */
[----:B-12---:R-:W-:Y:S01]  /*d800*/  SHF.R.S32.HI R0, RZ, 0x1f, R4 ;  /* 0x0000001fff007819 */ /* 0x006fe20000011404 */
[----:B------:R-:W-:Y:S04]  /*d810*/  IMAD.WIDE.U32 R8, R4, c[0x0][0x208], RZ ;  /* 0x0000820004087a25 */ /* 0x000fe800078e00ff */
[----:B------:R-:W-:Y:S04]  /*d820*/  IMAD R0, R0, c[0x0][0x208], RZ ;  /* 0x0000820000007a24 */ /* 0x000fe800078e02ff */
[----:B------:R-:W-:Y:S01]  /*d830*/  IMAD R0, R4, c[0x0][0x20c], R0 ;  /* 0x0000830004007a24 */ /* 0x000fe200078e0200 */
[----:B----4-:R-:W-:Y:S01]  /*d840*/  LDSM.16.M88.4 R228, [R40] ;  /* 0x0000000028e4783b */ /* 0x010fe20000000200 */
[-C--:B------:R-:W-:Y:S03]  /*d850*/  HMMA.16816.F32.BF16 R4, R64, R16.reuse, RZ ;  /* 0x000000104004723c */ /* 0x080fe600000418ff */
[----:B------:R-:W-:Y:S02]  /*d860*/  IADD3 R9, R9, R0, RZ ;  /* 0x0000000009097210 */ /* 0x000fe40007ffe0ff */
[----:B---3--:R-:W-:Y:S02]  /*d870*/  SHF.R.S32.HI R0, RZ, 0x1f, R10 ;  /* 0x0000001fff007819 */ /* 0x008fe4000001140a */
[----:B------:R-:W-:Y:S01]  /*d880*/  LDSM.16.M88.4 R224, [R41] ;  /* 0x0000000029e0783b */ /* 0x000fe20000000200 */
[----:B------:R-:W-:Y:S04]  /*d890*/  IMAD.WIDE.U32 R12, R10, c[0x0][0x218], R8 ;  /* 0x000086000a0c7a25 */ /* 0x000fe800078e0008 */
[----:B------:R-:W-:Y:S03]  /*d8a0*/  IMAD R0, R0, c[0x0][0x218], RZ ;  /* 0x0000860000007a24 */ /* 0x000fe600078e02ff */
[----:B------:R1:W-:Y:S01]  /*d8b0*/  LDSM.16.M88.4 R220, [R28] ;  /* 0x000000001cdc783b */ /* 0x0003e20000000200 */
[----:B------:R-:W-:Y:S01]  /*d8c0*/  IMAD R14, R10, c[0x0][0x21c], R0 ;  /* 0x000087000a0e7a24 */ /* 0x000fe200078e0200 */
[----:B------:R-:W-:Y:S01]  /*d8d0*/  IADD3 R0, P0, R12, UR24, RZ ;  /* 0x000000180c007c10 */ /* 0x000fe2000ff1e0ff */
[C---:B------:R-:W-:Y:S07]  /*d8e0*/  HMMA.16816.F32.BF16 R8, R60.reuse, R16, RZ ;  /* 0x000000103c08723c */ /* 0x040fee00000418ff */
[----:B------:R-:W-:Y:S02]  /*d8f0*/  IADD3.X R16, R13, UR8, R14, P0, !PT ;  /* 0x000000080d107c10 */ /* 0x000fe400087fe40e */
[-C--:B------:R-:W-:Y:S03]  /*d900*/  HMMA.16816.F32.BF16 R12, R60, R18.reuse, RZ ;  /* 0x000000123c0c723c */ /* 0x080fe600000418ff */
[C---:B------:R-:W-:Y:S04]  /*d910*/  LEA R36, P0, R0.reuse, c[0x0][0x1f8], 0x1 ;  /* 0x00007e0000247a11 */ /* 0x040fe800078008ff */
[----:B------:R-:W-:Y:S01]  /*d920*/  LEA.HI.X R0, R0, c[0x0][0x1fc], R16, 0x1, P0 ;  /* 0x00007f0000007a11 */ /* 0x000fe200000f0c10 */
[----:B------:R-:W2:Y:S01]  /*d930*/  SHFL.IDX PT, R42, R36, RZ, 0x181f ;  /* 0x00181fff242a7589 */ /* 0x000ea200000e0000 */
[C---:B------:R-:W-:Y:S07]  /*d940*/  HMMA.16816.F32.BF16 R16, R64.reuse, R18, RZ ;  /* 0x000000124010723c */ /* 0x040fee00000418ff */
[----:B------:R-:W3:Y:S01]  /*d950*/  SHFL.IDX PT, R37, R0, RZ, 0x181f ;  /* 0x00181fff00257589 */ /* 0x000ee200000e0000 */
[-C--:B------:R-:W-:Y:S07]  /*d960*/  HMMA.16816.F32.BF16 R20, R64, R32.reuse, RZ ;  /* 0x000000204014723c */ /* 0x080fee00000418ff */
[----:B------:R-:W4:Y:S01]  /*d970*/  SHFL.IDX PT, R46, R36, 0x1, 0x181f ;  /* 0x00381f00242e7f89 */ /* 0x000f2200000e0000 */
[C---:B------:R-:W-:Y:S07]  /*d980*/  HMMA.16816.F32.BF16 R24, R60.reuse, R32, RZ ;  /* 0x000000203c18723c */ /* 0x040fee00000418ff */
[----:B------:R-:W4:Y:S01]  /*d990*/  SHFL.IDX PT, R45, R0, 0x1, 0x181f ;  /* 0x00381f00002d7f89 */ /* 0x000f2200000e0000 */
[-C--:B-1----:R-:W-:Y:S01]  /*d9a0*/  HMMA.16816.F32.BF16 R28, R60, R34.reuse, RZ ;  /* 0x000000223c1c723c */ /* 0x082fe200000418ff */
[C---:B--2---:R-:W-:Y:S03]  /*d9b0*/  IADD3 R38, P1, R42.reuse, R59, RZ ;  /* 0x0000003b2a267210 */ /* 0x044fe60007f3e0ff */
[----:B------:R-:W-:Y:S02]  /*d9c0*/  IADD3 R42, P0, R42, R57, RZ ;  /* 0x000000392a2a7210 */ /* 0x000fe40007f1e0ff */
[C---:B---3--:R-:W-:Y:S02]  /*d9d0*/  IADD3.X R39, R37.reuse, R58, RZ, P1, !PT ;  /* 0x0000003a25277210 */ /* 0x048fe40000ffe4ff */
[C---:B------:R-:W-:Y:S01]  /*d9e0*/  HMMA.16816.F32.BF16 R32, R64.reuse, R34, RZ ;  /* 0x000000224020723c */ /* 0x040fe200000418ff */
[----:B------:R-:W1:Y:S03]  /*d9f0*/  SHFL.IDX PT, R52, R36, 0x2, 0x181f ;  /* 0x00581f0024347f89 */ /* 0x000e6600000e0000 */
[----:B------:R-:W-:Y:S02]  /*da00*/  IADD3.X R43, R37, R56, RZ, P0, !PT ;  /* 0x00000038252b7210 */ /* 0x000fe400007fe4ff */
[C---:B----4-:R-:W-:Y:S03]  /*da10*/  IADD3 R40, P0, R46.reuse, R59, RZ ;  /* 0x0000003b2e287210 */ /* 0x050fe60007f1e0ff */
[----:B------:R2:W-:Y:S03]  /*da20*/  LDGSTS.E.BYPASS.LTC128B.128 [R55], [R38.64], !P6 ;  /* 0x0000000026377fae */ /* 0x0005e6000f101d4e */
[----:B------:R-:W-:Y:S02]  /*da30*/  IADD3 R46, P2, R46, R57, RZ ;  /* 0x000000392e2e7210 */ /* 0x000fe40007f5e0ff */
[C---:B------:R-:W-:Y:S03]  /*da40*/  IADD3.X R41, R45.reuse, R58, RZ, P0, !PT ;  /* 0x0000003a2d297210 */ /* 0x040fe600007fe4ff */
[----:B------:R-:W3:Y:S01]  /*da50*/  SHFL.IDX PT, R53, R0, 0x2, 0x181f ;  /* 0x00581f0000357f89 */ /* 0x000ee200000e0000 */
[----:B------:R-:W-:Y:S07]  /*da60*/  IADD3.X R47, R45, R56, RZ, P2, !PT ;  /* 0x000000382d2f7210 */ /* 0x000fee00017fe4ff */
[----:B------:R4:W-:Y:S01]  /*da70*/  LDGSTS.E.BYPASS.LTC128B.128 [R55+0x2000], [R42.64], !P5 ;  /* 0x020000002a377fae */ /* 0x0009e2000e901d4e */
[C---:B-1----:R-:W-:Y:S02]  /*da80*/  IADD3 R44, P1, R52.reuse, R59, RZ ;  /* 0x0000003b342c7210 */ /* 0x042fe40007f3e0ff */
[----:B------:R-:W-:Y:S05]  /*da90*/  IADD3 R52, P0, R52, R57, RZ ;  /* 0x0000003934347210 */ /* 0x000fea0007f1e0ff */
[----:B------:R4:W-:Y:S08]  /*daa0*/  LDGSTS.E.BYPASS.LTC128B.128 [R55+0x800], [R40.64], !P6 ;  /* 0x0080000028377fae */ /* 0x0009f0000f101d4e */
[----:B------:R2:W1:Y:S01]  /*dab0*/  SHFL.IDX PT, R54, R36, 0x3, 0x181f ;  /* 0x00781f0024367f89 */ /* 0x00046200000e0000 */
[C---:B---3--:R-:W-:Y:S02]  /*dac0*/  IADD3.X R45, R53.reuse, R58, RZ, P1, !PT ;  /* 0x0000003a352d7210 */ /* 0x048fe40000ffe4ff */
[----:B------:R-:W-:Y:S05]  /*dad0*/  IADD3.X R53, R53, R56, RZ, P0, !PT ;  /* 0x0000003835357210 */ /* 0x000fea00007fe4ff */
[----:B------:R3:W-:Y:S08]  /*dae0*/  LDGSTS.E.BYPASS.LTC128B.128 [R55+0x2800], [R46.64], !P5 ;  /* 0x028000002e377fae */ /* 0x0007f0000e901d4e */
[----:B------:R3:W-:Y:S01]  /*daf0*/  LDGSTS.E.BYPASS.LTC128B.128 [R55+0x1000], [R44.64], !P6 ;  /* 0x010000002c377fae */ /* 0x0007e2000f101d4e */
[-C--:B--2---:R-:W-:Y:S07]  /*db00*/  HMMA.16816.F32.BF16 R36, R64, R48.reuse, RZ ;  /* 0x000000304024723c */ /* 0x084fee00000418ff */
[----:B------:R-:W2:Y:S01]  /*db10*/  SHFL.IDX PT, R0, R0, 0x3, 0x181f ;  /* 0x00781f0000007f89 */ /* 0x000ea200000e0000 */
[C---:B----4-:R-:W-:Y:S07]  /*db20*/  HMMA.16816.F32.BF16 R40, R60.reuse, R48, RZ ;  /* 0x000000303c28723c */ /* 0x050fee00000418ff */
[----:B------:R4:W-:Y:S01]  /*db30*/  LDGSTS.E.BYPASS.LTC128B.128 [R55+0x3000], [R52.64], !P5 ;  /* 0x0300000034377fae */ /* 0x0009e2000e901d4e */
[----:B-1----:R-:W-:Y:S01]  /*db40*/  IADD3 R48, P0, R54, R59, RZ ;  /* 0x0000003b36307210 */ /* 0x002fe20007f1e0ff */
[-C--:B---3--:R-:W-:Y:S03]  /*db50*/  HMMA.16816.F32.BF16 R44, R60, R50.reuse, RZ ;  /* 0x000000323c2c723c */ /* 0x088fe600000418ff */
[----:B--2---:R-:W-:Y:S05]  /*db60*/  IADD3.X R49, R0, R58, RZ, P0, !PT ;  /* 0x0000003a00317210 */ /* 0x004fea00007fe4ff */
[----:B------:R1:W-:Y:S01]  /*db70*/  LDGSTS.E.BYPASS.LTC128B.128 [R55+0x1800], [R48.64], !P6 ;  /* 0x0180000030377fae */ /* 0x0003e2000f101d4e */
[----:B----4-:R-:W-:Y:S04]  /*db80*/  IADD3 R52, P0, R54, R57, RZ ;  /* 0x0000003936347210 */ /* 0x010fe80007f1e0ff */
        /* <DEDUP_REMOVED lines=165> */
[----:B------:R-:W-:Y:S01]  /*e5e0*/  MUFU.TANH R217, R12 ;  /* 0x0000000c00d97308 */ /* 0x000fe20000002400 */
        /* <DEDUP_REMOVED lines=8> */
[----:B------:R-:W-:Y:S05]  /*e670*/  FMUL.FTZ R18, R19, c[0x0][0x320] ;  /* 0x0000c80013127a20 */ /* 0x000fea0000410000 */
[C---:B------:R-:W-:Y:S01]  /*e680*/  HMMA.16816.F32.BF16 R32, R212.reuse, R6, R32 ;  /* 0x00000006d420723c */ /* 0x040fe20000041820 */
[----:B------:R-:W-:Y:S03]  /*e690*/  MUFU.TANH R218, R15 ;  /* 0x0000000f00da7308 */ /* 0x000fe60000002400 */
[----:B------:R-:W-:Y:S02]  /*e6a0*/  FMUL.FTZ R21, R21, c[0x0][0x320] ;  /* 0x0000c80015157a20 */ /* 0x000fe40000410000 */
[----:B------:R-:W-:Y:S02]  /*e6b0*/  FMUL.FTZ R23, R23, c[0x0][0x320] ;  /* 0x0000c80017177a20 */ /* 0x000fe40000410000 */
[----:B------:R-:W-:Y:S03]  /*e6c0*/  FMUL.FTZ R24, R24, c[0x0][0x320] ;  /* 0x0000c80018187a20 */ /* 0x000fe60000410000 */
[----:B------:R-:W-:Y:S01]  /*e6d0*/  MUFU.TANH R4, R21 ;  /* 0x0000001500047308 */ /* 0x000fe20000002400 */
[----:B------:R-:W-:Y:S02]  /*e6e0*/  FMUL.FTZ R20, R20, c[0x0][0x320] ;  /* 0x0000c80014147a20 */ /* 0x000fe40000410000 */
[----:B------:R-:W-:Y:S01]  /*e6f0*/  FMUL.FTZ R22, R22, c[0x0][0x320] ;  /* 0x0000c80016167a20 */ /* 0x000fe20000410000 */
[-C--:B--2---:R-:W-:Y:S03]  /*e700*/  HMMA.16816.F32.BF16 R36, R212, R8.reuse, R36 ;  /* 0x00000008d424723c */ /* 0x084fe60000041824 */
[----:B------:R-:W-:Y:S02]  /*e710*/  FMUL.FTZ R25, R25, c[0x0][0x320] ;  /* 0x0000c80019197a20 */ /* 0x000fe40000410000 */
[----:B------:R-:W-:Y:S01]  /*e720*/  FMUL.FTZ R26, R26, c[0x0][0x320] ;  /* 0x0000c8001a1a7a20 */ /* 0x000fe20000410000 */
[----:B------:R-:W-:Y:S01]  /*e730*/  MUFU.TANH R16, R16 ;  /* 0x0000001000107308 */ /* 0x000fe20000002400 */
        /* <DEDUP_REMOVED lines=17> */
[----:B-1----:R1:W-:Y:S01]  /*e850*/  STL [R1+0x38], R0 ;  /* 0x0000380001007387 */ /* 0x0023e20000100800 */
[----:B------:R-:W-:Y:S02]  /*e860*/  FMUL.FTZ R45, R45, c[0x0][0x320] ;  /* 0x0000c8002d2d7a20 */ /* 0x000fe40000410000 */
[----:B------:R-:W-:Y:S01]  /*e870*/  FMUL.FTZ R46, R46, c[0x0][0x320] ;  /* 0x0000c8002e2e7a20 */ /* 0x000fe20000410000 */
[----:B------:R2:W-:Y:S01]  /*e880*/  STL [R1+0x34], R4 ;  /* 0x0000340401007387 */ /* 0x0005e20000100800 */
        /* <DEDUP_REMOVED lines=14> */
[----:B------:R-:W-:Y:S09]  /*e970*/  FMUL.FTZ R51, R51, c[0x0][0x320] ;  /* 0x0000c80033337a20 */ /* 0x000ff20000410000 */
[----:B--2---:R-:W2:Y:S10]  /*e980*/  MUFU.TANH R4, R23 ;  /* 0x0000001700047308 */ /* 0x004eb40000002400 */
[----:B------:R-:W-:Y:S01]  /*e990*/  MUFU.TANH R23, R25 ;  /* 0x0000001900177308 */ /* 0x000fe20000002400 */
[----:B-1----:R1:W-:Y:S09]  /*e9a0*/  STL [R1+0x30], R0 ;  /* 0x0000300001007387 */ /* 0x0023f20000100800 */
[----:B------:R-:W-:Y:S01]  /*e9b0*/  MUFU.TANH R21, R28 ;  /* 0x0000001c00157308 */ /* 0x000fe20000002400 */
[----:B--2---:R-:W-:Y:S04]  /*e9c0*/  STL [R1+0x2c], R4 ;  /* 0x00002c0401007387 */ /* 0x004fe80000100800 */
[----:B------:R-:W2:Y:S01]  /*e9d0*/  LDSM.16.M88.4 R4, [R241+0x3800] ;  /* 0x00380000f104783b */ /* 0x000ea20000000200 */
[----:B------:R-:W-:Y:S04]  /*e9e0*/  DEPBAR.LE SB0, 0x0 ;  /* 0x000080000000791a */ /* 0x000fe80000000000 */
[----:B------:R-:W-:Y:S03]  /*e9f0*/  MUFU.TANH R138, R29 ;  /* 0x0000001d008a7308 */ /* 0x000fe60000002400 */
[----:B------:R-:W-:Y:S07]  /*ea00*/  BAR.SYNC.DEFER_BLOCKING 0x0 ;  /* 0x0000000000007b1d */ /* 0x000fee0000010000 */
[----:B-1----:R-:W1:Y:S10]  /*ea10*/  MUFU.TANH R0, R24 ;  /* 0x0000001800007308 */ /* 0x002e740000002400 */
[----:B------:R3:W4:Y:S10]  /*ea20*/  MUFU.TANH R22, R30 ;  /* 0x0000001e00167308 */ /* 0x0007340000002400 */
[----:B------:R3:W3:Y:S01]  /*ea30*/  MUFU.TANH R25, R31 ;  /* 0x0000001f00197308 */ /* 0x0006e20000002400 */
[----:B-1----:R1:W-:Y:S01]  /*ea40*/  STL [R1+0x54], R0 ;  /* 0x0000540001007387 */ /* 0x0023e20000100800 */
[-C--:B--2---:R-:W-:Y:S08]  /*ea50*/  HMMA.16816.F32.BF16 R52, R212, R4.reuse, R52 ;  /* 0x00000004d434723c */ /* 0x084ff00000041834 */
[----:B------:R2:W1:Y:S01]  /*ea60*/  MUFU.TANH R232, R32 ;  /* 0x0000002000e87308 */ /* 0x0004620000002400 */
[C---:B------:R-:W-:Y:S09]  /*ea70*/  HMMA.16816.F32.BF16 R56, R208.reuse, R4, R56 ;  /* 0x00000004d038723c */ /* 0x040ff20000041838 */
[----:B------:R2:W1:Y:S01]  /*ea80*/  MUFU.TANH R32, R33 ;  /* 0x0000002100207308 */ /* 0x0004620000002400 */
[-C--:B------:R-:W-:Y:S08]  /*ea90*/  HMMA.16816.F32.BF16 R60, R208, R6.reuse, R60 ;  /* 0x00000006d03c723c */ /* 0x080ff0000004183c */
        /* <DEDUP_REMOVED lines=14> */
[----:B------:R-:W-:Y:S02]  /*eb80*/  FMUL.FTZ R62, R62, c[0x0][0x320] ;  /* 0x0000c8003e3e7a20 */ /* 0x000fe40000410000 */
[----:B-1----:R-:W-:Y:S02]  /*eb90*/  FMUL.FTZ R0, R63, c[0x0][0x320] ;  /* 0x0000c8003f007a20 */ /* 0x002fe40000410000 */
        /* <DEDUP_REMOVED lines=36> */
.L_x_1798:
[----:B------:R-:W3:Y:S01]  /*ede0*/  LDL.LU R41, [R1+0x2c] ;  /* 0x00002c0001297983 */ /* 0x000ee20000300800 */
[----:B------:R-:W-:Y:S02]  /*edf0*/  FMNMX.FTZ R0, R142, R2, !PT ;  /* 0x000000028e007209 */ /* 0x000fe40007810000 */
[----:B------:R-:W-:Y:S01]  /*ee00*/  MOV R48, R32 ;  /* 0x0000002000307202 */ /* 0x000fe20000000f00 */
[----:B------:R-:W4:Y:S01]  /*ee10*/  LDL.LU R40, [R1+0x38] ;  /* 0x0000380001287983 */ /* 0x000f220000300800 */
[----:B------:R-:W-:Y:S02]  /*ee20*/  FMNMX.FTZ R0, R221, R0, !PT ;  /* 0x00000000dd007209 */ /* 0x000fe40007810000 */
[----:B------:R-:W-:Y:S01]  /*ee30*/  MOV R53, R30 ;  /* 0x0000001e00357202 */ /* 0x000fe20000000f00 */
[----:B------:R-:W-:Y:S01]  /*ee40*/  STL [R1+0xb4], R249 ;  /* 0x0000b4f901007387 */ /* 0x000fe20000100800 */
[----:B------:R-:W-:Y:S02]  /*ee50*/  FMNMX.FTZ R0, R141, R0, !PT ;  /* 0x000000008d007209 */ /* 0x000fe40007810000 */
[----:B------:R-:W-:Y:S01]  /*ee60*/  MOV R52, R29 ;  /* 0x0000001d00347202 */ /* 0x000fe20000000f00 */
[----:B------:R-:W-:Y:S01]  /*ee70*/  STL [R1+0xb0], R248 ;  /* 0x0000b0f801007387 */ /* 0x000fe20000100800 */
[----:B------:R-:W-:Y:S02]  /*ee80*/  FMNMX.FTZ R0, R16, R0, !PT ;  /* 0x0000000010007209 */ /* 0x000fe40007810000 */
[----:B--2---:R-:W-:Y:S01]  /*ee90*/  FMNMX.FTZ R5, R143, R3, !PT ;  /* 0x000000038f057209 */ /* 0x004fe20007810000 */
[----:B------:R-:W-:Y:S01]  /*eea0*/  STL [R1+0xac], R247 ;  /* 0x0000acf701007387 */ /* 0x000fe20000100800 */
[----:B------:R-:W-:Y:S02]  /*eeb0*/  MOV R51, R31 ;  /* 0x0000001f00337202 */ /* 0x000fe40000000f00 */
[----:B------:R-:W-:Y:S01]  /*eec0*/  FMNMX.FTZ R5, R223, R5, !PT ;  /* 0x00000005df057209 */ /* 0x000fe20007810000 */
        /* <DEDUP_REMOVED lines=8> */
[----:B------:R-:W-:Y:S01]  /*ef50*/  MOV R59, R139 ;  /* 0x0000008b003b7202 */ /* 0x000fe20000000f00 */
[----:B------:R1:W-:Y:S01]  /*ef60*/  STL [R1+0x9c], R243 ;  /* 0x00009cf301007387 */ /* 0x0003e20000100800 */
[----:B------:R-:W-:Y:S02]  /*ef70*/  FMNMX.FTZ R6, R220, R140, !PT ;  /* 0x0000008cdc067209 */ /* 0x000fe40007810000 */
[----:B------:R-:W-:Y:S01]  /*ef80*/  MOV R63, R133 ;  /* 0x00000085003f7202 */ /* 0x000fe20000000f00 */
[----:B------:R-:W-:Y:S01]  /*ef90*/  LDSM.16.MT88.4 R36, [R238+0x100] ;  /* 0x00010000ee24783b */ /* 0x000fe20000004200 */
[----:B------:R-:W-:Y:S02]  /*efa0*/  FMNMX.FTZ R6, R225, R6, !PT ;  /* 0x00000006e1067209 */ /* 0x000fe40007810000 */
[----:B------:R-:W-:Y:S02]  /*efb0*/  MOV R50, R20 ;  /* 0x0000001400327202 */ /* 0x000fe40000000f00 */
[----:B------:R-:W-:Y:S02]  /*efc0*/  FMNMX.FTZ R6, R219, R6, !PT ;  /* 0x00000006db067209 */ /* 0x000fe40007810000 */
[----:B------:R-:W-:Y:S01]  /*efd0*/  MOV R44, R22 ;  /* 0x00000016002c7202 */ /* 0x000fe20000000f00 */
[----:B------:R-:W0:Y:S01]  /*efe0*/  LDGDEPBAR ;  /* 0x00000000000079af */ /* 0x000e220000000000 */
[----:B------:R-:W-:Y:S02]  /*eff0*/  FMNMX.FTZ R6, R218, R6, !PT ;  /* 0x00000006da067209 */ /* 0x000fe40007810000 */
[----:B------:R-:W-:Y:S02]  /*f000*/  MOV R58, R137 ;  /* 0x00000089003a7202 */ /* 0x000fe40000000f00 */
[----:B------:R-:W-:Y:S02]  /*f010*/  FMNMX.FTZ R6, R63, R6, !PT ;  /* 0x000000063f067209 */ /* 0x000fe40007810000 */
[----:B------:R-:W-:Y:S02]  /*f020*/  MOV R61, R138 ;  /* 0x0000008a003d7202 */ /* 0x000fe40000000f00 */
[----:B------:R-:W-:Y:S02]  /*f030*/  FMNMX.FTZ R6, R50, R6, !PT ;  /* 0x0000000632067209 */ /* 0x000fe40007810000 */
[----:B------:R-:W-:Y:S01]  /*f040*/  MOV R62, R134 ;  /* 0x00000086003e7202 */ /* 0x000fe20000000f00 */
[----:B-1----:R-:W2:Y:S01]  /*f050*/  LDL.LU R243, [R1+0x30] ;  /* 0x0000300001f37983 */ /* 0x002ea20000300800 */
[----:B------:R-:W-:Y:S02]  /*f060*/  FMNMX.FTZ R6, R44, R6, !PT ;  /* 0x000000062c067209 */ /* 0x000fe40007810000 */
[----:B------:R-:W-:Y:S01]  /*f070*/  FMNMX.FTZ R4, R222, R132, !PT ;  /* 0x00000084de047209 */ /* 0x000fe20007810000 */
[----:B------:R1:W-:Y:S01]  /*f080*/  STL [R1+0x98], R242 ;  /* 0x000098f201007387 */ /* 0x0003e20000100800 */
[----:B------:R-:W-:Y:S02]  /*f090*/  MOV R60, R23 ;  /* 0x00000017003c7202 */ /* 0x000fe40000000f00 */
[----:B------:R-:W-:Y:S02]  /*f0a0*/  FMNMX.FTZ R4, R224, R4, !PT ;  /* 0x00000004e0047209 */ /* 0x000fe40007810000 */
[----:B------:R-:W-:Y:S02]  /*f0b0*/  MOV R34, R21 ;  /* 0x0000001500227202 */ /* 0x000fe40000000f00 */
[----:B------:R-:W-:Y:S01]  /*f0c0*/  FMNMX.FTZ R4, R217, R4, !PT ;  /* 0x00000004d9047209 */ /* 0x000fe20007810000 */
[----:B------:R-:W-:Y:S01]  /*f0d0*/  LDSM.16.MT88.4 R20, [R237+0x100] ;  /* 0x00010000ed14783b */ /* 0x000fe20000004200 */
[----:B------:R-:W-:Y:S02]  /*f0e0*/  MOV R54, R19 ;  /* 0x0000001300367202 */ /* 0x000fe40000000f00 */
[----:B------:R-:W-:Y:S02]  /*f0f0*/  FMNMX.FTZ R4, R216, R4, !PT ;  /* 0x00000004d8047209 */ /* 0x000fe40007810000 */
[----:B------:R-:W-:Y:S01]  /*f100*/  ISETP.LT.AND P0, PT, RZ, UR10, PT ;  /* 0x0000000aff007c0c */ /* 0x000fe2000bf01270 */
[----:B------:R-:W-:Y:S02]  /*f110*/  UIADD3 UR10, UR10, -0x1, URZ ;  /* 0xffffffff0a0a7890 */ /* 0x000fe4000fffe03f */
[----:B-1----:R-:W3:Y:S04]  /*f120*/  LDL.LU R242, [R1+0x54] ;  /* 0x0000540001f27983 */ /* 0x002ee80000300800 */
[----:B------:R1:W-:Y:S04]  /*f130*/  STL [R1+0x94], R241 ;  /* 0x000094f101007387 */ /* 0x0003e80000100800 */
[----:B------:R1:W-:Y:S02]  /*f140*/  STL [R1+0x90], R236 ;  /* 0x000090ec01007387 */ /* 0x0003e40000100800 */
[----:B-1----:R-:W-:Y:S02]  /*f150*/  MOV R241, R25 ;  /* 0x0000001900f17202 */ /* 0x002fe40000000f00 */
[----:B------:R-:W3:Y:S02]  /*f160*/  LDL.LU R236, [R1+0x34] ;  /* 0x0000340001ec7983 */ /* 0x000ee40000300800 */
[----:B------:R-:W-:Y:S04]  /*f170*/  FMNMX.FTZ R6, R241, R6, !PT ;  /* 0x00000006f1067209 */ /* 0x000fe80007810000 */
[----:B------:R-:W-:Y:S04]  /*f180*/  FMNMX.FTZ R6, R58, R6, !PT ;  /* 0x000000063a067209 */ /* 0x000fe80007810000 */
[----:B------:R-:W-:Y:S04]  /*f190*/  FMNMX.FTZ R6, R27, R6, !PT ;  /* 0x000000061b067209 */ /* 0x000fe80007810000 */
[----:B------:R-:W-:Y:S04]  /*f1a0*/  FMNMX.FTZ R6, R42, R6, !PT ;  /* 0x000000062a067209 */ /* 0x000fe80007810000 */
[----:B------:R-:W-:Y:S04]  /*f1b0*/  FMNMX.FTZ R6, R43, R6, !PT ;  /* 0x000000062b067209 */ /* 0x000fe80007810000 */
[----:B------:R-:W-:Y:S02]  /*f1c0*/  FMNMX.FTZ R6, R45, R6, !PT ;  /* 0x000000062d067209 */ /* 0x000fe40007810000 */
[----:B----4-:R-:W-:Y:S02]  /*f1d0*/  FMNMX.FTZ R0, R40, R0, !PT ;  /* 0x0000000028007209 */ /* 0x010fe40007810000 */
[----:B--2---:R-:W-:Y:S04]  /*f1e0*/  FMNMX.FTZ R5, R243, R5, !PT ;  /* 0x00000005f3057209 */ /* 0x004fe80007810000 */
[----:B---3--:R-:W-:Y:S04]  /*f1f0*/  FMNMX.FTZ R5, R41, R5, !PT ;  /* 0x0000000529057209 */ /* 0x008fe80007810000 */
[----:B------:R-:W-:Y:S04]  /*f200*/  FMNMX.FTZ R5, R51, R5, !PT ;  /* 0x0000000533057209 */ /* 0x000fe80007810000 */
[----:B------:R-:W-:Y:S04]  /*f210*/  FMNMX.FTZ R5, R55, R5, !PT ;  /* 0x0000000537057209 */ /* 0x000fe80007810000 */
[----:B------:R-:W-:Y:S04]  /*f220*/  FMNMX.FTZ R5, R49, R5, !PT ;  /* 0x0000000531057209 */ /* 0x000fe80007810000 */
[----:B------:R-:W-:Y:S04]  /*f230*/  FMNMX.FTZ R5, R47, R5, !PT ;  /* 0x000000052f057209 */ /* 0x000fe80007810000 */
[----:B------:R-:W-:Y:S04]  /*f240*/  FMNMX.FTZ R5, R235, R5, !PT ;  /* 0x00000005eb057209 */ /* 0x000fe80007810000 */
        /* <DEDUP_REMOVED lines=23> */
[----:B------:R-:W-:Y:S01]  /*f3c0*/  FMNMX.FTZ R4, R215, R4, !PT ;  /* 0x00000004d7047209 */ /* 0x000fe20007810000 */
[----:B------:R-:W1:Y:S01]  /*f3d0*/  SHFL.BFLY PT, R138, R5, 0x1, 0x1f ;  /* 0x0c201f00058a7f89 */ /* 0x000e6200000e0000 */
[----:B------:R-:W-:Y:S04]  /*f3e0*/  FMNMX.FTZ R0, R229, R0, !PT ;  /* 0x00000000e5007209 */ /* 0x000fe80007810000 */
[----:B------:R-:W-:Y:S03]  /*f3f0*/  FMNMX.FTZ R0, R228, R0, !PT ;  /* 0x00000000e4007209 */ /* 0x000fe60007810000 */
[----:B------:R-:W2:Y:S01]  /*f400*/  SHFL.BFLY PT, R9, R4, 0x2, 0x1f ;  /* 0x0c401f0004097f89 */ /* 0x000ea200000e0000 */
[----:B------:R-:W-:Y:S04]  /*f410*/  FMNMX.FTZ R0, R227, R0, !PT ;  /* 0x00000000e3007209 */ /* 0x000fe80007810000 */
[----:B------:R-:W-:Y:S04]  /*f420*/  FMNMX.FTZ R0, R226, R0, !PT ;  /* 0x00000000e2007209 */ /* 0x000fe80007810000 */
[----:B------:R-:W-:Y:S04]  /*f430*/  FMNMX.FTZ R0, R212, R0, !PT ;  /* 0x00000000d4007209 */ /* 0x000fe80007810000 */
[----:B------:R-:W-:Y:S02]  /*f440*/  FMNMX.FTZ R0, R211, R0, !PT ;  /* 0x00000000d3007209 */ /* 0x000fe40007810000 */
[----:B-1----:R-:W-:Y:S03]  /*f450*/  FMNMX.FTZ R138, R5, R138, !PT ;  /* 0x0000008a058a7209 */ /* 0x002fe60007810000 */
[----:B------:R-:W1:Y:S02]  /*f460*/  SHFL.BFLY PT, R8, R0, 0x2, 0x1f ;  /* 0x0c401f0000087f89 */ /* 0x000e6400000e0000 */
[----:B------:R-:W-:Y:S01]  /*f470*/  FMUL.FTZ R209, R138, c[0x0][0x2d0] ;  /* 0x0000b4008ad17a20 */ /* 0x000fe20000410000 */
[----:B--2---:R-:W-:Y:S03]  /*f480*/  FMNMX.FTZ R4, R4, R9, !PT ;  /* 0x0000000904047209 */ /* 0x004fe60007810000 */
[--C-:B------:R-:W-:Y:S02]  /*f490*/  FFMA.FTZ R214, R214, c[0x0][0x2d0], -R209.reuse ;  /* 0x0000b400d6d67a23 */ /* 0x100fe400000108d1 */
[----:B------:R-:W-:Y:S01]  /*f4a0*/  FFMA.FTZ R230, R230, c[0x0][0x2d0], -R209 ;  /* 0x0000b400e6e67a23 */ /* 0x000fe200000108d1 */
[----:B------:R-:W2:Y:S01]  /*f4b0*/  SHFL.BFLY PT, R137, R4, 0x1, 0x1f ;  /* 0x0c201f0004897f89 */ /* 0x000ea200000e0000 */
[----:B-1----:R-:W-:Y:S07]  /*f4c0*/  FMNMX.FTZ R0, R0, R8, !PT ;  /* 0x0000000800007209 */ /* 0x002fee0007810000 */
[----:B------:R-:W1:Y:S01]  /*f4d0*/  SHFL.BFLY PT, R139, R0, 0x1, 0x1f ;  /* 0x0c201f00008b7f89 */ /* 0x000e6200000e0000 */
[----:B--2---:R-:W-:Y:S05]  /*f4e0*/  FMNMX.FTZ R137, R4, R137, !PT ;  /* 0x0000008904897209 */ /* 0x004fea0007810000 */
[----:B------:R-:W-:Y:S04]  /*f4f0*/  FMUL.FTZ R210, R137, c[0x0][0x2d0] ;  /* 0x0000b40089d27a20 */ /* 0x000fe80000410000 */
[----:B------:R-:W-:Y:S06]  /*f500*/  FFMA.FTZ R233, R233, c[0x0][0x2d0], -R210 ;  /* 0x0000b400e9e97a23 */ /* 0x000fec00000108d2 */
[----:B------:R-:W-:Y:S01]  /*f510*/  MUFU.EX2 R233, R233 ;  /* 0x000000e900e97308 */ /* 0x000fe20000000800 */
[----:B-1----:R-:W-:Y:S05]  /*f520*/  FMNMX.FTZ R139, R0, R139, !PT ;  /* 0x0000008b008b7209 */ /* 0x002fea0007810000 */
[C---:B------:R-:W-:Y:S02]  /*f530*/  FADD.FTZ R0, -R139.reuse, R2 ;  /* 0x000000028b007221 */ /* 0x040fe40000010100 */
[----:B------:R-:W-:Y:S02]  /*f540*/  FMUL.FTZ R208, R139, c[0x0][0x2d0] ;  /* 0x0000b4008bd07a20 */ /* 0x000fe40000410000 */
[----:B------:R-:W-:Y:S01]  /*f550*/  FMUL.FTZ R2, R0, c[0x0][0x2d0] ;  /* 0x0000b40000027a20 */ /* 0x000fe20000410000 */
[----:B------:R-:W-:Y:S01]  /*f560*/  FMNMX.FTZ R0, R46, R6, !PT ;  /* 0x000000062e007209 */ /* 0x000fe20007810000 */
[--C-:B------:R-:W-:Y:S02]  /*f570*/  FFMA.FTZ R4, R142, c[0x0][0x2d0], -R208.reuse ;  /* 0x0000b4008e047a23 */ /* 0x100fe400000108d0 */
[----:B------:R1:W2:Y:S01]  /*f580*/  MUFU.EX2 R134, R2 ;  /* 0x0000000200867308 */ /* 0x0002a20000000800 */
[----:B------:R-:W-:Y:S01]  /*f590*/  FMNMX.FTZ R0, R136, R0, !PT ;  /* 0x0000000088007209 */ /* 0x000fe20007810000 */
[--C-:B------:R-:W-:Y:S02]  /*f5a0*/  FFMA.FTZ R212, R212, c[0x0][0x2d0], -R208.reuse ;  /* 0x0000b400d4d47a23 */ /* 0x100fe400000108d0 */
[--C-:B------:R-:W-:Y:S01]  /*f5b0*/  FFMA.FTZ R226, R226, c[0x0][0x2d0], -R208.reuse ;  /* 0x0000b400e2e27a23 */ /* 0x100fe200000108d0 */
[----:B------:R-:W-:Y:S05]  /*f5c0*/  FMNMX.FTZ R0, R135, R0, !PT ;  /* 0x0000000087007209 */ /* 0x000fea0007810000 */
[----:B------:R-:W-:Y:S01]  /*f5d0*/  MUFU.EX2 R10, R4 ;  /* 0x00000004000a7308 */ /* 0x000fe20000000800 */
[----:B-1----:R-:W-:Y:S02]  /*f5e0*/  FADD.FTZ R2, -R138, R3 ;  /* 0x000000038a027221 */ /* 0x002fe40000010100 */
[----:B------:R-:W1:Y:S01]  /*f5f0*/  SHFL.BFLY PT, R3, R0, 0x2, 0x1f ;  /* 0x0c401f0000037f89 */ /* 0x000e6200000e0000 */
[----:B--2---:R-:W-:Y:S02]  /*f600*/  FMUL.FTZ R5, R134, R145 ;  /* 0x0000009186057220 */ /* 0x004fe40000410000 */
[----:B------:R-:W-:Y:S02]  /*f610*/  FMUL.FTZ R2, R2, c[0x0][0x2d0] ;  /* 0x0000b40002027a20 */ /* 0x000fe40000410000 */
[C---:B------:R-:W-:Y:S01]  /*f620*/  FMUL.FTZ R32, R134.reuse, R160 ;  /* 0x000000a086207220 */ /* 0x040fe20000410000 */
[----:B------:R-:W-:Y:S01]  /*f630*/  MOV R160, R53 ;  /* 0x0000003500a07202 */ /* 0x000fe20000000f00 */
[----:B------:R2:W3:Y:S01]  /*f640*/  MUFU.EX2 R133, R2 ;  /* 0x0000000200857308 */ /* 0x0004e20000000800 */
        /* <DEDUP_REMOVED lines=8> */
[----:B------:R-:W-:Y:S01]  /*f6d0*/  FMUL.FTZ R84, R134, R84 ;  /* 0x0000005486547220 */ /* 0x000fe20000410000 */
[----:B-1----:R-:W-:Y:S01]  /*f6e0*/  FMNMX.FTZ R0, R0, R3, !PT ;  /* 0x0000000300007209 */ /* 0x002fe20007810000 */
[----:B------:R-:W-:Y:S02]  /*f6f0*/  FFMA.FTZ R3, R16, c[0x0][0x2d0], -R208 ;  /* 0x0000b40010037a23 */ /* 0x000fe400000108d0 */
[C---:B------:R-:W-:Y:S02]  /*f700*/  FMUL.FTZ R16, R134.reuse, R148 ;  /* 0x0000009486107220 */ /* 0x040fe40000410000 */
[----:B------:R1:W-:Y:S01]  /*f710*/  MUFU.EX2 R246, R3 ;  /* 0x0000000300f67308 */ /* 0x0003e20000000800 */
[----:B------:R-:W-:Y:S02]  /*f720*/  FMUL.FTZ R85, R134, R85 ;  /* 0x0000005586557220 */ /* 0x000fe40000410000 */
[----:B--2---:R-:W-:Y:S02]  /*f730*/  FADD.FTZ R2, -R137, R132 ;  /* 0x0000008489027221 */ /* 0x004fe40000010100 */
[C---:B---3--:R-:W-:Y:S02]  /*f740*/  FMUL.FTZ R6, R133.reuse, R146 ;  /* 0x0000009285067220 */ /* 0x048fe40000410000 */
[----:B------:R-:W-:Y:S02]  /*f750*/  FMUL.FTZ R2, R2, c[0x0][0x2d0] ;  /* 0x0000b40002027a20 */ /* 0x000fe40000410000 */
[C---:B------:R-:W-:Y:S02]  /*f760*/  FMUL.FTZ R7, R133.reuse, R147 ;  /* 0x0000009385077220 */ /* 0x040fe40000410000 */
[----:B------:R2:W3:Y:S01]  /*f770*/  MUFU.EX2 R132, R2 ;  /* 0x0000000200847308 */ /* 0x0004e20000000800 */
[C---:B------:R-:W-:Y:S02]  /*f780*/  FMUL.FTZ R19, R133.reuse, R151 ;  /* 0x0000009785137220 */ /* 0x040fe40000410000 */
[C---:B------:R-:W-:Y:S02]  /*f790*/  FMUL.FTZ R66, R133.reuse, R186 ;  /* 0x000000ba85427220 */ /* 0x040fe40000410000 */
        /* <DEDUP_REMOVED lines=9> */
[----:B------:R-:W-:Y:S02]  /*f830*/  FMUL.FTZ R96, R134, R96 ;  /* 0x0000006086607220 */ /* 0x000fe40000410000 */
[--C-:B--2---:R-:W-:Y:S02]  /*f840*/  FFMA.FTZ R2, R221, c[0x0][0x2d0], -R208.reuse ;  /* 0x0000b400dd027a23 */ /* 0x104fe400000108d0 */
[C---:B---3--:R-:W-:Y:S01]  /*f850*/  FMUL.FTZ R8, R132.reuse, R156 ;  /* 0x0000009c84087220 */ /* 0x048fe20000410000 */
[----:B------:R-:W-:Y:S01]  /*f860*/  MOV R156, R61 ;  /* 0x0000003d009c7202 */ /* 0x000fe20000000f00 */
[----:B------:R2:W-:Y:S01]  /*f870*/  MUFU.EX2 R12, R2 ;  /* 0x00000002000c7308 */ /* 0x0005e20000000800 */
        /* <DEDUP_REMOVED lines=12> */
[--C-:B-1----:R-:W-:Y:S02]  /*f940*/  FFMA.FTZ R3, R223, c[0x0][0x2d0], -R209.reuse ;  /* 0x0000b400df037a23 */ /* 0x102fe400000108d1 */
[----:B------:R-:W-:Y:S02]  /*f950*/  FMUL.FTZ R49, R134, R173 ;  /* 0x000000ad86317220 */ /* 0x000fe40000410000 */
[----:B------:R1:W-:Y:S01]  /*f960*/  MUFU.EX2 R223, R3 ;  /* 0x0000000300df7308 */ /* 0x0003e20000000800 */
[C---:B------:R-:W-:Y:S02]  /*f970*/  FMUL.FTZ R56, R132.reuse, R200 ;  /* 0x000000c884387220 */ /* 0x040fe40000410000 */
[C---:B------:R-:W-:Y:S02]  /*f980*/  FMUL.FTZ R61, R132.reuse, R205 ;  /* 0x000000cd843d7220 */ /* 0x040fe40000410000 */
[C---:B------:R-:W-:Y:S02]  /*f990*/  FMUL.FTZ R72, R132.reuse, R72 ;  /* 0x0000004884487220 */ /* 0x040fe40000410000 */
[----:B--2---:R-:W-:Y:S02]  /*f9a0*/  FFMA.FTZ R2, R141, c[0x0][0x2d0], -R208 ;  /* 0x0000b4008d027a23 */ /* 0x004fe400000108d0 */
        /* <DEDUP_REMOVED lines=11> */
[----:B------:R-:W-:Y:S02]  /*fa60*/  FMUL.FTZ R97, R134, R97 ;  /* 0x0000006186617220 */ /* 0x000fe40000410000 */
[C---:B------:R-:W-:Y:S02]  /*fa70*/  FMUL.FTZ R98, R133.reuse, R98 ;  /* 0x0000006285627220 */ /* 0x040fe40000410000 */
[C---:B------:R-:W-:Y:S01]  /*fa80*/  FMUL.FTZ R99, R133.reuse, R99 ;  /* 0x0000006385637220 */ /* 0x040fe20000410000 */
[----:B--2---:R-:W2:Y:S01]  /*fa90*/  SHFL.BFLY PT, R2, R0, 0x1, 0x1f ;  /* 0x0c201f0000027f89 */ /* 0x004ea200000e0000 */
[----:B---3--:R-:W-:Y:S01]  /*faa0*/  F2FP.BF16.PACK_AB R142, R246, R249 ;  /* 0x000000f9f68e723e */ /* 0x008fe200000010ff */
[C---:B------:R-:W-:Y:S02]  /*fab0*/  FMUL.FTZ R100, R134.reuse, R100 ;  /* 0x0000006486647220 */ /* 0x040fe40000410000 */
[----:B------:R-:W-:Y:S02]  /*fac0*/  FMUL.FTZ R101, R134, R101 ;  /* 0x0000006586657220 */ /* 0x000fe40000410000 */
[C---:B------:R-:W-:Y:S02]  /*fad0*/  FMUL.FTZ R102, R133.reuse, R102 ;  /* 0x0000006685667220 */ /* 0x040fe40000410000 */
[----:B------:R-:W-:Y:S02]  /*fae0*/  FMUL.FTZ R103, R133, R103 ;  /* 0x0000006785677220 */ /* 0x000fe40000410000 */
[C---:B------:R-:W-:Y:S02]  /*faf0*/  FMUL.FTZ R104, R132.reuse, R104 ;  /* 0x0000006884687220 */ /* 0x040fe40000410000 */
[----:B------:R-:W-:Y:S02]  /*fb00*/  FMUL.FTZ R105, R132, R105 ;  /* 0x0000006984697220 */ /* 0x000fe40000410000 */
[----:B------:R-:W-:Y:S02]  /*fb10*/  FFMA.FTZ R156, R156, c[0x0][0x2d0], -R210 ;  /* 0x0000b4009c9c7a23 */ /* 0x000fe400000108d2 */
[----:B------:R-:W-:Y:S02]  /*fb20*/  FFMA.FTZ R173, R229, c[0x0][0x2d0], -R208 ;  /* 0x0000b400e5ad7a23 */ /* 0x000fe400000108d0 */
[--C-:B-1----:R-:W-:Y:S02]  /*fb30*/  FFMA.FTZ R3, R222, c[0x0][0x2d0], -R210.reuse ;  /* 0x0000b400de037a23 */ /* 0x102fe400000108d2 */
[C---:B------:R-:W-:Y:S02]  /*fb40*/  FMUL.FTZ R108, R132.reuse, R108 ;  /* 0x0000006c846c7220 */ /* 0x040fe40000410000 */
[----:B------:R1:W-:Y:S01]  /*fb50*/  MUFU.EX2 R221, R3 ;  /* 0x0000000300dd7308 */ /* 0x0003e20000000800 */
[----:B------:R-:W-:Y:S01]  /*fb60*/  FMUL.FTZ R109, R132, R109 ;  /* 0x0000006d846d7220 */ /* 0x000fe20000410000 */
[----:B--2---:R-:W-:Y:S01]  /*fb70*/  FMNMX.FTZ R2, R2, R0, !PT ;  /* 0x0000000002027209 */ /* 0x004fe20007810000 */
[----:B------:R-:W-:Y:S02]  /*fb80*/  FFMA.FTZ R0, R18, c[0x0][0x2d0], -R209 ;  /* 0x0000b40012007a23 */ /* 0x000fe400000108d1 */
[C---:B------:R-:W-:Y:S02]  /*fb90*/  FMUL.FTZ R18, R133.reuse, R150 ;  /* 0x0000009685127220 */ /* 0x040fe40000410000 */
[----:B------:R-:W-:Y:S01]  /*fba0*/  LDSM.16.MT88.4 R148, [R239+0x100] ;  /* 0x00010000ef94783b */ /* 0x000fe20000004200 */
[C---:B------:R-:W-:Y:S02]  /*fbb0*/  FMUL.FTZ R112, R134.reuse, R112 ;  /* 0x0000007086707220 */ /* 0x040fe40000410000 */
[----:B------:R2:W3:Y:S01]  /*fbc0*/  MUFU.EX2 R245, R0 ;  /* 0x0000000000f57308 */ /* 0x0004e20000000800 */
[C---:B------:R-:W-:Y:S02]  /*fbd0*/  FMUL.FTZ R113, R134.reuse, R113 ;  /* 0x0000007186717220 */ /* 0x040fe40000410000 */
[C---:B------:R-:W-:Y:S02]  /*fbe0*/  FMUL.FTZ R114, R133.reuse, R114 ;  /* 0x0000007285727220 */ /* 0x040fe40000410000 */
[C---:B------:R-:W-:Y:S02]  /*fbf0*/  FMUL.FTZ R115, R133.reuse, R115 ;  /* 0x0000007385737220 */ /* 0x040fe40000410000 */
[C---:B------:R-:W-:Y:S02]  /*fc00*/  FMUL.FTZ R116, R134.reuse, R116 ;  /* 0x0000007486747220 */ /* 0x040fe40000410000 */
[----:B------:R-:W-:Y:S02]  /*fc10*/  FMUL.FTZ R117, R134, R117 ;  /* 0x0000007586757220 */ /* 0x000fe40000410000 */
[C---:B------:R-:W-:Y:S02]  /*fc20*/  FMUL.FTZ R118, R133.reuse, R118 ;  /* 0x0000007685767220 */ /* 0x040fe40000410000 */
[C---:B------:R-:W-:Y:S02]  /*fc30*/  FMUL.FTZ R119, R133.reuse, R119 ;  /* 0x0000007785777220 */ /* 0x040fe40000410000 */
[----:B-1----:R-:W-:Y:S01]  /*fc40*/  FFMA.FTZ R3, R224, c[0x0][0x2d0], -R210 ;  /* 0x0000b400e0037a23 */ /* 0x002fe200000108d2 */
[----:B------:R-:W-:Y:S01]  /*fc50*/  MOV R224, R12 ;  /* 0x0000000c00e07202 */ /* 0x000fe20000000f00 */
[C---:B------:R-:W-:Y:S01]  /*fc60*/  FMUL.FTZ R12, R132.reuse, R164 ;  /* 0x000000a4840c7220 */ /* 0x040fe20000410000 */
[----:B------:R-:W-:Y:S01]  /*fc70*/  MOV R164, R35 ;  /* 0x0000002300a47202 */ /* 0x000fe20000000f00 */
[----:B------:R1:W-:Y:S01]  /*fc80*/  MUFU.EX2 R222, R3 ;  /* 0x0000000300de7308 */ /* 0x0003e20000000800 */
[----:B------:R-:W-:Y:S01]  /*fc90*/  FMUL.FTZ R35, R133, R163 ;  /* 0x000000a385237220 */ /* 0x000fe20000410000 */
[----:B------:R-:W-:Y:S01]  /*fca0*/  MOV R163, R55 ;  /* 0x0000003700a37202 */ /* 0x000fe20000000f00 */
[----:B------:R-:W-:Y:S02]  /*fcb0*/  FMUL.FTZ R120, R132, R120 ;  /* 0x0000007884787220 */ /* 0x000fe40000410000 */
[----:B--2---:R-:W-:Y:S01]  /*fcc0*/  FADD.FTZ R0, -R2, R140 ;  /* 0x0000008c02007221 */ /* 0x004fe20000010100 */
[----:B---3--:R-:W-:Y:S01]  /*fcd0*/  F2FP.BF16.PACK_AB R143, R245, R248 ;  /* 0x000000f8f58f723e */ /* 0x008fe200000010ff */
[----:B------:R-:W-:Y:S02]  /*fce0*/  FMUL.FTZ R121, R132, R121 ;  /* 0x0000007984797220 */ /* 0x000fe40000410000 */
[----:B------:R-:W-:Y:S02]  /*fcf0*/  FMUL.FTZ R0, R0, c[0x0][0x2d0] ;  /* 0x0000b40000007a20 */ /* 0x000fe40000410000 */
[C---:B------:R-:W-:Y:S02]  /*fd00*/  FMUL.FTZ R124, R132.reuse, R124 ;  /* 0x0000007c847c7220 */ /* 0x040fe40000410000 */
[----:B------:R-:W-:Y:S02]  /*fd10*/  FMUL.FTZ R125, R132, R125 ;  /* 0x0000007d847d7220 */ /* 0x000fe40000410000 */
[----:B------:R-:W2:Y:S01]  /*fd20*/  MUFU.EX2 R0, R0 ;  /* 0x0000000000007308 */ /* 0x000ea20000000800 */
[C---:B------:R-:W-:Y:S02]  /*fd30*/  FMUL.FTZ R128, R134.reuse, R128 ;  /* 0x0000008086807220 */ /* 0x040fe40000410000 */
[----:B------:R-:W-:Y:S02]  /*fd40*/  FMUL.FTZ R129, R134, R129 ;  /* 0x0000008186817220 */ /* 0x000fe40000410000 */
[C---:B------:R-:W-:Y:S02]  /*fd50*/  FMUL.FTZ R130, R133.reuse, R130 ;  /* 0x0000008285827220 */ /* 0x040fe40000410000 */
[----:B------:R-:W-:Y:S02]  /*fd60*/  FMUL.FTZ R131, R133, R131 ;  /* 0x0000008385837220 */ /* 0x000fe40000410000 */
[--C-:B-1----:R-:W-:Y:S04]  /*fd70*/  FFMA.FTZ R3, R217, c[0x0][0x2d0], -R210.reuse ;  /* 0x0000b400d9037a23 */ /* 0x102fe800000108d2 */
[----:B------:R1:W-:Y:S01]  /*fd80*/  MUFU.EX2 R247, R3 ;  /* 0x0000000300f77308 */ /* 0x0003e20000000800 */
[C---:B--2---:R-:W-:Y:S01]  /*fd90*/  FMUL.FTZ R14, R0.reuse, R166 ;  /* 0x000000a6000e7220 */ /* 0x044fe20000410000 */
        /* <DEDUP_REMOVED lines=13> */
[----:B-1----:R-:W-:Y:S02]  /*fe70*/  FFMA.FTZ R3, R216, c[0x0][0x2d0], -R210 ;  /* 0x0000b400d8037a23 */ /* 0x002fe400000108d2 */
[C---:B------:R-:W-:Y:S02]  /*fe80*/  FMUL.FTZ R42, R0.reuse, R194 ;  /* 0x000000c2002a7220 */ /* 0x040fe40000410000 */
[----:B------:R-:W1:Y:S01]  /*fe90*/  MUFU.EX2 R244, R3 ;  /* 0x0000000300f47308 */ /* 0x000e620000000800 */
[----:B------:R-:W-:Y:S02]  /*fea0*/  FMUL.FTZ R43, R0, R195 ;  /* 0x000000c3002b7220 */ /* 0x000fe40000410000 */
[----:B------:R-:W-:Y:S02]  /*feb0*/  FMUL.FTZ R45, R132, R197 ;  /* 0x000000c5842d7220 */ /* 0x000fe40000410000 */
[C---:B------:R-:W-:Y:S02]  /*fec0*/  FMUL.FTZ R46, R0.reuse, R198 ;  /* 0x000000c6002e7220 */ /* 0x040fe40000410000 */
[----:B------:R-:W-:Y:S02]  /*fed0*/  FMUL.FTZ R47, R0, R199 ;  /* 0x000000c7002f7220 */ /* 0x000fe40000410000 */
[----:B------:R-:W-:Y:S02]  /*fee0*/  FMUL.FTZ R50, R133, R174 ;  /* 0x000000ae85327220 */ /* 0x000fe40000410000 */
[----:B------:R-:W-:Y:S02]  /*fef0*/  FMUL.FTZ R60, R132, R204 ;  /* 0x000000cc843c7220 */ /* 0x000fe40000410000 */
[C---:B------:R-:W-:Y:S02]  /*ff00*/  FMUL.FTZ R62, R0.reuse, R206 ;  /* 0x000000ce003e7220 */ /* 0x040fe40000410000 */
[C---:B------:R-:W-:Y:S02]  /*ff10*/  FMUL.FTZ R63, R0.reuse, R207 ;  /* 0x000000cf003f7220 */ /* 0x040fe40000410000 */
[C---:B------:R-:W-:Y:S02]  /*ff20*/  FMUL.FTZ R74, R0.reuse, R74 ;  /* 0x0000004a004a7220 */ /* 0x040fe40000410000 */
[C---:B------:R-:W-:Y:S02]  /*ff30*/  FMUL.FTZ R75, R0.reuse, R75 ;  /* 0x0000004b004b7220 */ /* 0x040fe40000410000 */
[C---:B------:R-:W-:Y:S02]  /*ff40*/  FMUL.FTZ R78, R0.reuse, R78 ;  /* 0x0000004e004e7220 */ /* 0x040fe40000410000 */
[----:B------:R-:W-:Y:S01]  /*ff50*/  FMUL.FTZ R79, R0, R79 ;  /* 0x0000004f004f7220 */ /* 0x000fe20000410000 */
[----:B-1----:R-:W-:Y:S01]  /*ff60*/  F2FP.BF16.PACK_AB R146, R244, R247 ;  /* 0x000000f7f492723e */ /* 0x002fe200000010ff */
[----:B------:R-:W-:Y:S02]  /*ff70*/  FMUL.FTZ R3, R2, c[0x0][0x2d0] ;  /* 0x0000b40002037a20 */ /* 0x000fe40000410000 */
[----:B------:R-:W-:Y:S02]  /*ff80*/  FMUL.FTZ R90, R0, R90 ;  /* 0x0000005a005a7220 */ /* 0x000fe40000410000 */
[--C-:B------:R-:W-:Y:S01]  /*ff90*/  FFMA.FTZ R4, R220, c[0x0][0x2d0], -R3.reuse ;  /* 0x0000b400dc047a23 */ /* 0x100fe20000010803 */
[----:B------:R-:W-:Y:S01]  /*ffa0*/  MOV R220, R11 ;  /* 0x0000000b00dc7202 */ /* 0x000fe20000000f00 */
[C---:B------:R-:W-:Y:S01]  /*ffb0*/  FMUL.FTZ R11, R0.reuse, R159 ;  /* 0x0000009f000b7220 */ /* 0x040fe20000410000 */
[----:B------:R-:W-:Y:S01]  /*ffc0*/  MOV R159, R54 ;  /* 0x00000036009f7202 */ /* 0x000fe20000000f00 */
[----:B------:R1:W-:Y:S01]  /*ffd0*/  MUFU.EX2 R216, R4 ;  /* 0x0000000400d87308 */ /* 0x0003e20000000800 */
[----:B------:R-:W-:Y:S01]  /*ffe0*/  F2FP.BF16.PACK_AB R141, R223, R220 ;  /* 0x000000dcdf8d723e */ /* 0x000fe200000010ff */
[----:B------:R-:W2:Y:S01]  /*fff0*/  LDSM.16.MT88.4 R52, [R240+0x100] ;  /* 0x00010000f034783b */ /* 0x000ea20000004200 */
[C---:B------:R-:W-:Y:S02]  /*10000*/  FMUL.FTZ R91, R0.reuse, R91 ;  /* 0x0000005b005b7220 */ /* 0x040fe40000410000 */
[C---:B------:R-:W-:Y:S02]  /*10010*/  FMUL.FTZ R94, R0.reuse, R94 ;  /* 0x0000005e005e7220 */ /* 0x040fe40000410000 */
[C---:B------:R-:W-:Y:S02]  /*10020*/  FMUL.FTZ R95, R0.reuse, R95 ;  /* 0x0000005f005f7220 */ /* 0x040fe40000410000 */
[C---:B------:R-:W-:Y:S02]  /*10030*/  FMUL.FTZ R106, R0.reuse, R106 ;  /* 0x0000006a006a7220 */ /* 0x040fe40000410000 */
[----:B------:R-:W-:Y:S02]  /*10040*/  FMUL.FTZ R107, R0, R107 ;  /* 0x0000006b006b7220 */ /* 0x000fe40000410000 */
[--C-:B------:R-:W-:Y:S02]  /*10050*/  FFMA.FTZ R174, R176, c[0x0][0x2d0], -R208.reuse ;  /* 0x0000b400b0ae7a23 */ /* 0x100fe400000108d0 */
[C---:B------:R-:W-:Y:S02]  /*10060*/  FMUL.FTZ R110, R0.reuse, R110 ;  /* 0x0000006e006e7220 */ /* 0x040fe40000410000 */
[C---:B------:R-:W-:Y:S02]  /*10070*/  FMUL.FTZ R111, R0.reuse, R111 ;  /* 0x0000006f006f7220 */ /* 0x040fe40000410000 */
[C---:B------:R-:W-:Y:S02]  /*10080*/  FMUL.FTZ R122, R0.reuse, R122 ;  /* 0x0000007a007a7220 */ /* 0x040fe40000410000 */
[C---:B------:R-:W-:Y:S02]  /*10090*/  FMUL.FTZ R123, R0.reuse, R123 ;  /* 0x0000007b007b7220 */ /* 0x040fe40000410000 */
[C---:B------:R-:W-:Y:S02]  /*100a0*/  FMUL.FTZ R126, R0.reuse, R126 ;  /* 0x0000007e007e7220 */ /* 0x040fe40000410000 */
[--C-:B-1----:R-:W-:Y:S01]  /*100b0*/  FFMA.FTZ R4, R225, c[0x0][0x2d0], -R3.reuse ;  /* 0x0000b400e1047a23 */ /* 0x102fe20000010803 */
[----:B------:R-:W-:Y:S01]  /*100c0*/  MOV R225, R10 ;  /* 0x0000000a00e17202 */ /* 0x000fe20000000f00 */
[----:B------:R-:W-:Y:S01]  /*100d0*/  FMUL.FTZ R10, R0, R158 ;  /* 0x0000009e000a7220 */ /* 0x000fe20000410000 */
[----:B------:R-:W-:Y:S01]  /*100e0*/  MOV R158, R44 ;  /* 0x0000002c009e7202 */ /* 0x000fe20000000f00 */
[----:B------:R1:W3:Y:S01]  /*100f0*/  MUFU.EX2 R217, R4 ;  /* 0x0000000400d97308 */ /* 0x0002e20000000800 */
[----:B------:R-:W-:Y:S01]  /*10100*/  F2FP.BF16.PACK_AB R140, R224, R225 ;  /* 0x000000e1e08c723e */ /* 0x000fe200000010ff */
[----:B------:R-:W-:Y:S02]  /*10110*/  FMUL.FTZ R44, R132, R196 ;  /* 0x000000c4842c7220 */ /* 0x000fe40000410000 */
[----:B------:R-:W-:Y:S02]  /*10120*/  FMUL.FTZ R127, R0, R127 ;  /* 0x0000007f007f7220 */ /* 0x000fe40000410000 */
[--C-:B------:R-:W-:Y:S02]  /*10130*/  FFMA.FTZ R176, R227, c[0x0][0x2d0], -R208.reuse ;  /* 0x0000b400e3b07a23 */ /* 0x100fe400000108d0 */
[--C-:B-1----:R-:W-:Y:S01]  /*10140*/  FFMA.FTZ R4, R219, c[0x0][0x2d0], -R3.reuse ;  /* 0x0000b400db047a23 */ /* 0x102fe20000010803 */
[----:B---3--:R-:W-:Y:S03]  /*10150*/  F2FP.BF16.PACK_AB R145, R217, R216 ;  /* 0x000000d8d991723e */ /* 0x008fe600000010ff */
[----:B------:R1:W-:Y:S02]  /*10160*/  MUFU.EX2 R219, R4 ;  /* 0x0000000400db7308 */ /* 0x0003e40000000800 */
[----:B-1----:R-:W-:Y:S08]  /*10170*/  FFMA.FTZ R4, R218, c[0x0][0x2d0], -R3 ;  /* 0x0000b400da047a23 */ /* 0x002ff00000010803 */
[----:B------:R1:W3:Y:S02]  /*10180*/  MUFU.EX2 R218, R4 ;  /* 0x0000000400da7308 */ /* 0x0002e40000000800 */
[----:B-1----:R-:W-:Y:S01]  /*10190*/  FMUL.FTZ R4, R134, R144 ;  /* 0x0000009086047220 */ /* 0x002fe20000410000 */
[----:B---3--:R-:W-:Y:S02]  /*101a0*/  F2FP.BF16.PACK_AB R147, R218, R219 ;  /* 0x000000dbda93723e */ /* 0x008fe400000010ff */
[----:B------:R-:W-:Y:S04]  /*101b0*/  F2FP.BF16.PACK_AB R144, R222, R221 ;  /* 0x000000ddde90723e */ /* 0x000fe800000010ff */
[-C--:B------:R-:W-:Y:S08]  /*101c0*/  HMMA.16816.F32.BF16 R4, R140, R20.reuse, R4 ;  /* 0x000000148c04723c */ /* 0x080ff00000041804 */
[C---:B------:R-:W-:Y:S07]  /*101d0*/  HMMA.16816.F32.BF16 R8, R144.reuse, R20, R8 ;  /* 0x000000149008723c */ /* 0x040fee0000041808 */
[----:B------:R-:W-:Y:S01]  /*101e0*/  FMUL.FTZ R21, R134, R153 ;  /* 0x0000009986157220 */ /* 0x000fe20000410000 */
[-C--:B------:R-:W-:Y:S04]  /*101f0*/  HMMA.16816.F32.BF16 R12, R144, R22.reuse, R12 ;  /* 0x00000016900c723c */ /* 0x080fe8000004180c */
[----:B------:R-:W-:Y:S01]  /*10200*/  MOV R153, R57 ;  /* 0x0000003900997202 */ /* 0x000fe20000000f00 */
[----:B------:R-:W-:Y:S02]  /*10210*/  FMUL.FTZ R57, R132, R201 ;  /* 0x000000c984397220 */ /* 0x000fe40000410000 */
[----:B------:R-:W-:Y:S01]  /*10220*/  FMUL.FTZ R20, R134, R152 ;  /* 0x0000009886147220 */ /* 0x000fe20000410000 */
[C---:B------:R-:W-:Y:S04]  /*10230*/  HMMA.16816.F32.BF16 R16, R140.reuse, R22, R16 ;  /* 0x000000168c10723c */ /* 0x040fe80000041810 */
[----:B------:R-:W-:Y:S01]  /*10240*/  MOV R152, R40 ;  /* 0x0000002800987202 */ /* 0x000fe20000000f00 */
[----:B------:R-:W-:Y:S02]  /*10250*/  FMUL.FTZ R40, R132, R192 ;  /* 0x000000c084287220 */ /* 0x000fe40000410000 */
[C---:B------:R-:W-:Y:S01]  /*10260*/  FMUL.FTZ R22, R133.reuse, R154 ;  /* 0x0000009a85167220 */ /* 0x040fe20000410000 */
[----:B------:R-:W-:Y:S01]  /*10270*/  MOV R154, R58 ;  /* 0x0000003a009a7202 */ /* 0x000fe20000000f00 */
[C---:B------:R-:W-:Y:S01]  /*10280*/  FMUL.FTZ R23, R133.reuse, R155 ;  /* 0x0000009b85177220 */ /* 0x040fe20000410000 */
[----:B------:R-:W-:Y:S02]  /*10290*/  MUFU.EX2 R192, R156 ;  /* 0x0000009c00c07308 */ /* 0x000fe40000000800 */
[----:B------:R-:W-:Y:S01]  /*102a0*/  MOV R155, R59 ;  /* 0x0000003b009b7202 */ /* 0x000fe20000000f00 */
[C---:B------:R-:W-:Y:S02]  /*102b0*/  FMUL.FTZ R58, R0.reuse, R202 ;  /* 0x000000ca003a7220 */ /* 0x040fe40000410000 */
[----:B------:R-:W-:Y:S01]  /*102c0*/  FMUL.FTZ R59, R0, R203 ;  /* 0x000000cb003b7220 */ /* 0x000fe20000410000 */
[-C--:B------:R-:W-:Y:S03]  /*102d0*/  HMMA.16816.F32.BF16 R20, R140, R36.reuse, R20 ;  /* 0x000000248c14723c */ /* 0x080fe60000041814 */
[--C-:B------:R-:W-:Y:S01]  /*102e0*/  FFMA.FTZ R152, R152, c[0x0][0x2d0], -R208.reuse ;  /* 0x0000b40098987a23 */ /* 0x100fe200000108d0 */
[----:B------:R-:W-:Y:S04]  /*102f0*/  MUFU.EX2 R203, R173 ;  /* 0x000000ad00cb7308 */ /* 0x000fe80000000800 */
[C---:B------:R-:W-:Y:S06]  /*10300*/  HMMA.16816.F32.BF16 R24, R144.reuse, R36, R24 ;  /* 0x000000249018723c */ /* 0x040fec0000041818 */
[----:B------:R1:W-:Y:S01]  /*10310*/  MUFU.EX2 R200, R152 ;  /* 0x0000009800c87308 */ /* 0x0003e20000000800 */
[C---:B------:R-:W-:Y:S01]  /*10320*/  FMUL.FTZ R36, R134.reuse, R168 ;  /* 0x000000a886247220 */ /* 0x040fe20000410000 */
[-C--:B------:R-:W-:Y:S04]  /*10330*/  HMMA.16816.F32.BF16 R28, R144, R38.reuse, R28 ;  /* 0x00000026901c723c */ /* 0x080fe8000004181c */
[C---:B------:R-:W-:Y:S01]  /*10340*/  FMUL.FTZ R37, R134.reuse, R169 ;  /* 0x000000a986257220 */ /* 0x040fe20000410000 */
[----:B------:R-:W-:Y:S01]  /*10350*/  MOV R168, R51 ;  /* 0x0000003300a87202 */ /* 0x000fe20000000f00 */
[C---:B------:R-:W-:Y:S01]  /*10360*/  FMUL.FTZ R51, R133.reuse, R175 ;  /* 0x000000af85337220 */ /* 0x040fe20000410000 */
[----:B------:R-:W-:Y:S01]  /*10370*/  MOV R169, R48 ;  /* 0x0000003000a97202 */ /* 0x000fe20000000f00 */
[C---:B------:R-:W-:Y:S04]  /*10380*/  HMMA.16816.F32.BF16 R32, R140.reuse, R38, R32 ;  /* 0x000000268c20723c */ /* 0x040fe80000041820 */
[----:B------:R-:W-:Y:S02]  /*10390*/  FMUL.FTZ R48, R134, R172 ;  /* 0x000000ac86307220 */ /* 0x000fe40000410000 */
[--C-:B------:R-:W-:Y:S01]  /*103a0*/  FFMA.FTZ R175, R160, c[0x0][0x2d0], -R208.reuse ;  /* 0x0000b400a0af7a23 */ /* 0x100fe200000108d0 */
[----:B------:R-:W-:Y:S01]  /*103b0*/  MOV R160, R155 ;  /* 0x0000009b00a07202 */ /* 0x000fe20000000f00 */
[C---:B------:R-:W-:Y:S01]  /*103c0*/  FMUL.FTZ R38, R133.reuse, R170 ;  /* 0x000000aa85267220 */ /* 0x040fe20000410000 */
[----:B------:R-:W-:Y:S01]  /*103d0*/  MOV R170, R41 ;  /* 0x0000002900aa7202 */ /* 0x000fe20000000f00 */
[----:B------:R-:W-:Y:S02]  /*103e0*/  MUFU.EX2 R197, R175 ;  /* 0x000000af00c57308 */ /* 0x000fe40000000800 */
[C---:B------:R-:W-:Y:S02]  /*103f0*/  FMUL.FTZ R39, R133.reuse, R171 ;  /* 0x000000ab85277220 */ /* 0x040fe40000410000 */
[--C-:B------:R-:W-:Y:S02]  /*10400*/  FFMA.FTZ R172, R228, c[0x0][0x2d0], -R208.reuse ;  /* 0x0000b400e4ac7a23 */ /* 0x100fe400000108d0 */
[----:B------:R-:W-:Y:S02]  /*10410*/  FMUL.FTZ R41, R132, R193 ;  /* 0x000000c184297220 */ /* 0x000fe40000410000 */
[--C-:B-1----:R-:W-:Y:S01]  /*10420*/  FFMA.FTZ R152, R236, c[0x0][0x2d0], -R208.reuse ;  /* 0x0000b400ec987a23 */ /* 0x102fe200000108d0 */
[-C--:B--2---:R-:W-:Y:S01]  /*10430*/  HMMA.16816.F32.BF16 R36, R140, R52.reuse, R36 ;  /* 0x000000348c24723c */ /* 0x084fe20000041824 */
[----:B------:R-:W-:Y:S07]  /*10440*/  MUFU.EX2 R206, R172 ;  /* 0x000000ac00ce7308 */ /* 0x000fee0000000800 */
[C---:B------:R-:W-:Y:S03]  /*10450*/  HMMA.16816.F32.BF16 R40, R144.reuse, R52, R40 ;  /* 0x000000349028723c */ /* 0x040fe60000041828 */
[----:B------:R1:W-:Y:S04]  /*10460*/  MUFU.EX2 R236, R152 ;  /* 0x0000009800ec7308 */ /* 0x0003e80000000800 */
[C---:B------:R-:W-:Y:S01]  /*10470*/  FMUL.FTZ R52, R134.reuse, R180 ;  /* 0x000000b486347220 */ /* 0x040fe20000410000 */
[-C--:B------:R-:W-:Y:S04]  /*10480*/  HMMA.16816.F32.BF16 R44, R144, R54.reuse, R44 ;  /* 0x00000036902c723c */ /* 0x080fe8000004182c */
[----:B------:R-:W-:Y:S04]  /*10490*/  FMUL.FTZ R53, R134, R181 ;  /* 0x000000b586357220 */ /* 0x000fe80000410000 */
[C---:B------:R-:W-:Y:S07]  /*104a0*/  HMMA.16816.F32.BF16 R48, R140.reuse, R54, R48 ;  /* 0x000000368c30723c */ /* 0x040fee0000041830 */
[C---:B------:R-:W-:Y:S02]  /*104b0*/  FMUL.FTZ R54, R133.reuse, R182 ;  /* 0x000000b685367220 */ /* 0x040fe40000410000 */
[----:B------:R-:W-:Y:S03]  /*104c0*/  FMUL.FTZ R55, R133, R183 ;  /* 0x000000b785377220 */ /* 0x000fe60000410000 */
[----:B-1----:R-:W-:Y:S02]  /*104d0*/  FFMA.FTZ R152, R243, c[0x0][0x2d0], -R209 ;  /* 0x0000b400f3987a23 */ /* 0x002fe400000108d1 */
[----:B------:R-:W-:Y:S02]  /*104e0*/  FFMA.FTZ R182, R136, c[0x0][0x2d0], -R3 ;  /* 0x0000b40088b67a23 */ /* 0x000fe40000010803 */
[-C--:B------:R-:W-:Y:S01]  /*104f0*/  HMMA.16816.F32.BF16 R52, R140, R148.reuse, R52 ;  /* 0x000000948c34723c */ /* 0x080fe20000041834 */
[----:B------:R1:W-:Y:S07]  /*10500*/  MUFU.EX2 R243, R152 ;  /* 0x0000009800f37308 */ /* 0x0003ee0000000800 */
[C---:B------:R-:W-:Y:S08]  /*10510*/  HMMA.16816.F32.BF16 R56, R144.reuse, R148, R56 ;  /* 0x000000949038723c */ /* 0x040ff00000041838 */
[-C--:B------:R-:W-:Y:S08]  /*10520*/  HMMA.16816.F32.BF16 R60, R144, R150.reuse, R60 ;  /* 0x00000096903c723c */ /* 0x080ff0000004183c */
[C---:B------:R-:W-:Y:S01]  /*10530*/  HMMA.16816.F32.BF16 R64, R140.reuse, R150, R64 ;  /* 0x000000968c40723c */ /* 0x040fe20000041840 */
[----:B------:R-:W2:Y:S03]  /*10540*/  LDSM.16.MT88.4 R148, [R237+0x2100] ;  /* 0x00210000ed94783b */ /* 0x000ea60000004200 */
[--C-:B-1----:R-:W-:Y:S04]  /*10550*/  FFMA.FTZ R152, R170, c[0x0][0x2d0], -R209.reuse ;  /* 0x0000b400aa987a23 */ /* 0x102fe800000108d1 */
[----:B------:R1:W-:Y:S04]  /*10560*/  MUFU.EX2 R196, R152 ;  /* 0x0000009800c47308 */ /* 0x0003e80000000800 */
[--C-:B-1----:R-:W-:Y:S01]  /*10570*/  FFMA.FTZ R152, R232, c[0x0][0x2d0], -R208.reuse ;  /* 0x0000b400e8987a23 */ /* 0x102fe200000108d0 */
[----:B------:R-:W-:Y:S02]  /*10580*/  MOV R232, R225 ;  /* 0x000000e100e87202 */ /* 0x000fe40000000f00 */
[----:B------:R-:W3:Y:S03]  /*10590*/  LDL.LU R225, [R1+0x64] ;  /* 0x0000640001e17983 */ /* 0x000ee60000300800 */
[----:B------:R1:W-:Y:S01]  /*105a0*/  MUFU.EX2 R184, R152 ;  /* 0x0000009800b87308 */ /* 0x0003e20000000800 */
[-C--:B--2---:R-:W-:Y:S08]  /*105b0*/  HMMA.16816.F32.BF16 R68, R140, R148.reuse, R68 ;  /* 0x000000948c44723c */ /* 0x084ff00000041844 */
[C---:B------:R-:W-:Y:S08]  /*105c0*/  HMMA.16816.F32.BF16 R72, R144.reuse, R148, R72 ;  /* 0x000000949048723c */ /* 0x040ff00000041848 */
[-C--:B------:R-:W-:Y:S04]  /*105d0*/  HMMA.16816.F32.BF16 R76, R144, R150.reuse, R76 ;  /* 0x00000096904c723c */ /* 0x080fe8000004184c */
[--C-:B-1----:R-:W-:Y:S02]  /*105e0*/  FFMA.FTZ R152, R169, c[0x0][0x2d0], -R208.reuse ;  /* 0x0000b400a9987a23 */ /* 0x102fe400000108d0 */
[----:B------:R-:W-:Y:S02]  /*105f0*/  FFMA.FTZ R208, R211, c[0x0][0x2d0], -R208 ;  /* 0x0000b400d3d07a23 */ /* 0x000fe400000108d0 */
[C---:B------:R-:W-:Y:S01]  /*10600*/  HMMA.16816.F32.BF16 R80, R140.reuse, R150, R80 ;  /* 0x000000968c50723c */ /* 0x040fe20000041850 */
[----:B------:R-:W1:Y:S01]  /*10610*/  LDSM.16.MT88.4 R148, [R238+0x2100] ;  /* 0x00210000ee94783b */ /* 0x000e620000004200 */
[----:B------:R2:W-:Y:S02]  /*10620*/  MUFU.EX2 R194, R152 ;  /* 0x0000009800c27308 */ /* 0x0005e40000000800 */
[--C-:B------:R-:W-:Y:S08]  /*10630*/  FFMA.FTZ R169, R235, c[0x0][0x2d0], -R209.reuse ;  /* 0x0000b400eba97a23 */ /* 0x100ff000000108d1 */
[----:B------:R-:W-:Y:S10]  /*10640*/  MUFU.EX2 R235, R230 ;  /* 0x000000e600eb7308 */ /* 0x000ff40000000800 */
[----:B------:R-:W-:Y:S01]  /*10650*/  MUFU.EX2 R169, R169 ;  /* 0x000000a900a97308 */ /* 0x000fe20000000800 */
[--C-:B--2---:R-:W-:Y:S09]  /*10660*/  FFMA.FTZ R152, R242, c[0x0][0x2d0], -R210.reuse ;  /* 0x0000b400f2987a23 */ /* 0x104ff200000108d2 */
[----:B------:R2:W-:Y:S01]  /*10670*/  MUFU.EX2 R242, R152 ;  /* 0x0000009800f27308 */ /* 0x0005e20000000800 */
[-C--:B-1----:R-:W-:Y:S08]  /*10680*/  HMMA.16816.F32.BF16 R84, R140, R148.reuse, R84 ;  /* 0x000000948c54723c */ /* 0x082ff00000041854 */
[C---:B------:R-:W-:Y:S08]  /*10690*/  HMMA.16816.F32.BF16 R88, R144.reuse, R148, R88 ;  /* 0x000000949058723c */ /* 0x040ff00000041858 */
[-C--:B------:R-:W-:Y:S08]  /*106a0*/  HMMA.16816.F32.BF16 R92, R144, R150.reuse, R92 ;  /* 0x00000096905c723c */ /* 0x080ff0000004185c */
[C---:B------:R-:W-:Y:S01]  /*106b0*/  HMMA.16816.F32.BF16 R96, R140.reuse, R150, R96 ;  /* 0x000000968c60723c */ /* 0x040fe20000041860 */
[----:B------:R-:W1:Y:S07]  /*106c0*/  LDSM.16.MT88.4 R148, [R240+0x2100] ;  /* 0x00210000f094783b */ /* 0x000e6e0000004200 */
[-C--:B-1----:R-:W-:Y:S08]  /*106d0*/  HMMA.16816.F32.BF16 R100, R140, R148.reuse, R100 ;  /* 0x000000948c64723c */ /* 0x082ff00000041864 */
[C---:B------:R-:W-:Y:S07]  /*106e0*/  HMMA.16816.F32.BF16 R104, R144.reuse, R148, R104 ;  /* 0x000000949068723c */ /* 0x040fee0000041868 */
[--C-:B------:R-:W-:Y:S01]  /*106f0*/  FFMA.FTZ R148, R168, c[0x0][0x2d0], -R209.reuse ;  /* 0x0000b400a8947a23 */ /* 0x100fe200000108d1 */
[-C--:B------:R-:W-:Y:S04]  /*10700*/  HMMA.16816.F32.BF16 R108, R144, R150.reuse, R108 ;  /* 0x00000096906c723c */ /* 0x080fe8000004186c */
[----:B------:R-:W-:Y:S02]  /*10710*/  MOV R168, R163 ;  /* 0x000000a300a87202 */ /* 0x000fe40000000f00 */
[----:B------:R-:W-:Y:S02]  /*10720*/  MOV R163, R162 ;  /* 0x000000a200a37202 */ /* 0x000fe40000000f00 */
[C---:B------:R-:W-:Y:S04]  /*10730*/  HMMA.16816.F32.BF16 R112, R140.reuse, R150, R112 ;  /* 0x000000968c70723c */ /* 0x040fe80000041870 */
[--C-:B--2---:R-:W-:Y:S01]  /*10740*/  FFMA.FTZ R152, R163, c[0x0][0x2d0], -R210.reuse ;  /* 0x0000b400a3987a23 */ /* 0x104fe200000108d2 */
[----:B------:R-:W-:Y:S02]  /*10750*/  MOV R162, R161 ;  /* 0x000000a100a27202 */ /* 0x000fe40000000f00 */
[----:B------:R-:W-:Y:S01]  /*10760*/  MOV R161, R190 ;  /* 0x000000be00a17202 */ /* 0x000fe20000000f00 */
[----:B------:R1:W-:Y:S01]  /*10770*/  MUFU.EX2 R202, R152 ;  /* 0x0000009800ca7308 */ /* 0x0003e20000000800 */
[----:B------:R-:W-:Y:S03]  /*10780*/  MOV R190, R189 ;  /* 0x000000bd00be7202 */ /* 0x000fe60000000f00 */
[----:B------:R-:W-:Y:S02]  /*10790*/  MOV R189, R188 ;  /* 0x000000bc00bd7202 */ /* 0x000fe40000000f00 */
[----:B------:R-:W-:Y:S01]  /*107a0*/  MOV R188, R179 ;  /* 0x000000b300bc7202 */ /* 0x000fe20000000f00 */
[--C-:B------:R-:W-:Y:S01]  /*107b0*/  FFMA.FTZ R171, R190, c[0x0][0x2d0], -R209.reuse ;  /* 0x0000b400beab7a23 */ /* 0x100fe200000108d1 */
[----:B------:R-:W-:Y:S01]  /*107c0*/  MOV R179, R167 ;  /* 0x000000a700b37202 */ /* 0x000fe20000000f00 */
[----:B------:R-:W-:Y:S01]  /*107d0*/  FFMA.FTZ R170, R189, c[0x0][0x2d0], -R209 ;  /* 0x0000b400bdaa7a23 */ /* 0x000fe200000108d1 */
[----:B------:R-:W-:Y:S01]  /*107e0*/  MOV R167, R166 ;  /* 0x000000a600a77202 */ /* 0x000fe20000000f00 */
[--C-:B------:R-:W-:Y:S01]  /*107f0*/  FFMA.FTZ R181, R188, c[0x0][0x2d0], -R3.reuse ;  /* 0x0000b400bcb57a23 */ /* 0x100fe20000010803 */
[----:B------:R-:W-:Y:S01]  /*10800*/  MOV R166, R157 ;  /* 0x0000009d00a67202 */ /* 0x000fe20000000f00 */
[----:B------:R-:W-:Y:S01]  /*10810*/  MUFU.EX2 R171, R171 ;  /* 0x000000ab00ab7308 */ /* 0x000fe20000000800 */
[----:B------:R-:W-:Y:S01]  /*10820*/  MOV R157, R241 ;  /* 0x000000f1009d7202 */ /* 0x000fe20000000f00 */
[--C-:B------:R-:W-:Y:S01]  /*10830*/  FFMA.FTZ R167, R167, c[0x0][0x2d0], -R3.reuse ;  /* 0x0000b400a7a77a23 */ /* 0x100fe20000010803 */
[----:B------:R-:W-:Y:S01]  /*10840*/  MOV R189, R178 ;  /* 0x000000b200bd7202 */ /* 0x000fe20000000f00 */
[--C-:B------:R-:W-:Y:S01]  /*10850*/  FFMA.FTZ R166, R166, c[0x0][0x2d0], -R3.reuse ;  /* 0x0000b400a6a67a23 */ /* 0x100fe20000010803 */
[----:B------:R-:W-:Y:S01]  /*10860*/  MOV R178, R165 ;  /* 0x000000a500b27202 */ /* 0x000fe20000000f00 */
[--C-:B------:R-:W-:Y:S01]  /*10870*/  FFMA.FTZ R179, R179, c[0x0][0x2d0], -R3.reuse ;  /* 0x0000b400b3b37a23 */ /* 0x100fe20000010803 */
[----:B------:R-:W-:Y:S02]  /*10880*/  MOV R165, R164 ;  /* 0x000000a400a57202 */ /* 0x000fe40000000f00 */
[----:B------:R-:W-:Y:S01]  /*10890*/  MOV R164, R159 ;  /* 0x0000009f00a47202 */ /* 0x000fe20000000f00 */
[----:B------:R2:W-:Y:S01]  /*108a0*/  MUFU.EX2 R241, R148 ;  /* 0x0000009400f17308 */ /* 0x0005e20000000800 */
[--C-:B-1----:R-:W-:Y:S01]  /*108b0*/  FFMA.FTZ R152, R162, c[0x0][0x2d0], -R3.reuse ;  /* 0x0000b400a2987a23 */ /* 0x102fe20000010803 */
[----:B------:R-:W-:Y:S01]  /*108c0*/  MOV R190, R154 ;  /* 0x0000009a00be7202 */ /* 0x000fe20000000f00 */
[--C-:B------:R-:W-:Y:S02]  /*108d0*/  FFMA.FTZ R162, R160, c[0x0][0x2d0], -R210.reuse ;  /* 0x0000b400a0a27a23 */ /* 0x100fe400000108d2 */
[--C-:B------:R-:W-:Y:S02]  /*108e0*/  FFMA.FTZ R164, R164, c[0x0][0x2d0], -R210.reuse ;  /* 0x0000b400a4a47a23 */ /* 0x100fe400000108d2 */
[--C-:B------:R-:W-:Y:S02]  /*108f0*/  FFMA.FTZ R165, R165, c[0x0][0x2d0], -R210.reuse ;  /* 0x0000b400a5a57a23 */ /* 0x100fe400000108d2 */
[--C-:B------:R-:W-:Y:S01]  /*10900*/  FFMA.FTZ R178, R178, c[0x0][0x2d0], -R210.reuse ;  /* 0x0000b400b2b27a23 */ /* 0x100fe200000108d2 */
[----:B------:R1:W-:Y:S01]  /*10910*/  MUFU.EX2 R199, R152 ;  /* 0x0000009800c77308 */ /* 0x0003e20000000800 */
[----:B------:R-:W-:Y:S09]  /*10920*/  FFMA.FTZ R160, R189, c[0x0][0x2d0], -R3 ;  /* 0x0000b400bda07a23 */ /* 0x000ff20000010803 */
[----:B------:R-:W-:Y:S01]  /*10930*/  MUFU.EX2 R187, R165 ;  /* 0x000000a500bb7308 */ /* 0x000fe20000000800 */
[--C-:B--2---:R-:W-:Y:S02]  /*10940*/  FFMA.FTZ R148, R168, c[0x0][0x2d0], -R209.reuse ;  /* 0x0000b400a8947a23 */ /* 0x104fe400000108d1 */
[----:B------:R-:W-:Y:S07]  /*10950*/  FFMA.FTZ R168, R234, c[0x0][0x2d0], -R209 ;  /* 0x0000b400eaa87a23 */ /* 0x000fee00000108d1 */
[----:B------:R2:W-:Y:S01]  /*10960*/  MUFU.EX2 R193, R148 ;  /* 0x0000009400c17308 */ /* 0x0005e20000000800 */
[----:B-1----:R-:W-:Y:S01]  /*10970*/  FFMA.FTZ R152, R161, c[0x0][0x2d0], -R3 ;  /* 0x0000b400a1987a23 */ /* 0x002fe20000010803 */
[----:B------:R-:W-:Y:S01]  /*10980*/  MOV R161, R177 ;  /* 0x000000b100a17202 */ /* 0x000fe20000000f00 */
[--C-:B------:R-:W-:Y:S02]  /*10990*/  FFMA.FTZ R177, R231, c[0x0][0x2d0], -R209.reuse ;  /* 0x0000b400e7b17a23 */ /* 0x100fe400000108d1 */
[----:B------:R-:W-:Y:S05]  /*109a0*/  FFMA.FTZ R209, R213, c[0x0][0x2d0], -R209 ;  /* 0x0000b400d5d17a23 */ /* 0x000fea00000108d1 */
[----:B------:R1:W4:Y:S01]  /*109b0*/  MUFU.EX2 R186, R152 ;  /* 0x0000009800ba7308 */ /* 0x0003220000000800 */
[--C-:B------:R-:W-:Y:S02]  /*109c0*/  FFMA.FTZ R163, R161, c[0x0][0x2d0], -R210.reuse ;  /* 0x0000b400a1a37a23 */ /* 0x100fe400000108d2 */
[--C-:B------:R-:W-:Y:S07]  /*109d0*/  FFMA.FTZ R161, R190, c[0x0][0x2d0], -R3.reuse ;  /* 0x0000b400bea17a23 */ /* 0x100fee0000010803 */
[----:B------:R4:W-:Y:S01]  /*109e0*/  MUFU.EX2 R190, R174 ;  /* 0x000000ae00be7308 */ /* 0x0009e20000000800 */
[----:B--2---:R-:W2:Y:S09]  /*109f0*/  LDSM.16.MT88.4 R148, [R239+0x2100] ;  /* 0x00210000ef94783b */ /* 0x004eb20000004200 */
[----:B------:R-:W-:Y:S01]  /*10a00*/  MUFU.EX2 R188, R163 ;  /* 0x000000a300bc7308 */ /* 0x000fe20000000800 */
[--C-:B-1----:R-:W-:Y:S01]  /*10a10*/  FFMA.FTZ R152, R191, c[0x0][0x2d0], -R210.reuse ;  /* 0x0000b400bf987a23 */ /* 0x102fe200000108d2 */
[----:B------:R-:W-:Y:S08]  /*10a20*/  MOV R191, R153 ;  /* 0x0000009900bf7202 */ /* 0x000ff00000000f00 */
[----:B------:R1:W1:Y:S01]  /*10a30*/  MUFU.EX2 R183, R152 ;  /* 0x0000009800b77308 */ /* 0x0002620000000800 */
[--C-:B------:R-:W-:Y:S02]  /*10a40*/  FFMA.FTZ R180, R191, c[0x0][0x2d0], -R210.reuse ;  /* 0x0000b400bfb47a23 */ /* 0x100fe400000108d2 */
[----:B------:R-:W-:Y:S01]  /*10a50*/  FFMA.FTZ R210, R215, c[0x0][0x2d0], -R210 ;  /* 0x0000b400d7d27a23 */ /* 0x000fe200000108d2 */
[----:B----4-:R-:W-:Y:S06]  /*10a60*/  LDSM.16.MT88.4 R172, [R240+0x1900] ;  /* 0x00190000f0ac783b */ /* 0x010fec0000004200 */
[----:B------:R-:W-:Y:S02]  /*10a70*/  MUFU.EX2 R191, R162 ;  /* 0x000000a200bf7308 */ /* 0x000fe40000000800 */
[----:B------:R-:W4:Y:S04]  /*10a80*/  LDL.LU R215, [R1+0x74] ;  /* 0x0000740001d77983 */ /* 0x000f280000300800 */
[----:B------:R-:W4:Y:S04]  /*10a90*/  LDL.LU R213, [R1+0x70] ;  /* 0x0000700001d57983 */ /* 0x000f280000300800 */
[----:B------:R-:W4:Y:S01]  /*10aa0*/  LDL.LU R211, [R1+0x6c] ;  /* 0x00006c0001d37983 */ /* 0x000f220000300800 */
[----:B------:R-:W-:Y:S01]  /*10ab0*/  MUFU.EX2 R189, R161 ;  /* 0x000000a100bd7308 */ /* 0x000fe20000000800 */
[-C--:B--2---:R-:W-:Y:S02]  /*10ac0*/  HMMA.16816.F32.BF16 R116, R140, R148.reuse, R116 ;  /* 0x000000948c74723c */ /* 0x084fe40000041874 */
[----:B-1----:R-:W1:Y:S07]  /*10ad0*/  LDSM.16.MT88.4 R152, [R237+0x900] ;  /* 0x00090000ed98783b */ /* 0x002e6e0000004200 */
[----:B------:R2:W-:Y:S01]  /*10ae0*/  MUFU.EX2 R201, R160 ;  /* 0x000000a000c97308 */ /* 0x0005e20000000800 */
[C---:B------:R-:W-:Y:S07]  /*10af0*/  HMMA.16816.F32.BF16 R120, R144.reuse, R148, R120 ;  /* 0x000000949078723c */ /* 0x040fee0000041878 */
[--C-:B------:R-:W-:Y:S01]  /*10b00*/  FFMA.FTZ R148, R158, c[0x0][0x2d0], -R3.reuse ;  /* 0x0000b4009e947a23 */ /* 0x100fe20000010803 */
[-C--:B------:R-:W-:Y:S01]  /*10b10*/  HMMA.16816.F32.BF16 R124, R144, R150.reuse, R124 ;  /* 0x00000096907c723c */ /* 0x080fe2000004187c */
[----:B------:R-:W-:Y:S03]  /*10b20*/  MUFU.EX2 R185, R167 ;  /* 0x000000a700b97308 */ /* 0x000fe60000000800 */
[----:B---3--:R-:W-:Y:S03]  /*10b30*/  FFMA.FTZ R134, R134, R225, R232 ;  /* 0x000000e186867223 */ /* 0x008fe600000100e8 */
[--C-:B------:R-:W-:Y:S01]  /*10b40*/  FFMA.FTZ R144, R157, c[0x0][0x2d0], -R3.reuse ;  /* 0x0000b4009d907a23 */ /* 0x100fe20000010803 */
[----:B------:R-:W-:Y:S01]  /*10b50*/  HMMA.16816.F32.BF16 R128, R140, R150, R128 ;  /* 0x000000968c80723c */ /* 0x000fe20000041880 */
[----:B------:R-:W3:Y:S02]  /*10b60*/  LDSM.16.MT88.4 R156, [R238+0x900] ;  /* 0x00090000ee9c783b */ /* 0x000ee40000004200 */
[----:B------:R1:W-:Y:S01]  /*10b70*/  MUFU.EX2 R195, R148 ;  /* 0x0000009400c37308 */ /* 0x0003e20000000800 */
[----:B------:R-:W-:Y:S01]  /*10b80*/  F2FP.BF16.PACK_AB R145, R186, R199 ;  /* 0x000000c7ba91723e */ /* 0x000fe200000010ff */
[----:B------:R-:W-:Y:S01]  /*10b90*/  FFMA.FTZ R3, R135, c[0x0][0x2d0], -R3 ;  /* 0x0000b40087037a23 */ /* 0x000fe20000010803 */
[----:B------:R-:W-:Y:S01]  /*10ba0*/  F2FP.BF16.PACK_AB R146, R192, R183 ;  /* 0x000000b7c092723e */ /* 0x000fe200000010ff */
[----:B------:R-:W-:Y:S01]  /*10bb0*/  FADD.FTZ R165, R224, R134 ;  /* 0x00000086e0a57221 */ /* 0x000fe20000010000 */
[----:B------:R-:W-:Y:S01]  /*10bc0*/  F2FP.BF16.PACK_AB R140, R236, R200 ;  /* 0x000000c8ec8c723e */ /* 0x000fe200000010ff */
[----:B--2---:R-:W-:Y:S03]  /*10bd0*/  LDSM.16.MT88.4 R160, [R240+0x3100] ;  /* 0x00310000f0a0783b */ /* 0x004fe60000004200 */
[----:B------:R-:W-:Y:S01]  /*10be0*/  F2FP.BF16.PACK_AB R141, R196, R243 ;  /* 0x000000f3c48d723e */ /* 0x000fe200000010ff */
[----:B------:R2:W2:Y:S01]  /*10bf0*/  MUFU.EX2 R198, R144 ;  /* 0x0000009000c67308 */ /* 0x0004a20000000800 */
[----:B------:R-:W-:Y:S02]  /*10c00*/  F2FP.BF16.PACK_AB R142, R194, R184 ;  /* 0x000000b8c28e723e */ /* 0x000fe400000010ff */
[----:B------:R-:W-:Y:S02]  /*10c10*/  F2FP.BF16.PACK_AB R143, R193, R241 ;  /* 0x000000f1c18f723e */ /* 0x000fe400000010ff */
[----:B------:R-:W-:Y:S05]  /*10c20*/  F2FP.BF16.PACK_AB R134, R206, R203 ;  /* 0x000000cbce86723e */ /* 0x000fea00000010ff */
[-C--:B-1----:R-:W-:Y:S01]  /*10c30*/  HMMA.16816.F32.BF16 R4, R140, R152.reuse, R4 ;  /* 0x000000988c04723c */ /* 0x082fe20000041804 */
[----:B------:R-:W-:Y:S01]  /*10c40*/  MUFU.EX2 R232, R212 ;  /* 0x000000d400e87308 */ /* 0x000fe20000000800 */
[----:B------:R-:W1:Y:S09]  /*10c50*/  LDSM.16.MT88.4 R148, [R240+0x900] ;  /* 0x00090000f094783b */ /* 0x000e720000004200 */
[----:B------:R-:W-:Y:S01]  /*10c60*/  MUFU.EX2 R234, R208 ;  /* 0x000000d000ea7308 */ /* 0x000fe20000000800 */
[----:B--2---:R-:W-:Y:S02]  /*10c70*/  F2FP.BF16.PACK_AB R144, R202, R242 ;  /* 0x000000f2ca90723e */ /* 0x004fe400000010ff */
[----:B------:R-:W-:Y:S07]  /*10c80*/  F2FP.BF16.PACK_AB R147, R198, R195 ;  /* 0x000000c3c693723e */ /* 0x000fee00000010ff */
[----:B------:R-:W-:Y:S01]  /*10c90*/  MUFU.EX2 R231, R214 ;  /* 0x000000d600e77308 */ /* 0x000fe20000000800 */
[C---:B------:R-:W-:Y:S08]  /*10ca0*/  HMMA.16816.F32.BF16 R8, R144.reuse, R152, R8 ;  /* 0x000000989008723c */ /* 0x040ff00000041808 */
[-C--:B------:R-:W-:Y:S01]  /*10cb0*/  HMMA.16816.F32.BF16 R12, R144, R154.reuse, R12 ;  /* 0x0000009a900c723c */ /* 0x080fe2000004180c */
[----:B------:R-:W-:Y:S07]  /*10cc0*/  MUFU.EX2 R230, R209 ;  /* 0x000000d100e67308 */ /* 0x000fee0000000800 */
[C---:B------:R-:W-:Y:S01]  /*10cd0*/  HMMA.16816.F32.BF16 R16, R140.reuse, R154, R16 ;  /* 0x0000009a8c10723c */ /* 0x040fe20000041810 */
[----:B------:R-:W2:Y:S02]  /*10ce0*/  LDSM.16.MT88.4 R152, [R239+0x900] ;  /* 0x00090000ef98783b */ /* 0x000ea40000004200 */
[----:B------:R-:W-:Y:S05]  /*10cf0*/  MUFU.EX2 R225, R210 ;  /* 0x000000d200e17308 */ /* 0x000fea0000000800 */
[-C--:B---3--:R-:W-:Y:S05]  /*10d00*/  HMMA.16816.F32.BF16 R20, R140, R156.reuse, R20 ;  /* 0x0000009c8c14723c */ /* 0x088fea0000041814 */
[----:B------:R-:W-:Y:S03]  /*10d10*/  MUFU.EX2 R204, R164 ;  /* 0x000000a400cc7308 */ /* 0x000fe60000000800 */
[C---:B------:R-:W-:Y:S07]  /*10d20*/  HMMA.16816.F32.BF16 R24, R144.reuse, R156, R24 ;  /* 0x0000009c9018723c */ /* 0x040fee0000041818 */
[----:B------:R-:W-:Y:S01]  /*10d30*/  MUFU.EX2 R205, R166 ;  /* 0x000000a600cd7308 */ /* 0x000fe20000000800 */
[-C--:B------:R-:W-:Y:S08]  /*10d40*/  HMMA.16816.F32.BF16 R28, R144, R158.reuse, R28 ;  /* 0x0000009e901c723c */ /* 0x080ff0000004181c */
[C---:B------:R-:W-:Y:S01]  /*10d50*/  HMMA.16816.F32.BF16 R32, R140.reuse, R158, R32 ;  /* 0x0000009e8c20723c */ /* 0x040fe20000041820 */
[----:B------:R3:W-:Y:S07]  /*10d60*/  MUFU.EX2 R166, R176 ;  /* 0x000000b000a67308 */ /* 0x0007ee0000000800 */
[-C--:B-1----:R-:W-:Y:S03]  /*10d70*/  HMMA.16816.F32.BF16 R36, R140, R148.reuse, R36 ;  /* 0x000000948c24723c */ /* 0x082fe60000041824 */
[----:B------:R1:W-:Y:S05]  /*10d80*/  MUFU.EX2 R167, R177 ;  /* 0x000000b100a77308 */ /* 0x0003ea0000000800 */
[C---:B------:R-:W-:Y:S05]  /*10d90*/  HMMA.16816.F32.BF16 R40, R144.reuse, R148, R40 ;  /* 0x000000949028723c */ /* 0x040fea0000041828 */
[----:B------:R2:W-:Y:S03]  /*10da0*/  MUFU.EX2 R229, R178 ;  /* 0x000000b200e57308 */ /* 0x0005e60000000800 */
[-C--:B------:R-:W-:Y:S04]  /*10db0*/  HMMA.16816.F32.BF16 R44, R144, R150.reuse, R44 ;  /* 0x00000096902c723c */ /* 0x080fe8000004182c */
[----:B---3--:R-:W-:Y:S03]  /*10dc0*/  MOV R176, R187 ;  /* 0x000000bb00b07202 */ /* 0x008fe60000000f00 */
[----:B------:R-:W-:Y:S01]  /*10dd0*/  MUFU.EX2 R170, R170 ;  /* 0x000000aa00aa7308 */ /* 0x000fe20000000800 */
[C---:B------:R-:W-:Y:S01]  /*10de0*/  HMMA.16816.F32.BF16 R48, R140.reuse, R150, R48 ;  /* 0x000000968c30723c */ /* 0x040fe20000041830 */
[----:B------:R-:W3:Y:S03]  /*10df0*/  LDSM.16.MT88.4 R148, [R237+0x2900] ;  /* 0x00290000ed94783b */ /* 0x000ee60000004200 */
[----:B-1----:R-:W-:Y:S04]  /*10e00*/  MOV R177, R186 ;  /* 0x000000ba00b17202 */ /* 0x002fe80000000f00 */
[-C--:B--2---:R-:W-:Y:S01]  /*10e10*/  HMMA.16816.F32.BF16 R52, R140, R152.reuse, R52 ;  /* 0x000000988c34723c */ /* 0x084fe20000041834 */
[----:B------:R-:W1:Y:S03]  /*10e20*/  MUFU.EX2 R207, R168 ;  /* 0x000000a800cf7308 */ /* 0x000e660000000800 */
[----:B------:R-:W-:Y:S04]  /*10e30*/  MOV R178, R185 ;  /* 0x000000b900b27202 */ /* 0x000fe80000000f00 */
[C---:B------:R-:W-:Y:S03]  /*10e40*/  HMMA.16816.F32.BF16 R56, R144.reuse, R152, R56 ;  /* 0x000000989038723c */ /* 0x040fe60000041838 */
[----:B------:R-:W-:Y:S05]  /*10e50*/  MUFU.EX2 R168, R226 ;  /* 0x000000e200a87308 */ /* 0x000fea0000000800 */
[-C--:B------:R-:W-:Y:S05]  /*10e60*/  HMMA.16816.F32.BF16 R60, R144, R154.reuse, R60 ;  /* 0x0000009a903c723c */ /* 0x080fea000004183c */
[----:B------:R-:W-:Y:S03]  /*10e70*/  MUFU.EX2 R226, R181 ;  /* 0x000000b500e27308 */ /* 0x000fe60000000800 */
[C---:B------:R-:W-:Y:S01]  /*10e80*/  HMMA.16816.F32.BF16 R64, R140.reuse, R154, R64 ;  /* 0x0000009a8c40723c */ /* 0x040fe20000041840 */
[----:B------:R-:W2:Y:S03]  /*10e90*/  LDSM.16.MT88.4 R152, [R238+0x2900] ;  /* 0x00290000ee98783b */ /* 0x000ea60000004200 */
[----:B-1----:R-:W-:Y:S03]  /*10ea0*/  F2FP.BF16.PACK_AB R135, R207, R169 ;  /* 0x000000a9cf87723e */ /* 0x002fe600000010ff */
[----:B------:R-:W-:Y:S01]  /*10eb0*/  MUFU.EX2 R224, R182 ;  /* 0x000000b600e07308 */ /* 0x000fe20000000800 */
[-C--:B---3--:R-:W-:Y:S08]  /*10ec0*/  HMMA.16816.F32.BF16 R68, R140, R148.reuse, R68 ;  /* 0x000000948c44723c */ /* 0x088ff00000041844 */
[C---:B------:R-:W-:Y:S01]  /*10ed0*/  HMMA.16816.F32.BF16 R72, R144.reuse, R148, R72 ;  /* 0x000000949048723c */ /* 0x040fe20000041848 */
[----:B------:R-:W1:Y:S07]  /*10ee0*/  MUFU.EX2 R228, R180 ;  /* 0x000000b400e47308 */ /* 0x000e6e0000000800 */
[-C--:B------:R-:W-:Y:S03]  /*10ef0*/  HMMA.16816.F32.BF16 R76, R144, R150.reuse, R76 ;  /* 0x00000096904c723c */ /* 0x080fe6000004184c */
[----:B------:R-:W3:Y:S05]  /*10f00*/  MUFU.EX2 R227, R179 ;  /* 0x000000b300e37308 */ /* 0x000eea0000000800 */
[C---:B------:R-:W-:Y:S01]  /*10f10*/  HMMA.16816.F32.BF16 R80, R140.reuse, R150, R80 ;  /* 0x000000968c50723c */ /* 0x040fe20000041850 */
[----:B------:R-:W1:Y:S07]  /*10f20*/  LDSM.16.MT88.4 R148, [R240+0x2900] ;  /* 0x00290000f094783b */ /* 0x000e6e0000004200 */
        /* <DEDUP_REMOVED lines=10> */
[-C--:B--2---:R-:W-:Y:S04]  /*10fd0*/  HMMA.16816.F32.BF16 R116, R140, R152.reuse, R116 ;  /* 0x000000988c74723c */ /* 0x084fe80000041874 */
[----:B----4-:R-:W-:Y:S01]  /*10fe0*/  FFMA.FTZ R156, R133, R215, R220 ;  /* 0x000000d7859c7223 */ /* 0x010fe200000100dc */
[----:B------:R-:W-:Y:S01]  /*10ff0*/  F2FP.BF16.PACK_AB R133, R170, R171 ;  /* 0x000000abaa85723e */ /* 0x000fe200000010ff */
[----:B------:R-:W-:Y:S01]  /*11000*/  FFMA.FTZ R136, R132, R213, R221 ;  /* 0x000000d584887223 */ /* 0x000fe200000100dd */
[----:B------:R-:W-:Y:S01]  /*11010*/  F2FP.BF16.PACK_AB R132, R190, R197 ;  /* 0x000000c5be84723e */ /* 0x000fe200000010ff */
[C---:B------:R-:W-:Y:S01]  /*11020*/  HMMA.16816.F32.BF16 R120, R144.reuse, R152, R120 ;  /* 0x000000989078723c */ /* 0x040fe20000041878 */
[----:B------:R-:W-:Y:S03]  /*11030*/  LDSM.16.MT88.4 R212, [R238+0x3900] ;  /* 0x00390000eed4783b */ /* 0x000fe60000004200 */
[----:B------:R-:W-:Y:S02]  /*11040*/  FADD.FTZ R164, R223, R156 ;  /* 0x0000009cdfa47221 */ /* 0x000fe40000010000 */
[----:B------:R-:W-:Y:S01]  /*11050*/  FFMA.FTZ R0, R0, R211, R216 ;  /* 0x000000d300007223 */ /* 0x000fe200000100d8 */
[----:B------:R-:W-:Y:S01]  /*11060*/  MOV R216, R184 ;  /* 0x000000b800d87202 */ /* 0x000fe20000000f00 */
[-C--:B------:R-:W-:Y:S01]  /*11070*/  HMMA.16816.F32.BF16 R124, R144, R154.reuse, R124 ;  /* 0x0000009a907c723c */ /* 0x080fe2000004187c */
[----:B------:R-:W2:Y:S01]  /*11080*/  LDSM.16.MT88.4 R144, [R238+0x1100] ;  /* 0x00110000ee90783b */ /* 0x000ea20000004200 */
[----:B------:R4:W2:Y:S02]  /*11090*/  MUFU.EX2 R223, R3 ;  /* 0x0000000300df7308 */ /* 0x0008a40000000800 */
[----:B------:R-:W-:Y:S02]  /*110a0*/  FADD.FTZ R0, R217, R0 ;  /* 0x00000000d9007221 */ /* 0x000fe40000010000 */
[----:B------:R-:W-:Y:S02]  /*110b0*/  FADD.FTZ R136, R222, R136 ;  /* 0x00000088de887221 */ /* 0x000fe40000010000 */
[----:B------:R-:W-:Y:S01]  /*110c0*/  HMMA.16816.F32.BF16 R128, R140, R154, R128 ;  /* 0x0000009a8c80723c */ /* 0x000fe20000041880 */
[----:B------:R-:W2:Y:S03]  /*110d0*/  LDSM.16.MT88.4 R152, [R240+0x1100] ;  /* 0x00110000f098783b */ /* 0x000ea60000004200 */
[----:B------:R-:W-:Y:S02]  /*110e0*/  FADD.FTZ R136, R247, R136 ;  /* 0x00000088f7887221 */ /* 0x000fe40000010000 */
[----:B------:R-:W-:Y:S01]  /*110f0*/  FADD.FTZ R0, R219, R0 ;  /* 0x00000000db007221 */ /* 0x000fe20000010000 */
[----:B------:R-:W-:Y:S01]  /*11100*/  F2FP.BF16.PACK_AB R142, R187, R204 ;  /* 0x000000ccbb8e723e */ /* 0x000fe200000010ff */
[----:B------:R-:W-:Y:S01]  /*11110*/  FADD.FTZ R220, R244, R136 ;  /* 0x00000088f4dc7221 */ /* 0x000fe20000010000 */
[-C--:B-1----:R-:W-:Y:S01]  /*11120*/  HMMA.16816.F32.BF16 R4, R132, R148.reuse, R4 ;  /* 0x000000948404723c */ /* 0x082fe20000041804 */
[----:B------:R-:W-:Y:S04]  /*11130*/  LDSM.16.MT88.4 R156, [R237+0x3100] ;  /* 0x00310000ed9c783b */ /* 0x000fe80000004200 */
[----:B------:R-:W-:Y:S01]  /*11140*/  F2FP.BF16.PACK_AB R143, R185, R205 ;  /* 0x000000cdb98f723e */ /* 0x000fe200000010ff */
[----:B------:R-:W-:Y:S01]  /*11150*/  FADD.FTZ R136, R218, R0 ;  /* 0x00000000da887221 */ /* 0x000fe20000010000 */
[----:B------:R-:W-:Y:S02]  /*11160*/  F2FP.BF16.PACK_AB R140, R191, R188 ;  /* 0x000000bcbf8c723e */ /* 0x000fe400000010ff */
[----:B------:R-:W-:Y:S01]  /*11170*/  F2FP.BF16.PACK_AB R141, R201, R189 ;  /* 0x000000bdc98d723e */ /* 0x000fe200000010ff */
[----:B------:R-:W-:Y:S02]  /*11180*/  LDSM.16.MT88.4 R184, [R239+0x1900] ;  /* 0x00190000efb8783b */ /* 0x000fe40000004200 */
[----:B------:R-:W-:Y:S01]  /*11190*/  MOV R0, R216 ;  /* 0x000000d800007202 */ /* 0x000fe20000000f00 */
[----:B----4-:R-:W-:Y:S03]  /*111a0*/  FADD.FTZ R3, R248, R164 ;  /* 0x000000a4f8037221 */ /* 0x010fe60000010000 */
[C---:B------:R-:W-:Y:S02]  /*111b0*/  HMMA.16816.F32.BF16 R8, R140.reuse, R148, R8 ;  /* 0x000000948c08723c */ /* 0x040fe40000041808 */
[----:B------:R-:W-:Y:S02]  /*111c0*/  LDSM.16.MT88.4 R208, [R237+0x3900] ;  /* 0x00390000edd0783b */ /* 0x000fe40000004200 */
[----:B------:R-:W-:Y:S01]  /*111d0*/  FADD.FTZ R221, R245, R3 ;  /* 0x00000003f5dd7221 */ /* 0x000fe20000010000 */
[----:B------:R-:W-:Y:S03]  /*111e0*/  MOV R3, R200 ;  /* 0x000000c800037202 */ /* 0x000fe60000000f00 */
[-C--:B------:R-:W-:Y:S02]  /*111f0*/  HMMA.16816.F32.BF16 R12, R140, R150.reuse, R12 ;  /* 0x000000968c0c723c */ /* 0x080fe4000004180c */
[----:B------:R-:W-:Y:S06]  /*11200*/  LDSM.16.MT88.4 R216, [R240+0x3900] ;  /* 0x00390000f0d8783b */ /* 0x000fec0000004200 */
[C---:B------:R-:W-:Y:S02]  /*11210*/  HMMA.16816.F32.BF16 R16, R132.reuse, R150, R16 ;  /* 0x000000968410723c */ /* 0x040fe40000041810 */
[----:B------:R-:W1:Y:S06]  /*11220*/  LDSM.16.MT88.4 R148, [R239+0x1100] ;  /* 0x00110000ef94783b */ /* 0x000e6c0000004200 */
[-C--:B--2---:R-:W-:Y:S08]  /*11230*/  HMMA.16816.F32.BF16 R20, R132, R144.reuse, R20 ;  /* 0x000000908414723c */ /* 0x084ff00000041814 */
        /* <DEDUP_REMOVED lines=8> */
[----:B------:R-:W4:Y:S07]  /*112c0*/  LDSM.16.MT88.4 R152, [R239+0x3100] ;  /* 0x00310000ef98783b */ /* 0x000f2e0000004200 */
        /* <DEDUP_REMOVED lines=22> */
[----:B------:R-:W-:Y:S01]  /*11430*/  FADD.FTZ R3, R236, R3 ;  /* 0x00000003ec037221 */ /* 0x000fe20000010000 */
[----:B------:R2:W5:Y:S03]  /*11440*/  LDL.LU R244, [R1+0xa0] ;  /* 0x0000a00001f47983 */ /* 0x0005660000300800 */
[C---:B------:R-:W-:Y:S08]  /*11450*/  HMMA.16816.F32.BF16 R104, R140.reuse, R160, R104 ;  /* 0x000000a08c68723c */ /* 0x040ff00000041868 */
[-C--:B------:R-:W-:Y:S08]  /*11460*/  HMMA.16816.F32.BF16 R108, R140, R162.reuse, R108 ;  /* 0x000000a28c6c723c */ /* 0x080ff0000004186c */
[C---:B------:R-:W-:Y:S01]  /*11470*/  HMMA.16816.F32.BF16 R112, R132.reuse, R162, R112 ;  /* 0x000000a28470723c */ /* 0x040fe20000041870 */
[----:B------:R-:W1:Y:S07]  /*11480*/  LDSM.16.MT88.4 R160, [R238+0x1900] ;  /* 0x00190000eea0783b */ /* 0x000e6e0000004200 */
[-C--:B----4-:R-:W-:Y:S08]  /*11490*/  HMMA.16816.F32.BF16 R116, R132, R152.reuse, R116 ;  /* 0x000000988474723c */ /* 0x090ff00000041874 */
[C---:B------:R-:W-:Y:S08]  /*114a0*/  HMMA.16816.F32.BF16 R120, R140.reuse, R152, R120 ;  /* 0x000000988c78723c */ /* 0x040ff00000041878 */
[-C--:B------:R-:W-:Y:S07]  /*114b0*/  HMMA.16816.F32.BF16 R124, R140, R154.reuse, R124 ;  /* 0x0000009a8c7c723c */ /* 0x080fee000004187c */
[----:B------:R-:W-:Y:S01]  /*114c0*/  F2FP.BF16.PACK_AB R140, R228, R229 ;  /* 0x000000e5e48c723e */ /* 0x000fe200000010ff */
[----:B------:R-:W-:Y:S04]  /*114d0*/  HMMA.16816.F32.BF16 R128, R132, R154, R128 ;  /* 0x0000009a8480723c */ /* 0x000fe80000041880 */
[----:B---3--:R-:W-:Y:S02]  /*114e0*/  F2FP.BF16.PACK_AB R141, R226, R227 ;  /* 0x000000e3e28d723e */ /* 0x008fe400000010ff */
[----:B------:R-:W-:Y:S02]  /*114f0*/  F2FP.BF16.PACK_AB R142, R225, R233 ;  /* 0x000000e9e18e723e */ /* 0x000fe400000010ff */
[----:B------:R-:W-:Y:S04]  /*11500*/  F2FP.BF16.PACK_AB R132, R168, R166 ;  /* 0x000000a6a884723e */ /* 0x000fe800000010ff */
[----:B------:R-:W-:Y:S02]  /*11510*/  F2FP.BF16.PACK_AB R133, R235, R167 ;  /* 0x000000a7eb85723e */ /* 0x000fe400000010ff */
[----:B------:R-:W-:Y:S02]  /*11520*/  F2FP.BF16.PACK_AB R134, R234, R232 ;  /* 0x000000e8ea86723e */ /* 0x000fe400000010ff */
[----:B------:R-:W-:Y:S02]  /*11530*/  F2FP.BF16.PACK_AB R135, R230, R231 ;  /* 0x000000e7e687723e */ /* 0x000fe400000010ff */
[----:B------:R-:W-:Y:S05]  /*11540*/  F2FP.BF16.PACK_AB R143, R223, R224 ;  /* 0x000000e0df8f723e */ /* 0x000fea00000010ff */
[-C--:B-1----:R-:W-:Y:S01]  /*11550*/  HMMA.16816.F32.BF16 R144, R132, R148.reuse, R4 ;  /* 0x000000948490723c */ /* 0x082fe20000041804 */
[----:B------:R-:W1:Y:S07]  /*11560*/  LDSM.16.MT88.4 R4, [R239+0x3900] ;  /* 0x00390000ef04783b */ /* 0x000e6e0000004200 */
[C---:B------:R-:W-:Y:S07]  /*11570*/  HMMA.16816.F32.BF16 R156, R140.reuse, R148, R8 ;  /* 0x000000948c9c723c */ /* 0x040fee0000041808 */
[----:B------:R-:W-:Y:S02]  /*11580*/  MOV R10, R167 ;  /* 0x000000a7000a7202 */ /* 0x000fe40000000f00 */
[----:B------:R-:W-:Y:S02]  /*11590*/  MOV R9, R166 ;  /* 0x000000a600097202 */ /* 0x000fe40000000f00 */
[-C--:B------:R-:W-:Y:S03]  /*115a0*/  HMMA.16816.F32.BF16 R164, R140, R150.reuse, R12 ;  /* 0x000000968ca4723c */ /* 0x080fe6000004180c */
        /* <DEDUP_REMOVED lines=12> */
[----:B------:R-:W-:Y:S02]  /*11670*/  MOV R20, R191 ;  /* 0x000000bf00147202 */ /* 0x000fe40000000f00 */
[----:B------:R-:W-:Y:S02]  /*11680*/  MOV R23, R169 ;  /* 0x000000a900177202 */ /* 0x000fe40000000f00 */
[----:B------:R-:W-:Y:S04]  /*11690*/  MOV R26, R190 ;  /* 0x000000be001a7202 */ /* 0x000fe80000000f00 */
        /* <DEDUP_REMOVED lines=9> */
[-C--:B------:R-:W-:Y:S04]  /*11730*/  HMMA.16816.F32.BF16 R168, R132, R172.reuse, R36 ;  /* 0x000000ac84a8723c */ /* 0x080fe80000041824 */
[----:B------:R-:W-:Y:S02]  /*11740*/  MOV R28, R198 ;  /* 0x000000c6001c7202 */ /* 0x000fe40000000f00 */
[----:B------:R-:W-:Y:S02]  /*11750*/  MOV R35, R192 ;  /* 0x000000c000237202 */ /* 0x000fe40000000f00 */
[----:B------:R-:W-:Y:S04]  /*11760*/  MOV R34, R193 ;  /* 0x000000c100227202 */ /* 0x000fe80000000f00 */
[----:B------:R-:W-:Y:S02]  /*11770*/  MOV R16, R204 ;  /* 0x000000cc00107202 */ /* 0x000fe40000000f00 */
[----:B------:R-:W-:Y:S02]  /*11780*/  MOV R22, R203 ;  /* 0x000000cb00167202 */ /* 0x000fe40000000f00 */
[----:B------:R-:W-:Y:S02]  /*11790*/  MOV R21, R201 ;  /* 0x000000c900157202 */ /* 0x000fe40000000f00 */
        /* <DEDUP_REMOVED lines=41> */
[----:B------:R-:W-:Y:S01]  /*11a30*/  MOV R9, R10 ;  /* 0x0000000a00097202 */ /* 0x000fe20000000f00 */
[-C--:B------:R-:W-:Y:S03]  /*11a40*/  HMMA.16816.F32.BF16 R92, R140, R214.reuse, R92 ;  /* 0x000000d68c5c723c */ /* 0x080fe6000004185c */
[----:B------:R-:W-:Y:S01]  /*11a50*/  MOV R10, R0 ;  /* 0x00000000000a7202 */ /* 0x000fe20000000f00 */
[----:B------:R-:W-:Y:S01]  /*11a60*/  FADD.FTZ R0, R243, R221 ;  /* 0x000000ddf3007221 */ /* 0x000fe20000010000 */
[----:B------:R-:W-:Y:S01]  /*11a70*/  MOV R37, R29 ;  /* 0x0000001d00257202 */ /* 0x000fe20000000f00 */
[----:B------:R2:W5:Y:S01]  /*11a80*/  LDL.LU R243, [R1+0x9c] ;  /* 0x00009c0001f37983 */ /* 0x0005620000300800 */
[----:B------:R-:W-:Y:S01]  /*11a90*/  MOV R29, R30 ;  /* 0x0000001e001d7202 */ /* 0x000fe20000000f00 */
[----:B------:R-:W-:Y:S01]  /*11aa0*/  FADD.FTZ R10, R10, R3 ;  /* 0x000000030a0a7221 */ /* 0x000fe20000010000 */
[----:B------:R-:W-:Y:S01]  /*11ab0*/  MOV R30, R31 ;  /* 0x0000001f001e7202 */ /* 0x000fe20000000f00 */
[C---:B------:R-:W-:Y:S04]  /*11ac0*/  HMMA.16816.F32.BF16 R96, R132.reuse, R214, R96 ;  /* 0x000000d68460723c */ /* 0x040fe80000041860 */
[----:B------:R-:W-:Y:S01]  /*11ad0*/  FADD.FTZ R3, R39, R11 ;  /* 0x0000000b27037221 */ /* 0x000fe20000010000 */
[----:B------:R-:W-:Y:S02]  /*11ae0*/  MOV R31, R24 ;  /* 0x00000018001f7202 */ /* 0x000fe40000000f00 */
[----:B------:R-:W-:Y:S01]  /*11af0*/  MOV R24, R25 ;  /* 0x0000001900187202 */ /* 0x000fe20000000f00 */
[-C--:B------:R-:W-:Y:S04]  /*11b00*/  HMMA.16816.F32.BF16 R100, R132, R216.reuse, R100 ;  /* 0x000000d88464723c */ /* 0x080fe80000041864 */
[----:B------:R-:W-:Y:S02]  /*11b10*/  MOV R25, R26 ;  /* 0x0000001a00197202 */ /* 0x000fe40000000f00 */
[----:B------:R-:W-:Y:S02]  /*11b20*/  MOV R26, R27 ;  /* 0x0000001b001a7202 */ /* 0x000fe40000000f00 */
[----:B------:R-:W-:Y:S01]  /*11b30*/  MOV R27, R20 ;  /* 0x00000014001b7202 */ /* 0x000fe20000000f00 */
[C---:B------:R-:W-:Y:S04]  /*11b40*/  HMMA.16816.F32.BF16 R104, R140.reuse, R216, R104 ;  /* 0x000000d88c68723c */ /* 0x040fe80000041868 */
[----:B------:R-:W-:Y:S02]  /*11b50*/  MOV R20, R21 ;  /* 0x0000001500147202 */ /* 0x000fe40000000f00 */
[----:B------:R-:W-:Y:S02]  /*11b60*/  MOV R21, R22 ;  /* 0x0000001600157202 */ /* 0x000fe40000000f00 */
[----:B------:R-:W-:Y:S01]  /*11b70*/  MOV R22, R23 ;  /* 0x0000001700167202 */ /* 0x000fe20000000f00 */
[-C--:B------:R-:W-:Y:S03]  /*11b80*/  HMMA.16816.F32.BF16 R108, R140, R218.reuse, R108 ;  /* 0x000000da8c6c723c */ /* 0x080fe6000004186c */
[----:B------:R-:W-:Y:S02]  /*11b90*/  MOV R23, R16 ;  /* 0x0000001000177202 */ /* 0x000fe40000000f00 */
[----:B------:R-:W-:Y:S02]  /*11ba0*/  MOV R16, R17 ;  /* 0x0000001100107202 */ /* 0x000fe40000000f00 */
[----:B------:R-:W-:Y:S01]  /*11bb0*/  MOV R17, R18 ;  /* 0x0000001200117202 */ /* 0x000fe20000000f00 */
[C---:B------:R-:W-:Y:S04]  /*11bc0*/  HMMA.16816.F32.BF16 R112, R132.reuse, R218, R112 ;  /* 0x000000da8470723c */ /* 0x040fe80000041870 */
[----:B------:R-:W-:Y:S02]  /*11bd0*/  MOV R18, R19 ;  /* 0x0000001300127202 */ /* 0x000fe40000000f00 */
[----:B------:R-:W-:Y:S02]  /*11be0*/  MOV R19, R13 ;  /* 0x0000000d00137202 */ /* 0x000fe40000000f00 */
[----:B------:R-:W-:Y:S01]  /*11bf0*/  MOV R13, R14 ;  /* 0x0000000e000d7202 */ /* 0x000fe20000000f00 */
[-C--:B-1----:R-:W-:Y:S03]  /*11c00*/  HMMA.16816.F32.BF16 R116, R132, R4.reuse, R116 ;  /* 0x000000048474723c */ /* 0x082fe60000041874 */
[----:B------:R-:W-:Y:S01]  /*11c10*/  MOV R14, R9 ;  /* 0x00000009000e7202 */ /* 0x000fe20000000f00 */
[----:B------:R-:W-:Y:S01]  /*11c20*/  FADD.FTZ R9, R242, R220 ;  /* 0x000000dcf2097221 */ /* 0x000fe20000010000 */
[----:B------:R-:W-:Y:S01]  /*11c30*/  MOV R36, R37 ;  /* 0x0000002500247202 */ /* 0x000fe20000000f00 */
[----:B------:R2:W5:Y:S01]  /*11c40*/  LDL.LU R242, [R1+0x98] ;  /* 0x0000980001f27983 */ /* 0x0005620000300800 */
[----:B------:R-:W-:Y:S01]  /*11c50*/  MOV R37, R241 ;  /* 0x000000f100257202 */ /* 0x000fe20000000f00 */
[----:B------:R-:W-:Y:S01]  /*11c60*/  FADD.FTZ R12, R12, R9 ;  /* 0x000000090c0c7221 */ /* 0x000fe20000010000 */
[C---:B------:R-:W-:Y:S01]  /*11c70*/  HMMA.16816.F32.BF16 R120, R140.reuse, R4, R120 ;  /* 0x000000048c78723c */ /* 0x040fe20000041878 */
[----:B------:R2:W5:Y:S03]  /*11c80*/  LDL.LU R241, [R1+0x94] ;  /* 0x0000940001f17983 */ /* 0x0005660000300800 */
[----:B------:R-:W-:Y:S01]  /*11c90*/  FADD.FTZ R0, R36, R0 ;  /* 0x0000000024007221 */ /* 0x000fe20000010000 */
[----:B------:R2:W5:Y:S01]  /*11ca0*/  LDL.LU R236, [R1+0x90] ;  /* 0x0000900001ec7983 */ /* 0x0005620000300800 */
[----:B------:R-:W-:Y:S02]  /*11cb0*/  FADD.FTZ R8, R38, R12 ;  /* 0x0000000c26087221 */ /* 0x000fe40000010000 */
[----:B------:R-:W-:Y:S01]  /*11cc0*/  FADD.FTZ R9, R37, R0 ;  /* 0x0000000025097221 */ /* 0x000fe20000010000 */
[-C--:B------:R-:W-:Y:S03]  /*11cd0*/  HMMA.16816.F32.BF16 R124, R140, R6.reuse, R124 ;  /* 0x000000068c7c723c */ /* 0x080fe6000004187c */
[----:B------:R-:W-:Y:S02]  /*11ce0*/  FADD.FTZ R0, R32, R10 ;  /* 0x0000000a20007221 */ /* 0x000fe40000010000 */
[----:B------:R-:W-:Y:S02]  /*11cf0*/  FADD.FTZ R12, R33, R9 ;  /* 0x00000009210c7221 */ /* 0x000fe40000010000 */
[----:B------:R-:W-:Y:S01]  /*11d00*/  FADD.FTZ R11, R34, R8 ;  /* 0x00000008220b7221 */ /* 0x000fe20000010000 */
[----:B------:R-:W-:Y:S04]  /*11d10*/  HMMA.16816.F32.BF16 R128, R132, R6, R128 ;  /* 0x000000068480723c */ /* 0x000fe80000041880 */
[----:B------:R-:W-:Y:S01]  /*11d20*/  FADD.FTZ R9, R28, R0 ;  /* 0x000000001c097221 */ /* 0x000fe20000010000 */
[-C--:B------:R-:W-:Y:S01]  /*11d30*/  MOV R140, R2.reuse ;  /* 0x00000002008c7202 */ /* 0x080fe20000000f00 */
[----:B------:R-:W-:Y:S01]  /*11d40*/  FADD.FTZ R10, R35, R3 ;  /* 0x00000003230a7221 */ /* 0x000fe20000010000 */
[----:B------:R-:W-:Y:S01]  /*11d50*/  MOV R134, R2 ;  /* 0x0000000200867202 */ /* 0x000fe20000000f00 */
[----:B------:R-:W-:Y:S01]  /*11d60*/  FADD.FTZ R8, R29, R12 ;  /* 0x0000000c1d087221 */ /* 0x000fe20000010000 */
[----:B------:R-:W-:Y:S03]  /*11d70*/  MOV R2, R139 ;  /* 0x0000008b00027202 */ /* 0x000fe60000000f00 */
        /* <DEDUP_REMOVED lines=37> */
.L_x_1796:
        /* <DEDUP_REMOVED lines=185> */
.L_x_1776:
        /* <DEDUP_REMOVED lines=197> */
.L_x_1801:
        /* <DEDUP_REMOVED lines=13> */
[----:B------:R-:W-:Y:S01]  /*13880*/  UMOV UR19, UR11 ;  /* 0x0000000b00137c82 */ /* 0x000fe20008000000 */
[C---:B------:R-:W-:Y:S01]  /*13890*/  LOP3.LUT R3, R0.reuse, 0x1ffffffe, RZ, 0xc0, !PT ;  /* 0x1ffffffe00037812 */ /* 0x040fe200078ec0ff */
[----:B------:R-:W-:Y:S01]  /*138a0*/  IMAD.SHL.U32 R0, R0, 0x20, RZ ;  /* 0x0000002000007824 */ /* 0x000fe200078e00ff */
        /* <DEDUP_REMOVED lines=8> */
[-C--:B------:R-:W-:Y:S01]  /*13930*/  LEA.HI R7, R65, R66.reuse, RZ, 0x3 ;  /* 0x0000004241077211 */ /* 0x080fe200078f18ff */
[----:B------:R-:W-:Y:S01]  /*13940*/  IMAD R0, R4, 0x8, R0 ;  /* 0x0000000804007824 */ /* 0x000fe200078e0200 */
[----:B------:R-:W-:Y:S01]  /*13950*/  UIMAD UR6, UR9, UR5, UR6 ;  /* 0x00000005090672a4 */ /* 0x000fe2000f8e0206 */
[----:B------:R-:W-:Y:S01]  /*13960*/  IMAD R15, R2, 0x10, R3 ;  /* 0x00000010020f7824 */ /* 0x000fe200078e0203 */
[----:B------:R-:W-:Y:S01]  /*13970*/  USEL UR13, UR13, URZ, !UP1 ;  /* 0x0000003f0d0d7287 */ /* 0x000fe2000c800000 */
[----:B------:R-:W-:Y:S01]  /*13980*/  LOP3.LUT R6, R7, 0xfffffff8, RZ, 0xc0, !PT ;  /* 0xfffffff807067812 */ /* 0x000fe200078ec0ff */
[----:B------:R-:W-:Y:S01]  /*13990*/  ULDC.64 UR4, c[0x0][0x498] ;  /* 0x0001260000047ab9 */ /* 0x000fe20000000a00 */
[----:B------:R-:W-:Y:S01]  /*139a0*/  IMAD.IADD R2, R15, 0x1, R0 ;  /* 0x000000010f027824 */ /* 0x000fe200078e0200 */
[----:B------:R-:W-:Y:S01]  /*139b0*/  UIMAD UR16, UR12, UR4, URZ ;  /* 0x000000040c1072a4 */ /* 0x000fe2000f8e023f */
[----:B------:R-:W-:Y:S01]  /*139c0*/  SHF.R.S32.HI R19, RZ, 0x3, R7 ;  /* 0x00000003ff137819 */ /* 0x000fe20000011407 */
[----:B------:R-:W-:Y:S01]  /*139d0*/  UIADD3 UR19, UR19, UR6, URZ ;  /* 0x0000000613137290 */ /* 0x000fe2000fffe03f */
[----:B-1----:R-:W-:Y:S01]  /*139e0*/  IMAD R2, R76, 0x80, R2 ;  /* 0x000000804c027824 */ /* 0x002fe200078e0202 */
[----:B------:R-:W-:Y:S01]  /*139f0*/  UIMAD UR16, UR13, UR5, UR16 ;  /* 0x000000050d1072a4 */ /* 0x000fe2000f8e0210 */
[----:B------:R-:W-:Y:S01]  /*13a00*/  IMAD.IADD R6, R66, 0x1, -R6 ;  /* 0x0000000142067824 */ /* 0x000fe200078e0a06 */
[----:B------:R-:W-:Y:S01]  /*13a10*/  UIMAD.WIDE.U32 UR18, UR13, UR4, UR18 ;  /* 0x000000040d1272a5 */ /* 0x000fe2000f8e0012 */
[----:B------:R-:W-:Y:S01]  /*13a20*/  @P2 IMAD.HI.U32 R3, R2, c[0x0][0x4ec], RZ ;  /* 0x00013b0002032a27 */ /* 0x000fe200078e00ff */
[----:B------:R-:W-:Y:S01]  /*13a30*/  ULDC.64 UR6, c[0x0][0x3a0] ;  /* 0x0000e80000067ab9 */ /* 0x000fe20000000a00 */
[----:B------:R-:W-:Y:S01]  /*13a40*/  LOP3.LUT P0, RZ, R5, 0x3, RZ, 0xc0, !PT ;  /* 0x0000000305ff7812 */ /* 0x000fe2000780c0ff */
[----:B------:R-:W-:Y:S01]  /*13a50*/  ULDC.64 UR4, c[0x0][0x3e8] ;  /* 0x0000fa0000047ab9 */ /* 0x000fe20000000a00 */
[----:B------:R-:W-:Y:S01]  /*13a60*/  IMAD.MOV.U32 R0, RZ, RZ, R2 ;  /* 0x000000ffff007224 */ /* 0x000fe200078e0002 */
[----:B------:R-:W-:Y:S01]  /*13a70*/  @P2 SHF.R.U32.HI R0, RZ, c[0x0][0x4f0], R3 ;  /* 0x00013c00ff002a19 */ /* 0x000fe20000011603 */
[----:B------:R-:W-:Y:S01]  /*13a80*/  UIMAD UR8, UR8, UR4, URZ ;  /* 0x00000004080872a4 */ /* 0x000fe2000f8e023f */
[----:B------:R-:W-:Y:S01]  /*13a90*/  IMAD R15, R76, 0x80, R15 ;  /* 0x000000804c0f7824 */ /* 0x000fe200078e020f */
[----:B------:R-:W-:Y:S01]  /*13aa0*/  LEA.HI R21, R65, R66, RZ, 0x6 ;  /* 0x0000004241157211 */ /* 0x000fe200078f30ff */
[----:B-----5:R-:W-:Y:S01]  /*13ab0*/  IMAD R17, R17, c[0x0][0x4e8], RZ ;  /* 0x00013a0011117a24 */ /* 0x020fe200078e02ff */
        /* <DEDUP_REMOVED lines=29> */
[C---:B------:R-:W-:Y:S01]  /*13c90*/  IMAD.WIDE.U32 R2, R4.reuse, c[0x0][0x488], R8 ;  /* 0x0001220004027a25 */ /* 0x040fe200078e0008 */
        /* <DEDUP_REMOVED lines=78> */
.L_x_1803:
[----:B--234-:R-:W-:Y:S05]  /*14180*/  BSYNC B0 ;  /* 0x0000000000007941 */ /* 0x01cfea0003800000 */
.L_x_1802:
        /* <DEDUP_REMOVED lines=16> */
.L_x_1805:
[----:B------:R-:W-:Y:S05]  /*14290*/  BSYNC B0 ;  /* 0x0000000000007941 */ /* 0x000fea0003800000 */
.L_x_1804:
        /* <DEDUP_REMOVED lines=16> */
.L_x_1807:
[----:B------:R-:W-:Y:S05]  /*143a0*/  BSYNC B0 ;  /* 0x0000000000007941 */ /* 0x000fea0003800000 */
.L_x_1806:
        /* <DEDUP_REMOVED lines=16> */
.L_x_1809:
[----:B------:R-:W-:Y:S05]  /*144b0*/  BSYNC B0 ;  /* 0x0000000000007941 */ /* 0x000fea0003800000 */
.L_x_1808:
        /* <DEDUP_REMOVED lines=16> */
.L_x_1811:
[----:B------:R-:W-:Y:S05]  /*145c0*/  BSYNC B0 ;  /* 0x0000000000007941 */ /* 0x000fea0003800000 */
.L_x_1810:
        /* <DEDUP_REMOVED lines=16> */
.L_x_1813:
[----:B------:R-:W-:Y:S05]  /*146d0*/  BSYNC B0 ;  /* 0x0000000000007941 */ /* 0x000fea0003800000 */
.L_x_1812:
        /* <DEDUP_REMOVED lines=16> */
.L_x_1815:
[----:B------:R-:W-:Y:S05]  /*147e0*/  BSYNC B0 ;  /* 0x0000000000007941 */ /* 0x000fea0003800000 */
.L_x_1814:
        /* <DEDUP_REMOVED lines=17> */
.L_x_1800:
        /* <DEDUP_REMOVED lines=31> */
.L_x_1816:
        /* <DEDUP_REMOVED lines=37> */
[----:B------:R-:W-:-:S05]  /*14d40*/  IMAD R4, R0, c[0x0][0x48c], R4 ;  /* 0x0001230000047a24 */ /* 0x000fca00078e0204 */
[----:B------:R-:W-:Y:S02]  /*14d50*/  IADD3 R0, R3, R4, RZ ;  /* 0x0000000403007210 */ /* 0x000fe40007ffe0ff */
[----:B------:R-:W-:-:S04]  /*14d60*/  LEA R4, P0, R2, c[0x0][0x450], 0x2 ;  /* 0x0001140002047a11 */ /* 0x000fc800078010ff */
[----:B------:R-:W-:Y:S01]  /*14d70*/  LEA.HI.X R5, R2, c[0x0][0x454], R0, 0x2, P0 ;  /* 0x0001150002057a11 */ /* 0x000fe200000f1400 */
[----:B------:R-:W-:-:S05]  /*14d80*/  IMAD.MOV.U32 R0, RZ, RZ, -0x800000 ;  /* 0xff800000ff007424 */ /* 0x000fca00078e00ff */
[----:B------:R1:W-:Y:S03]  /*14d90*/  STG.E [R4.64], R0 ;  /* 0x0000000004007986 */ /* 0x0003e6000c10190e */
.L_x_1818:
[----:B------:R-:W-:Y:S05]  /*14da0*/  BSYNC B0 ;  /* 0x0000000000007941 */ /* 0x000fea0003800000 */
.L_x_1817:
        /* <DEDUP_REMOVED lines=63> */
.L_x_1820:
[----:B------:R-:W-:Y:S05]  /*151a0*/  BSYNC B0 ;  /* 0x0000000000007941 */ /* 0x000fea0003800000 */
.L_x_1819:
        /* <DEDUP_REMOVED lines=15> */
.L_x_1822:
[----:B------:R-:W-:Y:S05]  /*152a0*/  BSYNC B0 ;  /* 0x0000000000007941 */ /* 0x000fea0003800000 */
.L_x_1821:
        /* <DEDUP_REMOVED lines=15> */
.L_x_1824:
[----:B------:R-:W-:Y:S05]  /*153a0*/  BSYNC B0 ;  /* 0x0000000000007941 */ /* 0x000fea0003800000 */
.L_x_1823:
        /* <DEDUP_REMOVED lines=15> */
.L_x_1826:
[----:B------:R-:W-:Y:S05]  /*154a0*/  BSYNC B0 ;  /* 0x0000000000007941 */ /* 0x000fea0003800000 */
.L_x_1825:
        /* <DEDUP_REMOVED lines=15> */
.L_x_1828:
[----:B------:R-:W-:Y:S05]  /*155a0*/  BSYNC B0 ;  /* 0x0000000000007941 */ /* 0x000fea0003800000 */
.L_x_1827:
        /* <DEDUP_REMOVED lines=15> */
.L_x_1830:
[----:B------:R-:W-:Y:S05]  /*156a0*/  BSYNC B0 ;  /* 0x0000000000007941 */ /* 0x000fea0003800000 */
.L_x_1829:
        /* <DEDUP_REMOVED lines=15> */
.L_x_1832:
[----:B------:R-:W-:Y:S05]  /*157a0*/  BSYNC B0 ;  /* 0x0000000000007941 */ /* 0x000fea0003800000 */
.L_x_1831:
        /* <DEDUP_REMOVED lines=16> */
.L_x_1833:
        /* <DEDUP_REMOVED lines=13> */
.L_x_2188:


//--------------------- .text._ZN7cutlass13device_kernelIN5flash19enable_sm80_to_sm89INS1_16FlashAttnFwdSm80INS1_25CollectiveMainloopFwdSm80ILi4ELi1ELb0EN4cute5tupleIJNS5_1CILi128EEENS7_ILi64EEES8_EEELi128ENS_10bfloat16_tEfNS_4arch4Sm80ELb1ELb0ELb1ELb1ELb1ELb1ELb1ELb0EEENS1_21CollectiveEpilogueFwdINS6_IJS8_S8_S9_EEENS6_IJNS7_ILi1EEESH_SH_EEESB_SD_Li128ELb1ELb1ELb0ELb0EEENS1_19SingleTileSchedulerILb1ELb0ELb1ELi128EEEEEEEEEvNT_6ParamsE --------------------------
	.section	.text._ZN7cutlass13device_kernelIN5flash19enable_sm80_to_sm89INS1_16FlashAttnFwdSm80INS1_25CollectiveMainloopFwdSm80ILi4ELi1ELb0EN4cute5tupleIJNS5_1CILi128EEENS7_ILi64EEES8_EEELi128ENS_10bfloat16_tEfNS_4arch4Sm80ELb1ELb0ELb1ELb1ELb1ELb1ELb1ELb0EEENS1_21CollectiveEpilogueFwdINS6_IJS8_S8_S9_EEENS6_IJNS7_ILi1EEESH_SH_EEESB_SD_Li128ELb1ELb1ELb0ELb0EEENS1_19SingleTileSchedulerILb1ELb0ELb1ELi128EEEEEEEEEvNT_6ParamsE,"ax",@progbits
	.sectioninfo	@"SHI_REGISTERS=255"
	.align	128
.text._ZN7cutlass13device_kernelIN5flash19enable_sm80_to_sm89INS1_16FlashAttnFwdSm80INS1_25CollectiveMainloopFwdSm80ILi4ELi1ELb0EN4cute5tupleIJNS5_1CILi128EEENS7_ILi64EEES8_EEELi128ENS_10bfloat16_tEfNS_4arch4Sm80ELb1ELb0ELb1ELb1ELb1ELb1ELb1ELb0EEENS1_21CollectiveEpilogueFwdINS6_IJS8_S8_S9_EEENS6_IJNS7_ILi1EEESH_SH_EEESB_SD_Li128ELb1ELb1ELb0ELb0EEENS1_19SingleTileSchedulerILb1ELb0ELb1ELi128EEEEEEEEEvNT_6ParamsE:
        .type           _ZN7cutlass13device_kernelIN5flash19enable_sm80_to_sm89INS1_16FlashAttnFwdSm80INS1_25CollectiveMainloopFwdSm80ILi4ELi1ELb0EN4cute5tupleIJNS5_1CILi128EEENS7_ILi64EEES8_EEELi128ENS_10bfloat16_tEfNS_4arch4Sm80ELb1ELb0ELb1ELb1ELb1ELb1ELb1ELb0EEENS1_21CollectiveEpilogueFwdINS6_IJS8_S8_S9_EEENS6_IJNS7_ILi1EEESH_SH_EEESB_SD_Li128ELb1ELb1ELb0ELb0EEENS1_19SingleTileSchedulerILb1ELb0ELb1ELi128EEEEEEEEEvNT_6ParamsE,@function
        .size           _ZN7cutlass13device_kernelIN5flash19enable_sm80_to_sm89INS1_16FlashAttnFwdSm80INS1_25CollectiveMainloopFwdSm80ILi4ELi1ELb0EN4cute5tupleIJNS5_1CILi128EEENS7_ILi64EEES8_EEELi128ENS_10bfloat16_tEfNS_4arch4Sm80ELb1ELb0ELb1ELb1ELb1ELb1ELb1ELb0EEENS1_21CollectiveEpilogueFwdINS6_IJS8_S8_S9_EEENS6_IJNS7_ILi1EEESH_SH_EEESB_SD_Li128ELb1ELb1ELb0ELb0EEENS1_19SingleTileSchedulerILb1ELb0ELb1ELi128EEEEEEEEEvNT_6ParamsE,(.L_x_2189 - _ZN7cutlass13device_kernelIN5flash19enable_sm80_to_sm89INS1_16FlashAttnFwdSm80INS1_25CollectiveMainloopFwdSm80ILi4ELi1ELb0EN4cute5tupleIJNS5_1CILi128EEENS7_ILi64EEES8_EEELi128ENS_10bfloat16_tEfNS_4arch4Sm80ELb1ELb0ELb1ELb1ELb1ELb1ELb1ELb0EEENS1_21CollectiveEpilogueFwdINS6_IJS8_S8_S9_EEENS6_IJNS7_ILi1EEESH_SH_EEESB_SD_Li128ELb1ELb1ELb0ELb0EEENS1_19SingleTileSchedulerILb1ELb0ELb1ELi128EEEEEEEEEvNT_6ParamsE)
        .other          _ZN7cutlass13device_kernelIN5flash19enable_sm80_to_sm89INS1_16FlashAttnFwdSm80INS1_25CollectiveMainloopFwdSm80ILi4ELi1ELb0EN4cute5tupleIJNS5_1CILi128EEENS7_ILi64EEES8_EEELi128ENS_10bfloat16_tEfNS_4arch4Sm80ELb1ELb0ELb1ELb1ELb1ELb1ELb1ELb0EEENS1_21CollectiveEpilogueFwdINS6_IJS8_S8_S9_EEENS6_IJNS7_ILi1EEESH_SH_EEESB_SD_Li128ELb1ELb1ELb0ELb0EEENS1_19SingleTileSchedulerILb1ELb0ELb1ELi128EEEEEEEEEvNT_6ParamsE,@"STO_CUDA_ENTRY STV_DEFAULT"
_ZN7cutlass13device_kernelIN5flash19enable_sm80_to_sm89INS1_16FlashAttnFwdSm80INS1_25CollectiveMainloopFwdSm80ILi4ELi1ELb0EN4cute5tupleIJNS5_1CILi128EEENS7_ILi64EEES8_EEELi128ENS_10bfloat16_tEfNS_4arch4Sm80ELb1ELb0ELb1ELb1ELb1ELb1ELb1ELb0EEENS1_21CollectiveEpilogueFwdINS6_IJS8_S8_S9_EEENS6_IJNS7_ILi1EEESH_SH_EEESB_SD_Li128ELb1ELb1ELb0ELb0EEENS1_19SingleTileSchedulerILb1ELb0ELb1ELi128EEEEEEEEEvNT_6ParamsE:
        /* <DEDUP_REMOVED lines=17> */
.L_x_1835:
        /* <DEDUP_REMOVED lines=8> */
.L_x_1837:
[----:B------:R-:W-:-:S05]  /*0190*/  MOV R0, c[0x0][0x54c] ;  /* 0x0001530000007a02 */ /* 0x000fca0000000f00 */
.L_x_1836:
[----:B-----5:R-:W-:Y:S01]  /*01a0*/  IMAD R0, R0, c[0x0][0x548], RZ ;  /* 0x0001520000007a24 */ /* 0x020fe200078e02ff */
[----:B------:R-:W-:-:S04]  /*01b0*/  SHF.L.U32 R12, R6, 0x7, RZ ;  /* 0x00000007060c7819 */ /* 0x000fc800000006ff */
[----:B------:R-:W-:-:S04]  /*01c0*/  ISETP.GE.AND P0, PT, R12, R0, PT ;  /* 0x000000000c00720c */ /* 0x000fc80003f06270 */
[----:B------:R-:W-:-:S05]  /*01d0*/  SEL R0, R5, 0xffffffff, !P0 ;  /* 0xffffffff05007807 */ /* 0x000fca0004000000 */
[----:B------:R2:W-:Y:S01]  /*01e0*/  STL [R1+0x108], R0 ;  /* 0x0001080001007387 */ /* 0x0005e20000100800 */
[----:B------:R-:W-:Y:S05]  /*01f0*/  BRA `(.L_x_1838) ;  /* 0x0000013000007947 */ /* 0x000fea0003800000 */
.L_x_1834:
[----:B---3--:R-:W-:-:S04]  /*0200*/  ISETP.NE.U32.AND P0, PT, RZ, c[0x0][0x568], PT ;  /* 0x00015a00ff007a0c */ /* 0x008fc80003f05070 */
[----:B------:R-:W-:-:S13]  /*0210*/  ISETP.NE.AND.EX P0, PT, RZ, c[0x0][0x56c], PT, P0 ;  /* 0x00015b00ff007a0c */ /* 0x000fda0003f05300 */
[----:B------:R-:W-:Y:S05]  /*0220*/  @!P0 BRA `(.L_x_1839) ;  /* 0x0000002000008947 */ /* 0x000fea0003800000 */
[----:B------:R1:W5:Y:S01]  /*0230*/  LDG.E R0, [R2.64] ;  /* 0x0000000602007981 */ /* 0x000362000c1e1900 */
[----:B------:R-:W-:Y:S05]  /*0240*/  BRA `(.L_x_1840) ;  /* 0x0000009000007947 */ /* 0x000fea0003800000 */
.L_x_1839:
        /* <DEDUP_REMOVED lines=8> */
.L_x_1841:
[----:B------:R-:W-:-:S05]  /*02d0*/  MOV R0, c[0x0][0x54c] ;  /* 0x0001530000007a02 */ /* 0x000fca0000000f00 */
.L_x_1840:
[----:B-----5:R-:W-:Y:S01]  /*02e0*/  IMAD R0, R0, c[0x0][0x548], RZ ;  /* 0x0001520000007a24 */ /* 0x020fe200078e02ff */
[----:B------:R-:W-:-:S04]  /*02f0*/  SHF.L.U32 R12, R6, 0x7, RZ ;  /* 0x00000007060c7819 */ /* 0x000fc800000006ff */
[----:B------:R-:W-:-:S04]  /*0300*/  ISETP.GE.AND P0, PT, R12, R0, PT ;  /* 0x000000000c00720c */ /* 0x000fc80003f06270 */
[----:B------:R-:W-:-:S05]  /*0310*/  SEL R0, R5, 0xffffffff, !P0 ;  /* 0xffffffff05007807 */ /* 0x000fca0004000000 */
[----:B------:R2:W-:Y:S04]  /*0320*/  STL [R1+0x108], R0 ;  /* 0x0001080001007387 */ /* 0x0005e80000100800 */
.L_x_1838:
        /* <DEDUP_REMOVED lines=11> */
[----:B------:R-:W-:-:S02]  /*03e0*/  ISETP.NE.AND.EX P2, PT, RZ, c[0x0][0x354], PT, P2 ;  /* 0x0000d500ff007a0c */ /* 0x000fc40003f45320 */
[----:B------:R-:W-:Y:S01]  /*03f0*/  ISETP.NE.U32.AND P3, PT, RZ, c[0x0][0x358], PT ;  /* 0x0000d600ff007a0c */ /* 0x000fe20003f65070 */
[----:B--2---:R-:W-:-:S03]  /*0400*/  IMAD.MOV.U32 R0, RZ, RZ, RZ ;  /* 0x000000ffff007224 */ /* 0x004fc600078e00ff */
[----:B------:R-:W-:Y:S01]  /*0410*/  ISETP.NE.AND.EX P3, PT, RZ, c[0x0][0x35c], PT, P3 ;  /* 0x0000d700ff007a0c */ /* 0x000fe20003f65330 */
[----:B-1----:R-:W-:-:S04]  /*0420*/  @P0 IMAD.WIDE R2, R37, R30, c[0x0][0x370] ;  /* 0x0000dc0025020625 */ /* 0x002fc800078e021e */
[CC--:B------:R-:W-:Y:S01]  /*0430*/  IMAD.WIDE R6, R37.reuse, R30.reuse, c[0x0][0x348] ;  /* 0x0000d20025067625 */ /* 0x0c0fe200078e021e */
[----:B------:R1:W2:Y:S03]  /*0440*/  @P0 LDG.E R10, [R2.64] ;  /* 0x00000006020a0981 */ /* 0x0002a6000c1e1900 */
[----:B------:R-:W-:Y:S01]  /*0450*/  IMAD.MOV.U32 R13, RZ, RZ, RZ ;  /* 0x000000ffff0d7224 */ /* 0x000fe200078e00ff */
[----:B------:R-:W3:Y:S04]  /*0460*/  @P1 LDG.E R0, [R6.64] ;  /* 0x0000000606001981 */ /* 0x000ee8000c1e1900 */
[----:B------:R-:W2:Y:S01]  /*0470*/  @P2 LDG.E R14, [R4.64] ;  /* 0x00000006040e2981 */ /* 0x000ea2000c1e1900 */
[----:B-1----:R-:W-:-:S05]  /*0480*/  IMAD.WIDE R2, R37, R30, c[0x0][0x358] ;  /* 0x0000d60025027625 */ /* 0x002fca00078e021e */
[----:B------:R-:W4:Y:S01]  /*0490*/  @P3 LDG.E R13, [R2.64] ;  /* 0x00000006020d3981 */ /* 0x000f22000c1e1900 */
[----:B------:R-:W-:-:S04]  /*04a0*/  ISETP.NE.U32.AND P0, PT, RZ, c[0x0][0x360], PT ;  /* 0x0000d800ff007a0c */ /* 0x000fc80003f05070 */
[----:B------:R-:W-:Y:S02]  /*04b0*/  ISETP.NE.AND.EX P0, PT, RZ, c[0x0][0x364], PT, P0 ;  /* 0x0000d900ff007a0c */ /* 0x000fe40003f05300 */
[----:B------:R-:W-:Y:S01]  /*04c0*/  MOV R11, c[0x0][0x168] ;  /* 0x00005a00000b7a02 */ /* 0x000fe20000000f00 */
[----:B------:R-:W1:Y:S10]  /*04d0*/  S2R R35, SR_CTAID.Y ;  /* 0x0000000000237919 */ /* 0x000e740000002600 */
[----:B------:R-:W-:-:S05]  /*04e0*/  @P0 IMAD.WIDE R8, R37, R30, c[0x0][0x360] ;  /* 0x0000d80025080625 */ /* 0x000fca00078e021e */
[----:B------:R1:W5:Y:S01]  /*04f0*/  @P0 LDG.E R11, [R8.64] ;  /* 0x00000006080b0981 */ /* 0x000362000c1e1900 */
[----:B------:R-:W-:Y:S02]  /*0500*/  ULDC UR5, c[0x0][0x2ac] ;  /* 0x0000ab0000057ab9 */ /* 0x000fe40000000800 */
[----:B------:R-:W-:Y:S02]  /*0510*/  ULDC UR4, c[0x0][0x1d0] ;  /* 0x0000740000047ab9 */ /* 0x000fe40000000800 */
[----:B------:R-:W-:Y:S01]  /*0520*/  UIMAD UR4, UR5, UR4, URZ ;  /* 0x00000004050472a4 */ /* 0x000fe2000f8e023f */
[----:B-1----:R-:W-:-:S05]  /*0530*/  SHF.R.S32.HI R36, RZ, 0x1f, R35 ;  /* 0x0000001fff247819 */ /* 0x002fca0000011423 */
[----:B------:R-:W-:Y:S01]  /*0540*/  MOV R9, UR4 ;  /* 0x0000000400097c02 */ /* 0x000fe20008000f00 */
[----:B---3--:R1:W-:Y:S01]  /*0550*/  STL [R1+0x4c], R0 ;  /* 0x00004c0001007387 */ /* 0x0083e20000100800 */
[----:B--2---:R-:W-:-:S03]  /*0560*/  IMAD.IADD R8, R14, 0x1, R10 ;  /* 0x000000010e087824 */ /* 0x004fc600078e020a */
[----:B------:R2:W-:Y:S04]  /*0570*/  STL [R1+0x48], R10 ;  /* 0x0000480a01007387 */ /* 0x0005e80000100800 */
[----:B------:R2:W-:Y:S01]  /*0580*/  STL [R1+0x50], R8 ;  /* 0x0000500801007387 */ /* 0x0005e20000100800 */
[----:B-1----:R-:W-:-:S03]  /*0590*/  IMAD.MOV.U32 R0, RZ, RZ, c[0x0][0x228] ;  /* 0x00008a00ff007624 */ /* 0x002fc600078e00ff */
[----:B----4-:R2:W-:Y:S04]  /*05a0*/  STL [R1+0x54], R13 ;  /* 0x0000540d01007387 */ /* 0x0105e80000100800 */
[----:B------:R2:W-:Y:S01]  /*05b0*/  STL [R1+0xc0], R0 ;  /* 0x0000c00001007387 */ /* 0x0005e20000100800 */
[----:B------:R-:W-:Y:S05]  /*05c0*/  @P0 BRA `(.L_x_1842) ;  /* 0x0000004000000947 */ /* 0x000fea0003800000 */
[----:B------:R-:W-:Y:S05]  /*05d0*/  @!P1 BRA `(.L_x_1842) ;  /* 0x0000003000009947 */ /* 0x000fea0003800000 */
[----:B--2---:R1:W2:Y:S04]  /*05e0*/  LDG.E R0, [R6.64] ;  /* 0x0000000606007981 */ /* 0x0042a8000c1e1900 */
[----:B-1----:R-:W2:Y:S02]  /*05f0*/  LDG.E R6, [R6.64+0x4] ;  /* 0x0000040606067981 */ /* 0x002ea4000c1e1900 */
[----:B--2--5:R-:W-:-:S05]  /*0600*/  IADD3 R11, -R0, R6, RZ ;  /* 0x00000006000b7210 */ /* 0x024fca0007ffe1ff */
.L_x_1842:
[----:B-----5:R1:W-:Y:S01]  /*0610*/  STL [R1+0x58], R11 ;  /* 0x0000580b01007387 */ /* 0x0203e20000100800 */
[----:B------:R-:W-:-:S04]  /*0620*/  ISETP.NE.U32.AND P0, PT, RZ, c[0x0][0x368], PT ;  /* 0x0000da00ff007a0c */ /* 0x000fc80003f05070 */
[----:B------:R-:W-:-:S13]  /*0630*/  ISETP.NE.AND.EX P0, PT, RZ, c[0x0][0x36c], PT, P0 ;  /* 0x0000db00ff007a0c */ /* 0x000fda0003f05300 */
[----:B------:R-:W-:Y:S05]  /*0640*/  @!P0 BRA `(.L_x_1843) ;  /* 0x0000003000008947 */ /* 0x000fea0003800000 */
[----:B------:R-:W-:-:S05]  /*0650*/  IMAD.WIDE R4, R37, R30, c[0x0][0x368] ;  /* 0x0000da0025047625 */ /* 0x000fca00078e021e */
[----:B------:R3:W5:Y:S01]  /*0660*/  LDG.E R9, [R4.64] ;  /* 0x0000000604097981 */ /* 0x000762000c1e1900 */
[----:B------:R-:W-:Y:S05]  /*0670*/  BRA `(.L_x_1844) ;  /* 0x0000004000007947 */ /* 0x000fea0003800000 */
.L_x_1843:
[----:B------:R-:W-:Y:S05]  /*0680*/  @!P2 BRA `(.L_x_1844) ;  /* 0x000000300000a947 */ /* 0x000fea0003800000 */
[----:B--2---:R2:W3:Y:S04]  /*0690*/  LDG.E R0, [R4.64] ;  /* 0x0000000604007981 */ /* 0x0044e8000c1e1900 */
[----:B--2---:R-:W3:Y:S02]  /*06a0*/  LDG.E R4, [R4.64+0x4] ;  /* 0x0000040604047981 */ /* 0x004ee4000c1e1900 */
[----:B---3--:R-:W-:Y:S02]  /*06b0*/  IADD3 R9, -R0, R4, RZ ;  /* 0x0000000400097210 */ /* 0x008fe40007ffe1ff */
.L_x_1844:
[----:B--2---:R4:W2:Y:S04]  /*06c0*/  LDL.LU R6, [R1+0xc0] ;  /* 0x0000c00001067983 */ /* 0x0048a80000300800 */
[----:B---3--:R3:W2:Y:S04]  /*06d0*/  @P3 LDG.E R5, [R2.64] ;  /* 0x0000000602053981 */ /* 0x0086a8000c1e1900 */
[----:B------:R3:W2:Y:S01]  /*06e0*/  @P3 LDG.E R4, [R2.64+0x4] ;  /* 0x0000040602043981 */ /* 0x0006a2000c1e1900 */
[----:B------:R-:W-:Y:S01]  /*06f0*/  ISETP.NE.U32.AND P0, PT, RZ, c[0x0][0x378], PT ;  /* 0x0000de00ff007a0c */ /* 0x000fe20003f05070 */
[----:B-----5:R-:W-:-:S03]  /*0700*/  IMAD.MOV.U32 R24, RZ, RZ, R9 ;  /* 0x000000ffff187224 */ /* 0x020fc600078e0009 */
[----:B------:R-:W-:-:S13]  /*0710*/  ISETP.NE.AND.EX P0, PT, RZ, c[0x0][0x37c], PT, P0 ;  /* 0x0000df00ff007a0c */ /* 0x000fda0003f05300 */
[----:B---3--:R-:W-:-:S05]  /*0720*/  @P0 IMAD.WIDE R2, R37, R30, c[0x0][0x378] ;  /* 0x0000de0025020625 */ /* 0x008fca00078e021e */
[----:B------:R3:W4:Y:S01]  /*0730*/  @P0 LDG.E R24, [R2.64] ;  /* 0x0000000602180981 */ /* 0x000722000c1e1900 */
[----:B------:R-:W-:Y:S02]  /*0740*/  IMAD.MOV.U32 R0, RZ, RZ, c[0x0][0x2c4] ;  /* 0x0000b100ff007624 */ /* 0x000fe400078e00ff */
[----:B------:R-:W-:-:S03]  /*0750*/  IMAD.IADD R10, R9, 0x1, -R10 ;  /* 0x00000001090a7824 */ /* 0x000fc600078e0a0a */
[----:B------:R-:W-:Y:S02]  /*0760*/  ISETP.NE.AND P0, PT, R0, 0x1, PT ;  /* 0x000000010000780c */ /* 0x000fe40003f05270 */
[----:B------:R-:W-:Y:S01]  /*0770*/  IADD3 R0, R12, 0x7f, RZ ;  /* 0x0000007f0c007810 */ /* 0x000fe20007ffe0ff */
[----:B------:R1:W-:Y:S10]  /*0780*/  STL [R1+0x5c], R10 ;  /* 0x00005c0a01007387 */ /* 0x0003f40000100800 */
[----:B---3--:R-:W-:-:S05]  /*0790*/  @P0 IMAD.HI.U32 R2, R0, c[0x0][0x2c8], RZ ;  /* 0x0000b20000020a27 */ /* 0x008fca00078e00ff */
[----:B------:R-:W-:Y:S01]  /*07a0*/  @P0 SHF.R.U32.HI R0, RZ, c[0x0][0x2cc], R2 ;  /* 0x0000b300ff000a19 */ /* 0x000fe20000011602 */
[----:B--2---:R-:W-:-:S04]  /*07b0*/  @P3 IMAD.IADD R6, R4, 0x1, -R5 ;  /* 0x0000000104063824 */ /* 0x004fc800078e0a05 */
[--C-:B------:R-:W-:Y:S01]  /*07c0*/  IMAD.IADD R7, R10, 0x1, R6.reuse ;  /* 0x000000010a077824 */ /* 0x100fe200078e0206 */
[----:B------:R1:W-:Y:S01]  /*07d0*/  STL [R1+0xc0], R6 ;  /* 0x0000c00601007387 */ /* 0x0003e20000100800 */
[----:B------:R-:W-:-:S03]  /*07e0*/  IMAD.MOV.U32 R34, RZ, RZ, R6 ;  /* 0x000000ffff227224 */ /* 0x000fc600078e0006 */
[----:B------:R-:W-:Y:S01]  /*07f0*/  IADD3 R0, R0, 0x40, R7 ;  /* 0x0000004000007810 */ /* 0x000fe20007ffe007 */
[----:B------:R1:W-:Y:S01]  /*0800*/  STL [R1+0xc4], R7 ;  /* 0x0000c40701007387 */ /* 0x0003e20000100800 */
[----:B------:R-:W-:-:S03]  /*0810*/  IADD3 R2, R7, 0x3f, RZ ;  /* 0x0000003f07027810 */ /* 0x000fc60007ffe0ff */
[----:B------:R-:W-:Y:S01]  /*0820*/  IMAD.IADD R0, R0, 0x1, -R11 ;  /* 0x0000000100007824 */ /* 0x000fe200078e0a0b */
[----:B------:R-:W-:Y:S01]  /*0830*/  SHF.R.S32.HI R3, RZ, 0x1f, R2 ;  /* 0x0000001fff037819 */ /* 0x000fe20000011402 */
[----:B------:R1:W-:Y:S03]  /*0840*/  STL.64 [R1+0x60], R6 ;  /* 0x0000600601007387 */ /* 0x0003e60000100a00 */
[----:B------:R-:W-:Y:S02]  /*0850*/  SHF.R.S32.HI R4, RZ, 0x1f, R0 ;  /* 0x0000001fff047819 */ /* 0x000fe40000011400 */
[----:B------:R-:W-:Y:S02]  /*0860*/  LEA.HI R2, R3, R2, RZ, 0x6 ;  /* 0x0000000203027211 */ /* 0x000fe400078f30ff */
[----:B------:R-:W-:Y:S02]  /*0870*/  LEA.HI R0, R4, R0, RZ, 0x6 ;  /* 0x0000000004007211 */ /* 0x000fe400078f30ff */
[----:B------:R-:W-:Y:S01]  /*0880*/  SHF.R.S32.HI R3, RZ, 0x6, R2 ;  /* 0x00000006ff037819 */ /* 0x000fe20000011402 */
[----:B------:R-:W-:Y:S01]  /*0890*/  IMAD.MOV R2, RZ, RZ, -R10 ;  /* 0x000000ffff027224 */ /* 0x000fe200078e0a0a */
[----:B------:R-:W-:Y:S01]  /*08a0*/  SHF.R.S32.HI R0, RZ, 0x6, R0 ;  /* 0x00000006ff007819 */ /* 0x000fe20000011400 */
[----:B----4-:R1:W-:Y:S03]  /*08b0*/  STL [R1+0x68], R24 ;  /* 0x0000681801007387 */ /* 0x0103e60000100800 */
[----:B------:R-:W-:-:S02]  /*08c0*/  IMNMX R0, R3, R0, PT ;  /* 0x0000000003007217 */ /* 0x000fc40003800200 */
[----:B------:R-:W-:-:S03]  /*08d0*/  IMNMX R2, RZ, R2, !PT ;  /* 0x00000002ff027217 */ /* 0x000fc60007800200 */
[----:B------:R-:W-:Y:S01]  /*08e0*/  IMAD R0, R0, 0x40, -R10 ;  /* 0x0000004000007824 */ /* 0x000fe200078e0a0a */
[----:B------:R-:W-:-:S04]  /*08f0*/  SHF.R.U32.HI R140, RZ, 0x6, R2 ;  /* 0x00000006ff8c7819 */ /* 0x000fc80000011602 */
[----:B------:R-:W-:Y:S01]  /*0900*/  IMNMX R0, R0, R6, PT ;  /* 0x0000000600007217 */ /* 0x000fe20003800200 */
[----:B------:R-:W-:-:S03]  /*0910*/  IMAD.MOV.U32 R4, RZ, RZ, R140 ;  /* 0x000000ffff047224 */ /* 0x000fc600078e008c */
[----:B------:R-:W-:-:S13]  /*0920*/  ISETP.GT.AND P0, PT, R0, R2, PT ;  /* 0x000000020000720c */ /* 0x000fda0003f04270 */
[----:B------:R-:W-:-:S04]  /*0930*/  @P0 IADD3 R0, R0, 0x3f, RZ ;  /* 0x0000003f00000810 */ /* 0x000fc80007ffe0ff */
[----:B------:R-:W-:-:S04]  /*0940*/  @P0 SHF.R.S32.HI R2, RZ, 0x1f, R0 ;  /* 0x0000001fff020819 */ /* 0x000fc80000011400 */
[----:B------:R-:W-:-:S04]  /*0950*/  @P0 LEA.HI R0, R2, R0, RZ, 0x6 ;  /* 0x0000000002000211 */ /* 0x000fc800078f30ff */
[----:B------:R-:W-:-:S04]  /*0960*/  @P0 SHF.R.S32.HI R4, RZ, 0x6, R0 ;  /* 0x00000006ff040819 */ /* 0x000fc80000011400 */
[----:B------:R-:W-:-:S13]  /*0970*/  ISETP.GT.AND P0, PT, R4, R140, PT ;  /* 0x0000008c0400720c */ /* 0x000fda0003f04270 */
[----:B------:R-:W-:Y:S05]  /*0980*/  @!P0 BRA `(.L_x_1845) ;  /* 0x00006f9000008947 */ /* 0x000fea0003800000 */
[----:B-1----:R-:W-:-:S04]  /*0990*/  ISETP.NE.U32.AND P0, PT, RZ, c[0x0][0x340], PT ;  /* 0x0000d000ff007a0c */ /* 0x002fc80003f05070 */
[----:B------:R-:W-:-:S13]  /*09a0*/  ISETP.NE.AND.EX P4, PT, RZ, c[0x0][0x344], PT, P0 ;  /* 0x0000d100ff007a0c */ /* 0x000fda0003f85300 */
[----:B------:R-:W-:-:S05]  /*09b0*/  @P4 IMAD.WIDE R2, R37, R30, c[0x0][0x340] ;  /* 0x0000d00025024625 */ /* 0x000fca00078e021e */
[----:B------:R1:W2:Y:S01]  /*09c0*/  @P4 LDG.E R29, [R2.64] ;  /* 0x00000006021d4981 */ /* 0x0002a2000c1e1900 */
[----:B------:R-:W-:Y:S01]  /*09d0*/  SHF.R.S32.HI R6, RZ, 0x1f, R15 ;  /* 0x0000001fff067819 */ /* 0x000fe2000001140f */
[----:B------:R-:W-:Y:S01]  /*09e0*/  IMAD.MOV.U32 R153, RZ, RZ, c[0x0][0x238] ;  /* 0x00008e00ff997624 */ /* 0x000fe200078e00ff */
[----:B------:R-:W-:Y:S01]  /*09f0*/  SHF.R.S32.HI R28, RZ, 0x1f, R37 ;  /* 0x0000001fff1c7819 */ /* 0x000fe20000011425 */
[----:B------:R-:W-:Y:S01]  /*0a00*/  IMAD.MOV.U32 R164, RZ, RZ, 0x6 ;  /* 0x00000006ffa47424 */ /* 0x000fe200078e00ff */
[----:B------:R-:W-:Y:S01]  /*0a10*/  LEA.HI R5, R6, R15, RZ, 0x3 ;  /* 0x0000000f06057211 */ /* 0x000fe200078f18ff */
[----:B------:R-:W-:Y:S01]  /*0a20*/  IMAD.MOV.U32 R31, RZ, RZ, c[0x0][0x23c] ;  /* 0x00008f00ff1f7624 */ /* 0x000fe200078e00ff */
[----:B------:R-:W-:Y:S01]  /*0a30*/  SEL R25, R28, RZ, !P3 ;  /* 0x000000ff1c197207 */ /* 0x000fe20005800000 */
[----:B------:R-:W-:Y:S01]  /*0a40*/  IMAD.IADD R150, R14, 0x1, R9 ;  /* 0x000000010e967824 */ /* 0x000fe200078e0209 */
[----:B------:R-:W-:Y:S01]  /*0a50*/  LOP3.LUT R0, R5, 0xfffffff8, RZ, 0xc0, !PT ;  /* 0xfffffff805007812 */ /* 0x000fe200078ec0ff */
[----:B------:R-:W-:Y:S01]  /*0a60*/  IMAD.SHL.U32 R27, R31, 0x20, RZ ;  /* 0x000000201f1b7824 */ /* 0x000fe200078e00ff */
[----:B------:R-:W-:Y:S01]  /*0a70*/  SHF.R.S32.HI R96, RZ, 0x3, R5 ;  /* 0x00000003ff607819 */ /* 0x000fe20000011405 */
[----:B------:R-:W-:Y:S01]  /*0a80*/  IMAD.WIDE.U32 R182, R35, c[0x0][0x210], RZ ;  /* 0x0000840023b67a25 */ /* 0x000fe200078e00ff */
[----:B------:R-:W-:Y:S01]  /*0a90*/  SEL R100, R37, RZ, !P3 ;  /* 0x000000ff25647207 */ /* 0x000fe20005800000 */
[----:B------:R-:W-:Y:S01]  /*0aa0*/  UMOV UR8, 0x30 ;  /* 0x0000003000087882 */ /* 0x000fe20000000000 */
[----:B------:R-:W-:Y:S01]  /*0ab0*/  IADD3 R91, R4, -0x1, RZ ;  /* 0xffffffff045b7810 */ /* 0x000fe20007ffe0ff */
[----:B------:R-:W-:Y:S01]  /*0ac0*/  IMAD.IADD R26, R15, 0x1, -R0 ;  /* 0x000000010f1a7824 */ /* 0x000fe200078e0a00 */
[----:B------:R-:W-:Y:S01]  /*0ad0*/  SHF.R.S32.HI R10, RZ, 0x1f, R96 ;  /* 0x0000001fff0a7819 */ /* 0x000fe20000011460 */
[----:B------:R-:W-:Y:S01]  /*0ae0*/  IMAD R0, R36, c[0x0][0x240], RZ ;  /* 0x0000900024007a24 */ /* 0x000fe200078e02ff */
[----:B------:R-:W-:Y:S01]  /*0af0*/  IADD3 R118, P0, R96, R13, RZ ;  /* 0x0000000d60767210 */ /* 0x000fe20007f1e0ff */
[----:B------:R-:W-:Y:S01]  /*0b00*/  IMAD.SHL.U32 R20, R26, 0x8, RZ ;  /* 0x000000081a147824 */ /* 0x000fe200078e00ff */
[----:B------:R-:W-:Y:S01]  /*0b10*/  SHF.L.U64.HI R172, R153, R164, c[0x0][0x23c] ;  /* 0x00008f0099ac7619 */ /* 0x000fe200000102a4 */
[----:B------:R-:W-:Y:S01]  /*0b20*/  IMAD R0, R35, c[0x0][0x244], R0 ;  /* 0x0000910023007a24 */ /* 0x000fe200078e0200 */
[----:B------:R-:W-:Y:S01]  /*0b30*/  LEA.HI.X.SX32 R119, R13, R10, 0x1, P0 ;  /* 0x0000000a0d777211 */ /* 0x000fe200000f0eff */
[----:B------:R-:W-:Y:S01]  /*0b40*/  IMAD R4, R91, -0x40, -R96 ;  /* 0xffffffc05b047824 */ /* 0x000fe200078e0a60 */
[--C-:B------:R-:W-:Y:S01]  /*0b50*/  SHF.R.S32.HI R21, RZ, 0x1f, R20.reuse ;  /* 0x0000001fff157819 */ /* 0x100fe20000011414 */
[C---:B------:R-:W-:Y:S01]  /*0b60*/  IMAD.WIDE.U32 R12, R153.reuse, 0x20, RZ ;  /* 0x00000020990c7825 */ /* 0x040fe200078e00ff */
[----:B------:R-:W-:Y:S01]  /*0b70*/  LEA.HI R6, R6, R15, RZ, 0x6 ;  /* 0x0000000f06067211 */ /* 0x000fe200078f30ff */
[----:B------:R-:W-:Y:S01]  /*0b80*/  ULDC UR5, c[0x0][0x284] ;  /* 0x0000a10000057ab9 */ /* 0x000fe20000000800 */
[----:B------:R-:W-:Y:S01]  /*0b90*/  SHF.L.U32 R180, R153, 0x6, RZ ;  /* 0x0000000699b47819 */ /* 0x000fe200000006ff */
[----:B-1----:R-:W-:Y:S01]  /*0ba0*/  IMAD.WIDE.U32 R2, R35, c[0x0][0x240], R20 ;  /* 0x0000900023027a25 */ /* 0x002fe200078e0014 */
[----:B------:R-:W-:Y:S01]  /*0bb0*/  SHF.R.S32.HI R5, RZ, 0x1f, R91 ;  /* 0x0000001fff057819 */ /* 0x000fe2000001145b */
[----:B------:R-:W-:Y:S01]  /*0bc0*/  ULDC UR4, c[0x0][0x294] ;  /* 0x0000a50000047ab9 */ /* 0x000fe20000000800 */
[C---:B------:R-:W-:Y:S01]  /*0bd0*/  IADD3 R92, R20.reuse, 0x40, RZ ;  /* 0x00000040145c7810 */ /* 0x040fe20007ffe0ff */
[----:B------:R-:W-:Y:S01]  /*0be0*/  IMAD.IADD R3, R3, 0x1, R0 ;  /* 0x0000000103037824 */ /* 0x000fe200078e0200 */
[----:B------:R-:W-:Y:S01]  /*0bf0*/  ISETP.GE.AND P6, PT, R20, c[0x0][0x1d4], PT ;  /* 0x0000750014007a0c */ /* 0x000fe20003fc6270 */
[----:B------:R-:W-:Y:S01]  /*0c00*/  IMAD R0, R25, c[0x0][0x248], RZ ;  /* 0x0000920019007a24 */ /* 0x000fe200078e02ff */
[----:B------:R-:W-:Y:S01]  /*0c10*/  ISETP.GE.AND P5, PT, R92, c[0x0][0x1d4], PT ;  /* 0x000075005c007a0c */ /* 0x000fe20003fa6270 */
[----:B------:R-:W-:Y:S01]  /*0c20*/  IMAD.WIDE.U32 R2, R100, c[0x0][0x248], R2 ;  /* 0x0000920064027a25 */ /* 0x000fe200078e0002 */
[----:B------:R-:W-:Y:S01]  /*0c30*/  SHF.L.U32 R32, R26, 0x2, RZ ;  /* 0x000000021a207819 */ /* 0x000fe200000006ff */
[----:B------:R-:W-:Y:S01]  /*0c40*/  UIMAD UR5, UR8, UR5, URZ ;  /* 0x00000005080572a4 */ /* 0x000fe2000f8e023f */
[----:B------:R-:W-:Y:S01]  /*0c50*/  IADD3 R162, R96, 0x10, RZ ;  /* 0x0000001060a27810 */ /* 0x000fe20007ffe0ff */
[----:B------:R-:W-:Y:S01]  /*0c60*/  IMAD R0, R100, c[0x0][0x24c], R0 ;  /* 0x0000930064007a24 */ /* 0x000fe200078e0200 */
[----:B------:R-:W-:Y:S01]  /*0c70*/  SHF.R.S32.HI R33, RZ, 0x1f, R32 ;  /* 0x0000001fff217819 */ /* 0x000fe20000011420 */
[----:B------:R-:W-:Y:S01]  /*0c80*/  IMAD.IADD R8, R4, 0x1, R34 ;  /* 0x0000000104087824 */ /* 0x000fe200078e0222 */
[C---:B------:R-:W-:Y:S01]  /*0c90*/  IADD3 R160, R96.reuse, 0x30, RZ ;  /* 0x0000003060a07810 */ /* 0x040fe20007ffe0ff */
[----:B------:R-:W-:Y:S01]  /*0ca0*/  IMAD.IADD R3, R3, 0x1, R0 ;  /* 0x0000000103037824 */ /* 0x000fe200078e0200 */
[----:B------:R-:W-:Y:S01]  /*0cb0*/  IADD3 R161, R96, 0x20, RZ ;  /* 0x0000002060a17810 */ /* 0x000fe20007ffe0ff */
[----:B------:R-:W-:Y:S01]  /*0cc0*/  IMAD R0, R119, c[0x0][0x238], RZ ;  /* 0x00008e0077007a24 */ /* 0x000fe200078e02ff */
[----:B------:R-:W-:Y:S01]  /*0cd0*/  ISETP.GE.AND P0, PT, R8, 0x11, PT ;  /* 0x000000110800780c */ /* 0x000fe20003f06270 */
[----:B------:R-:W-:Y:S01]  /*0ce0*/  IMAD.WIDE.U32 R132, R118, c[0x0][0x238], R2 ;  /* 0x00008e0076847a25 */ /* 0x000fe200078e0002 */
[----:B------:R-:W-:Y:S01]  /*0cf0*/  ISETP.GE.AND P1, PT, R8, 0x1, PT ;  /* 0x000000010800780c */ /* 0x000fe20003f26270 */
[----:B------:R-:W-:Y:S01]  /*0d00*/  UIMAD UR4, UR8, UR4, URZ ;  /* 0x00000004080472a4 */ /* 0x000fe2000f8e023f */
[----:B------:R-:W-:Y:S01]  /*0d10*/  SHF.R.S32.HI R82, RZ, 0x1f, R92 ;  /* 0x0000001fff527819 */ /* 0x000fe2000001145c */
[----:B------:R-:W-:Y:S01]  /*0d20*/  IMAD R0, R118, c[0x0][0x23c], R0 ;  /* 0x00008f0076007a24 */ /* 0x000fe200078e0200 */
[----:B------:R-:W-:Y:S01]  /*0d30*/  MOV R158, 0x5 ;  /* 0x00000005009e7802 */ /* 0x000fe20000000f00 */
[----:B------:R-:W-:Y:S01]  /*0d40*/  IMAD R2, R172, R91, RZ ;  /* 0x0000005bac027224 */ /* 0x000fe200078e02ff */
[----:B------:R-:W-:Y:S01]  /*0d50*/  LEA.HI R82, R82, R92, RZ, 0x3 ;  /* 0x0000005c52527211 */ /* 0x000fe200078f18ff */
[----:B------:R-:W-:Y:S01]  /*0d60*/  IMAD.IADD R129, R133, 0x1, R0 ;  /* 0x0000000185817824 */ /* 0x000fe200078e0200 */
[----:B------:R-:W-:Y:S01]  /*0d70*/  P2R R151, PR, RZ, 0x20 ;  /* 0x00000020ff977803 */ /* 0x000fe20000000000 */
[----:B------:R-:W-:Y:S01]  /*0d80*/  IMAD.MOV.U32 R128, RZ, RZ, R132 ;  /* 0x000000ffff807224 */ /* 0x000fe200078e0084 */
[----:B------:R-:W-:Y:S01]  /*0d90*/  LOP3.LUT R82, R82, 0xfffffff8, RZ, 0xc0, !PT ;  /* 0xfffffff852527812 */ /* 0x000fe200078ec0ff */
[----:B------:R-:W-:Y:S01]  /*0da0*/  IMAD.SHL.U32 R3, R96, 0x40, RZ ;  /* 0x0000004060037824 */ /* 0x000fe200078e00ff */
[----:B------:R-:W-:Y:S01]  /*0db0*/  P2R R152, PR, RZ, 0x40 ;  /* 0x00000040ff987803 */ /* 0x000fe20000000000 */
[----:B------:R-:W-:Y:S01]  /*0dc0*/  IMAD.SHL.U32 R0, R6, 0x8, RZ ;  /* 0x0000000806007824 */ /* 0x000fe200078e00ff */
[----:B------:R-:W-:Y:S01]  /*0dd0*/  SHF.R.S32.HI R93, RZ, 0x1f, R82 ;  /* 0x0000001fff5d7819 */ /* 0x000fe20000011452 */
[-C--:B------:R-:W-:Y:S01]  /*0de0*/  IMAD R2, R5, R180.reuse, R2 ;  /* 0x000000b405027224 */ /* 0x080fe200078e0202 */
[----:B------:R-:W-:Y:S01]  /*0df0*/  LOP3.LUT R130, R3, 0x1c0, RZ, 0xc0, !PT ;  /* 0x000001c003827812 */ /* 0x000fe200078ec0ff */
[----:B------:R-:W-:Y:S01]  /*0e00*/  IMAD.WIDE.U32 R18, R91, R180, R128 ;  /* 0x000000b45b127225 */ /* 0x000fe200078e0080 */
[----:B------:R-:W-:-:S02]  /*0e10*/  LOP3.LUT R136, R0, 0xfffffe00, RZ, 0xc0, !PT ;  /* 0xfffffe0000887812 */ /* 0x000fc400078ec0ff */
[----:B------:R-:W-:Y:S01]  /*0e20*/  LOP3.LUT R74, R130, 0x38, R20, 0xf8, !PT ;  /* 0x00000038824a7812 */ /* 0x000fe200078ef814 */
[----:B------:R-:W-:Y:S01]  /*0e30*/  IMAD.IADD R27, R13, 0x1, R27 ;  /* 0x000000010d1b7824 */ /* 0x000fe200078e021b */
[----:B------:R-:W-:Y:S01]  /*0e40*/  IADD3 R3, R19, R2, RZ ;  /* 0x0000000213037210 */ /* 0x000fe20007ffe0ff */
[C---:B------:R-:W-:Y:S01]  /*0e50*/  IMAD.WIDE.U32 R16, R96.reuse, c[0x0][0x290], R32 ;  /* 0x0000a40060107a25 */ /* 0x040fe200078e0020 */
[C---:B------:R-:W-:Y:S02]  /*0e60*/  @P0 LEA R0, P2, R153.reuse, R18, 0x4 ;  /* 0x0000001299000211 */ /* 0x040fe400078420ff */
[----:B------:R-:W-:Y:S01]  /*0e70*/  SHF.R.U32.HI R173, RZ, 0x3, R130 ;  /* 0x00000003ffad7819 */ /* 0x000fe20000011682 */
[----:B------:R-:W-:Y:S01]  /*0e80*/  IMAD.WIDE.U32 R22, R96, c[0x0][0x290], R20 ;  /* 0x0000a40060167a25 */ /* 0x000fe200078e0014 */
[----:B------:R-:W-:Y:S02]  /*0e90*/  @P1 LEA R6, P3, R18, c[0x0][0x220], 0x1 ;  /* 0x0000880012061a11 */ /* 0x000fe400078608ff */
[----:B------:R-:W-:Y:S01]  /*0ea0*/  @P0 LEA.HI.X R2, R153, R3, R31, 0x4, P2 ;  /* 0x0000000399020211 */ /* 0x000fe200010f241f */
[----:B------:R-:W-:Y:S01]  /*0eb0*/  IMAD.WIDE.U32 R184, R35, c[0x0][0x1e8], RZ ;  /* 0x00007a0023b87a25 */ /* 0x000fe200078e00ff */
[----:B------:R-:W-:-:S02]  /*0ec0*/  ISETP.GE.AND P2, PT, R8, 0x21, PT ;  /* 0x000000210800780c */ /* 0x000fc40003f46270 */
[----:B------:R-:W-:Y:S01]  /*0ed0*/  LOP3.LUT R74, R136, R74, R173, 0xf6, !PT ;  /* 0x0000004a884a7212 */ /* 0x000fe200078ef6ad */
[----:B------:R-:W-:Y:S01]  /*0ee0*/  IMAD.MOV.U32 R186, RZ, RZ, c[0x0][0x2b8] ;  /* 0x0000ae00ffba7624 */ /* 0x000fe200078e00ff */
[----:B------:R-:W-:Y:S01]  /*0ef0*/  @P1 LEA.HI.X R7, R18, c[0x0][0x224], R3, 0x1, P3 ;  /* 0x0000890012071a11 */ /* 0x000fe200018f0c03 */
[----:B------:R-:W-:Y:S01]  /*0f00*/  IMAD.MOV.U32 R181, RZ, RZ, c[0x0][0x27c] ;  /* 0x00009f00ffb57624 */ /* 0x000fe200078e00ff */
[----:B------:R-:W-:Y:S01]  /*0f10*/  @P0 LEA R4, P3, R0, c[0x0][0x220], 0x1 ;  /* 0x0000880000040a11 */ /* 0x000fe200078608ff */
[----:B------:R-:W-:Y:S02]  /*0f20*/  IMAD.SHL.U32 R74, R74, 0x2, RZ ;  /* 0x000000024a4a7824 */ /* 0x000fe400078e00ff */
[----:B------:R-:W-:Y:S01]  /*0f30*/  IMAD.MOV.U32 R154, RZ, RZ, c[0x0][0x27c] ;  /* 0x00009f00ff9a7624 */ /* 0x000fe200078e00ff */
[----:B------:R-:W-:Y:S01]  /*0f40*/  @P0 LEA.HI.X R5, R0, c[0x0][0x224], R2, 0x1, P3 ;  /* 0x0000890000050a11 */ /* 0x000fe200018f0c02 */
[----:B------:R-:W-:Y:S01]  /*0f50*/  IMAD R2, R36, c[0x0][0x260], RZ ;  /* 0x0000980024027a24 */ /* 0x000fe200078e02ff */
[----:B------:R-:W-:Y:S01]  /*0f60*/  @!PT LDS RZ, [RZ] ;  /* 0x00000000fffff984 */ /* 0x000fe20000000800 */
[----:B------:R-:W-:Y:S01]  /*0f70*/  @!PT LDS RZ, [RZ] ;  /* 0x00000000fffff984 */ /* 0x000fe20000000800 */
[----:B------:R-:W-:Y:S01]  /*0f80*/  @!PT LDS RZ, [RZ] ;  /* 0x00000000fffff984 */ /* 0x000fe20000000800 */
[----:B------:R1:W-:Y:S01]  /*0f90*/  @P1 LDGSTS.E.BYPASS.LTC128B.128 [R74+0x4100], [R6.64], !P6 ;  /* 0x04100000064a1fae */ /* 0x0003e2000f101d46 */
[----:B------:R-:W-:Y:S01]  /*0fa0*/  IADD3 R124, P3, R12, 0x80, RZ ;  /* 0x000000800c7c7810 */ /* 0x000fe20007f7e0ff */
[----:B------:R-:W-:-:S02]  /*0fb0*/  IMAD.SHL.U32 R155, R153, 0x20, RZ ;  /* 0x00000020999b7824 */ /* 0x000fc400078e00ff */
[----:B------:R1:W-:Y:S01]  /*0fc0*/  @P1 LDGSTS.E.BYPASS.LTC128B.128 [R74+0x6100], [R6.64+0x80], !P5 ;  /* 0x06100080064a1fae */ /* 0x0003e2000e901d46 */
[----:B------:R-:W-:Y:S01]  /*0fd0*/  IMAD R2, R35, c[0x0][0x264], R2 ;  /* 0x0000990023027a24 */ /* 0x000fe200078e0202 */
[----:B------:R-:W-:Y:S01]  /*0fe0*/  @P2 IADD3 R0, P1, R18, R12, RZ ;  /* 0x0000000c12002210 */ /* 0x000fe20007f3e0ff */
[----:B------:R-:W-:Y:S01]  /*0ff0*/  IMAD.IADD R146, R34, 0x1, -R96 ;  /* 0x0000000122927824 */ /* 0x000fe200078e0a60 */
[----:B------:R3:W-:Y:S01]  /*1000*/  @P0 LDGSTS.E.BYPASS.LTC128B.128 [R74+0x4900], [R4.64], !P6 ;  /* 0x04900000044a0fae */ /* 0x0007e2000f101d46 */
[----:B------:R-:W-:Y:S01]  /*1010*/  IMAD.SHL.U32 R154, R154, 0x2, RZ ;  /* 0x000000029a9a7824 */ /* 0x000fe200078e00ff */
[----:B------:R-:W-:Y:S01]  /*1020*/  IADD3 R34, R32, 0x20, RZ ;  /* 0x0000002020227810 */ /* 0x000fe20007ffe0ff */
[----:B------:R-:W-:Y:S01]  /*1030*/  IMAD.X R121, RZ, RZ, R27, P3 ;  /* 0x000000ffff797224 */ /* 0x000fe200018e061b */
[----:B------:R3:W-:Y:S01]  /*1040*/  @P0 LDGSTS.E.BYPASS.LTC128B.128 [R74+0x6900], [R4.64+0x80], !P5 ;  /* 0x06900080044a0fae */ /* 0x0007e2000e901d46 */
[----:B------:R-:W-:Y:S01]  /*1050*/  ISETP.GT.AND P0, PT, R8, 0x30, PT ;  /* 0x000000300800780c */ /* 0x000fe20003f04270 */
[----:B------:R-:W-:-:S04]  /*1060*/  IMAD.WIDE.U32 R8, R96, c[0x0][0x280], R32 ;  /* 0x0000a00060087a25 */ /* 0x000fc800078e0020 */
[----:B------:R-:W-:Y:S02]  /*1070*/  IMAD.MOV.U32 R12, RZ, RZ, R8 ;  /* 0x000000ffff0c7224 */ /* 0x000fe400078e0008 */
[----:B------:R-:W-:Y:S02]  /*1080*/  IMAD.MOV.U32 R8, RZ, RZ, R22 ;  /* 0x000000ffff087224 */ /* 0x000fe400078e0016 */
[----:B------:R-:W-:Y:S02]  /*1090*/  IMAD R120, R26, 0x10, R96 ;  /* 0x000000101a787824 */ /* 0x000fe400078e0260 */
[----:B-1----:R-:W-:-:S04]  /*10a0*/  IMAD.WIDE.U32 R6, R35, c[0x0][0x260], R20 ;  /* 0x0000980023067a25 */ /* 0x002fc800078e0014 */
[----:B---3--:R-:W-:Y:S02]  /*10b0*/  IMAD.IADD R5, R7, 0x1, R2 ;  /* 0x0000000107057824 */ /* 0x008fe400078e0202 */
[----:B------:R-:W-:Y:S01]  /*10c0*/  @P2 IMAD.X R7, R27, 0x1, R3, P1 ;  /* 0x000000011b072824 */ /* 0x000fe200008e0603 */
[----:B------:R-:W-:Y:S01]  /*10d0*/  @P2 LEA R14, P1, R0, c[0x0][0x220], 0x1 ;  /* 0x00008800000e2a11 */ /* 0x000fe200078208ff */
[----:B------:R-:W-:Y:S02]  /*10e0*/  IMAD R2, R10, c[0x0][0x280], RZ ;  /* 0x0000a0000a027a24 */ /* 0x000fe400078e02ff */
[----:B------:R-:W-:Y:S01]  /*10f0*/  IMAD.MOV.U32 R4, RZ, RZ, R6 ;  /* 0x000000ffff047224 */ /* 0x000fe200078e0006 */
[----:B------:R-:W-:Y:S01]  /*1100*/  @P2 LEA.HI.X R15, R0, c[0x0][0x224], R7, 0x1, P1 ;  /* 0x00008900000f2a11 */ /* 0x000fe200008f0c07 */
[----:B------:R-:W-:Y:S01]  /*1110*/  IMAD R0, R10, c[0x0][0x290], RZ ;  /* 0x0000a4000a007a24 */ /* 0x000fe200078e02ff */
[----:B------:R-:W-:Y:S01]  /*1120*/  ISETP.GE.AND P1, PT, R20, c[0x0][0x27c], PT ;  /* 0x00009f0014007a0c */ /* 0x000fe20003f26270 */
[----:B------:R-:W-:-:S02]  /*1130*/  IMAD R2, R96, c[0x0][0x284], R2 ;  /* 0x0000a10060027a24 */ /* 0x000fc400078e0202 */
[C---:B------:R-:W-:Y:S01]  /*1140*/  IMAD.WIDE.U32 R6, R96.reuse, c[0x0][0x280], R20 ;  /* 0x0000a00060067a25 */ /* 0x040fe200078e0014 */
[----:B------:R-:W-:Y:S01]  /*1150*/  SEL R10, RZ, c[0x0][0x27c], !P1 ;  /* 0x00009f00ff0a7a07 */ /* 0x000fe20004800000 */
[----:B------:R1:W-:Y:S01]  /*1160*/  @P2 LDGSTS.E.BYPASS.LTC128B.128 [R74+0x5100], [R14.64], !P6 ;  /* 0x051000000e4a2fae */ /* 0x0003e2000f101d46 */
[----:B------:R-:W-:Y:S01]  /*1170*/  P2R R149, PR, RZ, 0x2 ;  /* 0x00000002ff957803 */ /* 0x000fe20000000000 */
[----:B------:R-:W-:Y:S02]  /*1180*/  IMAD R0, R96, c[0x0][0x294], R0 ;  /* 0x0000a50060007a24 */ /* 0x000fe400078e0200 */
[----:B------:R-:W-:Y:S01]  /*1190*/  IMAD.IADD R13, R9, 0x1, R2 ;  /* 0x00000001090d7824 */ /* 0x000fe200078e0202 */
[----:B------:R1:W-:Y:S01]  /*11a0*/  @P2 LDGSTS.E.BYPASS.LTC128B.128 [R74+0x7100], [R14.64+0x80], !P5 ;  /* 0x071000800e4a2fae */ /* 0x0003e2000e901d46 */
[----:B------:R-:W-:Y:S01]  /*11b0*/  IMAD.IADD R11, R2, 0x1, R7 ;  /* 0x00000001020b7824 */ /* 0x000fe200078e0207 */
[----:B------:R-:W-:Y:S01]  /*11c0*/  IADD3 R7, R17, R0, RZ ;  /* 0x0000000011077210 */ /* 0x000fe20007ffe0ff */
[----:B------:R-:W-:-:S02]  /*11d0*/  IMAD.IADD R2, R20, 0x1, R10 ;  /* 0x0000000114027824 */ /* 0x000fc400078e020a */
[----:B------:R-:W-:Y:S02]  /*11e0*/  IMAD.IADD R9, R0, 0x1, R23 ;  /* 0x0000000100097824 */ /* 0x000fe400078e0217 */
[----:B------:R-:W-:Y:S01]  /*11f0*/  IMAD.MOV.U32 R10, RZ, RZ, R6 ;  /* 0x000000ffff0a7224 */ /* 0x000fe200078e0006 */
[----:B------:R-:W-:Y:S01]  /*1200*/  SHF.R.S32.HI R0, RZ, 0x1f, R2 ;  /* 0x0000001fff007819 */ /* 0x000fe20000011402 */
[----:B------:R-:W-:Y:S02]  /*1210*/  IMAD.MOV.U32 R6, RZ, RZ, R16 ;  /* 0x000000ffff067224 */ /* 0x000fe400078e0010 */
[----:B------:R-:W-:Y:S01]  /*1220*/  IMAD R17, R25, c[0x0][0x268], RZ ;  /* 0x00009a0019117a24 */ /* 0x000fe200078e02ff */
[-C--:B------:R-:W-:Y:S01]  /*1230*/  LEA.HI R16, R0, R2.reuse, RZ, 0x3 ;  /* 0x0000000200107211 */ /* 0x080fe200078f18ff */
[----:B------:R-:W-:Y:S01]  /*1240*/  IMAD.WIDE.U32 R102, R24, c[0x0][0x290], R8 ;  /* 0x0000a40018667a25 */ /* 0x000fe200078e0008 */
[----:B------:R-:W-:Y:S02]  /*1250*/  LEA.HI R19, R0, R2, RZ, 0x6 ;  /* 0x0000000200137211 */ /* 0x000fe400078f30ff */
[----:B------:R-:W-:Y:S01]  /*1260*/  SHF.R.S32.HI R0, RZ, 0x1f, R24 ;  /* 0x0000001fff007819 */ /* 0x000fe20000011418 */
[C---:B------:R-:W-:Y:S01]  /*1270*/  IMAD R17, R100.reuse, c[0x0][0x26c], R17 ;  /* 0x00009b0064117a24 */ /* 0x040fe200078e0211 */
[----:B------:R-:W-:Y:S01]  /*1280*/  @P0 MOV R2, R18 ;  /* 0x0000001200020202 */ /* 0x000fe20000000f00 */
[----:B------:R-:W-:Y:S01]  /*1290*/  IMAD.WIDE.U32 R100, R100, c[0x0][0x268], R4 ;  /* 0x00009a0064647a25 */ /* 0x000fe200078e0004 */
[----:B------:R-:W-:-:S02]  /*12a0*/  SHF.R.S32.HI R8, RZ, 0x1f, R160 ;  /* 0x0000001fff087819 */ /* 0x000fc400000114a0 */
[----:B------:R-:W-:Y:S01]  /*12b0*/  LOP3.LUT R94, R16, 0xfffffff8, RZ, 0xc0, !PT ;  /* 0xfffffff8105e7812 */ /* 0x000fe200078ec0ff */
[C---:B------:R-:W-:Y:S01]  /*12c0*/  IMAD R5, R0.reuse, c[0x0][0x280], RZ ;  /* 0x0000a00000057a24 */ /* 0x040fe200078e02ff */
[----:B------:R-:W-:Y:S01]  /*12d0*/  SHF.R.S32.HI R115, RZ, 0x3, R16 ;  /* 0x00000003ff737819 */ /* 0x000fe20000011410 */
[----:B------:R-:W-:Y:S01]  /*12e0*/  IMAD R4, R0, c[0x0][0x290], RZ ;  /* 0x0000a40000047a24 */ /* 0x000fe200078e02ff */
[----:B------:R-:W-:Y:S01]  /*12f0*/  IADD3 R99, R101, R17, RZ ;  /* 0x0000001165637210 */ /* 0x000fe20007ffe0ff */
[----:B------:R-:W-:Y:S01]  /*1300*/  @P0 IMAD R0, R31, 0x30, RZ ;  /* 0x000000301f000824 */ /* 0x000fe200078e02ff */
[----:B------:R-:W-:Y:S01]  /*1310*/  SHF.R.S32.HI R114, RZ, 0x1f, R94 ;  /* 0x0000001fff727819 */ /* 0x000fe2000001145e */
[C---:B------:R-:W-:Y:S01]  /*1320*/  @P0 IMAD.WIDE.U32 R2, R153.reuse, 0x30, R2 ;  /* 0x0000003099020825 */ /* 0x040fe200078e0002 */
[----:B------:R-:W-:-:S03]  /*1330*/  SHF.L.U64.HI R153, R153, R158, c[0x0][0x23c] ;  /* 0x00008f0099997619 */ /* 0x000fc6000001029e */
[----:B------:R-:W-:Y:S01]  /*1340*/  IMAD R110, R24, c[0x0][0x294], R4 ;  /* 0x0000a500186e7a24 */ /* 0x000fe200078e0204 */
[----:B------:R-:W-:Y:S01]  /*1350*/  @P0 LEA R4, P1, R2, c[0x0][0x220], 0x1 ;  /* 0x0000880002040a11 */ /* 0x000fe200078208ff */
[----:B------:R-:W-:Y:S02]  /*1360*/  @P0 IMAD.IADD R0, R3, 0x1, R0 ;  /* 0x0000000103000824 */ /* 0x000fe400078e0200 */
[C---:B------:R-:W-:Y:S02]  /*1370*/  IMAD R111, R24.reuse, c[0x0][0x284], R5 ;  /* 0x0000a100186f7a24 */ /* 0x040fe400078e0205 */
[----:B------:R-:W-:Y:S01]  /*1380*/  IMAD.WIDE.U32 R106, R24, c[0x0][0x290], R6 ;  /* 0x0000a400186a7a25 */ /* 0x000fe200078e0006 */
[----:B------:R-:W-:Y:S02]  /*1390*/  @P0 LEA.HI.X R5, R2, c[0x0][0x224], R0, 0x1, P1 ;  /* 0x0000890002050a11 */ /* 0x000fe400008f0c00 */
[----:B------:R-:W-:Y:S01]  /*13a0*/  SHF.R.S32.HI R7, RZ, 0x1f, R162 ;  /* 0x0000001fff077819 */ /* 0x000fe200000114a2 */
[----:B------:R-:W-:Y:S01]  /*13b0*/  IMAD.SHL.U32 R0, R162, 0x40, RZ ;  /* 0x00000040a2007824 */ /* 0x000fe200078e00ff */
[----:B------:R-:W-:Y:S01]  /*13c0*/  SHF.R.S32.HI R2, RZ, 0x1f, R161 ;  /* 0x0000001fff027819 */ /* 0x000fe200000114a1 */
[----:B------:R-:W-:Y:S01]  /*13d0*/  IMAD.SHL.U32 R3, R161, 0x40, RZ ;  /* 0x00000040a1037824 */ /* 0x000fe200078e00ff */
[----:B------:R-:W-:Y:S01]  /*13e0*/  LEA.HI R7, R7, R162, RZ, 0x3 ;  /* 0x000000a207077211 */ /* 0x000fe200078f18ff */
[----:B------:R-:W-:Y:S01]  /*13f0*/  IMAD.SHL.U32 R6, R160, 0x40, RZ ;  /* 0x00000040a0067824 */ /* 0x000fe200078e00ff */
[----:B------:R-:W-:Y:S01]  /*1400*/  LOP3.LUT R127, R0, 0x1c0, RZ, 0xc0, !PT ;  /* 0x000001c0007f7812 */ /* 0x000fe200078ec0ff */
[----:B------:R3:W-:Y:S01]  /*1410*/  @P0 LDGSTS.E.BYPASS.LTC128B.128 [R74+0x5900], [R4.64], !P6 ;  /* 0x05900000044a0fae */ /* 0x0007e2000f101d46 */
[----:B------:R-:W-:Y:S01]  /*1420*/  LEA.HI R0, R8, R160, RZ, 0x3 ;  /* 0x000000a008007211 */ /* 0x000fe200078f18ff */
[----:B------:R-:W-:Y:S01]  /*1430*/  IMAD.WIDE.U32 R104, R24, c[0x0][0x280], R10 ;  /* 0x0000a00018687a25 */ /* 0x000fe200078e000a */
[----:B------:R-:W-:Y:S01]  /*1440*/  LEA.HI R2, R2, R161, RZ, 0x3 ;  /* 0x000000a102027211 */ /* 0x000fe200078f18ff */
[----:B------:R3:W-:Y:S01]  /*1450*/  @P0 LDGSTS.E.BYPASS.LTC128B.128 [R74+0x7900], [R4.64+0x80], !P5 ;  /* 0x07900080044a0fae */ /* 0x0007e2000e901d46 */
[----:B------:R-:W-:Y:S01]  /*1460*/  LOP3.LUT R126, R3, 0x1c0, RZ, 0xc0, !PT ;  /* 0x000001c0037e7812 */ /* 0x000fe200078ec0ff */
[----:B------:R-:W-:Y:S01]  /*1470*/  IMAD.SHL.U32 R0, R0, 0x40, RZ ;  /* 0x0000004000007824 */ /* 0x000fe200078e00ff */
[----:B------:R-:W-:Y:S01]  /*1480*/  SHF.L.U32 R2, R2, 0x6, RZ ;  /* 0x0000000602027819 */ /* 0x000fe200000006ff */
[----:B------:R-:W-:Y:S01]  /*1490*/  IMAD.SHL.U32 R3, R7, 0x40, RZ ;  /* 0x0000004007037824 */ /* 0x000fe200078e00ff */
[----:B------:R-:W-:Y:S01]  /*14a0*/  LOP3.LUT R125, R6, 0x1c0, RZ, 0xc0, !PT ;  /* 0x000001c0067d7812 */ /* 0x000fe200078ec0ff */
[----:B------:R-:W0:Y:S01]  /*14b0*/  LDGDEPBAR ;  /* 0x00000000000079af */ /* 0x000e220000000000 */
[----:B------:R-:W-:Y:S01]  /*14c0*/  LOP3.LUT R137, R0, 0xfffffe00, RZ, 0xc0, !PT ;  /* 0xfffffe0000897812 */ /* 0x000fe200078ec0ff */
[----:B------:R-:W-:Y:S01]  /*14d0*/  IMAD.SHL.U32 R0, R19, 0x40, RZ ;  /* 0x0000004013007824 */ /* 0x000fe200078e00ff */
[----:B------:R-:W-:Y:S01]  /*14e0*/  LOP3.LUT R139, R3, 0xfffffe00, RZ, 0xc0, !PT ;  /* 0xfffffe00038b7812 */ /* 0x000fe200078ec0ff */
[----:B------:R-:W-:Y:S01]  /*14f0*/  IMAD.MOV.U32 R10, RZ, RZ, c[0x0][0x280] ;  /* 0x0000a000ff0a7624 */ /* 0x000fe200078e00ff */
[----:B------:R-:W-:Y:S01]  /*1500*/  LOP3.LUT R138, R2, 0xfffffe00, RZ, 0xc0, !PT ;  /* 0xfffffe00028a7812 */ /* 0x000fe200078ec0ff */
[----:B------:R-:W-:Y:S01]  /*1510*/  IMAD.WIDE.U32 R108, R24, c[0x0][0x280], R12 ;  /* 0x0000a000186c7a25 */ /* 0x000fe200078e000c */
[----:B------:R-:W-:-:S02]  /*1520*/  LOP3.LUT R3, R130, 0x38, R16, 0xf8, !PT ;  /* 0x0000003882037812 */ /* 0x000fc400078ef810 */
[----:B------:R-:W-:Y:S01]  /*1530*/  SHF.R.U32.HI R171, RZ, 0x3, R127 ;  /* 0x00000003ffab7819 */ /* 0x000fe2000001167f */
[----:B------:R-:W-:Y:S01]  /*1540*/  IMAD.WIDE.U32 R168, R10, 0x30, RZ ;  /* 0x000000300aa87825 */ /* 0x000fe200078e00ff */
[----:B------:R-:W-:Y:S02]  /*1550*/  LOP3.LUT R2, R127, 0x38, R16, 0xf8, !PT ;  /* 0x000000387f027812 */ /* 0x000fe400078ef810 */
[----:B------:R-:W-:Y:S01]  /*1560*/  SHF.R.U32.HI R170, RZ, 0x3, R126 ;  /* 0x00000003ffaa7819 */ /* 0x000fe2000001167e */
[----:B------:R-:W-:Y:S01]  /*1570*/  IMAD.IADD R113, R109, 0x1, R111 ;  /* 0x000000016d717824 */ /* 0x000fe200078e026f */
[----:B------:R-:W-:Y:S01]  /*1580*/  SHF.R.U32.HI R165, RZ, 0x3, R125 ;  /* 0x00000003ffa57819 */ /* 0x000fe2000001167d */
[----:B------:R-:W-:Y:S01]  /*1590*/  IMAD.IADD R112, R107, 0x1, R110 ;  /* 0x000000016b707824 */ /* 0x000fe200078e026e */
[--C-:B------:R-:W-:Y:S01]  /*15a0*/  LOP3.LUT R7, R126, 0x38, R16.reuse, 0xf8, !PT ;  /* 0x000000387e077812 */ /* 0x100fe200078ef810 */
[C---:B------:R-:W-:Y:S01]  /*15b0*/  IMAD.SHL.U32 R178, R10.reuse, 0x40, RZ ;  /* 0x000000400ab27824 */ /* 0x040fe200078e00ff */
[----:B------:R-:W-:Y:S01]  /*15c0*/  LOP3.LUT R9, R125, 0x38, R16, 0xf8, !PT ;  /* 0x000000387d097812 */ /* 0x000fe200078ef810 */
[----:B------:R-:W-:Y:S01]  /*15d0*/  IMAD.SHL.U32 R179, R10, 0x10, RZ ;  /* 0x000000100ab37824 */ /* 0x000fe200078e00ff */
[----:B------:R-:W-:Y:S01]  /*15e0*/  LOP3.LUT R0, R0, 0xfffff000, RZ, 0xc0, !PT ;  /* 0xfffff00000007812 */ /* 0x000fe200078ec0ff */
[----:B---3--:R-:W-:Y:S01]  /*15f0*/  IMAD R4, R36, c[0x0][0x1e8], RZ ;  /* 0x00007a0024047a24 */ /* 0x008fe200078e02ff */
[----:B------:R-:W-:Y:S01]  /*1600*/  LOP3.LUT R8, R3, R173, RZ, 0x3c, !PT ;  /* 0x000000ad03087212 */ /* 0x000fe200078e3cff */
[----:B------:R-:W-:Y:S01]  /*1610*/  IMAD.MOV.U32 R5, RZ, RZ, c[0x0][0x290] ;  /* 0x0000a400ff057624 */ /* 0x000fe200078e00ff */
[----:B------:R-:W-:Y:S01]  /*1620*/  LOP3.LUT R6, R2, R171, RZ, 0x3c, !PT ;  /* 0x000000ab02067212 */ /* 0x000fe200078e3cff */
[----:B------:R-:W-:Y:S01]  /*1630*/  IMAD R4, R35, c[0x0][0x1ec], R4 ;  /* 0x00007b0023047a24 */ /* 0x000fe200078e0204 */
[----:B------:R-:W-:Y:S01]  /*1640*/  LOP3.LUT R3, R7, R170, RZ, 0x3c, !PT ;  /* 0x000000aa07037212 */ /* 0x000fe200078e3cff */
[----:B------:R-:W-:Y:S01]  /*1650*/  IMAD.WIDE.U32 R166, R5, 0x30, RZ ;  /* 0x0000003005a67825 */ /* 0x000fe200078e00ff */
[----:B------:R-:W-:-:S02]  /*1660*/  LOP3.LUT R2, R9, R165, RZ, 0x3c, !PT ;  /* 0x000000a509027212 */ /* 0x000fc400078e3cff */
[-C--:B------:R-:W-:Y:S01]  /*1670*/  IADD3 R9, R8, R0.reuse, R136 ;  /* 0x0000000008097210 */ /* 0x080fe20007ffe088 */
[C---:B------:R-:W-:Y:S01]  /*1680*/  IMAD.SHL.U32 R177, R5.reuse, 0x20, RZ ;  /* 0x0000002005b17824 */ /* 0x040fe200078e00ff */
[-C--:B------:R-:W-:Y:S01]  /*1690*/  IADD3 R8, R6, R0.reuse, R139 ;  /* 0x0000000006087210 */ /* 0x080fe20007ffe08b */
[----:B------:R-:W-:Y:S01]  /*16a0*/  IMAD.SHL.U32 R174, R5, 0x40, RZ ;  /* 0x0000004005ae7824 */ /* 0x000fe200078e00ff */
[-C--:B------:R-:W-:Y:S01]  /*16b0*/  IADD3 R7, R3, R0.reuse, R138 ;  /* 0x0000000003077210 */ /* 0x080fe20007ffe08a */
[----:B------:R-:W-:Y:S01]  /*16c0*/  IMAD.SHL.U32 R175, R5, 0x10, RZ ;  /* 0x0000001005af7824 */ /* 0x000fe200078e00ff */
[----:B------:R-:W-:Y:S01]  /*16d0*/  IADD3 R6, R2, R0, R137 ;  /* 0x0000000002067210 */ /* 0x000fe20007ffe089 */
[----:B------:R-:W-:Y:S01]  /*16e0*/  IMAD R0, R36, c[0x0][0x210], RZ ;  /* 0x0000840024007a24 */ /* 0x000fe200078e02ff */
[C---:B------:R-:W-:Y:S01]  /*16f0*/  SHF.L.U64.HI R157, R10.reuse, R158, c[0x0][0x284] ;  /* 0x0000a1000a9d7619 */ /* 0x040fe2000001029e */
[----:B------:R-:W-:Y:S01]  /*1700*/  IMAD.IADD R111, R111, 0x1, R105 ;  /* 0x000000016f6f7824 */ /* 0x000fe200078e0269 */
[----:B------:R-:W-:Y:S01]  /*1710*/  SHF.L.U64.HI R163, R10, R164, c[0x0][0x284] ;  /* 0x0000a1000aa37619 */ /* 0x000fe200000102a4 */
[----:B------:R-:W-:Y:S01]  /*1720*/  IMAD R0, R35, c[0x0][0x214], R0 ;  /* 0x0000850023007a24 */ /* 0x000fe200078e0200 */
[C---:B------:R-:W-:Y:S01]  /*1730*/  SHF.L.U64.HI R158, R5.reuse, R158, c[0x0][0x294] ;  /* 0x0000a500059e7619 */ /* 0x040fe2000001029e */
[----:B------:R-:W-:Y:S01]  /*1740*/  IMAD.IADD R110, R110, 0x1, R103 ;  /* 0x000000016e6e7824 */ /* 0x000fe200078e0267 */
[----:B------:R-:W-:Y:S01]  /*1750*/  SHF.L.U64.HI R164, R5, R164, c[0x0][0x294] ;  /* 0x0000a50005a47619 */ /* 0x000fe200000102a4 */
[----:B------:R-:W-:Y:S01]  /*1760*/  IMAD.IADD R147, R183, 0x1, R0 ;  /* 0x00000001b7937824 */ /* 0x000fe200078e0200 */
[CC--:B------:R-:W-:Y:S01]  /*1770*/  SHF.L.U64.HI R159, R10.reuse, R30.reuse, c[0x0][0x284] ;  /* 0x0000a1000a9f7619 */ /* 0x0c0fe2000001021e */
[----:B------:R-:W-:Y:S01]  /*1780*/  IMAD.SHL.U32 R144, R9, 0x2, RZ ;  /* 0x0000000209907824 */ /* 0x000fe200078e00ff */
[----:B------:R-:W-:Y:S01]  /*1790*/  SHF.L.U64.HI R156, R5, R30, c[0x0][0x294] ;  /* 0x0000a500059c7619 */ /* 0x000fe2000001021e */
[----:B------:R-:W-:Y:S01]  /*17a0*/  IMAD.SHL.U32 R142, R7, 0x2, RZ ;  /* 0x00000002078e7824 */ /* 0x000fe200078e00ff */
[----:B------:R-:W-:Y:S01]  /*17b0*/  SHF.L.U32 R176, R10, 0x5, RZ ;  /* 0x000000050ab07819 */ /* 0x000fe200000006ff */
[----:B------:R-:W-:Y:S01]  /*17c0*/  IMAD.SHL.U32 R141, R6, 0x2, RZ ;  /* 0x00000002068d7824 */ /* 0x000fe200078e00ff */
[----:B------:R-:W-:-:S02]  /*17d0*/  IADD3 R148, R185, R4, RZ ;  /* 0x00000004b9947210 */ /* 0x000fc40007ffe0ff */
[----:B------:R-:W-:Y:S01]  /*17e0*/  IADD3 R122, R169, UR5, RZ ;  /* 0x00000005a97a7c10 */ /* 0x000fe2000fffe0ff */
[----:B------:R-:W-:Y:S01]  /*17f0*/  BAR.SYNC.DEFER_BLOCKING 0x0 ;  /* 0x0000000000007b1d */ /* 0x000fe20000010000 */
[----:B------:R-:W-:Y:S02]  /*1800*/  ISETP.GE.AND P5, PT, R20, c[0x0][0x1d4], PT ;  /* 0x0000750014007a0c */ /* 0x000fe40003fa6270 */
[----:B------:R-:W-:Y:S02]  /*1810*/  SHF.L.U32 R143, R8, 0x1, RZ ;  /* 0x00000001088f7819 */ /* 0x000fe400000006ff */
[----:B------:R-:W-:Y:S02]  /*1820*/  ISETP.NE.AND P1, PT, R186, 0x1, PT ;  /* 0x00000001ba00780c */ /* 0x000fe40003f25270 */
[----:B------:R-:W-:Y:S02]  /*1830*/  ISETP.GE.AND P0, PT, R181, 0x1, PT ;  /* 0x00000001b500780c */ /* 0x000fe40003f06270 */
[----:B------:R-:W-:Y:S01]  /*1840*/  IADD3 R123, R167, UR4, RZ ;  /* 0x00000004a77b7c10 */ /* 0x000fe2000fffe0ff */
[----:B------:R-:W-:Y:S01]  /*1850*/  ULDC.U8 UR4, c[0x0][0x298] ;  /* 0x0000a60000047ab9 */ /* 0x000fe20000000000 */
[----:B--2---:R-:W-:Y:S01]  /*1860*/  @P4 SHF.R.S32.HI R3, RZ, 0x1f, R29 ;  /* 0x0000001fff034819 */ /* 0x004fe2000001141d */
[----:B------:R-:W-:-:S02]  /*1870*/  @!P4 IMAD.MOV.U32 R3, RZ, RZ, R28 ;  /* 0x000000ffff03c224 */ /* 0x000fc400078e001c */
[----:B------:R-:W-:Y:S02]  /*1880*/  @P4 IMAD.MOV.U32 R2, RZ, RZ, R29 ;  /* 0x000000ffff024224 */ /* 0x000fe400078e001d */
[----:B------:R-:W-:Y:S02]  /*1890*/  @!P4 IMAD.MOV.U32 R2, RZ, RZ, R37 ;  /* 0x000000ffff02c224 */ /* 0x000fe400078e0025 */
[----:B------:R-:W-:Y:S02]  /*18a0*/  IMAD R0, R3, c[0x0][0x2b0], RZ ;  /* 0x0000ac0003007a24 */ /* 0x000fe400078e02ff */
[----:B------:R-:W-:-:S04]  /*18b0*/  IMAD.WIDE.U32 R134, R2, c[0x0][0x2b0], RZ ;  /* 0x0000ac0002867a25 */ /* 0x000fc800078e00ff */
[----:B------:R-:W-:-:S04]  /*18c0*/  IMAD R0, R2, c[0x0][0x2b4], R0 ;  /* 0x0000ad0002007a24 */ /* 0x000fc800078e0200 */
[----:B-1----:R-:W-:Y:S02]  /*18d0*/  IMAD.IADD R145, R135, 0x1, R0 ;  /* 0x0000000187917824 */ /* 0x002fe400078e0200 */
.L_x_1892:
[----:B------:R-:W-:Y:S01]  /*18e0*/  IMAD.SHL.U32 R98, R91, 0x40, RZ ;  /* 0x000000405b627824 */ /* 0x000fe200078e00ff */
[----:B------:R-:W2:Y:S01]  /*18f0*/  LDL R187, [R1+0xc0] ;  /* 0x0000c00001bb7983 */ /* 0x000ea20000100800 */
[----:B------:R-:W-:Y:S01]  /*1900*/  IMAD.MOV.U32 R95, RZ, RZ, RZ ;  /* 0x000000ffff5f7224 */ /* 0x000fe200078e00ff */
[----:B------:R-:W-:Y:S04]  /*1910*/  DEPBAR.LE SB0, 0x0 ;  /* 0x000080000000791a */ /* 0x000fe80000000000 */
[----:B------:R-:W-:Y:S01]  /*1920*/  IMAD.IADD R0, R120, 0x1, R98 ;  /* 0x0000000178007824 */ /* 0x000fe200078e0262 */
[----:B------:R-:W-:Y:S01]  /*1930*/  ISETP.NE.AND P1, PT, R186, 0x1, PT ;  /* 0x00000001ba00780c */ /* 0x000fe20003f25270 */
[----:B------:R-:W-:Y:S01]  /*1940*/  BSSY B2, `(.L_x_1846) ;  /* 0x0000547000027945 */ /* 0x000fe20003800000 */
[----:B------:R-:W-:Y:S01]  /*1950*/  ISETP.GE.AND P2, PT, R181, 0x1, PT ;  /* 0x00000001b500780c */ /* 0x000fe20003f46270 */
[----:B-1----:R-:W-:Y:S10]  /*1960*/  IMAD.IADD R4, R150, 0x1, R0 ;  /* 0x0000000196047824 */ /* 0x002ff400078e0200 */
[----:B------:R-:W-:Y:S01]  /*1970*/  @P1 IMAD.HI.U32 R2, R4, c[0x0][0x2bc], RZ ;  /* 0x0000af0004021a27 */ /* 0x000fe200078e00ff */
[----:B--2---:R-:W-:Y:S03]  /*1980*/  ISETP.GE.AND P0, PT, R0, R187, PT ;  /* 0x000000bb0000720c */ /* 0x004fe60003f06270 */
[----:B------:R-:W-:Y:S01]  /*1990*/  IMAD.MOV.U32 R0, RZ, RZ, R4 ;  /* 0x000000ffff007224 */ /* 0x000fe200078e0004 */
[----:B------:R-:W-:Y:S02]  /*19a0*/  @P1 SHF.R.U32.HI R0, RZ, c[0x0][0x2c0], R2 ;  /* 0x0000b000ff001a19 */ /* 0x000fe40000011602 */
[----:B------:R-:W-:Y:S11]  /*19b0*/  ISETP.GT.OR P0, PT, R120, 0x3f, P0 ;  /* 0x0000003f7800780c */ /* 0x000ff60000704670 */
[----:B------:R-:W-:Y:S02]  /*19c0*/  @!UPT UIADD3 URZ, URZ, URZ, URZ ;  /* 0x0000003f3f3ff290 */ /* 0x000fe4000fffe03f */
[C---:B------:R-:W-:Y:S04]  /*19d0*/  @!P0 IADD3 R3, P1, R0.reuse, R134, RZ ;  /* 0x0000008600038210 */ /* 0x040fe80007f3e0ff */
[----:B------:R-:W-:Y:S01]  /*19e0*/  @!P0 LEA.HI.X.SX32 R5, R0, R145, 0x1, P1 ;  /* 0x0000009100058211 */ /* 0x000fe200008f0eff */
[----:B------:R-:W-:Y:S01]  /*19f0*/  IMAD.MOV R0, RZ, RZ, -R0 ;  /* 0x000000ffff007224 */ /* 0x000fe200078e0a00 */
[C---:B------:R-:W-:Y:S03]  /*1a00*/  @!P0 LEA R2, P1, R3.reuse, c[0x0][0x2a0], 0x2 ;  /* 0x0000a80003028a11 */ /* 0x040fe600078210ff */
[----:B------:R-:W-:Y:S01]  /*1a10*/  IMAD R97, R0, c[0x0][0x2b8], R4 ;  /* 0x0000ae0000617a24 */ /* 0x000fe200078e0204 */
[----:B------:R-:W-:Y:S04]  /*1a20*/  @!P0 LEA.HI.X R3, R3, c[0x0][0x2a4], R5, 0x2, P1 ;  /* 0x0000a90003038a11 */ /* 0x000fe800008f1405 */
[----:B------:R-:W-:Y:S01]  /*1a30*/  SHF.R.S32.HI R116, RZ, 0x1f, R97 ;  /* 0x0000001fff747819 */ /* 0x000fe20000011461 */
[----:B------:R1:W2:Y:S04]  /*1a40*/  @!P0 LDG.E R95, [R2.64] ;  /* 0x00000006025f8981 */ /* 0x0002a8000c1e1900 */
[----:B------:R-:W-:Y:S01]  /*1a50*/  IMAD R0, R116, c[0x0][0x1e0], RZ ;  /* 0x0000780074007a24 */ /* 0x000fe200078e02ff */
[----:B------:R-:W-:Y:S03]  /*1a60*/  BAR.SYNC.DEFER_BLOCKING 0x0 ;  /* 0x0000000000007b1d */ /* 0x000fe60000010000 */
[C---:B------:R-:W-:Y:S02]  /*1a70*/  IMAD R0, R97.reuse, c[0x0][0x1e4], R0 ;  /* 0x0000790061007a24 */ /* 0x040fe400078e0200 */
[----:B-1----:R-:W-:Y:S04]  /*1a80*/  IMAD.WIDE.U32 R2, R97, c[0x0][0x1e0], RZ ;  /* 0x0000780061027a25 */ /* 0x002fe800078e00ff */
[----:B------:R-:W-:Y:S01]  /*1a90*/  IMAD.IADD R3, R3, 0x1, R0 ;  /* 0x0000000103037824 */ /* 0x000fe200078e0200 */
[----:B--2---:R-:W-:Y:S03]  /*1aa0*/  SHF.R.S32.HI R117, RZ, 0x1f, R95 ;  /* 0x0000001fff757819 */ /* 0x004fe6000001145f */
[----:B------:R-:W-:Y:S04]  /*1ab0*/  IMAD.WIDE.U32 R2, R95, c[0x0][0x1f0], R2 ;  /* 0x00007c005f027a25 */ /* 0x000fe800078e0002 */
[----:B------:R-:W-:Y:S01]  /*1ac0*/  IMAD R4, R117, c[0x0][0x1f0], RZ ;  /* 0x00007c0075047a24 */ /* 0x000fe200078e02ff */
[----:B------:R-:W-:Y:S03]  /*1ad0*/  IADD3 R0, P0, R184, R2, RZ ;  /* 0x00000002b8007210 */ /* 0x000fe60007f1e0ff */
[----:B------:R-:W-:Y:S05]  /*1ae0*/  IMAD R4, R95, c[0x0][0x1f4], R4 ;  /* 0x00007d005f047a24 */ /* 0x000fea00078e0204 */
[----:B------:R-:W-:Y:S02]  /*1af0*/  IADD3.X R2, R148, R3, R4, P0, !PT ;  /* 0x0000000394027210 */ /* 0x000fe400007fe404 */
[C---:B----4-:R-:W-:Y:S04]  /*1b00*/  LEA R89, P0, R0.reuse, c[0x0][0x1c8], 0x1 ;  /* 0x0000720000597a11 */ /* 0x050fe800078008ff */
        /* <DEDUP_REMOVED lines=9> */
[----:B------:R-:W-:Y:S01]  /*1ba0*/  IADD3 R2, -R98, R187, RZ ;  /* 0x000000bb62027210 */ /* 0x000fe20007ffe1ff */
        /* <DEDUP_REMOVED lines=33> */
.L_x_1850:
[----:B------:R-:W-:Y:S05]  /*1dc0*/  BSYNC B0 ;  /* 0x0000000000007941 */ /* 0x000fea0003800000 */
.L_x_1849:
        /* <DEDUP_REMOVED lines=38> */
.L_x_1852:
[----:B------:R-:W-:Y:S05]  /*2030*/  BSYNC B0 ;  /* 0x0000000000007941 */ /* 0x000fea0003800000 */
.L_x_1851:
        /* <DEDUP_REMOVED lines=40> */
.L_x_1854:
[----:B------:R-:W-:Y:S05]  /*22c0*/  BSYNC B0 ;  /* 0x0000000000007941 */ /* 0x000fea0003800000 */
.L_x_1853:
        /* <DEDUP_REMOVED lines=38> */
.L_x_1856:
[----:B------:R-:W-:Y:S05]  /*2530*/  BSYNC B0 ;  /* 0x0000000000007941 */ /* 0x000fea0003800000 */
.L_x_1855:
        /* <DEDUP_REMOVED lines=72> */
.L_x_1860:
[----:B------:R-:W-:Y:S05]  /*29c0*/  BSYNC B0 ;  /* 0x0000000000007941 */ /* 0x000fea0003800000 */
.L_x_1859:
        /* <DEDUP_REMOVED lines=57> */
.L_x_1858:
[----:B------:R-:W-:Y:S05]  /*2d60*/  BSYNC B1 ;  /* 0x0000000000017941 */ /* 0x000fea0003800000 */
.L_x_1857:
        /* <DEDUP_REMOVED lines=60> */
.L_x_1864:
[----:B------:R-:W-:Y:S05]  /*3130*/  BSYNC B0 ;  /* 0x0000000000007941 */ /* 0x000fea0003800000 */
.L_x_1863:
        /* <DEDUP_REMOVED lines=57> */
.L_x_1862:
[----:B------:R-:W-:Y:S05]  /*34d0*/  BSYNC B1 ;  /* 0x0000000000017941 */ /* 0x000fea0003800000 */
.L_x_1861:
        /* <DEDUP_REMOVED lines=60> */
.L_x_1868:
[----:B------:R-:W-:Y:S05]  /*38a0*/  BSYNC B0 ;  /* 0x0000000000007941 */ /* 0x000fea0003800000 */
.L_x_1867:
        /* <DEDUP_REMOVED lines=57> */
.L_x_1866:
[----:B------:R-:W-:Y:S05]  /*3c40*/  BSYNC B1 ;  /* 0x0000000000017941 */ /* 0x000fea0003800000 */
.L_x_1865:
        /* <DEDUP_REMOVED lines=59> */
.L_x_1871:
[----:B------:R-:W-:Y:S05]  /*4000*/  BSYNC B0 ;  /* 0x0000000000007941 */ /* 0x000fea0003800000 */
.L_x_1870:
        /* <DEDUP_REMOVED lines=58> */
.L_x_1848:
        /* <DEDUP_REMOVED lines=235> */
.L_x_1873:
[----:B------:R-:W-:Y:S05]  /*5260*/  BSYNC B0 ;  /* 0x0000000000007941 */ /* 0x000fea0003800000 */
.L_x_1872:
        /* <DEDUP_REMOVED lines=122> */
.L_x_1875:
[----:B------:R-:W-:Y:S05]  /*5a10*/  BSYNC B0 ;  /* 0x0000000000007941 */ /* 0x000fea0003800000 */
.L_x_1874:
        /* <DEDUP_REMOVED lines=122> */
.L_x_1877:
[----:B------:R-:W-:Y:S05]  /*61c0*/  BSYNC B0 ;  /* 0x0000000000007941 */ /* 0x000fea0003800000 */
.L_x_1876:
        /* <DEDUP_REMOVED lines=124> */
.L_x_1847:
[----:B------:R1:W2:Y:S01]  /*6990*/  SHFL.IDX PT, R3, R88, RZ, 0x181f ;  /* 0x00181fff58037589 */ /* 0x0002a200000e0000 */
[----:B------:R-:W-:Y:S01]  /*69a0*/  IMAD.IADD R0, R187, 0x1, -R98 ;  /* 0x00000001bb007824 */ /* 0x000fe200078e0a62 */
[----:B------:R-:W-:Y:S02]  /*69b0*/  BSSY B0, `(.L_x_1878) ;  /* 0x0000011000007945 */ /* 0x000fe40003800000 */
[----:B------:R1:W3:Y:S02]  /*69c0*/  SHFL.IDX PT, R2, R89, RZ, 0x181f ;  /* 0x00181fff59027589 */ /* 0x0002e400000e0000 */
        /* <DEDUP_REMOVED lines=15> */
.L_x_1879:
[----:B-123--:R-:W-:Y:S05]  /*6ac0*/  BSYNC B0 ;  /* 0x0000000000007941 */ /* 0x00efea0003800000 */
.L_x_1878:
        /* <DEDUP_REMOVED lines=15> */
.L_x_1881:
[----:B------:R-:W-:Y:S05]  /*6bc0*/  BSYNC B0 ;  /* 0x0000000000007941 */ /* 0x000fea0003800000 */
.L_x_1880:
        /* <DEDUP_REMOVED lines=15> */
.L_x_1883:
[----:B------:R-:W-:Y:S05]  /*6cc0*/  BSYNC B0 ;  /* 0x0000000000007941 */ /* 0x000fea0003800000 */
.L_x_1882:
        /* <DEDUP_REMOVED lines=14> */
.L_x_1869:
[----:B------:R-:W-:Y:S05]  /*6db0*/  BSYNC B2 ;  /* 0x0000000000027941 */ /* 0x000fea0003800000 */
.L_x_1846:
[----:B-1----:R-:W-:Y:S01]  /*6dc0*/  IMAD.IADD R0, R146, 0x1, -R98 ;  /* 0x0000000192007824 */ /* 0x002fe200078e0a62 */
[----:B--23--:R-:W-:Y:S01]  /*6dd0*/  LEA R2, P0, R91, R118, 0x6 ;  /* 0x000000765b027211 */ /* 0x00cfe200078030ff */
        /* <DEDUP_REMOVED lines=43> */
[----:B------:R-:W-:Y:S01]  /*7090*/  @P0 IMAD.WIDE.U32 R2, R13, c[0x0][0x258], R2 ;  /* 0x000096000d020a25 */ /* 0x000fe200078e0002 */
[----:B------:R-:W-:Y:S04]  /*70a0*/  IADD3 R13, -R96, R90, RZ ;  /* 0x0000005a600d7210 */ /* 0x000fe80007ffe1ff */
        /* <DEDUP_REMOVED lines=20> */
[----:B------:R-:W-:Y:S03]  /*71f0*/  IADD3 R0, P0, R182, R2, RZ ;  /* 0x00000002b6007210 */ /* 0x000fe60007f1e0ff */
[----:B------:R-:W0:Y:S01]  /*7200*/  LDGDEPBAR ;  /* 0x00000000000079af */ /* 0x000e220000000000 */
[----:B--2---:R-:W-:Y:S04]  /*7210*/  IMAD R4, R117, c[0x0][0x218], RZ ;  /* 0x0000860075047a24 */ /* 0x004fe800078e02ff */
[----:B------:R-:W-:Y:S05]  /*7220*/  IMAD R4, R95, c[0x0][0x21c], R4 ;  /* 0x000087005f047a24 */ /* 0x000fea00078e0204 */
[----:B------:R-:W-:Y:S01]  /*7230*/  IADD3.X R2, R147, R3, R4, P0, !PT ;  /* 0x0000000393027210 */ /* 0x000fe200007fe404 */
[----:B------:R-:W-:Y:S04]  /*7240*/  DEPBAR.LE SB0, 0x0 ;  /* 0x000080000000791a */ /* 0x000fe80000000000 */
[----:B------:R-:W-:Y:S01]  /*7250*/  BAR.SYNC.DEFER_BLOCKING 0x0 ;  /* 0x0000000000007b1d */ /* 0x000fe20000010000 */
[C---:B------:R-:W-:Y:S04]  /*7260*/  LEA R14, P0, R0.reuse, c[0x0][0x1f8], 0x1 ;  /* 0x00007e00000e7a11 */ /* 0x040fe800078008ff */
[----:B------:R-:W-:Y:S02]  /*7270*/  LEA.HI.X R12, R0, c[0x0][0x1fc], R2, 0x1, P0 ;  /* 0x00007f00000c7a11 */ /* 0x000fe400000f0c02 */
        /* <DEDUP_REMOVED lines=14> */
.L_x_1885:
[----:B------:R-:W-:Y:S05]  /*7360*/  BSYNC B0 ;  /* 0x0000000000007941 */ /* 0x000fea0003800000 */
.L_x_1884:
        /* <DEDUP_REMOVED lines=15> */
.L_x_1887:
[----:B------:R-:W-:Y:S05]  /*7460*/  BSYNC B0 ;  /* 0x0000000000007941 */ /* 0x000fea0003800000 */
.L_x_1886:
        /* <DEDUP_REMOVED lines=15> */
.L_x_1889:
[----:B------:R-:W-:Y:S05]  /*7560*/  BSYNC B0 ;  /* 0x0000000000007941 */ /* 0x000fea0003800000 */
.L_x_1888:
[----:B---3--:R3:W2:Y:S01]  /*7570*/  SHFL.IDX PT, R0, R12, 0x3, 0x181f ;  /* 0x00781f000c007f89 */ /* 0x0086a200000e0000 */
[----:B------:R-:W-:Y:S01]  /*7580*/  ISETP.GE.AND P0, PT, R13, 0x31, PT ;  /* 0x000000310d00780c */ /* 0x000fe20003f06270 */
[----:B------:R-:W-:Y:S02]  /*7590*/  BSSY B0, `(.L_x_1890) ;  /* 0x000000d000007945 */ /* 0x000fe40003800000 */
[----:B-1----:R3:W1:Y:S10]  /*75a0*/  SHFL.IDX PT, R2, R14, 0x3, 0x181f ;  /* 0x00781f000e027f89 */ /* 0x00267400000e0000 */
[----:B------:R-:W-:-:S05]  /*75b0*/  @!P0 BRA `(.L_x_1891) ;  /* 0x000000a000008947 */ /* 0x000fca0003800000 */
[----:B------:R-:W5:Y:S01]  /*75c0*/  @!P5 LDS.128 R8, [R74+0x1900] ;  /* 0x001900004a08d984 */ /* 0x000f620000000c00 */
[C---:B-1----:R-:W-:Y:S04]  /*75d0*/  @!P5 LEA R4, P0, R20.reuse, R2, 0x1 ;  /* 0x000000021404d211 */ /* 0x042fe800078008ff */
[----:B--2---:R-:W-:Y:S02]  /*75e0*/  @!P5 LEA.HI.X R5, R20, R0, R21, 0x1, P0 ;  /* 0x000000001405d211 */ /* 0x004fe400000f0c15 */
[----:B------:R-:W-:Y:S11]  /*75f0*/  ISETP.GE.AND P0, PT, R92, c[0x0][0x1d4], PT ;  /* 0x000075005c007a0c */ /* 0x000ff60003f06270 */
[----:B------:R-:W-:Y:S02]  /*7600*/  @!UPT UIADD3 URZ, URZ, URZ, URZ ;  /* 0x0000003f3f3ff290 */ /* 0x000fe4000fffe03f */
[C---:B------:R-:W-:Y:S04]  /*7610*/  @!P0 LEA R2, P1, R82.reuse, R2, 0x1 ;  /* 0x0000000252028211 */ /* 0x040fe800078208ff */
[----:B------:R-:W-:Y:S01]  /*7620*/  @!P0 LEA.HI.X R3, R82, R0, R93, 0x1, P1 ;  /* 0x0000000052038211 */ /* 0x000fe200008f0c5d */
[----:B-----5:R-:W-:Y:S04]  /*7630*/  @!P5 ST.E.128 [R4.64], R8 ;  /* 0x000000080400d985 */ /* 0x020fe8000c101d06 */
[----:B------:R-:W1:Y:S04]  /*7640*/  @!P0 LDS.128 R4, [R74+0x3900] ;  /* 0x003900004a048984 */ /* 0x000e680000000c00 */
[----:B-1----:R1:W-:Y:S02]  /*7650*/  @!P0 ST.E.128 [R2.64], R4 ;  /* 0x0000000402008985 */ /* 0x0023e4000c101d06 */
.L_x_1891:
[----:B------:R-:W-:Y:S05]  /*7660*/  BSYNC B0 ;  /* 0x0000000000007941 */ /* 0x000fea0003800000 */
.L_x_1890:
[C---:B------:R-:W-:Y:S02]  /*7670*/  ISETP.GT.AND P0, PT, R91.reuse, R140, PT ;  /* 0x0000008c5b00720c */ /* 0x040fe40003f04270 */
[----:B------:R-:W-:Y:S11]  /*7680*/  IADD3 R91, R91, -0x1, RZ ;  /* 0xffffffff5b5b7810 */ /* 0x000ff60007ffe0ff */
[----:B-1----:R-:W-:Y:S01]  /*7690*/  @P0 SHF.R.S32.HI R2, RZ, 0x1f, R91 ;  /* 0x0000001fff020819 */ /* 0x002fe2000001145b */
        /* <DEDUP_REMOVED lines=8> */
[----:B---3--:R-:W-:Y:S03]  /*7720*/  @P0 IADD3 R14, P2, P1, R155, 0x80, R2 ;  /* 0x000000809b0e0810 */ /* 0x008fe6000795e002 */
        /* <DEDUP_REMOVED lines=24> */
[----:B------:R-:W2:Y:S04]  /*78b0*/  LDL R0, [R1+0x64] ;  /* 0x0000640001007983 */ /* 0x000ea80000100800 */
[----:B------:R-:W-:Y:S06]  /*78c0*/  BAR.SYNC.DEFER_BLOCKING 0x0 ;  /* 0x0000000000007b1d */ /* 0x000fec0000010000 */
[----:B--2---:R2:W-:Y:S02]  /*78d0*/  STL [R1+0xc4], R0 ;  /* 0x0000c40001007387 */ /* 0x0045e40000100800 */
[----:B--2---:R-:W-:-:S04]  /*78e0*/  IADD3 R0, R0, 0x3f, RZ ;  /* 0x0000003f00007810 */ /* 0x004fc80007ffe0ff */
[----:B-1----:R-:W-:-:S04]  /*78f0*/  SHF.R.S32.HI R2, RZ, 0x1f, R0 ;  /* 0x0000001fff027819 */ /* 0x002fc80000011400 */
[----:B------:R-:W-:-:S04]  /*7900*/  LEA.HI R0, R2, R0, RZ, 0x6 ;  /* 0x0000000002007211 */ /* 0x000fc800078f30ff */
[----:B------:R-:W-:Y:S02]  /*7910*/  SHF.R.S32.HI R3, RZ, 0x6, R0 ;  /* 0x00000006ff037819 */ /* 0x000fe40000011400 */
.L_x_1845:
[----:B-1----:R-:W2:Y:S04]  /*7920*/  LDL R6, [R1+0xc4] ;  /* 0x0000c40001067983 */ /* 0x002ea80000100800 */
[----:B------:R-:W3:Y:S04]  /*7930*/  LDL R11, [R1+0x58] ;  /* 0x00005800010b7983 */ /* 0x000ee80000100800 */
[----:B------:R-:W1:Y:S01]  /*7940*/  S2R R5, SR_CTAID.X ;  /* 0x0000000000057919 */ /* 0x000e620000002500 */
[----:B------:R-:W-:-:S03]  /*7950*/  IMAD.MOV.U32 R0, RZ, RZ, c[0x0][0x2c4] ;  /* 0x0000b100ff007624 */ /* 0x000fc600078e00ff */
[----:B------:R-:W5:Y:S02]  /*7960*/  S2R R4, SR_TID.X ;  /* 0x0000000000047919 */ /* 0x000f640000002100 */
[----:B------:R-:W-:Y:S02]  /*7970*/  ISETP.NE.AND P2, PT, R0, 0x1, PT ;  /* 0x000000010000780c */ /* 0x000fe40003f45270 */
[----:B-1----:R-:W-:-:S11]  /*7980*/  LEA R0, R5, 0x7f, 0x7 ;  /* 0x0000007f05007811 */ /* 0x002fd600078e38ff */
[----:B------:R-:W-:-:S05]  /*7990*/  @P2 IMAD.HI.U32 R2, R0, c[0x0][0x2c8], RZ ;  /* 0x0000b20000022a27 */ /* 0x000fca00078e00ff */
[----:B------:R-:W-:Y:S01]  /*79a0*/  @P2 SHF.R.U32.HI R0, RZ, c[0x0][0x2cc], R2 ;  /* 0x0000b300ff002a19 */ /* 0x000fe20000011602 */
[----:B-----5:R1:W-:Y:S01]  /*79b0*/  STL.64 [R1], R4 ;  /* 0x0000000401007387 */ /* 0x0203e20000100a00 */
[----:B------:R-:W-:Y:S01]  /*79c0*/  PLOP3.LUT P0, PT, PT, PT, PT, 0x80, 0x0 ;  /* 0x000000000000781c */ /* 0x000fe20003f0f070 */
[----:B------:R-:W-:Y:S01]  /*79d0*/  CS2R R14, SRZ ;  /* 0x00000000000e7805 */ /* 0x000fe2000001ff00 */
[----:B------:R-:W-:Y:S01]  /*79e0*/  MOV R126, RZ ;  /* 0x000000ff007e7202 */ /* 0x000fe20000000f00 */
[----:B------:R-:W-:Y:S01]  /*79f0*/  IMAD.MOV.U32 R124, RZ, RZ, RZ ;  /* 0x000000ffff7c7224 */ /* 0x000fe200078e00ff */
[----:B------:R-:W-:Y:S01]  /*7a00*/  CS2R R130, SRZ ;  /* 0x0000000000827805 */ /* 0x000fe2000001ff00 */
[----:B------:R-:W-:Y:S01]  /*7a10*/  IMAD.MOV.U32 R10, RZ, RZ, RZ ;  /* 0x000000ffff0a7224 */ /* 0x000fe200078e00ff */
[----:B------:R-:W-:Y:S01]  /*7a20*/  MOV R128, RZ ;  /* 0x000000ff00807202 */ /* 0x000fe20000000f00 */
[----:B------:R-:W-:Y:S01]  /*7a30*/  CS2R R16, SRZ ;  /* 0x0000000000107805 */ /* 0x000fe2000001ff00 */
[----:B------:R-:W-:Y:S01]  /*7a40*/  IMAD.MOV.U32 R122, RZ, RZ, RZ ;  /* 0x000000ffff7a7224 */ /* 0x000fe200078e00ff */
[----:B------:R-:W-:Y:S01]  /*7a50*/  CS2R R120, SRZ ;  /* 0x0000000000787805 */ /* 0x000fe2000001ff00 */
[----:B------:R-:W-:Y:S01]  /*7a60*/  CS2R R12, SRZ ;  /* 0x00000000000c7805 */ /* 0x000fe2000001ff00 */
[----:B------:R-:W-:Y:S01]  /*7a70*/  IMAD.MOV.U32 R118, RZ, RZ, RZ ;  /* 0x000000ffff767224 */ /* 0x000fe200078e00ff */
[----:B------:R-:W-:Y:S01]  /*7a80*/  MOV R116, RZ ;  /* 0x000000ff00747202 */ /* 0x000fe20000000f00 */
[----:B------:R-:W-:Y:S01]  /*7a90*/  IMAD.MOV.U32 R110, RZ, RZ, RZ ;  /* 0x000000ffff6e7224 */ /* 0x000fe200078e00ff */
[----:B----4-:R-:W-:Y:S01]  /*7aa0*/  CS2R R18, SRZ ;  /* 0x0000000000127805 */ /* 0x010fe2000001ff00 */
[----:B------:R-:W-:Y:S01]  /*7ab0*/  IMAD.MOV.U32 R108, RZ, RZ, RZ ;  /* 0x000000ffff6c7224 */ /* 0x000fe200078e00ff */
[----:B------:R-:W-:Y:S01]  /*7ac0*/  MOV R114, RZ ;  /* 0x000000ff00727202 */ /* 0x000fe20000000f00 */
[----:B------:R-:W-:Y:S01]  /*7ad0*/  IMAD.MOV.U32 R20, RZ, RZ, RZ ;  /* 0x000000ffff147224 */ /* 0x000fe200078e00ff */
[----:B------:R-:W-:Y:S01]  /*7ae0*/  CS2R R106, SRZ ;  /* 0x00000000006a7805 */ /* 0x000fe2000001ff00 */
[----:B------:R-:W-:Y:S01]  /*7af0*/  IMAD.MOV.U32 R112, RZ, RZ, RZ ;  /* 0x000000ffff707224 */ /* 0x000fe200078e00ff */
[----:B------:R-:W-:Y:S01]  /*7b00*/  CS2R R22, SRZ ;  /* 0x0000000000167805 */ /* 0x000fe2000001ff00 */
[----:B------:R-:W-:Y:S01]  /*7b10*/  MOV R104, RZ ;  /* 0x000000ff00687202 */ /* 0x000fe20000000f00 */
[----:B------:R-:W-:Y:S01]  /*7b20*/  IMAD.MOV.U32 R102, RZ, RZ, RZ ;  /* 0x000000ffff667224 */ /* 0x000fe200078e00ff */
        /* <DEDUP_REMOVED lines=66> */
[----:B------:R-:W-:Y:S01]  /*7f50*/  IMAD.MOV.U32 R59, RZ, RZ, RZ ;  /* 0x000000ffff3b7224 */ /* 0x000fe200078e00ff */
[----:B------:R-:W-:Y:S01]  /*7f60*/  MOV R62, RZ ;  /* 0x000000ff003e7202 */ /* 0x000fe20000000f00 */
[----:B------:R-:W-:Y:S01]  /*7f70*/  CS2R R60, SRZ ;  /* 0x00000000003c7805 */ /* 0x000fe2000001ff00 */
[----:B--2---:R-:W-:-:S05]  /*7f80*/  IADD3 R0, R0, 0x40, R6 ;  /* 0x0000004000007810 */ /* 0x004fca0007ffe006 */
[----:B---3--:R-:W-:-:S05]  /*7f90*/  IMAD.IADD R0, R0, 0x1, -R11 ;  /* 0x0000000100007824 */ /* 0x008fca00078e0a0b */
[----:B------:R-:W-:-:S04]  /*7fa0*/  SHF.R.S32.HI R2, RZ, 0x1f, R0 ;  /* 0x0000001fff027819 */ /* 0x000fc80000011400 */
[----:B------:R-:W-:-:S04]  /*7fb0*/  LEA.HI R0, R2, R0, RZ, 0x6 ;  /* 0x0000000002007211 */ /* 0x000fc800078f30ff */
[----:B------:R-:W-:-:S04]  /*7fc0*/  SHF.R.S32.HI R0, RZ, 0x6, R0 ;  /* 0x00000006ff007819 */ /* 0x000fc80000011400 */
[----:B------:R-:W-:-:S05]  /*7fd0*/  IMNMX R0, R0, R3, PT ;  /* 0x0000000300007217 */ /* 0x000fca0003800200 */
[----:B------:R1:W-:Y:S01]  /*7fe0*/  STL [R1+0xe8], R0 ;  /* 0x0000e80001007387 */ /* 0x0003e20000100800 */
[----:B------:R-:W-:-:S13]  /*7ff0*/  ISETP.GE.AND P1, PT, R0, 0x1, PT ;  /* 0x000000010000780c */ /* 0x000fda0003f26270 */
[----:B------:R-:W-:Y:S05]  /*8000*/  @!P1 BRA `(.L_x_1893) ;  /* 0x0001159000009947 */ /* 0x000fea0003800000 */
[----:B------:R-:W2:Y:S04]  /*8010*/  LDL R57, [R1+0x108] ;  /* 0x0001080001397983 */ /* 0x000ea80000100800 */
[----:B-1----:R-:W3:Y:S01]  /*8020*/  LDL R0, [R1+0x4c] ;  /* 0x00004c0001007983 */ /* 0x002ee20000100800 */
[----:B------:R-:W-:Y:S01]  /*8030*/  ISETP.NE.U32.AND P5, PT, RZ, c[0x0][0x340], PT ;  /* 0x0000d000ff007a0c */ /* 0x000fe20003fa5070 */
[----:B------:R-:W-:Y:S02]  /*8040*/  ULDC.64 UR4, c[0x0][0x18] ;  /* 0x0000060000047ab9 */ /* 0x000fe40000000a00 */
[----:B------:R-:W1:Y:S01]  /*8050*/  S2R R58, SR_TID.X ;  /* 0x00000000003a7919 */ /* 0x000e620000002100 */
[----:B------:R-:W-:-:S13]  /*8060*/  ISETP.NE.AND.EX P5, PT, RZ, c[0x0][0x344], PT, P5 ;  /* 0x0000d100ff007a0c */ /* 0x000fda0003fa5350 */
[----:B------:R-:W-:Y:S01]  /*8070*/  @P5 IMAD.MOV.U32 R2, RZ, RZ, 0x4 ;  /* 0x00000004ff025424 */ /* 0x000fe200078e00ff */
[----:B------:R-:W4:Y:S04]  /*8080*/  S2R R6, SR_CTAID.Y ;  /* 0x0000000000067919 */ /* 0x000f280000002600 */
[----:B------:R-:W2:Y:S01]  /*8090*/  S2R R8, SR_CTAID.Y ;  /* 0x0000000000087919 */ /* 0x000ea20000002600 */
[----:B-1----:R-:W-:Y:S02]  /*80a0*/  SHF.R.S32.HI R27, RZ, 0x1f, R58 ;  /* 0x0000001fff1b7819 */ /* 0x002fe4000001143a */
[----:B----4-:R-:W-:-:S05]  /*80b0*/  SHF.R.S32.HI R6, RZ, 0x1f, R6 ;  /* 0x0000001fff067819 */ /* 0x010fca0000011406 */
[----:B------:R-:W-:Y:S02]  /*80c0*/  IMAD R7, R6, c[0x0][0x1b8], RZ ;  /* 0x00006e0006077a24 */ /* 0x000fe400078e02ff */
[----:B------:R-:W1:Y:S01]  /*80d0*/  S2R R6, SR_CTAID.X ;  /* 0x0000000000067919 */ /* 0x000e620000002500 */
[----:B------:R-:W-:-:S04]  /*80e0*/  LEA.HI R5, R27, R58, RZ, 0x3 ;  /* 0x0000003a1b057211 */ /* 0x000fc800078f18ff */
[----:B------:R-:W-:Y:S01]  /*80f0*/  SHF.R.S32.HI R24, RZ, 0x3, R5 ;  /* 0x00000003ff187819 */ /* 0x000fe20000011405 */
[----:B--2---:R-:W-:-:S05]  /*8100*/  @P5 IMAD.WIDE R2, R57, R2, c[0x0][0x340] ;  /* 0x0000d00039025625 */ /* 0x004fca00078e0202 */
[----:B------:R3:W5:Y:S01]  /*8110*/  @P5 LDG.E R19, [R2.64] ;  /* 0x0000000602135981 */ /* 0x000762000c1e1900 */
[----:B------:R-:W-:Y:S01]  /*8120*/  ISETP.NE.U32.AND P0, PT, RZ, c[0x0][0x348], PT ;  /* 0x0000d200ff007a0c */ /* 0x000fe20003f05070 */
[----:B------:R-:W-:Y:S01]  /*8130*/  IMAD R7, R8, c[0x0][0x1bc], R7 ;  /* 0x00006f0008077a24 */ /* 0x000fe200078e0207 */
[----:B------:R-:W-:Y:S01]  /*8140*/  UIADD3 UR4, UP0, UR4, 0x8100, URZ ;  /* 0x0000810004047890 */ /* 0x000fe2000ff1e03f */
[----:B------:R-:W-:Y:S01]  /*8150*/  LEA.HI R23, R27, R58, RZ, 0x4 ;  /* 0x0000003a1b177211 */ /* 0x000fe200078f20ff */
[----:B------:R-:W-:Y:S01]  /*8160*/  STL [R1+0x10], R11 ;  /* 0x0000100b01007387 */ /* 0x000fe20000100800 */
[----:B------:R-:W-:Y:S01]  /*8170*/  ISETP.NE.AND.EX P0, PT, RZ, c[0x0][0x34c], PT, P0 ;  /* 0x0000d300ff007a0c */ /* 0x000fe20003f05300 */
[----:B------:R-:W-:Y:S01]  /*8180*/  UIADD3.X UR5, URZ, UR5, URZ, UP0, !UPT ;  /* 0x000000053f057290 */ /* 0x000fe200087fe43f */
[----:B---3--:R-:W-:-:S05]  /*8190*/  SHF.R.S32.HI R2, RZ, 0x1f, R0 ;  /* 0x0000001fff027819 */ /* 0x008fca0000011400 */
[----:B------:R-:W-:-:S04]  /*81a0*/  IMAD R2, R2, c[0x0][0x178], RZ ;  /* 0x00005e0002027a24 */ /* 0x000fc800078e02ff */
[C---:B------:R-:W-:Y:S02]  /*81b0*/  IMAD R4, R0.reuse, c[0x0][0x17c], R2 ;  /* 0x00005f0000047a24 */ /* 0x040fe400078e0202 */
[----:B------:R-:W-:Y:S01]  /*81c0*/  IMAD.WIDE.U32 R2, R0, c[0x0][0x178], RZ ;  /* 0x00005e0000027a25 */ /* 0x000fe200078e00ff */
[----:B------:R-:W-:-:S03]  /*81d0*/  LOP3.LUT R0, R5, 0xfffffff8, RZ, 0xc0, !PT ;  /* 0xfffffff805007812 */ /* 0x000fc600078ec0ff */
[----:B------:R-:W-:Y:S02]  /*81e0*/  IMAD.IADD R3, R3, 0x1, R4 ;  /* 0x0000000103037824 */ /* 0x000fe400078e0204 */
[----:B------:R-:W-:Y:S01]  /*81f0*/  IMAD.IADD R21, R58, 0x1, -R0 ;  /* 0x000000013a157824 */ /* 0x000fe200078e0a00 */
[----:B------:R-:W-:Y:S01]  /*8200*/  SHF.R.S32.HI R0, RZ, 0x1f, R57 ;  /* 0x0000001fff007819 */ /* 0x000fe20000011439 */
[----:B------:R-:W-:-:S03]  /*8210*/  IMAD.WIDE.U32 R2, R8, c[0x0][0x1b8], R2 ;  /* 0x00006e0008027a25 */ /* 0x000fc600078e0002 */
[----:B------:R-:W-:Y:S01]  /*8220*/  SEL R5, R0, RZ, !P0 ;  /* 0x000000ff00057207 */ /* 0x000fe20004000000 */
[C---:B------:R-:W-:Y:S01]  /*8230*/  IMAD R4, R21.reuse, 0x10, R24 ;  /* 0x0000001015047824 */ /* 0x040fe200078e0218 */
[----:B------:R-:W-:Y:S01]  /*8240*/  SHF.L.U32 R12, R21, 0x3, RZ ;  /* 0x00000003150c7819 */ /* 0x000fe200000006ff */
[----:B------:R-:W-:Y:S02]  /*8250*/  IMAD.IADD R3, R3, 0x1, R7 ;  /* 0x0000000103037824 */ /* 0x000fe400078e0207 */
[----:B-1----:R-:W-:Y:S01]  /*8260*/  IMAD R6, R6, 0x80, R4 ;  /* 0x0000008006067824 */ /* 0x002fe200078e0204 */
[----:B------:R-:W-:Y:S01]  /*8270*/  SEL R4, R57, RZ, !P0 ;  /* 0x000000ff39047207 */ /* 0x000fe20004000000 */
[----:B------:R-:W-:Y:S01]  /*8280*/  IMAD R5, R5, c[0x0][0x1c0], RZ ;  /* 0x0000700005057a24 */ /* 0x000fe200078e02ff */
[----:B------:R-:W-:Y:S01]  /*8290*/  IADD3 R14, R12, 0x40, RZ ;  /* 0x000000400c0e7810 */ /* 0x000fe20007ffe0ff */
[----:B------:R-:W-:Y:S01]  /*82a0*/  @P2 IMAD.HI.U32 R8, R6, c[0x0][0x2c8], RZ ;  /* 0x0000b20006082a27 */ /* 0x000fe200078e00ff */
[----:B------:R-:W-:-:S02]  /*82b0*/  ISETP.GE.AND P3, PT, R12, c[0x0][0x198], PT ;  /* 0x000066000c007a0c */ /* 0x000fc40003f66270 */
[----:B------:R-:W-:Y:S01]  /*82c0*/  ISETP.GE.AND P4, PT, R14, c[0x0][0x198], PT ;  /* 0x000066000e007a0c */ /* 0x000fe20003f86270 */
[----:B------:R-:W-:Y:S01]  /*82d0*/  IMAD.MOV.U32 R0, RZ, RZ, R6 ;  /* 0x000000ffff007224 */ /* 0x000fe200078e0006 */
[----:B------:R-:W-:Y:S01]  /*82e0*/  @P2 SHF.R.U32.HI R0, RZ, c[0x0][0x2cc], R8 ;  /* 0x0000b300ff002a19 */ /* 0x000fe20000011608 */
[C---:B------:R-:W-:Y:S01]  /*82f0*/  IMAD R5, R4.reuse, c[0x0][0x1c4], R5 ;  /* 0x0000710004057a24 */ /* 0x040fe200078e0205 */
[----:B------:R-:W-:Y:S01]  /*8300*/  LOP3.LUT R8, R23, 0xfffffff0, RZ, 0xc0, !PT ;  /* 0xfffffff017087812 */ /* 0x000fe200078ec0ff */
[----:B------:R-:W-:Y:S01]  /*8310*/  IMAD.WIDE.U32 R2, R4, c[0x0][0x1c0], R2 ;  /* 0x0000700004027a25 */ /* 0x000fe200078e0002 */
[----:B------:R-:W-:-:S03]  /*8320*/  IADD3 R4, -R0, RZ, RZ ;  /* 0x000000ff00047210 */ /* 0x000fc60007ffe1ff */
[----:B------:R-:W-:Y:S02]  /*8330*/  IMAD.IADD R3, R3, 0x1, R5 ;  /* 0x0000000103037824 */ /* 0x000fe400078e0205 */
[----:B------:R-:W-:Y:S01]  /*8340*/  IMAD R9, R4, c[0x0][0x2c4], R6 ;  /* 0x0000b10004097a24 */ /* 0x000fe200078e0206 */
[----:B------:R-:W-:Y:S01]  /*8350*/  SHF.R.S32.HI R6, RZ, 0x1f, R0 ;  /* 0x0000001fff067819 */ /* 0x000fe20000011400 */
[----:B------:R-:W-:Y:S02]  /*8360*/  IMAD.U32 R4, RZ, RZ, UR4 ;  /* 0x00000004ff047e24 */ /* 0x000fe4000f8e00ff */
[----:B------:R-:W-:Y:S02]  /*8370*/  IMAD.U32 R5, RZ, RZ, UR5 ;  /* 0x00000005ff057e24 */ /* 0x000fe4000f8e00ff */
[----:B------:R-:W-:Y:S02]  /*8380*/  IMAD R6, R6, c[0x0][0x1b0], RZ ;  /* 0x00006c0006067a24 */ /* 0x000fe400078e02ff */
[----:B------:R-:W-:Y:S01]  /*8390*/  IMAD.SHL.U32 R7, R24, 0x40, RZ ;  /* 0x0000004018077824 */ /* 0x000fe200078e00ff */
[----:B------:R1:W-:Y:S01]  /*83a0*/  STL.64 [R1+0x8], R4 ;  /* 0x0000080401007387 */ /* 0x0003e20000100a00 */
[----:B------:R-:W-:-:S02]  /*83b0*/  IMAD R10, R0, c[0x0][0x1b4], R6 ;  /* 0x00006d00000a7a24 */ /* 0x000fc400078e0206 */
[----:B------:R-:W-:Y:S02]  /*83c0*/  IMAD.IADD R6, R58, 0x1, -R8 ;  /* 0x000000013a067824 */ /* 0x000fe400078e0a08 */
[----:B------:R-:W-:Y:S01]  /*83d0*/  IMAD.WIDE.U32 R2, R0, c[0x0][0x1b0], R2 ;  /* 0x00006c0000027a25 */ /* 0x000fe200078e0002 */
[----:B------:R-:W-:-:S03]  /*83e0*/  LOP3.LUT R0, R7, 0x1c0, RZ, 0xc0, !PT ;  /* 0x000001c007007812 */ /* 0x000fc600078ec0ff */
[----:B------:R-:W-:Y:S01]  /*83f0*/  IMAD.IADD R3, R3, 0x1, R10 ;  /* 0x0000000103037824 */ /* 0x000fe200078e020a */
[----:B------:R-:W-:Y:S02]  /*8400*/  SHF.R.U32.HI R8, RZ, 0x3, R0 ;  /* 0x00000003ff087819 */ /* 0x000fe40000011600 */
[----:B------:R-:W-:Y:S01]  /*8410*/  LOP3.LUT R7, R0, 0x38, R12, 0xf8, !PT ;  /* 0x0000003800077812 */ /* 0x000fe200078ef80c */
[----:B------:R-:W-:Y:S01]  /*8420*/  IMAD.WIDE.U32 R2, R9, c[0x0][0x1a8], R2 ;  /* 0x00006a0009027a25 */ /* 0x000fe200078e0002 */
[----:B------:R-:W-:Y:S02]  /*8430*/  SHF.R.S32.HI R0, RZ, 0x1f, R9 ;  /* 0x0000001fff007819 */ /* 0x000fe40000011409 */
[----:B------:R-:W-:Y:S02]  /*8440*/  LOP3.LUT R7, R7, R8, RZ, 0x3c, !PT ;  /* 0x0000000807077212 */ /* 0x000fe400078e3cff */
[----:B------:R-:W-:Y:S01]  /*8450*/  LEA R10, P0, R2, c[0x0][0x160], 0x1 ;  /* 0x00005800020a7a11 */ /* 0x000fe200078008ff */
[----:B------:R-:W-:-:S04]  /*8460*/  IMAD R0, R0, c[0x0][0x1a8], RZ ;  /* 0x00006a0000007a24 */ /* 0x000fc800078e02ff */
[----:B------:R-:W-:Y:S01]  /*8470*/  IMAD R0, R9, c[0x0][0x1ac], R0 ;  /* 0x00006b0009007a24 */ /* 0x000fe200078e0200 */
[----:B-1----:R-:W-:Y:S02]  /*8480*/  SHF.R.S32.HI R5, RZ, 0x1f, R6 ;  /* 0x0000001fff057819 */ /* 0x002fe40000011406 */
[----:B------:R-:W-:Y:S02]  /*8490*/  LEA.HI R4, R27, R58, RZ, 0x6 ;  /* 0x0000003a1b047211 */ /* 0x000fe400078f30ff */
[----:B------:R-:W-:Y:S02]  /*84a0*/  LEA.HI R22, R5, R6, RZ, 0x3 ;  /* 0x0000000605167211 */ /* 0x000fe400078f18ff */
[----:B------:R-:W-:Y:S01]  /*84b0*/  IADD3 R0, R3, R0, RZ ;  /* 0x0000000003007210 */ /* 0x000fe20007ffe0ff */
[----:B------:R-:W-:Y:S01]  /*84c0*/  IMAD.SHL.U32 R4, R4, 0x8, RZ ;  /* 0x0000000804047824 */ /* 0x000fe200078e00ff */
[----:B------:R-:W-:-:S04]  /*84d0*/  LOP3.LUT R5, R22, 0xfffffff8, RZ, 0xc0, !PT ;  /* 0xfffffff816057812 */ /* 0x000fc800078ec0ff */
[----:B------:R-:W-:Y:S01]  /*84e0*/  LOP3.LUT R13, R7, 0xfffffe00, R4, 0xf8, !PT ;  /* 0xfffffe00070d7812 */ /* 0x000fe200078ef804 */
[----:B------:R-:W-:Y:S01]  /*84f0*/  IMAD.IADD R20, R6, 0x1, -R5 ;  /* 0x0000000106147824 */ /* 0x000fe200078e0a05 */
[----:B------:R-:W-:Y:S01]  /*8500*/  LEA.HI.X R5, R2, c[0x0][0x164], R0, 0x1, P0 ;  /* 0x0000590002057a11 */ /* 0x000fe200000f0c00 */
[----:B------:R-:W-:Y:S02]  /*8510*/  IMAD.MOV.U32 R7, RZ, RZ, 0x10 ;  /* 0x00000010ff077424 */ /* 0x000fe400078e00ff */
[----:B------:R-:W-:Y:S01]  /*8520*/  IMAD.MOV.U32 R6, RZ, RZ, 0x20 ;  /* 0x00000020ff067424 */ /* 0x000fe200078e00ff */
[----:B------:R-:W-:-:S05]  /*8530*/  R2P PR, R20, 0x6 ;  /* 0x0000000614007804 */ /* 0x000fca0000000000 */
[----:B------:R-:W-:Y:S02]  /*8540*/  SEL R7, R7, 0xfffffff0, !P1 ;  /* 0xfffffff007077807 */ /* 0x000fe40004800000 */
[----:B------:R-:W-:Y:S01]  /*8550*/  SEL R6, R6, 0xffffffe0, !P2 ;  /* 0xffffffe006067807 */ /* 0x000fe20005000000 */
[----:B------:R-:W-:Y:S01]  /*8560*/  @!P5 IMAD.MOV.U32 R19, RZ, RZ, R57 ;  /* 0x000000ffff13d224 */ /* 0x000fe200078e0039 */
[----:B------:R-:W-:Y:S05]  /*8570*/  BRA.DIV ~URZ, `(.L_x_1894) ;  /* 0x00013c527f007947 */ /* 0x000fea000b800000 */
[----:B------:R1:W2:Y:S02]  /*8580*/  SHFL.IDX PT, R0, R5, RZ, 0x181f ;  /* 0x00181fff05007589 */ /* 0x0002a400000e0000 */
.L_x_1995:
[----:B------:R-:W-:Y:S05]  /*8590*/  BRA.DIV ~URZ, `(.L_x_1895) ;  /* 0x00013ca27f007947 */ /* 0x000fea000b800000 */
[----:B------:R3:W4:Y:S02]  /*85a0*/  SHFL.IDX PT, R2, R10, RZ, 0x181f ;  /* 0x00181fff0a027589 */ /* 0x00072400000e0000 */
.L_x_1996:
[----:B------:R-:W1:Y:S01]  /*85b0*/  S2R R3, SR_CTAID.X ;  /* 0x0000000000037919 */ /* 0x000e620000002500 */
[----:B------:R-:W-:Y:S01]  /*85c0*/  IMAD R11, R11, c[0x0][0x2c4], RZ ;  /* 0x0000b1000b0b7a24 */ /* 0x000fe200078e02ff */
[----:B------:R-:W-:Y:S01]  /*85d0*/  BSSY B0, `(.L_x_1896) ;  /* 0x0000010000007945 */ /* 0x000fe20003800000 */
[----:B-1----:R-:W-:Y:S02]  /*85e0*/  LEA R16, R3, R24, 0x7 ;  /* 0x0000001803107211 */ /* 0x002fe400078e38ff */
        /* <DEDUP_REMOVED lines=14> */
.L_x_1897:
[----:B------:R-:W-:Y:S05]  /*86d0*/  BSYNC B0 ;  /* 0x0000000000007941 */ /* 0x000fea0003800000 */
.L_x_1896:
[----:B------:R-:W-:Y:S05]  /*86e0*/  BRA.DIV ~URZ, `(.L_x_1898) ;  /* 0x00013bc27f007947 */ /* 0x000fea000b800000 */
[----:B-1----:R1:W2:Y:S04]  /*86f0*/  SHFL.IDX PT, R0, R5, 0x1, 0x181f ;  /* 0x00381f0005007f89 */ /* 0x0022a800000e0000 */
[----:B----4-:R1:W4:Y:S02]  /*8700*/  SHFL.IDX PT, R2, R10, 0x1, 0x181f ;  /* 0x00381f000a027f89 */ /* 0x01032400000e0000 */
.L_x_1997:
[----:B------:R-:W-:Y:S01]  /*8710*/  IADD3 R3, R16, 0x10, RZ ;  /* 0x0000001010037810 */ /* 0x000fe20007ffe0ff */
[----:B------:R-:W-:Y:S03]  /*8720*/  BSSY B0, `(.L_x_1899) ;  /* 0x000000f000007945 */ /* 0x000fe60003800000 */
[----:B------:R-:W-:Y:S01]  /*8730*/  ISETP.GE.AND P0, PT, R3, R11, PT ;  /* 0x0000000b0300720c */ /* 0x000fe20003f06270 */
[----:B--2---:R-:W-:-:S12]  /*8740*/  IMAD.MOV.U32 R3, RZ, RZ, R0 ;  /* 0x000000ffff037224 */ /* 0x004fd800078e0000 */
        /* <DEDUP_REMOVED lines=12> */
.L_x_1900:
[----:B------:R-:W-:Y:S05]  /*8810*/  BSYNC B0 ;  /* 0x0000000000007941 */ /* 0x000fea0003800000 */
.L_x_1899:
[----:B------:R-:W-:Y:S05]  /*8820*/  BRA.DIV ~URZ, `(.L_x_1901) ;  /* 0x00013b727f007947 */ /* 0x000fea000b800000 */
[----:B--2---:R2:W1:Y:S02]  /*8830*/  SHFL.IDX PT, R0, R5, 0x2, 0x181f ;  /* 0x00581f0005007f89 */ /* 0x00446400000e0000 */
.L_x_1998:
[----:B------:R-:W-:Y:S05]  /*8840*/  BRA.DIV ~URZ, `(.L_x_1902) ;  /* 0x00013bd27f007947 */ /* 0x000fea000b800000 */
[----:B----4-:R4:W2:Y:S02]  /*8850*/  SHFL.IDX PT, R2, R10, 0x2, 0x181f ;  /* 0x00581f000a027f89 */ /* 0x0108a400000e0000 */
.L_x_1999:
[----:B------:R-:W-:Y:S01]  /*8860*/  IADD3 R3, R16, 0x20, RZ ;  /* 0x0000002010037810 */ /* 0x000fe20007ffe0ff */
[----:B------:R-:W-:Y:S03]  /*8870*/  BSSY B0, `(.L_x_1903) ;  /* 0x000000f000007945 */ /* 0x000fe60003800000 */
[----:B------:R-:W-:Y:S01]  /*8880*/  ISETP.GE.AND P0, PT, R3, R11, PT ;  /* 0x0000000b0300720c */ /* 0x000fe20003f06270 */
[----:B-1----:R-:W-:-:S12]  /*8890*/  IMAD.MOV.U32 R3, RZ, RZ, R0 ;  /* 0x000000ffff037224 */ /* 0x002fd800078e0000 */
        /* <DEDUP_REMOVED lines=12> */
.L_x_1904:
[----:B------:R-:W-:Y:S05]  /*8960*/  BSYNC B0 ;  /* 0x0000000000007941 */ /* 0x000fea0003800000 */
.L_x_1903:
[----:B------:R-:W-:Y:S05]  /*8970*/  BRA.DIV ~URZ, `(.L_x_1905) ;  /* 0x00013b227f007947 */ /* 0x000fea000b800000 */
[----:B-1----:R1:W3:Y:S04]  /*8980*/  SHFL.IDX PT, R0, R5, 0x3, 0x181f ;  /* 0x00781f0005007f89 */ /* 0x0022e800000e0000 */
[----:B--2---:R1:W2:Y:S02]  /*8990*/  SHFL.IDX PT, R2, R10, 0x3, 0x181f ;  /* 0x00781f000a027f89 */ /* 0x0042a400000e0000 */
.L_x_2000:
[----:B------:R-:W-:Y:S01]  /*89a0*/  IADD3 R3, R16, 0x30, RZ ;  /* 0x0000003010037810 */ /* 0x000fe20007ffe0ff */
[----:B------:R-:W-:Y:S03]  /*89b0*/  BSSY B0, `(.L_x_1906) ;  /* 0x000000f000007945 */ /* 0x000fe60003800000 */
[----:B------:R-:W-:Y:S01]  /*89c0*/  ISETP.GE.AND P0, PT, R3, R11, PT ;  /* 0x0000000b0300720c */ /* 0x000fe20003f06270 */
[----:B---3--:R-:W-:-:S12]  /*89d0*/  IMAD.MOV.U32 R3, RZ, RZ, R0 ;  /* 0x000000ffff037224 */ /* 0x008fd800078e0000 */
        /* <DEDUP_REMOVED lines=12> */
.L_x_1907:
[----:B------:R-:W-:Y:S05]  /*8aa0*/  BSYNC B0 ;  /* 0x0000000000007941 */ /* 0x000fea0003800000 */
.L_x_1906:
[----:B------:R-:W-:Y:S05]  /*8ab0*/  BRA.DIV ~URZ, `(.L_x_1908) ;  /* 0x00013ad27f007947 */ /* 0x000fea000b800000 */
[----:B--2---:R2:W3:Y:S02]  /*8ac0*/  SHFL.IDX PT, R0, R5, 0x4, 0x181f ;  /* 0x00981f0005007f89 */ /* 0x0044e400000e0000 */
.L_x_2001:
[----:B------:R-:W-:Y:S05]  /*8ad0*/  BRA.DIV ~URZ, `(.L_x_1909) ;  /* 0x00013b327f007947 */ /* 0x000fea000b800000 */
[----:B------:R1:W2:Y:S02]  /*8ae0*/  SHFL.IDX PT, R2, R10, 0x4, 0x181f ;  /* 0x00981f000a027f89 */ /* 0x0002a400000e0000 */
.L_x_2002:
        /* <DEDUP_REMOVED lines=16> */
.L_x_1911:
[----:B------:R-:W-:Y:S05]  /*8bf0*/  BSYNC B0 ;  /* 0x0000000000007941 */ /* 0x000fea0003800000 */
.L_x_1910:
[----:B------:R-:W-:Y:S05]  /*8c00*/  BRA.DIV ~URZ, `(.L_x_1912) ;  /* 0x00013a827f007947 */ /* 0x000fea000b800000 */
[----:B--2---:R2:W3:Y:S04]  /*8c10*/  SHFL.IDX PT, R0, R5, 0x5, 0x181f ;  /* 0x00b81f0005007f89 */ /* 0x0044e800000e0000 */
[----:B------:R2:W1:Y:S02]  /*8c20*/  SHFL.IDX PT, R2, R10, 0x5, 0x181f ;  /* 0x00b81f000a027f89 */ /* 0x00046400000e0000 */
.L_x_2003:
[----:B------:R-:W-:Y:S01]  /*8c30*/  IADD3 R3, R16, 0x50, RZ ;  /* 0x0000005010037810 */ /* 0x000fe20007ffe0ff */
[----:B------:R-:W-:Y:S03]  /*8c40*/  BSSY B0, `(.L_x_1913) ;  /* 0x000000f000007945 */ /* 0x000fe60003800000 */
[----:B------:R-:W-:Y:S01]  /*8c50*/  ISETP.GE.AND P0, PT, R3, R11, PT ;  /* 0x0000000b0300720c */ /* 0x000fe20003f06270 */
[----:B---3--:R-:W-:-:S12]  /*8c60*/  IMAD.MOV.U32 R3, RZ, RZ, R0 ;  /* 0x000000ffff037224 */ /* 0x008fd800078e0000 */
[----:B------:R-:W-:Y:S05]  /*8c70*/  @P0 BRA `(.L_x_1914) ;  /* 0x000000b000000947 */ /* 0x000fea0003800000 */
[----:B------:R-:W-:Y:S01]  /*8c80*/  SHF.R.S32.HI R0, RZ, 0x1f, R14 ;  /* 0x0000001fff007819 */ /* 0x000fe2000001140e */
[----:B-1----:R-:W-:-:S03]  /*8c90*/  IMAD.WIDE R8, R12, 0x2, R2 ;  /* 0x000000020c087825 */ /* 0x002fc600078e0202 */
        /* <DEDUP_REMOVED lines=9> */
.L_x_1914:
[----:B------:R-:W-:Y:S05]  /*8d30*/  BSYNC B0 ;  /* 0x0000000000007941 */ /* 0x000fea0003800000 */
.L_x_1913:
[----:B------:R-:W-:Y:S05]  /*8d40*/  BRA.DIV ~URZ, `(.L_x_1915) ;  /* 0x00013a327f007947 */ /* 0x000fea000b800000 */
[----:B-1----:R1:W3:Y:S02]  /*8d50*/  SHFL.IDX PT, R0, R5, 0x6, 0x181f ;  /* 0x00d81f0005007f89 */ /* 0x0022e400000e0000 */
.L_x_2004:
[----:B------:R-:W-:Y:S05]  /*8d60*/  BRA.DIV ~URZ, `(.L_x_1916) ;  /* 0x00013a927f007947 */ /* 0x000fea000b800000 */
[----:B------:R1:W2:Y:S02]  /*8d70*/  SHFL.IDX PT, R2, R10, 0x6, 0x181f ;  /* 0x00d81f000a027f89 */ /* 0x0002a400000e0000 */
.L_x_2005:
        /* <DEDUP_REMOVED lines=16> */
.L_x_1918:
[----:B------:R-:W-:Y:S05]  /*8e80*/  BSYNC B0 ;  /* 0x0000000000007941 */ /* 0x000fea0003800000 */
.L_x_1917:
[----:B------:R-:W-:Y:S05]  /*8e90*/  BRA.DIV ~URZ, `(.L_x_1919) ;  /* 0x000139e27f007947 */ /* 0x000fea000b800000 */
[----:B------:R3:W1:Y:S04]  /*8ea0*/  SHFL.IDX PT, R4, R5, 0x7, 0x181f ;  /* 0x00f81f0005047f89 */ /* 0x00066800000e0000 */
[----:B--2---:R3:W2:Y:S02]  /*8eb0*/  SHFL.IDX PT, R0, R10, 0x7, 0x181f ;  /* 0x00f81f000a007f89 */ /* 0x0046a400000e0000 */
.L_x_2006:
[----:B---3--:R-:W3:Y:S04]  /*8ec0*/  LDL R15, [R1] ;  /* 0x00000000010f7983 */ /* 0x008ee80000100800 */
[----:B----4-:R-:W4:Y:S04]  /*8ed0*/  LDL R31, [R1+0x48] ;  /* 0x00004800011f7983 */ /* 0x010f280000100800 */
[----:B------:R2:W5:Y:S01]  /*8ee0*/  LDL R18, [R1+0x64] ;  /* 0x0000640001127983 */ /* 0x0005620000100800 */
[----:B------:R-:W-:Y:S01]  /*8ef0*/  IADD3 R2, R16, 0x70, RZ ;  /* 0x0000007010027810 */ /* 0x000fe20007ffe0ff */
[----:B-12---:R-:W-:Y:S01]  /*8f00*/  IMAD.MOV.U32 R10, RZ, RZ, R0 ;  /* 0x000000ffff0a7224 */ /* 0x006fe200078e0000 */
[----:B------:R-:W-:Y:S01]  /*8f10*/  SHF.R.S32.HI R5, RZ, 0x4, R23 ;  /* 0x00000004ff057819 */ /* 0x000fe20000011417 */
[----:B------:R-:W-:Y:S01]  /*8f20*/  ULDC.64 UR4, c[0x0][0x40] ;  /* 0x0000100000047ab9 */ /* 0x000fe20000000a00 */
[----:B------:R-:W-:Y:S01]  /*8f30*/  ISETP.GE.AND P0, PT, R2, R11, PT ;  /* 0x0000000b0200720c */ /* 0x000fe20003f06270 */
[----:B------:R-:W-:Y:S01]  /*8f40*/  IMAD.MOV.U32 R11, RZ, RZ, R4 ;  /* 0x000000ffff0b7224 */ /* 0x000fe200078e0004 */
[----:B------:R-:W-:-:S02]  /*8f50*/  IADD3 R16, P1, R1, c[0x0][0x20], RZ ;  /* 0x0000080001107a10 */ /* 0x000fc40007f3e0ff */
[----:B------:R-:W-:-:S03]  /*8f60*/  LEA.HI R4, R23, R5, RZ, 0x1 ;  /* 0x0000000517047211 */ /* 0x000fc600078f08ff */
[----:B------:R-:W-:-:S06]  /*8f70*/  IMAD.X R17, RZ, RZ, c[0x0][0x24], P1 ;  /* 0x00000900ff117624 */ /* 0x000fcc00008e06ff */
[----:B------:R-:W-:Y:S02]  /*8f80*/  @!P0 IMAD.SHL.U32 R13, R13, 0x2, RZ ;  /* 0x000000020d0d8824 */ /* 0x000fe400078e00ff */
[----:B------:R-:W-:Y:S01]  /*8f90*/  @!P0 IMAD.WIDE R2, R12, 0x2, R10 ;  /* 0x000000020c028825 */ /* 0x000fe200078e020a */
[----:B------:R-:W-:-:S04]  /*8fa0*/  LOP3.LUT R4, R4, 0xfffffffe, RZ, 0xc0, !PT ;  /* 0xfffffffe04047812 */ /* 0x000fc800078ec0ff */
[----:B------:R-:W-:Y:S01]  /*8fb0*/  @!PT LDS RZ, [RZ] ;  /* 0x00000000fffff984 */ /* 0x000fe20000000800 */
[----:B------:R-:W-:Y:S01]  /*8fc0*/  @!PT LDS RZ, [RZ] ;  /* 0x00000000fffff984 */ /* 0x000fe20000000800 */
[----:B------:R-:W-:Y:S01]  /*8fd0*/  @!PT LDS RZ, [RZ] ;  /* 0x00000000fffff984 */ /* 0x000fe20000000800 */
[----:B------:R1:W-:Y:S01]  /*8fe0*/  @!P0 LDGSTS.E.BYPASS.LTC128B.128 [R13+0xb900], [R2.64], !P3 ;  /* 0x0b900000020d8fae */ /* 0x0003e2000d901d46 */
[----:B------:R-:W-:Y:S01]  /*8ff0*/  IMAD.IADD R25, R5, 0x1, -R4 ;  /* 0x0000000105197824 */ /* 0x000fe200078e0a04 */
[C---:B------:R-:W-:Y:S01]  /*9000*/  IADD3 R4, P2, R16.reuse, 0x48, RZ ;  /* 0x0000004810047810 */ /* 0x040fe20007f5e0ff */
[----:B------:R-:W-:Y:S01]  /*9010*/  UIADD3 UR4, UP0, UR4, 0x160, URZ ;  /* 0x0000016004047890 */ /* 0x000fe2000ff1e03f */
[----:B------:R-:W-:Y:S02]  /*9020*/  IADD3 R8, P3, R16, 0x10, RZ ;  /* 0x0000001010087810 */ /* 0x000fe40007f7e0ff */
[----:B------:R-:W-:Y:S01]  /*9030*/  @!P0 SHF.R.S32.HI R0, RZ, 0x1f, R14 ;  /* 0x0000001fff008819 */ /* 0x000fe2000001140e */
[--C-:B------:R-:W-:Y:S01]  /*9040*/  IMAD.X R5, RZ, RZ, R17.reuse, P2 ;  /* 0x000000ffff057224 */ /* 0x100fe200010e0611 */
[----:B------:R-:W-:Y:S01]  /*9050*/  UIADD3.X UR5, URZ, UR5, URZ, UP0, !UPT ;  /* 0x000000053f057290 */ /* 0x000fe200087fe43f */
[----:B------:R-:W-:Y:S01]  /*9060*/  IMAD.X R9, RZ, RZ, R17, P3 ;  /* 0x000000ffff097224 */ /* 0x000fe200018e0611 */
[----:B------:R-:W-:Y:S01]  /*9070*/  @!P0 LEA.HI R12, R0, R14, RZ, 0x3 ;  /* 0x0000000e000c8211 */ /* 0x000fe200078f18ff */
[----:B------:R-:W-:Y:S01]  /*9080*/  IMAD.SHL.U32 R0, R20, 0x40, RZ ;  /* 0x0000004014007824 */ /* 0x000fe200078e00ff */
[----:B-1----:R-:W-:-:S05]  /*9090*/  IADD3 R2, P1, R16, 0x4, RZ ;  /* 0x0000000410027810 */ /* 0x002fca0007f3e0ff */
[----:B------:R-:W-:-:S05]  /*90a0*/  IMAD.X R3, RZ, RZ, R17, P1 ;  /* 0x000000ffff037224 */ /* 0x000fca00008e0611 */
[----:B------:R1:W-:Y:S01]  /*90b0*/  STL.64 [R1+0x38], R2 ;  /* 0x0000380201007387 */ /* 0x0003e20000100a00 */
[----:B------:R-:W-:-:S03]  /*90c0*/  LOP3.LUT R0, R0, 0x1c0, RZ, 0xc0, !PT ;  /* 0x000001c000007812 */ /* 0x000fc600078ec0ff */
[----:B------:R2:W-:Y:S04]  /*90d0*/  STL.64 [R1+0x30], R4 ;  /* 0x0000300401007387 */ /* 0x0005e80000100a00 */
[----:B------:R2:W-:Y:S01]  /*90e0*/  STL.64 [R1+0x28], R8 ;  /* 0x0000280801007387 */ /* 0x0005e20000100a00 */
[----:B-1----:R-:W-:Y:S01]  /*90f0*/  IADD3 R2, P1, R16, 0x8, RZ ;  /* 0x0000000810027810 */ /* 0x002fe20007f3e0ff */
[----:B--2---:R-:W-:-:S04]  /*9100*/  IMAD.U32 R4, RZ, RZ, UR4 ;  /* 0x00000004ff047e24 */ /* 0x004fc8000f8e00ff */
[----:B------:R-:W-:Y:S02]  /*9110*/  IMAD.X R3, RZ, RZ, R17, P1 ;  /* 0x000000ffff037224 */ /* 0x000fe400008e0611 */
[----:B------:R-:W-:Y:S02]  /*9120*/  IMAD.U32 R5, RZ, RZ, UR5 ;  /* 0x00000005ff057e24 */ /* 0x000fe4000f8e00ff */
[----:B------:R-:W-:Y:S01]  /*9130*/  IMAD.SHL.U32 R8, R25, 0x8, RZ ;  /* 0x0000000819087824 */ /* 0x000fe200078e00ff */
[----:B------:R1:W-:Y:S04]  /*9140*/  STL.64 [R1+0x40], R2 ;  /* 0x0000400201007387 */ /* 0x0003e80000100a00 */
[----:B------:R2:W-:Y:S04]  /*9150*/  STL.64 [R1+0x18], R4 ;  /* 0x0000180401007387 */ /* 0x0005e80000100a00 */
[----:B------:R-:W2:Y:S01]  /*9160*/  S2R R28, SR_CTAID.Y ;  /* 0x00000000001c7919 */ /* 0x000ea20000002600 */
[----:B-----5:R-:W-:-:S03]  /*9170*/  IMAD.WIDE.U32 R32, R19, c[0x0][0x2b0], RZ ;  /* 0x0000ac0013207a25 */ /* 0x020fc600078e00ff */
[----:B------:R-:W2:Y:S01]  /*9180*/  S2R R34, SR_CTAID.Y ;  /* 0x0000000000227919 */ /* 0x000ea20000002600 */
[----:B-1----:R-:W-:Y:S02]  /*9190*/  @!P0 LOP3.LUT R2, R12, 0xfffffff8, RZ, 0xc0, !PT ;  /* 0xfffffff80c028812 */ /* 0x002fe400078ec0ff */
[----:B--2---:R-:W-:Y:S02]  /*91a0*/  LOP3.LUT R4, R0, 0x8, R8, 0xf8, !PT ;  /* 0x0000000800047812 */ /* 0x004fe400078ef808 */
[----:B------:R-:W-:Y:S01]  /*91b0*/  SHF.R.U32.HI R0, RZ, 0x3, R0 ;  /* 0x00000003ff007819 */ /* 0x000fe20000011600 */
[----:B------:R-:W-:Y:S01]  /*91c0*/  @!P0 IMAD.WIDE R2, R2, 0x2, R10 ;  /* 0x0000000202028825 */ /* 0x000fe200078e020a */
[----:B------:R-:W-:Y:S02]  /*91d0*/  SHF.R.S32.HI R5, RZ, 0x1f, R19 ;  /* 0x0000001fff057819 */ /* 0x000fe40000011413 */
[----:B------:R-:W-:Y:S02]  /*91e0*/  LOP3.LUT R23, R4, R0, RZ, 0x3c, !PT ;  /* 0x0000000004177212 */ /* 0x000fe400078e3cff */
[----:B------:R1:W-:Y:S01]  /*91f0*/  @!P0 LDGSTS.E.BYPASS.LTC128B.128 [R13+0xf900], [R2.64], !P4 ;  /* 0x0f900000020d8fae */ /* 0x0003e2000e101d46 */
[----:B------:R-:W-:-:S03]  /*9200*/  IMAD R0, R5, c[0x0][0x2b0], RZ ;  /* 0x0000ac0005007a24 */ /* 0x000fc600078e02ff */
[----:B------:R2:W-:Y:S01]  /*9210*/  STL.64 [R1+0x20], R16 ;  /* 0x0000201001007387 */ /* 0x0005e20000100a00 */
[----:B------:R-:W-:-:S03]  /*9220*/  IMAD R8, R19, c[0x0][0x2b4], R0 ;  /* 0x0000ad0013087a24 */ /* 0x000fc600078e0200 */
[----:B------:R2:W-:Y:S01]  /*9230*/  STL.64 [R1+0xf8], R32 ;  /* 0x0000f82001007387 */ /* 0x0005e20000100a00 */
[----:B------:R-:W-:Y:S01]  /*9240*/  IMAD.IADD R8, R33, 0x1, R8 ;  /* 0x0000000121087824 */ /* 0x000fe200078e0208 */
[----:B------:R-:W-:Y:S01]  /*9250*/  SHF.R.S32.HI R28, RZ, 0x1f, R28 ;  /* 0x0000001fff1c7819 */ /* 0x000fe2000001141c */
[----:B------:R-:W-:Y:S01]  /*9260*/  IMAD.MOV.U32 R10, RZ, RZ, 0x20 ;  /* 0x00000020ff0a7424 */ /* 0x000fe200078e00ff */
[C---:B------:R-:W-:Y:S01]  /*9270*/  LOP3.LUT P0, RZ, R21.reuse, 0x4, RZ, 0xc0, !PT ;  /* 0x0000000415ff7812 */ /* 0x040fe2000780c0ff */
[----:B------:R-:W-:Y:S01]  /*9280*/  IMAD.SHL.U32 R9, R21, 0x40, RZ ;  /* 0x0000004015097824 */ /* 0x000fe200078e00ff */
[----:B------:R2:W-:Y:S01]  /*9290*/  STL [R1+0x104], R8 ;  /* 0x0001040801007387 */ /* 0x0005e20000100800 */
[----:B------:R-:W-:Y:S01]  /*92a0*/  IMAD R5, R28, c[0x0][0x210], RZ ;  /* 0x000084001c057a24 */ /* 0x000fe200078e02ff */
[----:B------:R-:W-:Y:S02]  /*92b0*/  LOP3.LUT R161, R161, 0xfffffffe, RZ, 0xc0, !PT ;  /* 0xfffffffea1a17812 */ /* 0x000fe400078ec0ff */
[----:B------:R-:W0:Y:S01]  /*92c0*/  LDGDEPBAR ;  /* 0x00000000000079af */ /* 0x000e220000000000 */
[----:B-1----:R-:W-:-:S02]  /*92d0*/  IMAD.SHL.U32 R3, R22, 0x40, RZ ;  /* 0x0000004016037824 */ /* 0x002fc400078e00ff */
[----:B------:R-:W-:-:S03]  /*92e0*/  IMAD.WIDE.U32 R12, R34, c[0x0][0x1e8], RZ ;  /* 0x00007a00220c7a25 */ /* 0x000fc600078e00ff */
[----:B------:R-:W-:Y:S01]  /*92f0*/  LOP3.LUT R22, R3, 0xfffffe00, RZ, 0xc0, !PT ;  /* 0xfffffe0003167812 */ /* 0x000fe200078ec0ff */
[----:B------:R-:W-:Y:S01]  /*9300*/  WARPSYNC 0xffffffff ;  /* 0xffffffff00007948 */ /* 0x000fe20003800000 */
[----:B------:R-:W-:Y:S02]  /*9310*/  LOP3.LUT R20, R9, 0x1c0, RZ, 0xc0, !PT ;  /* 0x000001c009147812 */ /* 0x000fe400078ec0ff */
[----:B---3--:R-:W-:-:S04]  /*9320*/  SHF.R.S32.HI R26, RZ, 0x1f, R15 ;  /* 0x0000001fff1a7819 */ /* 0x008fc8000001140f */
[----:B------:R-:W-:-:S04]  /*9330*/  LEA.HI R4, R26, R15, RZ, 0x3 ;  /* 0x0000000f1a047211 */ /* 0x000fc800078f18ff */
[----:B------:R-:W-:-:S05]  /*9340*/  LOP3.LUT R2, R4, 0xfffffff8, RZ, 0xc0, !PT ;  /* 0xfffffff804027812 */ /* 0x000fca00078ec0ff */
[----:B------:R-:W-:-:S04]  /*9350*/  IMAD.IADD R0, R15, 0x1, -R2 ;  /* 0x000000010f007824 */ /* 0x000fc800078e0a02 */
[----:B------:R-:W-:Y:S01]  /*9360*/  IMAD.SHL.U32 R30, R0, 0x8, RZ ;  /* 0x00000008001e7824 */ /* 0x000fe200078e00ff */
[----:B----4-:R2:W-:Y:S04]  /*9370*/  STL [R1+0x100], R31 ;  /* 0x0001001f01007387 */ /* 0x0105e80000100800 */
[----:B------:R2:W-:Y:S01]  /*9380*/  STL [R1+0xc0], R30 ;  /* 0x0000c01e01007387 */ /* 0x0005e20000100800 */
[----:B------:R-:W-:Y:S01]  /*9390*/  ISETP.GE.AND P6, PT, R30, c[0x0][0x1d4], PT ;  /* 0x000075001e007a0c */ /* 0x000fe20003fc6270 */
[----:B------:R-:W-:Y:S01]  /*93a0*/  IMAD R2, R28, c[0x0][0x1e8], RZ ;  /* 0x00007a001c027a24 */ /* 0x000fe200078e02ff */
[----:B------:R-:W-:Y:S01]  /*93b0*/  IADD3 R137, R30, 0x40, RZ ;  /* 0x000000401e897810 */ /* 0x000fe20007ffe0ff */
[----:B------:R-:W-:-:S04]  /*93c0*/  IMAD.WIDE.U32 R28, R34, c[0x0][0x210], RZ ;  /* 0x00008400221c7a25 */ /* 0x000fc800078e00ff */
[C---:B------:R-:W-:Y:S01]  /*93d0*/  IMAD R3, R34.reuse, c[0x0][0x1ec], R2 ;  /* 0x00007b0022037a24 */ /* 0x040fe200078e0202 */
[----:B------:R-:W-:Y:S01]  /*93e0*/  ISETP.GE.AND P5, PT, R137, c[0x0][0x1d4], PT ;  /* 0x0000750089007a0c */ /* 0x000fe20003fa6270 */
[----:B------:R-:W-:Y:S02]  /*93f0*/  IMAD R2, R34, c[0x0][0x214], R5 ;  /* 0x0000850022027a24 */ /* 0x000fe400078e0205 */
[----:B------:R-:W-:Y:S01]  /*9400*/  IMAD.IADD R11, R13, 0x1, R3 ;  /* 0x000000010d0b7824 */ /* 0x000fe200078e0203 */
[----:B------:R-:W-:Y:S01]  /*9410*/  SEL R5, R10, 0xffffffe0, !P0 ;  /* 0xffffffe00a057807 */ /* 0x000fe20004000000 */
[----:B------:R-:W-:Y:S01]  /*9420*/  IMAD.IADD R3, R29, 0x1, R2 ;  /* 0x000000011d037824 */ /* 0x000fe200078e0202 */
[----:B------:R-:W-:Y:S02]  /*9430*/  @P6 LOP3.LUT R161, R161, 0x1, RZ, 0xfc, !PT ;  /* 0x00000001a1a16812 */ /* 0x000fe400078efcff */
[----:B------:R-:W-:Y:S02]  /*9440*/  SEL R2, RZ, 0x10, P5 ;  /* 0x00000010ff027807 */ /* 0x000fe40002800000 */
[----:B------:R-:W3:Y:S01]  /*9450*/  LDL R28, [R1+0xe8] ;  /* 0x0000e800011c7983 */ /* 0x000ee20000100800 */
[----:B------:R-:W-:Y:S01]  /*9460*/  SHF.R.S32.HI R14, RZ, 0x3, R4 ;  /* 0x00000003ff0e7819 */ /* 0x000fe20000011404 */
[----:B------:R-:W-:-:S04]  /*9470*/  IMAD.MOV.U32 R10, RZ, RZ, RZ ;  /* 0x000000ffff0a7224 */ /* 0x000fc800078e00ff */
[----:B------:R-:W-:Y:S02]  /*9480*/  IMAD R29, R0, 0x10, R14 ;  /* 0x00000010001d7824 */ /* 0x000fe400078e020e */
[----:B------:R-:W-:Y:S01]  /*9490*/  IMAD.MOV.U32 R0, RZ, RZ, c[0x0][0x2b8] ;  /* 0x0000ae00ff007624 */ /* 0x000fe200078e00ff */
[----:B------:R-:W-:Y:S04]  /*94a0*/  BAR.SYNC.DEFER_BLOCKING 0x0 ;  /* 0x0000000000007b1d */ /* 0x000fe80000010000 */
[----:B------:R-:W-:Y:S02]  /*94b0*/  ISETP.NE.AND P1, PT, R0, 0x1, PT ;  /* 0x000000010000780c */ /* 0x000fe40003f25270 */
[----:B------:R-:W-:Y:S01]  /*94c0*/  LEA.HI R15, R26, R15, RZ, 0x6 ;  /* 0x0000000f1a0f7211 */ /* 0x000fe200078f30ff */
[----:B------:R-:W-:Y:S01]  /*94d0*/  STL [R1+0xec], R29 ;  /* 0x0000ec1d01007387 */ /* 0x000fe20000100800 */
[----:B---3--:R-:W-:-:S05]  /*94e0*/  IMAD R2, R28, 0x40, R29 ;  /* 0x000000401c027824 */ /* 0x008fca00078e021d */
[----:B------:R-:W-:-:S04]  /*94f0*/  IADD3 R2, R2, -0x40, RZ ;  /* 0xffffffc002027810 */ /* 0x000fc80007ffe0ff */
        /* <DEDUP_REMOVED lines=8> */
[----:B--2---:R-:W-:-:S04]  /*9580*/  @!P0 LEA R8, P1, R3, c[0x0][0x2a0], 0x2 ;  /* 0x0000a80003088a11 */ /* 0x004fc800078210ff */
[----:B------:R-:W-:-:S05]  /*9590*/  @!P0 LEA.HI.X R9, R3, c[0x0][0x2a4], R4, 0x2, P1 ;  /* 0x0000a90003098a11 */ /* 0x000fca00008f1404 */
[----:B------:R-:W2:Y:S01]  /*95a0*/  @!P0 LDG.E R10, [R8.64] ;  /* 0x00000006080a8981 */ /* 0x000ea2000c1e1900 */
[----:B------:R-:W-:Y:S01]  /*95b0*/  IMAD.MOV R0, RZ, RZ, -R0 ;  /* 0x000000ffff007224 */ /* 0x000fe200078e0a00 */
[----:B------:R-:W-:Y:S01]  /*95c0*/  LEA R162, R28, 0xffffffc0, 0x6 ;  /* 0xffffffc01ca27811 */ /* 0x000fe200078e30ff */
[----:B------:R-:W-:Y:S01]  /*95d0*/  IMAD.SHL.U32 R15, R15, 0x8, RZ ;  /* 0x000000080f0f7824 */ /* 0x000fe200078e00ff */
[----:B------:R-:W-:Y:S01]  /*95e0*/  BSSY B2, `(.L_x_1920) ;  /* 0x0000051000027945 */ /* 0x000fe20003800000 */
[----:B------:R-:W-:Y:S01]  /*95f0*/  IMAD R19, R0, c[0x0][0x2b8], R2 ;  /* 0x0000ae0000137a24 */ /* 0x000fe200078e0202 */
[----:B------:R-:W-:Y:S02]  /*9600*/  IADD3 R124, -R14, R18, -R162 ;  /* 0x000000120e7c7210 */ /* 0x000fe40007ffe9a2 */
[----:B------:R-:W-:Y:S01]  /*9610*/  IADD3 R42, R16, 0x18, RZ ;  /* 0x00000018102a7810 */ /* 0x000fe20007ffe0ff */
[----:B------:R-:W-:Y:S01]  /*9620*/  IMAD.WIDE.U32 R2, R19, c[0x0][0x1e0], RZ ;  /* 0x0000780013027a25 */ /* 0x000fe200078e00ff */
[----:B------:R-:W-:Y:S01]  /*9630*/  SHF.R.S32.HI R138, RZ, 0x1f, R19 ;  /* 0x0000001fff8a7819 */ /* 0x000fe20000011413 */
[----:B------:R-:W-:Y:S01]  /*9640*/  STL [R1+0xac], R19 ;  /* 0x0000ac1301007387 */ /* 0x000fe20000100800 */
[----:B------:R-:W-:-:S02]  /*9650*/  ISETP.GE.AND P3, PT, R124, 0x1, PT ;  /* 0x000000017c00780c */ /* 0x000fc40003f66270 */
[----:B------:R-:W-:Y:S01]  /*9660*/  ISETP.GE.AND P2, PT, R124, 0x11, PT ;  /* 0x000000117c00780c */ /* 0x000fe20003f46270 */
[----:B------:R-:W-:Y:S01]  /*9670*/  IMAD R0, R138, c[0x0][0x1e0], RZ ;  /* 0x000078008a007a24 */ /* 0x000fe200078e02ff */
[----:B------:R-:W-:Y:S02]  /*9680*/  ISETP.GE.AND P1, PT, R124, 0x21, PT ;  /* 0x000000217c00780c */ /* 0x000fe40003f26270 */
[----:B------:R-:W-:Y:S01]  /*9690*/  MOV R140, 0x9af0 ;  /* 0x00009af0008c7802 */ /* 0x000fe20000000f00 */
[----:B------:R-:W-:-:S04]  /*96a0*/  IMAD R0, R19, c[0x0][0x1e4], R0 ;  /* 0x0000790013007a24 */ /* 0x000fc800078e0200 */
[----:B------:R-:W-:Y:S01]  /*96b0*/  IMAD.IADD R3, R3, 0x1, R0 ;  /* 0x0000000103037824 */ /* 0x000fe200078e0200 */
[----:B--2---:R-:W-:-:S03]  /*96c0*/  SHF.R.S32.HI R139, RZ, 0x1f, R10 ;  /* 0x0000001fff8b7819 */ /* 0x004fc6000001140a */
[----:B------:R-:W-:Y:S01]  /*96d0*/  IMAD.WIDE.U32 R2, R10, c[0x0][0x1f0], R2 ;  /* 0x00007c000a027a25 */ /* 0x000fe200078e0002 */
[----:B------:R-:W-:Y:S03]  /*96e0*/  STL [R1+0xa4], R10 ;  /* 0x0000a40a01007387 */ /* 0x000fe60000100800 */
[----:B------:R-:W-:Y:S01]  /*96f0*/  IMAD R4, R139, c[0x0][0x1f0], RZ ;  /* 0x00007c008b047a24 */ /* 0x000fe200078e02ff */
        /* <DEDUP_REMOVED lines=15> */
[----:B------:R-:W-:-:S02]  /*97f0*/  SHF.R.S32.HI R4, RZ, 0x1f, R137 ;  /* 0x0000001fff047819 */ /* 0x000fc40000011489 */
[----:B------:R-:W-:Y:S01]  /*9800*/  LOP3.LUT R128, R14, 0xfffffe00, R15, 0xf8, !PT ;  /* 0xfffffe000e807812 */ /* 0x000fe200078ef80f */
[----:B------:R-:W-:Y:S01]  /*9810*/  SHFL.IDX PT, R8, R2, 0x2, 0x181f ;  /* 0x00581f0002087f89 */ /* 0x000fe200000e0000 */
[----:B------:R-:W-:-:S03]  /*9820*/  LEA.HI R4, R4, R137, RZ, 0x3 ;  /* 0x0000008904047211 */ /* 0x000fc600078f18ff */
[----:B------:R-:W3:Y:S01]  /*9830*/  SHFL.IDX PT, R9, R0, 0x2, 0x181f ;  /* 0x00581f0000097f89 */ /* 0x000ee200000e0000 */
[----:B------:R-:W-:Y:S01]  /*9840*/  LOP3.LUT R28, R4, 0xfffffff8, RZ, 0xc0, !PT ;  /* 0xfffffff8041c7812 */ /* 0x000fe200078ec0ff */
[----:B------:R-:W-:Y:S02]  /*9850*/  @P3 IMAD.SHL.U32 R4, R128, 0x2, RZ ;  /* 0x0000000280043824 */ /* 0x000fe400078e00ff */
[----:B------:R-:W-:Y:S04]  /*9860*/  SHFL.IDX PT, R2, R2, 0x3, 0x181f ;  /* 0x00781f0002027f89 */ /* 0x000fe800000e0000 */
[----:B------:R4:W5:Y:S01]  /*9870*/  SHFL.IDX PT, R3, R0, 0x3, 0x181f ;  /* 0x00781f0000037f89 */ /* 0x00096200000e0000 */
[----:B-1----:R-:W-:-:S03]  /*9880*/  @P3 IMAD.WIDE R18, R30, 0x2, R12 ;  /* 0x000000021e123825 */ /* 0x002fc600078e020c */
[----:B------:R1:W-:Y:S01]  /*9890*/  STL [R1+0xf0], R28 ;  /* 0x0000f01c01007387 */ /* 0x0003e20000100800 */
[----:B------:R-:W-:-:S03]  /*98a0*/  @P3 IMAD.WIDE R14, R28, 0x2, R12 ;  /* 0x000000021c0e3825 */ /* 0x000fc600078e020c */
[----:B------:R1:W-:Y:S01]  /*98b0*/  @P3 LDGSTS.E.BYPASS.LTC128B.128 [R4+0x4100], [R18.64], !P6 ;  /* 0x0410000012043fae */ /* 0x0003e2000f101d46 */
[----:B--2---:R-:W-:-:S03]  /*98c0*/  @P2 IMAD.WIDE R12, R30, 0x2, R10 ;  /* 0x000000021e0c2825 */ /* 0x004fc600078e020a */
[----:B------:R1:W-:Y:S01]  /*98d0*/  @P3 LDGSTS.E.BYPASS.LTC128B.128 [R4+0x6100], [R14.64], !P5 ;  /* 0x061000000e043fae */ /* 0x0003e2000e901d46 */
[----:B------:R-:W-:-:S04]  /*98e0*/  @P2 IMAD.WIDE R10, R28, 0x2, R10 ;  /* 0x000000021c0a2825 */ /* 0x000fc800078e020a */
[----:B----4-:R-:W-:-:S05]  /*98f0*/  @P2 IMAD.SHL.U32 R0, R128, 0x2, RZ ;  /* 0x0000000280002824 */ /* 0x010fca00078e00ff */
[----:B------:R3:W-:Y:S04]  /*9900*/  @P2 LDGSTS.E.BYPASS.LTC128B.128 [R0+0x4900], [R12.64], !P6 ;  /* 0x049000000c002fae */ /* 0x0007e8000f101d46 */
[----:B------:R2:W-:Y:S01]  /*9910*/  @P2 LDGSTS.E.BYPASS.LTC128B.128 [R0+0x6900], [R10.64], !P5 ;  /* 0x069000000a002fae */ /* 0x0005e2000e901d46 */
[----:B-1----:R-:W-:Y:S02]  /*9920*/  @P1 IMAD.SHL.U32 R4, R128, 0x2, RZ ;  /* 0x0000000280041824 */ /* 0x002fe400078e00ff */
[----:B---3--:R-:W-:-:S04]  /*9930*/  @P1 IMAD.WIDE R12, R30, 0x2, R8 ;  /* 0x000000021e0c1825 */ /* 0x008fc800078e0208 */
[----:B--2---:R-:W-:Y:S01]  /*9940*/  @P1 IMAD.WIDE R10, R28, 0x2, R8 ;  /* 0x000000021c0a1825 */ /* 0x004fe200078e0208 */
[----:B------:R1:W-:Y:S03]  /*9950*/  @P1 LDGSTS.E.BYPASS.LTC128B.128 [R4+0x5100], [R12.64], !P6 ;  /* 0x051000000c041fae */ /* 0x0003e6000f101d46 */
[----:B------:R-:W-:Y:S01]  /*9960*/  @P0 IMAD.SHL.U32 R0, R128, 0x2, RZ ;  /* 0x0000000280000824 */ /* 0x000fe200078e00ff */
[----:B------:R1:W-:Y:S01]  /*9970*/  @P1 LDGSTS.E.BYPASS.LTC128B.128 [R4+0x7100], [R10.64], !P5 ;  /* 0x071000000a041fae */ /* 0x0003e2000e901d46 */
[----:B-----5:R-:W-:-:S03]  /*9980*/  @P0 IMAD.WIDE R8, R30, 0x2, R2 ;  /* 0x000000021e080825 */ /* 0x020fc600078e0202 */
[----:B------:R-:W2:Y:S01]  /*9990*/  S2R R30, SR_TID.X ;  /* 0x00000000001e7919 */ /* 0x000ea20000002100 */
[----:B------:R-:W-:-:S03]  /*99a0*/  @P0 IMAD.WIDE R2, R28, 0x2, R2 ;  /* 0x000000021c020825 */ /* 0x000fc600078e0202 */
[----:B------:R3:W-:Y:S01]  /*99b0*/  @P0 LDGSTS.E.BYPASS.LTC128B.128 [R0+0x5900], [R8.64], !P6 ;  /* 0x0590000008000fae */ /* 0x0007e2000f101d46 */
[----:B------:R-:W-:-:S03]  /*99c0*/  ISETP.GT.AND P6, PT, R29, 0x3f, PT ;  /* 0x0000003f1d00780c */ /* 0x000fc60003fc4270 */
[----:B------:R4:W-:Y:S01]  /*99d0*/  @P0 LDGSTS.E.BYPASS.LTC128B.128 [R0+0x7900], [R2.64], !P5 ;  /* 0x0790000002000fae */ /* 0x0009e2000e901d46 */
[----:B------:R-:W-:-:S03]  /*99e0*/  LOP3.LUT P0, RZ, R21, 0x2, RZ, 0xc0, !PT ;  /* 0x0000000215ff7812 */ /* 0x000fc6000780c0ff */
[----:B------:R-:W0:Y:S01]  /*99f0*/  LDGDEPBAR ;  /* 0x00000000000079af */ /* 0x000e220000000000 */
[----:B-1----:R-:W-:Y:S01]  /*9a00*/  IMAD.SHL.U32 R4, R24, 0x8, RZ ;  /* 0x0000000818047824 */ /* 0x002fe200078e00ff */
[----:B---3--:R-:W-:-:S04]  /*9a10*/  LOP3.LUT R9, R23, R22, RZ, 0xfc, !PT ;  /* 0x0000001617097212 */ /* 0x008fc800078efcff */
[----:B----4-:R-:W-:Y:S01]  /*9a20*/  LOP3.LUT R2, R20, 0x8, R4, 0xf8, !PT ;  /* 0x0000000814027812 */ /* 0x010fe200078ef804 */
[----:B------:R-:W-:Y:S01]  /*9a30*/  IMAD.MOV.U32 R4, RZ, RZ, 0x10 ;  /* 0x00000010ff047424 */ /* 0x000fe200078e00ff */
[----:B------:R-:W-:Y:S02]  /*9a40*/  SHF.R.U32.HI R3, RZ, 0x3, R20 ;  /* 0x00000003ff037819 */ /* 0x000fe40000011614 */
[----:B--2---:R-:W-:Y:S02]  /*9a50*/  LEA.HI R0, R27, R30, RZ, 0x5 ;  /* 0x0000001e1b007211 */ /* 0x004fe400078f28ff */
[----:B------:R-:W-:Y:S02]  /*9a60*/  LOP3.LUT R2, R2, R3, RZ, 0x3c, !PT ;  /* 0x0000000302027212 */ /* 0x000fe400078e3cff */
[----:B------:R-:W-:Y:S01]  /*9a70*/  SEL R4, R4, 0xfffffff0, !P0 ;  /* 0xfffffff004047807 */ /* 0x000fe20004000000 */
[----:B------:R-:W-:Y:S02]  /*9a80*/  IMAD.SHL.U32 R0, R0, 0x20, RZ ;  /* 0x0000002000007824 */ /* 0x000fe400078e00ff */
[----:B------:R-:W-:Y:S01]  /*9a90*/  IMAD R8, R25, 0x200, R2 ;  /* 0x0000020019087824 */ /* 0x000fe200078e0202 */
[----:B------:R-:W-:-:S02]  /*9aa0*/  SHF.R.S32.HI R2, RZ, 0x1f, R28 ;  /* 0x0000001fff027819 */ /* 0x000fc4000001141c */
[----:B------:R-:W-:-:S03]  /*9ab0*/  LOP3.LUT R0, R0, 0xfffffc00, RZ, 0xc0, !PT ;  /* 0xfffffc0000007812 */ /* 0x000fc600078ec0ff */
[----:B------:R1:W-:Y:S01]  /*9ac0*/  STL [R1+0x10c], R2 ;  /* 0x00010c0201007387 */ /* 0x0003e20000100800 */
[----:B------:R-:W-:-:S03]  /*9ad0*/  IADD3 R0, R23, R22, R0 ;  /* 0x0000001617007210 */ /* 0x000fc60007ffe000 */
[----:B-1----:R-:W-:Y:S05]  /*9ae0*/  CALL.REL.NOINC `($_ZN7cutlass13device_kernelIN5flash19enable_sm80_to_sm89INS1_16FlashAttnFwdSm80INS1_25CollectiveMainloopFwdSm80ILi4ELi1ELb0EN4cute5tupleIJNS5_1CILi128EEENS7_ILi64EEES8_EEELi128ENS_10bfloat16_tEfNS_4arch4Sm80ELb1ELb0ELb1ELb1ELb1ELb1ELb1ELb0EEENS1_21CollectiveEpilogueFwdINS6_IJS8_S8_S9_EEENS6_IJNS7_ILi1EEESH_SH_EEESB_SD_Li128ELb1ELb1ELb0ELb0EEENS1_19SingleTileSchedulerILb1ELb0ELb1ELi128EEEEEEEEEvNT_6ParamsE$_ZZN5flash25CollectiveMainloopFwdSm80ILi4ELi1ELb0EN4cute5tupleIJNS1_1CILi128EEENS3_ILi64EEES4_EEELi128EN7cutlass10bfloat16_tEfNS7_4arch4Sm80ELb1ELb0ELb1ELb1ELb1ELb1ELb1ELb0EE3mmaINS_16FlashAttnFwdSm80ISB_NS_21CollectiveEpilogueFwdINS2_IJS4_S4_S5_EEENS2_IJNS3_ILi1EEESG_SG_EEES8_SA_Li128ELb1ELb1ELb0ELb0EEENS_19SingleTileSchedulerILb1ELb0ELb1ELi128EEEE13SharedStorageENS1_6TensorINS1_11ArrayEngineIfLm128EEENS1_6LayoutINS2_IJNS2_IJNS3_ILi2EEESR_EEESR_NS3_ILi16EEEEEENS2_IJNS2_IJSG_SR_EEENS3_ILi4EEENS3_ILi8EEEEEEEEEENS_7SoftmaxILi4ELi0EEEEEbRKNSB_6ParamsERT0_RT1_iRKNS_16SeqlenInfoQKNewKILb1ELb1EEENS2_IJiiiiEEERT_ENKUlvE_clEv) ;  /* 0x0001713000007944 */ /* 0x002fea0003c00000 */
[----:B------:R-:W-:Y:S05]  /*9af0*/  BSYNC B2 ;  /* 0x0000000000027941 */ /* 0x000fea0003800000 */
.L_x_1920:
        /* <DEDUP_REMOVED lines=20> */
[----:B------:R-:W-:-:S03]  /*9c40*/  IMAD R0, R138, c[0x0][0x208], RZ ;  /* 0x000082008a007a24 */ /* 0x000fc600078e02ff */
[----:B------:R1:W1:Y:S01]  /*9c50*/  LDSM.16.M88.4 R48, [R232+0x5900] ;  /* 0x00590000e830783b */ /* 0x0002620000000200 */
        /* <DEDUP_REMOVED lines=23> */
[----:B-1-3--:R1:W2:Y:S02]  /*9dd0*/  SHFL.IDX PT, R28, R0, RZ, 0x181f ;  /* 0x00181fff001c7589 */ /* 0x00a2a400000e0000 */
.L_x_2007:
[----:B------:R-:W3:Y:S04]  /*9de0*/  LDL R164, [R1+0xc0] ;  /* 0x0000c00001a47983 */ /* 0x000ee80000100800 */
[----:B------:R-:W4:Y:S04]  /*9df0*/  LDL R2, [R1+0xf0] ;  /* 0x0000f00001027983 */ /* 0x000f280000100800 */
[----:B------:R-:W1:Y:S04]  /*9e00*/  SHFL.IDX PT, R4, R8, RZ, 0x181f ;  /* 0x00181fff08047589 */ /* 0x000e6800000e0000 */
[----:B--2---:R-:W2:Y:S01]  /*9e10*/  LDL R167, [R1+0xe8] ;  /* 0x0000e80001a77983 */ /* 0x004ea20000100800 */
[----:B------:R-:W-:-:S03]  /*9e20*/  ISETP.GE.AND P0, PT, R137, c[0x0][0x1d4], PT ;  /* 0x0000750089007a0c */ /* 0x000fc60003f06270 */
[----:B------:R-:W1:Y:S01]  /*9e30*/  SHFL.IDX PT, R29, R8, 0x1, 0x181f ;  /* 0x00381f00081d7f89 */ /* 0x000e6200000e0000 */
[----:B------:R-:W-:Y:S01]  /*9e40*/  HMMA.16816.F32.BF16 R52, R12, R32, RZ ;  /* 0x000000200c34723c */ /* 0x000fe200000418ff */
[----:B------:R-:W-:Y:S01]  /*9e50*/  IMAD.SHL.U32 R163, R128, 0x2, RZ ;  /* 0x0000000280a37824 */ /* 0x000fe200078e00ff */
[----:B------:R-:W-:-:S06]  /*9e60*/  ISETP.LT.OR P3, PT, R124, 0x1, P0 ;  /* 0x000000017c00780c */ /* 0x000fcc0000761670 */
[C---:B------:R-:W-:Y:S08]  /*9e70*/  HMMA.16816.F32.BF16 R88, R12.reuse, R34, RZ ;  /* 0x000000220c58723c */ /* 0x040ff000000418ff */
[C---:B------:R-:W-:Y:S08]  /*9e80*/  HMMA.16816.F32.BF16 R112, R12.reuse, R40, RZ ;  /* 0x000000280c70723c */ /* 0x040ff000000418ff */
[C---:B------:R-:W-:Y:S08]  /*9e90*/  HMMA.16816.F32.BF16 R108, R12.reuse, R42, RZ ;  /* 0x0000002a0c6c723c */ /* 0x040ff000000418ff */
[C---:B------:R-:W-:Y:S08]  /*9ea0*/  HMMA.16816.F32.BF16 R104, R12.reuse, R44, RZ ;  /* 0x0000002c0c68723c */ /* 0x040ff000000418ff */
[C---:B------:R-:W-:Y:S08]  /*9eb0*/  HMMA.16816.F32.BF16 R100, R12.reuse, R46, RZ ;  /* 0x0000002e0c64723c */ /* 0x040ff000000418ff */
[C---:B------:R-:W-:Y:S08]  /*9ec0*/  HMMA.16816.F32.BF16 R96, R12.reuse, R48, RZ ;  /* 0x000000300c60723c */ /* 0x040ff000000418ff */
[----:B------:R-:W-:Y:S01]  /*9ed0*/  HMMA.16816.F32.BF16 R92, R12, R50, RZ ;  /* 0x000000320c5c723c */ /* 0x000fe200000418ff */
[----:B------:R-:W1:Y:S04]  /*9ee0*/  SHFL.IDX PT, R12, R0, 0x1, 0x181f ;  /* 0x00381f00000c7f89 */ /* 0x000e6800000e0000 */
[----:B------:R-:W-:Y:S04]  /*9ef0*/  SHFL.IDX PT, R13, R0, 0x2, 0x181f ;  /* 0x00581f00000d7f89 */ /* 0x000fe800000e0000 */
[----:B-1----:R-:W-:Y:S01]  /*9f00*/  SHFL.IDX PT, R0, R0, 0x3, 0x181f ;  /* 0x00781f0000007f89 */ /* 0x002fe200000e0000 */
[----:B------:R-:W-:-:S02]  /*9f10*/  IMAD R241, R6, 0x2, R240 ;  /* 0x0000000206f17824 */ /* 0x000fc400078e02f0 */
[----:B------:R-:W-:Y:S01]  /*9f20*/  IMAD R238, R5, 0x2, R232 ;  /* 0x0000000205ee7824 */ /* 0x000fe200078e02e8 */
        /* <DEDUP_REMOVED lines=12> */
[----:B------:R-:W-:Y:S01]  /*9ff0*/  HMMA.16816.F32.BF16 R128, R20, R66, R92 ;  /* 0x000000421480723c */ /* 0x000fe2000004185c */
[----:B------:R-:W-:Y:S01]  /*a000*/  IMAD R243, R6, 0x2, R242 ;  /* 0x0000000206f37824 */ /* 0x000fe200078e02f2 */
[C---:B---3--:R-:W-:Y:S01]  /*a010*/  ISETP.GE.AND P1, PT, R164.reuse, c[0x0][0x1d4], PT ;  /* 0x00007500a4007a0c */ /* 0x048fe20003f26270 */
[----:B------:R-:W-:-:S03]  /*a020*/  IMAD.WIDE R30, R164, 0x2, RZ ;  /* 0x00000002a41e7825 */ /* 0x000fc600078e02ff */
[----:B------:R-:W-:Y:S02]  /*a030*/  ISETP.LT.OR P4, PT, R124, 0x1, P1 ;  /* 0x000000017c00780c */ /* 0x000fe40000f81670 */
[----:B------:R-:W-:Y:S01]  /*a040*/  IADD3 R10, P2, R4, R30, RZ ;  /* 0x0000001e040a7210 */ /* 0x000fe20007f5e0ff */
[----:B----4-:R-:W-:-:S04]  /*a050*/  IMAD.WIDE R2, R2, 0x2, RZ ;  /* 0x0000000202027825 */ /* 0x010fc800078e02ff */
[----:B------:R-:W-:-:S06]  /*a060*/  IMAD.X R11, R31, 0x1, R28, P2 ;  /* 0x000000011f0b7824 */ /* 0x000fcc00010e061c */
[----:B------:R1:W-:Y:S01]  /*a070*/  LDGSTS.E.BYPASS.LTC128B.128 [R163+0x100], [R10.64], !P4 ;  /* 0x001000000aa37fae */ /* 0x0003e2000e101d46 */
[----:B------:R-:W-:Y:S02]  /*a080*/  ISETP.LT.OR P4, PT, R124, 0x11, P0 ;  /* 0x000000117c00780c */ /* 0x000fe40000781670 */
[----:B-1----:R-:W-:-:S05]  /*a090*/  IADD3 R10, P2, R4, R2, RZ ;  /* 0x00000002040a7210 */ /* 0x002fca0007f5e0ff */
[----:B------:R-:W-:Y:S01]  /*a0a0*/  IMAD.X R11, R3, 0x1, R28, P2 ;  /* 0x00000001030b7824 */ /* 0x000fe200010e061c */
[----:B------:R-:W1:Y:S04]  /*a0b0*/  SHFL.IDX PT, R4, R8, 0x2, 0x181f ;  /* 0x00581f0008047f89 */ /* 0x000e6800000e0000 */
[----:B------:R3:W-:Y:S01]  /*a0c0*/  LDGSTS.E.BYPASS.LTC128B.128 [R163+0x2100], [R10.64], !P3 ;  /* 0x021000000aa37fae */ /* 0x0007e2000d901d46 */
[----:B------:R-:W-:-:S03]  /*a0d0*/  ISETP.LT.OR P3, PT, R124, 0x11, P1 ;  /* 0x000000117c00780c */ /* 0x000fc60000f61670 */
[----:B------:R-:W4:Y:S01]  /*a0e0*/  SHFL.IDX PT, R8, R8, 0x3, 0x181f ;  /* 0x00781f0008087f89 */ /* 0x000f2200000e0000 */
[----:B---3--:R-:W-:-:S05]  /*a0f0*/  IADD3 R10, P2, R30, R29, RZ ;  /* 0x0000001d1e0a7210 */ /* 0x008fca0007f5e0ff */
[----:B------:R-:W-:-:S05]  /*a100*/  IMAD.X R11, R31, 0x1, R12, P2 ;  /* 0x000000011f0b7824 */ /* 0x000fca00010e060c */
[----:B------:R3:W-:Y:S01]  /*a110*/  LDGSTS.E.BYPASS.LTC128B.128 [R163+0x900], [R10.64], !P3 ;  /* 0x009000000aa37fae */ /* 0x0007e2000d901d46 */
[----:B------:R-:W-:Y:S02]  /*a120*/  ISETP.LT.OR P3, PT, R124, 0x21, P1 ;  /* 0x000000217c00780c */ /* 0x000fe40000f61670 */
[----:B---3--:R-:W-:-:S05]  /*a130*/  IADD3 R10, P2, R2, R29, RZ ;  /* 0x0000001d020a7210 */ /* 0x008fca0007f5e0ff */
[----:B------:R-:W-:-:S05]  /*a140*/  IMAD.X R11, R3, 0x1, R12, P2 ;  /* 0x00000001030b7824 */ /* 0x000fca00010e060c */
[----:B------:R1:W-:Y:S01]  /*a150*/  LDGSTS.E.BYPASS.LTC128B.128 [R163+0x2900], [R10.64], !P4 ;  /* 0x029000000aa37fae */ /* 0x0003e2000e101d46 */
[----:B------:R-:W-:Y:S02]  /*a160*/  ISETP.LT.OR P4, PT, R124, 0x21, P0 ;  /* 0x000000217c00780c */ /* 0x000fe40000781670 */
[----:B-1----:R-:W-:-:S05]  /*a170*/  IADD3 R10, P2, R30, R4, RZ ;  /* 0x000000041e0a7210 */ /* 0x002fca0007f5e0ff */
[----:B------:R-:W-:Y:S01]  /*a180*/  IMAD.X R11, R31, 0x1, R13, P2 ;  /* 0x000000011f0b7824 */ /* 0x000fe200010e060d */
[----:B------:R-:W-:-:S04]  /*a190*/  IADD3 R12, P2, R2, R4, RZ ;  /* 0x00000004020c7210 */ /* 0x000fc80007f5e0ff */
[----:B------:R1:W-:Y:S01]  /*a1a0*/  LDGSTS.E.BYPASS.LTC128B.128 [R163+0x1100], [R10.64], !P3 ;  /* 0x011000000aa37fae */ /* 0x0003e2000d901d46 */
[C---:B------:R-:W-:Y:S01]  /*a1b0*/  ISETP.LT.OR P3, PT, R124.reuse, 0x31, P1 ;  /* 0x000000317c00780c */ /* 0x040fe20000f61670 */
[C---:B------:R-:W-:Y:S01]  /*a1c0*/  IMAD.X R13, R3.reuse, 0x1, R13, P2 ;  /* 0x00000001030d7824 */ /* 0x040fe200010e060d */
[----:B------:R-:W-:Y:S02]  /*a1d0*/  ISETP.LT.OR P2, PT, R124, 0x31, P0 ;  /* 0x000000317c00780c */ /* 0x000fe40000741670 */
[-C--:B----4-:R-:W-:Y:S02]  /*a1e0*/  IADD3 R2, P0, R2, R8.reuse, RZ ;  /* 0x0000000802027210 */ /* 0x090fe40007f1e0ff */
[----:B------:R3:W-:Y:S03]  /*a1f0*/  LDGSTS.E.BYPASS.LTC128B.128 [R163+0x3100], [R12.64], !P4 ;  /* 0x031000000ca37fae */ /* 0x0007e6000e101d46 */
[----:B------:R-:W-:Y:S01]  /*a200*/  IMAD.X R3, R3, 0x1, R0, P0 ;  /* 0x0000000103037824 */ /* 0x000fe200000e0600 */
[----:B-1----:R-:W-:-:S05]  /*a210*/  IADD3 R10, P1, R30, R8, RZ ;  /* 0x000000081e0a7210 */ /* 0x002fca0007f3e0ff */
[----:B------:R-:W-:-:S05]  /*a220*/  IMAD.X R11, R31, 0x1, R0, P1 ;  /* 0x000000011f0b7824 */ /* 0x000fca00008e0600 */
[----:B------:R1:W-:Y:S04]  /*a230*/  LDGSTS.E.BYPASS.LTC128B.128 [R163+0x1900], [R10.64], !P3 ;  /* 0x019000000aa37fae */ /* 0x0003e8000d901d46 */
[----:B------:R4:W-:Y:S04]  /*a240*/  LDGSTS.E.BYPASS.LTC128B.128 [R163+0x3900], [R2.64], !P2 ;  /* 0x0390000002a37fae */ /* 0x0009e8000d101d46 */
[----:B------:R-:W-:Y:S04]  /*a250*/  LDSM.16.M88.4 R16, [R241+0xa100] ;  /* 0x00a10000f110783b */ /* 0x000fe80000000200 */
[----:B------:R-:W1:Y:S01]  /*a260*/  LDSM.16.M88.4 R56, [R238+0x4100] ;  /* 0x00410000ee38783b */ /* 0x000e620000000200 */
[C---:B------:R-:W-:Y:S03]  /*a270*/  HMMA.16816.F32.BF16 R28, R20.reuse, R62, R88 ;  /* 0x0000003e141c723c */ /* 0x040fe60000041858 */
[----:B------:R-:W-:Y:S04]  /*a280*/  LDSM.16.M88.4 R44, [R238+0x5100] ;  /* 0x00510000ee2c783b */ /* 0x000fe80000000200 */
[----:B------:R-:W-:Y:S01]  /*a290*/  LDSM.16.M88.4 R40, [R238+0x5900] ;  /* 0x00590000ee28783b */ /* 0x000fe20000000200 */
[----:B---3--:R-:W-:Y:S03]  /*a2a0*/  HMMA.16816.F32.BF16 R12, R20, R60, R52 ;  /* 0x0000003c140c723c */ /* 0x008fe60000041834 */
[----:B------:R-:W3:Y:S01]  /*a2b0*/  LDSM.16.M88.4 R52, [R238+0x4900] ;  /* 0x00490000ee34783b */ /* 0x000ee20000000200 */
[----:B------:R-:W-:-:S02]  /*a2c0*/  IMAD R237, R5, 0x2, R239 ;  /* 0x0000000205ed7824 */ /* 0x000fc400078e02ef */
[----:B------:R-:W-:Y:S01]  /*a2d0*/  IMAD R244, R7, 0x2, R241 ;  /* 0x0000000207f47824 */ /* 0x000fe200078e02f1 */
[----:B------:R-:W0:Y:S01]  /*a2e0*/  LDGDEPBAR ;  /* 0x00000000000079af */ /* 0x000e220000000000 */
[----:B------:R-:W-:Y:S03]  /*a2f0*/  HMMA.16816.F32.BF16 R88, R20, R72, R112 ;  /* 0x000000481458723c */ /* 0x000fe60000041870 */
[----:B------:R-:W1:Y:S05]  /*a300*/  LDSM.16.M88.4 R20, [R241+0x8100] ;  /* 0x00810000f114783b */ /* 0x000e6a0000000200 */
[C---:B------:R-:W-:Y:S08]  /*a310*/  HMMA.16816.F32.BF16 R108, R24.reuse, R60, R120 ;  /* 0x0000003c186c723c */ /* 0x040ff00000041878 */
[C---:B------:R-:W-:Y:S08]  /*a320*/  HMMA.16816.F32.BF16 R92, R24.reuse, R62, R116 ;  /* 0x0000003e185c723c */ /* 0x040ff00000041874 */
[C---:B------:R-:W-:Y:S08]  /*a330*/  HMMA.16816.F32.BF16 R124, R24.reuse, R72, R84 ;  /* 0x00000048187c723c */ /* 0x040ff00000041854 */
[C---:B------:R-:W-:Y:S08]  /*a340*/  HMMA.16816.F32.BF16 R120, R24.reuse, R74, R80 ;  /* 0x0000004a1878723c */ /* 0x040ff00000041850 */
[C---:B------:R-:W-:Y:S08]  /*a350*/  HMMA.16816.F32.BF16 R60, R24.reuse, R68, R76 ;  /* 0x00000044183c723c */ /* 0x040ff0000004184c */
[C---:B------:R-:W-:Y:S01]  /*a360*/  HMMA.16816.F32.BF16 R116, R24.reuse, R70, R36 ;  /* 0x000000461874723c */ /* 0x040fe20000041824 */
[----:B------:R-:W-:Y:S07]  /*a370*/  LDSM.16.M88.4 R36, [R237] ;  /* 0x00000000ed24783b */ /* 0x000fee0000000200 */
[C---:B------:R-:W-:Y:S01]  /*a380*/  HMMA.16816.F32.BF16 R112, R24.reuse, R64, R32 ;  /* 0x000000401870723c */ /* 0x040fe20000041820 */
[----:B------:R-:W-:Y:S07]  /*a390*/  LDSM.16.M88.4 R32, [R237+0x800] ;  /* 0x00080000ed20783b */ /* 0x000fee0000000200 */
[----:B------:R-:W-:Y:S01]  /*a3a0*/  HMMA.16816.F32.BF16 R104, R24, R66, R48 ;  /* 0x000000421868723c */ /* 0x000fe20000041830 */
[----:B------:R-:W-:Y:S04]  /*a3b0*/  LDSM.16.M88.4 R48, [R237+0x1800] ;  /* 0x00180000ed30783b */ /* 0x000fe80000000200 */
[----:B------:R-:W-:Y:S03]  /*a3c0*/  LDSM.16.M88.4 R24, [R243+0x8100] ;  /* 0x00810000f318783b */ /* 0x000fe60000000200 */
[C---:B-1----:R-:W-:Y:S01]  /*a3d0*/  HMMA.16816.F32.BF16 R100, R16.reuse, R56, R12 ;  /* 0x000000381064723c */ /* 0x042fe2000004180c */
[----:B------:R-:W1:Y:S07]  /*a3e0*/  LDSM.16.M88.4 R12, [R243+0xa100] ;  /* 0x00a10000f30c783b */ /* 0x000e6e0000000200 */
[C---:B------:R-:W-:Y:S01]  /*a3f0*/  HMMA.16816.F32.BF16 R96, R16.reuse, R58, R28 ;  /* 0x0000003a1060723c */ /* 0x040fe2000004181c */
[----:B------:R-:W1:Y:S07]  /*a400*/  LDSM.16.M88.4 R28, [R237+0x1000] ;  /* 0x00100000ed1c783b */ /* 0x000e6e0000000200 */
[C---:B---3--:R-:W-:Y:S08]  /*a410*/  HMMA.16816.F32.BF16 R88, R16.reuse, R52, R88 ;  /* 0x000000341058723c */ /* 0x048ff00000041858 */
[C---:B------:R-:W-:Y:S08]  /*a420*/  HMMA.16816.F32.BF16 R84, R16.reuse, R54, R144 ;  /* 0x000000361054723c */ /* 0x040ff00000041890 */
[C---:B------:R-:W-:Y:S08]  /*a430*/  HMMA.16816.F32.BF16 R80, R16.reuse, R44, R140 ;  /* 0x0000002c1050723c */ /* 0x040ff0000004188c */
[----:B------:R-:W-:Y:S08]  /*a440*/  HMMA.16816.F32.BF16 R76, R16, R46, R136 ;  /* 0x0000002e104c723c */ /* 0x000ff00000041888 */
[C---:B------:R-:W-:Y:S08]  /*a450*/  HMMA.16816.F32.BF16 R68, R20.reuse, R52, R124 ;  /* 0x000000341444723c */ /* 0x040ff0000004187c */
        /* <DEDUP_REMOVED lines=8> */
[-C--:B------:R-:W-:Y:S08]  /*a4e0*/  HMMA.16816.F32.BF16 R16, R16, R42.reuse, R128 ;  /* 0x0000002a1010723c */ /* 0x080ff00000041880 */
[----:B------:R-:W-:Y:S01]  /*a4f0*/  HMMA.16816.F32.BF16 R20, R20, R42, R104 ;  /* 0x0000002a1414723c */ /* 0x000fe20000041868 */
[----:B------:R-:W-:Y:S07]  /*a500*/  LDSM.16.M88.4 R40, [R232+0x7100] ;  /* 0x00710000e828783b */ /* 0x000fee0000000200 */
[C---:B-1----:R-:W-:Y:S08]  /*a510*/  HMMA.16816.F32.BF16 R128, R12.reuse, R32, R88 ;  /* 0x000000200c80723c */ /* 0x042ff00000041858 */
[C---:B------:R-:W-:Y:S08]  /*a520*/  HMMA.16816.F32.BF16 R112, R12.reuse, R38, R96 ;  /* 0x000000260c70723c */ /* 0x040ff00000041860 */
[C---:B------:R-:W-:Y:S08]  /*a530*/  HMMA.16816.F32.BF16 R88, R12.reuse, R34, R84 ;  /* 0x000000220c58723c */ /* 0x040ff00000041854 */
[----:B------:R-:W-:Y:S01]  /*a540*/  HMMA.16816.F32.BF16 R136, R12, R50, R16 ;  /* 0x000000320c88723c */ /* 0x000fe20000041810 */
[----:B------:R-:W-:Y:S07]  /*a550*/  LDSM.16.M88.4 R16, [R240+0xe100] ;  /* 0x00e10000f010783b */ /* 0x000fee0000000200 */
[C---:B------:R-:W-:Y:S01]  /*a560*/  HMMA.16816.F32.BF16 R96, R24.reuse, R30, R44 ;  /* 0x0000001e1860723c */ /* 0x040fe2000004182c */
[----:B------:R-:W1:Y:S07]  /*a570*/  LDSM.16.M88.4 R44, [R232+0x6900] ;  /* 0x00690000e82c783b */ /* 0x000e6e0000000200 */
[----:B------:R-:W-:Y:S01]  /*a580*/  HMMA.16816.F32.BF16 R84, R24, R50, R20 ;  /* 0x000000321854723c */ /* 0x000fe20000041814 */
[----:B------:R-:W3:Y:S07]  /*a590*/  LDSM.16.M88.4 R20, [R240+0xc100] ;  /* 0x00c10000f014783b */ /* 0x000eee0000000200 */
[----:B------:R-:W-:Y:S08]  /*a5a0*/  HMMA.16816.F32.BF16 R140, R12, R48, R72 ;  /* 0x000000300c8c723c */ /* 0x000ff00000041848 */
[C---:B------:R-:W-:Y:S08]  /*a5b0*/  HMMA.16816.F32.BF16 R132, R24.reuse, R36, R108 ;  /* 0x000000241884723c */ /* 0x040ff0000004186c */
[C---:B------:R-:W-:Y:S08]  /*a5c0*/  HMMA.16816.F32.BF16 R72, R24.reuse, R38, R92 ;  /* 0x000000261848723c */ /* 0x040ff0000004185c */
[C---:B------:R-:W-:Y:S08]  /*a5d0*/  HMMA.16816.F32.BF16 R124, R24.reuse, R32, R68 ;  /* 0x00000020187c723c */ /* 0x040ff00000041844 */
[C---:B------:R-:W-:Y:S01]  /*a5e0*/  HMMA.16816.F32.BF16 R120, R24.reuse, R34, R64 ;  /* 0x000000221878723c */ /* 0x040fe20000041840 */
[----:B------:R-:W-:Y:S07]  /*a5f0*/  LDSM.16.M88.4 R32, [R239+0x2800] ;  /* 0x00280000ef20783b */ /* 0x000fee0000000200 */
[C---:B------:R-:W-:Y:S01]  /*a600*/  HMMA.16816.F32.BF16 R116, R24.reuse, R28, R60 ;  /* 0x0000001c1874723c */ /* 0x040fe2000004183c */
[----:B------:R-:W-:Y:S07]  /*a610*/  LDSM.16.M88.4 R60, [R239+0x3800] ;  /* 0x00380000ef3c783b */ /* 0x000fee0000000200 */
[----:B------:R-:W-:Y:S01]  /*a620*/  HMMA.16816.F32.BF16 R104, R24, R48, R52 ;  /* 0x000000301868723c */ /* 0x000fe20000041834 */
[----:B------:R-:W2:Y:S04]  /*a630*/  LDSM.16.M88.4 R24, [R232+0x7900] ;  /* 0x00790000e818783b */ /* 0x000ea80000000200 */
[----:B------:R-:W-:Y:S03]  /*a640*/  LDSM.16.M88.4 R52, [R239+0x3000] ;  /* 0x00300000ef34783b */ /* 0x000fe60000000200 */
[C---:B------:R-:W-:Y:S08]  /*a650*/  HMMA.16816.F32.BF16 R148, R12.reuse, R28, R80 ;  /* 0x0000001c0c94723c */ /* 0x040ff00000041850 */
[C---:B------:R-:W-:Y:S01]  /*a660*/  HMMA.16816.F32.BF16 R144, R12.reuse, R30, R76 ;  /* 0x0000001e0c90723c */ /* 0x040fe2000004184c */
[----:B------:R-:W2:Y:S07]  /*a670*/  LDSM.16.M88.4 R28, [R242+0xc100] ;  /* 0x00c10000f21c783b */ /* 0x000eae0000000200 */
[----:B------:R-:W-:Y:S01]  /*a680*/  HMMA.16816.F32.BF16 R100, R12, R36, R100 ;  /* 0x000000240c64723c */ /* 0x000fe20000041864 */
[----:B------:R-:W2:Y:S04]  /*a690*/  LDSM.16.M88.4 R12, [R242+0xe100] ;  /* 0x00e10000f20c783b */ /* 0x000ea80000000200 */
[----:B------:R-:W2:Y:S03]  /*a6a0*/  LDSM.16.M88.4 R36, [R239+0x2000] ;  /* 0x00200000ef24783b */ /* 0x000ea60000000200 */
[C---:B-1----:R-:W-:Y:S08]  /*a6b0*/  HMMA.16816.F32.BF16 R68, R16.reuse, R44, R128 ;  /* 0x0000002c1044723c */ /* 0x042ff00000041880 */
[----:B------:R-:W-:Y:S08]  /*a6c0*/  HMMA.16816.F32.BF16 R64, R16, R46, R88 ;  /* 0x0000002e1040723c */ /* 0x000ff00000041858 */
[C---:B---3--:R-:W-:Y:S08]  /*a6d0*/  HMMA.16816.F32.BF16 R48, R20.reuse, R44, R124 ;  /* 0x0000002c1430723c */ /* 0x048ff0000004187c */
[----:B------:R-:W-:Y:S08]  /*a6e0*/  HMMA.16816.F32.BF16 R44, R20, R46, R120 ;  /* 0x0000002e142c723c */ /* 0x000ff00000041878 */
[C---:B------:R-:W-:Y:S08]  /*a6f0*/  HMMA.16816.F32.BF16 R80, R16.reuse, R56, R100 ;  /* 0x000000381050723c */ /* 0x040ff00000041864 */
[----:B------:R-:W-:Y:S08]  /*a700*/  HMMA.16816.F32.BF16 R76, R16, R58, R112 ;  /* 0x0000003a104c723c */ /* 0x000ff00000041870 */
[C---:B------:R-:W-:Y:S08]  /*a710*/  HMMA.16816.F32.BF16 R88, R20.reuse, R56, R132 ;  /* 0x000000381458723c */ /* 0x040ff00000041884 */
[----:B------:R-:W-:Y:S01]  /*a720*/  HMMA.16816.F32.BF16 R72, R20, R58, R72 ;  /* 0x0000003a1448723c */ /* 0x000fe20000041848 */
[----:B------:R-:W-:Y:S07]  /*a730*/  LDSM.16.M88.4 R56, [R238+0x6100] ;  /* 0x00610000ee38783b */ /* 0x000fee0000000200 */
[C---:B------:R-:W-:Y:S08]  /*a740*/  HMMA.16816.F32.BF16 R100, R16.reuse, R40, R148 ;  /* 0x000000281064723c */ /* 0x040ff00000041894 */
[C---:B------:R-:W-:Y:S08]  /*a750*/  HMMA.16816.F32.BF16 R112, R16.reuse, R42, R144 ;  /* 0x0000002a1070723c */ /* 0x040ff00000041890 */
[C---:B--2---:R-:W-:Y:S08]  /*a760*/  HMMA.16816.F32.BF16 R108, R16.reuse, R24, R140 ;  /* 0x00000018106c723c */ /* 0x044ff0000004188c */
        /* <DEDUP_REMOVED lines=8> */
[C---:B------:R-:W-:Y:S01]  /*a7f0*/  HMMA.16816.F32.BF16 R128, R28.reuse, R32, R48 ;  /* 0x000000201c80723c */ /* 0x040fe20000041830 */
[----:B------:R-:W3:Y:S07]  /*a800*/  LDSM.16.M88.4 R48, [R238+0x6900] ;  /* 0x00690000ee30783b */ /* 0x000eee0000000200 */
[----:B------:R-:W-:Y:S01]  /*a810*/  HMMA.16816.F32.BF16 R120, R28, R34, R44 ;  /* 0x000000221c78723c */ /* 0x000fe2000004182c */
[----:B------:R-:W1:Y:S07]  /*a820*/  LDSM.16.M88.4 R44, [R238+0x7100] ;  /* 0x00710000ee2c783b */ /* 0x000e6e0000000200 */
[C---:B------:R-:W-:Y:S08]  /*a830*/  HMMA.16816.F32.BF16 R152, R12.reuse, R32, R68 ;  /* 0x000000200c98723c */ /* 0x040ff00000041844 */
        /* <DEDUP_REMOVED lines=11> */
[----:B------:R-:W-:Y:S07]  /*a8f0*/  LDSM.16.M88.4 R12, [R244+0xe100] ;  /* 0x00e10000f40c783b */ /* 0x000fee0000000200 */
[C---:B------:R-:W-:Y:S01]  /*a900*/  HMMA.16816.F32.BF16 R116, R28.reuse, R52, R16 ;  /* 0x000000341c74723c */ /* 0x040fe20000041810 */
[----:B------:R-:W-:Y:S07]  /*a910*/  LDSM.16.M88.4 R16, [R243+0xc100] ;  /* 0x00c10000f310783b */ /* 0x000fee0000000200 */
[C---:B------:R-:W-:Y:S01]  /*a920*/  HMMA.16816.F32.BF16 R112, R28.reuse, R54, R96 ;  /* 0x000000361c70723c */ /* 0x040fe20000041860 */
[----:B------:R-:W3:Y:S07]  /*a930*/  LDSM.16.M88.4 R52, [R237+0x2000] ;  /* 0x00200000ed34783b */ /* 0x000eee0000000200 */
[C---:B------:R-:W-:Y:S08]  /*a940*/  HMMA.16816.F32.BF16 R80, R28.reuse, R60, R104 ;  /* 0x0000003c1c50723c */ /* 0x040ff00000041868 */
[----:B------:R-:W-:Y:S01]  /*a950*/  HMMA.16816.F32.BF16 R76, R28, R62, R84 ;  /* 0x0000003e1c4c723c */ /* 0x000fe20000041854 */
[----:B------:R-:W3:Y:S01]  /*a960*/  LDSM.16.M88.4 R28, [R237+0x3800] ;  /* 0x00380000ed1c783b */ /* 0x000ee20000000200 */
[----:B----4-:R-:W-:Y:S01]  /*a970*/  SHF.R.S32.HI R2, RZ, 0x1f, R164 ;  /* 0x0000001fff027819 */ /* 0x010fe200000114a4 */
[----:B------:R-:W-:-:S05]  /*a980*/  DEPBAR.LE SB0, 0x0 ;  /* 0x000080000000791a */ /* 0x000fca0000000000 */
[----:B-1----:R-:W-:Y:S01]  /*a990*/  HMMA.16816.F32.BF16 R108, R24, R56, R124 ;  /* 0x00000038186c723c */ /* 0x002fe2000004187c */
[----:B------:R-:W-:-:S07]  /*a9a0*/  IADD3 R0, R163, 0x100, RZ ;  /* 0x00000100a3007810 */ /* 0x000fce0007ffe0ff */
[----:B------:R-:W-:Y:S08]  /*a9b0*/  HMMA.16816.F32.BF16 R104, R24, R58, R156 ;  /* 0x0000003a1868723c */ /* 0x000ff0000004189c */
[C---:B--2---:R-:W-:Y:S08]  /*a9c0*/  HMMA.16816.F32.BF16 R68, R20.reuse, R56, R68 ;  /* 0x000000381444723c */ /* 0x044ff00000041844 */
[----:B------:R-:W-:Y:S08]  /*a9d0*/  HMMA.16816.F32.BF16 R64, R20, R58, R64 ;  /* 0x0000003a1440723c */ /* 0x000ff00000041840 */
[C---:B---3--:R-:W-:Y:S08]  /*a9e0*/  HMMA.16816.F32.BF16 R100, R24.reuse, R48, R152 ;  /* 0x000000301864723c */ /* 0x048ff00000041898 */
[----:B------:R-:W-:Y:S08]  /*a9f0*/  HMMA.16816.F32.BF16 R96, R24, R50, R148 ;  /* 0x000000321860723c */ /* 0x000ff00000041894 */
[C---:B------:R-:W-:Y:S08]  /*aa00*/  HMMA.16816.F32.BF16 R60, R20.reuse, R48, R128 ;  /* 0x00000030143c723c */ /* 0x040ff00000041880 */
[----:B------:R-:W-:Y:S08]  /*aa10*/  HMMA.16816.F32.BF16 R56, R20, R50, R120 ;  /* 0x000000321438723c */ /* 0x000ff00000041878 */
[C---:B------:R-:W-:Y:S08]  /*aa20*/  HMMA.16816.F32.BF16 R92, R24.reuse, R44, R144 ;  /* 0x0000002c185c723c */ /* 0x040ff00000041890 */
[C---:B------:R-:W-:Y:S08]  /*aa30*/  HMMA.16816.F32.BF16 R88, R24.reuse, R46, R140 ;  /* 0x0000002e1858723c */ /* 0x040ff0000004188c */
[C---:B------:R-:W-:Y:S08]  /*aa40*/  HMMA.16816.F32.BF16 R84, R24.reuse, R40, R136 ;  /* 0x000000281854723c */ /* 0x040ff00000041888 */
[----:B------:R-:W-:Y:S08]  /*aa50*/  HMMA.16816.F32.BF16 R72, R24, R42, R132 ;  /* 0x0000002a1848723c */ /* 0x000ff00000041884 */
[C---:B------:R-:W-:Y:S08]  /*aa60*/  HMMA.16816.F32.BF16 R48, R20.reuse, R44, R116 ;  /* 0x0000002c1430723c */ /* 0x040ff00000041874 */
[C---:B------:R-:W-:Y:S08]  /*aa70*/  HMMA.16816.F32.BF16 R44, R20.reuse, R46, R112 ;  /* 0x0000002e142c723c */ /* 0x040ff00000041870 */
[C---:B------:R-:W-:Y:S01]  /*aa80*/  HMMA.16816.F32.BF16 R24, R20.reuse, R40, R80 ;  /* 0x000000281418723c */ /* 0x040fe20000041850 */
[----:B------:R1:W-:Y:S07]  /*aa90*/  STL [R1+0x98], R163 ;  /* 0x000098a301007387 */ /* 0x0003ee0000100800 */
[----:B------:R-:W-:Y:S01]  /*aaa0*/  HMMA.16816.F32.BF16 R20, R20, R42, R76 ;  /* 0x0000002a1414723c */ /* 0x000fe2000004184c */
[----:B------:R1:W-:Y:S04]  /*aab0*/  STL [R1+0x9c], R0 ;  /* 0x00009c0001007387 */ /* 0x0003e80000100800 */
[----:B------:R1:W-:Y:S01]  /*aac0*/  STL [R1+0x110], R2 ;  /* 0x0001100201007387 */ /* 0x0003e20000100800 */
[----:B------:R-:W-:-:S02]  /*aad0*/  ISETP.GE.AND P0, PT, R167, 0x2, PT ;  /* 0x00000002a700780c */ /* 0x000fc40003f06270 */
[C---:B------:R-:W-:Y:S01]  /*aae0*/  HMMA.16816.F32.BF16 R120, R12.reuse, R52, R108 ;  /* 0x000000340c78723c */ /* 0x040fe2000004186c */
[----:B------:R-:W-:Y:S07]  /*aaf0*/  BSSY B0, `(.L_x_1922) ;  /* 0x0000079000007945 */ /* 0x000fee0003800000 */
[C---:B------:R-:W-:Y:S08]  /*ab00*/  HMMA.16816.F32.BF16 R116, R12.reuse, R36, R100 ;  /* 0x000000240c74723c */ /* 0x040ff00000041864 */
[C---:B------:R-:W-:Y:S08]  /*ab10*/  HMMA.16816.F32.BF16 R92, R12.reuse, R32, R92 ;  /* 0x000000200c5c723c */ /* 0x040ff0000004185c */
[C---:B------:R-:W-:Y:S08]  /*ab20*/  HMMA.16816.F32.BF16 R100, R12.reuse, R34, R88 ;  /* 0x000000220c64723c */ /* 0x040ff00000041858 */
[C---:B------:R-:W-:Y:S08]  /*ab30*/  HMMA.16816.F32.BF16 R108, R12.reuse, R28, R84 ;  /* 0x0000001c0c6c723c */ /* 0x040ff00000041854 */
[----:B------:R-:W-:Y:S08]  /*ab40*/  HMMA.16816.F32.BF16 R112, R12, R30, R72 ;  /* 0x0000001e0c70723c */ /* 0x000ff00000041848 */
[----:B------:R-:W-:Y:S08]  /*ab50*/  HMMA.16816.F32.BF16 R76, R16, R32, R48 ;  /* 0x00000020104c723c */ /* 0x000ff00000041830 */
        /* <DEDUP_REMOVED lines=10> */
[----:B------:R-:W-:Y:S01]  /*ac00*/  @!UPT UIADD3 URZ, URZ, URZ, URZ ;  /* 0x0000003f3f3ff290 */ /* 0x000fe2000fffe03f */
[----:B------:R-:W-:Y:S11]  /*ac10*/  @!P0 BRA `(.L_x_1923) ;  /* 0x0000066000008947 */ /* 0x000ff60003800000 */
[----:B-1----:R-:W2:Y:S04]  /*ac20*/  LDL R168, [R1+0x100] ;  /* 0x0001000001a87983 */ /* 0x002ea80000100800 */
[----:B------:R-:W3:Y:S04]  /*ac30*/  LDL R166, [R1+0xec] ;  /* 0x0000ec0001a67983 */ /* 0x000ee80000100800 */
[----:B------:R-:W4:Y:S04]  /*ac40*/  LDL.64 R164, [R1+0xf8] ;  /* 0x0000f80001a47983 */ /* 0x000f280000100a00 */
[----:B------:R-:W4:Y:S01]  /*ac50*/  LDL R163, [R1+0x104] ;  /* 0x0001040001a37983 */ /* 0x000f220000100800 */
[----:B------:R-:W-:-:S02]  /*ac60*/  IMAD.MOV.U32 R0, RZ, RZ, c[0x0][0x2b8] ;  /* 0x0000ae00ff007624 */ /* 0x000fc400078e00ff */
[----:B------:R-:W-:-:S03]  /*ac70*/  IMAD.MOV.U32 R10, RZ, RZ, RZ ;  /* 0x000000ffff0a7224 */ /* 0x000fc600078e00ff */
[----:B------:R-:W-:Y:S01]  /*ac80*/  ISETP.NE.AND P0, PT, R0, 0x1, PT ;  /* 0x000000010000780c */ /* 0x000fe20003f05270 */
[----:B--2---:R-:W-:-:S05]  /*ac90*/  IMAD R2, R167, 0x40, R168 ;  /* 0x00000040a7027824 */ /* 0x004fca00078e02a8 */
[----:B---3--:R-:W-:-:S04]  /*aca0*/  IADD3 R2, R2, -0x80, R166 ;  /* 0xffffff8002027810 */ /* 0x008fc80007ffe0a6 */
[----:B------:R-:W-:-:S03]  /*acb0*/  MOV R0, R2 ;  /* 0x0000000200007202 */ /* 0x000fc60000000f00 */
[----:B------:R-:W-:-:S05]  /*acc0*/  @P0 IMAD.HI.U32 R3, R2, c[0x0][0x2bc], RZ ;  /* 0x0000af0002030a27 */ /* 0x000fca00078e00ff */
[----:B------:R-:W-:-:S04]  /*acd0*/  @P0 SHF.R.U32.HI R0, RZ, c[0x0][0x2c0], R3 ;  /* 0x0000b000ff000a19 */ /* 0x000fc80000011603 */
[----:B----4-:R-:W-:-:S04]  /*ace0*/  @!P6 IADD3 R3, P0, R0, R164, RZ ;  /* 0x000000a40003e210 */ /* 0x010fc80007f1e0ff */
[----:B------:R-:W-:Y:S02]  /*acf0*/  @!P6 LEA.HI.X.SX32 R5, R0, R163, 0x1, P0 ;  /* 0x000000a30005e211 */ /* 0x000fe400000f0eff */
        /* <DEDUP_REMOVED lines=29> */
.L_x_2008:
[----:B------:R-:W-:Y:S05]  /*aed0*/  BRA.DIV ~URZ, `(.L_x_1925) ;  /* 0x00011b727f007947 */ /* 0x000fea000b800000 */
[----:B------:R-:W4:Y:S04]  /*aee0*/  LDL R0, [R1+0x110] ;  /* 0x0001100001007983 */ /* 0x000f280000100800 */
[----:B--2---:R-:W2:Y:S04]  /*aef0*/  LDL R17, [R1+0xc0] ;  /* 0x0000c00001117983 */ /* 0x004ea80000100800 */
[----:B---3--:R-:W3:Y:S04]  /*af00*/  LDL R2, [R1+0xf0] ;  /* 0x0000f00001027983 */ /* 0x008ee80000100800 */
[----:B------:R-:W3:Y:S04]  /*af10*/  LDL R21, [R1+0x10c] ;  /* 0x00010c0001157983 */ /* 0x000ee80000100800 */
[----:B------:R-:W3:Y:S04]  /*af20*/  LDL R22, [R1+0x98] ;  /* 0x0000980001167983 */ /* 0x000ee80000100800 */
[----:B-1----:R-:W1:Y:S04]  /*af30*/  SHFL.IDX PT, R10, R5, RZ, 0x181f ;  /* 0x00181fff050a7589 */ /* 0x002e6800000e0000 */
[----:B------:R-:W1:Y:S04]  /*af40*/  SHFL.IDX PT, R8, R5, 0x1, 0x181f ;  /* 0x00381f0005087f89 */ /* 0x000e6800000e0000 */
[----:B------:R-:W1:Y:S04]  /*af50*/  SHFL.IDX PT, R19, R4, 0x1, 0x181f ;  /* 0x00381f0004137f89 */ /* 0x000e6800000e0000 */
[----:B------:R-:W1:Y:S04]  /*af60*/  SHFL.IDX PT, R15, R5, 0x2, 0x181f ;  /* 0x00581f00050f7f89 */ /* 0x000e6800000e0000 */
[----:B------:R-:W1:Y:S01]  /*af70*/  SHFL.IDX PT, R18, R4, 0x2, 0x181f ;  /* 0x00581f0004127f89 */ /* 0x000e6200000e0000 */
[C---:B--2---:R-:W-:Y:S01]  /*af80*/  IMAD.SHL.U32 R20, R17.reuse, 0x2, RZ ;  /* 0x0000000211147824 */ /* 0x044fe200078e00ff */
[----:B----4-:R-:W-:-:S02]  /*af90*/  SHF.L.U64.HI R3, R17, 0x1, R0 ;  /* 0x0000000111037819 */ /* 0x010fc40000010200 */
[----:B------:R-:W-:Y:S01]  /*afa0*/  ISETP.GE.AND P3, PT, R17, c[0x0][0x1d4], PT ;  /* 0x0000750011007a0c */ /* 0x000fe20003f66270 */
[----:B---3--:R-:W-:Y:S01]  /*afb0*/  IMAD.SHL.U32 R0, R2, 0x2, RZ ;  /* 0x0000000202007824 */ /* 0x008fe200078e00ff */
[----:B-1----:R-:W-:Y:S02]  /*afc0*/  IADD3 R12, P0, R10, R20, RZ ;  /* 0x000000140a0c7210 */ /* 0x002fe40007f1e0ff */
[----:B------:R-:W-:Y:S02]  /*afd0*/  SHF.L.U64.HI R2, R2, 0x1, R21 ;  /* 0x0000000102027819 */ /* 0x000fe40000010215 */
[----:B------:R-:W-:Y:S01]  /*afe0*/  IADD3 R10, P1, R10, R0, RZ ;  /* 0x000000000a0a7210 */ /* 0x000fe20007f3e0ff */
[----:B------:R-:W-:Y:S01]  /*aff0*/  IMAD.X R13, R11, 0x1, R3, P0 ;  /* 0x000000010b0d7824 */ /* 0x000fe200000e0603 */
[----:B------:R-:W-:-:S03]  /*b000*/  IADD3 R16, P0, R8, R20, RZ ;  /* 0x0000001408107210 */ /* 0x000fc60007f1e0ff */
[----:B------:R-:W-:Y:S01]  /*b010*/  IMAD.X R11, R11, 0x1, R2, P1 ;  /* 0x000000010b0b7824 */ /* 0x000fe200008e0602 */
[----:B------:R-:W-:Y:S01]  /*b020*/  IADD3 R14, P2, R8, R0, RZ ;  /* 0x00000000080e7210 */ /* 0x000fe20007f5e0ff */
[----:B------:R1:W-:Y:S01]  /*b030*/  LDGSTS.E.BYPASS.LTC128B.128 [R22+0x4100], [R12.64], !P3 ;  /* 0x041000000c167fae */ /* 0x0003e2000d901d46 */
[----:B------:R-:W-:-:S03]  /*b040*/  IMAD.X R17, R19, 0x1, R3, P0 ;  /* 0x0000000113117824 */ /* 0x000fc600000e0603 */
[----:B------:R2:W-:Y:S04]  /*b050*/  LDGSTS.E.BYPASS.LTC128B.128 [R22+0x6100], [R10.64], !P5 ;  /* 0x061000000a167fae */ /* 0x0005e8000e901d46 */
[----:B------:R3:W-:Y:S04]  /*b060*/  LDGSTS.E.BYPASS.LTC128B.128 [R22+0x4900], [R16.64], !P3 ;  /* 0x0490000010167fae */ /* 0x0007e8000d901d46 */
[----:B------:R4:W3:Y:S01]  /*b070*/  SHFL.IDX PT, R8, R5, 0x3, 0x181f ;  /* 0x00781f0005087f89 */ /* 0x0008e200000e0000 */
[C---:B-1----:R-:W-:Y:S02]  /*b080*/  IADD3 R12, P1, R15.reuse, R20, RZ ;  /* 0x000000140f0c7210 */ /* 0x042fe40007f3e0ff */
[----:B--2---:R-:W-:Y:S01]  /*b090*/  IADD3 R10, P0, R15, R0, RZ ;  /* 0x000000000f0a7210 */ /* 0x004fe20007f1e0ff */
[----:B------:R-:W-:-:S05]  /*b0a0*/  IMAD.X R15, R19, 0x1, R2, P2 ;  /* 0x00000001130f7824 */ /* 0x000fca00010e0602 */
[----:B------:R1:W-:Y:S01]  /*b0b0*/  LDGSTS.E.BYPASS.LTC128B.128 [R22+0x6900], [R14.64], !P5 ;  /* 0x069000000e167fae */ /* 0x0003e2000e901d46 */
[CC--:B------:R-:W-:Y:S01]  /*b0c0*/  IADD3.X R13, R18.reuse, R3.reuse, RZ, P1, !PT ;  /* 0x00000003120d7210 */ /* 0x0c0fe20000ffe4ff */
[--C-:B------:R-:W-:Y:S01]  /*b0d0*/  IMAD.X R11, R18, 0x1, R2.reuse, P0 ;  /* 0x00000001120b7824 */ /* 0x100fe200000e0602 */
[----:B------:R-:W-:Y:S01]  /*b0e0*/  SEL R21, RZ, 0x10, P5 ;  /* 0x00000010ff157807 */ /* 0x000fe20002800000 */
[----:B---3--:R-:W-:Y:S02]  /*b0f0*/  IMAD.MOV.U32 R16, RZ, RZ, R2 ;  /* 0x000000ffff107224 */ /* 0x008fe400078e0002 */
[----:B------:R2:W-:Y:S04]  /*b100*/  LDGSTS.E.BYPASS.LTC128B.128 [R22+0x5100], [R12.64], !P3 ;  /* 0x051000000c167fae */ /* 0x0005e8000d901d46 */
[----:B------:R3:W-:Y:S04]  /*b110*/  LDGSTS.E.BYPASS.LTC128B.128 [R22+0x7100], [R10.64], !P5 ;  /* 0x071000000a167fae */ /* 0x0007e8000e901d46 */
[----:B-1----:R4:W1:Y:S01]  /*b120*/  SHFL.IDX PT, R14, R4, 0x3, 0x181f ;  /* 0x00781f00040e7f89 */ /* 0x00286200000e0000 */
[----:B------:R-:W-:Y:S01]  /*b130*/  MOV R15, R3 ;  /* 0x00000003000f7202 */ /* 0x000fe20000000f00 */
[----:B--2---:R-:W-:-:S02]  /*b140*/  IMAD.MOV.U32 R12, RZ, RZ, R20 ;  /* 0x000000ffff0c7224 */ /* 0x004fc400078e0014 */
[----:B------:R-:W-:Y:S01]  /*b150*/  IMAD.MOV.U32 R13, RZ, RZ, R0 ;  /* 0x000000ffff0d7224 */ /* 0x000fe200078e0000 */
[----:B---3--:R-:W-:Y:S01]  /*b160*/  SEL R11, RZ, 0x10, P3 ;  /* 0x00000010ff0b7807 */ /* 0x008fe20001800000 */
[----:B------:R-:W-:Y:S02]  /*b170*/  IMAD.MOV.U32 R10, RZ, RZ, R21 ;  /* 0x000000ffff0a7224 */ /* 0x000fe400078e0015 */
.L_x_2009:
[----:B------:R-:W2:Y:S01]  /*b180*/  LDL R17, [R1+0x98] ;  /* 0x0000980001117983 */ /* 0x000ea20000100800 */
[C---:B------:R-:W-:Y:S02]  /*b190*/  IADD3 R0, -R11.reuse, 0x10, RZ ;  /* 0x000000100b007810 */ /* 0x040fe40007ffe1ff */
[----:B------:R-:W-:Y:S02]  /*b1a0*/  IADD3 R2, -R10, 0x10, RZ ;  /* 0x000000100a027810 */ /* 0x000fe40007ffe1ff */
[----:B------:R-:W-:Y:S02]  /*b1b0*/  LOP3.LUT R0, R0, 0xf, RZ, 0xc0, !PT ;  /* 0x0000000f00007812 */ /* 0x000fe400078ec0ff */
[----:B------:R-:W-:Y:S02]  /*b1c0*/  ISETP.NE.U32.AND P3, PT, R11, RZ, PT ;  /* 0x000000ff0b00720c */ /* 0x000fe40003f65070 */
[----:B----4-:R-:W-:-:S02]  /*b1d0*/  IADD3 R4, P1, P0, R0, R8, R12 ;  /* 0x0000000800047210 */ /* 0x010fc4000783e00c */
[----:B------:R-:W-:Y:S02]  /*b1e0*/  LOP3.LUT R2, R2, 0xf, RZ, 0xc0, !PT ;  /* 0x0000000f02027812 */ /* 0x000fe400078ec0ff */
[----:B------:R-:W-:Y:S02]  /*b1f0*/  ISETP.NE.U32.AND P2, PT, R10, RZ, PT ;  /* 0x000000ff0a00720c */ /* 0x000fe40003f45070 */
[----:B-1----:R-:W-:Y:S02]  /*b200*/  IADD3.X R5, RZ, R14, R15, P1, P0 ;  /* 0x0000000eff057210 */ /* 0x002fe40000fe040f */
[----:B------:R-:W-:-:S04]  /*b210*/  IADD3 R2, P1, P0, R2, R8, R13 ;  /* 0x0000000802027210 */ /* 0x000fc8000783e00d */
[----:B------:R-:W-:Y:S01]  /*b220*/  IADD3.X R3, RZ, R14, R16, P1, P0 ;  /* 0x0000000eff037210 */ /* 0x000fe20000fe0410 */
[----:B------:R-:W-:Y:S01]  /*b230*/  @!PT LDS RZ, [RZ] ;  /* 0x00000000fffff984 */ /* 0x000fe20000000800 */
[----:B------:R-:W-:Y:S01]  /*b240*/  @!PT LDS RZ, [RZ] ;  /* 0x00000000fffff984 */ /* 0x000fe20000000800 */
[----:B------:R-:W-:Y:S01]  /*b250*/  @!PT LDS RZ, [RZ] ;  /* 0x00000000fffff984 */ /* 0x000fe20000000800 */
[----:B--2---:R1:W-:Y:S04]  /*b260*/  LDGSTS.E.BYPASS.LTC128B.128.ZFILL [R17+0x5900], [R4.64], P3 ;  /* 0x0590000004117fae */ /* 0x0043e80009941d46 */
[----:B------:R1:W-:Y:S04]  /*b270*/  LDGSTS.E.BYPASS.LTC128B.128.ZFILL [R17+0x7900], [R2.64], P2 ;  /* 0x0790000002117fae */ /* 0x0003e80009141d46 */
.L_x_1923:
[----:B-1----:R-:W-:Y:S05]  /*b280*/  BSYNC B0 ;  /* 0x0000000000007941 */ /* 0x002fea0003800000 */
.L_x_1922:
[----:B------:R-:W2:Y:S01]  /*b290*/  LDL R11, [R1+0x4] ;  /* 0x00000400010b7983 */ /* 0x000ea20000100800 */
[----:B------:R-:W-:Y:S01]  /*b2a0*/  FMUL.FTZ R0, R89, c[0x0][0x320] ;  /* 0x0000c80059007a20 */ /* 0x000fe20000410000 */
[----:B-----5:R-:W-:Y:S01]  /*b2b0*/  SHF.R.S32.HI R4, RZ, 0x1f, R160 ;  /* 0x0000001fff047819 */ /* 0x020fe200000114a0 */
[----:B------:R-:W-:Y:S01]  /*b2c0*/  FMUL.FTZ R2, R24, c[0x0][0x320] ;  /* 0x0000c80018027a20 */ /* 0x000fe20000410000 */
[----:B------:R-:W3:Y:S01]  /*b2d0*/  LDL R15, [R1+0xe8] ;  /* 0x0000e800010f7983 */ /* 0x000ee20000100800 */
[----:B------:R1:W4:Y:S01]  /*b2e0*/  MUFU.TANH R39, R0 ;  /* 0x0000000000277308 */ /* 0x0003220000002400 */
[----:B------:R-:W-:Y:S01]  /*b2f0*/  LEA.HI R3, R4, R160, RZ, 0x2 ;  /* 0x000000a004037211 */ /* 0x000fe200078f10ff */
[----:B------:R-:W-:Y:S01]  /*b300*/  IMAD.MOV.U32 R5, RZ, RZ, c[0x0][0x2c4] ;  /* 0x0000b100ff057624 */ /* 0x000fe200078e00ff */
[----:B------:R-:W3:Y:S04]  /*b310*/  LDL R14, [R1+0xc4] ;  /* 0x0000c400010e7983 */ /* 0x000ee80000100800 */
[----:B------:R-:W3:Y:S01]  /*b320*/  LDL R13, [R1+0xe0] ;  /* 0x0000e000010d7983 */ /* 0x000ee20000100800 */
[----:B------:R-:W-:-:S02]  /*b330*/  FMUL.FTZ R8, R25, c[0x0][0x320] ;  /* 0x0000c80019087a20 */ /* 0x000fc40000410000 */
[----:B------:R-:W-:Y:S01]  /*b340*/  FMUL.FTZ R10, R72, c[0x0][0x320] ;  /* 0x0000c800480a7a20 */ /* 0x000fe20000410000 */
[----:B------:R-:W0:Y:S01]  /*b350*/  LDGDEPBAR ;  /* 0x00000000000079af */ /* 0x000e220000000000 */
[----:B-1----:R-:W-:Y:S01]  /*b360*/  FMUL.FTZ R0, R80, c[0x0][0x320] ;  /* 0x0000c80050007a20 */ /* 0x002fe20000410000 */
[----:B------:R-:W-:Y:S01]  /*b370*/  LOP3.LUT R3, R3, 0xfffffffc, RZ, 0xc0, !PT ;  /* 0xfffffffc03037812 */ /* 0x000fe200078ec0ff */
[----:B------:R-:W1:Y:S01]  /*b380*/  MUFU.TANH R60, R2 ;  /* 0x00000002003c7308 */ /* 0x000e620000002400 */
[----:B------:R-:W-:-:S07]  /*b390*/  ISETP.NE.AND P0, PT, R5, 0x1, PT ;  /* 0x000000010500780c */ /* 0x000fce0003f05270 */
        /* <DEDUP_REMOVED lines=14> */
[----:B------:R1:W1:Y:S01]  /*b480*/  MUFU.TANH R77, R0 ;  /* 0x00000000004d7308 */ /* 0x0002620000002400 */
[----:B------:R-:W-:Y:S02]  /*b490*/  IMAD.IADD R3, R160, 0x1, -R3 ;  /* 0x00000001a0037824 */ /* 0x000fe400078e0a03 */
[----:B-1----:R-:W-:-:S05]  /*b4a0*/  FMUL.FTZ R0, R32, c[0x0][0x320] ;  /* 0x0000c80020007a20 */ /* 0x002fca0000410000 */
[----:B------:R1:W1:Y:S02]  /*b4b0*/  MUFU.TANH R76, R0 ;  /* 0x00000000004c7308 */ /* 0x0002640000002400 */
[----:B-1----:R-:W-:-:S06]  /*b4c0*/  FMUL.FTZ R0, R33, c[0x0][0x320] ;  /* 0x0000c80021007a20 */ /* 0x002fcc0000410000 */
[----:B------:R1:W1:Y:S02]  /*b4d0*/  MUFU.TANH R71, R0 ;  /* 0x0000000000477308 */ /* 0x0002640000002400 */
[----:B-1----:R-:W-:-:S04]  /*b4e0*/  LEA.HI R0, R4, R160, RZ, 0x5 ;  /* 0x000000a004007211 */ /* 0x002fc800078f28ff */
[--C-:B------:R-:W-:Y:S02]  /*b4f0*/  SHF.R.S32.HI R4, RZ, 0x5, R0.reuse ;  /* 0x00000005ff047819 */ /* 0x100fe40000011400 */
[----:B------:R-:W-:Y:S02]  /*b500*/  SHF.R.S32.HI R2, RZ, 0x1f, R0 ;  /* 0x0000001fff027819 */ /* 0x000fe40000011400 */
[----:B------:R-:W-:Y:S02]  /*b510*/  LOP3.LUT R0, R0, 0xffffffe0, RZ, 0xc0, !PT ;  /* 0xffffffe000007812 */ /* 0x000fe400078ec0ff */
[----:B------:R-:W-:Y:S02]  /*b520*/  LEA.HI R5, R2, R4, RZ, 0x2 ;  /* 0x0000000402057211 */ /* 0x000fe400078f10ff */
[----:B------:R-:W-:Y:S01]  /*b530*/  LEA.HI R2, R3, R3, RZ, 0x1 ;  /* 0x0000000303027211 */ /* 0x000fe200078f08ff */
[----:B------:R1:W1:Y:S01]  /*b540*/  MUFU.TANH R51, R8 ;  /* 0x0000000800337308 */ /* 0x0002620000002400 */
[----:B------:R-:W-:-:S04]  /*b550*/  IADD3 R0, R160, -R0, RZ ;  /* 0x80000000a0007210 */ /* 0x000fc80007ffe0ff */
[----:B------:R-:W-:Y:S02]  /*b560*/  SHF.R.S32.HI R12, RZ, 0x1f, R0 ;  /* 0x0000001fff0c7819 */ /* 0x000fe40000011400 */
[----:B-1----:R-:W-:Y:S02]  /*b570*/  LOP3.LUT R8, R5, 0xffffffc, RZ, 0xc0, !PT ;  /* 0x0ffffffc05087812 */ /* 0x002fe400078ec0ff */
[----:B------:R-:W-:-:S04]  /*b580*/  LOP3.LUT R5, R2, 0x1ffffffe, RZ, 0xc0, !PT ;  /* 0x1ffffffe02057812 */ /* 0x000fc800078ec0ff */
[----:B------:R-:W-:Y:S02]  /*b590*/  IADD3 R5, R3, -R5, RZ ;  /* 0x8000000503057210 */ /* 0x000fe40007ffe0ff */
[----:B------:R-:W-:Y:S01]  /*b5a0*/  LEA.HI R3, R12, R0, RZ, 0x2 ;  /* 0x000000000c037211 */ /* 0x000fe200078f10ff */
[----:B------:R-:W-:Y:S02]  /*b5b0*/  IMAD.SHL.U32 R2, R2, 0x20, RZ ;  /* 0x0000002002027824 */ /* 0x000fe400078e00ff */
[----:B------:R-:W-:Y:S01]  /*b5c0*/  IMAD.IADD R8, R4, 0x1, -R8 ;  /* 0x0000000104087824 */ /* 0x000fe200078e0a08 */
[----:B------:R-:W-:Y:S01]  /*b5d0*/  SHF.R.S32.HI R17, RZ, 0x2, R3 ;  /* 0x00000002ff117819 */ /* 0x000fe20000011403 */
[----:B------:R1:W1:Y:S01]  /*b5e0*/  MUFU.TANH R46, R10 ;  /* 0x0000000a002e7308 */ /* 0x0002620000002400 */
[----:B------:R-:W-:Y:S02]  /*b5f0*/  FMUL.FTZ R4, R73, c[0x0][0x320] ;  /* 0x0000c80049047a20 */ /* 0x000fe40000410000 */
[----:B------:R-:W-:-:S02]  /*b600*/  SHF.L.U32 R16, R8, 0x4, RZ ;  /* 0x0000000408107819 */ /* 0x000fc400000006ff */
[----:B------:R-:W-:-:S03]  /*b610*/  SHF.L.U32 R5, R5, 0x3, RZ ;  /* 0x0000000305057819 */ /* 0x000fc600000006ff */
[----:B------:R4:W2:Y:S01]  /*b620*/  MUFU.TANH R43, R4 ;  /* 0x00000004002b7308 */ /* 0x0008a20000002400 */
[----:B-1----:R-:W-:Y:S01]  /*b630*/  LOP3.LUT R10, R2, 0xffffffc0, RZ, 0xc0, !PT ;  /* 0xffffffc0020a7812 */ /* 0x002fe200078ec0ff */
[----:B------:R1:W-:Y:S01]  /*b640*/  STL [R1+0xd0], R5 ;  /* 0x0000d00501007387 */ /* 0x0003e20000100800 */
[----:B----4-:R-:W-:Y:S01]  /*b650*/  LOP3.LUT R4, R3, 0x7ffffffc, RZ, 0xc0, !PT ;  /* 0x7ffffffc03047812 */ /* 0x010fe200078ec0ff */
[----:B--2---:R-:W-:-:S03]  /*b660*/  IMAD R2, R11, 0x80, R17 ;  /* 0x000000800b027824 */ /* 0x004fc600078e0211 */
[----:B------:R-:W-:Y:S02]  /*b670*/  IADD3 R4, R0, -R4, RZ ;  /* 0x8000000400047210 */ /* 0x000fe40007ffe0ff */
[----:B------:R-:W-:-:S05]  /*b680*/  IADD3 R3, R10, R2, R16 ;  /* 0x000000020a037210 */ /* 0x000fca0007ffe010 */
[----:B-1----:R-:W-:Y:S01]  /*b690*/  IMAD.IADD R5, R5, 0x1, R3 ;  /* 0x0000000105057824 */ /* 0x002fe200078e0203 */
[----:B------:R-:W-:Y:S01]  /*b6a0*/  SHF.L.U32 R3, R4, 0x1, RZ ;  /* 0x0000000104037819 */ /* 0x000fe200000006ff */
[----:B------:R-:W-:Y:S04]  /*b6b0*/  STL [R1+0xdc], R17 ;  /* 0x0000dc1101007387 */ /* 0x000fe80000100800 */
[----:B------:R-:W-:Y:S04]  /*b6c0*/  STL [R1+0xd8], R16 ;  /* 0x0000d81001007387 */ /* 0x000fe80000100800 */
[----:B------:R-:W-:Y:S01]  /*b6d0*/  STL [R1+0xcc], R3 ;  /* 0x0000cc0301007387 */ /* 0x000fe20000100800 */
[----:B------:R-:W-:-:S02]  /*b6e0*/  IMAD.MOV.U32 R8, RZ, RZ, -0x40 ;  /* 0xffffffc0ff087424 */ /* 0x000fc400078e00ff */
[----:B------:R-:W-:Y:S02]  /*b6f0*/  FMUL.FTZ R2, R88, c[0x0][0x320] ;  /* 0x0000c80058027a20 */ /* 0x000fe40000410000 */
[----:B---3--:R-:W-:Y:S02]  /*b700*/  IMAD R0, R15, R8, 0x41 ;  /* 0x000000410f007424 */ /* 0x008fe400078e0208 */
[----:B------:R1:W2:Y:S03]  /*b710*/  MUFU.TANH R36, R2 ;  /* 0x0000000200247308 */ /* 0x0002a60000002400 */
[----:B------:R-:W-:Y:S01]  /*b720*/  IADD3 R0, -R3, R0, R14 ;  /* 0x0000000003007210 */ /* 0x000fe20007ffe10e */
[----:B------:R3:W-:Y:S04]  /*b730*/  STL [R1+0xd4], R10 ;  /* 0x0000d40a01007387 */ /* 0x0007e80000100800 */
[----:B------:R-:W-:-:S02]  /*b740*/  IMAD.IADD R4, R0, 0x1, -R13 ;  /* 0x0000000100047824 */ /* 0x000fc400078e0a0d */
[----:B-1----:R-:W-:-:S05]  /*b750*/  @P0 IMAD.HI.U32 R2, R5, c[0x0][0x2c8], RZ ;  /* 0x0000b20005020a27 */ /* 0x002fca00078e00ff */
[----:B------:R-:W-:Y:S02]  /*b760*/  @P0 SHF.R.U32.HI R5, RZ, c[0x0][0x2cc], R2 ;  /* 0x0000b300ff050a19 */ /* 0x000fe40000011602 */
[----:B---3--:R-:W-:Y:S01]  /*b770*/  IADD3 R10, -R3, R14, -R162 ;  /* 0x0000000e030a7210 */ /* 0x008fe20007ffe9a2 */
[----:B------:R-:W-:Y:S05]  /*b780*/  BRA.DIV ~URZ, `(.L_x_1926) ;  /* 0x000119027f007947 */ /* 0x000fea000b800000 */
[----:B--2---:R1:W2:Y:S02]  /*b790*/  SHFL.IDX PT, R2, R5, RZ, 0x1c1f ;  /* 0x001c1fff05027589 */ /* 0x0042a400000e0000 */
.L_x_2010:
[----:B------:R-:W-:Y:S01]  /*b7a0*/  FMUL.FTZ R0, R119, c[0x0][0x320] ;  /* 0x0000c80077007a20 */ /* 0x000fe20000410000 */
[----:B--2---:R-:W-:-:S03]  /*b7b0*/  IADD3 R2, R4, R2, RZ ;  /* 0x0000000204027210 */ /* 0x004fc60007ffe0ff */
[----:B------:R2:W3:Y:S02]  /*b7c0*/  MUFU.TANH R70, R0 ;  /* 0x0000000000467308 */ /* 0x0004e40000002400 */
[----:B--2---:R-:W-:-:S06]  /*b7d0*/  FMUL.FTZ R0, R104, c[0x0][0x320] ;  /* 0x0000c80068007a20 */ /* 0x004fcc0000410000 */
        /* <DEDUP_REMOVED lines=91> */
[----:B--2---:R-:W-:Y:S01]  /*bd90*/  IMNMX R0, R10, R2, PT ;  /* 0x000000020a007217 */ /* 0x004fe20003800200 */
[----:B------:R-:W-:-:S03]  /*bda0*/  FMUL.FTZ R2, R78, c[0x0][0x320] ;  /* 0x0000c8004e027a20 */ /* 0x000fc60000410000 */
[C---:B------:R-:W-:Y:S02]  /*bdb0*/  ISETP.GT.AND P0, PT, R0.reuse, RZ, PT ;  /* 0x000000ff0000720c */ /* 0x040fe40003f04270 */
[----:B------:R2:W1:Y:S01]  /*bdc0*/  MUFU.TANH R8, R2 ;  /* 0x0000000200087308 */ /* 0x0004620000002400 */
[----:B------:R-:W-:Y:S02]  /*bdd0*/  ISETP.GT.AND P1, PT, R0, 0x1, PT ;  /* 0x000000010000780c */ /* 0x000fe40003f24270 */
[----:B------:R-:W-:Y:S02]  /*bde0*/  FSEL R36, R36, -INF , P0 ;  /* 0xff80000024247808 */ /* 0x000fe40000000000 */
[----:B------:R-:W-:Y:S02]  /*bdf0*/  ISETP.GT.AND P0, PT, R0, 0x9, PT ;  /* 0x000000090000780c */ /* 0x000fe40003f04270 */
        /* <DEDUP_REMOVED lines=21> */
[C---:B------:R-:W-:Y:S02]  /*bf50*/  ISETP.GT.AND P1, PT, R0.reuse, 0x38, PT ;  /* 0x000000380000780c */ /* 0x040fe40003f24270 */
[----:B------:R-:W-:Y:S02]  /*bf60*/  ISETP.GT.AND P0, PT, R0, 0x39, PT ;  /* 0x000000390000780c */ /* 0x000fe40003f04270 */
[----:B------:R-:W-:Y:S02]  /*bf70*/  FSEL R156, R71, -INF , P4 ;  /* 0xff800000479c7808 */ /* 0x000fe40002000000 */
[----:B------:R-:W-:Y:S02]  /*bf80*/  FSEL R167, R60, -INF , P3 ;  /* 0xff8000003ca77808 */ /* 0x000fe40001800000 */
[----:B------:R-:W-:-:S02]  /*bf90*/  FSEL R166, R51, -INF , P2 ;  /* 0xff80000033a67808 */ /* 0x000fc40001000000 */
[----:B------:R-:W-:Y:S02]  /*bfa0*/  FSEL R165, R46, -INF , P1 ;  /* 0xff8000002ea57808 */ /* 0x000fe40000800000 */
[----:B------:R-:W-:Y:S01]  /*bfb0*/  FSEL R164, R43, -INF , P0 ;  /* 0xff8000002ba47808 */ /* 0x000fe20000000000 */
[----:B------:R-:W-:Y:S05]  /*bfc0*/  BRA.DIV ~URZ, `(.L_x_1927) ;  /* 0x000111327f007947 */ /* 0x000fea000b800000 */
[----:B-1234-:R-:W1:Y:S04]  /*bfd0*/  SHFL.IDX PT, R2, R5, 0x2, 0x1c1f ;  /* 0x005c1f0005027f89 */ /* 0x01ee6800000e0000 */
[----:B------:R-:W2:Y:S04]  /*bfe0*/  SHFL.IDX PT, R3, R5, 0x1, 0x1c1f ;  /* 0x003c1f0005037f89 */ /* 0x000ea800000e0000 */
[----:B------:R-:W3:Y:S01]  /*bff0*/  SHFL.IDX PT, R0, R5, 0x3, 0x1c1f ;  /* 0x007c1f0005007f89 */ /* 0x000ee200000e0000 */
[----:B-1----:R-:W-:-:S02]  /*c000*/  IMAD.IADD R2, R4, 0x1, R2 ;  /* 0x0000000104027824 */ /* 0x002fc400078e0202 */
[----:B--2---:R-:W-:-:S03]  /*c010*/  IMAD.IADD R3, R4, 0x1, R3 ;  /* 0x0000000104037824 */ /* 0x004fc600078e0203 */
[----:B------:R-:W-:Y:S01]  /*c020*/  IMNMX R2, R10, R2, PT ;  /* 0x000000020a027217 */ /* 0x000fe20003800200 */
[----:B---3--:R-:W-:-:S03]  /*c030*/  IMAD.IADD R0, R4, 0x1, R0 ;  /* 0x0000000104007824 */ /* 0x008fc600078e0200 */
[C---:B------:R-:W-:Y:S02]  /*c040*/  ISETP.GT.AND P0, PT, R2.reuse, RZ, PT ;  /* 0x000000ff0200720c */ /* 0x040fe40003f04270 */
[C---:B------:R-:W-:Y:S02]  /*c050*/  ISETP.GT.AND P1, PT, R2.reuse, 0x1, PT ;  /* 0x000000010200780c */ /* 0x040fe40003f24270 */
[----:B------:R-:W-:Y:S02]  /*c060*/  FSEL R51, R13, -INF , P0 ;  /* 0xff8000000d337808 */ /* 0x000fe40000000000 */
[----:B------:R-:W-:Y:S02]  /*c070*/  ISETP.GT.AND P0, PT, R2, 0x9, PT ;  /* 0x000000090200780c */ /* 0x000fe40003f04270 */
[----:B------:R-:W-:Y:S02]  /*c080*/  FSEL R13, R11, -INF , P1 ;  /* 0xff8000000b0d7808 */ /* 0x000fe40000800000 */
[----:B------:R-:W-:-:S02]  /*c090*/  FSEL R56, R56, -INF , P0 ;  /* 0xff80000038387808 */ /* 0x000fc40000000000 */
[C---:B------:R-:W-:Y:S02]  /*c0a0*/  ISETP.GT.AND P0, PT, R2.reuse, 0x18, PT ;  /* 0x000000180200780c */ /* 0x040fe40003f04270 */
[C---:B------:R-:W-:Y:S02]  /*c0b0*/  ISETP.GT.AND P2, PT, R2.reuse, 0x8, PT ;  /* 0x000000080200780c */ /* 0x040fe40003f44270 */
[----:B------:R-:W-:Y:S02]  /*c0c0*/  FSEL R61, R61, -INF , P0 ;  /* 0xff8000003d3d7808 */ /* 0x000fe40000000000 */
[C---:B------:R-:W-:Y:S02]  /*c0d0*/  ISETP.GT.AND P1, PT, R2.reuse, 0x10, PT ;  /* 0x000000100200780c */ /* 0x040fe40003f24270 */
[----:B------:R-:W-:Y:S02]  /*c0e0*/  ISETP.GT.AND P0, PT, R2, 0x28, PT ;  /* 0x000000280200780c */ /* 0x000fe40003f04270 */
[----:B------:R-:W-:-:S02]  /*c0f0*/  FSEL R55, R55, -INF , P2 ;  /* 0xff80000037377808 */ /* 0x000fc40001000000 */
[----:B------:R-:W-:Y:S02]  /*c100*/  FSEL R23, R23, -INF , P1 ;  /* 0xff80000017177808 */ /* 0x000fe40000800000 */
[----:B------:R-:W-:Y:S02]  /*c110*/  FSEL R144, R35, -INF , P0 ;  /* 0xff80000023907808 */ /* 0x000fe40000000000 */
[C---:B------:R-:W-:Y:S02]  /*c120*/  ISETP.GT.AND P2, PT, R2.reuse, 0x19, PT ;  /* 0x000000190200780c */ /* 0x040fe40003f44270 */
[C---:B------:R-:W-:Y:S02]  /*c130*/  ISETP.GT.AND P1, PT, R2.reuse, 0x21, PT ;  /* 0x000000210200780c */ /* 0x040fe40003f24270 */
[----:B------:R-:W-:Y:S02]  /*c140*/  ISETP.GT.AND P0, PT, R2, 0x38, PT ;  /* 0x000000380200780c */ /* 0x000fe40003f04270 */
[----:B------:R-:W-:-:S02]  /*c150*/  IMNMX R3, R10, R3, PT ;  /* 0x000000030a037217 */ /* 0x000fc40003800200 */
[----:B------:R-:W-:Y:S02]  /*c160*/  FSEL R63, R63, -INF , P2 ;  /* 0xff8000003f3f7808 */ /* 0x000fe40001000000 */
[----:B------:R-:W-:Y:S02]  /*c170*/  FSEL R145, R53, -INF , P1 ;  /* 0xff80000035917808 */ /* 0x000fe40000800000 */
[----:B------:R-:W-:Y:S02]  /*c180*/  FSEL R153, R19, -INF , P0 ;  /* 0xff80000013997808 */ /* 0x000fe40000000000 */
[C---:B------:R-:W-:Y:S02]  /*c190*/  ISETP.GT.AND P2, PT, R2.reuse, 0x30, PT ;  /* 0x000000300200780c */ /* 0x040fe40003f44270 */
[----:B------:R-:W-:Y:S02]  /*c1a0*/  ISETP.GT.AND P1, PT, R2, 0x31, PT ;  /* 0x000000310200780c */ /* 0x000fe40003f24270 */
[----:B------:R-:W-:-:S02]  /*c1b0*/  ISETP.GT.AND P0, PT, R3, 0x1, PT ;  /* 0x000000010300780c */ /* 0x000fc40003f04270 */
[----:B------:R-:W-:Y:S02]  /*c1c0*/  FSEL R155, R26, -INF , P2 ;  /* 0xff8000001a9b7808 */ /* 0x000fe40001000000 */
[----:B------:R-:W-:Y:S02]  /*c1d0*/  FSEL R154, R25, -INF , P1 ;  /* 0xff800000199a7808 */ /* 0x000fe40000800000 */
[----:B------:R-:W-:Y:S02]  /*c1e0*/  FSEL R14, R14, -INF , P0 ;  /* 0xff8000000e0e7808 */ /* 0x000fe40000000000 */
[----:B------:R-:W-:Y:S02]  /*c1f0*/  ISETP.GT.AND P2, PT, R2, 0x39, PT ;  /* 0x000000390200780c */ /* 0x000fe40003f44270 */
[C---:B------:R-:W-:Y:S02]  /*c200*/  ISETP.GT.AND P1, PT, R3.reuse, 0x8, PT ;  /* 0x000000080300780c */ /* 0x040fe40003f24270 */
[----:B------:R-:W-:-:S02]  /*c210*/  ISETP.GT.AND P0, PT, R3, 0x10, PT ;  /* 0x000000100300780c */ /* 0x000fc40003f04270 */
[----:B------:R-:W-:Y:S02]  /*c220*/  FSEL R152, R18, -INF , P2 ;  /* 0xff80000012987808 */ /* 0x000fe40001000000 */
[----:B------:R-:W-:Y:S02]  /*c230*/  FSEL R41, R41, -INF , P1 ;  /* 0xff80000029297808 */ /* 0x000fe40000800000 */
[----:B------:R-:W-:Y:S02]  /*c240*/  FSEL R32, R32, -INF , P0 ;  /* 0xff80000020207808 */ /* 0x000fe40000000000 */
[C---:B------:R-:W-:Y:S02]  /*c250*/  ISETP.GT.AND P2, PT, R3.reuse, 0x9, PT ;  /* 0x000000090300780c */ /* 0x040fe40003f44270 */
[C---:B------:R-:W-:Y:S02]  /*c260*/  ISETP.GT.AND P1, PT, R3.reuse, 0x11, PT ;  /* 0x000000110300780c */ /* 0x040fe40003f24270 */
[----:B------:R-:W-:-:S02]  /*c270*/  ISETP.GT.AND P0, PT, R3, 0x19, PT ;  /* 0x000000190300780c */ /* 0x000fc40003f04270 */
[----:B------:R-:W-:Y:S02]  /*c280*/  FSEL R40, R40, -INF , P2 ;  /* 0xff80000028287808 */ /* 0x000fe40001000000 */
[----:B------:R-:W-:Y:S02]  /*c290*/  FSEL R30, R30, -INF , P1 ;  /* 0xff8000001e1e7808 */ /* 0x000fe40000800000 */
[----:B------:R-:W-:Y:S02]  /*c2a0*/  FSEL R46, R66, -INF , P0 ;  /* 0xff800000422e7808 */ /* 0x000fe40000000000 */
[----:B------:R-:W-:Y:S02]  /*c2b0*/  ISETP.GT.AND P3, PT, R2, 0x11, PT ;  /* 0x000000110200780c */ /* 0x000fe40003f64270 */
[C---:B------:R-:W-:Y:S02]  /*c2c0*/  ISETP.GT.AND P2, PT, R3.reuse, 0x18, PT ;  /* 0x000000180300780c */ /* 0x040fe40003f44270 */
[----:B------:R-:W-:-:S02]  /*c2d0*/  ISETP.GT.AND P1, PT, R3, 0x20, PT ;  /* 0x000000200300780c */ /* 0x000fc40003f24270 */
[----:B------:R-:W-:Y:S02]  /*c2e0*/  ISETP.GT.AND P0, PT, R3, 0x28, PT ;  /* 0x000000280300780c */ /* 0x000fe40003f04270 */
[----:B------:R-:W-:Y:S02]  /*c2f0*/  FSEL R60, R21, -INF , P3 ;  /* 0xff800000153c7808 */ /* 0x000fe40001800000 */
[----:B------:R-:W-:Y:S02]  /*c300*/  FSEL R43, R67, -INF , P2 ;  /* 0xff800000432b7808 */ /* 0x000fe40001000000 */
[----:B------:R-:W-:Y:S02]  /*c310*/  FSEL R143, R8, -INF , P1 ;  /* 0xff800000088f7808 */ /* 0x000fe40000800000 */
[----:B------:R-:W-:Y:S02]  /*c320*/  FSEL R141, R42, -INF , P0 ;  /* 0xff8000002a8d7808 */ /* 0x000fe40000000000 */
[----:B------:R-:W-:-:S02]  /*c330*/  ISETP.GT.AND P3, PT, R2, 0x20, PT ;  /* 0x000000200200780c */ /* 0x000fc40003f64270 */
[C---:B------:R-:W-:Y:S02]  /*c340*/  ISETP.GT.AND P2, PT, R3.reuse, 0x21, PT ;  /* 0x000000210300780c */ /* 0x040fe40003f44270 */
[C---:B------:R-:W-:Y:S02]  /*c350*/  ISETP.GT.AND P1, PT, R3.reuse, 0x29, PT ;  /* 0x000000290300780c */ /* 0x040fe40003f24270 */
[----:B------:R-:W-:Y:S02]  /*c360*/  ISETP.GT.AND P0, PT, R3, 0x31, PT ;  /* 0x000000310300780c */ /* 0x000fe40003f04270 */
[----:B------:R-:W-:Y:S02]  /*c370*/  IMNMX R0, R10, R0, PT ;  /* 0x000000000a007217 */ /* 0x000fe40003800200 */
[----:B------:R-:W-:Y:S02]  /*c380*/  FSEL R146, R57, -INF , P3 ;  /* 0xff80000039927808 */ /* 0x000fe40001800000 */
[----:B------:R-:W-:-:S02]  /*c390*/  FSEL R142, R58, -INF , P2 ;  /* 0xff8000003a8e7808 */ /* 0x000fc40001000000 */
[----:B------:R-:W-:Y:S02]  /*c3a0*/  FSEL R140, R38, -INF , P1 ;  /* 0xff800000268c7808 */ /* 0x000fe40000800000 */
[----:B------:R-:W-:Y:S02]  /*c3b0*/  FSEL R150, R28, -INF , P0 ;  /* 0xff8000001c967808 */ /* 0x000fe40000000000 */
[----:B------:R-:W-:Y:S02]  /*c3c0*/  ISETP.GT.AND P3, PT, R2, 0x29, PT ;  /* 0x000000290200780c */ /* 0x000fe40003f64270 */
[C---:B------:R-:W-:Y:S02]  /*c3d0*/  ISETP.GT.AND P2, PT, R3.reuse, 0x30, PT ;  /* 0x000000300300780c */ /* 0x040fe40003f44270 */
[----:B------:R-:W-:Y:S02]  /*c3e0*/  ISETP.GT.AND P1, PT, R3, 0x38, PT ;  /* 0x000000380300780c */ /* 0x000fe40003f24270 */
[----:B------:R-:W-:-:S02]  /*c3f0*/  ISETP.GT.AND P0, PT, R0, RZ, PT ;  /* 0x000000ff0000720c */ /* 0x000fc40003f04270 */
[----:B------:R-:W-:Y:S02]  /*c400*/  FSEL R147, R34, -INF , P3 ;  /* 0xff80000022937808 */ /* 0x000fe40001800000 */
[----:B------:R-:W-:Y:S02]  /*c410*/  FSEL R151, R29, -INF , P2 ;  /* 0xff8000001d977808 */ /* 0x000fe40001000000 */
[----:B------:R-:W-:Y:S02]  /*c420*/  FSEL R149, R22, -INF , P1 ;  /* 0xff80000016957808 */ /* 0x000fe40000800000 */
[----:B------:R-:W-:Y:S02]  /*c430*/  FSEL R12, R12, -INF , P0 ;  /* 0xff8000000c0c7808 */ /* 0x000fe40000000000 */
[C---:B------:R-:W-:Y:S02]  /*c440*/  ISETP.GT.AND P3, PT, R3.reuse, RZ, PT ;  /* 0x000000ff0300720c */ /* 0x040fe40003f64270 */
        /* <DEDUP_REMOVED lines=11> */
[----:B------:R-:W-:Y:S02]  /*c500*/  FMNMX.FTZ R4, R36, R39, !PT ;  /* 0x0000002724047209 */ /* 0x000fe40007810000 */
[----:B------:R-:W-:-:S02]  /*c510*/  FSEL R10, R65, -INF , P2 ;  /* 0xff800000410a7808 */ /* 0x000fc40001000000 */
[----:B------:R-:W-:Y:S02]  /*c520*/  FSEL R21, R17, -INF , P1 ;  /* 0xff80000011157808 */ /* 0x000fe40000800000 */
[----:B------:R-:W-:Y:S02]  /*c530*/  FSEL R22, R70, -INF , P3 ;  /* 0xff80000046167808 */ /* 0x000fe40001800000 */
[----:B------:R-:W-:Y:S02]  /*c540*/  FSEL R25, R69, -INF , P0 ;  /* 0xff80000045197808 */ /* 0x000fe40000000000 */
[C---:B------:R-:W-:Y:S02]  /*c550*/  ISETP.GT.AND P2, PT, R0.reuse, 0x19, PT ;  /* 0x000000190000780c */ /* 0x040fe40003f44270 */
[C---:B------:R-:W-:Y:S02]  /*c560*/  ISETP.GT.AND P3, PT, R0.reuse, 0x20, PT ;  /* 0x000000200000780c */ /* 0x040fe40003f64270 */
[----:B------:R-:W-:-:S02]  /*c570*/  ISETP.GT.AND P1, PT, R0, 0x21, PT ;  /* 0x000000210000780c */ /* 0x000fc40003f24270 */
[----:B------:R-:W-:Y:S02]  /*c580*/  ISETP.GT.AND P0, PT, R0, 0x28, PT ;  /* 0x000000280000780c */ /* 0x000fe40003f04270 */
[----:B------:R-:W-:Y:S02]  /*c590*/  FMNMX.FTZ R2, R44, R4, !PT ;  /* 0x000000042c027209 */ /* 0x000fe40007810000 */
[----:B------:R-:W-:Y:S02]  /*c5a0*/  FMNMX.FTZ R3, R15, R14, !PT ;  /* 0x0000000e0f037209 */ /* 0x000fe40007810000 */
[----:B------:R-:W-:Y:S02]  /*c5b0*/  FMNMX.FTZ R4, R51, R13, !PT ;  /* 0x0000000d33047209 */ /* 0x000fe40007810000 */
[----:B------:R-:W-:Y:S02]  /*c5c0*/  FSEL R26, R68, -INF , P2 ;  /* 0xff800000441a7808 */ /* 0x000fe40001000000 */
[----:B------:R-:W-:-:S02]  /*c5d0*/  FSEL R129, R62, -INF , P3 ;  /* 0xff8000003e817808 */ /* 0x000fc40001800000 */
[----:B------:R-:W-:Y:S02]  /*c5e0*/  FSEL R132, R59, -INF , P1 ;  /* 0xff8000003b847808 */ /* 0x000fe40000800000 */
[----:B------:R-:W-:Y:S02]  /*c5f0*/  FSEL R139, R49, -INF , P0 ;  /* 0xff800000318b7808 */ /* 0x000fe40000000000 */
[----:B------:R-:W-:Y:S02]  /*c600*/  FMNMX.FTZ R2, R45, R2, !PT ;  /* 0x000000022d027209 */ /* 0x000fe40007810000 */
[C---:B------:R-:W-:Y:S02]  /*c610*/  ISETP.GT.AND P4, PT, R0.reuse, 0x29, PT ;  /* 0x000000290000780c */ /* 0x040fe40003f84270 */
[C---:B------:R-:W-:Y:S02]  /*c620*/  ISETP.GT.AND P3, PT, R0.reuse, 0x30, PT ;  /* 0x000000300000780c */ /* 0x040fe40003f64270 */
[----:B------:R-:W-:-:S02]  /*c630*/  ISETP.GT.AND P2, PT, R0, 0x31, PT ;  /* 0x000000310000780c */ /* 0x000fc40003f44270 */
[C---:B------:R-:W-:Y:S02]  /*c640*/  ISETP.GT.AND P1, PT, R0.reuse, 0x38, PT ;  /* 0x000000380000780c */ /* 0x040fe40003f24270 */
[----:B------:R-:W-:Y:S02]  /*c650*/  ISETP.GT.AND P0, PT, R0, 0x39, PT ;  /* 0x000000390000780c */ /* 0x000fe40003f04270 */
        /* <DEDUP_REMOVED lines=35> */
[----:B------:R-:W-:Y:S02]  /*c890*/  FSEL R138, R33, -INF , P4 ;  /* 0xff800000218a7808 */ /* 0x000fe40002000000 */
[----:B------:R-:W-:Y:S02]  /*c8a0*/  FMNMX.FTZ R0, R156, R0, !PT ;  /* 0x000000009c007209 */ /* 0x000fe40007810000 */
[----:B------:R-:W-:Y:S02]  /*c8b0*/  FMNMX.FTZ R135, R140, R135, !PT ;  /* 0x000000878c877209 */ /* 0x000fe40007810000 */
[----:B------:R-:W-:Y:S02]  /*c8c0*/  FMNMX.FTZ R3, R139, R3, !PT ;  /* 0x000000038b037209 */ /* 0x000fe40007810000 */
[----:B------:R-:W-:-:S02]  /*c8d0*/  FMNMX.FTZ R2, R155, R2, !PT ;  /* 0x000000029b027209 */ /* 0x000fc40007810000 */
[----:B------:R-:W-:Y:S02]  /*c8e0*/  FSEL R137, R24, -INF , P3 ;  /* 0xff80000018897808 */ /* 0x000fe40001800000 */
[----:B------:R-:W-:Y:S02]  /*c8f0*/  FMNMX.FTZ R0, R167, R0, !PT ;  /* 0x00000000a7007209 */ /* 0x000fe40007810000 */
[----:B------:R-:W-:Y:S02]  /*c900*/  FMNMX.FTZ R135, R151, R135, !PT ;  /* 0x0000008797877209 */ /* 0x000fe40007810000 */
[----:B------:R-:W-:Y:S02]  /*c910*/  FMNMX.FTZ R3, R138, R3, !PT ;  /* 0x000000038a037209 */ /* 0x000fe40007810000 */
[----:B------:R-:W-:Y:S02]  /*c920*/  FMNMX.FTZ R2, R154, R2, !PT ;  /* 0x000000029a027209 */ /* 0x000fe40007810000 */
[----:B------:R-:W-:-:S02]  /*c930*/  FSEL R131, R31, -INF , P2 ;  /* 0xff8000001f837808 */ /* 0x000fc40001000000 */
[----:B------:R-:W-:Y:S02]  /*c940*/  FMNMX.FTZ R0, R166, R0, !PT ;  /* 0x00000000a6007209 */ /* 0x000fe40007810000 */
        /* <DEDUP_REMOVED lines=27> */
[----:B---3--:R-:W-:-:S03]  /*cb00*/  FMNMX.FTZ R135, R135, R3, !PT ;  /* 0x0000000387877209 */ /* 0x008fc60007810000 */
.L_x_2011:
[C---:B------:R-:W-:Y:S01]  /*cb10*/  FMUL.FTZ R20, R136.reuse, c[0x0][0x2d0] ;  /* 0x0000b40088147a20 */ /* 0x040fe20000410000 */
[----:B------:R-:W-:Y:S01]  /*cb20*/  FSETP.NEU.FTZ.AND P0, PT, R136, -INF , PT ;  /* 0xff8000008800780b */ /* 0x000fe20003f1d000 */
[----:B------:R-:W-:Y:S01]  /*cb30*/  FMUL.FTZ R3, R135, c[0x0][0x2d0] ;  /* 0x0000b40087037a20 */ /* 0x000fe20000410000 */
[----:B------:R-:W-:Y:S01]  /*cb40*/  SHF.L.U32 R233, R9, 0x1, RZ ;  /* 0x0000000109e97819 */ /* 0x000fe200000006ff */
[----:B------:R-:W-:Y:S01]  /*cb50*/  WARPSYNC 0xffffffff ;  /* 0xffffffff00007948 */ /* 0x000fe20003800000 */
[----:B------:R-:W-:-:S02]  /*cb60*/  FSEL R20, R20, RZ, P0 ;  /* 0x000000ff14147208 */ /* 0x000fc40000000000 */
[----:B------:R-:W-:Y:S01]  /*cb70*/  FSETP.NEU.FTZ.AND P0, PT, R135, -INF , PT ;  /* 0xff8000008700780b */ /* 0x000fe20003f1d000 */
[----:B------:R-:W-:Y:S01]  /*cb80*/  LDSM.16.MT88.4 R100, [R233+0x2100] ;  /* 0x00210000e964783b */ /* 0x000fe20000004200 */
[-C--:B------:R-:W-:Y:S01]  /*cb90*/  LEA R236, R6, R233.reuse, 0x1 ;  /* 0x000000e906ec7211 */ /* 0x080fe200078e08ff */
[--C-:B------:R-:W-:Y:S01]  /*cba0*/  FFMA.FTZ R0, R36, c[0x0][0x2d0], -R20.reuse ;  /* 0x0000b40024007a23 */ /* 0x100fe20000010814 */
[----:B------:R-:W-:Y:S01]  /*cbb0*/  FSEL R3, R3, RZ, P0 ;  /* 0x000000ff03037208 */ /* 0x000fe20000000000 */
[--C-:B------:R-:W-:Y:S01]  /*cbc0*/  FFMA.FTZ R2, R50, c[0x0][0x2d0], -R20.reuse ;  /* 0x0000b40032027a23 */ /* 0x100fe20000010814 */
[----:B------:R-:W-:Y:S01]  /*cbd0*/  FSETP.NEU.FTZ.AND P0, PT, R134, -INF , PT ;  /* 0xff8000008600780b */ /* 0x000fe20003f1d000 */
[----:B------:R1:W-:Y:S01]  /*cbe0*/  MUFU.EX2 R207, R0 ;  /* 0x0000000000cf7308 */ /* 0x0003e20000000800 */
[----:B----4-:R-:W-:Y:S01]  /*cbf0*/  FMNMX.FTZ R133, R133, R8, !PT ;  /* 0x0000000885857209 */ /* 0x010fe20007810000 */
[----:B------:R-:W-:Y:S01]  /*cc00*/  FFMA.FTZ R4, R43, c[0x0][0x2d0], -R3 ;  /* 0x0000b4002b047a23 */ /* 0x000fe20000010803 */
[----:B------:R-:W-:Y:S01]  /*cc10*/  LEA R234, R7, R233, 0x1 ;  /* 0x000000e907ea7211 */ /* 0x000fe200078e08ff */
[----:B------:R-:W-:Y:S03]  /*cc20*/  LDSM.16.MT88.4 R84, [R236+0x2100] ;  /* 0x00210000ec54783b */ /* 0x000fe60000004200 */
[----:B------:R-:W-:Y:S01]  /*cc30*/  LEA R235, R6, R234, 0x1 ;  /* 0x000000ea06eb7211 */ /* 0x000fe200078e08ff */
[----:B------:R2:W-:Y:S01]  /*cc40*/  MUFU.EX2 R245, R2 ;  /* 0x0000000200f57308 */ /* 0x0005e20000000800 */
[----:B------:R-:W-:Y:S04]  /*cc50*/  LDSM.16.MT88.4 R92, [R234+0x2100] ;  /* 0x00210000ea5c783b */ /* 0x000fe80000004200 */
[----:B------:R-:W-:Y:S01]  /*cc60*/  LDSM.16.MT88.4 R108, [R235+0x2100] ;  /* 0x00210000eb6c783b */ /* 0x000fe20000004200 */
[----:B-1----:R-:W-:-:S02]  /*cc70*/  FFMA.FTZ R0, R39, c[0x0][0x2d0], -R20 ;  /* 0x0000b40027007a23 */ /* 0x002fc40000010814 */
[----:B------:R1:W-:Y:S01]  /*cc80*/  MUFU.EX2 R5, R4 ;  /* 0x0000000400057308 */ /* 0x0003e20000000800 */
[----:B------:R-:W-:Y:S04]  /*cc90*/  LDSM.16.MT88.4 R36, [R234+0x900] ;  /* 0x00090000ea24783b */ /* 0x000fe80000004200 */
[----:B------:R-:W-:Y:S01]  /*cca0*/  LDSM.16.MT88.4 R96, [R235+0x100] ;  /* 0x00010000eb60783b */ /* 0x000fe20000004200 */
[----:B--2---:R-:W-:Y:S02]  /*ccb0*/  FMUL.FTZ R2, R134, c[0x0][0x2d0] ;  /* 0x0000b40086027a20 */ /* 0x004fe40000410000 */
[----:B------:R2:W-:Y:S03]  /*ccc0*/  MUFU.EX2 R206, R0 ;  /* 0x0000000000ce7308 */ /* 0x0005e60000000800 */
[----:B------:R-:W-:-:S02]  /*ccd0*/  FSEL R2, R2, RZ, P0 ;  /* 0x000000ff02027208 */ /* 0x000fc40000000000 */
[----:B------:R-:W-:-:S03]  /*cce0*/  FSETP.NEU.FTZ.AND P0, PT, R133, -INF , PT ;  /* 0xff8000008500780b */ /* 0x000fc60003f1d000 */
[----:B-1----:R-:W-:-:S04]  /*ccf0*/  FFMA.FTZ R4, R60, c[0x0][0x2d0], -R2 ;  /* 0x0000b4003c047a23 */ /* 0x002fc80000010802 */
[----:B------:R1:W-:Y:S01]  /*cd00*/  MUFU.EX2 R252, R4 ;  /* 0x0000000400fc7308 */ /* 0x0003e20000000800 */
[----:B--2---:R-:W-:-:S07]  /*cd10*/  FFMA.FTZ R0, R44, c[0x0][0x2d0], -R20 ;  /* 0x0000b4002c007a23 */ /* 0x004fce0000010814 */
[----:B------:R2:W-:Y:S01]  /*cd20*/  MUFU.EX2 R212, R0 ;  /* 0x0000000000d47308 */ /* 0x0005e20000000800 */
[----:B-1----:R-:W-:Y:S02]  /*cd30*/  FFMA.FTZ R4, R61, c[0x0][0x2d0], -R2 ;  /* 0x0000b4003d047a23 */ /* 0x002fe40000010802 */
[----:B--2---:R-:W-:-:S05]  /*cd40*/  FFMA.FTZ R0, R45, c[0x0][0x2d0], -R20 ;  /* 0x0000b4002d007a23 */ /* 0x004fca0000010814 */
[----:B------:R1:W2:Y:S02]  /*cd50*/  MUFU.EX2 R247, R0 ;  /* 0x0000000000f77308 */ /* 0x0002a40000000800 */
[----:B-1----:R-:W-:Y:S01]  /*cd60*/  FFMA.FTZ R0, R47, c[0x0][0x2d0], -R20 ;  /* 0x0000b4002f007a23 */ /* 0x002fe20000010814 */
[----:B--2---:R-:W-:-:S05]  /*cd70*/  F2FP.BF16.PACK_AB R18, R247, R212 ;  /* 0x000000d4f712723e */ /* 0x004fca00000010ff */
        /* <DEDUP_REMOVED lines=9> */
[----:B-1----:R-:W-:Y:S01]  /*ce10*/  FFMA.FTZ R0, R41, c[0x0][0x2d0], -R3 ;  /* 0x0000b40029007a23 */ /* 0x002fe20000010803 */
[----:B--2---:R-:W-:-:S05]  /*ce20*/  F2FP.BF16.PACK_AB R17, R179, R204 ;  /* 0x000000ccb311723e */ /* 0x004fca00000010ff */
[----:B------:R1:W-:Y:S02]  /*ce30*/  MUFU.EX2 R205, R0 ;  /* 0x0000000000cd7308 */ /* 0x0003e40000000800 */
[--C-:B-1----:R-:W-:Y:S02]  /*ce40*/  FFMA.FTZ R0, R40, c[0x0][0x2d0], -R3.reuse ;  /* 0x0000b40028007a23 */ /* 0x102fe40000010803 */
[----:B------:R-:W-:Y:S04]  /*ce50*/  LDSM.16.MT88.4 R40, [R233+0x900] ;  /* 0x00090000e928783b */ /* 0x000fe80000004200 */
[----:B------:R1:W2:Y:S02]  /*ce60*/  MUFU.EX2 R213, R0 ;  /* 0x0000000000d57308 */ /* 0x0002a40000000800 */
[----:B-1----:R-:W-:Y:S01]  /*ce70*/  FFMA.FTZ R0, R32, c[0x0][0x2d0], -R3 ;  /* 0x0000b40020007a23 */ /* 0x002fe20000010803 */
[----:B--2---:R-:W-:-:S05]  /*ce80*/  F2FP.BF16.PACK_AB R19, R213, R205 ;  /* 0x000000cdd513723e */ /* 0x004fca00000010ff */
[----:B------:R1:W-:Y:S02]  /*ce90*/  MUFU.EX2 R161, R0 ;  /* 0x0000000000a17308 */ /* 0x0003e40000000800 */
[--C-:B-1----:R-:W-:Y:S02]  /*cea0*/  FFMA.FTZ R0, R30, c[0x0][0x2d0], -R3.reuse ;  /* 0x0000b4001e007a23 */ /* 0x102fe40000010803 */
[----:B------:R-:W-:Y:S04]  /*ceb0*/  LDSM.16.MT88.4 R28, [R236+0x900] ;  /* 0x00090000ec1c783b */ /* 0x000fe80000004200 */
[----:B------:R1:W-:Y:S02]  /*cec0*/  MUFU.EX2 R27, R0 ;  /* 0x00000000001b7308 */ /* 0x0003e40000000800 */
[----:B-1----:R-:W-:-:S02]  /*ced0*/  FFMA.FTZ R0, R46, c[0x0][0x2d0], -R3 ;  /* 0x0000b4002e007a23 */ /* 0x002fc40000010803 */
[----:B------:R-:W-:Y:S04]  /*cee0*/  LDSM.16.MT88.4 R44, [R236+0x100] ;  /* 0x00010000ec2c783b */ /* 0x000fe80000004200 */
[----:B------:R1:W-:Y:S02]  /*cef0*/  MUFU.EX2 R221, R0 ;  /* 0x0000000000dd7308 */ /* 0x0003e40000000800 */
[--C-:B-1----:R-:W-:Y:S02]  /*cf00*/  FFMA.FTZ R0, R51, c[0x0][0x2d0], -R2.reuse ;  /* 0x0000b40033007a23 */ /* 0x102fe40000010802 */
[----:B------:R-:W-:Y:S04]  /*cf10*/  LDSM.16.MT88.4 R48, [R234+0x100] ;  /* 0x00010000ea30783b */ /* 0x000fe80000004200 */
[----:B------:R1:W-:Y:S02]  /*cf20*/  MUFU.EX2 R177, R0 ;  /* 0x0000000000b17308 */ /* 0x0003e40000000800 */
[----:B-1----:R-:W-:-:S06]  /*cf30*/  FFMA.FTZ R0, R13, c[0x0][0x2d0], -R2 ;  /* 0x0000b4000d007a23 */ /* 0x002fcc0000010802 */
[----:B------:R1:W-:Y:S02]  /*cf40*/  MUFU.EX2 R176, R0 ;  /* 0x0000000000b07308 */ /* 0x0003e40000000800 */
[----:B-1----:R-:W-:-:S06]  /*cf50*/  FFMA.FTZ R0, R55, c[0x0][0x2d0], -R2 ;  /* 0x0000b40037007a23 */ /* 0x002fcc0000010802 */
[----:B------:R1:W-:Y:S02]  /*cf60*/  MUFU.EX2 R178, R0 ;  /* 0x0000000000b27308 */ /* 0x0003e40000000800 */
[--C-:B-1----:R-:W-:Y:S02]  /*cf70*/  FFMA.FTZ R0, R56, c[0x0][0x2d0], -R2.reuse ;  /* 0x0000b40038007a23 */ /* 0x102fe40000010802 */
[----:B------:R-:W1:Y:S04]  /*cf80*/  LDSM.16.MT88.4 R56, [R233+0x100] ;  /* 0x00010000e938783b */ /* 0x000e680000004200 */
[----:B------:R2:W3:Y:S02]  /*cf90*/  MUFU.EX2 R199, R0 ;  /* 0x0000000000c77308 */ /* 0x0004e40000000800 */
[----:B--2---:R-:W-:Y:S01]  /*cfa0*/  FFMA.FTZ R0, R23, c[0x0][0x2d0], -R2 ;  /* 0x0000b40017007a23 */ /* 0x004fe20000010802 */
[----:B------:R-:W-:-:S05]  /*cfb0*/  MOV R23, R5 ;  /* 0x0000000500177202 */ /* 0x000fca0000000f00 */
[----:B------:R-:W-:Y:S01]  /*cfc0*/  MUFU.EX2 R5, R4 ;  /* 0x0000000400057308 */ /* 0x000fe20000000800 */
[----:B---3--:R-:W-:-:S07]  /*cfd0*/  F2FP.BF16.PACK_AB R14, R199, R178 ;  /* 0x000000b2c70e723e */ /* 0x008fce00000010ff */
[----:B------:R2:W-:Y:S02]  /*cfe0*/  MUFU.EX2 R160, R0 ;  /* 0x0000000000a07308 */ /* 0x0005e40000000800 */
[----:B--2---:R-:W-:-:S05]  /*cff0*/  FMUL.FTZ R0, R133, c[0x0][0x2d0] ;  /* 0x0000b40085007a20 */ /* 0x004fca0000410000 */
[----:B------:R-:W-:-:S05]  /*d000*/  FSEL R0, R0, RZ, P0 ;  /* 0x000000ff00007208 */ /* 0x000fca0000000000 */
[----:B------:R-:W-:Y:S01]  /*d010*/  FFMA.FTZ R4, R12, c[0x0][0x2d0], -R0 ;  /* 0x0000b4000c047a23 */ /* 0x000fe20000010800 */
[----:B------:R-:W-:-:S03]  /*d020*/  F2FP.BF16.PACK_AB R12, R176, R177 ;  /* 0x000000b1b00c723e */ /* 0x000fc600000010ff */
[----:B------:R2:W-:Y:S02]  /*d030*/  MUFU.EX2 R214, R4 ;  /* 0x0000000400d67308 */ /* 0x0005e40000000800 */
[----:B--2---:R-:W-:Y:S01]  /*d040*/  FFMA.FTZ R4, R16, c[0x0][0x2d0], -R0 ;  /* 0x0000b40010047a23 */ /* 0x004fe20000010800 */
[----:B------:R-:W-:-:S05]  /*d050*/  F2FP.BF16.PACK_AB R16, R206, R207 ;  /* 0x000000cfce10723e */ /* 0x000fca00000010ff */
[----:B------:R2:W3:Y:S02]  /*d060*/  MUFU.EX2 R215, R4 ;  /* 0x0000000400d77308 */ /* 0x0004e40000000800 */
[C---:B-1----:R-:W-:Y:S08]  /*d070*/  HMMA.16816.F32.BF16 R68, R16.reuse, R56, RZ ;  /* 0x000000381044723c */ /* 0x042ff000000418ff */
[----:B------:R-:W-:Y:S01]  /*d080*/  HMMA.16816.F32.BF16 R64, R16, R48, RZ ;  /* 0x000000301040723c */ /* 0x000fe200000418ff */
[----:B--2---:R-:W-:Y:S01]  /*d090*/  FFMA.FTZ R4, R10, c[0x0][0x2d0], -R0 ;  /* 0x0000b4000a047a23 */ /* 0x004fe20000010800 */
[----:B---3--:R-:W-:-:S02]  /*d0a0*/  F2FP.BF16.PACK_AB R13, R215, R214 ;  /* 0x000000d6d70d723e */ /* 0x008fc400000010ff */
[----:B------:R-:W-:Y:S01]  /*d0b0*/  F2FP.BF16.PACK_AB R10, R220, R245 ;  /* 0x000000f5dc0a723e */ /* 0x000fe200000010ff */
[----:B------:R1:W-:Y:S03]  /*d0c0*/  MUFU.EX2 R198, R4 ;  /* 0x0000000400c67308 */ /* 0x0003e60000000800 */
[C---:B------:R-:W-:Y:S08]  /*d0d0*/  HMMA.16816.F32.BF16 R124, R16.reuse, R96, RZ ;  /* 0x00000060107c723c */ /* 0x040ff000000418ff */
[----:B------:R-:W-:Y:S01]  /*d0e0*/  HMMA.16816.F32.BF16 R112, R16, R84, RZ ;  /* 0x000000541070723c */ /* 0x000fe200000418ff */
[----:B-1----:R-:W-:Y:S01]  /*d0f0*/  FFMA.FTZ R4, R11, c[0x0][0x2d0], -R0 ;  /* 0x0000b4000b047a23 */ /* 0x002fe20000010800 */
[----:B------:R-:W-:-:S06]  /*d100*/  F2FP.BF16.PACK_AB R11, R221, R23 ;  /* 0x00000017dd0b723e */ /* 0x000fcc00000010ff */
[C---:B------:R-:W-:Y:S01]  /*d110*/  HMMA.16816.F32.BF16 R72, R16.reuse, R108, RZ ;  /* 0x0000006c1048723c */ /* 0x040fe200000418ff */
[----:B------:R1:W2:Y:S07]  /*d120*/  MUFU.EX2 R163, R4 ;  /* 0x0000000400a37308 */ /* 0x0002ae0000000800 */
[C---:B------:R-:W-:Y:S08]  /*d130*/  HMMA.16816.F32.BF16 R120, R16.reuse, R100, RZ ;  /* 0x000000641078723c */ /* 0x040ff000000418ff */
[----:B------:R-:W-:Y:S01]  /*d140*/  HMMA.16816.F32.BF16 R116, R16, R92, RZ ;  /* 0x0000005c1074723c */ /* 0x000fe200000418ff */
[----:B-1----:R-:W-:Y:S01]  /*d150*/  FFMA.FTZ R4, R63, c[0x0][0x2d0], -R2 ;  /* 0x0000b4003f047a23 */ /* 0x002fe20000010802 */
[----:B--2---:R-:W-:-:S03]  /*d160*/  F2FP.BF16.PACK_AB R15, R163, R198 ;  /* 0x000000c6a30f723e */ /* 0x004fc600000010ff */
[----:B------:R1:W2:Y:S03]  /*d170*/  MUFU.EX2 R196, R4 ;  /* 0x0000000400c47308 */ /* 0x0002a60000000800 */
[----:B------:R-:W-:Y:S08]  /*d180*/  HMMA.16816.F32.BF16 R60, R16, R44, RZ ;  /* 0x0000002c103c723c */ /* 0x000ff000000418ff */
[----:B------:R-:W-:Y:S01]  /*d190*/  HMMA.16816.F32.BF16 R32, R12, R48, RZ ;  /* 0x000000300c20723c */ /* 0x000fe200000418ff */
[----:B-1----:R-:W-:Y:S01]  /*d1a0*/  FFMA.FTZ R4, R21, c[0x0][0x2d0], -R0 ;  /* 0x0000b40015047a23 */ /* 0x002fe20000010800 */
[----:B------:R-:W-:-:S06]  /*d1b0*/  MOV R21, R27 ;  /* 0x0000001b00157202 */ /* 0x000fcc0000000f00 */
[----:B------:R-:W-:Y:S01]  /*d1c0*/  HMMA.16816.F32.BF16 R52, R12, R56, RZ ;  /* 0x000000380c34723c */ /* 0x000fe200000418ff */
[----:B------:R-:W-:Y:S01]  /*d1d0*/  MOV R49, R163 ;  /* 0x000000a300317202 */ /* 0x000fe20000000f00 */
[----:B------:R1:W-:Y:S01]  /*d1e0*/  MUFU.EX2 R246, R4 ;  /* 0x0000000400f67308 */ /* 0x0003e20000000800 */
[----:B------:R-:W-:-:S05]  /*d1f0*/  F2FP.BF16.PACK_AB R9, R21, R161 ;  /* 0x000000a11509723e */ /* 0x000fca00000010ff */
[C---:B------:R-:W-:Y:S07]  /*d200*/  HMMA.16816.F32.BF16 R104, R12.reuse, R96, RZ ;  /* 0x000000600c68723c */ /* 0x040fee00000418ff */
[----:B--2---:R-:W-:Y:S01]  /*d210*/  MOV R97, R196 ;  /* 0x000000c400617202 */ /* 0x004fe20000000f00 */
[----:B------:R-:W-:Y:S01]  /*d220*/  HMMA.16816.F32.BF16 R76, R12, R84, RZ ;  /* 0x000000540c4c723c */ /* 0x000fe200000418ff */
[----:B-1----:R-:W-:Y:S01]  /*d230*/  FFMA.FTZ R4, R22, c[0x0][0x2d0], -R0 ;  /* 0x0000b40016047a23 */ /* 0x002fe20000010800 */
[----:B------:R-:W-:-:S03]  /*d240*/  MOV R22, R24 ;  /* 0x0000001800167202 */ /* 0x000fc60000000f00 */
[----:B------:R1:W-:Y:S01]  /*d250*/  MUFU.EX2 R7, R4 ;  /* 0x0000000400077308 */ /* 0x0003e20000000800 */
[----:B------:R-:W-:Y:S02]  /*d260*/  F2FP.BF16.PACK_AB R8, R22, R162 ;  /* 0x000000a21608723e */ /* 0x000fe400000010ff */
[----:B------:R-:W-:Y:S08]  /*d270*/  HMMA.16816.F32.BF16 R88, R12, R100, RZ ;  /* 0x000000640c58723c */ /* 0x000ff000000418ff */
[----:B------:R-:W-:Y:S01]  /*d280*/  HMMA.16816.F32.BF16 R180, R8, R28, R60 ;  /* 0x0000001c08b4723c */ /* 0x000fe2000004183c */
[----:B------:R-:W2:Y:S01]  /*d290*/  LDSM.16.MT88.4 R60, [R235+0x2900] ;  /* 0x00290000eb3c783b */ /* 0x000ea20000004200 */
[----:B-1----:R-:W-:-:S06]  /*d2a0*/  FFMA.FTZ R4, R25, c[0x0][0x2d0], -R0 ;  /* 0x0000b40019047a23 */ /* 0x002fcc0000010800 */
[----:B------:R-:W-:Y:S01]  /*d2b0*/  HMMA.16816.F32.BF16 R200, R8, R40, R68 ;  /* 0x0000002808c8723c */ /* 0x000fe20000041844 */
[----:B------:R1:W3:Y:S07]  /*d2c0*/  MUFU.EX2 R197, R4 ;  /* 0x0000000400c57308 */ /* 0x0002ee0000000800 */
[----:B------:R-:W-:Y:S07]  /*d2d0*/  HMMA.16816.F32.BF16 R68, R12, R108, RZ ;  /* 0x0000006c0c44723c */ /* 0x000fee00000418ff */
[----:B------:R-:W-:Y:S01]  /*d2e0*/  MOV R108, R198 ;  /* 0x000000c6006c7202 */ /* 0x000fe20000000f00 */
[----:B------:R-:W-:Y:S01]  /*d2f0*/  HMMA.16816.F32.BF16 R192, R8, R36, R64 ;  /* 0x0000002408c0723c */ /* 0x000fe20000041840 */
[----:B------:R-:W4:Y:S01]  /*d300*/  LDSM.16.MT88.4 R64, [R236+0x2900] ;  /* 0x00290000ec40783b */ /* 0x000f220000004200 */
[----:B-1----:R-:W-:Y:S01]  /*d310*/  FFMA.FTZ R4, R26, c[0x0][0x2d0], -R0 ;  /* 0x0000b4001a047a23 */ /* 0x002fe20000010800 */
[----:B---3--:R-:W-:-:S03]  /*d320*/  MOV R96, R197 ;  /* 0x000000c500607202 */ /* 0x008fc60000000f00 */
[----:B------:R1:W3:Y:S02]  /*d330*/  MUFU.EX2 R48, R4 ;  /* 0x0000000400307308 */ /* 0x0002e40000000800 */
[C---:B------:R-:W-:Y:S07]  /*d340*/  HMMA.16816.F32.BF16 R24, R12.reuse, R44, RZ ;  /* 0x0000002c0c18723c */ /* 0x040fee00000418ff */
[----:B------:R-:W-:Y:S01]  /*d350*/  MOV R44, R7 ;  /* 0x00000007002c7202 */ /* 0x000fe20000000f00 */
[----:B------:R-:W-:Y:S01]  /*d360*/  HMMA.16816.F32.BF16 R80, R12, R92, RZ ;  /* 0x0000005c0c50723c */ /* 0x000fe200000418ff */
[----:B------:R-:W-:-:S02]  /*d370*/  MOV R45, R5 ;  /* 0x00000005002d7202 */ /* 0x000fc40000000f00 */
[----:B------:R-:W-:Y:S02]  /*d380*/  F2FP.BF16.PACK_AB R5, R44, R246 ;  /* 0x000000f62c05723e */ /* 0x000fe400000010ff */
[----:B------:R-:W-:Y:S02]  /*d390*/  F2FP.BF16.PACK_AB R6, R196, R45 ;  /* 0x0000002dc406723e */ /* 0x000fe400000010ff */
[----:B-1----:R-:W-:Y:S02]  /*d3a0*/  F2FP.BF16.PACK_AB R4, R252, R160 ;  /* 0x000000a0fc04723e */ /* 0x002fe400000010ff */
[----:B---3--:R-:W-:Y:S02]  /*d3b0*/  F2FP.BF16.PACK_AB R7, R48, R197 ;  /* 0x000000c53007723e */ /* 0x008fe400000010ff */
[----:B------:R-:W-:-:S05]  /*d3c0*/  MOV R92, R199 ;  /* 0x000000c7005c7202 */ /* 0x000fca0000000f00 */
[C---:B------:R-:W-:Y:S01]  /*d3d0*/  HMMA.16816.F32.BF16 R168, R4.reuse, R36, R32 ;  /* 0x0000002404a8723c */ /* 0x040fe20000041820 */
[----:B------:R-:W1:Y:S06]  /*d3e0*/  LDSM.16.MT88.4 R32, [R235+0x900] ;  /* 0x00090000eb20783b */ /* 0x000e6c0000004200 */
[----:B------:R-:W-:Y:S01]  /*d3f0*/  MOV R37, R221 ;  /* 0x000000dd00257202 */ /* 0x000fe20000000f00 */
[----:B------:R-:W-:Y:S01]  /*d400*/  HMMA.16816.F32.BF16 R172, R4, R28, R24 ;  /* 0x0000001c04ac723c */ /* 0x000fe20000041818 */
[----:B------:R-:W3:Y:S01]  /*d410*/  LDSM.16.MT88.4 R24, [R233+0x2900] ;  /* 0x00290000e918783b */ /* 0x000ee20000004200 */
[----:B------:R-:W-:-:S05]  /*d420*/  MOV R36, R220 ;  /* 0x000000dc00247202 */ /* 0x000fca0000000f00 */
[----:B------:R-:W-:Y:S01]  /*d430*/  FFMA.FTZ R28, R151, c[0x0][0x2d0], -R3 ;  /* 0x0000b400971c7a23 */ /* 0x000fe20000010803 */
[----:B--2---:R-:W-:Y:S01]  /*d440*/  HMMA.16816.F32.BF16 R248, R4, R60, R68 ;  /* 0x0000003c04f8723c */ /* 0x004fe20000041844 */
[----:B------:R-:W-:-:S07]  /*d450*/  FFMA.FTZ R29, R164, c[0x0][0x2d0], -R20 ;  /* 0x0000b400a41d7a23 */ /* 0x000fce0000010814 */
[----:B------:R-:W-:Y:S08]  /*d460*/  HMMA.16816.F32.BF16 R68, R12, R102, RZ ;  /* 0x000000660c44723c */ /* 0x000ff000000418ff */
[C---:B------:R-:W-:Y:S01]  /*d470*/  HMMA.16816.F32.BF16 R184, R4.reuse, R40, R52 ;  /* 0x0000002804b8723c */ /* 0x040fe20000041834 */
[----:B------:R-:W2:Y:S07]  /*d480*/  LDSM.16.MT88.4 R52, [R234+0x2900] ;  /* 0x00290000ea34783b */ /* 0x000eae0000004200 */
[----:B----4-:R-:W-:Y:S08]  /*d490*/  HMMA.16816.F32.BF16 R228, R4, R64, R76 ;  /* 0x0000004004e4723c */ /* 0x010ff0000004184c */
[-C--:B-1----:R-:W-:Y:S08]  /*d4a0*/  HMMA.16816.F32.BF16 R188, R8, R32.reuse, R124 ;  /* 0x0000002008bc723c */ /* 0x082ff0000004187c */
[C---:B------:R-:W-:Y:S07]  /*d4b0*/  HMMA.16816.F32.BF16 R124, R4.reuse, R32, R104 ;  /* 0x00000020047c723c */ /* 0x040fee0000041868 */
[----:B------:R-:W-:Y:S01]  /*d4c0*/  MOV R33, R161 ;  /* 0x000000a100217202 */ /* 0x000fe20000000f00 */
[----:B---3--:R-:W-:Y:S01]  /*d4d0*/  HMMA.16816.F32.BF16 R104, R4, R26, R68 ;  /* 0x0000001a0468723c */ /* 0x008fe20000041844 */
[----:B------:R-:W-:Y:S01]  /*d4e0*/  MOV R101, R228 ;  /* 0x000000e400657202 */ /* 0x000fe20000000f00 */
[----:B------:R-:W-:Y:S01]  /*d4f0*/  FFMA.FTZ R32, R167, c[0x0][0x2d0], -R20 ;  /* 0x0000b400a7207a23 */ /* 0x000fe20000010814 */
[----:B------:R-:W-:-:S02]  /*d500*/  MOV R100, R229 ;  /* 0x000000e500647202 */ /* 0x000fc40000000f00 */
[----:B------:R-:W-:Y:S02]  /*d510*/  MOV R85, R230 ;  /* 0x000000e600557202 */ /* 0x000fe40000000f00 */
[----:B------:R-:W-:Y:S01]  /*d520*/  MOV R84, R231 ;  /* 0x000000e700547202 */ /* 0x000fe20000000f00 */
[----:B------:R-:W-:Y:S08]  /*d530*/  HMMA.16816.F32.BF16 R68, R12, R94, RZ ;  /* 0x0000005e0c44723c */ /* 0x000ff000000418ff */
[----:B------:R-:W-:Y:S08]  /*d540*/  HMMA.16816.F32.BF16 R224, R8, R64, R112 ;  /* 0x0000004008e0723c */ /* 0x000ff00000041870 */
[C---:B------:R-:W-:Y:S08]  /*d550*/  HMMA.16816.F32.BF16 R216, R4.reuse, R24, R88 ;  /* 0x0000001804d8723c */ /* 0x040ff00000041858 */
[----:B--2---:R-:W-:Y:S08]  /*d560*/  HMMA.16816.F32.BF16 R208, R4, R52, R80 ;  /* 0x0000003404d0723c */ /* 0x004ff00000041850 */
[----:B------:R-:W-:Y:S08]  /*d570*/  HMMA.16816.F32.BF16 R228, R8, R60, R72 ;  /* 0x0000003c08e4723c */ /* 0x000ff00000041848 */
[----:B------:R-:W-:Y:S08]  /*d580*/  HMMA.16816.F32.BF16 R112, R4, R54, R68 ;  /* 0x000000360470723c */ /* 0x000ff00000041844 */
        /* <DEDUP_REMOVED lines=12> */
[----:B------:R-:W1:Y:S07]  /*d650*/  LDSM.16.MT88.4 R12, [R233+0x1100] ;  /* 0x00110000e90c783b */ /* 0x000e6e0000004200 */
[C---:B------:R-:W-:Y:S07]  /*d660*/  HMMA.16816.F32.BF16 R4, R16.reuse, R50, RZ ;  /* 0x000000321004723c */ /* 0x040fee00000418ff */
[----:B------:R-:W-:Y:S01]  /*d670*/  MOV R51, R162 ;  /* 0x000000a200337202 */ /* 0x000fe20000000f00 */
[----:B------:R-:W-:Y:S01]  /*d680*/  HMMA.16816.F32.BF16 R56, R16, R58, RZ ;  /* 0x0000003a1038723c */ /* 0x000fe200000418ff */
[----:B------:R-:W-:-:S07]  /*d690*/  MOV R50, R160 ;  /* 0x000000a000327202 */ /* 0x000fce0000000f00 */
[C---:B------:R-:W-:Y:S08]  /*d6a0*/  HMMA.16816.F32.BF16 R116, R8.reuse, R52, R116 ;  /* 0x000000340874723c */ /* 0x040ff00000041874 */
[----:B------:R-:W-:Y:S07]  /*d6b0*/  HMMA.16816.F32.BF16 R160, R8, R38, R4 ;  /* 0x0000002608a0723c */ /* 0x000fee0000041804 */
[----:B------:R-:W-:Y:S01]  /*d6c0*/  MOV R39, R44 ;  /* 0x0000002c00277202 */ /* 0x000fe20000000f00 */
[----:B------:R-:W-:Y:S01]  /*d6d0*/  HMMA.16816.F32.BF16 R4, R16, R46, RZ ;  /* 0x0000002e1004723c */ /* 0x000fe200000418ff */
[----:B------:R-:W-:-:S07]  /*d6e0*/  MOV R38, R45 ;  /* 0x0000002d00267202 */ /* 0x000fce0000000f00 */
[C---:B------:R-:W-:Y:S08]  /*d6f0*/  HMMA.16816.F32.BF16 R56, R8.reuse, R42, R56 ;  /* 0x0000002a0838723c */ /* 0x040ff00000041838 */
[C---:B------:R-:W-:Y:S07]  /*d700*/  HMMA.16816.F32.BF16 R120, R8.reuse, R24, R120 ;  /* 0x000000180878723c */ /* 0x040fee0000041878 */
[----:B------:R-:W-:Y:S01]  /*d710*/  FFMA.FTZ R24, R148, c[0x0][0x2d0], -R3 ;  /* 0x0000b40094187a23 */ /* 0x000fe20000010803 */
[----:B------:R-:W-:Y:S01]  /*d720*/  HMMA.16816.F32.BF16 R68, R8, R30, R4 ;  /* 0x0000001e0844723c */ /* 0x000fe20000041804 */
[--C-:B------:R-:W-:Y:S01]  /*d730*/  FFMA.FTZ R25, R137, c[0x0][0x2d0], -R0.reuse ;  /* 0x0000b40089197a23 */ /* 0x100fe20000010800 */
[----:B------:R-:W-:Y:S01]  /*d740*/  MOV R148, R33 ;  /* 0x0000002100947202 */ /* 0x000fe20000000f00 */
[----:B------:R-:W-:Y:S01]  /*d750*/  FFMA.FTZ R33, R131, c[0x0][0x2d0], -R0 ;  /* 0x0000b40083217a23 */ /* 0x000fe20000010800 */
[----:B------:R-:W-:-:S03]  /*d760*/  MOV R131, R51 ;  /* 0x0000003300837202 */ /* 0x000fc60000000f00 */
[--C-:B------:R-:W-:Y:S01]  /*d770*/  FFMA.FTZ R31, R166, c[0x0][0x2d0], -R20.reuse ;  /* 0x0000b400a61f7a23 */ /* 0x100fe20000010814 */
[----:B------:R-:W-:Y:S01]  /*d780*/  HMMA.16816.F32.BF16 R4, R16, R98, RZ ;  /* 0x000000621004723c */ /* 0x000fe200000418ff */
[----:B------:R-:W-:Y:S11]  /*d790*/  FFMA.FTZ R30, R165, c[0x0][0x2d0], -R20 ;  /* 0x0000b400a51e7a23 */ /* 0x000ff60000010814 */
[----:B------:R-:W-:Y:S11]  /*d7a0*/  @!UPT UIADD3 URZ, URZ, URZ, URZ ;  /* 0x0000003f3f3ff290 */ /* 0x000ff6000fffe03f */
[----:B------:R-:W-:Y:S01]  /*d7b0*/  @!UPT UIADD3 URZ, URZ, URZ, URZ ;  /* 0x0000003f3f3ff290 */ /* 0x000fe2000fffe03f */
[----:B------:R-:W-:Y:S07]  /*d7c0*/  HMMA.16816.F32.BF16 R44, R8, R34, R4 ;  /* 0x00000022082c723c */ /* 0x000fee0000041804 */
[----:B------:R-:W-:Y:S01]  /*d7d0*/  MOV R35, R49 ;  /* 0x0000003100237202 */ /* 0x000fe20000000f00 */
[----:B------:R-:W-:Y:S01]  /*d7e0*/  HMMA.16816.F32.BF16 R4, R16, R102, RZ ;  /* 0x000000661004723c */ /* 0x000fe200000418ff */
[----:B------:R-:W-:Y:S02]  /*d7f0*/  MOV R49, R247 ;  /* 0x000000f700317202 */ /* 0x000fe40000000f00 */
[----:B------:R-:W-:Y:S01]  /*d800*/  MOV R34, R22 ;  /* 0x0000001600227202 */ /* 0x000fe20000000f00 */
[----:B------:R-:W-:-:S03]  /*d810*/  FFMA.FTZ R22, R154, c[0x0][0x2d0], -R2 ;  /* 0x0000b4009a167a23 */ /* 0x000fc60000010802 */
[----:B------:R-:W-:Y:S01]  /*d820*/  MOV R103, R21 ;  /* 0x0000001500677202 */ /* 0x000fe20000000f00 */
[--C-:B------:R-:W-:Y:S01]  /*d830*/  FFMA.FTZ R21, R153, c[0x0][0x2d0], -R2.reuse ;  /* 0x0000b40099157a23 */ /* 0x100fe20000010802 */
[----:B------:R-:W-:Y:S01]  /*d840*/  MOV R102, R23 ;  /* 0x0000001700667202 */ /* 0x000fe20000000f00 */
[----:B------:R-:W-:Y:S01]  /*d850*/  FFMA.FTZ R23, R155, c[0x0][0x2d0], -R2 ;  /* 0x0000b4009b177a23 */ /* 0x000fe20000010802 */
[----:B------:R-:W-:Y:S11]  /*d860*/  MOV R151, R103 ;  /* 0x0000006700977202 */ /* 0x000ff60000000f00 */
[----:B------:R-:W-:Y:S02]  /*d870*/  @!UPT UIADD3 URZ, URZ, URZ, URZ ;  /* 0x0000003f3f3ff290 */ /* 0x000fe4000fffe03f */
[----:B------:R-:W-:Y:S07]  /*d880*/  HMMA.16816.F32.BF16 R40, R8, R26, R4 ;  /* 0x0000001a0828723c */ /* 0x000fee0000041804 */
[--C-:B------:R-:W-:Y:S01]  /*d890*/  FFMA.FTZ R27, R150, c[0x0][0x2d0], -R3.reuse ;  /* 0x0000b400961b7a23 */ /* 0x100fe20000010803 */
[----:B------:R-:W-:Y:S01]  /*d8a0*/  HMMA.16816.F32.BF16 R4, R16, R94, RZ ;  /* 0x0000005e1004723c */ /* 0x000fe200000418ff */
[----:B------:R-:W-:Y:S01]  /*d8b0*/  FFMA.FTZ R26, R149, c[0x0][0x2d0], -R3 ;  /* 0x0000b400951a7a23 */ /* 0x000fe20000010803 */
[----:B------:R-:W-:Y:S01]  /*d8c0*/  MOV R150, R35 ;  /* 0x0000002300967202 */ /* 0x000fe20000000f00 */
[----:B------:R-:W-:Y:S01]  /*d8d0*/  FFMA.FTZ R35, R128, c[0x0][0x2d0], -R0 ;  /* 0x0000b40080237a23 */ /* 0x000fe20000010800 */
[----:B------:R-:W-:-:S02]  /*d8e0*/  MOV R128, R92 ;  /* 0x0000005c00807202 */ /* 0x000fc40000000f00 */
[----:B------:R-:W-:Y:S11]  /*d8f0*/  MOV R149, R50 ;  /* 0x0000003200957202 */ /* 0x000ff60000000f00 */
[----:B------:R-:W-:Y:S07]  /*d900*/  @!UPT UIADD3 URZ, URZ, URZ, URZ ;  /* 0x0000003f3f3ff290 */ /* 0x000fee000fffe03f */
[----:B------:R-:W-:Y:S08]  /*d910*/  HMMA.16816.F32.BF16 R52, R8, R54, R4 ;  /* 0x000000360834723c */ /* 0x000ff00000041804 */
[C---:B------:R-:W-:Y:S07]  /*d920*/  HMMA.16816.F32.BF16 R4, R16.reuse, R86, RZ ;  /* 0x000000561004723c */ /* 0x040fee00000418ff */
[----:B------:R-:W-:Y:S01]  /*d930*/  MOV R87, R252 ;  /* 0x000000fc00577202 */ /* 0x000fe20000000f00 */
[----:B------:R-:W-:Y:S01]  /*d940*/  HMMA.16816.F32.BF16 R16, R16, R110, RZ ;  /* 0x0000006e1010723c */ /* 0x000fe200000418ff */
[----:B------:R-:W-:Y:S11]  /*d950*/  MOV R86, R246 ;  /* 0x000000f600567202 */ /* 0x000ff60000000f00 */
[----:B------:R-:W-:Y:S04]  /*d960*/  @!UPT UIADD3 URZ, URZ, URZ, URZ ;  /* 0x0000003f3f3ff290 */ /* 0x000fe8000fffe03f */
[C---:B------:R-:W-:Y:S07]  /*d970*/  HMMA.16816.F32.BF16 R64, R8.reuse, R66, R4 ;  /* 0x000000420840723c */ /* 0x040fee0000041804 */
[--C-:B------:R-:W-:Y:S01]  /*d980*/  FFMA.FTZ R4, R159, c[0x0][0x2d0], -R20.reuse ;  /* 0x0000b4009f047a23 */ /* 0x100fe20000010814 */
[----:B------:R-:W-:Y:S01]  /*d990*/  MOV R7, R245 ;  /* 0x000000f500077202 */ /* 0x000fe20000000f00 */
[----:B------:R-:W-:Y:S01]  /*d9a0*/  HMMA.16816.F32.BF16 R60, R8, R62, R16 ;  /* 0x0000003e083c723c */ /* 0x000fe20000041810 */
[----:B------:R-:W-:Y:S01]  /*d9b0*/  MOV R159, R37 ;  /* 0x00000025009f7202 */ /* 0x000fe20000000f00 */
[----:B------:R2:W-:Y:S01]  /*d9c0*/  MUFU.EX2 R93, R4 ;  /* 0x00000004005d7308 */ /* 0x0005e20000000800 */
[----:B------:R-:W3:Y:S01]  /*d9d0*/  LDSM.16.MT88.4 R16, [R236+0x3100] ;  /* 0x00310000ec10783b */ /* 0x000ee20000004200 */
[----:B--2---:R-:W-:Y:S01]  /*d9e0*/  FFMA.FTZ R4, R158, c[0x0][0x2d0], -R20 ;  /* 0x0000b4009e047a23 */ /* 0x004fe20000010814 */
[----:B------:R-:W-:-:S05]  /*d9f0*/  MOV R158, R36 ;  /* 0x00000024009e7202 */ /* 0x000fca0000000f00 */
[----:B------:R2:W4:Y:S02]  /*da00*/  MUFU.EX2 R99, R4 ;  /* 0x0000000400637308 */ /* 0x0005240000000800 */
[----:B--2---:R-:W-:Y:S01]  /*da10*/  FFMA.FTZ R4, R157, c[0x0][0x2d0], -R20 ;  /* 0x0000b4009d047a23 */ /* 0x004fe20000010814 */
[----:B----4-:R-:W-:Y:S02]  /*da20*/  F2FP.BF16.PACK_AB R8, R99, R93 ;  /* 0x0000005d6308723e */ /* 0x010fe400000010ff */
[----:B------:R-:W-:-:S03]  /*da30*/  MOV R157, R39 ;  /* 0x00000027009d7202 */ /* 0x000fc60000000f00 */
[----:B------:R2:W-:Y:S02]  /*da40*/  MUFU.EX2 R94, R4 ;  /* 0x00000004005e7308 */ /* 0x0005e40000000800 */
[----:B--2---:R-:W-:Y:S01]  /*da50*/  FFMA.FTZ R4, R156, c[0x0][0x2d0], -R20 ;  /* 0x0000b4009c047a23 */ /* 0x004fe20000010814 */
[----:B------:R-:W-:Y:S01]  /*da60*/  MOV R156, R38 ;  /* 0x00000026009c7202 */ /* 0x000fe20000000f00 */
[----:B------:R-:W-:-:S04]  /*da70*/  FFMA.FTZ R20, R152, c[0x0][0x2d0], -R2 ;  /* 0x0000b40098147a23 */ /* 0x000fc80000010802 */
[----:B------:R2:W4:Y:S02]  /*da80*/  MUFU.EX2 R5, R4 ;  /* 0x0000000400057308 */ /* 0x0005240000000800 */
[----:B--2---:R-:W-:Y:S01]  /*da90*/  FFMA.FTZ R4, R143, c[0x0][0x2d0], -R3 ;  /* 0x0000b4008f047a23 */ /* 0x004fe20000010803 */
[----:B----4-:R-:W-:Y:S02]  /*daa0*/  MOV R137, R5 ;  /* 0x0000000500897202 */ /* 0x010fe40000000f00 */
[----:B------:R-:W-:-:S03]  /*dab0*/  MOV R143, R102 ;  /* 0x00000066008f7202 */ /* 0x000fc60000000f00 */
[----:B------:R2:W-:Y:S01]  /*dac0*/  MUFU.EX2 R109, R4 ;  /* 0x00000004006d7308 */ /* 0x0005e20000000800 */
[----:B------:R-:W-:Y:S01]  /*dad0*/  F2FP.BF16.PACK_AB R10, R137, R94 ;  /* 0x0000005e890a723e */ /* 0x000fe200000010ff */
        /* <DEDUP_REMOVED lines=10> */
[----:B------:R2:W4:Y:S08]  /*db80*/  MUFU.EX2 R6, R4 ;  /* 0x0000000400067308 */ /* 0x0005300000000800 */
[----:B------:R5:W-:Y:S01]  /*db90*/  MUFU.EX2 R245, R3 ;  /* 0x0000000300f57308 */ /* 0x000be20000000800 */
[----:B--2---:R-:W-:-:S07]  /*dba0*/  FFMA.FTZ R4, R146, c[0x0][0x2d0], -R2 ;  /* 0x0000b40092047a23 */ /* 0x004fce0000010802 */
[----:B------:R2:W-:Y:S01]  /*dbb0*/  MUFU.EX2 R247, R4 ;  /* 0x0000000400f77308 */ /* 0x0005e20000000800 */
[----:B-----5:R-:W-:Y:S01]  /*dbc0*/  FFMA.FTZ R3, R139, c[0x0][0x2d0], -R0 ;  /* 0x0000b4008b037a23 */ /* 0x020fe20000010800 */
[----:B----4-:R-:W-:-:S04]  /*dbd0*/  MOV R139, R6 ;  /* 0x00000006008b7202 */ /* 0x010fc80000000f00 */
[----:B------:R-:W-:Y:S01]  /*dbe0*/  F2FP.BF16.PACK_AB R11, R139, R111 ;  /* 0x0000006f8b0b723e */ /* 0x000fe200000010ff */
[----:B--2---:R-:W-:-:S06]  /*dbf0*/  FFMA.FTZ R4, R145, c[0x0][0x2d0], -R2 ;  /* 0x0000b40091047a23 */ /* 0x004fcc0000010802 */
[C---:B-1----:R-:W-:Y:S01]  /*dc00*/  HMMA.16816.F32.BF16 R200, R8.reuse, R12, R200 ;  /* 0x0000000c08c8723c */ /* 0x042fe200000418c8 */
[----:B------:R1:W-:Y:S07]  /*dc10*/  MUFU.EX2 R95, R4 ;  /* 0x00000004005f7308 */ /* 0x0003ee0000000800 */
[----:B---3--:R-:W-:Y:S01]  /*dc20*/  HMMA.16816.F32.BF16 R64, R8, R18, R64 ;  /* 0x000000120840723c */ /* 0x008fe20000041840 */
[----:B-1----:R-:W-:-:S04]  /*dc30*/  FFMA.FTZ R4, R144, c[0x0][0x2d0], -R2 ;  /* 0x0000b40090047a23 */ /* 0x002fc80000010802 */
[----:B------:R1:W-:Y:S02]  /*dc40*/  MUFU.EX2 R110, R4 ;  /* 0x00000004006e7308 */ /* 0x0003e40000000800 */
[----:B-1----:R-:W-:Y:S02]  /*dc50*/  FFMA.FTZ R4, R147, c[0x0][0x2d0], -R2 ;  /* 0x0000b40093047a23 */ /* 0x002fe40000010802 */
[----:B------:R-:W-:-:S04]  /*dc60*/  FFMA.FTZ R2, R138, c[0x0][0x2d0], -R0 ;  /* 0x0000b4008a027a23 */ /* 0x000fc80000010800 */
[----:B------:R1:W2:Y:S08]  /*dc70*/  MUFU.EX2 R252, R4 ;  /* 0x0000000400fc7308 */ /* 0x0002b00000000800 */
[----:B------:R3:W-:Y:S01]  /*dc80*/  MUFU.EX2 R138, R3 ;  /* 0x00000003008a7308 */ /* 0x0007e20000000800 */
[----:B-1----:R-:W-:-:S07]  /*dc90*/  FFMA.FTZ R4, R129, c[0x0][0x2d0], -R0 ;  /* 0x0000b40081047a23 */ /* 0x002fce0000010800 */
[----:B------:R-:W1:Y:S01]  /*dca0*/  MUFU.EX2 R132, R2 ;  /* 0x0000000200847308 */ /* 0x000e620000000800 */
[----:B------:R-:W-:Y:S01]  /*dcb0*/  MOV R129, R34 ;  /* 0x0000002200817202 */ /* 0x000fe20000000f00 */
[----:B------:R-:W-:Y:S01]  /*dcc0*/  FFMA.FTZ R34, R130, c[0x0][0x2d0], -R0 ;  /* 0x0000b40082227a23 */ /* 0x000fe20000010800 */
[----:B--2---:R-:W-:Y:S01]  /*dcd0*/  F2FP.BF16.PACK_AB R6, R252, R110 ;  /* 0x0000006efc06723e */ /* 0x004fe200000010ff */
[----:B------:R-:W-:Y:S01]  /*dce0*/  FADD.FTZ R0, R177, R176 ;  /* 0x000000b0b1007221 */ /* 0x000fe20000010000 */
[----:B------:R-:W-:Y:S01]  /*dcf0*/  MOV R130, R108 ;  /* 0x0000006c00827202 */ /* 0x000fe20000000f00 */
[----:B---3--:R-:W-:Y:S02]  /*dd00*/  FADD.FTZ R3, R204, R179 ;  /* 0x000000b3cc037221 */ /* 0x008fe40000010000 */
[----:B------:R2:W3:Y:S01]  /*dd10*/  MUFU.EX2 R246, R4 ;  /* 0x0000000400f67308 */ /* 0x0004e20000000800 */
[----:B------:R-:W-:Y:S01]  /*dd20*/  MOV R108, R48 ;  /* 0x00000030006c7202 */ /* 0x000fe20000000f00 */
[----:B------:R-:W-:Y:S01]  /*dd30*/  FADD.FTZ R3, R205, R3 ;  /* 0x00000003cd037221 */ /* 0x000fe20000010000 */
[----:B-1----:R-:W-:Y:S01]  /*dd40*/  F2FP.BF16.PACK_AB R7, R132, R138 ;  /* 0x0000008a8407723e */ /* 0x002fe200000010ff */
[----:B------:R-:W-:Y:S01]  /*dd50*/  FADD.FTZ R2, R178, R0 ;  /* 0x00000000b2027221 */ /* 0x000fe20000010000 */
[----:B------:R-:W-:Y:S01]  /*dd60*/  MOV R0, R49 ;  /* 0x0000003100007202 */ /* 0x000fe20000000f00 */
[----:B------:R-:W-:Y:S01]  /*dd70*/  HMMA.16816.F32.BF16 R176, R8, R14, R56 ;  /* 0x0000000e08b0723c */ /* 0x000fe20000041838 */
[----:B--2---:R-:W-:Y:S01]  /*dd80*/  FADD.FTZ R4, R207, R206 ;  /* 0x000000cecf047221 */ /* 0x004fe20000010000 */
[----:B---3--:R-:W-:-:S03]  /*dd90*/  F2FP.BF16.PACK_AB R5, R245, R246 ;  /* 0x000000f6f505723e */ /* 0x008fc600000010ff */
[----:B------:R-:W-:Y:S01]  /*dda0*/  FADD.FTZ R92, R212, R4 ;  /* 0x00000004d45c7221 */ /* 0x000fe20000010000 */
[----:B------:R-:W-:-:S07]  /*ddb0*/  F2FP.BF16.PACK_AB R4, R95, R247 ;  /* 0x000000f75f04723e */ /* 0x000fce00000010ff */
[C---:B------:R-:W-:Y:S08]  /*ddc0*/  HMMA.16816.F32.BF16 R184, R4.reuse, R12, R184 ;  /* 0x0000000c04b8723c */ /* 0x040ff000000418b8 */
[----:B------:R-:W-:Y:S01]  /*ddd0*/  HMMA.16816.F32.BF16 R36, R4, R14, R88 ;  /* 0x0000000e0424723c */ /* 0x000fe20000041858 */
[----:B------:R-:W1:Y:S07]  /*dde0*/  LDSM.16.MT88.4 R12, [R234+0x1100] ;  /* 0x00110000ea0c783b */ /* 0x000e6e0000004200 */
[-C--:B-1----:R-:W-:Y:S08]  /*ddf0*/  HMMA.16816.F32.BF16 R192, R8, R12.reuse, R192 ;  /* 0x0000000c08c0723c */ /* 0x082ff000000418c0 */
[----:B------:R-:W-:Y:S08]  /*de00*/  HMMA.16816.F32.BF16 R168, R4, R12, R168 ;  /* 0x0000000c04a8723c */ /* 0x000ff000000418a8 */
[-C--:B------:R-:W-:Y:S08]  /*de10*/  HMMA.16816.F32.BF16 R160, R8, R14.reuse, R160 ;  /* 0x0000000e08a0723c */ /* 0x080ff000000418a0 */
[----:B------:R-:W-:Y:S01]  /*de20*/  HMMA.16816.F32.BF16 R48, R4, R14, R80 ;  /* 0x0000000e0430723c */ /* 0x000fe20000041850 */
[----:B------:R-:W1:Y:S06]  /*de30*/  LDSM.16.MT88.4 R12, [R236+0x1100] ;  /* 0x00110000ec0c783b */ /* 0x000e6c0000004200 */
[----:B------:R-:W-:-:S02]  /*de40*/  MOV R82, R85 ;  /* 0x0000005500527202 */ /* 0x000fc40000000f00 */
[----:B------:R-:W-:Y:S02]  /*de50*/  MOV R83, R84 ;  /* 0x0000005400537202 */ /* 0x000fe40000000f00 */
[----:B------:R-:W-:Y:S02]  /*de60*/  MOV R80, R101 ;  /* 0x0000006500507202 */ /* 0x000fe40000000f00 */
[----:B------:R-:W-:Y:S01]  /*de70*/  MOV R81, R100 ;  /* 0x0000006400517202 */ /* 0x000fe20000000f00 */
[----:B------:R-:W-:Y:S01]  /*de80*/  FADD.FTZ R0, R0, R92 ;  /* 0x0000005c00007221 */ /* 0x000fe20000010000 */
[C---:B------:R-:W-:Y:S08]  /*de90*/  HMMA.16816.F32.BF16 R100, R8.reuse, R16, R224 ;  /* 0x000000100864723c */ /* 0x040ff000000418e0 */
[-C--:B-1----:R-:W-:Y:S08]  /*dea0*/  HMMA.16816.F32.BF16 R180, R8, R12.reuse, R180 ;  /* 0x0000000c08b4723c */ /* 0x082ff000000418b4 */
[----:B------:R-:W-:Y:S07]  /*deb0*/  HMMA.16816.F32.BF16 R152, R4, R12, R172 ;  /* 0x0000000c0498723c */ /* 0x000fee00000418ac */
[----:B------:R-:W-:Y:S01]  /*dec0*/  MOV R173, R215 ;  /* 0x000000d700ad7202 */ /* 0x000fe20000000f00 */
[----:B------:R-:W-:Y:S01]  /*ded0*/  HMMA.16816.F32.BF16 R68, R8, R14, R68 ;  /* 0x0000000e0844723c */ /* 0x000fe20000041844 */
[----:B------:R-:W-:-:S02]  /*dee0*/  MOV R174, R214 ;  /* 0x000000d600ae7202 */ /* 0x000fc40000000f00 */
[----:B------:R-:W-:-:S05]  /*def0*/  MOV R175, R213 ;  /* 0x000000d500af7202 */ /* 0x000fca0000000f00 */
[----:B------:R-:W-:Y:S01]  /*df00*/  HMMA.16816.F32.BF16 R56, R4, R14, R76 ;  /* 0x0000000e0438723c */ /* 0x000fe2000004184c */
[----:B------:R-:W1:Y:S01]  /*df10*/  LDSM.16.MT88.4 R12, [R235+0x1100] ;  /* 0x00110000eb0c783b */ /* 0x000e620000004200 */
[----:B------:R-:W-:Y:S02]  /*df20*/  FADD.FTZ R3, R175, R3 ;  /* 0x00000003af037221 */ /* 0x000fe40000010000 */
[----:B------:R-:W-:Y:S01]  /*df30*/  FADD.FTZ R2, R128, R2 ;  /* 0x0000000280027221 */ /* 0x000fe20000010000 */
[----:B------:R-:W-:Y:S03]  /*df40*/  LDSM.16.MT88.4 R76, [R233+0x3900] ;  /* 0x00390000e94c783b */ /* 0x000fe60000004200 */
[-C--:B-1----:R-:W-:Y:S08]  /*df50*/  HMMA.16816.F32.BF16 R164, R8, R12.reuse, R188 ;  /* 0x0000000c08a4723c */ /* 0x082ff000000418bc */
[----:B------:R-:W-:Y:S08]  /*df60*/  HMMA.16816.F32.BF16 R144, R4, R12, R124 ;  /* 0x0000000c0490723c */ /* 0x000ff0000004187c */
[-C--:B------:R-:W-:Y:S08]  /*df70*/  HMMA.16816.F32.BF16 R44, R8, R14.reuse, R44 ;  /* 0x0000000e082c723c */ /* 0x080ff0000004182c */
[----:B------:R-:W-:Y:S01]  /*df80*/  HMMA.16816.F32.BF16 R212, R4, R14, R72 ;  /* 0x0000000e04d4723c */ /* 0x000fe20000041848 */
[----:B------:R-:W1:Y:S01]  /*df90*/  LDSM.16.MT88.4 R12, [R233+0x3100] ;  /* 0x00310000e90c783b */ /* 0x000e620000004200 */
[----:B------:R-:W-:-:S02]  /*dfa0*/  FADD.FTZ R0, R131, R0 ;  /* 0x0000000083007221 */ /* 0x000fc40000010000 */
[----:B------:R-:W-:Y:S01]  /*dfb0*/  FADD.FTZ R3, R148, R3 ;  /* 0x0000000394037221 */ /* 0x000fe20000010000 */
[----:B------:R-:W-:Y:S01]  /*dfc0*/  MOV R227, R110 ;  /* 0x0000006e00e37202 */ /* 0x000fe20000000f00 */
[----:B------:R-:W-:Y:S01]  /*dfd0*/  FADD.FTZ R2, R149, R2 ;  /* 0x0000000295027221 */ /* 0x000fe20000010000 */
[----:B------:R-:W-:Y:S01]  /*dfe0*/  MOV R226, R111 ;  /* 0x0000006f00e27202 */ /* 0x000fe20000000f00 */
[----:B------:R-:W-:Y:S01]  /*dff0*/  LDSM.16.MT88.4 R188, [R234+0x1900] ;  /* 0x00190000eabc783b */ /* 0x000fe20000004200 */
        /* <DEDUP_REMOVED lines=9> */
[----:B------:R-:W1:Y:S01]  /*e090*/  LDSM.16.MT88.4 R12, [R235+0x3100] ;  /* 0x00310000eb0c783b */ /* 0x000e620000004200 */
[----:B------:R-:W-:-:S02]  /*e0a0*/  FADD.FTZ R0, R129, R0 ;  /* 0x0000000081007221 */ /* 0x000fc40000010000 */
[----:B------:R-:W-:-:S04]  /*e0b0*/  FADD.FTZ R3, R151, R3 ;  /* 0x0000000397037221 */ /* 0x000fc80000010000 */
[C---:B------:R-:W-:Y:S08]  /*e0c0*/  HMMA.16816.F32.BF16 R104, R4.reuse, R16, R80 ;  /* 0x000000100468723c */ /* 0x040ff00000041850 */
[----:B------:R-:W-:Y:S01]  /*e0d0*/  HMMA.16816.F32.BF16 R16, R4, R18, R220 ;  /* 0x000000120410723c */ /* 0x000fe200000418dc */
[----:B------:R-:W-:Y:S02]  /*e0e0*/  MOV R225, R94 ;  /* 0x0000005e00e17202 */ /* 0x000fe40000000f00 */
[----:B------:R-:W-:-:S04]  /*e0f0*/  MOV R224, R95 ;  /* 0x0000005f00e07202 */ /* 0x000fc80000000f00 */
[----:B------:R-:W-:Y:S02]  /*e100*/  MOV R223, R93 ;  /* 0x0000005d00df7202 */ /* 0x000fe40000000f00 */
[----:B------:R-:W-:Y:S01]  /*e110*/  LDSM.16.MT88.4 R92, [R234+0x3900] ;  /* 0x00390000ea5c783b */ /* 0x000fe20000004200 */
[C---:B-1----:R-:W-:Y:S08]  /*e120*/  HMMA.16816.F32.BF16 R116, R8.reuse, R12, R228 ;  /* 0x0000000c0874723c */ /* 0x042ff000000418e4 */
[----:B------:R-:W-:Y:S08]  /*e130*/  HMMA.16816.F32.BF16 R60, R8, R14, R60 ;  /* 0x0000000e083c723c */ /* 0x000ff0000004183c */
[----:B------:R-:W-:Y:S01]  /*e140*/  HMMA.16816.F32.BF16 R120, R4, R12, R248 ;  /* 0x0000000c0478723c */ /* 0x000fe200000418f8 */
[----:B------:R-:W-:Y:S01]  /*e150*/  FADD.FTZ R8, R174, R173 ;  /* 0x000000adae087221 */ /* 0x000fe20000010000 */
[----:B------:R-:W-:Y:S01]  /*e160*/  MOV R229, R108 ;  /* 0x0000006c00e57202 */ /* 0x000fe20000000f00 */
[----:B------:R-:W1:Y:S01]  /*e170*/  LDSM.16.MT88.4 R172, [R236+0x1900] ;  /* 0x00190000ecac783b */ /* 0x000e620000004200 */
[----:B------:R-:W-:-:S03]  /*e180*/  MOV R228, R109 ;  /* 0x0000006d00e47202 */ /* 0x000fc60000000f00 */
[----:B------:R-:W-:Y:S01]  /*e190*/  LDSM.16.MT88.4 R108, [R236+0x3900] ;  /* 0x00390000ec6c783b */ /* 0x000fe20000004200 */
[----:B------:R-:W-:Y:S03]  /*e1a0*/  HMMA.16816.F32.BF16 R12, R4, R14, R196 ;  /* 0x0000000e040c723c */ /* 0x000fe600000418c4 */
[----:B------:R-:W2:Y:S04]  /*e1b0*/  LDSM.16.MT88.4 R196, [R233+0x1900] ;  /* 0x00190000e9c4783b */ /* 0x000ea80000004200 */
[----:B------:R-:W-:Y:S01]  /*e1c0*/  FADD.FTZ R5, R130, R8 ;  /* 0x0000000882057221 */ /* 0x000fe20000010000 */
[----:B------:R-:W3:Y:S01]  /*e1d0*/  LDL R9, [R1+0x4] ;  /* 0x0000040001097983 */ /* 0x000ee20000100800 */
[----:B------:R-:W-:-:S02]  /*e1e0*/  FADD.FTZ R4, R140, R2 ;  /* 0x000000028c047221 */ /* 0x000fc40000010000 */
[----:B------:R-:W-:Y:S01]  /*e1f0*/  FADD.FTZ R5, R150, R5 ;  /* 0x0000000596057221 */ /* 0x000fe20000010000 */
[----:B------:R-:W-:Y:S01]  /*e200*/  MUFU.EX2 R32, R32 ;  /* 0x0000002000207308 */ /* 0x000fe20000000800 */
[----:B------:R-:W-:Y:S01]  /*e210*/  FADD.FTZ R2, R142, R0 ;  /* 0x000000008e027221 */ /* 0x000fe20000010000 */
[----:B------:R-:W4:Y:S01]  /*e220*/  LDL R11, [R1+0x64] ;  /* 0x00006400010b7983 */ /* 0x000f220000100800 */
[----:B------:R-:W-:Y:S02]  /*e230*/  FADD.FTZ R0, R143, R3 ;  /* 0x000000038f007221 */ /* 0x000fe40000010000 */
[----:B------:R-:W-:Y:S01]  /*e240*/  FADD.FTZ R3, R156, R4 ;  /* 0x000000049c037221 */ /* 0x000fe20000010000 */
[----:B------:R-:W-:Y:S01]  /*e250*/  MOV R4, 0x1 ;  /* 0x0000000100047802 */ /* 0x000fe20000000f00 */
[----:B------:R-:W-:Y:S01]  /*e260*/  FADD.FTZ R5, R141, R5 ;  /* 0x000000058d057221 */ /* 0x000fe20000010000 */
[----:B------:R-:W5:Y:S01]  /*e270*/  MUFU.EX2 R31, R31 ;  /* 0x0000001f001f7308 */ /* 0x000f620000000800 */
[----:B------:R-:W-:Y:S01]  /*e280*/  FADD.FTZ R2, R158, R2 ;  /* 0x000000029e027221 */ /* 0x000fe20000010000 */
[----:B------:R-:W-:Y:S01]  /*e290*/  ISETP.NE.AND P0, PT, R4, c[0x0][0x2c4], PT ;  /* 0x0000b10004007a0c */ /* 0x000fe20003f05270 */
[----:B------:R-:W-:Y:S01]  /*e2a0*/  FADD.FTZ R8, R157, R5 ;  /* 0x000000059d087221 */ /* 0x000fe20000010000 */
[----:B------:R-:W4:Y:S01]  /*e2b0*/  LDL R10, [R1+0x58] ;  /* 0x00005800010a7983 */ /* 0x000f220000100800 */
[----:B------:R-:W-:Y:S01]  /*e2c0*/  FADD.FTZ R0, R159, R0 ;  /* 0x000000009f007221 */ /* 0x000fe20000010000 */
[----:B------:R-:W-:Y:S01]  /*e2d0*/  MOV R231, R98 ;  /* 0x0000006200e77202 */ /* 0x000fe20000000f00 */
[----:B------:R-:W-:Y:S01]  /*e2e0*/  FADD.FTZ R2, R223, R2 ;  /* 0x00000002df027221 */ /* 0x000fe20000010000 */
[----:B------:R-:W1:Y:S01]  /*e2f0*/  LDSM.16.MT88.4 R156, [R235+0x1900] ;  /* 0x00190000eb9c783b */ /* 0x000e620000004200 */
[----:B------:R-:W-:Y:S01]  /*e300*/  MUFU.EX2 R30, R30 ;  /* 0x0000001e001e7308 */ /* 0x000fe20000000800 */
[----:B------:R-:W-:-:S02]  /*e310*/  MOV R230, R99 ;  /* 0x0000006300e67202 */ /* 0x000fc40000000f00 */
[----:B------:R-:W1:Y:S01]  /*e320*/  LDSM.16.MT88.4 R4, [R235+0x3900] ;  /* 0x00390000eb04783b */ /* 0x000e620000004200 */
[----:B------:R-:W-:Y:S02]  /*e330*/  MOV R222, R96 ;  /* 0x0000006000de7202 */ /* 0x000fe40000000f00 */
[----:B------:R-:W-:Y:S02]  /*e340*/  MOV R221, R97 ;  /* 0x0000006100dd7202 */ /* 0x000fe40000000f00 */
[----:B------:R-:W2:Y:S01]  /*e350*/  MUFU.EX2 R29, R29 ;  /* 0x0000001d001d7308 */ /* 0x000ea20000000800 */
[----:B-----5:R-:W-:Y:S02]  /*e360*/  F2FP.BF16.PACK_AB R128, R31, R32 ;  /* 0x000000201f80723e */ /* 0x020fe400000010ff */
[----:B------:R-:W-:-:S05]  /*e370*/  FADD.FTZ R3, R221, R3 ;  /* 0x00000003dd037221 */ /* 0x000fca0000010000 */
[----:B------:R-:W-:Y:S08]  /*e380*/  MUFU.EX2 R28, R28 ;  /* 0x0000001c001c7308 */ /* 0x000ff00000000800 */
[----:B------:R-:W5:Y:S01]  /*e390*/  MUFU.EX2 R27, R27 ;  /* 0x0000001b001b7308 */ /* 0x000f620000000800 */
[----:B--2---:R-:W-:-:S07]  /*e3a0*/  F2FP.BF16.PACK_AB R130, R29, R30 ;  /* 0x0000001e1d82723e */ /* 0x004fce00000010ff */
[----:B------:R-:W-:Y:S08]  /*e3b0*/  MUFU.EX2 R26, R26 ;  /* 0x0000001a001a7308 */ /* 0x000ff00000000800 */
[----:B------:R-:W2:Y:S01]  /*e3c0*/  MUFU.EX2 R24, R24 ;  /* 0x0000001800187308 */ /* 0x000ea20000000800 */
[----:B-----5:R-:W-:-:S07]  /*e3d0*/  F2FP.BF16.PACK_AB R129, R27, R28 ;  /* 0x0000001c1b81723e */ /* 0x020fce00000010ff */
[----:B------:R-:W-:Y:S08]  /*e3e0*/  MUFU.EX2 R23, R23 ;  /* 0x0000001700177308 */ /* 0x000ff00000000800 */
[----:B------:R-:W5:Y:S01]  /*e3f0*/  MUFU.EX2 R22, R22 ;  /* 0x0000001600167308 */ /* 0x000f620000000800 */
[----:B--2---:R-:W-:-:S07]  /*e400*/  F2FP.BF16.PACK_AB R131, R24, R26 ;  /* 0x0000001a1883723e */ /* 0x004fce00000010ff */
[----:B------:R-:W-:Y:S01]  /*e410*/  MUFU.EX2 R21, R21 ;  /* 0x0000001500157308 */ /* 0x000fe20000000800 */
[C---:B-1----:R-:W-:Y:S07]  /*e420*/  HMMA.16816.F32.BF16 R148, R128.reuse, R174, R68 ;  /* 0x000000ae8094723c */ /* 0x042fee0000041844 */
[----:B------:R-:W1:Y:S01]  /*e430*/  MUFU.EX2 R20, R20 ;  /* 0x0000001400147308 */ /* 0x000e620000000800 */
[----:B-----5:R-:W-:Y:S01]  /*e440*/  F2FP.BF16.PACK_AB R124, R22, R23 ;  /* 0x00000017167c723e */ /* 0x020fe200000010ff */
[C---:B------:R-:W-:Y:S06]  /*e450*/  HMMA.16816.F32.BF16 R68, R128.reuse, R76, R72 ;  /* 0x0000004c8044723c */ /* 0x040fec0000041848 */
[----:B------:R-:W-:Y:S02]  /*e460*/  MUFU.EX2 R25, R25 ;  /* 0x0000001900197308 */ /* 0x000fe40000000800 */
[C---:B------:R-:W-:Y:S06]  /*e470*/  HMMA.16816.F32.BF16 R80, R128.reuse, R78, R40 ;  /* 0x0000004e8050723c */ /* 0x040fec0000041828 */
[----:B------:R-:W2:Y:S01]  /*e480*/  MUFU.EX2 R33, R33 ;  /* 0x0000002100217308 */ /* 0x000ea20000000800 */
[----:B-1----:R-:W-:Y:S01]  /*e490*/  F2FP.BF16.PACK_AB R126, R20, R21 ;  /* 0x00000015147e723e */ /* 0x002fe200000010ff */
[C---:B------:R-:W-:Y:S06]  /*e4a0*/  HMMA.16816.F32.BF16 R200, R128.reuse, R196, R200 ;  /* 0x000000c480c8723c */ /* 0x040fec00000418c8 */
[----:B------:R-:W-:Y:S02]  /*e4b0*/  MUFU.EX2 R34, R34 ;  /* 0x0000002200227308 */ /* 0x000fe40000000800 */
[C---:B------:R-:W-:Y:S06]  /*e4c0*/  HMMA.16816.F32.BF16 R176, R128.reuse, R198, R176 ;  /* 0x000000c680b0723c */ /* 0x040fec00000418b0 */
[----:B------:R-:W1:Y:S01]  /*e4d0*/  MUFU.EX2 R35, R35 ;  /* 0x0000002300237308 */ /* 0x000e620000000800 */
[----:B--2---:R-:W-:Y:S01]  /*e4e0*/  F2FP.BF16.PACK_AB R125, R33, R25 ;  /* 0x00000019217d723e */ /* 0x004fe200000010ff */
[C---:B------:R-:W-:Y:S08]  /*e4f0*/  HMMA.16816.F32.BF16 R192, R128.reuse, R188, R192 ;  /* 0x000000bc80c0723c */ /* 0x040ff000000418c0 */
[----:B------:R-:W-:Y:S01]  /*e500*/  HMMA.16816.F32.BF16 R160, R128, R190, R160 ;  /* 0x000000be80a0723c */ /* 0x000fe200000418a0 */
[----:B-1----:R-:W-:-:S07]  /*e510*/  F2FP.BF16.PACK_AB R127, R35, R34 ;  /* 0x00000022237f723e */ /* 0x002fce00000010ff */
[----:B------:R-:W-:Y:S08]  /*e520*/  HMMA.16816.F32.BF16 R180, R128, R172, R180 ;  /* 0x000000ac80b4723c */ /* 0x000ff000000418b4 */
        /* <DEDUP_REMOVED lines=22> */
[----:B------:R-:W2:Y:S07]  /*e690*/  LDL.LU R12, [R1+0xe8] ;  /* 0x0000e800010c7983 */ /* 0x000eae0000300800 */
[C---:B------:R-:W-:Y:S07]  /*e6a0*/  HMMA.16816.F32.BF16 R116, R128.reuse, R4, R116 ;  /* 0x000000048074723c */ /* 0x040fee0000041874 */
[----:B------:R-:W-:Y:S01]  /*e6b0*/  FADD.FTZ R5, R228, R0 ;  /* 0x00000000e4057221 */ /* 0x000fe20000010000 */
[----:B---3--:R-:W-:Y:S01]  /*e6c0*/  SHF.L.U32 R0, R9, 0x7, RZ ;  /* 0x0000000709007819 */ /* 0x008fe200000006ff */
[----:B------:R-:W-:Y:S01]  /*e6d0*/  HMMA.16816.F32.BF16 R128, R128, R6, R60 ;  /* 0x000000068080723c */ /* 0x000fe2000004183c */
[----:B------:R-:W-:-:S06]  /*e6e0*/  FADD.FTZ R4, R222, R8 ;  /* 0x00000008de047221 */ /* 0x000fcc0000010000 */
[----:B------:R-:W-:Y:S02]  /*e6f0*/  FADD.FTZ R6, R247, R3 ;  /* 0x00000003f7067221 */ /* 0x000fe40000010000 */
[----:B------:R-:W-:-:S04]  /*e700*/  @P0 IMAD.HI.U32 R3, R0, c[0x0][0x2c8], RZ ;  /* 0x0000b20000030a27 */ /* 0x000fc800078e00ff */
[----:B------:R-:W-:Y:S01]  /*e710*/  FADD.FTZ R7, R229, R4 ;  /* 0x00000004e5077221 */ /* 0x000fe20000010000 */
[----:B------:R-:W-:Y:S01]  /*e720*/  @P0 SHF.R.U32.HI R0, RZ, c[0x0][0x2cc], R3 ;  /* 0x0000b300ff000a19 */ /* 0x000fe20000011603 */
[----:B------:R-:W-:Y:S02]  /*e730*/  FADD.FTZ R2, R230, R2 ;  /* 0x00000002e6027221 */ /* 0x000fe40000010000 */
[----:B------:R-:W-:Y:S02]  /*e740*/  FADD.FTZ R5, R231, R5 ;  /* 0x00000005e7057221 */ /* 0x000fe40000010000 */
[----:B------:R-:W-:Y:S02]  /*e750*/  FADD.FTZ R4, R224, R6 ;  /* 0x00000006e0047221 */ /* 0x000fe40000010000 */
[----:B------:R-:W-:Y:S01]  /*e760*/  FADD.FTZ R6, R246, R7 ;  /* 0x00000007f6067221 */ /* 0x000fe20000010000 */
[----:B----4-:R-:W-:Y:S01]  /*e770*/  IADD3 R0, -R10, R11, R0 ;  /* 0x0000000b0a007210 */ /* 0x010fe20007ffe100 */
[----:B------:R-:W-:-:S02]  /*e780*/  FADD.FTZ R2, R225, R2 ;  /* 0x00000002e1027221 */ /* 0x000fc40000010000 */
[----:B------:R-:W-:Y:S02]  /*e790*/  FADD.FTZ R7, R226, R5 ;  /* 0x00000005e2077221 */ /* 0x000fe40000010000 */
[----:B------:R-:W-:Y:S02]  /*e7a0*/  FADD.FTZ R6, R245, R6 ;  /* 0x00000006f5067221 */ /* 0x000fe40000010000 */
[----:B------:R-:W-:Y:S02]  /*e7b0*/  FADD.FTZ R3, R227, R4 ;  /* 0x00000004e3037221 */ /* 0x000fe40000010000 */
[----:B------:R-:W-:Y:S01]  /*e7c0*/  FADD.FTZ R5, R137, R2 ;  /* 0x0000000289057221 */ /* 0x000fe20000010000 */
[----:B------:R-:W-:Y:S01]  /*e7d0*/  SHF.R.S32.HI R2, RZ, 0x1f, R0 ;  /* 0x0000001fff027819 */ /* 0x000fe20000011400 */
[----:B------:R-:W-:Y:S02]  /*e7e0*/  FADD.FTZ R4, R139, R7 ;  /* 0x000000078b047221 */ /* 0x000fe40000010000 */
[----:B------:R-:W-:Y:S01]  /*e7f0*/  FADD.FTZ R7, R138, R6 ;  /* 0x000000068a077221 */ /* 0x000fe20000010000 */
[----:B------:R-:W-:Y:S01]  /*e800*/  LEA.HI R0, R2, R0, RZ, 0x6 ;  /* 0x0000000002007211 */ /* 0x000fe200078f30ff */
[----:B------:R-:W-:-:S02]  /*e810*/  FADD.FTZ R3, R252, R3 ;  /* 0x00000003fc037221 */ /* 0x000fc40000010000 */
[----:B------:R-:W-:Y:S02]  /*e820*/  FADD.FTZ R2, R132, R7 ;  /* 0x0000000784027221 */ /* 0x000fe40000010000 */
[----:B------:R-:W-:Y:S02]  /*e830*/  FADD.FTZ R6, R32, R5 ;  /* 0x0000000520067221 */ /* 0x000fe40000010000 */
[----:B------:R-:W-:Y:S01]  /*e840*/  FADD.FTZ R8, R23, R3 ;  /* 0x0000000317087221 */ /* 0x000fe20000010000 */
[----:B------:R-:W-:Y:S01]  /*e850*/  SHF.R.S32.HI R3, RZ, 0x6, R0 ;  /* 0x00000006ff037819 */ /* 0x000fe20000011400 */
[----:B------:R-:W-:Y:S02]  /*e860*/  FADD.FTZ R5, R28, R4 ;  /* 0x000000041c057221 */ /* 0x000fe40000010000 */
[----:B------:R-:W-:Y:S02]  /*e870*/  FADD.FTZ R0, R25, R2 ;  /* 0x0000000219007221 */ /* 0x000fe40000010000 */
[----:B------:R-:W-:-:S02]  /*e880*/  FADD.FTZ R4, R31, R6 ;  /* 0x000000061f047221 */ /* 0x000fc40000010000 */
[----:B------:R-:W-:Y:S01]  /*e890*/  FADD.FTZ R6, R27, R5 ;  /* 0x000000051b067221 */ /* 0x000fe20000010000 */
[----:B------:R-:W-:Y:S01]  /*e8a0*/  IMNMX R7, RZ, R3, !PT ;  /* 0x00000003ff077217 */ /* 0x000fe20007800200 */
        /* <DEDUP_REMOVED lines=9> */
[----:B------:R-:W-:Y:S01]  /*e940*/  FADD.FTZ R0, R35, R0 ;  /* 0x0000000023007221 */ /* 0x000fe20000010000 */
[----:B------:R1:W-:Y:S04]  /*e950*/  STL [R1+0xc8], R7 ;  /* 0x0000c80701007387 */ /* 0x0003e80000100800 */
[----:B------:R1:W-:Y:S04]  /*e960*/  STL [R1+0xbc], R5 ;  /* 0x0000bc0501007387 */ /* 0x0003e80000100800 */
[----:B------:R1:W-:Y:S04]  /*e970*/  STL [R1+0xb0], R3 ;  /* 0x0000b00301007387 */ /* 0x0003e80000100800 */
[----:B------:R1:W-:Y:S04]  /*e980*/  STL [R1+0xb8], R0 ;  /* 0x0000b80001007387 */ /* 0x0003e80000100800 */
[----:B------:R1:W-:Y:S01]  /*e990*/  STL [R1+0xb4], R2 ;  /* 0x0000b40201007387 */ /* 0x0003e20000100800 */
[----:B--2---:R-:W-:-:S05]  /*e9a0*/  IADD3 R11, R12, -0x2, RZ ;  /* 0xfffffffe0c0b7810 */ /* 0x004fca0007ffe0ff */
[----:B------:R1:W-:Y:S01]  /*e9b0*/  STL [R1+0xa0], R11 ;  /* 0x0000a00b01007387 */ /* 0x0003e20000100800 */
[----:B------:R-:W-:Y:S11]  /*e9c0*/  ISETP.GE.AND P0, PT, R11, R7, PT ;  /* 0x000000070b00720c */ /* 0x000ff60003f06270 */
[----:B------:R-:W-:Y:S02]  /*e9d0*/  @!UPT UIADD3 URZ, URZ, URZ, URZ ;  /* 0x0000003f3f3ff290 */ /* 0x000fe4000fffe03f */
[----:B------:R-:W-:Y:S05]  /*e9e0*/  @!P0 BRA `(.L_x_1928) ;  /* 0x0000556000008947 */ /* 0x000fea0003800000 */
[----:B------:R-:W2:Y:S04]  /*e9f0*/  LDL R12, [R1+0xc0] ;  /* 0x0000c000010c7983 */ /* 0x000ea80000100800 */
[----:B------:R-:W3:Y:S04]  /*ea00*/  LDL.LU R13, [R1+0x110] ;  /* 0x00011000010d7983 */ /* 0x000ee80000300800 */
[----:B------:R-:W4:Y:S04]  /*ea10*/  LDL R10, [R1+0x10c] ;  /* 0x00010c00010a7983 */ /* 0x000f280000100800 */
[----:B------:R-:W4:Y:S01]  /*ea20*/  LDL R9, [R1+0xf0] ;  /* 0x0000f00001097983 */ /* 0x000f220000100800 */
[----:B-1----:R-:W-:-:S05]  /*ea30*/  IMAD.MOV.U32 R2, RZ, RZ, R11 ;  /* 0x000000ffff027224 */ /* 0x002fca00078e000b */
[----:B------:R1:W-:Y:S01]  /*ea40*/  STL [R1+0x84], R2 ;  /* 0x0000840201007387 */ /* 0x0003e20000100800 */
[----:B------:R-:W-:Y:S01]  /*ea50*/  IMAD.MOV.U32 R137, RZ, RZ, R135 ;  /* 0x000000ffff897224 */ /* 0x000fe200078e0087 */
[----:B------:R-:W-:Y:S01]  /*ea60*/  MOV R132, R136 ;  /* 0x0000008800847202 */ /* 0x000fe20000000f00 */
[----:B------:R-:W-:Y:S01]  /*ea70*/  IMAD.MOV.U32 R139, RZ, RZ, R133 ;  /* 0x000000ffff8b7224 */ /* 0x000fe200078e0085 */
[----:B------:R-:W-:Y:S02]  /*ea80*/  MOV R138, R134 ;  /* 0x00000086008a7202 */ /* 0x000fe40000000f00 */
[----:B--2---:R-:W-:-:S05]  /*ea90*/  SHF.L.U32 R0, R12, 0x1, RZ ;  /* 0x000000010c007819 */ /* 0x004fca00000006ff */
[----:B------:R1:W-:Y:S01]  /*eaa0*/  STL [R1+0xe4], R0 ;  /* 0x0000e40001007387 */ /* 0x0003e20000100800 */
[----:B---3--:R-:W-:Y:S02]  /*eab0*/  SHF.L.U64.HI R252, R12, 0x1, R13 ;  /* 0x000000010cfc7819 */ /* 0x008fe4000001020d */
[C---:B----4-:R-:W-:Y:S01]  /*eac0*/  SHF.L.U64.HI R251, R9.reuse, 0x1, R10 ;  /* 0x0000000109fb7819 */ /* 0x050fe2000001020a */
[----:B------:R-:W-:Y:S02]  /*ead0*/  IMAD.SHL.U32 R250, R9, 0x2, RZ ;  /* 0x0000000209fa7824 */ /* 0x000fe400078e00ff */
.L_x_1939:
[----:B-1----:R-:W2:Y:S01]  /*eae0*/  LDL R0, [R1+0x84] ;  /* 0x0000840001007983 */ /* 0x002ea20000100800 */
        /* <DEDUP_REMOVED lines=42> */
[----:B------:R1:W2:Y:S02]  /*ed90*/  SHFL.IDX PT, R5, R0, RZ, 0x181f ;  /* 0x00181fff00057589 */ /* 0x0002a400000e0000 */
.L_x_2012:
[----:B------:R-:W-:-:S05]  /*eda0*/  BRA.DIV ~URZ, `(.L_x_1932) ;  /* 0x0000f1927f007947 */ /* 0x000fca000b800000 */
[----:B------:R-:W3:Y:S04]  /*edb0*/  LDL R10, [R1+0xc0] ;  /* 0x0000c000010a7983 */ /* 0x000ee80000100800 */
[----:B------:R-:W4:Y:S04]  /*edc0*/  LDL R14, [R1+0xe4] ;  /* 0x0000e400010e7983 */ /* 0x000f280000100800 */
[----:B------:R-:W5:Y:S04]  /*edd0*/  LDL R15, [R1+0x9c] ;  /* 0x00009c00010f7983 */ /* 0x000f680000100800 */
[----:B------:R-:W4:Y:S04]  /*ede0*/  SHFL.IDX PT, R2, R4, RZ, 0x181f ;  /* 0x00181fff04027589 */ /* 0x000f2800000e0000 */
[----:B------:R-:W1:Y:S04]  /*edf0*/  SHFL.IDX PT, R8, R4, 0x1, 0x181f ;  /* 0x00381f0004087f89 */ /* 0x000e6800000e0000 */
[----:B------:R-:W2:Y:S04]  /*ee00*/  SHFL.IDX PT, R13, R0, 0x1, 0x181f ;  /* 0x00381f00000d7f89 */ /* 0x000ea800000e0000 */
[----:B------:R-:W1:Y:S04]  /*ee10*/  SHFL.IDX PT, R9, R4, 0x2, 0x181f ;  /* 0x00581f0004097f89 */ /* 0x000e6800000e0000 */
[----:B------:R-:W1:Y:S01]  /*ee20*/  SHFL.IDX PT, R12, R0, 0x2, 0x181f ;  /* 0x00581f00000c7f89 */ /* 0x000e6200000e0000 */
[----:B---3--:R-:W-:Y:S02]  /*ee30*/  ISETP.GE.AND P3, PT, R10, c[0x0][0x1d4], PT ;  /* 0x000075000a007a0c */ /* 0x008fe40003f66270 */
[C---:B----4-:R-:W-:Y:S02]  /*ee40*/  IADD3 R6, P0, R2.reuse, R14, RZ ;  /* 0x0000000e02067210 */ /* 0x050fe40007f1e0ff */
[----:B------:R-:W-:Y:S03]  /*ee50*/  IADD3 R2, P1, R2, R250, RZ ;  /* 0x000000fa02027210 */ /* 0x000fe60007f3e0ff */
[C-C-:B--2---:R-:W-:Y:S01]  /*ee60*/  IMAD.X R7, R5.reuse, 0x1, R252.reuse, P0 ;  /* 0x0000000105077824 */ /* 0x144fe200000e06fc */
[C---:B-1----:R-:W-:Y:S01]  /*ee70*/  IADD3 R10, P0, R8.reuse, R14, RZ ;  /* 0x0000000e080a7210 */ /* 0x042fe20007f1e0ff */
[--C-:B------:R-:W-:Y:S01]  /*ee80*/  IMAD.X R3, R5, 0x1, R251.reuse, P1 ;  /* 0x0000000105037824 */ /* 0x100fe200008e06fb */
[----:B------:R-:W-:Y:S03]  /*ee90*/  IADD3 R8, P2, R8, R250, RZ ;  /* 0x000000fa08087210 */ /* 0x000fe60007f5e0ff */
[----:B-----5:R1:W-:Y:S01]  /*eea0*/  LDGSTS.E.BYPASS.LTC128B.128 [R15], [R6.64], !P3 ;  /* 0x00000000060f7fae */ /* 0x0203e2000d901d46 */
[--C-:B------:R-:W-:Y:S03]  /*eeb0*/  IMAD.X R11, R13, 0x1, R252.reuse, P0 ;  /* 0x000000010d0b7824 */ /* 0x100fe600000e06fc */
[----:B------:R2:W-:Y:S04]  /*eec0*/  LDGSTS.E.BYPASS.LTC128B.128 [R15+0x2000], [R2.64], !P5 ;  /* 0x02000000020f7fae */ /* 0x0005e8000e901d46 */
[----:B------:R3:W-:Y:S01]  /*eed0*/  LDGSTS.E.BYPASS.LTC128B.128 [R15+0x800], [R10.64], !P3 ;  /* 0x008000000a0f7fae */ /* 0x0007e2000d901d46 */
[C---:B-1----:R-:W-:Y:S02]  /*eee0*/  IADD3 R6, P1, R9.reuse, R14, RZ ;  /* 0x0000000e09067210 */ /* 0x042fe40007f3e0ff */
[----:B------:R-:W-:Y:S02]  /*eef0*/  SEL R14, RZ, 0x10, P5 ;  /* 0x00000010ff0e7807 */ /* 0x000fe40002800000 */
[----:B--2---:R-:W-:Y:S01]  /*ef00*/  IADD3 R2, P0, R9, R250, RZ ;  /* 0x000000fa09027210 */ /* 0x004fe20007f1e0ff */
[--C-:B------:R-:W-:Y:S02]  /*ef10*/  IMAD.X R9, R13, 0x1, R251.reuse, P2 ;  /* 0x000000010d097824 */ /* 0x100fe400010e06fb */
[C---:B------:R-:W-:Y:S02]  /*ef20*/  IMAD.X R7, R12.reuse, 0x1, R252, P1 ;  /* 0x000000010c077824 */ /* 0x040fe400008e06fc */
[----:B------:R-:W-:Y:S01]  /*ef30*/  IMAD.X R3, R12, 0x1, R251, P0 ;  /* 0x000000010c037824 */ /* 0x000fe200000e06fb */
[----:B------:R1:W-:Y:S01]  /*ef40*/  LDGSTS.E.BYPASS.LTC128B.128 [R15+0x2800], [R8.64], !P5 ;  /* 0x02800000080f7fae */ /* 0x0003e2000e901d46 */
[----:B------:R-:W-:Y:S03]  /*ef50*/  IMAD.MOV.U32 R5, RZ, RZ, R14 ;  /* 0x000000ffff057224 */ /* 0x000fe600078e000e */
[----:B------:R3:W-:Y:S04]  /*ef60*/  LDGSTS.E.BYPASS.LTC128B.128 [R15+0x1000], [R6.64], !P3 ;  /* 0x01000000060f7fae */ /* 0x0007e8000d901d46 */
[----:B------:R3:W-:Y:S04]  /*ef70*/  LDGSTS.E.BYPASS.LTC128B.128 [R15+0x3000], [R2.64], !P5 ;  /* 0x03000000020f7fae */ /* 0x0007e8000e901d46 */
[----:B-1----:R3:W1:Y:S04]  /*ef80*/  SHFL.IDX PT, R8, R0, 0x3, 0x181f ;  /* 0x00781f0000087f89 */ /* 0x00266800000e0000 */
[----:B------:R3:W2:Y:S02]  /*ef90*/  SHFL.IDX PT, R0, R4, 0x3, 0x181f ;  /* 0x00781f0004007f89 */ /* 0x0006a400000e0000 */
.L_x_2013:
[----:B---3--:R-:W3:Y:S01]  /*efa0*/  LDL R3, [R1+0xc0] ;  /* 0x0000c00001037983 */ /* 0x008ee20000100800 */
[C---:B------:R-:W-:Y:S02]  /*efb0*/  ISETP.NE.U32.AND P2, PT, R5.reuse, RZ, PT ;  /* 0x000000ff0500720c */ /* 0x040fe40003f45070 */
[----:B------:R-:W-:Y:S01]  /*efc0*/  IADD3 R2, -R5, 0x10, RZ ;  /* 0x0000001005027810 */ /* 0x000fe20007ffe1ff */
[----:B------:R-:W4:Y:S03]  /*efd0*/  LDL R4, [R1+0xe4] ;  /* 0x0000e40001047983 */ /* 0x000f260000100800 */
[----:B------:R-:W-:Y:S01]  /*efe0*/  LOP3.LUT R2, R2, 0xf, RZ, 0xc0, !PT ;  /* 0x0000000f02027812 */ /* 0x000fe200078ec0ff */
[----:B------:R-:W5:Y:S01]  /*eff0*/  LDL R6, [R1+0x9c] ;  /* 0x00009c0001067983 */ /* 0x000f620000100800 */
[----:B---3--:R-:W-:Y:S02]  /*f000*/  ISETP.GE.AND P3, PT, R3, c[0x0][0x1d4], PT ;  /* 0x0000750003007a0c */ /* 0x008fe40003f66270 */
[----:B--2-4-:R-:W-:Y:S05]  /*f010*/  IADD3 R4, P0, R0, R4, RZ ;  /* 0x0000000400047210 */ /* 0x014fea0007f1e0ff */
[----:B-1----:R-:W-:Y:S01]  /*f020*/  IMAD.X R5, R8, 0x1, R252, P0 ;  /* 0x0000000108057824 */ /* 0x002fe200000e06fc */
[----:B------:R-:W-:Y:S05]  /*f030*/  IADD3 R2, P1, P0, R2, R0, R250 ;  /* 0x0000000002027210 */ /* 0x000fea000783e0fa */
[----:B------:R-:W-:Y:S01]  /*f040*/  @!PT LDS RZ, [RZ] ;  /* 0x00000000fffff984 */ /* 0x000fe20000000800 */
[----:B------:R-:W-:Y:S01]  /*f050*/  @!PT LDS RZ, [RZ] ;  /* 0x00000000fffff984 */ /* 0x000fe20000000800 */
[----:B------:R-:W-:Y:S01]  /*f060*/  @!PT LDS RZ, [RZ] ;  /* 0x00000000fffff984 */ /* 0x000fe20000000800 */
[----:B-----5:R1:W-:Y:S01]  /*f070*/  LDGSTS.E.BYPASS.LTC128B.128 [R6+0x1800], [R4.64], !P3 ;  /* 0x0180000004067fae */ /* 0x0203e2000d901d46 */
[----:B------:R-:W-:Y:S05]  /*f080*/  IADD3.X R3, RZ, R8, R251, P1, P0 ;  /* 0x00000008ff037210 */ /* 0x000fea0000fe04fb */
[----:B------:R1:W-:Y:S02]  /*f090*/  LDGSTS.E.BYPASS.LTC128B.128.ZFILL [R6+0x3800], [R2.64], P2 ;  /* 0x0380000002067fae */ /* 0x0003e40009141d46 */
.L_x_1930:
[----:B-1-34-:R-:W-:Y:S05]  /*f0a0*/  BSYNC B0 ;  /* 0x0000000000007941 */ /* 0x01afea0003800000 */
.L_x_1929:
        /* <DEDUP_REMOVED lines=173> */
[----:B------:R-:W-:Y:S01]  /*fb80*/  MUFU.TANH R248, R6 ;  /* 0x0000000600f87308 */ /* 0x000fe20000002400 */
[----:B--2---:R2:W-:Y:S09]  /*fb90*/  STL [R1+0x70], R0 ;  /* 0x0000700001007387 */ /* 0x0045f20000100800 */
[----:B------:R3:W-:Y:S10]  /*fba0*/  MUFU.TANH R247, R7 ;  /* 0x0000000700f77308 */ /* 0x0007f40000002400 */
[----:B-1----:R-:W1:Y:S10]  /*fbb0*/  MUFU.TANH R2, R14 ;  /* 0x0000000e00027308 */ /* 0x002e740000002400 */
[----:B------:R-:W-:Y:S01]  /*fbc0*/  MUFU.TANH R249, R9 ;  /* 0x0000000900f97308 */ /* 0x000fe20000002400 */
[----:B---3--:R-:W3:Y:S09]  /*fbd0*/  LDSM.16.M88.4 R4, [R237+0x2800] ;  /* 0x00280000ed04783b */ /* 0x008ef20000000200 */
[----:B--2---:R2:W4:Y:S01]  /*fbe0*/  MUFU.TANH R0, R11 ;  /* 0x0000000b00007308 */ /* 0x0045220000002400 */
[----:B-1----:R1:W-:Y:S09]  /*fbf0*/  STL [R1+0x78], R2 ;  /* 0x0000780201007387 */ /* 0x0023f20000100800 */
[----:B------:R-:W-:Y:S10]  /*fc00*/  MUFU.TANH R246, R12 ;  /* 0x0000000c00f67308 */ /* 0x000ff40000002400 */
[----:B------:R-:W-:Y:S01]  /*fc10*/  MUFU.TANH R245, R13 ;  /* 0x0000000d00f57308 */ /* 0x000fe20000002400 */
[----:B--2---:R-:W2:Y:S09]  /*fc20*/  LDSM.16.M88.4 R8, [R237+0x3000] ;  /* 0x00300000ed08783b */ /* 0x004eb20000000200 */
[----:B------:R-:W-:Y:S01]  /*fc30*/  MUFU.TANH R206, R17 ;  /* 0x0000001100ce7308 */ /* 0x000fe20000002400 */
[----:B-1----:R-:W5:Y:S01]  /*fc40*/  LDL R2, [R1+0x84] ;  /* 0x0000840001027983 */ /* 0x002f620000100800 */
[-C--:B---3--:R-:W-:Y:S03]  /*fc50*/  HMMA.16816.F32.BF16 R20, R212, R4.reuse, R20 ;  /* 0x00000004d414723c */ /* 0x088fe60000041814 */
[----:B----4-:R1:W-:Y:S05]  /*fc60*/  STL [R1+0x7c], R0 ;  /* 0x00007c0001007387 */ /* 0x0103ea0000100800 */
[----:B------:R-:W-:Y:S01]  /*fc70*/  MUFU.TANH R219, R16 ;  /* 0x0000001000db7308 */ /* 0x000fe20000002400 */
[C---:B------:R-:W-:Y:S09]  /*fc80*/  HMMA.16816.F32.BF16 R24, R208.reuse, R4, R24 ;  /* 0x00000004d018723c */ /* 0x040ff20000041818 */
[----:B------:R-:W-:Y:S01]  /*fc90*/  MUFU.TANH R225, R18 ;  /* 0x0000001200e17308 */ /* 0x000fe20000002400 */
[-C--:B------:R-:W-:Y:S05]  /*fca0*/  HMMA.16816.F32.BF16 R28, R208, R6.reuse, R28 ;  /* 0x00000006d01c723c */ /* 0x080fea000004181c */
[----:B------:R-:W-:Y:S03]  /*fcb0*/  FMUL.FTZ R20, R20, c[0x0][0x320] ;  /* 0x0000c80014147a20 */ /* 0x000fe60000410000 */
[C---:B------:R-:W-:Y:S01]  /*fcc0*/  HMMA.16816.F32.BF16 R32, R212.reuse, R6, R32 ;  /* 0x00000006d420723c */ /* 0x040fe20000041820 */
[----:B------:R-:W-:Y:S01]  /*fcd0*/  MUFU.TANH R223, R19 ;  /* 0x0000001300df7308 */ /* 0x000fe20000002400 */
[----:B------:R-:W3:Y:S01]  /*fce0*/  LDSM.16.M88.4 R4, [R237+0x3800] ;  /* 0x00380000ed04783b */ /* 0x000ee20000000200 */
[----:B------:R-:W-:Y:S04]  /*fcf0*/  DEPBAR.LE SB0, 0x0 ;  /* 0x000080000000791a */ /* 0x000fe80000000000 */
[----:B------:R-:W-:Y:S01]  /*fd00*/  FMUL.FTZ R25, R25, c[0x0][0x320] ;  /* 0x0000c80019197a20 */ /* 0x000fe20000410000 */
[-C--:B--2---:R-:W-:Y:S03]  /*fd10*/  HMMA.16816.F32.BF16 R36, R212, R8.reuse, R36 ;  /* 0x00000008d424723c */ /* 0x084fe60000041824 */
[----:B-1----:R-:W1:Y:S01]  /*fd20*/  MUFU.TANH R0, R15 ;  /* 0x0000000f00007308 */ /* 0x002e620000002400 */
[----:B------:R-:W-:Y:S01]  /*fd30*/  BAR.SYNC.DEFER_BLOCKING 0x0 ;  /* 0x0000000000007b1d */ /* 0x000fe20000010000 */
[----:B------:R-:W-:Y:S02]  /*fd40*/  FMUL.FTZ R26, R26, c[0x0][0x320] ;  /* 0x0000c8001a1a7a20 */ /* 0x000fe40000410000 */
[----:B------:R-:W-:Y:S01]  /*fd50*/  FMUL.FTZ R27, R27, c[0x0][0x320] ;  /* 0x0000c8001b1b7a20 */ /* 0x000fe20000410000 */
[C---:B------:R-:W-:Y:S04]  /*fd60*/  HMMA.16816.F32.BF16 R40, R208.reuse, R8, R40 ;  /* 0x00000008d028723c */ /* 0x040fe80000041828 */
[----:B------:R-:W-:Y:S01]  /*fd70*/  FMUL.FTZ R28, R28, c[0x0][0x320] ;  /* 0x0000c8001c1c7a20 */ /* 0x000fe20000410000 */
[----:B------:R-:W2:Y:S01]  /*fd80*/  MUFU.TANH R136, R20 ;  /* 0x0000001400887308 */ /* 0x000ea20000002400 */
[----:B------:R-:W-:Y:S02]  /*fd90*/  FMUL.FTZ R29, R29, c[0x0][0x320] ;  /* 0x0000c8001d1d7a20 */ /* 0x000fe40000410000 */
[-C--:B------:R-:W-:Y:S04]  /*fda0*/  HMMA.16816.F32.BF16 R44, R208, R10.reuse, R44 ;  /* 0x0000000ad02c723c */ /* 0x080fe8000004182c */
[----:B------:R-:W-:Y:S02]  /*fdb0*/  FMUL.FTZ R30, R30, c[0x0][0x320] ;  /* 0x0000c8001e1e7a20 */ /* 0x000fe40000410000 */
[----:B------:R-:W-:Y:S01]  /*fdc0*/  FMUL.FTZ R31, R31, c[0x0][0x320] ;  /* 0x0000c8001f1f7a20 */ /* 0x000fe20000410000 */
[----:B------:R-:W4:Y:S01]  /*fdd0*/  MUFU.TANH R218, R28 ;  /* 0x0000001c00da7308 */ /* 0x000f220000002400 */
[C---:B------:R-:W-:Y:S01]  /*fde0*/  HMMA.16816.F32.BF16 R48, R212.reuse, R10, R48 ;  /* 0x0000000ad430723c */ /* 0x040fe20000041830 */
[----:B-1----:R1:W-:Y:S03]  /*fdf0*/  STL [R1+0x74], R0 ;  /* 0x0000740001007387 */ /* 0x0023e60000100800 */
[----:B------:R-:W-:Y:S02]  /*fe00*/  FMUL.FTZ R36, R36, c[0x0][0x320] ;  /* 0x0000c80024247a20 */ /* 0x000fe40000410000 */
[----:B------:R-:W-:Y:S02]  /*fe10*/  FMUL.FTZ R38, R38, c[0x0][0x320] ;  /* 0x0000c80026267a20 */ /* 0x000fe40000410000 */
[----:B------:R-:W-:Y:S01]  /*fe20*/  FMUL.FTZ R39, R39, c[0x0][0x320] ;  /* 0x0000c80027277a20 */ /* 0x000fe20000410000 */
[----:B------:R-:W1:Y:S01]  /*fe30*/  MUFU.TANH R217, R29 ;  /* 0x0000001d00d97308 */ /* 0x000e620000002400 */
[-C--:B---3--:R-:W-:Y:S03]  /*fe40*/  HMMA.16816.F32.BF16 R52, R212, R4.reuse, R52 ;  /* 0x00000004d434723c */ /* 0x088fe60000041834 */
[----:B------:R-:W-:Y:S02]  /*fe50*/  FMUL.FTZ R43, R43, c[0x0][0x320] ;  /* 0x0000c8002b2b7a20 */ /* 0x000fe40000410000 */
[----:B------:R-:W-:Y:S02]  /*fe60*/  FMUL.FTZ R35, R35, c[0x0][0x320] ;  /* 0x0000c80023237a20 */ /* 0x000fe40000410000 */
[----:B------:R-:W-:Y:S01]  /*fe70*/  FMUL.FTZ R41, R41, c[0x0][0x320] ;  /* 0x0000c80029297a20 */ /* 0x000fe20000410000 */
[C---:B------:R-:W-:Y:S01]  /*fe80*/  HMMA.16816.F32.BF16 R56, R208.reuse, R4, R56 ;  /* 0x00000004d038723c */ /* 0x040fe20000041838 */
[----:B------:R-:W3:Y:S03]  /*fe90*/  MUFU.TANH R17, R36 ;  /* 0x0000002400117308 */ /* 0x000ee60000002400 */
        /* <DEDUP_REMOVED lines=8> */
[----:B------:R2:W2:Y:S01]  /*ff20*/  MUFU.TANH R28, R39 ;  /* 0x00000027001c7308 */ /* 0x0004a20000002400 */
[----:B------:R-:W-:Y:S02]  /*ff30*/  FMUL.FTZ R13, R52, c[0x0][0x320] ;  /* 0x0000c800340d7a20 */ /* 0x000fe40000410000 */
[----:B------:R-:W-:Y:S04]  /*ff40*/  FMUL.FTZ R12, R53, c[0x0][0x320] ;  /* 0x0000c800350c7a20 */ /* 0x000fe80000410000 */
[----:B------:R-:W-:Y:S02]  /*ff50*/  FMUL.FTZ R56, R56, c[0x0][0x320] ;  /* 0x0000c80038387a20 */ /* 0x000fe40000410000 */
[----:B------:R-:W-:Y:S01]  /*ff60*/  FMUL.FTZ R21, R21, c[0x0][0x320] ;  /* 0x0000c80015157a20 */ /* 0x000fe20000410000 */
[----:B------:R3:W3:Y:S01]  /*ff70*/  MUFU.TANH R207, R43 ;  /* 0x0000002b00cf7308 */ /* 0x0006e20000002400 */
[----:B------:R-:W-:Y:S02]  /*ff80*/  FMUL.FTZ R22, R22, c[0x0][0x320] ;  /* 0x0000c80016167a20 */ /* 0x000fe40000410000 */
[----:B------:R-:W-:Y:S02]  /*ff90*/  FMUL.FTZ R23, R23, c[0x0][0x320] ;  /* 0x0000c80017177a20 */ /* 0x000fe40000410000 */
[----:B------:R-:W-:Y:S02]  /*ffa0*/  FMUL.FTZ R24, R24, c[0x0][0x320] ;  /* 0x0000c80018187a20 */ /* 0x000fe40000410000 */
[----:B------:R-:W-:Y:S02]  /*ffb0*/  FMUL.FTZ R32, R32, c[0x0][0x320] ;  /* 0x0000c80020207a20 */ /* 0x000fe40000410000 */
[----:B------:R-:W-:Y:S01]  /*ffc0*/  FMUL.FTZ R11, R64, c[0x0][0x320] ;  /* 0x0000c800400b7a20 */ /* 0x000fe20000410000 */
[----:B------:R4:W4:Y:S01]  /*ffd0*/  MUFU.TANH R20, R21 ;  /* 0x0000001500147308 */ /* 0x0009220000002400 */
[----:B------:R-:W-:Y:S02]  /*ffe0*/  FMUL.FTZ R10, R65, c[0x0][0x320] ;  /* 0x0000c800410a7a20 */ /* 0x000fe40000410000 */
[----:B-1----:R-:W-:Y:S02]  /*fff0*/  FMUL.FTZ R38, R66, c[0x0][0x320] ;  /* 0x0000c80042267a20 */ /* 0x002fe40000410000 */
[----:B--2---:R-:W-:Y:S02]  /*10000*/  FMUL.FTZ R39, R55, c[0x0][0x320] ;  /* 0x0000c80037277a20 */ /* 0x004fe40000410000 */
        /* <DEDUP_REMOVED lines=31> */
[----:B------:R-:W1:Y:S10]  /*10200*/  MUFU.TANH R41, R41 ;  /* 0x0000002900297308 */ /* 0x000e740000002400 */
[----:B------:R1:W1:Y:S10]  /*10210*/  MUFU.TANH R216, R42 ;  /* 0x0000002a00d87308 */ /* 0x0002740000002400 */
[----:B------:R1:W1:Y:S10]  /*10220*/  MUFU.TANH R27, R44 ;  /* 0x0000002c001b7308 */ /* 0x0002740000002400 */
[----:B------:R1:W1:Y:S01]  /*10230*/  MUFU.TANH R26, R45 ;  /* 0x0000002d001a7308 */ /* 0x0002620000002400 */
[----:B-----5:R-:W-:Y:S09]  /*10240*/  ISETP.GE.AND P0, PT, R2, 0x1, PT ;  /* 0x000000010200780c */ /* 0x020ff20003f06270 */
        /* <DEDUP_REMOVED lines=21> */
[----:B------:R-:W1:Y:S01]  /*103a0*/  MUFU.TANH R36, R36 ;  /* 0x0000002400247308 */ /* 0x000e620000002400 */
[----:B------:R-:W-:-:S05]  /*103b0*/  @!P0 BRA `(.L_x_1934) ;  /* 0x000005d000008947 */ /* 0x000fca0003800000 */
[----:B--234-:R-:W-:Y:S01]  /*103c0*/  IMAD.MOV.U32 R0, RZ, RZ, c[0x0][0x2b8] ;  /* 0x0000ae00ff007624 */ /* 0x01cfe200078e00ff */
[----:B-1----:R-:W2:Y:S01]  /*103d0*/  LDL R24, [R1+0x100] ;  /* 0x0001000001187983 */ /* 0x002ea20000100800 */
[----:B------:R-:W-:Y:S03]  /*103e0*/  MOV R5, RZ ;  /* 0x000000ff00057202 */ /* 0x000fe60000000f00 */
[----:B------:R-:W3:Y:S01]  /*103f0*/  LDL R3, [R1+0xec] ;  /* 0x0000ec0001037983 */ /* 0x000ee20000100800 */
[----:B------:R-:W-:Y:S03]  /*10400*/  ISETP.NE.AND P0, PT, R0, 0x1, PT ;  /* 0x000000010000780c */ /* 0x000fe60003f05270 */
[----:B------:R-:W4:Y:S04]  /*10410*/  LDL.64 R22, [R1+0xf8] ;  /* 0x0000f80001167983 */ /* 0x000f280000100a00 */
[----:B------:R-:W5:Y:S01]  /*10420*/  LDL R21, [R1+0x104] ;  /* 0x0001040001157983 */ /* 0x000f620000100800 */
[----:B--2---:R-:W-:Y:S03]  /*10430*/  IMAD R2, R2, 0x40, R24 ;  /* 0x0000004002027824 */ /* 0x004fe600078e0218 */
[----:B------:R-:W1:Y:S02]  /*10440*/  S2R R24, SR_CTAID.Y ;  /* 0x0000000000187919 */ /* 0x000e640000002600 */
[----:B---3--:R-:W-:Y:S04]  /*10450*/  IADD3 R2, R2, -0x40, R3 ;  /* 0xffffffc002027810 */ /* 0x008fe80007ffe003 */
[----:B------:R-:W-:Y:S01]  /*10460*/  MOV R0, R2 ;  /* 0x0000000200007202 */ /* 0x000fe20000000f00 */
[----:B------:R-:W-:Y:S05]  /*10470*/  @P0 IMAD.HI.U32 R3, R2, c[0x0][0x2bc], RZ ;  /* 0x0000af0002030a27 */ /* 0x000fea00078e00ff */
[----:B------:R-:W-:Y:S04]  /*10480*/  @P0 SHF.R.U32.HI R0, RZ, c[0x0][0x2c0], R3 ;  /* 0x0000b000ff000a19 */ /* 0x000fe80000011603 */
[C---:B----4-:R-:W-:Y:S01]  /*10490*/  @!P6 IADD3 R3, P0, R0.reuse, R22, RZ ;  /* 0x000000160003e210 */ /* 0x050fe20007f1e0ff */
[----:B------:R-:W-:Y:S03]  /*104a0*/  IMAD.MOV R4, RZ, RZ, -R0 ;  /* 0x000000ffff047224 */ /* 0x000fe600078e0a00 */
[----:B-----5:R-:W-:Y:S01]  /*104b0*/  @!P6 LEA.HI.X.SX32 R0, R0, R21, 0x1, P0 ;  /* 0x000000150000e211 */ /* 0x020fe200000f0eff */
[----:B------:R-:W-:Y:S01]  /*104c0*/  IMAD R4, R4, c[0x0][0x2b8], R2 ;  /* 0x0000ae0004047a24 */ /* 0x000fe200078e0202 */
[C---:B------:R-:W-:Y:S01]  /*104d0*/  @!P6 LEA R2, P0, R3.reuse, c[0x0][0x2a0], 0x2 ;  /* 0x0000a8000302ea11 */ /* 0x040fe200078010ff */
[----:B-1----:R-:W-:Y:S01]  /*104e0*/  IMAD.WIDE.U32 R22, R24, c[0x0][0x1e8], RZ ;  /* 0x00007a0018167a25 */ /* 0x002fe200078e00ff */
[----:B------:R-:W1:Y:S02]  /*104f0*/  S2R R21, SR_CTAID.Y ;  /* 0x0000000000157919 */ /* 0x000e640000002600 */
[----:B------:R-:W-:Y:S02]  /*10500*/  @!P6 LEA.HI.X R3, R3, c[0x0][0x2a4], R0, 0x2, P0 ;  /* 0x0000a9000303ea11 */ /* 0x000fe400000f1400 */
[----:B------:R2:W-:Y:S01]  /*10510*/  STL [R1+0xac], R4 ;  /* 0x0000ac0401007387 */ /* 0x0005e20000100800 */
[----:B------:R-:W-:Y:S03]  /*10520*/  SHF.R.S32.HI R0, RZ, 0x1f, R4 ;  /* 0x0000001fff007819 */ /* 0x000fe60000011404 */
[----:B------:R3:W4:Y:S02]  /*10530*/  @!P6 LDG.E R5, [R2.64] ;  /* 0x000000060205e981 */ /* 0x000724000c1e1900 */
[----:B------:R-:W-:Y:S04]  /*10540*/  IMAD R0, R0, c[0x0][0x1e0], RZ ;  /* 0x0000780000007a24 */ /* 0x000fe800078e02ff */
[C---:B------:R-:W-:Y:S01]  /*10550*/  IMAD R0, R4.reuse, c[0x0][0x1e4], R0 ;  /* 0x0000790004007a24 */ /* 0x040fe200078e0200 */
[----:B-1----:R-:W-:Y:S05]  /*10560*/  SHF.R.S32.HI R21, RZ, 0x1f, R21 ;  /* 0x0000001fff157819 */ /* 0x002fea0000011415 */
[----:B------:R-:W-:Y:S02]  /*10570*/  IMAD R21, R21, c[0x0][0x1e8], RZ ;  /* 0x00007a0015157a24 */ /* 0x000fe400078e02ff */
[----:B---3--:R-:W-:Y:S04]  /*10580*/  IMAD.WIDE.U32 R2, R4, c[0x0][0x1e0], RZ ;  /* 0x0000780004027a25 */ /* 0x008fe800078e00ff */
[----:B------:R-:W-:Y:S02]  /*10590*/  IMAD.IADD R3, R3, 0x1, R0 ;  /* 0x0000000103037824 */ /* 0x000fe400078e0200 */
[----:B------:R-:W-:Y:S05]  /*105a0*/  IMAD R21, R24, c[0x0][0x1ec], R21 ;  /* 0x00007b0018157a24 */ /* 0x000fea00078e0215 */
[----:B------:R-:W-:Y:S02]  /*105b0*/  IADD3 R21, R23, R21, RZ ;  /* 0x0000001517157210 */ /* 0x000fe40007ffe0ff */
[----:B----4-:R-:W-:Y:S01]  /*105c0*/  SHF.R.S32.HI R0, RZ, 0x1f, R5 ;  /* 0x0000001fff007819 */ /* 0x010fe20000011405 */
[----:B------:R1:W-:Y:S01]  /*105d0*/  STL [R1+0xa4], R5 ;  /* 0x0000a40501007387 */ /* 0x0003e20000100800 */
[C---:B------:R-:W-:Y:S04]  /*105e0*/  IMAD.WIDE.U32 R2, R5.reuse, c[0x0][0x1f0], R2 ;  /* 0x00007c0005027a25 */ /* 0x040fe800078e0002 */
[----:B--2---:R-:W-:Y:S01]  /*105f0*/  IMAD R4, R0, c[0x0][0x1f0], RZ ;  /* 0x00007c0000047a24 */ /* 0x004fe200078e02ff */
[----:B------:R-:W-:Y:S03]  /*10600*/  IADD3 R0, P0, R22, R2, RZ ;  /* 0x0000000216007210 */ /* 0x000fe60007f1e0ff */
[----:B------:R-:W-:Y:S05]  /*10610*/  IMAD R4, R5, c[0x0][0x1f4], R4 ;  /* 0x00007d0005047a24 */ /* 0x000fea00078e0204 */
[----:B------:R-:W-:Y:S02]  /*10620*/  IADD3.X R2, R21, R3, R4, P0, !PT ;  /* 0x0000000315027210 */ /* 0x000fe400007fe404 */
[C---:B------:R-:W-:Y:S04]  /*10630*/  LEA R4, P0, R0.reuse, c[0x0][0x1c8], 0x1 ;  /* 0x0000720000047a11 */ /* 0x040fe800078008ff */
[----:B------:R-:W-:Y:S01]  /*10640*/  LEA.HI.X R0, R0, c[0x0][0x1cc], R2, 0x1, P0 ;  /* 0x0000730000007a11 */ /* 0x000fe200000f0c02 */
[----:B------:R-:W-:-:S06]  /*10650*/  BRA.DIV ~URZ, `(.L_x_1935) ;  /* 0x0000deb27f007947 */ /* 0x000fcc000b800000 */
[----:B-1----:R1:W2:Y:S02]  /*10660*/  SHFL.IDX PT, R5, R0, RZ, 0x181f ;  /* 0x00181fff00057589 */ /* 0x0022a400000e0000 */
.L_x_2014:
[----:B------:R-:W-:-:S05]  /*10670*/  BRA.DIV ~URZ, `(.L_x_1936) ;  /* 0x0000df027f007947 */ /* 0x000fca000b800000 */
[----:B------:R-:W3:Y:S04]  /*10680*/  LDL R3, [R1+0xc0] ;  /* 0x0000c00001037983 */ /* 0x000ee80000100800 */
[----:B------:R-:W4:Y:S04]  /*10690*/  LDL R8, [R1+0xe4] ;  /* 0x0000e40001087983 */ /* 0x000f280000100800 */
[----:B------:R-:W5:Y:S04]  /*106a0*/  LDL R9, [R1+0x98] ;  /* 0x0000980001097983 */ /* 0x000f680000100800 */
[----:B------:R-:W4:Y:S01]  /*106b0*/  SHFL.IDX PT, R2, R4, RZ, 0x181f ;  /* 0x00181fff04027589 */ /* 0x000f2200000e0000 */
[----:B---3--:R-:W-:Y:S02]  /*106c0*/  ISETP.GE.AND P1, PT, R3, c[0x0][0x1d4], PT ;  /* 0x0000750003007a0c */ /* 0x008fe40003f26270 */
[C---:B----4-:R-:W-:Y:S05]  /*106d0*/  IADD3 R6, P0, R2.reuse, R8, RZ ;  /* 0x0000000802067210 */ /* 0x050fea0007f1e0ff */
[C-C-:B--2---:R-:W-:Y:S01]  /*106e0*/  IMAD.X R7, R5.reuse, 0x1, R252.reuse, P0 ;  /* 0x0000000105077824 */ /* 0x144fe200000e06fc */
[----:B------:R-:W-:Y:S05]  /*106f0*/  IADD3 R2, P0, R2, R250, RZ ;  /* 0x000000fa02027210 */ /* 0x000fea0007f1e0ff */
[----:B------:R-:W-:Y:S01]  /*10700*/  @!PT LDS RZ, [RZ] ;  /* 0x00000000fffff984 */ /* 0x000fe20000000800 */
[----:B------:R-:W-:Y:S01]  /*10710*/  @!PT LDS RZ, [RZ] ;  /* 0x00000000fffff984 */ /* 0x000fe20000000800 */
[----:B-----5:R2:W-:Y:S01]  /*10720*/  LDGSTS.E.BYPASS.LTC128B.128 [R9+0x4100], [R6.64], !P1 ;  /* 0x0410000006097fae */ /* 0x0205e2000c901d46 */
[--C-:B------:R-:W-:Y:S05]  /*10730*/  IMAD.X R3, R5, 0x1, R251.reuse, P0 ;  /* 0x0000000105037824 */ /* 0x100fea00000e06fb */
[----:B------:R3:W-:Y:S04]  /*10740*/  LDGSTS.E.BYPASS.LTC128B.128 [R9+0x6100], [R2.64], !P5 ;  /* 0x0610000002097fae */ /* 0x0007e8000e901d46 */
[----:B---3--:R-:W2:Y:S04]  /*10750*/  SHFL.IDX PT, R2, R4, 0x1, 0x181f ;  /* 0x00381f0004027f89 */ /* 0x008ea800000e0000 */
[----:B------:R-:W3:Y:S01]  /*10760*/  SHFL.IDX PT, R3, R0, 0x1, 0x181f ;  /* 0x00381f0000037f89 */ /* 0x000ee200000e0000 */
[C---:B--2---:R-:W-:Y:S05]  /*10770*/  IADD3 R6, P0, R2.reuse, R8, RZ ;  /* 0x0000000802067210 */ /* 0x044fea0007f1e0ff */
[C-C-:B---3--:R-:W-:Y:S01]  /*10780*/  IMAD.X R7, R3.reuse, 0x1, R252.reuse, P0 ;  /* 0x0000000103077824 */ /* 0x148fe200000e06fc */
[----:B------:R-:W-:Y:S04]  /*10790*/  IADD3 R2, P0, R2, R250, RZ ;  /* 0x000000fa02027210 */ /* 0x000fe80007f1e0ff */
[----:B------:R2:W-:Y:S01]  /*107a0*/  LDGSTS.E.BYPASS.LTC128B.128 [R9+0x4900], [R6.64], !P1 ;  /* 0x0490000006097fae */ /* 0x0005e2000c901d46 */
[--C-:B------:R-:W-:Y:S05]  /*107b0*/  IMAD.X R3, R3, 0x1, R251.reuse, P0 ;  /* 0x0000000103037824 */ /* 0x100fea00000e06fb */
[----:B------:R3:W-:Y:S04]  /*107c0*/  LDGSTS.E.BYPASS.LTC128B.128 [R9+0x6900], [R2.64], !P5 ;  /* 0x0690000002097fae */ /* 0x0007e8000e901d46 */
[----:B---3--:R-:W2:Y:S04]  /*107d0*/  SHFL.IDX PT, R2, R4, 0x2, 0x181f ;  /* 0x00581f0004027f89 */ /* 0x008ea800000e0000 */
[----:B------:R-:W3:Y:S01]  /*107e0*/  SHFL.IDX PT, R3, R0, 0x2, 0x181f ;  /* 0x00581f0000037f89 */ /* 0x000ee200000e0000 */
[C---:B--2---:R-:W-:Y:S02]  /*107f0*/  IADD3 R6, P0, R2.reuse, R8, RZ ;  /* 0x0000000802067210 */ /* 0x044fe40007f1e0ff */
[----:B------:R-:W-:Y:S03]  /*10800*/  SEL R8, RZ, 0x10, P5 ;  /* 0x00000010ff087807 */ /* 0x000fe60002800000 */
[C---:B---3--:R-:W-:Y:S01]  /*10810*/  IMAD.X R7, R3.reuse, 0x1, R252, P0 ;  /* 0x0000000103077824 */ /* 0x048fe200000e06fc */
[----:B------:R-:W-:Y:S01]  /*10820*/  IADD3 R2, P0, R2, R250, RZ ;  /* 0x000000fa02027210 */ /* 0x000fe20007f1e0ff */
[----:B------:R-:W-:Y:S03]  /*10830*/  IMAD.MOV.U32 R5, RZ, RZ, R8 ;  /* 0x000000ffff057224 */ /* 0x000fe600078e0008 */
[----:B------:R2:W-:Y:S01]  /*10840*/  LDGSTS.E.BYPASS.LTC128B.128 [R9+0x5100], [R6.64], !P1 ;  /* 0x0510000006097fae */ /* 0x0005e2000c901d46 */
[----:B------:R-:W-:Y:S05]  /*10850*/  IMAD.X R3, R3, 0x1, R251, P0 ;  /* 0x0000000103037824 */ /* 0x000fea00000e06fb */
[----:B------:R3:W-:Y:S04]  /*10860*/  LDGSTS.E.BYPASS.LTC128B.128 [R9+0x7100], [R2.64], !P5 ;  /* 0x0710000002097fae */ /* 0x0007e8000e901d46 */
[----:B--2---:R3:W2:Y:S04]  /*10870*/  SHFL.IDX PT, R6, R0, 0x3, 0x181f ;  /* 0x00781f0000067f89 */ /* 0x0046a800000e0000 */
[----:B-1----:R3:W1:Y:S02]  /*10880*/  SHFL.IDX PT, R0, R4, 0x3, 0x181f ;  /* 0x00781f0004007f89 */ /* 0x00266400000e0000 */
.L_x_2015:
[----:B---3--:R-:W3:Y:S01]  /*10890*/  LDL R4, [R1+0xc0] ;  /* 0x0000c00001047983 */ /* 0x008ee20000100800 */
[C---:B------:R-:W-:Y:S02]  /*108a0*/  ISETP.NE.U32.AND P3, PT, R5.reuse, RZ, PT ;  /* 0x000000ff0500720c */ /* 0x040fe40003f65070 */
[----:B------:R-:W-:Y:S01]  /*108b0*/  IADD3 R2, -R5, 0x10, RZ ;  /* 0x0000001005027810 */ /* 0x000fe20007ffe1ff */
[----:B------:R-:W4:Y:S03]  /*108c0*/  LDL R3, [R1+0xe4] ;  /* 0x0000e40001037983 */ /* 0x000f260000100800 */
[----:B------:R-:W-:Y:S01]  /*108d0*/  LOP3.LUT R2, R2, 0xf, RZ, 0xc0, !PT ;  /* 0x0000000f02027812 */ /* 0x000fe200078ec0ff */
[----:B------:R-:W5:Y:S03]  /*108e0*/  LDL R7, [R1+0x98] ;  /* 0x0000980001077983 */ /* 0x000f660000100800 */
[----:B-1----:R-:W-:Y:S02]  /*108f0*/  IADD3 R2, P1, P0, R2, R0, R250 ;  /* 0x0000000002027210 */ /* 0x002fe4000783e0fa */
[----:B---3--:R-:W-:Y:S02]  /*10900*/  ISETP.GE.AND P4, PT, R4, c[0x0][0x1d4], PT ;  /* 0x0000750004007a0c */ /* 0x008fe40003f86270 */
[----:B----4-:R-:W-:Y:S02]  /*10910*/  IADD3 R4, P2, R0, R3, RZ ;  /* 0x0000000300047210 */ /* 0x010fe40007f5e0ff */
[----:B--2---:R-:W-:Y:S03]  /*10920*/  IADD3.X R3, RZ, R6, R251, P1, P0 ;  /* 0x00000006ff037210 */ /* 0x004fe60000fe04fb */
[----:B------:R-:W-:Y:S06]  /*10930*/  IMAD.X R5, R6, 0x1, R252, P2 ;  /* 0x0000000106057824 */ /* 0x000fec00010e06fc */
[----:B------:R-:W-:Y:S01]  /*10940*/  @!PT LDS RZ, [RZ] ;  /* 0x00000000fffff984 */ /* 0x000fe20000000800 */
[----:B------:R-:W-:Y:S01]  /*10950*/  @!PT LDS RZ, [RZ] ;  /* 0x00000000fffff984 */ /* 0x000fe20000000800 */
[----:B------:R-:W-:Y:S01]  /*10960*/  @!PT LDS RZ, [RZ] ;  /* 0x00000000fffff984 */ /* 0x000fe20000000800 */
[----:B-----5:R1:W-:Y:S04]  /*10970*/  LDGSTS.E.BYPASS.LTC128B.128 [R7+0x5900], [R4.64], !P4 ;  /* 0x0590000004077fae */ /* 0x0203e8000e101d46 */
[----:B------:R1:W-:Y:S02]  /*10980*/  LDGSTS.E.BYPASS.LTC128B.128.ZFILL [R7+0x7900], [R2.64], P3 ;  /* 0x0790000002077fae */ /* 0x0003e40009941d46 */
.L_x_1934:
[----:B--234-:R-:W-:Y:S05]  /*10990*/  BSYNC B0 ;  /* 0x0000000000007941 */ /* 0x01cfea0003800000 */
.L_x_1933:
[----:B------:R-:W2:Y:S01]  /*109a0*/  LDL R9, [R1+0xdc] ;  /* 0x0000dc0001097983 */ /* 0x000ea20000100800 */
[----:B------:R-:W-:Y:S03]  /*109b0*/  IMAD.MOV.U32 R21, RZ, RZ, c[0x0][0x2c4] ;  /* 0x0000b100ff157624 */ /* 0x000fe600078e00ff */
[----:B-1----:R-:W2:Y:S02]  /*109c0*/  LDL R4, [R1+0x4] ;  /* 0x0000040001047983 */ /* 0x002ea40000100800 */
[----:B------:R-:W-:Y:S02]  /*109d0*/  ISETP.NE.AND P0, PT, R21, 0x1, PT ;  /* 0x000000011500780c */ /* 0x000fe40003f05270 */
[----:B------:R-:W3:Y:S04]  /*109e0*/  LDL R8, [R1+0xd8] ;  /* 0x0000d80001087983 */ /* 0x000ee80000100800 */
[----:B------:R-:W3:Y:S04]  /*109f0*/  LDL R5, [R1+0xd4] ;  /* 0x0000d40001057983 */ /* 0x000ee80000100800 */
[----:B------:R-:W4:Y:S04]  /*10a00*/  LDL R7, [R1+0x84] ;  /* 0x0000840001077983 */ /* 0x000f280000100800 */
[----:B------:R-:W5:Y:S04]  /*10a10*/  LDL R0, [R1+0xd0] ;  /* 0x0000d00001007983 */ /* 0x000f680000100800 */
[----:B------:R-:W5:Y:S04]  /*10a20*/  LDL R6, [R1+0xcc] ;  /* 0x0000cc0001067983 */ /* 0x000f680000100800 */
[----:B------:R-:W5:Y:S04]  /*10a30*/  LDL R3, [R1+0xc4] ;  /* 0x0000c40001037983 */ /* 0x000f680000100800 */
[----:B------:R-:W5:Y:S04]  /*10a40*/  LDL R2, [R1+0xe0] ;  /* 0x0000e00001027983 */ /* 0x000f680000100800 */
[----:B------:R-:W0:Y:S01]  /*10a50*/  LDGDEPBAR ;  /* 0x00000000000079af */ /* 0x000e220000000000 */
[----:B--2---:R-:W-:Y:S04]  /*10a60*/  LEA R4, R4, R9, 0x7 ;  /* 0x0000000904047211 */ /* 0x004fe800078e38ff */
[----:B---3--:R-:W-:Y:S02]  /*10a70*/  IADD3 R4, R5, R4, R8 ;  /* 0x0000000405047210 */ /* 0x008fe40007ffe008 */
[----:B------:R-:W-:Y:S05]  /*10a80*/  MOV R5, 0xffffffc0 ;  /* 0xffffffc000057802 */ /* 0x000fea0000000f00 */
[----:B----4-:R-:W-:Y:S02]  /*10a90*/  IMAD R5, R7, R5, 0x1 ;  /* 0x0000000107057424 */ /* 0x010fe400078e0205 */
[----:B-----5:R-:W-:Y:S04]  /*10aa0*/  IMAD.IADD R4, R0, 0x1, R4 ;  /* 0x0000000100047824 */ /* 0x020fe800078e0204 */
[----:B------:R-:W-:Y:S01]  /*10ab0*/  @P0 IMAD.HI.U32 R0, R4, c[0x0][0x2c8], RZ ;  /* 0x0000b20004000a27 */ /* 0x000fe200078e00ff */
[----:B------:R-:W-:Y:S04]  /*10ac0*/  IADD3 R5, R3, R5, -R6 ;  /* 0x0000000503057210 */ /* 0x000fe80007ffe806 */
[----:B------:R-:W-:Y:S01]  /*10ad0*/  @P0 SHF.R.U32.HI R4, RZ, c[0x0][0x2cc], R0 ;  /* 0x0000b300ff040a19 */ /* 0x000fe20000011600 */
[----:B------:R-:W-:Y:S01]  /*10ae0*/  IMAD.IADD R5, R5, 0x1, -R2 ;  /* 0x0000000105057824 */ /* 0x000fe200078e0a02 */
[----:B------:R-:W-:-:S05]  /*10af0*/  BRA.DIV ~URZ, `(.L_x_1937) ;  /* 0x0000e0527f007947 */ /* 0x000fca000b800000 */
[----:B------:R1:W2:Y:S02]  /*10b00*/  SHFL.IDX PT, R0, R4, RZ, 0x1c1f ;  /* 0x001c1fff04007589 */ /* 0x0002a400000e0000 */
.L_x_2016:
[----:B--2---:R-:W-:Y:S05]  /*10b10*/  IMAD.IADD R0, R5, 0x1, R0 ;  /* 0x0000000105007824 */ /* 0x004fea00078e0200 */
[C---:B------:R-:W-:Y:S02]  /*10b20*/  ISETP.GT.AND P0, PT, R0.reuse, RZ, PT ;  /* 0x000000ff0000720c */ /* 0x040fe40003f04270 */
[C---:B------:R-:W-:Y:S02]  /*10b30*/  ISETP.GT.AND P1, PT, R0.reuse, 0x1, PT ;  /* 0x000000010000780c */ /* 0x040fe40003f24270 */
[----:B------:R-:W-:Y:S02]  /*10b40*/  FSEL R8, R229, -INF , P0 ;  /* 0xff800000e5087808 */ /* 0x000fe40000000000 */
[C---:B------:R-:W-:Y:S02]  /*10b50*/  ISETP.GT.AND P0, PT, R0.reuse, 0x9, PT ;  /* 0x000000090000780c */ /* 0x040fe40003f04270 */
[----:B------:R-:W-:Y:S02]  /*10b60*/  ISETP.GT.AND P2, PT, R0, 0x8, PT ;  /* 0x000000080000780c */ /* 0x000fe40003f44270 */
[----:B------:R-:W-:Y:S02]  /*10b70*/  FSEL R24, R228, -INF , P1 ;  /* 0xff800000e4187808 */ /* 0x000fe40000800000 */
[C---:B------:R-:W-:Y:S02]  /*10b80*/  ISETP.GT.AND P1, PT, R0.reuse, 0x10, PT ;  /* 0x000000100000780c */ /* 0x040fe40003f24270 */
[----:B------:R-:W-:Y:S02]  /*10b90*/  ISETP.GT.AND P3, PT, R0, 0x11, PT ;  /* 0x000000110000780c */ /* 0x000fe40003f64270 */
[----:B------:R-:W-:Y:S02]  /*10ba0*/  FSEL R22, R206, -INF , P0 ;  /* 0xff800000ce167808 */ /* 0x000fe40000000000 */
[----:B------:R-:W-:Y:S02]  /*10bb0*/  ISETP.GT.AND P0, PT, R0, 0x18, PT ;  /* 0x000000180000780c */ /* 0x000fe40003f04270 */
[----:B------:R-:W-:Y:S02]  /*10bc0*/  FSEL R23, R219, -INF , P2 ;  /* 0xff800000db177808 */ /* 0x000fe40001000000 */
[----:B------:R-:W-:Y:S02]  /*10bd0*/  FSEL R21, R136, -INF , P1 ;  /* 0xff80000088157808 */ /* 0x000fe40000800000 */
[----:B------:R-:W-:Y:S02]  /*10be0*/  ISETP.GT.AND P2, PT, R0, 0x19, PT ;  /* 0x000000190000780c */ /* 0x000fe40003f44270 */
[----:B------:R-:W-:Y:S02]  /*10bf0*/  FSEL R20, R20, -INF , P3 ;  /* 0xff80000014147808 */ /* 0x000fe40001800000 */
[C---:B------:R-:W-:Y:S02]  /*10c00*/  ISETP.GT.AND P3, PT, R0.reuse, 0x20, PT ;  /* 0x000000200000780c */ /* 0x040fe40003f64270 */
[----:B------:R-:W-:Y:S02]  /*10c10*/  FSEL R19, R19, -INF , P0 ;  /* 0xff80000013137808 */ /* 0x000fe40000000000 */
[C---:B------:R-:W-:Y:S02]  /*10c20*/  ISETP.GT.AND P1, PT, R0.reuse, 0x21, PT ;  /* 0x000000210000780c */ /* 0x040fe40003f24270 */
        /* <DEDUP_REMOVED lines=8> */
[C---:B------:R-:W-:Y:S02]  /*10cb0*/  ISETP.GT.AND P1, PT, R0.reuse, 0x38, PT ;  /* 0x000000380000780c */ /* 0x040fe40003f24270 */
[----:B------:R-:W-:Y:S02]  /*10cc0*/  ISETP.GT.AND P0, PT, R0, 0x39, PT ;  /* 0x000000390000780c */ /* 0x000fe40003f04270 */
[----:B------:R-:W-:Y:S02]  /*10cd0*/  FSEL R14, R14, -INF , P4 ;  /* 0xff8000000e0e7808 */ /* 0x000fe40002000000 */
[----:B------:R-:W-:Y:S02]  /*10ce0*/  FSEL R13, R13, -INF , P3 ;  /* 0xff8000000d0d7808 */ /* 0x000fe40001800000 */
[----:B------:R-:W-:Y:S02]  /*10cf0*/  FSEL R12, R12, -INF , P2 ;  /* 0xff8000000c0c7808 */ /* 0x000fe40001000000 */
[----:B------:R-:W-:Y:S02]  /*10d00*/  FSEL R11, R11, -INF , P1 ;  /* 0xff8000000b0b7808 */ /* 0x000fe40000800000 */
[----:B------:R-:W-:Y:S01]  /*10d10*/  FSEL R10, R10, -INF , P0 ;  /* 0xff8000000a0a7808 */ /* 0x000fe20000000000 */
[----:B------:R-:W-:-:S05]  /*10d20*/  BRA.DIV ~URZ, `(.L_x_1938) ;  /* 0x0000de927f007947 */ /* 0x000fca000b800000 */
[----:B------:R-:W-:Y:S01]  /*10d30*/  FMNMX.FTZ R136, R8, R132, !PT ;  /* 0x0000008408887209 */ /* 0x000fe20007810000 */
[----:B------:R-:W2:Y:S03]  /*10d40*/  LDL.LU R3, [R1+0x70] ;  /* 0x0000700001037983 */ /* 0x000ea60000300800 */
[----:B------:R-:W-:Y:S01]  /*10d50*/  FMNMX.FTZ R136, R24, R136, !PT ;  /* 0x0000008818887209 */ /* 0x000fe20007810000 */
[----:B------:R-:W3:Y:S03]  /*10d60*/  SHFL.IDX PT, R2, R4, 0x1, 0x1c1f ;  /* 0x003c1f0004027f89 */ /* 0x000ee600000e0000 */
[----:B------:R-:W-:Y:S04]  /*10d70*/  FMNMX.FTZ R136, R23, R136, !PT ;  /* 0x0000008817887209 */ /* 0x000fe80007810000 */
[----:B------:R-:W-:Y:S01]  /*10d80*/  FMNMX.FTZ R136, R22, R136, !PT ;  /* 0x0000008816887209 */ /* 0x000fe20007810000 */
[----:B------:R-:W4:Y:S03]  /*10d90*/  SHFL.IDX PT, R0, R4, 0x2, 0x1c1f ;  /* 0x005c1f0004007f89 */ /* 0x000f2600000e0000 */
[----:B------:R-:W-:Y:S04]  /*10da0*/  FMNMX.FTZ R136, R21, R136, !PT ;  /* 0x0000008815887209 */ /* 0x000fe80007810000 */
[----:B------:R-:W-:Y:S01]  /*10db0*/  FMNMX.FTZ R136, R20, R136, !PT ;  /* 0x0000008814887209 */ /* 0x000fe20007810000 */
[----:B-1----:R-:W1:Y:S03]  /*10dc0*/  SHFL.IDX PT, R4, R4, 0x3, 0x1c1f ;  /* 0x007c1f0004047f89 */ /* 0x002e6600000e0000 */
[----:B------:R-:W-:Y:S04]  /*10dd0*/  FMNMX.FTZ R136, R19, R136, !PT ;  /* 0x0000008813887209 */ /* 0x000fe80007810000 */
[----:B------:R-:W-:Y:S01]  /*10de0*/  FMNMX.FTZ R136, R18, R136, !PT ;  /* 0x0000008812887209 */ /* 0x000fe20007810000 */
[----:B------:R-:W5:Y:S03]  /*10df0*/  LDL.LU R6, [R1+0x80] ;  /* 0x0000800001067983 */ /* 0x000f660000300800 */
[----:B------:R-:W-:Y:S04]  /*10e00*/  FMNMX.FTZ R136, R17, R136, !PT ;  /* 0x0000008811887209 */ /* 0x000fe80007810000 */
[----:B------:R-:W-:Y:S04]  /*10e10*/  FMNMX.FTZ R136, R16, R136, !PT ;  /* 0x0000008810887209 */ /* 0x000fe80007810000 */
[----:B------:R-:W-:Y:S04]  /*10e20*/  FMNMX.FTZ R136, R15, R136, !PT ;  /* 0x000000880f887209 */ /* 0x000fe80007810000 */
[----:B------:R-:W-:Y:S04]  /*10e30*/  FMNMX.FTZ R136, R14, R136, !PT ;  /* 0x000000880e887209 */ /* 0x000fe80007810000 */
[----:B------:R-:W-:Y:S04]  /*10e40*/  FMNMX.FTZ R136, R13, R136, !PT ;  /* 0x000000880d887209 */ /* 0x000fe80007810000 */
[----:B------:R-:W-:Y:S04]  /*10e50*/  FMNMX.FTZ R136, R12, R136, !PT ;  /* 0x000000880c887209 */ /* 0x000fe80007810000 */
[----:B------:R-:W-:Y:S04]  /*10e60*/  FMNMX.FTZ R136, R11, R136, !PT ;  /* 0x000000880b887209 */ /* 0x000fe80007810000 */
[----:B------:R-:W-:Y:S01]  /*10e70*/  FMNMX.FTZ R136, R10, R136, !PT ;  /* 0x000000880a887209 */ /* 0x000fe20007810000 */
[C---:B---3--:R-:W-:Y:S02]  /*10e80*/  IMAD.IADD R2, R5.reuse, 0x1, R2 ;  /* 0x0000000105027824 */ /* 0x048fe400078e0202 */
[C---:B----4-:R-:W-:Y:S02]  /*10e90*/  IMAD.IADD R0, R5.reuse, 0x1, R0 ;  /* 0x0000000105007824 */ /* 0x050fe400078e0200 */
[----:B-1----:R-:W-:Y:S01]  /*10ea0*/  IMAD.IADD R5, R5, 0x1, R4 ;  /* 0x0000000105057824 */ /* 0x002fe200078e0204 */
[C---:B------:R-:W-:Y:S01]  /*10eb0*/  ISETP.GT.AND P1, PT, R2.reuse, 0x1, PT ;  /* 0x000000010200780c */ /* 0x040fe20003f24270 */
[----:B------:R-:W3:Y:S01]  /*10ec0*/  LDL.LU R4, [R1+0x7c] ;  /* 0x00007c0001047983 */ /* 0x000ee20000300800 */
[C---:B------:R-:W-:Y:S02]  /*10ed0*/  ISETP.GT.AND P0, PT, R2.reuse, RZ, PT ;  /* 0x000000ff0200720c */ /* 0x040fe40003f04270 */
[----:B------:R-:W-:Y:S02]  /*10ee0*/  FSEL R34, R247, -INF , P1 ;  /* 0xff800000f7227808 */ /* 0x000fe40000800000 */
[C---:B------:R-:W-:Y:S02]  /*10ef0*/  ISETP.GT.AND P1, PT, R2.reuse, 0x10, PT ;  /* 0x000000100200780c */ /* 0x040fe40003f24270 */
[C---:B------:R-:W-:Y:S02]  /*10f00*/  ISETP.GT.AND P2, PT, R2.reuse, 0x8, PT ;  /* 0x000000080200780c */ /* 0x040fe40003f44270 */
[----:B------:R-:W-:Y:S02]  /*10f10*/  FSEL R51, R221, -INF , P1 ;  /* 0xff800000dd337808 */ /* 0x000fe40000800000 */
[----:B------:R-:W-:Y:S02]  /*10f20*/  ISETP.GT.AND P1, PT, R2, 0x19, PT ;  /* 0x000000190200780c */ /* 0x000fe40003f24270 */
[----:B------:R-:W-:Y:S02]  /*10f30*/  FSEL R9, R248, -INF , P0 ;  /* 0xff800000f8097808 */ /* 0x000fe40000000000 */
[----:B------:R-:W-:Y:S02]  /*10f40*/  FSEL R48, R35, -INF , P1 ;  /* 0xff80000023307808 */ /* 0x000fe40000800000 */
[C---:B------:R-:W-:Y:S02]  /*10f50*/  ISETP.GT.AND P1, PT, R2.reuse, 0x28, PT ;  /* 0x000000280200780c */ /* 0x040fe40003f24270 */
[C---:B------:R-:W-:Y:S02]  /*10f60*/  ISETP.GT.AND P0, PT, R2.reuse, 0x9, PT ;  /* 0x000000090200780c */ /* 0x040fe40003f04270 */
[----:B------:R-:W-:Y:S02]  /*10f70*/  FSEL R45, R45, -INF , P1 ;  /* 0xff8000002d2d7808 */ /* 0x000fe40000800000 */
[----:B------:R-:W-:Y:S02]  /*10f80*/  ISETP.GT.AND P1, PT, R2, 0x31, PT ;  /* 0x000000310200780c */ /* 0x000fe40003f24270 */
[----:B------:R-:W-:Y:S02]  /*10f90*/  FSEL R40, R225, -INF , P2 ;  /* 0xff800000e1287808 */ /* 0x000fe40001000000 */
[----:B------:R-:W-:Y:S02]  /*10fa0*/  FSEL R39, R39, -INF , P1 ;  /* 0xff80000027277808 */ /* 0x000fe40000800000 */
[----:B------:R-:W-:Y:S02]  /*10fb0*/  ISETP.GT.AND P1, PT, R0, RZ, PT ;  /* 0x000000ff0000720c */ /* 0x000fe40003f24270 */
        /* <DEDUP_REMOVED lines=15> */
[----:B------:R-:W-:Y:S01]  /*110b0*/  FSEL R38, R38, -INF , P2 ;  /* 0xff80000026267808 */ /* 0x000fe20001000000 */
[----:B------:R-:W4:Y:S01]  /*110c0*/  LDL.LU R2, [R1+0x74] ;  /* 0x0000740001027983 */ /* 0x000f220000300800 */
[----:B------:R-:W-:Y:S02]  /*110d0*/  ISETP.GT.AND P2, PT, R0, 0x1, PT ;  /* 0x000000010000780c */ /* 0x000fe40003f44270 */
[----:B------:R-:W-:Y:S02]  /*110e0*/  FSEL R36, R36, -INF , P0 ;  /* 0xff80000024247808 */ /* 0x000fe40000000000 */
[----:B------:R-:W-:Y:S02]  /*110f0*/  FSEL R57, R249, -INF , P2 ;  /* 0xff800000f9397808 */ /* 0x000fe40001000000 */
[C---:B------:R-:W-:Y:S02]  /*11100*/  ISETP.GT.AND P2, PT, R0.reuse, 0x10, PT ;  /* 0x000000100000780c */ /* 0x040fe40003f44270 */
        /* <DEDUP_REMOVED lines=16> */
[----:B------:R-:W-:Y:S02]  /*11210*/  FSEL R55, R55, -INF , P0 ;  /* 0xff80000037377808 */ /* 0x000fe40000000000 */
[C---:B------:R-:W-:Y:S02]  /*11220*/  ISETP.GT.AND P0, PT, R5.reuse, 0x1, PT ;  /* 0x000000010500780c */ /* 0x040fe40003f04270 */
[C---:B------:R-:W-:Y:S02]  /*11230*/  ISETP.GT.AND P2, PT, R5.reuse, RZ, PT ;  /* 0x000000ff0500720c */ /* 0x040fe40003f44270 */
[----:B------:R-:W-:Y:S04]  /*11240*/  ISETP.GT.AND P3, PT, R5, 0x18, PT ;  /* 0x000000180500780c */ /* 0x000fe80003f64270 */
[----:B------:R-:W-:Y:S02]  /*11250*/  FSEL R32, R227, -INF , P3 ;  /* 0xff800000e3207808 */ /* 0x000fe40001800000 */
[----:B------:R-:W-:Y:S04]  /*11260*/  ISETP.GT.AND P3, PT, R5, 0x21, PT ;  /* 0x000000210500780c */ /* 0x000fe80003f64270 */
[----:B------:R-:W-:Y:S02]  /*11270*/  FSEL R29, R207, -INF , P3 ;  /* 0xff800000cf1d7808 */ /* 0x000fe40001800000 */
[----:B------:R-:W-:Y:S02]  /*11280*/  ISETP.GT.AND P3, PT, R5, 0x30, PT ;  /* 0x000000300500780c */ /* 0x000fe40003f64270 */
[----:B--2---:R-:W-:Y:S02]  /*11290*/  FSEL R53, R3, -INF , P1 ;  /* 0xff80000003357808 */ /* 0x004fe40000800000 */
[C---:B------:R-:W-:Y:S01]  /*112a0*/  ISETP.GT.AND P1, PT, R0.reuse, 0x9, PT ;  /* 0x000000090000780c */ /* 0x040fe20003f24270 */
[----:B------:R-:W2:Y:S03]  /*112b0*/  LDL.LU R3, [R1+0x78] ;  /* 0x0000780001037983 */ /* 0x000ea60000300800 */
[----:B------:R-:W-:Y:S02]  /*112c0*/  FSEL R67, R245, -INF , P1 ;  /* 0xff800000f5437808 */ /* 0x000fe40000800000 */
[----:B------:R-:W-:Y:S04]  /*112d0*/  ISETP.GT.AND P1, PT, R0, 0x18, PT ;  /* 0x000000180000780c */ /* 0x000fe80003f24270 */
[----:B------:R-:W-:Y:S02]  /*112e0*/  FSEL R64, R218, -INF , P1 ;  /* 0xff800000da407808 */ /* 0x000fe40000800000 */
[C---:B------:R-:W-:Y:S04]  /*112f0*/  ISETP.GT.AND P1, PT, R0.reuse, 0x21, PT ;  /* 0x000000210000780c */ /* 0x040fe80003f24270 */
[----:B------:R-:W-:Y:S02]  /*11300*/  FSEL R61, R41, -INF , P1 ;  /* 0xff800000293d7808 */ /* 0x000fe40000800000 */
[C---:B------:R-:W-:Y:S04]  /*11310*/  ISETP.GT.AND P1, PT, R0.reuse, 0x30, PT ;  /* 0x000000300000780c */ /* 0x040fe80003f24270 */
[----:B------:R-:W-:Y:S02]  /*11320*/  FSEL R58, R25, -INF , P1 ;  /* 0xff800000193a7808 */ /* 0x000fe40000800000 */
[----:B------:R-:W-:Y:S02]  /*11330*/  ISETP.GT.AND P1, PT, R0, 0x39, PT ;  /* 0x000000390000780c */ /* 0x000fe40003f24270 */
[----:B-----5:R-:W-:Y:S01]  /*11340*/  FSEL R28, R6, -INF , P2 ;  /* 0xff800000061c7808 */ /* 0x020fe20001000000 */
[----:B------:R-:W1:Y:S01]  /*11350*/  SHFL.BFLY PT, R0, R136, 0x2, 0x1f ;  /* 0x0c401f0088007f89 */ /* 0x000e6200000e0000 */
[----:B------:R-:W-:Y:S02]  /*11360*/  FSEL R42, R42, -INF , P1 ;  /* 0xff8000002a2a7808 */ /* 0x000fe40000800000 */
[C---:B------:R-:W-:Y:S02]  /*11370*/  ISETP.GT.AND P1, PT, R5.reuse, 0x8, PT ;  /* 0x000000080500780c */ /* 0x040fe40003f24270 */
[----:B------:R-:W-:Y:S02]  /*11380*/  ISETP.GT.AND P2, PT, R5, 0x9, PT ;  /* 0x000000090500780c */ /* 0x000fe40003f44270 */
[----:B------:R-:W-:Y:S02]  /*11390*/  FSEL R25, R133, -INF , P3 ;  /* 0xff80000085197808 */ /* 0x000fe40001800000 */
[----:B-1----:R-:W-:Y:S05]  /*113a0*/  FMNMX.FTZ R136, R0, R136, !PT ;  /* 0x0000008800887209 */ /* 0x002fea0007810000 */
[----:B------:R-:W1:Y:S01]  /*113b0*/  SHFL.BFLY PT, R0, R136, 0x1, 0x1f ;  /* 0x0c201f0088007f89 */ /* 0x000e6200000e0000 */
[----:B---3--:R-:W-:Y:S02]  /*113c0*/  FSEL R54, R4, -INF , P0 ;  /* 0xff80000004367808 */ /* 0x008fe40000000000 */
[----:B------:R-:W-:Y:S04]  /*113d0*/  ISETP.GT.AND P0, PT, R5, 0x10, PT ;  /* 0x000000100500780c */ /* 0x000fe80003f04270 */
[----:B------:R-:W-:Y:S02]  /*113e0*/  FSEL R35, R231, -INF , P0 ;  /* 0xff800000e7237808 */ /* 0x000fe40000000000 */
[C---:B------:R-:W-:Y:S04]  /*113f0*/  ISETP.GT.AND P0, PT, R5.reuse, 0x19, PT ;  /* 0x000000190500780c */ /* 0x040fe80003f04270 */
[----:B------:R-:W-:Y:S02]  /*11400*/  FSEL R31, R226, -INF , P0 ;  /* 0xff800000e21f7808 */ /* 0x000fe40000000000 */
[----:B------:R-:W-:Y:S02]  /*11410*/  ISETP.GT.AND P0, PT, R5, 0x29, PT ;  /* 0x000000290500780c */ /* 0x000fe40003f04270 */
[----:B-1----:R-:W-:Y:S02]  /*11420*/  FMNMX.FTZ R136, R136, R0, !PT ;  /* 0x0000000088887209 */ /* 0x002fe40007810000 */
[----:B------:R-:W-:Y:S02]  /*11430*/  FSEL R26, R134, -INF , P0 ;  /* 0xff800000861a7808 */ /* 0x000fe40000000000 */
[----:B------:R-:W-:Y:S02]  /*11440*/  FMNMX.FTZ R134, R53, R138, !PT ;  /* 0x0000008a35867209 */ /* 0x000fe40007810000 */
[----:B------:R-:W-:Y:S02]  /*11450*/  ISETP.GT.AND P0, PT, R5, 0x39, PT ;  /* 0x000000390500780c */ /* 0x000fe40003f04270 */
[----:B------:R-:W-:Y:S02]  /*11460*/  FMNMX.FTZ R134, R57, R134, !PT ;  /* 0x0000008639867209 */ /* 0x000fe40007810000 */
[----:B------:R-:W-:Y:S02]  /*11470*/  FSEL R7, R204, -INF , P0 ;  /* 0xff800000cc077808 */ /* 0x000fe40000000000 */
        /* <DEDUP_REMOVED lines=8> */
[----:B------:R-:W-:Y:S02]  /*11500*/  FMNMX.FTZ R134, R60, R134, !PT ;  /* 0x000000863c867209 */ /* 0x000fe40007810000 */
[----:B----4-:R-:W-:Y:S02]  /*11510*/  FSEL R37, R2, -INF , P2 ;  /* 0xff80000002257808 */ /* 0x010fe40001000000 */
[----:B------:R-:W-:Y:S02]  /*11520*/  FMNMX.FTZ R134, R59, R134, !PT ;  /* 0x000000863b867209 */ /* 0x000fe40007810000 */
[C---:B------:R-:W-:Y:S02]  /*11530*/  ISETP.GT.AND P2, PT, R5.reuse, 0x20, PT ;  /* 0x000000200500780c */ /* 0x040fe40003f44270 */
[----:B------:R-:W-:Y:S02]  /*11540*/  FMNMX.FTZ R134, R58, R134, !PT ;  /* 0x000000863a867209 */ /* 0x000fe40007810000 */
[----:B------:R-:W-:Y:S02]  /*11550*/  FSEL R30, R216, -INF , P2 ;  /* 0xff800000d81e7808 */ /* 0x000fe40001000000 */
[----:B------:R-:W-:Y:S02]  /*11560*/  FMNMX.FTZ R134, R56, R134, !PT ;  /* 0x0000008638867209 */ /* 0x000fe40007810000 */
[----:B------:R-:W-:Y:S02]  /*11570*/  ISETP.GT.AND P2, PT, R5, 0x31, PT ;  /* 0x000000310500780c */ /* 0x000fe40003f44270 */
[----:B------:R-:W-:Y:S02]  /*11580*/  FMNMX.FTZ R134, R55, R134, !PT ;  /* 0x0000008637867209 */ /* 0x000fe40007810000 */
[----:B------:R-:W-:Y:S02]  /*11590*/  FSEL R6, R208, -INF , P2 ;  /* 0xff800000d0067808 */ /* 0x000fe40001000000 */
[----:B------:R-:W-:Y:S02]  /*115a0*/  FMNMX.FTZ R134, R42, R134, !PT ;  /* 0x000000862a867209 */ /* 0x000fe40007810000 */
[----:B--2---:R-:W-:Y:S02]  /*115b0*/  FSEL R41, R3, -INF , P1 ;  /* 0xff80000003297808 */ /* 0x004fe40000800000 */
[C---:B------:R-:W-:Y:S04]  /*115c0*/  ISETP.GT.AND P1, PT, R5.reuse, 0x11, PT ;  /* 0x000000110500780c */ /* 0x040fe80003f24270 */
[----:B------:R-:W-:Y:S02]  /*115d0*/  FSEL R33, R230, -INF , P1 ;  /* 0xff800000e6217808 */ /* 0x000fe40000800000 */
[----:B------:R-:W-:Y:S04]  /*115e0*/  ISETP.GT.AND P1, PT, R5, 0x28, PT ;  /* 0x000000280500780c */ /* 0x000fe80003f24270 */
        /* <DEDUP_REMOVED lines=22> */
[----:B-1----:R-:W-:Y:S06]  /*11750*/  FMNMX.FTZ R135, R135, R0, !PT ;  /* 0x0000000087877209 */ /* 0x002fec0007810000 */
        /* <DEDUP_REMOVED lines=23> */
.L_x_2017:
[----:B------:R-:W3:Y:S01]  /*118d0*/  LDL.LU R204, [R1+0xbc] ;  /* 0x0000bc0001cc7983 */ /* 0x000ee20000300800 */
[C---:B------:R-:W-:Y:S01]  /*118e0*/  FSETP.NEU.FTZ.AND P0, PT, R136.reuse, -INF , PT ;  /* 0xff8000008800780b */ /* 0x040fe20003f1d000 */
[----:B------:R-:W-:Y:S01]  /*118f0*/  FMUL.FTZ R2, R136, c[0x0][0x2d0] ;  /* 0x0000b40088027a20 */ /* 0x000fe20000410000 */
[----:B--2---:R-:W-:Y:S01]  /*11900*/  FMNMX.FTZ R133, R0, R4, !PT ;  /* 0x0000000400857209 */ /* 0x004fe20007810000 */
[----:B------:R-:W2:Y:S01]  /*11910*/  LDL.LU R212, [R1+0xb0] ;  /* 0x0000b00001d47983 */ /* 0x000ea20000300800 */
[----:B------:R-:W-:Y:S01]  /*11920*/  FSEL R0, R136, RZ, P0 ;  /* 0x000000ff88007208 */ /* 0x000fe20000000000 */
[----:B------:R-:W-:Y:S01]  /*11930*/  WARPSYNC 0xffffffff ;  /* 0xffffffff00007948 */ /* 0x000fe20003800000 */
[----:B------:R-:W-:Y:S02]  /*11940*/  FSEL R2, R2, RZ, P0 ;  /* 0x000000ff02027208 */ /* 0x000fe40000000000 */
[----:B------:R-:W-:Y:S01]  /*11950*/  FSETP.NEU.FTZ.AND P0, PT, R135, -INF , PT ;  /* 0xff8000008700780b */ /* 0x000fe20003f1d000 */
[----:B------:R-:W-:Y:S02]  /*11960*/  FADD.FTZ R0, -R0, R132 ;  /* 0x0000008400007221 */ /* 0x000fe40000010100 */
[--C-:B------:R-:W-:Y:S02]  /*11970*/  FFMA.FTZ R3, R8, c[0x0][0x2d0], -R2.reuse ;  /* 0x0000b40008037a23 */ /* 0x100fe40000010802 */
[----:B------:R-:W-:Y:S02]  /*11980*/  FMUL.FTZ R0, R0, c[0x0][0x2d0] ;  /* 0x0000b40000007a20 */ /* 0x000fe40000410000 */
[--C-:B------:R-:W-:Y:S02]  /*11990*/  FFMA.FTZ R24, R24, c[0x0][0x2d0], -R2.reuse ;  /* 0x0000b40018187a23 */ /* 0x100fe40000010802 */
[----:B------:R-:W4:Y:S01]  /*119a0*/  MUFU.EX2 R132, R0 ;  /* 0x0000000000847308 */ /* 0x000f220000000800 */
        /* <DEDUP_REMOVED lines=8> */
[--C-:B------:R-:W-:Y:S02]  /*11a30*/  FFMA.FTZ R17, R17, c[0x0][0x2d0], -R2.reuse ;  /* 0x0000b40011117a23 */ /* 0x100fe40000010802 */
[--C-:B------:R-:W-:Y:S02]  /*11a40*/  FFMA.FTZ R16, R16, c[0x0][0x2d0], -R2.reuse ;  /* 0x0000b40010107a23 */ /* 0x100fe40000010802 */
[--C-:B------:R-:W-:Y:S01]  /*11a50*/  FFMA.FTZ R211, R15, c[0x0][0x2d0], -R2.reuse ;  /* 0x0000b4000fd37a23 */ /* 0x100fe20000010802 */
[----:B------:R-:W5:Y:S01]  /*11a60*/  MUFU.EX2 R24, R24 ;  /* 0x0000001800187308 */ /* 0x000f620000000800 */
[--C-:B------:R-:W-:Y:S01]  /*11a70*/  FFMA.FTZ R210, R14, c[0x0][0x2d0], -R2.reuse ;  /* 0x0000b4000ed27a23 */ /* 0x100fe20000010802 */
[----:B------:R-:W-:Y:S01]  /*11a80*/  MOV R15, R17 ;  /* 0x00000011000f7202 */ /* 0x000fe20000000f00 */
[--C-:B------:R-:W-:Y:S01]  /*11a90*/  FFMA.FTZ R207, R12, c[0x0][0x2d0], -R2.reuse ;  /* 0x0000b4000ccf7a23 */ /* 0x100fe20000010802 */
[----:B------:R-:W-:Y:S01]  /*11aa0*/  MOV R13, R211 ;  /* 0x000000d3000d7202 */ /* 0x000fe20000000f00 */
[--C-:B------:R-:W-:Y:S01]  /*11ab0*/  FFMA.FTZ R209, R11, c[0x0][0x2d0], -R2.reuse ;  /* 0x0000b4000bd17a23 */ /* 0x100fe20000010802 */
[----:B------:R-:W-:Y:S01]  /*11ac0*/  MOV R12, R210 ;  /* 0x000000d2000c7202 */ /* 0x000fe20000000f00 */
[----:B------:R-:W-:Y:S01]  /*11ad0*/  FFMA.FTZ R10, R10, c[0x0][0x2d0], -R2 ;  /* 0x0000b4000a0a7a23 */ /* 0x000fe20000010802 */
[----:B------:R-:W-:Y:S01]  /*11ae0*/  MOV R14, R16 ;  /* 0x00000010000e7202 */ /* 0x000fe20000000f00 */
[----:B------:R-:W-:Y:S01]  /*11af0*/  FMUL.FTZ R2, R135, c[0x0][0x2d0] ;  /* 0x0000b40087027a20 */ /* 0x000fe20000410000 */
[----:B------:R-:W-:Y:S04]  /*11b00*/  MUFU.EX2 R23, R23 ;  /* 0x0000001700177308 */ /* 0x000fe80000000800 */
[----:B------:R-:W-:Y:S05]  /*11b10*/  FSEL R2, R2, RZ, P0 ;  /* 0x000000ff02027208 */ /* 0x000fea0000000000 */
[--C-:B-1----:R-:W-:Y:S01]  /*11b20*/  FFMA.FTZ R4, R34, c[0x0][0x2d0], -R2.reuse ;  /* 0x0000b40022047a23 */ /* 0x102fe20000010802 */
[----:B------:R-:W1:Y:S01]  /*11b30*/  MUFU.EX2 R22, R22 ;  /* 0x0000001600167308 */ /* 0x000e620000000800 */
[--C-:B------:R-:W-:Y:S01]  /*11b40*/  FFMA.FTZ R52, R52, c[0x0][0x2d0], -R2.reuse ;  /* 0x0000b40034347a23 */ /* 0x100fe20000010802 */
[----:B------:R-:W-:Y:S01]  /*11b50*/  MOV R34, R208 ;  /* 0x000000d000227202 */ /* 0x000fe20000000f00 */
[--C-:B------:R-:W-:Y:S02]  /*11b60*/  FFMA.FTZ R247, R45, c[0x0][0x2d0], -R2.reuse ;  /* 0x0000b4002df77a23 */ /* 0x100fe40000010802 */
[--C-:B------:R-:W-:Y:S01]  /*11b70*/  FFMA.FTZ R39, R39, c[0x0][0x2d0], -R2.reuse ;  /* 0x0000b40027277a23 */ /* 0x100fe20000010802 */
[----:B------:R-:W2:Y:S01]  /*11b80*/  LDL.LU R45, [R1+0xb4] ;  /* 0x0000b400012d7983 */ /* 0x000ea20000300800 */
[--C-:B------:R-:W-:Y:S02]  /*11b90*/  FFMA.FTZ R38, R38, c[0x0][0x2d0], -R2.reuse ;  /* 0x0000b40026267a23 */ /* 0x100fe40000010802 */
[--C-:B------:R-:W-:Y:S01]  /*11ba0*/  FFMA.FTZ R217, R48, c[0x0][0x2d0], -R2.reuse ;  /* 0x0000b40030d97a23 */ /* 0x100fe20000010802 */
[----:B------:R-:W-:Y:S01]  /*11bb0*/  MUFU.EX2 R4, R4 ;  /* 0x0000000400047308 */ /* 0x000fe20000000800 */
[--C-:B------:R-:W-:Y:S02]  /*11bc0*/  FFMA.FTZ R43, R43, c[0x0][0x2d0], -R2.reuse ;  /* 0x0000b4002b2b7a23 */ /* 0x100fe40000010802 */
[--C-:B------:R-:W-:Y:S01]  /*11bd0*/  FFMA.FTZ R219, R50, c[0x0][0x2d0], -R2.reuse ;  /* 0x0000b40032db7a23 */ /* 0x100fe20000010802 */
[----:B------:R-:W-:Y:S01]  /*11be0*/  MOV R50, R12 ;  /* 0x0000000c00327202 */ /* 0x000fe20000000f00 */
[--C-:B------:R-:W-:Y:S02]  /*11bf0*/  FFMA.FTZ R218, R49, c[0x0][0x2d0], -R2.reuse ;  /* 0x0000b40031da7a23 */ /* 0x100fe40000010802 */
[--C-:B------:R-:W-:Y:S02]  /*11c00*/  FFMA.FTZ R249, R47, c[0x0][0x2d0], -R2.reuse ;  /* 0x0000b4002ff97a23 */ /* 0x100fe40000010802 */
[--C-:B------:R-:W-:Y:S02]  /*11c10*/  FFMA.FTZ R248, R46, c[0x0][0x2d0], -R2.reuse ;  /* 0x0000b4002ef87a23 */ /* 0x100fe40000010802 */
[--C-:B------:R-:W-:Y:S02]  /*11c20*/  FFMA.FTZ R246, R44, c[0x0][0x2d0], -R2.reuse ;  /* 0x0000b4002cf67a23 */ /* 0x100fe40000010802 */
[--C-:B------:R-:W-:Y:S01]  /*11c30*/  FFMA.FTZ R220, R51, c[0x0][0x2d0], -R2.reuse ;  /* 0x0000b40033dc7a23 */ /* 0x100fe20000010802 */
[----:B------:R-:W-:Y:S01]  /*11c40*/  MOV R51, R207 ;  /* 0x000000cf00337202 */ /* 0x000fe20000000f00 */
[----:B------:R-:W-:Y:S10]  /*11c50*/  MUFU.EX2 R249, R249 ;  /* 0x000000f900f97308 */ /* 0x000ff40000000800 */
[----:B------:R-:W-:Y:S10]  /*11c60*/  MUFU.EX2 R220, R220 ;  /* 0x000000dc00dc7308 */ /* 0x000ff40000000800 */
[----:B------:R-:W-:Y:S01]  /*11c70*/  MUFU.EX2 R248, R248 ;  /* 0x000000f800f87308 */ /* 0x000fe20000000800 */
[C---:B----4-:R-:W-:Y:S02]  /*11c80*/  FMUL.FTZ R68, R132.reuse, R68 ;  /* 0x0000004484447220 */ /* 0x050fe40000410000 */
        /* <DEDUP_REMOVED lines=15> */
[----:B---3--:R-:W-:Y:S01]  /*11d80*/  FFMA.FTZ R0, R132, R204, R3 ;  /* 0x000000cc84007223 */ /* 0x008fe20000010003 */
[C---:B-----5:R-:W-:Y:S01]  /*11d90*/  F2FP.BF16.PACK_AB R204, R24.reuse, R3 ;  /* 0x0000000318cc723e */ /* 0x060fe200000010ff */
[----:B------:R-:W-:Y:S02]  /*11da0*/  FFMA.FTZ R3, R9, c[0x0][0x2d0], -R2 ;  /* 0x0000b40009037a23 */ /* 0x000fe40000010802 */
[----:B------:R-:W-:Y:S01]  /*11db0*/  FADD.FTZ R11, R24, R0 ;  /* 0x00000000180b7221 */ /* 0x000fe20000010000 */
[----:B------:R-:W-:Y:S01]  /*11dc0*/  FSEL R0, R135, RZ, P0 ;  /* 0x000000ff87007208 */ /* 0x000fe20000000000 */
[----:B------:R-:W-:Y:S01]  /*11dd0*/  MUFU.EX2 R205, R3 ;  /* 0x0000000300cd7308 */ /* 0x000fe20000000800 */
[--C-:B------:R-:W-:Y:S01]  /*11de0*/  FFMA.FTZ R9, R40, c[0x0][0x2d0], -R2.reuse ;  /* 0x0000b40028097a23 */ /* 0x100fe20000010802 */
[----:B------:R-:W-:Y:S01]  /*11df0*/  FSETP.NEU.FTZ.AND P0, PT, R134, -INF , PT ;  /* 0xff8000008600780b */ /* 0x000fe20003f1d000 */
[----:B------:R-:W-:Y:S01]  /*11e00*/  FFMA.FTZ R40, R36, c[0x0][0x2d0], -R2 ;  /* 0x0000b40024287a23 */ /* 0x000fe20000010802 */
[----:B------:R-:W-:Y:S01]  /*11e10*/  MOV R24, R10 ;  /* 0x0000000a00187202 */ /* 0x000fe20000000f00 */
[----:B------:R-:W-:Y:S01]  /*11e20*/  FADD.FTZ R0, -R0, R137 ;  /* 0x0000008900007221 */ /* 0x000fe20000010100 */
[----:B------:R-:W-:Y:S01]  /*11e30*/  MOV R137, R209 ;  /* 0x000000d100897202 */ /* 0x000fe20000000f00 */
[----:B------:R-:W-:Y:S02]  /*11e40*/  FMUL.FTZ R2, R134, c[0x0][0x2d0] ;  /* 0x0000b40086027a20 */ /* 0x000fe40000410000 */
[----:B------:R-:W-:Y:S01]  /*11e50*/  FMUL.FTZ R0, R0, c[0x0][0x2d0] ;  /* 0x0000b40000007a20 */ /* 0x000fe20000410000 */
[----:B------:R-:W-:Y:S02]  /*11e60*/  MUFU.EX2 R207, R9 ;  /* 0x0000000900cf7308 */ /* 0x000fe40000000800 */
[----:B------:R-:W-:Y:S05]  /*11e70*/  FSEL R2, R2, RZ, P0 ;  /* 0x000000ff02027208 */ /* 0x000fea0000000000 */
[--C-:B------:R-:W-:Y:S01]  /*11e80*/  FFMA.FTZ R215, R64, c[0x0][0x2d0], -R2.reuse ;  /* 0x0000b40040d77a23 */ /* 0x100fe20000010802 */
[----:B------:R-:W-:Y:S01]  /*11e90*/  MOV R64, R137 ;  /* 0x0000008900407202 */ /* 0x000fe20000000f00 */
[--C-:B------:R-:W-:Y:S01]  /*11ea0*/  FFMA.FTZ R21, R56, c[0x0][0x2d0], -R2.reuse ;  /* 0x0000b40038157a23 */ /* 0x100fe20000010802 */
[----:B------:R-:W2:Y:S01]  /*11eb0*/  MUFU.EX2 R3, R0 ;  /* 0x0000000000037308 */ /* 0x000ea20000000800 */
[--C-:B------:R-:W-:Y:S01]  /*11ec0*/  FFMA.FTZ R55, R55, c[0x0][0x2d0], -R2.reuse ;  /* 0x0000b40037377a23 */ /* 0x100fe20000010802 */
[----:B------:R-:W-:Y:S01]  /*11ed0*/  MOV R137, R15 ;  /* 0x0000000f00897202 */ /* 0x000fe20000000f00 */
[--C-:B------:R-:W-:Y:S01]  /*11ee0*/  FFMA.FTZ R17, R206, c[0x0][0x2d0], -R2.reuse ;  /* 0x0000b400ce117a23 */ /* 0x100fe20000010802 */
[----:B-1----:R-:W-:Y:S01]  /*11ef0*/  F2FP.BF16.PACK_AB R206, R22, R23 ;  /* 0x0000001716ce723e */ /* 0x002fe200000010ff */
[--C-:B------:R-:W-:Y:S02]  /*11f00*/  FFMA.FTZ R67, R67, c[0x0][0x2d0], -R2.reuse ;  /* 0x0000b40043437a23 */ /* 0x100fe40000010802 */
[--C-:B------:R-:W-:Y:S01]  /*11f10*/  FFMA.FTZ R214, R66, c[0x0][0x2d0], -R2.reuse ;  /* 0x0000b40042d67a23 */ /* 0x100fe20000010802 */
[----:B------:R-:W-:Y:S01]  /*11f20*/  MOV R66, R24 ;  /* 0x0000001800427202 */ /* 0x000fe20000000f00 */
        /* <DEDUP_REMOVED lines=9> */
[----:B------:R-:W-:Y:S01]  /*11fc0*/  MUFU.EX2 R19, R8 ;  /* 0x0000000800137308 */ /* 0x000fe20000000800 */
[----:B--2---:R-:W-:Y:S01]  /*11fd0*/  FFMA.FTZ R0, R3, R212, R205 ;  /* 0x000000d403007223 */ /* 0x004fe200000100cd */
[----:B------:R-:W-:Y:S01]  /*11fe0*/  F2FP.BF16.PACK_AB R205, R4, R205 ;  /* 0x000000cd04cd723e */ /* 0x000fe200000010ff */
[----:B------:R-:W-:Y:S02]  /*11ff0*/  FFMA.FTZ R44, R58, c[0x0][0x2d0], -R2 ;  /* 0x0000b4003a2c7a23 */ /* 0x000fe40000010802 */
[----:B------:R-:W-:Y:S01]  /*12000*/  FADD.FTZ R18, R4, R0 ;  /* 0x0000000004127221 */ /* 0x000fe20000010000 */
[----:B------:R-:W-:Y:S01]  /*12010*/  FSEL R0, R134, RZ, P0 ;  /* 0x000000ff86007208 */ /* 0x000fe20000000000 */
[----:B------:R-:W-:Y:S01]  /*12020*/  FFMA.FTZ R4, R53, c[0x0][0x2d0], -R2 ;  /* 0x0000b40035047a23 */ /* 0x000fe20000010802 */
[----:B------:R-:W-:Y:S01]  /*12030*/  FSETP.NEU.FTZ.AND P0, PT, R133, -INF , PT ;  /* 0xff8000008500780b */ /* 0x000fe20003f1d000 */
[----:B------:R-:W-:Y:S01]  /*12040*/  FMUL.FTZ R70, R3, R70 ;  /* 0x0000004603467220 */ /* 0x000fe20000410000 */
[----:B------:R-:W-:Y:S01]  /*12050*/  MUFU.EX2 R213, R213 ;  /* 0x000000d500d57308 */ /* 0x000fe20000000800 */
[----:B------:R-:W-:Y:S01]  /*12060*/  FADD.FTZ R0, -R0, R138 ;  /* 0x0000008a00007221 */ /* 0x000fe20000010100 */
[----:B------:R-:W-:Y:S01]  /*12070*/  FSEL R2, R133, RZ, P0 ;  /* 0x000000ff85027208 */ /* 0x000fe20000000000 */
[C---:B------:R-:W-:Y:S01]  /*12080*/  FMUL.FTZ R71, R3.reuse, R71 ;  /* 0x0000004703477220 */ /* 0x040fe20000410000 */
[----:B------:R-:W-:Y:S01]  /*12090*/  MOV R138, R43 ;  /* 0x0000002b008a7202 */ /* 0x000fe20000000f00 */
[----:B------:R-:W-:Y:S02]  /*120a0*/  FMUL.FTZ R0, R0, c[0x0][0x2d0] ;  /* 0x0000b40000007a20 */ /* 0x000fe40000410000 */
[----:B------:R-:W-:Y:S01]  /*120b0*/  FADD.FTZ R2, -R2, R139 ;  /* 0x0000008b02027221 */ /* 0x000fe20000010100 */
[----:B------:R-:W-:Y:S01]  /*120c0*/  MOV R139, R44 ;  /* 0x0000002c008b7202 */ /* 0x000fe20000000f00 */
[C---:B------:R-:W-:Y:S01]  /*120d0*/  FMUL.FTZ R82, R3.reuse, R82 ;  /* 0x0000005203527220 */ /* 0x040fe20000410000 */
[----:B------:R1:W-:Y:S01]  /*120e0*/  MUFU.EX2 R20, R4 ;  /* 0x0000000400147308 */ /* 0x0003e20000000800 */
[----:B------:R-:W-:Y:S02]  /*120f0*/  FMUL.FTZ R2, R2, c[0x0][0x2d0] ;  /* 0x0000b40002027a20 */ /* 0x000fe40000410000 */
[C---:B------:R-:W-:Y:S02]  /*12100*/  FMUL.FTZ R83, R3.reuse, R83 ;  /* 0x0000005303537220 */ /* 0x040fe40000410000 */
        /* <DEDUP_REMOVED lines=9> */
[----:B------:R-:W3:Y:S01]  /*121a0*/  MUFU.EX2 R2, R2 ;  /* 0x0000000200027308 */ /* 0x000ee20000000800 */
[C---:B------:R-:W-:Y:S02]  /*121b0*/  FMUL.FTZ R118, R3.reuse, R118 ;  /* 0x0000007603767220 */ /* 0x040fe40000410000 */
[----:B------:R-:W-:Y:S02]  /*121c0*/  FMUL.FTZ R119, R3, R119 ;  /* 0x0000007703777220 */ /* 0x000fe40000410000 */
[----:B-1----:R-:W-:Y:S02]  /*121d0*/  FMUL.FTZ R4, R133, c[0x0][0x2d0] ;  /* 0x0000b40085047a20 */ /* 0x002fe40000410000 */
[C---:B------:R-:W-:Y:S02]  /*121e0*/  FMUL.FTZ R130, R3.reuse, R130 ;  /* 0x0000008203827220 */ /* 0x040fe40000410000 */
[----:B------:R-:W-:Y:S01]  /*121f0*/  FMUL.FTZ R131, R3, R131 ;  /* 0x0000008303837220 */ /* 0x000fe20000410000 */
[----:B------:R-:W-:Y:S01]  /*12200*/  FSEL R4, R4, RZ, P0 ;  /* 0x000000ff04047208 */ /* 0x000fe20000000000 */
[----:B------:R-:W-:Y:S01]  /*12210*/  MUFU.EX2 R230, R230 ;  /* 0x000000e600e67308 */ /* 0x000fe20000000800 */
[----:B--2---:R-:W-:Y:S01]  /*12220*/  FMUL.FTZ R56, R0, R144 ;  /* 0x0000009000387220 */ /* 0x004fe20000410000 */
[----:B------:R-:W-:Y:S02]  /*12230*/  F2FP.BF16.PACK_AB R144, R19, R20 ;  /* 0x000000141390723e */ /* 0x000fe400000010ff */
[--C-:B------:R-:W-:Y:S02]  /*12240*/  FFMA.FTZ R48, R5, c[0x0][0x2d0], -R4.reuse ;  /* 0x0000b40005307a23 */ /* 0x100fe40000010804 */
[----:B------:R-:W2:Y:S01]  /*12250*/  LDL.LU R5, [R1+0xb8] ;  /* 0x0000b80001057983 */ /* 0x000ea20000300800 */
[--C-:B------:R-:W-:Y:S01]  /*12260*/  FFMA.FTZ R212, R35, c[0x0][0x2d0], -R4.reuse ;  /* 0x0000b40023d47a23 */ /* 0x100fe20000010804 */
[----:B------:R-:W-:Y:S01]  /*12270*/  MOV R35, R51 ;  /* 0x0000003300237202 */ /* 0x000fe20000000f00 */
[--C-:B------:R-:W-:Y:S01]  /*12280*/  FFMA.FTZ R211, R33, c[0x0][0x2d0], -R4.reuse ;  /* 0x0000b40021d37a23 */ /* 0x100fe20000010804 */
[----:B------:R-:W-:Y:S01]  /*12290*/  MOV R33, R40 ;  /* 0x0000002800217202 */ /* 0x000fe20000000f00 */
[--C-:B------:R-:W-:Y:S01]  /*122a0*/  FFMA.FTZ R210, R32, c[0x0][0x2d0], -R4.reuse ;  /* 0x0000b40020d27a23 */ /* 0x100fe20000010804 */
[----:B------:R-:W-:Y:S01]  /*122b0*/  MOV R32, R34 ;  /* 0x0000002200207202 */ /* 0x000fe20000000f00 */
[--C-:B------:R-:W-:Y:S01]  /*122c0*/  FFMA.FTZ R49, R6, c[0x0][0x2d0], -R4.reuse ;  /* 0x0000b40006317a23 */ /* 0x100fe20000010804 */
[----:B------:R-:W-:Y:S01]  /*122d0*/  MOV R51, R13 ;  /* 0x0000000d00337202 */ /* 0x000fe20000000f00 */
[----:B------:R-:W-:Y:S01]  /*122e0*/  FADD.FTZ R6, R23, R11 ;  /* 0x0000000b17067221 */ /* 0x000fe20000010000 */
[----:B------:R-:W-:Y:S01]  /*122f0*/  MOV R34, R14 ;  /* 0x0000000e00227202 */ /* 0x000fe20000000f00 */
[--C-:B------:R-:W-:Y:S01]  /*12300*/  FFMA.FTZ R54, R54, c[0x0][0x2d0], -R4.reuse ;  /* 0x0000b40036367a23 */ /* 0x100fe20000010804 */
[----:B------:R-:W-:Y:S01]  /*12310*/  MUFU.EX2 R212, R212 ;  /* 0x000000d400d47308 */ /* 0x000fe20000000800 */
[--C-:B------:R-:W-:Y:S02]  /*12320*/  FFMA.FTZ R37, R37, c[0x0][0x2d0], -R4.reuse ;  /* 0x0000b40025257a23 */ /* 0x100fe40000010804 */
[--C-:B------:R-:W-:Y:S02]  /*12330*/  FFMA.FTZ R53, R25, c[0x0][0x2d0], -R4.reuse ;  /* 0x0000b40019357a23 */ /* 0x100fe40000010804 */
[----:B------:R-:W-:Y:S02]  /*12340*/  FFMA.FTZ R36, R7, c[0x0][0x2d0], -R4 ;  /* 0x0000b40007247a23 */ /* 0x000fe40000010804 */
[----:B------:R-:W-:Y:S02]  /*12350*/  FADD.FTZ R208, R22, R6 ;  /* 0x0000000616d07221 */ /* 0x000fe40000010000 */
[--C-:B------:R-:W-:Y:S01]  /*12360*/  FFMA.FTZ R10, R28, c[0x0][0x2d0], -R4.reuse ;  /* 0x0000b4001c0a7a23 */ /* 0x100fe20000010804 */
[----:B------:R-:W-:Y:S01]  /*12370*/  MUFU.EX2 R211, R211 ;  /* 0x000000d300d37308 */ /* 0x000fe20000000800 */
[--C-:B------:R-:W-:Y:S02]  /*12380*/  FFMA.FTZ R16, R41, c[0x0][0x2d0], -R4.reuse ;  /* 0x0000b40029107a23 */ /* 0x100fe40000010804 */
[--C-:B------:R-:W-:Y:S02]  /*12390*/  FFMA.FTZ R209, R31, c[0x0][0x2d0], -R4.reuse ;  /* 0x0000b4001fd17a23 */ /* 0x100fe40000010804 */
[--C-:B------:R-:W-:Y:S02]  /*123a0*/  FFMA.FTZ R225, R30, c[0x0][0x2d0], -R4.reuse ;  /* 0x0000b4001ee17a23 */ /* 0x100fe40000010804 */
[--C-:B------:R-:W-:Y:S02]  /*123b0*/  FFMA.FTZ R229, R29, c[0x0][0x2d0], -R4.reuse ;  /* 0x0000b4001de57a23 */ /* 0x100fe40000010804 */
[--C-:B------:R-:W-:Y:S02]  /*123c0*/  FFMA.FTZ R231, R27, c[0x0][0x2d0], -R4.reuse ;  /* 0x0000b4001be77a23 */ /* 0x100fe40000010804 */
[----:B------:R-:W-:Y:S02]  /*123d0*/  FFMA.FTZ R245, R26, c[0x0][0x2d0], -R4 ;  /* 0x0000b4001af57a23 */ /* 0x000fe40000010804 */
[C---:B------:R-:W-:Y:S01]  /*123e0*/  FFMA.FTZ R4, R0.reuse, R45, R20 ;  /* 0x0000002d00047223 */ /* 0x040fe20000010014 */
[----:B------:R-:W-:Y:S01]  /*123f0*/  MUFU.EX2 R229, R229 ;  /* 0x000000e500e57308 */ /* 0x000fe20000000800 */
[C---:B------:R-:W-:Y:S01]  /*12400*/  FMUL.FTZ R8, R0.reuse, R184 ;  /* 0x000000b800087220 */ /* 0x040fe20000410000 */
[----:B------:R-:W-:Y:S01]  /*12410*/  MOV R184, R32 ;  /* 0x0000002000b87202 */ /* 0x000fe20000000f00 */
[----:B------:R-:W-:Y:S01]  /*12420*/  FMUL.FTZ R57, R0, R145 ;  /* 0x0000009100397220 */ /* 0x000fe20000410000 */
[----:B------:R-:W-:Y:S01]  /*12430*/  MOV R32, R33 ;  /* 0x0000002100207202 */ /* 0x000fe20000000f00 */
[----:B---3--:R-:W-:Y:S01]  /*12440*/  FMUL.FTZ R26, R2, R170 ;  /* 0x000000aa021a7220 */ /* 0x008fe20000410000 */
[----:B------:R-:W-:Y:S01]  /*12450*/  MOV R33, R35 ;  /* 0x0000002300217202 */ /* 0x000fe20000000f00 */
[----:B------:R-:W-:Y:S01]  /*12460*/  FMUL.FTZ R44, R0, R172 ;  /* 0x000000ac002c7220 */ /* 0x000fe20000410000 */
[----:B------:R-:W-:Y:S01]  /*12470*/  MOV R35, R139 ;  /* 0x0000008b00237202 */ /* 0x000fe20000000f00 */
[----:B------:R-:W-:Y:S01]  /*12480*/  FMUL.FTZ R63, R2, R159 ;  /* 0x0000009f023f7220 */ /* 0x000fe20000410000 */
[----:B------:R-:W-:Y:S01]  /*12490*/  MOV R139, R21 ;  /* 0x00000015008b7202 */ /* 0x000fe20000000f00 */
[----:B------:R-:W1:Y:S01]  /*124a0*/  MUFU.EX2 R170, R52 ;  /* 0x0000003400aa7308 */ /* 0x000e620000000800 */
[----:B------:R-:W3:Y:S01]  /*124b0*/  LDSM.16.MT88.4 R20, [R233+0x100] ;  /* 0x00010000e914783b */ /* 0x000ee20000004200 */
[C---:B------:R-:W-:Y:S02]  /*124c0*/  FMUL.FTZ R24, R0.reuse, R168 ;  /* 0x000000a800187220 */ /* 0x040fe40000410000 */
[C---:B------:R-:W-:Y:S02]  /*124d0*/  FMUL.FTZ R25, R0.reuse, R169 ;  /* 0x000000a900197220 */ /* 0x040fe40000410000 */
[C---:B------:R-:W-:Y:S02]  /*124e0*/  FMUL.FTZ R45, R0.reuse, R173 ;  /* 0x000000ad002d7220 */ /* 0x040fe40000410000 */
[C---:B------:R-:W-:Y:S02]  /*124f0*/  FMUL.FTZ R60, R0.reuse, R156 ;  /* 0x0000009c003c7220 */ /* 0x040fe40000410000 */
[----:B------:R4:W-:Y:S01]  /*12500*/  MUFU.EX2 R145, R10 ;  /* 0x0000000a00917308 */ /* 0x0009e20000000800 */
[----:B------:R-:W-:Y:S02]  /*12510*/  FMUL.FTZ R61, R0, R157 ;  /* 0x0000009d003d7220 */ /* 0x000fe40000410000 */
[----:B------:R-:W-:Y:S02]  /*12520*/  FADD.FTZ R157, R207, R18 ;  /* 0x00000012cf9d7221 */ /* 0x000fe40000010000 */
[----:B------:R-:W-:Y:S02]  /*12530*/  FMUL.FTZ R62, R2, R158 ;  /* 0x0000009e023e7220 */ /* 0x000fe40000410000 */
[----:B------:R-:W-:Y:S02]  /*12540*/  FADD.FTZ R158, R19, R4 ;  /* 0x00000004139e7221 */ /* 0x000fe40000010000 */
[----:B------:R-:W-:Y:S01]  /*12550*/  FMUL.FTZ R4, R132, R200 ;  /* 0x000000c884047220 */ /* 0x000fe20000410000 */
[----:B------:R-:W-:Y:S01]  /*12560*/  MUFU.EX2 R172, R37 ;  /* 0x0000002500ac7308 */ /* 0x000fe20000000800 */
[C---:B------:R-:W-:Y:S01]  /*12570*/  FMUL.FTZ R6, R3.reuse, R202 ;  /* 0x000000ca03067220 */ /* 0x040fe20000410000 */
[----:B------:R-:W-:Y:S01]  /*12580*/  MOV R202, R39 ;  /* 0x0000002700ca7202 */ /* 0x000fe20000000f00 */
[C---:B------:R-:W-:Y:S01]  /*12590*/  FMUL.FTZ R7, R3.reuse, R203 ;  /* 0x000000cb03077220 */ /* 0x040fe20000410000 */
[----:B-1----:R-:W-:Y:S01]  /*125a0*/  F2FP.BF16.PACK_AB R207, R170, R207 ;  /* 0x000000cfaacf723e */ /* 0x002fe200000010ff */
[----:B------:R-:W-:Y:S01]  /*125b0*/  FMUL.FTZ R9, R0, R185 ;  /* 0x000000b900097220 */ /* 0x000fe20000410000 */
[----:B------:R-:W-:Y:S01]  /*125c0*/  MOV R185, R36 ;  /* 0x0000002400b97202 */ /* 0x000fe20000000f00 */
[C---:B------:R-:W-:Y:S01]  /*125d0*/  FMUL.FTZ R58, R2.reuse, R146 ;  /* 0x00000092023a7220 */ /* 0x040fe20000410000 */
[----:B------:R-:W-:Y:S01]  /*125e0*/  MOV R200, R32 ;  /* 0x0000002000c87202 */ /* 0x000fe20000000f00 */
[C---:B------:R-:W-:Y:S01]  /*125f0*/  FMUL.FTZ R59, R2.reuse, R147 ;  /* 0x00000093023b7220 */ /* 0x040fe20000410000 */
[----:B------:R1:W-:Y:S01]  /*12600*/  MUFU.EX2 R159, R54 ;  /* 0x00000036009f7308 */ /* 0x0003e20000000800 */
[C---:B------:R-:W-:Y:S01]  /*12610*/  FMUL.FTZ R11, R2.reuse, R187 ;  /* 0x000000bb020b7220 */ /* 0x040fe20000410000 */
[----:B------:R-:W-:Y:S01]  /*12620*/  MOV R187, R65 ;  /* 0x0000004100bb7202 */ /* 0x000fe20000000f00 */
[C---:B------:R-:W-:Y:S01]  /*12630*/  FMUL.FTZ R14, R2.reuse, R198 ;  /* 0x000000c6020e7220 */ /* 0x040fe20000410000 */
[----:B------:R-:W-:Y:S01]  /*12640*/  MOV R198, R55 ;  /* 0x0000003700c67202 */ /* 0x000fe20000000f00 */
[----:B----4-:R-:W-:Y:S01]  /*12650*/  FMUL.FTZ R10, R2, R186 ;  /* 0x000000ba020a7220 */ /* 0x010fe20000410000 */
[----:B------:R-:W-:Y:S01]  /*12660*/  MOV R186, R53 ;  /* 0x0000003500ba7202 */ /* 0x000fe20000000f00 */
[C---:B------:R-:W-:Y:S01]  /*12670*/  FMUL.FTZ R12, R0.reuse, R196 ;  /* 0x000000c4000c7220 */ /* 0x040fe20000410000 */
[----:B------:R-:W-:Y:S01]  /*12680*/  MOV R196, R48 ;  /* 0x0000003000c47202 */ /* 0x000fe20000000f00 */
[----:B------:R-:W-:Y:S01]  /*12690*/  FMUL.FTZ R13, R0, R197 ;  /* 0x000000c5000d7220 */ /* 0x000fe20000410000 */
[----:B------:R4:W-:Y:S01]  /*126a0*/  MUFU.EX2 R169, R17 ;  /* 0x0000001100a97308 */ /* 0x0009e20000000800 */
        /* <DEDUP_REMOVED lines=9> */
[----:B------:R-:W5:Y:S01]  /*12740*/  MUFU.EX2 R173, R67 ;  /* 0x0000004300ad7308 */ /* 0x000f620000000800 */
[----:B------:R-:W-:Y:S01]  /*12750*/  FMUL.FTZ R29, R0, R189 ;  /* 0x000000bd001d7220 */ /* 0x000fe20000410000 */
[----:B------:R-:W-:Y:S01]  /*12760*/  MOV R203, R138 ;  /* 0x0000008a00cb7202 */ /* 0x000fe20000000f00 */
[C---:B------:R-:W-:Y:S01]  /*12770*/  FMUL.FTZ R30, R2.reuse, R190 ;  /* 0x000000be021e7220 */ /* 0x040fe20000410000 */
[----:B-1----:R-:W-:Y:S01]  /*12780*/  LDSM.16.MT88.4 R52, [R236+0x100] ;  /* 0x00010000ec34783b */ /* 0x002fe20000004200 */
[----:B------:R-:W-:Y:S01]  /*12790*/  FMUL.FTZ R31, R2, R191 ;  /* 0x000000bf021f7220 */ /* 0x000fe20000410000 */
[----:B------:R-:W-:Y:S01]  /*127a0*/  MOV R191, R35 ;  /* 0x0000002300bf7202 */ /* 0x000fe20000000f00 */
[----:B------:R-:W-:Y:S02]  /*127b0*/  FMUL.FTZ R35, R3, R163 ;  /* 0x000000a303237220 */ /* 0x000fe40000410000 */
[C---:B------:R-:W-:Y:S01]  /*127c0*/  FMUL.FTZ R32, R132.reuse, R160 ;  /* 0x000000a084207220 */ /* 0x040fe20000410000 */
[----:B------:R-:W1:Y:S01]  /*127d0*/  MUFU.EX2 R168, R16 ;  /* 0x0000001000a87308 */ /* 0x000e620000000800 */
[C---:B------:R-:W-:Y:S02]  /*127e0*/  FMUL.FTZ R33, R132.reuse, R161 ;  /* 0x000000a184217220 */ /* 0x040fe40000410000 */
[C---:B------:R-:W-:Y:S02]  /*127f0*/  FMUL.FTZ R48, R132.reuse, R148 ;  /* 0x0000009484307220 */ /* 0x040fe40000410000 */
[C---:B----4-:R-:W-:Y:S01]  /*12800*/  FMUL.FTZ R17, R132.reuse, R177 ;  /* 0x000000b184117220 */ /* 0x050fe20000410000 */
[----:B------:R-:W-:Y:S01]  /*12810*/  MOV R177, R64 ;  /* 0x0000004000b17202 */ /* 0x000fe20000000f00 */
[----:B------:R-:W-:Y:S02]  /*12820*/  FMUL.FTZ R49, R132, R149 ;  /* 0x0000009584317220 */ /* 0x000fe40000410000 */
[C---:B------:R-:W-:Y:S01]  /*12830*/  FMUL.FTZ R40, R0.reuse, R152 ;  /* 0x0000009800287220 */ /* 0x040fe20000410000 */
[----:B------:R-:W-:Y:S01]  /*12840*/  MUFU.EX2 R184, R218 ;  /* 0x000000da00b87308 */ /* 0x000fe20000000800 */
[----:B------:R-:W-:Y:S02]  /*12850*/  FMUL.FTZ R41, R0, R153 ;  /* 0x0000009900297220 */ /* 0x000fe40000410000 */
[C---:B------:R-:W-:Y:S01]  /*12860*/  FMUL.FTZ R42, R2.reuse, R154 ;  /* 0x0000009a022a7220 */ /* 0x040fe20000410000 */
[----:B-----5:R-:W-:Y:S01]  /*12870*/  F2FP.BF16.PACK_AB R146, R173, R169 ;  /* 0x000000a9ad92723e */ /* 0x020fe200000010ff */
[C---:B------:R-:W-:Y:S02]  /*12880*/  FMUL.FTZ R43, R2.reuse, R155 ;  /* 0x0000009b022b7220 */ /* 0x040fe40000410000 */
[C---:B------:R-:W-:Y:S01]  /*12890*/  FMUL.FTZ R46, R2.reuse, R174 ;  /* 0x000000ae022e7220 */ /* 0x040fe20000410000 */
[----:B------:R-:W-:Y:S01]  /*128a0*/  LDSM.16.MT88.4 R152, [R234+0x900] ;  /* 0x00090000ea98783b */ /* 0x000fe20000004200 */
[----:B------:R-:W-:Y:S01]  /*128b0*/  FMUL.FTZ R47, R2, R175 ;  /* 0x000000af022f7220 */ /* 0x000fe20000410000 */
[----:B------:R-:W-:Y:S01]  /*128c0*/  MUFU.EX2 R139, R222 ;  /* 0x000000de008b7308 */ /* 0x000fe20000000800 */
[C---:B------:R-:W-:Y:S02]  /*128d0*/  FMUL.FTZ R64, R132.reuse, R140 ;  /* 0x0000008c84407220 */ /* 0x040fe40000410000 */
[----:B------:R-:W-:Y:S01]  /*128e0*/  FMUL.FTZ R65, R132, R141 ;  /* 0x0000008d84417220 */ /* 0x000fe20000410000 */
[----:B-1----:R-:W-:Y:S01]  /*128f0*/  F2FP.BF16.PACK_AB R147, R172, R168 ;  /* 0x000000a8ac93723e */ /* 0x002fe200000010ff */
[----:B------:R-:W-:Y:S01]  /*12900*/  FMUL.FTZ R16, R132, R176 ;  /* 0x000000b084107220 */ /* 0x000fe20000410000 */
[----:B------:R-:W-:Y:S01]  /*12910*/  MOV R176, R66 ;  /* 0x0000004200b07202 */ /* 0x000fe20000000f00 */
[C---:B------:R-:W-:Y:S02]  /*12920*/  FMUL.FTZ R66, R3.reuse, R142 ;  /* 0x0000008e03427220 */ /* 0x040fe40000410000 */
[----:B------:R-:W-:Y:S01]  /*12930*/  FMUL.FTZ R67, R3, R143 ;  /* 0x0000008f03437220 */ /* 0x000fe20000410000 */
[----:B------:R-:W-:Y:S01]  /*12940*/  MUFU.EX2 R138, R221 ;  /* 0x000000dd008a7308 */ /* 0x000fe20000000800 */
[----:B------:R-:W-:Y:S01]  /*12950*/  LDSM.16.MT88.4 R140, [R233+0x2100] ;  /* 0x00210000e98c783b */ /* 0x000fe20000004200 */
        /* <DEDUP_REMOVED lines=8> */
[----:B------:R-:W-:Y:S02]  /*129e0*/  FMUL.FTZ R79, R2, R79 ;  /* 0x0000004f024f7220 */ /* 0x000fe40000410000 */
[C---:B------:R-:W-:Y:S02]  /*129f0*/  FMUL.FTZ R88, R0.reuse, R88 ;  /* 0x0000005800587220 */ /* 0x040fe40000410000 */
        /* <DEDUP_REMOVED lines=27> */
[----:B------:R-:W-:Y:S07]  /*12bb0*/  FMUL.FTZ R125, R0, R125 ;  /* 0x0000007d007d7220 */ /* 0x000fee0000410000 */
[----:B------:R-:W-:Y:S10]  /*12bc0*/  MUFU.EX2 R222, R199 ;  /* 0x000000c700de7308 */ /* 0x000ff40000000800 */
[----:B------:R-:W-:Y:S10]  /*12bd0*/  MUFU.EX2 R221, R198 ;  /* 0x000000c600dd7308 */ /* 0x000ff40000000800 */
[----:B------:R-:W-:Y:S10]  /*12be0*/  MUFU.EX2 R218, R186 ;  /* 0x000000ba00da7308 */ /* 0x000ff40000000800 */
[----:B------:R-:W1:Y:S10]  /*12bf0*/  MUFU.EX2 R219, R197 ;  /* 0x000000c500db7308 */ /* 0x000e740000000800 */
[----:B------:R-:W-:Y:S10]  /*12c00*/  MUFU.EX2 R217, R196 ;  /* 0x000000c400d97308 */ /* 0x000ff40000000800 */
[----:B------:R-:W-:Y:S01]  /*12c10*/  MUFU.EX2 R216, R185 ;  /* 0x000000b900d87308 */ /* 0x000fe20000000800 */
[----:B-1----:R-:W-:Y:S09]  /*12c20*/  F2FP.BF16.PACK_AB R209, R219, R218 ;  /* 0x000000dadbd1723e */ /* 0x002ff200000010ff */
[----:B------:R-:W-:Y:S10]  /*12c30*/  MUFU.EX2 R231, R231 ;  /* 0x000000e700e77308 */ /* 0x000ff40000000800 */
[----:B------:R-:W-:Y:S01]  /*12c40*/  MUFU.EX2 R245, R245 ;  /* 0x000000f500f57308 */ /* 0x000fe20000000800 */
[----:B--2---:R-:W-:Y:S01]  /*12c50*/  FFMA.FTZ R156, R2, R5, R145 ;  /* 0x00000005029c7223 */ /* 0x004fe20000010091 */
[----:B------:R-:W-:Y:S01]  /*12c60*/  F2FP.BF16.PACK_AB R145, R159, R145 ;  /* 0x000000919f91723e */ /* 0x000fe200000010ff */
[C---:B------:R-:W-:Y:S01]  /*12c70*/  FMUL.FTZ R5, R132.reuse, R201 ;  /* 0x000000c984057220 */ /* 0x040fe20000410000 */
[----:B------:R-:W-:Y:S06]  /*12c80*/  MOV R201, R38 ;  /* 0x0000002600c97202 */ /* 0x000fec0000000f00 */
[----:B------:R-:W-:Y:S01]  /*12c90*/  MUFU.EX2 R2, R223 ;  /* 0x000000df00027308 */ /* 0x000fe20000000800 */
[----:B------:R-:W1:Y:S01]  /*12ca0*/  LDSM.16.MT88.4 R36, [R234+0x100] ;  /* 0x00010000ea24783b */ /* 0x000e620000004200 */
[-C--:B---3--:R-:W-:Y:S08]  /*12cb0*/  HMMA.16816.F32.BF16 R4, R204, R20.reuse, R4 ;  /* 0x00000014cc04723c */ /* 0x088ff00000041804 */
[----:B------:R-:W-:Y:S01]  /*12cc0*/  MUFU.EX2 R223, R191 ;  /* 0x000000bf00df7308 */ /* 0x000fe20000000800 */
[C---:B------:R-:W-:Y:S07]  /*12cd0*/  HMMA.16816.F32.BF16 R8, R144.reuse, R20, R8 ;  /* 0x000000149008723c */ /* 0x040fee0000041808 */
[C---:B------:R-:W-:Y:S01]  /*12ce0*/  FMUL.FTZ R20, R132.reuse, R192 ;  /* 0x000000c084147220 */ /* 0x040fe20000410000 */
[-C--:B------:R-:W-:Y:S04]  /*12cf0*/  HMMA.16816.F32.BF16 R12, R144, R22.reuse, R12 ;  /* 0x00000016900c723c */ /* 0x080fe8000004180c */
[C---:B------:R-:W-:Y:S01]  /*12d00*/  FMUL.FTZ R21, R132.reuse, R193 ;  /* 0x000000c184157220 */ /* 0x040fe20000410000 */
[----:B------:R-:W-:Y:S01]  /*12d10*/  MOV R192, R50 ;  /* 0x0000003200c07202 */ /* 0x000fe20000000f00 */
[C---:B------:R-:W-:Y:S01]  /*12d20*/  FMUL.FTZ R50, R3.reuse, R150 ;  /* 0x0000009603327220 */ /* 0x040fe20000410000 */
[----:B------:R-:W-:Y:S01]  /*12d30*/  MOV R193, R51 ;  /* 0x0000003300c17202 */ /* 0x000fe20000000f00 */
[C---:B------:R-:W-:Y:S01]  /*12d40*/  HMMA.16816.F32.BF16 R16, R204.reuse, R22, R16 ;  /* 0x00000016cc10723c */ /* 0x040fe20000041810 */
[----:B------:R-:W-:Y:S03]  /*12d50*/  MUFU.EX2 R160, R192 ;  /* 0x000000c000a07308 */ /* 0x000fe60000000800 */
[C---:B------:R-:W-:Y:S02]  /*12d60*/  FMUL.FTZ R51, R3.reuse, R151 ;  /* 0x0000009703337220 */ /* 0x040fe40000410000 */
[----:B------:R-:W2:Y:S01]  /*12d70*/  LDSM.16.MT88.4 R148, [R235+0x100] ;  /* 0x00010000eb94783b */ /* 0x000ea20000004200 */
[C---:B------:R-:W-:Y:S01]  /*12d80*/  FMUL.FTZ R22, R3.reuse, R194 ;  /* 0x000000c203167220 */ /* 0x040fe20000410000 */
[----:B------:R-:W-:Y:S01]  /*12d90*/  MOV R194, R34 ;  /* 0x0000002200c27202 */ /* 0x000fe20000000f00 */
[C---:B------:R-:W-:Y:S02]  /*12da0*/  FMUL.FTZ R23, R3.reuse, R195 ;  /* 0x000000c303177220 */ /* 0x040fe40000410000 */
[----:B------:R-:W-:Y:S01]  /*12db0*/  MUFU.EX2 R161, R193 ;  /* 0x000000c100a17308 */ /* 0x000fe20000000800 */
[----:B------:R-:W-:Y:S01]  /*12dc0*/  FMUL.FTZ R34, R3, R162 ;  /* 0x000000a203227220 */ /* 0x000fe20000410000 */
[----:B------:R-:W-:Y:S03]  /*12dd0*/  MOV R195, R137 ;  /* 0x0000008900c37202 */ /* 0x000fe60000000f00 */
[-C--:B-1----:R-:W-:Y:S05]  /*12de0*/  HMMA.16816.F32.BF16 R20, R204, R36.reuse, R20 ;  /* 0x00000024cc14723c */ /* 0x082fea0000041814 */
[----:B------:R-:W1:Y:S03]  /*12df0*/  MUFU.EX2 R137, R224 ;  /* 0x000000e000897308 */ /* 0x000e660000000800 */
[C---:B------:R-:W-:Y:S07]  /*12e00*/  HMMA.16816.F32.BF16 R24, R144.reuse, R36, R24 ;  /* 0x000000249018723c */ /* 0x040fee0000041818 */
[C---:B------:R-:W-:Y:S01]  /*12e10*/  FMUL.FTZ R36, R132.reuse, R180 ;  /* 0x000000b484247220 */ /* 0x040fe20000410000 */
[-C--:B------:R-:W-:Y:S01]  /*12e20*/  HMMA.16816.F32.BF16 R28, R144, R38.reuse, R28 ;  /* 0x00000026901c723c */ /* 0x080fe2000004181c */
[----:B------:R-:W-:Y:S03]  /*12e30*/  MUFU.EX2 R224, R200 ;  /* 0x000000c800e07308 */ /* 0x000fe60000000800 */
[----:B------:R-:W-:Y:S04]  /*12e40*/  FMUL.FTZ R37, R132, R181 ;  /* 0x000000b584257220 */ /* 0x000fe80000410000 */
[C---:B------:R-:W-:Y:S04]  /*12e50*/  HMMA.16816.F32.BF16 R32, R204.reuse, R38, R32 ;  /* 0x00000026cc20723c */ /* 0x040fe80000041820 */
[----:B-1----:R-:W-:Y:S01]  /*12e60*/  FADD.FTZ R0, R137, R208 ;  /* 0x000000d089007221 */ /* 0x002fe20000010000 */
[----:B------:R-:W-:Y:S02]  /*12e70*/  F2FP.BF16.PACK_AB R208, R222, R223 ;  /* 0x000000dfded0723e */ /* 0x000fe400000010ff */
[C---:B------:R-:W-:Y:S02]  /*12e80*/  FMUL.FTZ R38, R3.reuse, R182 ;  /* 0x000000b603267220 */ /* 0x040fe40000410000 */
[----:B------:R-:W-:Y:S03]  /*12e90*/  FMUL.FTZ R39, R3, R183 ;  /* 0x000000b703277220 */ /* 0x000fe60000410000 */
[----:B------:R-:W-:Y:S04]  /*12ea0*/  FADD.FTZ R0, R2, R0 ;  /* 0x0000000002007221 */ /* 0x000fe80000010000 */
[-C--:B------:R-:W-:Y:S03]  /*12eb0*/  HMMA.16816.F32.BF16 R36, R204, R52.reuse, R36 ;  /* 0x00000034cc24723c */ /* 0x080fe60000041824 */
[----:B------:R-:W-:Y:S05]  /*12ec0*/  FADD.FTZ R0, R139, R0 ;  /* 0x000000008b007221 */ /* 0x000fea0000010000 */
[C---:B------:R-:W-:Y:S07]  /*12ed0*/  HMMA.16816.F32.BF16 R40, R144.reuse, R52, R40 ;  /* 0x000000349028723c */ /* 0x040fee0000041828 */
[C---:B------:R-:W-:Y:S01]  /*12ee0*/  FMUL.FTZ R52, R132.reuse, R164 ;  /* 0x000000a484347220 */ /* 0x040fe20000410000 */
[-C--:B------:R-:W-:Y:S04]  /*12ef0*/  HMMA.16816.F32.BF16 R44, R144, R54.reuse, R44 ;  /* 0x00000036902c723c */ /* 0x080fe8000004182c */
[----:B------:R-:W-:Y:S02]  /*12f00*/  FMUL.FTZ R53, R132, R165 ;  /* 0x000000a584357220 */ /* 0x000fe40000410000 */
[----:B------:R-:W-:Y:S02]  /*12f10*/  FADD.FTZ R132, R170, R157 ;  /* 0x0000009daa847221 */ /* 0x000fe40000010000 */
[C---:B------:R-:W-:Y:S01]  /*12f20*/  HMMA.16816.F32.BF16 R48, R204.reuse, R54, R48 ;  /* 0x00000036cc30723c */ /* 0x040fe20000041830 */
[----:B------:R-:W-:Y:S06]  /*12f30*/  MUFU.EX2 R170, R246 ;  /* 0x000000f600aa7308 */ /* 0x000fec0000000800 */
[C---:B------:R-:W-:Y:S02]  /*12f40*/  FMUL.FTZ R54, R3.reuse, R166 ;  /* 0x000000a603367220 */ /* 0x040fe40000410000 */
[----:B------:R-:W-:Y:S02]  /*12f50*/  FMUL.FTZ R55, R3, R167 ;  /* 0x000000a703377220 */ /* 0x000fe40000410000 */
[----:B------:R-:W-:Y:S01]  /*12f60*/  LDSM.16.MT88.4 R164, [R234+0x3100] ;  /* 0x00310000eaa4783b */ /* 0x000fe20000004200 */
[----:B------:R-:W-:Y:S01]  /*12f70*/  FADD.FTZ R3, R169, R158 ;  /* 0x0000009ea9037221 */ /* 0x000fe20000010000 */
[----:B------:R-:W-:Y:S03]  /*12f80*/  MUFU.EX2 R246, R228 ;  /* 0x000000e400f67308 */ /* 0x000fe60000000800 */
[-C--:B--2---:R-:W-:Y:S07]  /*12f90*/  HMMA.16816.F32.BF16 R52, R204, R148.reuse, R52 ;  /* 0x00000094cc34723c */ /* 0x084fee0000041834 */
[----:B------:R-:W-:Y:S01]  /*12fa0*/  MUFU.EX2 R169, R226 ;  /* 0x000000e200a97308 */ /* 0x000fe20000000800 */
[C---:B------:R-:W-:Y:S08]  /*12fb0*/  HMMA.16816.F32.BF16 R56, R144.reuse, R148, R56 ;  /* 0x000000949038723c */ /* 0x040ff00000041838 */
[-C--:B------:R-:W-:Y:S01]  /*12fc0*/  HMMA.16816.F32.BF16 R60, R144, R150.reuse, R60 ;  /* 0x00000096903c723c */ /* 0x080fe2000004183c */
[----:B------:R-:W1:Y:S07]  /*12fd0*/  MUFU.EX2 R226, R201 ;  /* 0x000000c900e27308 */ /* 0x000e6e0000000800 */
[C---:B------:R-:W-:Y:S01]  /*12fe0*/  HMMA.16816.F32.BF16 R64, R204.reuse, R150, R64 ;  /* 0x00000096cc40723c */ /* 0x040fe20000041840 */
[----:B------:R-:W-:Y:S02]  /*12ff0*/  LDSM.16.MT88.4 R148, [R233+0x900] ;  /* 0x00090000e994783b */ /* 0x000fe40000004200 */
[----:B------:R-:W-:Y:S05]  /*13000*/  MUFU.EX2 R228, R225 ;  /* 0x000000e100e47308 */ /* 0x000fea0000000800 */
[-C--:B------:R-:W-:Y:S05]  /*13010*/  HMMA.16816.F32.BF16 R68, R204, R140.reuse, R68 ;  /* 0x0000008ccc44723c */ /* 0x080fea0000041844 */
[----:B------:R-:W-:Y:S03]  /*13020*/  MUFU.EX2 R225, R202 ;  /* 0x000000ca00e17308 */ /* 0x000fe60000000800 */
[C---:B------:R-:W-:Y:S08]  /*13030*/  HMMA.16816.F32.BF16 R72, R144.reuse, R140, R72 ;  /* 0x0000008c9048723c */ /* 0x040ff00000041848 */
[-C--:B------:R-:W-:Y:S08]  /*13040*/  HMMA.16816.F32.BF16 R76, R144, R142.reuse, R76 ;  /* 0x0000008e904c723c */ /* 0x080ff0000004184c */
[C---:B------:R-:W-:Y:S01]  /*13050*/  HMMA.16816.F32.BF16 R80, R204.reuse, R142, R80 ;  /* 0x0000008ecc50723c */ /* 0x040fe20000041850 */
[----:B------:R-:W2:Y:S07]  /*13060*/  LDSM.16.MT88.4 R140, [R234+0x2100] ;  /* 0x00210000ea8c783b */ /* 0x000eae0000004200 */
[-C--:B--2---:R-:W-:Y:S08]  /*13070*/  HMMA.16816.F32.BF16 R84, R204, R140.reuse, R84 ;  /* 0x0000008ccc54723c */ /* 0x084ff00000041854 */
        /* <DEDUP_REMOVED lines=10> */
[C---:B------:R-:W-:Y:S07]  /*13120*/  HMMA.16816.F32.BF16 R120, R144.reuse, R140, R120 ;  /* 0x0000008c9078723c */ /* 0x040fee0000041878 */
[----:B------:R-:W-:Y:S01]  /*13130*/  F2FP.BF16.PACK_AB R140, R213, R214 ;  /* 0x000000d6d58c723e */ /* 0x000fe200000010ff */
[-C--:B------:R-:W-:Y:S04]  /*13140*/  HMMA.16816.F32.BF16 R124, R144, R142.reuse, R124 ;  /* 0x0000008e907c723c */ /* 0x080fe8000004187c */
[----:B------:R-:W-:Y:S03]  /*13150*/  F2FP.BF16.PACK_AB R141, R211, R212 ;  /* 0x000000d4d38d723e */ /* 0x000fe600000010ff */
[----:B------:R-:W-:Y:S01]  /*13160*/  F2FP.BF16.PACK_AB R144, R2, R137 ;  /* 0x000000890290723e */ /* 0x000fe200000010ff */
[----:B------:R-:W-:Y:S01]  /*13170*/  HMMA.16816.F32.BF16 R128, R204, R142, R128 ;  /* 0x0000008ecc80723c */ /* 0x000fe20000041880 */
[----:B------:R-:W-:Y:S03]  /*13180*/  MUFU.EX2 R204, R178 ;  /* 0x000000b200cc7308 */ /* 0x000fe60000000800 */
[C---:B------:R-:W-:Y:S01]  /*13190*/  F2FP.BF16.PACK_AB R146, R138.reuse, R139 ;  /* 0x0000008b8a92723e */ /* 0x040fe200000010ff */
[----:B------:R-:W-:Y:S01]  /*131a0*/  FADD.FTZ R2, R138, R0 ;  /* 0x000000008a027221 */ /* 0x000fe20000010000 */
[----:B------:R-:W-:Y:S01]  /*131b0*/  F2FP.BF16.PACK_AB R145, R171, R220 ;  /* 0x000000dcab91723e */ /* 0x000fe200000010ff */
[----:B------:R-:W-:Y:S01]  /*131c0*/  FADD.FTZ R0, R159, R156 ;  /* 0x0000009c9f007221 */ /* 0x000fe20000010000 */
[----:B------:R-:W-:Y:S01]  /*131d0*/  F2FP.BF16.PACK_AB R147, R175, R184 ;  /* 0x000000b8af93723e */ /* 0x000fe200000010ff */
[----:B------:R-:W2:Y:S02]  /*131e0*/  LDSM.16.MT88.4 R156, [R236+0x900] ;  /* 0x00090000ec9c783b */ /* 0x000ea40000004200 */
[----:B------:R-:W-:Y:S01]  /*131f0*/  MUFU.EX2 R206, R176 ;  /* 0x000000b000ce7308 */ /* 0x000fe20000000800 */
[----:B------:R-:W-:Y:S01]  /*13200*/  F2FP.BF16.PACK_AB R142, R188, R174 ;  /* 0x000000aebc8e723e */ /* 0x000fe200000010ff */
[----:B------:R-:W-:Y:S01]  /*13210*/  FADD.FTZ R137, R168, R0 ;  /* 0x00000000a8897221 */ /* 0x000fe20000010000 */
[----:B------:R-:W-:Y:S01]  /*13220*/  F2FP.BF16.PACK_AB R143, R189, R190 ;  /* 0x000000bebd8f723e */ /* 0x000fe200000010ff */
[-C--:B------:R-:W-:Y:S05]  /*13230*/  HMMA.16816.F32.BF16 R4, R144, R148.reuse, R4 ;  /* 0x000000949004723c */ /* 0x080fea0000041804 */
[----:B------:R-:W-:Y:S01]  /*13240*/  FADD.FTZ R137, R172, R137 ;  /* 0x00000089ac897221 */ /* 0x000fe20000010000 */
[----:B------:R-:W3:Y:S01]  /*13250*/  MUFU.EX2 R139, R195 ;  /* 0x000000c3008b7308 */ /* 0x000ee20000000800 */
[----:B-1----:R-:W-:Y:S01]  /*13260*/  F2FP.BF16.PACK_AB R207, R224, R226 ;  /* 0x000000e2e0cf723e */ /* 0x002fe200000010ff */
[C---:B------:R-:W-:Y:S08]  /*13270*/  HMMA.16816.F32.BF16 R8, R140.reuse, R148, R8 ;  /* 0x000000948c08723c */ /* 0x040ff00000041808 */
[-C--:B------:R-:W-:Y:S01]  /*13280*/  HMMA.16816.F32.BF16 R12, R140, R150.reuse, R12 ;  /* 0x000000968c0c723c */ /* 0x080fe2000004180c */
[----:B------:R-:W1:Y:S07]  /*13290*/  MUFU.EX2 R138, R194 ;  /* 0x000000c2008a7308 */ /* 0x000e6e0000000800 */
[C---:B------:R-:W-:Y:S01]  /*132a0*/  HMMA.16816.F32.BF16 R16, R144.reuse, R150, R16 ;  /* 0x000000969010723c */ /* 0x040fe20000041810 */
[----:B------:R-:W4:Y:S02]  /*132b0*/  LDSM.16.MT88.4 R148, [R235+0x900] ;  /* 0x00090000eb94783b */ /* 0x000f240000004200 */
[----:B------:R-:W-:Y:S01]  /*132c0*/  MUFU.EX2 R168, R247 ;  /* 0x000000f700a87308 */ /* 0x000fe20000000800 */
[----:B---3--:R-:W-:Y:S04]  /*132d0*/  FADD.FTZ R0, R139, R2 ;  /* 0x000000028b007221 */ /* 0x008fe80000010000 */
[-C--:B------:R-:W-:Y:S05]  /*132e0*/  HMMA.16816.F32.BF16 R20, R144, R152.reuse, R20 ;  /* 0x000000989014723c */ /* 0x080fea0000041814 */
[----:B------:R-:W-:Y:S03]  /*132f0*/  MUFU.EX2 R247, R227 ;  /* 0x000000e300f77308 */ /* 0x000fe60000000800 */
[C---:B------:R-:W-:Y:S04]  /*13300*/  HMMA.16816.F32.BF16 R24, R140.reuse, R152, R24 ;  /* 0x000000988c18723c */ /* 0x040fe80000041818 */
[----:B-1----:R-:W-:Y:S03]  /*13310*/  FADD.FTZ R0, R138, R0 ;  /* 0x000000008a007221 */ /* 0x002fe60000010000 */
[----:B------:R-:W1:Y:S01]  /*13320*/  MUFU.EX2 R227, R203 ;  /* 0x000000cb00e37308 */ /* 0x000e620000000800 */
[-C--:B------:R-:W-:Y:S04]  /*13330*/  HMMA.16816.F32.BF16 R28, R140, R154.reuse, R28 ;  /* 0x0000009a8c1c723c */ /* 0x080fe8000004181c */
[----:B------:R-:W-:Y:S04]  /*13340*/  FADD.FTZ R0, R161, R0 ;  /* 0x00000000a1007221 */ /* 0x000fe80000010000 */
[C---:B------:R-:W-:Y:S01]  /*13350*/  HMMA.16816.F32.BF16 R32, R144.reuse, R154, R32 ;  /* 0x0000009a9020723c */ /* 0x040fe20000041820 */
[----:B------:R-:W3:Y:S03]  /*13360*/  LDSM.16.MT88.4 R152, [R233+0x2900] ;  /* 0x00290000e998783b */ /* 0x000ee60000004200 */
[----:B------:R-:W-:Y:S02]  /*13370*/  FADD.FTZ R2, R160, R0 ;  /* 0x00000000a0027221 */ /* 0x000fe40000010000 */
[----:B------:R-:W-:Y:S02]  /*13380*/  FADD.FTZ R0, R173, R3 ;  /* 0x00000003ad007221 */ /* 0x000fe40000010000 */
[-C--:B--2---:R-:W-:Y:S04]  /*13390*/  HMMA.16816.F32.BF16 R36, R144, R156.reuse, R36 ;  /* 0x0000009c9024723c */ /* 0x084fe80000041824 */
[----:B------:R-:W-:Y:S02]  /*133a0*/  FADD.FTZ R3, R220, R132 ;  /* 0x00000084dc037221 */ /* 0x000fe40000010000 */
[----:B------:R-:W-:Y:S01]  /*133b0*/  FADD.FTZ R132, R214, R0 ;  /* 0x00000000d6847221 */ /* 0x000fe20000010000 */
[----:B------:R-:W2:Y:S01]  /*133c0*/  MUFU.EX2 R220, R187 ;  /* 0x000000bb00dc7308 */ /* 0x000ea20000000800 */
[C---:B------:R-:W-:Y:S04]  /*133d0*/  HMMA.16816.F32.BF16 R40, R140.reuse, R156, R40 ;  /* 0x0000009c8c28723c */ /* 0x040fe80000041828 */
[----:B------:R-:W-:Y:S01]  /*133e0*/  FADD.FTZ R132, R213, R132 ;  /* 0x00000084d5847221 */ /* 0x000fe20000010000 */
[----:B-1----:R-:W-:Y:S01]  /*133f0*/  F2FP.BF16.PACK_AB R205, R225, R227 ;  /* 0x000000e3e1cd723e */ /* 0x002fe200000010ff */
[----:B------:R-:W-:Y:S02]  /*13400*/  FADD.FTZ R3, R171, R3 ;  /* 0x00000003ab037221 */ /* 0x000fe40000010000 */
[-C--:B------:R-:W-:Y:S08]  /*13410*/  HMMA.16816.F32.BF16 R44, R140, R158.reuse, R44 ;  /* 0x0000009e8c2c723c */ /* 0x080ff0000004182c */
[C---:B------:R-:W-:Y:S01]  /*13420*/  HMMA.16816.F32.BF16 R48, R144.reuse, R158, R48 ;  /* 0x0000009e9030723c */ /* 0x040fe20000041830 */
[----:B------:R-:W1:Y:S03]  /*13430*/  LDSM.16.MT88.4 R156, [R234+0x2900] ;  /* 0x00290000ea9c783b */ /* 0x000e660000004200 */
[----:B--2---:R-:W-:Y:S04]  /*13440*/  F2FP.BF16.PACK_AB R210, R220, R221 ;  /* 0x000000dddcd2723e */ /* 0x004fe800000010ff */
[-C--:B----4-:R-:W-:Y:S08]  /*13450*/  HMMA.16816.F32.BF16 R52, R144, R148.reuse, R52 ;  /* 0x000000949034723c */ /* 0x090ff00000041834 */
        /* <DEDUP_REMOVED lines=21> */
[-C--:B------:R-:W-:Y:S07]  /*135b0*/  HMMA.16816.F32.BF16 R124, R140, R154.reuse, R124 ;  /* 0x0000009a8c7c723c */ /* 0x080fee000004187c */
[----:B------:R-:W-:Y:S01]  /*135c0*/  F2FP.BF16.PACK_AB R140, R138, R139 ;  /* 0x0000008b8a8c723e */ /* 0x000fe200000010ff */
[----:B------:R-:W-:Y:S01]  /*135d0*/  HMMA.16816.F32.BF16 R128, R144, R154, R128 ;  /* 0x0000009a9080723c */ /* 0x000fe20000041880 */
[----:B------:R-:W3:Y:S01]  /*135e0*/  LDSM.16.MT88.4 R152, [R236+0x1100] ;  /* 0x00110000ec98783b */ /* 0x000ee20000004200 */
[----:B------:R-:W4:Y:S02]  /*135f0*/  MUFU.EX2 R139, R179 ;  /* 0x000000b3008b7308 */ /* 0x000f240000000800 */
[----:B------:R-:W-:Y:S02]  /*13600*/  F2FP.BF16.PACK_AB R142, R160, R161 ;  /* 0x000000a1a08e723e */ /* 0x000fe400000010ff */
[----:B------:R-:W-:Y:S02]  /*13610*/  F2FP.BF16.PACK_AB R141, R248, R249 ;  /* 0x000000f9f88d723e */ /* 0x000fe400000010ff */
[----:B------:R-:W-:Y:S01]  /*13620*/  F2FP.BF16.PACK_AB R143, R170, R168 ;  /* 0x000000a8aa8f723e */ /* 0x000fe200000010ff */
[----:B------:R-:W-:Y:S03]  /*13630*/  LDSM.16.MT88.4 R160, [R233+0x3100] ;  /* 0x00310000e9a0783b */ /* 0x000fe60000004200 */
[----:B------:R5:W2:Y:S01]  /*13640*/  MUFU.EX2 R138, R177 ;  /* 0x000000b1008a7308 */ /* 0x000aa20000000800 */
[----:B------:R-:W-:Y:S02]  /*13650*/  F2FP.BF16.PACK_AB R144, R247, R246 ;  /* 0x000000f6f790723e */ /* 0x000fe400000010ff */
[-C--:B-1----:R-:W-:Y:S05]  /*13660*/  HMMA.16816.F32.BF16 R4, R140, R156.reuse, R4 ;  /* 0x0000009c8c04723c */ /* 0x082fea0000041804 */
[----:B------:R-:W-:Y:S02]  /*13670*/  F2FP.BF16.PACK_AB R146, R230, R169 ;  /* 0x000000a9e692723e */ /* 0x000fe400000010ff */
[----:B------:R-:W-:Y:S02]  /*13680*/  F2FP.BF16.PACK_AB R145, R229, R228 ;  /* 0x000000e4e591723e */ /* 0x000fe400000010ff */
[----:B------:R-:W-:Y:S03]  /*13690*/  F2FP.BF16.PACK_AB R147, R245, R231 ;  /* 0x000000e7f593723e */ /* 0x000fe600000010ff */
[----:B----4-:R-:W-:Y:S04]  /*136a0*/  FADD.FTZ R0, R139, R2 ;  /* 0x000000028b007221 */ /* 0x010fe80000010000 */
[C---:B------:R-:W-:Y:S04]  /*136b0*/  HMMA.16816.F32.BF16 R8, R144.reuse, R156, R8 ;  /* 0x0000009c9008723c */ /* 0x040fe80000041808 */
[C---:B------:R-:W-:Y:S01]  /*136c0*/  FADD.FTZ R0, R204.reuse, R0 ;  /* 0x00000000cc007221 */ /* 0x040fe20000010000 */
[----:B-----5:R-:W-:Y:S01]  /*136d0*/  LDSM.16.MT88.4 R176, [R233+0x1900] ;  /* 0x00190000e9b0783b */ /* 0x020fe20000004200 */
[----:B------:R-:W-:Y:S02]  /*136e0*/  F2FP.BF16.PACK_AB R204, R204, R139 ;  /* 0x0000008bcccc723e */ /* 0x000fe400000010ff */
[-C--:B------:R-:W-:Y:S04]  /*136f0*/  HMMA.16816.F32.BF16 R12, R144, R158.reuse, R12 ;  /* 0x0000009e900c723c */ /* 0x080fe8000004180c */
[----:B--2---:R-:W-:Y:S01]  /*13700*/  FADD.FTZ R0, R138, R0 ;  /* 0x000000008a007221 */ /* 0x004fe20000010000 */
[----:B------:R-:W-:Y:S03]  /*13710*/  MOV R139, R170 ;  /* 0x000000aa008b7202 */ /* 0x000fe60000000f00 */
[C---:B------:R-:W-:Y:S01]  /*13720*/  HMMA.16816.F32.BF16 R16, R140.reuse, R158, R16 ;  /* 0x0000009e8c10723c */ /* 0x040fe20000041810 */
[----:B------:R-:W1:Y:S03]  /*13730*/  LDSM.16.MT88.4 R156, [R235+0x1100] ;  /* 0x00110000eb9c783b */ /* 0x000e660000004200 */
[C---:B------:R-:W-:Y:S01]  /*13740*/  FADD.FTZ R0, R206.reuse, R0 ;  /* 0x00000000ce007221 */ /* 0x040fe20000010000 */
[----:B------:R-:W-:Y:S02]  /*13750*/  F2FP.BF16.PACK_AB R206, R206, R138 ;  /* 0x0000008acece723e */ /* 0x000fe400000010ff */
[----:B------:R-:W-:Y:S01]  /*13760*/  MOV R138, R169 ;  /* 0x000000a9008a7202 */ /* 0x000fe20000000f00 */
[-C--:B------:R-:W-:Y:S01]  /*13770*/  HMMA.16816.F32.BF16 R20, R140, R148.reuse, R20 ;  /* 0x000000948c14723c */ /* 0x080fe20000041814 */
[----:B------:R2:W-:Y:S07]  /*13780*/  STL [R1+0xbc], R0 ;  /* 0x0000bc0001007387 */ /* 0x0005ee0000100800 */
[C---:B------:R-:W-:Y:S08]  /*13790*/  HMMA.16816.F32.BF16 R24, R144.reuse, R148, R24 ;  /* 0x000000949018723c */ /* 0x040ff00000041818 */
[-C--:B------:R-:W-:Y:S08]  /*137a0*/  HMMA.16816.F32.BF16 R28, R144, R150.reuse, R28 ;  /* 0x00000096901c723c */ /* 0x080ff0000004181c */
[C---:B------:R-:W-:Y:S01]  /*137b0*/  HMMA.16816.F32.BF16 R32, R140.reuse, R150, R32 ;  /* 0x000000968c20723c */ /* 0x040fe20000041820 */
[----:B------:R-:W4:Y:S03]  /*137c0*/  LDSM.16.MT88.4 R148, [R236+0x3100] ;  /* 0x00310000ec94783b */ /* 0x000f260000004200 */
[----:B--2---:R-:W-:Y:S01]  /*137d0*/  FADD.FTZ R0, R212, R137 ;  /* 0x00000089d4007221 */ /* 0x004fe20000010000 */
[----:B------:R-:W-:Y:S03]  /*137e0*/  MOV R137, R168 ;  /* 0x000000a800897202 */ /* 0x000fe60000000f00 */
[-C--:B---3--:R-:W-:Y:S01]  /*137f0*/  HMMA.16816.F32.BF16 R36, R140, R152.reuse, R36 ;  /* 0x000000988c24723c */ /* 0x088fe20000041824 */
[----:B------:R-:W-:Y:S03]  /*13800*/  LDSM.16.MT88.4 R212, [R233+0x3900] ;  /* 0x00390000e9d4783b */ /* 0x000fe60000004200 */
[----:B------:R-:W-:Y:S01]  /*13810*/  FADD.FTZ R2, R211, R0 ;  /* 0x00000000d3027221 */ /* 0x000fe20000010000 */
[----:B------:R-:W-:Y:S02]  /*13820*/  F2FP.BF16.PACK_AB R211, R216, R217 ;  /* 0x000000d9d8d3723e */ /* 0x000fe400000010ff */
[----:B------:R-:W-:Y:S01]  /*13830*/  MOV R0, R184 ;  /* 0x000000b800007202 */ /* 0x000fe20000000f00 */
[C---:B------:R-:W-:Y:S04]  /*13840*/  HMMA.16816.F32.BF16 R40, R144.reuse, R152, R40 ;  /* 0x000000989028723c */ /* 0x040fe80000041828 */
[----:B------:R-:W-:Y:S04]  /*13850*/  FADD.FTZ R0, R0, R3 ;  /* 0x0000000300007221 */ /* 0x000fe80000010000 */
[-C--:B------:R-:W-:Y:S08]  /*13860*/  HMMA.16816.F32.BF16 R44, R144, R154.reuse, R44 ;  /* 0x0000009a902c723c */ /* 0x080ff0000004182c */
[C---:B------:R-:W-:Y:S01]  /*13870*/  HMMA.16816.F32.BF16 R48, R140.reuse, R154, R48 ;  /* 0x0000009a8c30723c */ /* 0x040fe20000041830 */
[----:B------:R-:W2:Y:S07]  /*13880*/  LDSM.16.MT88.4 R152, [R235+0x3100] ;  /* 0x00310000eb98783b */ /* 0x000eae0000004200 */
[-C--:B-1----:R-:W-:Y:S08]  /*13890*/  HMMA.16816.F32.BF16 R52, R140, R156.reuse, R52 ;  /* 0x0000009c8c34723c */ /* 0x082ff00000041834 */
[C---:B------:R-:W-:Y:S08]  /*138a0*/  HMMA.16816.F32.BF16 R56, R144.reuse, R156, R56 ;  /* 0x0000009c9038723c */ /* 0x040ff00000041838 */
[-C--:B------:R-:W-:Y:S08]  /*138b0*/  HMMA.16816.F32.BF16 R60, R144, R158.reuse, R60 ;  /* 0x0000009e903c723c */ /* 0x080ff0000004183c */
[C---:B------:R-:W-:Y:S08]  /*138c0*/  HMMA.16816.F32.BF16 R64, R140.reuse, R158, R64 ;  /* 0x0000009e8c40723c */ /* 0x040ff00000041840 */
        /* <DEDUP_REMOVED lines=9> */
[-C--:B----4-:R-:W-:Y:S08]  /*13960*/  HMMA.16816.F32.BF16 R100, R140, R148.reuse, R100 ;  /* 0x000000948c64723c */ /* 0x090ff00000041864 */
[C---:B------:R-:W-:Y:S08]  /*13970*/  HMMA.16816.F32.BF16 R104, R144.reuse, R148, R104 ;  /* 0x000000949068723c */ /* 0x040ff00000041868 */
[-C--:B------:R-:W-:Y:S08]  /*13980*/  HMMA.16816.F32.BF16 R108, R144, R150.reuse, R108 ;  /* 0x00000096906c723c */ /* 0x080ff0000004186c */
[C---:B------:R-:W-:Y:S01]  /*13990*/  HMMA.16816.F32.BF16 R112, R140.reuse, R150, R112 ;  /* 0x000000968c70723c */ /* 0x040fe20000041870 */
[----:B------:R-:W3:Y:S07]  /*139a0*/  LDSM.16.MT88.4 R148, [R236+0x1900] ;  /* 0x00190000ec94783b */ /* 0x000eee0000004200 */
[-C--:B--2---:R-:W-:Y:S08]  /*139b0*/  HMMA.16816.F32.BF16 R116, R140, R152.reuse, R116 ;  /* 0x000000988c74723c */ /* 0x084ff00000041874 */
[C---:B------:R-:W-:Y:S08]  /*139c0*/  HMMA.16816.F32.BF16 R120, R144.reuse, R152, R120 ;  /* 0x000000989078723c */ /* 0x040ff00000041878 */
[-C--:B------:R-:W-:Y:S08]  /*139d0*/  HMMA.16816.F32.BF16 R124, R144, R154.reuse, R124 ;  /* 0x0000009a907c723c */ /* 0x080ff0000004187c */
[----:B------:R-:W-:Y:S01]  /*139e0*/  HMMA.16816.F32.BF16 R128, R140, R154, R128 ;  /* 0x0000009a8c80723c */ /* 0x000fe20000041880 */
[----:B------:R-:W2:Y:S07]  /*139f0*/  LDSM.16.MT88.4 R140, [R235+0x1900] ;  /* 0x00190000eb8c783b */ /* 0x000eae0000004200 */
[-C--:B------:R-:W-:Y:S01]  /*13a00*/  HMMA.16816.F32.BF16 R200, R204, R176.reuse, R4 ;  /* 0x000000b0ccc8723c */ /* 0x080fe20000041804 */
[----:B------:R-:W4:Y:S07]  /*13a10*/  LDSM.16.MT88.4 R4, [R234+0x3900] ;  /* 0x00390000ea04783b */ /* 0x000f2e0000004200 */
[C---:B------:R-:W-:Y:S01]  /*13a20*/  HMMA.16816.F32.BF16 R184, R208.reuse, R176, R8 ;  /* 0x000000b0d0b8723c */ /* 0x040fe20000041808 */
[----:B------:R-:W5:Y:S07]  /*13a30*/  LDSM.16.MT88.4 R8, [R236+0x3900] ;  /* 0x00390000ec08783b */ /* 0x000f6e0000004200 */
[-C--:B------:R-:W-:Y:S01]  /*13a40*/  HMMA.16816.F32.BF16 R196, R208, R178.reuse, R12 ;  /* 0x000000b2d0c4723c */ /* 0x080fe2000004180c */
[----:B------:R-:W2:Y:S07]  /*13a50*/  LDSM.16.MT88.4 R12, [R235+0x3900] ;  /* 0x00390000eb0c783b */ /* 0x000eae0000004200 */
[C---:B------:R-:W-:Y:S07]  /*13a60*/  HMMA.16816.F32.BF16 R176, R204.reuse, R178, R16 ;  /* 0x000000b2ccb0723c */ /* 0x040fee0000041810 */
[----:B------:R-:W-:Y:S01]  /*13a70*/  MOV R19, R189 ;  /* 0x000000bd00137202 */ /* 0x000fe20000000f00 */
[-C--:B-1----:R-:W-:Y:S04]  /*13a80*/  HMMA.16816.F32.BF16 R192, R204, R160.reuse, R20 ;  /* 0x000000a0ccc0723c */ /* 0x082fe80000041814 */
[----:B------:R-:W-:Y:S02]  /*13a90*/  MOV R18, R188 ;  /* 0x000000bc00127202 */ /* 0x000fe40000000f00 */
[----:B------:R-:W-:Y:S02]  /*13aa0*/  MOV R16, R190 ;  /* 0x000000be00107202 */ /* 0x000fe40000000f00 */
[C---:B------:R-:W-:Y:S04]  /*13ab0*/  HMMA.16816.F32.BF16 R168, R208.reuse, R160, R24 ;  /* 0x000000a0d0a8723c */ /* 0x040fe80000041818 */
[----:B------:R-:W-:Y:S01]  /*13ac0*/  FADD.FTZ R2, R16, R2 ;  /* 0x0000000210027221 */ /* 0x000fe20000010000 */
[----:B------:R-:W-:Y:S02]  /*13ad0*/  MOV R17, R175 ;  /* 0x000000af00117202 */ /* 0x000fe40000000f00 */
[----:B------:R-:W-:Y:S01]  /*13ae0*/  MOV R23, R174 ;  /* 0x000000ae00177202 */ /* 0x000fe20000000f00 */
[-C--:B------:R-:W-:Y:S04]  /*13af0*/  HMMA.16816.F32.BF16 R188, R208, R162.reuse, R28 ;  /* 0x000000a2d0bc723c */ /* 0x080fe8000004181c */
[----:B------:R-:W-:Y:S02]  /*13b00*/  FADD.FTZ R2, R19, R2 ;  /* 0x0000000213027221 */ /* 0x000fe40000010000 */
[----:B------:R-:W-:Y:S01]  /*13b10*/  FADD.FTZ R3, R23, R132 ;  /* 0x0000008417037221 */ /* 0x000fe20000010000 */
[----:B------:R-:W-:Y:S01]  /*13b20*/  MOV R132, R136 ;  /* 0x0000008800847202 */ /* 0x000fe20000000f00 */
        /* <DEDUP_REMOVED lines=11> */
[----:B------:R-:W-:Y:S01]  /*13be0*/  FADD.FTZ R3, R138, R3 ;  /* 0x000000038a037221 */ /* 0x000fe20000010000 */
[----:B------:R-:W-:Y:S01]  /*13bf0*/  MOV R138, R134 ;  /* 0x00000086008a7202 */ /* 0x000fe20000000f00 */
[C---:B------:R-:W-:Y:S04]  /*13c00*/  HMMA.16816.F32.BF16 R148, R204.reuse, R150, R48 ;  /* 0x00000096cc94723c */ /* 0x040fe80000041830 */
[----:B------:R-:W-:Y:S02]  /*13c10*/  FADD.FTZ R2, R218, R2 ;  /* 0x00000002da027221 */ /* 0x000fe40000010000 */
[----:B------:R-:W-:Y:S02]  /*13c20*/  FADD.FTZ R3, R230, R3 ;  /* 0x00000003e6037221 */ /* 0x000fe40000010000 */
[-C--:B--2---:R-:W-:Y:S04]  /*13c30*/  HMMA.16816.F32.BF16 R164, R204, R140.reuse, R52 ;  /* 0x0000008ccca4723c */ /* 0x084fe80000041834 */
[----:B------:R-:W-:Y:S02]  /*13c40*/  FADD.FTZ R3, R223, R3 ;  /* 0x00000003df037221 */ /* 0x000fe40000010000 */
[----:B------:R-:W-:Y:S02]  /*13c50*/  FADD.FTZ R0, R17, R0 ;  /* 0x0000000011007221 */ /* 0x000fe40000010000 */
[C---:B------:R-:W-:Y:S04]  /*13c60*/  HMMA.16816.F32.BF16 R144, R208.reuse, R140, R56 ;  /* 0x0000008cd090723c */ /* 0x040fe80000041838 */
[----:B------:R-:W-:Y:S04]  /*13c70*/  FADD.FTZ R0, R249, R0 ;  /* 0x00000000f9007221 */ /* 0x000fe80000010000 */
[-C--:B------:R-:W-:Y:S04]  /*13c80*/  HMMA.16816.F32.BF16 R156, R208, R142.reuse, R60 ;  /* 0x0000008ed09c723c */ /* 0x080fe8000004183c */
[----:B------:R-:W-:Y:S04]  /*13c90*/  FADD.FTZ R0, R248, R0 ;  /* 0x00000000f8007221 */ /* 0x000fe80000010000 */
[C---:B------:R-:W-:Y:S04]  /*13ca0*/  HMMA.16816.F32.BF16 R140, R204.reuse, R142, R64 ;  /* 0x0000008ecc8c723c */ /* 0x040fe80000041840 */
[----:B------:R-:W-:Y:S01]  /*13cb0*/  FADD.FTZ R0, R137, R0 ;  /* 0x0000000089007221 */ /* 0x000fe20000010000 */
[----:B------:R-:W-:Y:S03]  /*13cc0*/  MOV R137, R135 ;  /* 0x0000008700897202 */ /* 0x000fe60000000f00 */
[-C--:B------:R-:W-:Y:S04]  /*13cd0*/  HMMA.16816.F32.BF16 R68, R204, R212.reuse, R68 ;  /* 0x000000d4cc44723c */ /* 0x080fe80000041844 */
[----:B------:R-:W-:Y:S01]  /*13ce0*/  FADD.FTZ R0, R139, R0 ;  /* 0x000000008b007221 */ /* 0x000fe20000010000 */
[----:B------:R-:W-:Y:S03]  /*13cf0*/  MOV R139, R133 ;  /* 0x00000085008b7202 */ /* 0x000fe60000000f00 */
[C---:B------:R-:W-:Y:S04]  /*13d00*/  HMMA.16816.F32.BF16 R72, R208.reuse, R212, R72 ;  /* 0x000000d4d048723c */ /* 0x040fe80000041848 */
[----:B------:R-:W-:Y:S04]  /*13d10*/  FADD.FTZ R0, R227, R0 ;  /* 0x00000000e3007221 */ /* 0x000fe80000010000 */
[-C--:B------:R-:W-:Y:S08]  /*13d20*/  HMMA.16816.F32.BF16 R76, R208, R214.reuse, R76 ;  /* 0x000000d6d04c723c */ /* 0x080ff0000004184c */
[C---:B------:R-:W-:Y:S08]  /*13d30*/  HMMA.16816.F32.BF16 R80, R204.reuse, R214, R80 ;  /* 0x000000d6cc50723c */ /* 0x040ff00000041850 */
[-C--:B----4-:R-:W-:Y:S08]  /*13d40*/  HMMA.16816.F32.BF16 R84, R204, R4.reuse, R84 ;  /* 0x00000004cc54723c */ /* 0x090ff00000041854 */
[C---:B------:R-:W-:Y:S01]  /*13d50*/  HMMA.16816.F32.BF16 R88, R208.reuse, R4, R88 ;  /* 0x00000004d058723c */ /* 0x040fe20000041858 */
[----:B------:R-:W2:Y:S06]  /*13d60*/  LDL.LU R5, [R1+0x84] ;  /* 0x0000840001057983 */ /* 0x000eac0000300800 */
[----:B------:R-:W-:Y:S01]  /*13d70*/  FADD.FTZ R4, R225, R0 ;  /* 0x00000000e1047221 */ /* 0x000fe20000010000 */
[-C--:B------:R-:W-:Y:S04]  /*13d80*/  HMMA.16816.F32.BF16 R92, R208, R6.reuse, R92 ;  /* 0x00000006d05c723c */ /* 0x080fe8000004185c */
[----:B------:R-:W-:Y:S02]  /*13d90*/  FADD.FTZ R4, R226, R4 ;  /* 0x00000004e2047221 */ /* 0x000fe40000010000 */
[----:B------:R-:W-:Y:S02]  /*13da0*/  FADD.FTZ R0, R222, R3 ;  /* 0x00000003de007221 */ /* 0x000fe40000010000 */
[C---:B------:R-:W-:Y:S01]  /*13db0*/  HMMA.16816.F32.BF16 R96, R204.reuse, R6, R96 ;  /* 0x00000006cc60723c */ /* 0x040fe20000041860 */
[----:B------:R-:W3:Y:S03]  /*13dc0*/  LDL R6, [R1+0xc8] ;  /* 0x0000c80001067983 */ /* 0x000ee60000100800 */
[----:B------:R-:W-:Y:S02]  /*13dd0*/  FADD.FTZ R4, R224, R4 ;  /* 0x00000004e0047221 */ /* 0x000fe40000010000 */
[----:B------:R-:W-:Y:S02]  /*13de0*/  FADD.FTZ R3, R219, R2 ;  /* 0x00000002db037221 */ /* 0x000fe40000010000 */
[-C--:B-----5:R-:W-:Y:S01]  /*13df0*/  HMMA.16816.F32.BF16 R100, R204, R8.reuse, R100 ;  /* 0x00000008cc64723c */ /* 0x0a0fe20000041864 */
[----:B------:R-:W-:Y:S03]  /*13e00*/  STL [R1+0xb0], R4 ;  /* 0x0000b00401007387 */ /* 0x000fe60000100800 */
[----:B------:R-:W-:Y:S02]  /*13e10*/  FADD.FTZ R2, R221, R0 ;  /* 0x00000000dd027221 */ /* 0x000fe40000010000 */
[----:B------:R-:W-:Y:S02]  /*13e20*/  FADD.FTZ R0, R217, R3 ;  /* 0x00000003d9007221 */ /* 0x000fe40000010000 */
[C---:B------:R-:W-:Y:S04]  /*13e30*/  HMMA.16816.F32.BF16 R104, R208.reuse, R8, R104 ;  /* 0x00000008d068723c */ /* 0x040fe80000041868 */
[----:B------:R-:W-:Y:S02]  /*13e40*/  FADD.FTZ R0, R216, R0 ;  /* 0x00000000d8007221 */ /* 0x000fe40000010000 */
[----:B------:R-:W-:Y:S02]  /*13e50*/  FADD.FTZ R2, R220, R2 ;  /* 0x00000002dc027221 */ /* 0x000fe40000010000 */
[-C--:B------:R-:W-:Y:S01]  /*13e60*/  HMMA.16816.F32.BF16 R108, R208, R10.reuse, R108 ;  /* 0x0000000ad06c723c */ /* 0x080fe2000004186c */
[----:B------:R1:W-:Y:S04]  /*13e70*/  STL [R1+0xb8], R0 ;  /* 0x0000b80001007387 */ /* 0x0003e80000100800 */
[----:B------:R4:W-:Y:S03]  /*13e80*/  STL [R1+0xb4], R2 ;  /* 0x0000b40201007387 */ /* 0x0009e60000100800 */
[C---:B------:R-:W-:Y:S08]  /*13e90*/  HMMA.16816.F32.BF16 R112, R204.reuse, R10, R112 ;  /* 0x0000000acc70723c */ /* 0x040ff00000041870 */
[-C--:B------:R-:W-:Y:S08]  /*13ea0*/  HMMA.16816.F32.BF16 R116, R204, R12.reuse, R116 ;  /* 0x0000000ccc74723c */ /* 0x080ff00000041874 */
[C---:B------:R-:W-:Y:S08]  /*13eb0*/  HMMA.16816.F32.BF16 R120, R208.reuse, R12, R120 ;  /* 0x0000000cd078723c */ /* 0x040ff00000041878 */
[-C--:B------:R-:W-:Y:S08]  /*13ec0*/  HMMA.16816.F32.BF16 R124, R208, R14.reuse, R124 ;  /* 0x0000000ed07c723c */ /* 0x080ff0000004187c */
[----:B------:R-:W-:Y:S04]  /*13ed0*/  HMMA.16816.F32.BF16 R128, R204, R14, R128 ;  /* 0x0000000ecc80723c */ /* 0x000fe80000041880 */
[C---:B--2---:R-:W-:Y:S04]  /*13ee0*/  IADD3 R3, R5.reuse, -0x1, RZ ;  /* 0xffffffff05037810 */ /* 0x044fe80007ffe0ff */
[----:B-1----:R-:W-:Y:S01]  /*13ef0*/  MOV R0, R3 ;  /* 0x0000000300007202 */ /* 0x002fe20000000f00 */
[----:B------:R4:W-:Y:S04]  /*13f00*/  STL [R1+0xa0], R3 ;  /* 0x0000a00301007387 */ /* 0x0009e80000100800 */
[----:B------:R4:W-:Y:S01]  /*13f10*/  STL [R1+0x84], R0 ;  /* 0x0000840001007387 */ /* 0x0009e20000100800 */
[----:B---3--:R-:W-:Y:S11]  /*13f20*/  ISETP.GT.AND P0, PT, R5, R6, PT ;  /* 0x000000060500720c */ /* 0x008ff60003f04270 */
[----:B------:R-:W-:Y:S02]  /*13f30*/  @!UPT UIADD3 URZ, URZ, URZ, URZ ;  /* 0x0000003f3f3ff290 */ /* 0x000fe4000fffe03f */
[----:B----4-:R-:W-:-:S05]  /*13f40*/  @P0 BRA `(.L_x_1939) ;  /* 0xffffab9000000947 */ /* 0x010fca000383ffff */
.L_x_1928:
[----:B-1----:R-:W2:Y:S02]  /*13f50*/  LDL R0, [R1+0xa0] ;  /* 0x0000a00001007983 */ /* 0x002ea40000100800 */
[----:B--2---:R-:W-:-:S13]  /*13f60*/  ISETP.GE.AND P0, PT, R0, RZ, PT ;  /* 0x000000ff0000720c */ /* 0x004fda0003f06270 */
[----:B------:R-:W-:Y:S05]  /*13f70*/  @!P0 BRA `(.L_x_1940) ;  /* 0x00004a7000008947 */ /* 0x000fea0003800000 */
[----:B------:R-:W2:Y:S01]  /*13f80*/  LDL.LU R2, [R1+0xc0] ;  /* 0x0000c00001027983 */ /* 0x000ea20000300800 */
[----:B------:R-:W-:Y:S01]  /*13f90*/  IMAD.MOV.U32 R137, RZ, RZ, R135 ;  /* 0x000000ffff897224 */ /* 0x000fe200078e0087 */
[----:B------:R-:W-:Y:S01]  /*13fa0*/  MOV R139, R133 ;  /* 0x00000085008b7202 */ /* 0x000fe20000000f00 */
[----:B------:R-:W-:Y:S02]  /*13fb0*/  IMAD.MOV.U32 R132, RZ, RZ, R136 ;  /* 0x000000ffff847224 */ /* 0x000fe400078e0088 */
[----:B------:R-:W-:Y:S01]  /*13fc0*/  IMAD.MOV.U32 R138, RZ, RZ, R134 ;  /* 0x000000ffff8a7224 */ /* 0x000fe200078e0086 */
[----:B--2---:R-:W-:Y:S02]  /*13fd0*/  SHF.R.S32.HI R0, RZ, 0x1f, R2 ;  /* 0x0000001fff007819 */ /* 0x004fe40000011402 */
[C---:B------:R-:W-:Y:S02]  /*13fe0*/  ISETP.GE.AND P3, PT, R2.reuse, c[0x0][0x1d4], PT ;  /* 0x0000750002007a0c */ /* 0x040fe40003f66270 */
[----:B------:R-:W-:-:S02]  /*13ff0*/  SHF.L.U64.HI R3, R2, 0x1, R0 ;  /* 0x0000000102037819 */ /* 0x000fc40000010200 */
[----:B------:R-:W-:-:S03]  /*14000*/  SHF.L.U32 R0, R2, 0x1, RZ ;  /* 0x0000000102007819 */ /* 0x000fc600000006ff */
[----:B------:R1:W-:Y:S04]  /*14010*/  STL [R1+0x94], R3 ;  /* 0x0000940301007387 */ /* 0x0003e80000100800 */
[----:B------:R1:W-:Y:S02]  /*14020*/  STL [R1+0x90], R0 ;  /* 0x0000900001007387 */ /* 0x0003e40000100800 */
.L_x_1947:
        /* <DEDUP_REMOVED lines=18> */
[----:B------:R4:W1:Y:S03]  /*14150*/  LDSM.16.M88.4 R212, [R239] ;  /* 0x00000000efd4783b */ /* 0x0008660000000200 */
[----:B------:R-:W-:Y:S01]  /*14160*/  IMAD R5, R7, c[0x0][0x214], R5 ;  /* 0x0000850007057a24 */ /* 0x000fe200078e0205 */
[----:B------:R4:W1:Y:S04]  /*14170*/  LDSM.16.M88.4 R220, [R239+0x800] ;  /* 0x00080000efdc783b */ /* 0x0008680000000200 */
        /* <DEDUP_REMOVED lines=10> */
[C---:B------:R-:W-:Y:S04]  /*14220*/  IMAD.WIDE.U32 R2, R6.reuse, c[0x0][0x218], R2 ;  /* 0x0000860006027a25 */ /* 0x040fe800078e0002 */
[----:B------:R-:W-:Y:S01]  /*14230*/  IMAD R4, R6, c[0x0][0x21c], R4 ;  /* 0x0000870006047a24 */ /* 0x000fe200078e0204 */
[----:B------:R-:W-:Y:S04]  /*14240*/  IADD3 R0, P1, R8, R2, RZ ;  /* 0x0000000208007210 */ /* 0x000fe80007f3e0ff */
[C---:B------:R-:W-:Y:S02]  /*14250*/  LEA R36, P0, R0.reuse, c[0x0][0x1f8], 0x1 ;  /* 0x00007e0000247a11 */ /* 0x040fe400078008ff */
[----:B------:R-:W-:Y:S04]  /*14260*/  IADD3.X R2, R5, R3, R4, P1, !PT ;  /* 0x0000000305027210 */ /* 0x000fe80000ffe404 */
[----:B------:R-:W-:Y:S01]  /*14270*/  LEA.HI.X R0, R0, c[0x0][0x1fc], R2, 0x1, P0 ;  /* 0x00007f0000007a11 */ /* 0x000fe200000f0c02 */
[----:B------:R-:W-:-:S05]  /*14280*/  BRA.DIV ~URZ, `(.L_x_1941) ;  /* 0x0000b7027f007947 */ /* 0x000fca000b800000 */
[----:B----4-:R1:W2:Y:S02]  /*14290*/  SHFL.IDX PT, R37, R0, RZ, 0x181f ;  /* 0x00181fff00257589 */ /* 0x0102a400000e0000 */
.L_x_2018:
[-C--:B------:R-:W-:Y:S01]  /*142a0*/  HMMA.16816.F32.BF16 R4, R64, R16.reuse, RZ ;  /* 0x000000104004723c */ /* 0x080fe200000418ff */
[----:B------:R-:W3:Y:S01]  /*142b0*/  LDL R57, [R1+0x90] ;  /* 0x0000900001397983 */ /* 0x000ee20000100800 */
[----:B------:R-:W-:Y:S03]  /*142c0*/  BSSY B0, `(.L_x_1942) ;  /* 0x00001ad000007945 */ /* 0x000fe60003800000 */
[----:B------:R-:W4:Y:S03]  /*142d0*/  LDL R56, [R1+0x94] ;  /* 0x0000940001387983 */ /* 0x000f260000100800 */
[C---:B------:R-:W-:Y:S01]  /*142e0*/  HMMA.16816.F32.BF16 R8, R60.reuse, R16, RZ ;  /* 0x000000103c08723c */ /* 0x040fe200000418ff */
[----:B------:R-:W5:Y:S04]  /*142f0*/  LDL R55, [R1+0x9c] ;  /* 0x00009c0001377983 */ /* 0x000f680000100800 */
[----:B--2---:R-:W2:Y:S03]  /*14300*/  LDL R39, [R1+0xf0] ;  /* 0x0000f00001277983 */ /* 0x004ea60000100800 */
[-C--:B------:R-:W-:Y:S01]  /*14310*/  HMMA.16816.F32.BF16 R12, R60, R18.reuse, RZ ;  /* 0x000000123c0c723c */ /* 0x080fe200000418ff */
[----:B------:R-:W2:Y:S04]  /*14320*/  LDL R42, [R1+0x10c] ;  /* 0x00010c00012a7983 */ /* 0x000ea80000100800 */
[----:B------:R-:W3:Y:S03]  /*14330*/  SHFL.IDX PT, R38, R36, RZ, 0x181f ;  /* 0x00181fff24267589 */ /* 0x000ee600000e0000 */
[C---:B------:R-:W-:Y:S05]  /*14340*/  HMMA.16816.F32.BF16 R16, R64.reuse, R18, RZ ;  /* 0x000000124010723c */ /* 0x040fea00000418ff */
[----:B------:R-:W-:Y:S03]  /*14350*/  SHFL.IDX PT, R46, R36, 0x1, 0x181f ;  /* 0x00381f00242e7f89 */ /* 0x000fe600000e0000 */
[-C--:B------:R-:W-:Y:S05]  /*14360*/  HMMA.16816.F32.BF16 R20, R64, R32.reuse, RZ ;  /* 0x000000204014723c */ /* 0x080fea00000418ff */
[----:B------:R-:W-:Y:S03]  /*14370*/  SHFL.IDX PT, R41, R0, 0x1, 0x181f ;  /* 0x00381f0000297f89 */ /* 0x000fe600000e0000 */
[C---:B------:R-:W-:Y:S05]  /*14380*/  HMMA.16816.F32.BF16 R24, R60.reuse, R32, RZ ;  /* 0x000000203c18723c */ /* 0x040fea00000418ff */
[----:B------:R-:W1:Y:S03]  /*14390*/  SHFL.IDX PT, R52, R36, 0x2, 0x181f ;  /* 0x00581f0024347f89 */ /* 0x000e6600000e0000 */
[-C--:B------:R-:W-:Y:S05]  /*143a0*/  HMMA.16816.F32.BF16 R28, R60, R34.reuse, RZ ;  /* 0x000000223c1c723c */ /* 0x080fea00000418ff */
[----:B------:R-:W1:Y:S03]  /*143b0*/  SHFL.IDX PT, R40, R0, 0x2, 0x181f ;  /* 0x00581f0000287f89 */ /* 0x000e6600000e0000 */
[C---:B------:R-:W-:Y:S05]  /*143c0*/  HMMA.16816.F32.BF16 R32, R64.reuse, R34, RZ ;  /* 0x000000224020723c */ /* 0x040fea00000418ff */
[----:B------:R1:W1:Y:S08]  /*143d0*/  SHFL.IDX PT, R54, R36, 0x3, 0x181f ;  /* 0x00781f0024367f89 */ /* 0x00027000000e0000 */
[----:B-1----:R-:W1:Y:S01]  /*143e0*/  SHFL.IDX PT, R0, R0, 0x3, 0x181f ;  /* 0x00781f0000007f89 */ /* 0x002e6200000e0000 */
[C---:B--2---:R-:W-:Y:S02]  /*143f0*/  SHF.L.U64.HI R134, R39.reuse, 0x1, R42 ;  /* 0x0000000127867819 */ /* 0x044fe4000001022a */
[C---:B---3--:R-:W-:Y:S02]  /*14400*/  IADD3 R2, P1, R38.reuse, R57, RZ ;  /* 0x0000003926027210 */ /* 0x048fe40007f3e0ff */
[----:B------:R-:W-:Y:S02]  /*14410*/  SHF.L.U32 R133, R39, 0x1, RZ ;  /* 0x0000000127857819 */ /* 0x000fe400000006ff */
[C---:B----4-:R-:W-:Y:S02]  /*14420*/  IADD3.X R3, R37.reuse, R56, RZ, P1, !PT ;  /* 0x0000003825037210 */ /* 0x050fe40000ffe4ff */
[----:B------:R-:W-:Y:S02]  /*14430*/  IADD3 R38, P0, R38, R133, RZ ;  /* 0x0000008526267210 */ /* 0x000fe40007f1e0ff */
[-C--:B------:R-:W-:Y:S01]  /*14440*/  IADD3 R44, P1, R52, R57.reuse, RZ ;  /* 0x00000039342c7210 */ /* 0x080fe20007f3e0ff */
[----:B-----5:R2:W-:Y:S01]  /*14450*/  LDGSTS.E.BYPASS.LTC128B.128 [R55], [R2.64], !P3 ;  /* 0x0000000002377fae */ /* 0x0205e2000d901d46 */
[----:B------:R-:W-:Y:S02]  /*14460*/  IADD3.X R39, R37, R134, RZ, P0, !PT ;  /* 0x0000008625277210 */ /* 0x000fe400007fe4ff */
[-C--:B------:R-:W-:Y:S05]  /*14470*/  IADD3.X R45, R40, R56.reuse, RZ, P1, !PT ;  /* 0x00000038282d7210 */ /* 0x080fea0000ffe4ff */
[----:B------:R3:W-:Y:S01]  /*14480*/  LDGSTS.E.BYPASS.LTC128B.128 [R55+0x2000], [R38.64], !P5 ;  /* 0x0200000026377fae */ /* 0x0007e2000e901d46 */
[C---:B--2---:R-:W-:Y:S02]  /*14490*/  IADD3 R2, P0, R46.reuse, R57, RZ ;  /* 0x000000392e027210 */ /* 0x044fe40007f1e0ff */
[-C--:B------:R-:W-:Y:S02]  /*144a0*/  IADD3 R46, P2, R46, R133.reuse, RZ ;  /* 0x000000852e2e7210 */ /* 0x080fe40007f5e0ff */
[C---:B------:R-:W-:Y:S02]  /*144b0*/  IADD3.X R3, R41.reuse, R56, RZ, P0, !PT ;  /* 0x0000003829037210 */ /* 0x040fe400007fe4ff */
[-C--:B------:R-:W-:Y:S01]  /*144c0*/  IADD3.X R47, R41, R134.reuse, RZ, P2, !PT ;  /* 0x00000086292f7210 */ /* 0x080fe200017fe4ff */
[-C--:B---3--:R-:W-:Y:S02]  /*144d0*/  HMMA.16816.F32.BF16 R36, R64, R48.reuse, RZ ;  /* 0x000000304024723c */ /* 0x088fe400000418ff */
[----:B------:R2:W-:Y:S01]  /*144e0*/  LDGSTS.E.BYPASS.LTC128B.128 [R55+0x800], [R2.64], !P3 ;  /* 0x0080000002377fae */ /* 0x0005e2000d901d46 */
[----:B------:R-:W-:Y:S04]  /*144f0*/  IADD3 R52, P0, R52, R133, RZ ;  /* 0x0000008534347210 */ /* 0x000fe80007f1e0ff */
[----:B------:R-:W-:Y:S02]  /*14500*/  IADD3.X R53, R40, R134, RZ, P0, !PT ;  /* 0x0000008628357210 */ /* 0x000fe400007fe4ff */
[C---:B------:R-:W-:Y:S01]  /*14510*/  HMMA.16816.F32.BF16 R40, R60.reuse, R48, RZ ;  /* 0x000000303c28723c */ /* 0x040fe200000418ff */
[----:B------:R3:W-:Y:S08]  /*14520*/  LDGSTS.E.BYPASS.LTC128B.128 [R55+0x2800], [R46.64], !P5 ;  /* 0x028000002e377fae */ /* 0x0007f0000e901d46 */
        /* <DEDUP_REMOVED lines=8> */
[----:B------:R-:W-:Y:S05]  /*145b0*/  IADD3.X R53, R0, R134, RZ, P0, !PT ;  /* 0x0000008600357210 */ /* 0x000fea00007fe4ff */
        /* <DEDUP_REMOVED lines=155> */
[----:B------:R-:W-:Y:S02]  /*14f70*/  FMUL.FTZ R16, R16, c[0x0][0x320] ;  /* 0x0000c80010107a20 */ /* 0x000fe40000410000 */
[----:B------:R-:W-:Y:S02]  /*14f80*/  FMUL.FTZ R17, R17, c[0x0][0x320] ;  /* 0x0000c80011117a20 */ /* 0x000fe40000410000 */
[----:B------:R-:W-:Y:S01]  /*14f90*/  FMUL.FTZ R18, R18, c[0x0][0x320] ;  /* 0x0000c80012127a20 */ /* 0x000fe20000410000 */
[----:B------:R3:W-:Y:S01]  /*14fa0*/  MUFU.TANH R250, R6 ;  /* 0x0000000600fa7308 */ /* 0x0007e20000002400 */
[----:B------:R-:W-:Y:S01]  /*14fb0*/  FMUL.FTZ R19, R19, c[0x0][0x320] ;  /* 0x0000c80013137a20 */ /* 0x000fe20000410000 */
[----:B--2---:R2:W-:Y:S08]  /*14fc0*/  STL [R1+0x7c], R0 ;  /* 0x00007c0001007387 */ /* 0x0045f00000100800 */
[----:B------:R-:W-:Y:S10]  /*14fd0*/  MUFU.TANH R252, R12 ;  /* 0x0000000c00fc7308 */ /* 0x000ff40000002400 */
[----:B-1----:R-:W1:Y:S01]  /*14fe0*/  MUFU.TANH R2, R10 ;  /* 0x0000000a00027308 */ /* 0x002e620000002400 */
[----:B---3--:R-:W3:Y:S09]  /*14ff0*/  LDSM.16.M88.4 R4, [R237+0x2800] ;  /* 0x00280000ed04783b */ /* 0x008ef20000000200 */
[----:B--2---:R-:W2:Y:S10]  /*15000*/  MUFU.TANH R0, R8 ;  /* 0x0000000800007308 */ /* 0x004eb40000002400 */
[----:B------:R-:W-:Y:S01]  /*15010*/  MUFU.TANH R251, R13 ;  /* 0x0000000d00fb7308 */ /* 0x000fe20000002400 */
[----:B-1----:R1:W-:Y:S09]  /*15020*/  STL [R1+0x78], R2 ;  /* 0x0000780201007387 */ /* 0x0023f20000100800 */
[----:B------:R-:W-:Y:S01]  /*15030*/  MUFU.TANH R248, R16 ;  /* 0x0000001000f87308 */ /* 0x000fe20000002400 */
[----:B--2---:R2:W-:Y:S09]  /*15040*/  STL [R1+0x70], R0 ;  /* 0x0000700001007387 */ /* 0x0045f20000100800 */
[----:B------:R-:W-:Y:S01]  /*15050*/  MUFU.TANH R229, R17 ;  /* 0x0000001100e57308 */ /* 0x000fe20000002400 */
[-C--:B---3--:R-:W-:Y:S09]  /*15060*/  HMMA.16816.F32.BF16 R20, R212, R4.reuse, R20 ;  /* 0x00000004d414723c */ /* 0x088ff20000041814 */
[----:B-1----:R-:W1:Y:S01]  /*15070*/  MUFU.TANH R2, R14 ;  /* 0x0000000e00027308 */ /* 0x002e620000002400 */
[C---:B------:R-:W-:Y:S09]  /*15080*/  HMMA.16816.F32.BF16 R24, R208.reuse, R4, R24 ;  /* 0x00000004d018723c */ /* 0x040ff20000041818 */
[----:B--2---:R-:W2:Y:S01]  /*15090*/  MUFU.TANH R0, R9 ;  /* 0x0000000900007308 */ /* 0x004ea20000002400 */
[-C--:B------:R-:W-:Y:S04]  /*150a0*/  HMMA.16816.F32.BF16 R28, R208, R6.reuse, R28 ;  /* 0x00000006d01c723c */ /* 0x080fe8000004181c */
[----:B------:R-:W-:Y:S04]  /*150b0*/  FMUL.FTZ R20, R20, c[0x0][0x320] ;  /* 0x0000c80014147a20 */ /* 0x000fe80000410000 */
[C---:B------:R-:W-:Y:S01]  /*150c0*/  HMMA.16816.F32.BF16 R32, R212.reuse, R6, R32 ;  /* 0x00000006d420723c */ /* 0x040fe20000041820 */
[----:B------:R-:W-:Y:S01]  /*150d0*/  MUFU.TANH R228, R18 ;  /* 0x0000001200e47308 */ /* 0x000fe20000002400 */
[----:B------:R-:W-:Y:S02]  /*150e0*/  LDSM.16.M88.4 R4, [R237+0x3800] ;  /* 0x00380000ed04783b */ /* 0x000fe40000000200 */
[----:B------:R-:W-:Y:S02]  /*150f0*/  FMUL.FTZ R21, R21, c[0x0][0x320] ;  /* 0x0000c80015157a20 */ /* 0x000fe40000410000 */
[----:B------:R-:W-:Y:S02]  /*15100*/  FMUL.FTZ R22, R22, c[0x0][0x320] ;  /* 0x0000c80016167a20 */ /* 0x000fe40000410000 */
[----:B------:R-:W-:Y:S02]  /*15110*/  FMUL.FTZ R23, R23, c[0x0][0x320] ;  /* 0x0000c80017177a20 */ /* 0x000fe40000410000 */
[----:B-1----:R1:W-:Y:S01]  /*15120*/  STL [R1+0x84], R2 ;  /* 0x0000840201007387 */ /* 0x0023e20000100800 */
[----:B------:R-:W-:Y:S01]  /*15130*/  MUFU.TANH R227, R19 ;  /* 0x0000001300e37308 */ /* 0x000fe20000002400 */
[----:B------:R-:W-:Y:S02]  /*15140*/  FMUL.FTZ R24, R24, c[0x0][0x320] ;  /* 0x0000c80018187a20 */ /* 0x000fe40000410000 */
[----:B------:R-:W-:Y:S01]  /*15150*/  FMUL.FTZ R25, R25, c[0x0][0x320] ;  /* 0x0000c80019197a20 */ /* 0x000fe20000410000 */
[----:B--2---:R2:W-:Y:S01]  /*15160*/  STL [R1+0x88], R0 ;  /* 0x0000880001007387 */ /* 0x0045e20000100800 */
        /* <DEDUP_REMOVED lines=12> */
[----:B-1----:R-:W3:Y:S06]  /*15230*/  LDL R2, [R1+0xa0] ;  /* 0x0000a00001027983 */ /* 0x002eec0000100800 */
[----:B--2---:R1:W2:Y:S10]  /*15240*/  MUFU.TANH R0, R11 ;  /* 0x0000000b00007308 */ /* 0x0042b40000002400 */
[----:B------:R-:W-:Y:S10]  /*15250*/  MUFU.TANH R246, R22 ;  /* 0x0000001600f67308 */ /* 0x000ff40000002400 */
[----:B------:R-:W-:Y:S01]  /*15260*/  MUFU.TANH R231, R23 ;  /* 0x0000001700e77308 */ /* 0x000fe20000002400 */
[----:B-1----:R-:W1:Y:S01]  /*15270*/  LDSM.16.M88.4 R8, [R237+0x3000] ;  /* 0x00300000ed08783b */ /* 0x002e620000000200 */
[----:B------:R-:W-:Y:S08]  /*15280*/  DEPBAR.LE SB0, 0x0 ;  /* 0x000080000000791a */ /* 0x000ff00000000000 */
[----:B------:R-:W-:Y:S01]  /*15290*/  MUFU.TANH R226, R24 ;  /* 0x0000001800e27308 */ /* 0x000fe20000002400 */
[----:B--2---:R2:W-:Y:S09]  /*152a0*/  STL [R1+0x8c], R0 ;  /* 0x00008c0001007387 */ /* 0x0045f20000100800 */
[----:B------:R-:W-:Y:S01]  /*152b0*/  MUFU.TANH R224, R25 ;  /* 0x0000001900e07308 */ /* 0x000fe20000002400 */
[----:B------:R-:W-:Y:S09]  /*152c0*/  BAR.SYNC.DEFER_BLOCKING 0x0 ;  /* 0x0000000000007b1d */ /* 0x000ff20000010000 */
[----:B------:R-:W-:Y:S10]  /*152d0*/  MUFU.TANH R230, R26 ;  /* 0x0000001a00e67308 */ /* 0x000ff40000002400 */
[----:B--2---:R-:W2:Y:S01]  /*152e0*/  MUFU.TANH R0, R15 ;  /* 0x0000000f00007308 */ /* 0x004ea20000002400 */
[-C--:B-1----:R-:W-:Y:S09]  /*152f0*/  HMMA.16816.F32.BF16 R36, R212, R8.reuse, R36 ;  /* 0x00000008d424723c */ /* 0x082ff20000041824 */
[----:B------:R-:W1:Y:S01]  /*15300*/  MUFU.TANH R225, R27 ;  /* 0x0000001b00e17308 */ /* 0x000e620000002400 */
[C---:B------:R-:W-:Y:S09]  /*15310*/  HMMA.16816.F32.BF16 R40, R208.reuse, R8, R40 ;  /* 0x00000008d028723c */ /* 0x040ff20000041828 */
[----:B------:R-:W4:Y:S01]  /*15320*/  MUFU.TANH R221, R28 ;  /* 0x0000001c00dd7308 */ /* 0x000f220000002400 */
[-C--:B------:R-:W-:Y:S01]  /*15330*/  HMMA.16816.F32.BF16 R44, R208, R10.reuse, R44 ;  /* 0x0000000ad02c723c */ /* 0x080fe2000004182c */
[----:B--2---:R2:W-:Y:S03]  /*15340*/  STL [R1+0x80], R0 ;  /* 0x0000800001007387 */ /* 0x0045e60000100800 */
[----:B------:R-:W-:Y:S04]  /*15350*/  FMUL.FTZ R36, R36, c[0x0][0x320] ;  /* 0x0000c80024247a20 */ /* 0x000fe80000410000 */
        /* <DEDUP_REMOVED lines=8> */
[C---:B------:R-:W-:Y:S05]  /*153e0*/  HMMA.16816.F32.BF16 R56, R208.reuse, R4, R56 ;  /* 0x00000004d038723c */ /* 0x040fea0000041838 */
[----:B------:R2:W2:Y:S03]  /*153f0*/  MUFU.TANH R222, R31 ;  /* 0x0000001f00de7308 */ /* 0x0004a60000002400 */
[-C--:B------:R-:W-:Y:S04]  /*15400*/  HMMA.16816.F32.BF16 R60, R208, R6.reuse, R60 ;  /* 0x00000006d03c723c */ /* 0x080fe8000004183c */
[----:B-----5:R-:W-:Y:S02]  /*15410*/  FMUL.FTZ R29, R49, c[0x0][0x320] ;  /* 0x0000c800311d7a20 */ /* 0x020fe40000410000 */
[----:B------:R-:W-:Y:S01]  /*15420*/  FMUL.FTZ R28, R51, c[0x0][0x320] ;  /* 0x0000c800331c7a20 */ /* 0x000fe20000410000 */
[----:B------:R5:W3:Y:S01]  /*15430*/  MUFU.TANH R219, R32 ;  /* 0x0000002000db7308 */ /* 0x000ae20000002400 */
[----:B------:R-:W-:Y:S04]  /*15440*/  HMMA.16816.F32.BF16 R64, R212, R6, R64 ;  /* 0x00000006d440723c */ /* 0x000fe80000041840 */
        /* <DEDUP_REMOVED lines=24> */
[----:B------:R-:W-:Y:S03]  /*155d0*/  FMUL.FTZ R12, R67, c[0x0][0x320] ;  /* 0x0000c800430c7a20 */ /* 0x000fe60000410000 */
        /* <DEDUP_REMOVED lines=17> */
[----:B---3--:R-:W-:Y:S09]  /*156f0*/  ISETP.GE.AND P0, PT, R2, 0x1, PT ;  /* 0x000000010200780c */ /* 0x008ff20003f06270 */
[----:B------:R-:W3:Y:S10]  /*15700*/  MUFU.TANH R30, R30 ;  /* 0x0000001e001e7308 */ /* 0x000ef40000002400 */
        /* <DEDUP_REMOVED lines=20> */
[----:B------:R-:W-:Y:S03]  /*15850*/  IMAD.MOV.U32 R6, RZ, RZ, RZ ;  /* 0x000000ffff067224 */ /* 0x000fe600078e00ff */
[----:B------:R-:W-:Y:S01]  /*15860*/  ISETP.NE.AND P0, PT, R0, c[0x0][0x2b8], PT ;  /* 0x0000ae0000007a0c */ /* 0x000fe20003f05270 */
[----:B------:R-:W3:Y:S04]  /*15870*/  LDL R3, [R1+0xec] ;  /* 0x0000ec0001037983 */ /* 0x000ee80000100800 */
[----:B------:R-:W4:Y:S04]  /*15880*/  LDL.64 R8, [R1+0xf8] ;  /* 0x0000f80001087983 */ /* 0x000f280000100a00 */
[----:B------:R-:W5:Y:S01]  /*15890*/  LDL R135, [R1+0x104] ;  /* 0x0001040001877983 */ /* 0x000f620000100800 */
[----:B--2---:R-:W-:Y:S03]  /*158a0*/  IMAD R2, R2, 0x40, R136 ;  /* 0x0000004002027824 */ /* 0x004fe600078e0288 */
[----:B------:R-:W2:Y:S02]  /*158b0*/  S2R R136, SR_CTAID.Y ;  /* 0x0000000000887919 */ /* 0x000ea40000002600 */
[----:B---3--:R-:W-:Y:S04]  /*158c0*/  IADD3 R2, R2, -0x40, R3 ;  /* 0xffffffc002027810 */ /* 0x008fe80007ffe003 */
[----:B------:R-:W-:Y:S01]  /*158d0*/  MOV R0, R2 ;  /* 0x0000000200007202 */ /* 0x000fe20000000f00 */
[----:B------:R-:W-:Y:S05]  /*158e0*/  @P0 IMAD.HI.U32 R3, R2, c[0x0][0x2bc], RZ ;  /* 0x0000af0002030a27 */ /* 0x000fea00078e00ff */
[----:B------:R-:W-:Y:S04]  /*158f0*/  @P0 SHF.R.U32.HI R0, RZ, c[0x0][0x2c0], R3 ;  /* 0x0000b000ff000a19 */ /* 0x000fe80000011603 */
[C---:B----4-:R-:W-:Y:S04]  /*15900*/  @!P6 IADD3 R3, P0, R0.reuse, R8, RZ ;  /* 0x000000080003e210 */ /* 0x050fe80007f1e0ff */
[----:B-----5:R-:W-:Y:S02]  /*15910*/  @!P6 LEA.HI.X.SX32 R5, R0, R135, 0x1, P0 ;  /* 0x000000870005e211 */ /* 0x020fe400000f0eff */
[C---:B------:R-:W-:Y:S01]  /*15920*/  @!P6 LEA R4, P0, R3.reuse, c[0x0][0x2a0], 0x2 ;  /* 0x0000a8000304ea11 */ /* 0x040fe200078010ff */
[----:B--2---:R-:W-:Y:S01]  /*15930*/  IMAD.WIDE.U32 R8, R136, c[0x0][0x1e8], RZ ;  /* 0x00007a0088087a25 */ /* 0x004fe200078e00ff */
[----:B------:R-:W2:Y:S01]  /*15940*/  S2R R135, SR_CTAID.Y ;  /* 0x0000000000877919 */ /* 0x000ea20000002600 */
[----:B------:R-:W-:Y:S02]  /*15950*/  IADD3 R0, -R0, RZ, RZ ;  /* 0x000000ff00007210 */ /* 0x000fe40007ffe1ff */
[----:B------:R-:W-:Y:S03]  /*15960*/  @!P6 LEA.HI.X R5, R3, c[0x0][0x2a4], R5, 0x2, P0 ;  /* 0x0000a9000305ea11 */ /* 0x000fe600000f1405 */
[----:B------:R-:W-:Y:S02]  /*15970*/  IMAD R7, R0, c[0x0][0x2b8], R2 ;  /* 0x0000ae0000077a24 */ /* 0x000fe400078e0202 */
[----:B------:R-:W3:Y:S02]  /*15980*/  @!P6 LDG.E R6, [R4.64] ;  /* 0x000000060406e981 */ /* 0x000ee4000c1e1900 */
[C---:B------:R-:W-:Y:S01]  /*15990*/  IMAD.WIDE.U32 R2, R7.reuse, c[0x0][0x1e0], RZ ;  /* 0x0000780007027a25 */ /* 0x040fe200078e00ff */
[----:B------:R-:W-:Y:S01]  /*159a0*/  SHF.R.S32.HI R0, RZ, 0x1f, R7 ;  /* 0x0000001fff007819 */ /* 0x000fe20000011407 */
[----:B------:R4:W-:Y:S04]  /*159b0*/  STL [R1+0xac], R7 ;  /* 0x0000ac0701007387 */ /* 0x0009e80000100800 */
[----:B------:R-:W-:Y:S04]  /*159c0*/  IMAD R0, R0, c[0x0][0x1e0], RZ ;  /* 0x0000780000007a24 */ /* 0x000fe800078e02ff */
[----:B------:R-:W-:Y:S01]  /*159d0*/  IMAD R0, R7, c[0x0][0x1e4], R0 ;  /* 0x0000790007007a24 */ /* 0x000fe200078e0200 */
[----:B--2---:R-:W-:Y:S03]  /*159e0*/  SHF.R.S32.HI R135, RZ, 0x1f, R135 ;  /* 0x0000001fff877819 */ /* 0x004fe60000011487 */
[----:B------:R-:W-:Y:S02]  /*159f0*/  IMAD.IADD R3, R3, 0x1, R0 ;  /* 0x0000000103037824 */ /* 0x000fe400078e0200 */
[----:B------:R-:W-:Y:S04]  /*15a00*/  IMAD R135, R135, c[0x0][0x1e8], RZ ;  /* 0x00007a0087877a24 */ /* 0x000fe800078e02ff */
[----:B------:R-:W-:Y:S05]  /*15a10*/  IMAD R135, R136, c[0x0][0x1ec], R135 ;  /* 0x00007b0088877a24 */ /* 0x000fea00078e0287 */
[----:B------:R-:W-:Y:S02]  /*15a20*/  IADD3 R135, R9, R135, RZ ;  /* 0x0000008709877210 */ /* 0x000fe40007ffe0ff */
        /* <DEDUP_REMOVED lines=10> */
[----:B----4-:R2:W3:Y:S02]  /*15ad0*/  SHFL.IDX PT, R6, R0, RZ, 0x181f ;  /* 0x00181fff00067589 */ /* 0x0104e400000e0000 */
.L_x_2019:
[----:B------:R-:W-:-:S05]  /*15ae0*/  BRA.DIV ~URZ, `(.L_x_1945) ;  /* 0x00009f727f007947 */ /* 0x000fca000b800000 */
[----:B-1----:R-:W4:Y:S04]  /*15af0*/  LDL R37, [R1+0x90] ;  /* 0x0000900001257983 */ /* 0x002f280000100800 */
[----:B------:R-:W5:Y:S04]  /*15b00*/  LDL R11, [R1+0x94] ;  /* 0x00009400010b7983 */ /* 0x000f680000100800 */
[----:B--2---:R-:W2:Y:S04]  /*15b10*/  LDL R10, [R1+0x98] ;  /* 0x00009800010a7983 */ /* 0x004ea80000100800 */
[----:B------:R-:W4:Y:S04]  /*15b20*/  SHFL.IDX PT, R5, R4, RZ, 0x181f ;  /* 0x00181fff04057589 */ /* 0x000f2800000e0000 */
[----:B------:R-:W1:Y:S04]  /*15b30*/  SHFL.IDX PT, R8, R4, 0x1, 0x181f ;  /* 0x00381f0004087f89 */ /* 0x000e6800000e0000 */
[----:B------:R-:W3:Y:S04]  /*15b40*/  SHFL.IDX PT, R9, R0, 0x1, 0x181f ;  /* 0x00381f0000097f89 */ /* 0x000ee800000e0000 */
[----:B------:R-:W1:Y:S04]  /*15b50*/  SHFL.IDX PT, R7, R4, 0x2, 0x181f ;  /* 0x00581f0004077f89 */ /* 0x000e6800000e0000 */
[----:B------:R-:W-:Y:S01]  /*15b60*/  SHFL.IDX PT, R4, R4, 0x3, 0x181f ;  /* 0x00781f0004047f89 */ /* 0x000fe200000e0000 */
[C---:B----4-:R-:W-:Y:S05]  /*15b70*/  IADD3 R2, P0, R5.reuse, R37, RZ ;  /* 0x0000002505027210 */ /* 0x050fea0007f1e0ff */
[C-C-:B---3-5:R-:W-:Y:S05]  /*15b80*/  IMAD.X R3, R6.reuse, 0x1, R11.reuse, P0 ;  /* 0x0000000106037824 */ /* 0x168fea00000e060b */
[----:B--2---:R2:W-:Y:S02]  /*15b90*/  LDGSTS.E.BYPASS.LTC128B.128 [R10+0x4100], [R2.64], !P3 ;  /* 0x04100000020a7fae */ /* 0x0045e4000d901d46 */
[----:B--2---:R-:W-:Y:S02]  /*15ba0*/  IADD3 R2, P0, R5, R133, RZ ;  /* 0x0000008505027210 */ /* 0x004fe40007f1e0ff */
[----:B------:R-:W2:Y:S03]  /*15bb0*/  SHFL.IDX PT, R5, R0, 0x2, 0x181f ;  /* 0x00581f0000057f89 */ /* 0x000ea600000e0000 */
[--C-:B------:R-:W-:Y:S01]  /*15bc0*/  IMAD.X R3, R6, 0x1, R134.reuse, P0 ;  /* 0x0000000106037824 */ /* 0x100fe200000e0686 */
[----:B------:R-:W3:Y:S04]  /*15bd0*/  SHFL.IDX PT, R0, R0, 0x3, 0x181f ;  /* 0x00781f0000007f89 */ /* 0x000ee800000e0000 */
[----:B------:R1:W-:Y:S02]  /*15be0*/  LDGSTS.E.BYPASS.LTC128B.128 [R10+0x6100], [R2.64], !P5 ;  /* 0x06100000020a7fae */ /* 0x0003e4000e901d46 */
[C---:B-1----:R-:W-:Y:S02]  /*15bf0*/  IADD3 R2, P0, R8.reuse, R37, RZ ;  /* 0x0000002508027210 */ /* 0x042fe40007f1e0ff */
[-C--:B------:R-:W-:Y:S03]  /*15c00*/  IADD3 R8, P2, R8, R133.reuse, RZ ;  /* 0x0000008508087210 */ /* 0x080fe60007f5e0ff */
[--C-:B------:R-:W-:Y:S01]  /*15c10*/  IMAD.X R3, R9, 0x1, R11.reuse, P0 ;  /* 0x0000000109037824 */ /* 0x100fe200000e060b */
[----:B------:R-:W-:Y:S01]  /*15c20*/  IADD3 R6, P0, R7, R133, RZ ;  /* 0x0000008507067210 */ /* 0x000fe20007f1e0ff */
[--C-:B------:R-:W-:Y:S03]  /*15c30*/  IMAD.X R9, R9, 0x1, R134.reuse, P2 ;  /* 0x0000000109097824 */ /* 0x100fe600010e0686 */
[----:B------:R1:W-:Y:S04]  /*15c40*/  LDGSTS.E.BYPASS.LTC128B.128 [R10+0x4900], [R2.64], !P3 ;  /* 0x04900000020a7fae */ /* 0x0003e8000d901d46 */
[----:B------:R4:W-:Y:S01]  /*15c50*/  LDGSTS.E.BYPASS.LTC128B.128 [R10+0x6900], [R8.64], !P5 ;  /* 0x06900000080a7fae */ /* 0x0009e2000e901d46 */
[----:B-1----:R-:W-:Y:S01]  /*15c60*/  IADD3 R2, P1, R7, R37, RZ ;  /* 0x0000002507027210 */ /* 0x002fe20007f3e0ff */
[C---:B--2---:R-:W-:Y:S04]  /*15c70*/  IMAD.X R7, R5.reuse, 0x1, R134, P0 ;  /* 0x0000000105077824 */ /* 0x044fe800000e0686 */
[----:B------:R-:W-:Y:S05]  /*15c80*/  IMAD.X R3, R5, 0x1, R11, P1 ;  /* 0x0000000105037824 */ /* 0x000fea00008e060b */
[----:B------:R4:W-:Y:S04]  /*15c90*/  LDGSTS.E.BYPASS.LTC128B.128 [R10+0x5100], [R2.64], !P3 ;  /* 0x05100000020a7fae */ /* 0x0009e8000d901d46 */
[----:B------:R4:W-:Y:S02]  /*15ca0*/  LDGSTS.E.BYPASS.LTC128B.128 [R10+0x7100], [R6.64], !P5 ;  /* 0x07100000060a7fae */ /* 0x0009e4000e901d46 */
.L_x_2020:
[----:B---3--:R-:W2:Y:S04]  /*15cb0*/  LDL R5, [R1+0x94] ;  /* 0x0000940001057983 */ /* 0x008ea80000100800 */
[----:B----4-:R-:W3:Y:S04]  /*15cc0*/  LDL R2, [R1+0x90] ;  /* 0x0000900001027983 */ /* 0x010ee80000100800 */
[----:B------:R-:W4:Y:S02]  /*15cd0*/  LDL R3, [R1+0x98] ;  /* 0x0000980001037983 */ /* 0x000f240000100800 */
[----:B----4-:R-:W-:Y:S01]  /*15ce0*/  IMAD.MOV.U32 R6, RZ, RZ, R3 ;  /* 0x000000ffff067224 */ /* 0x010fe200078e0003 */
[C---:B---3--:R-:W-:Y:S01]  /*15cf0*/  IADD3 R2, P1, R4.reuse, R2, RZ ;  /* 0x0000000204027210 */ /* 0x048fe20007f3e0ff */
[----:B--2---:R-:W-:Y:S01]  /*15d00*/  IMAD.MOV.U32 R7, RZ, RZ, R5 ;  /* 0x000000ffff077224 */ /* 0x004fe200078e0005 */
[----:B------:R-:W-:Y:S04]  /*15d10*/  IADD3 R4, P0, R4, R133, RZ ;  /* 0x0000008504047210 */ /* 0x000fe80007f1e0ff */
[C---:B------:R-:W-:Y:S01]  /*15d20*/  IADD3.X R3, R0.reuse, R7, RZ, P1, !PT ;  /* 0x0000000700037210 */ /* 0x040fe20000ffe4ff */
[----:B------:R-:W-:Y:S04]  /*15d30*/  IMAD.X R5, R0, 0x1, R134, P0 ;  /* 0x0000000100057824 */ /* 0x000fe800000e0686 */
[----:B------:R-:W-:Y:S01]  /*15d40*/  @!PT LDS RZ, [RZ] ;  /* 0x00000000fffff984 */ /* 0x000fe20000000800 */
[----:B------:R-:W-:Y:S01]  /*15d50*/  @!PT LDS RZ, [RZ] ;  /* 0x00000000fffff984 */ /* 0x000fe20000000800 */
[----:B------:R-:W-:Y:S01]  /*15d60*/  @!PT LDS RZ, [RZ] ;  /* 0x00000000fffff984 */ /* 0x000fe20000000800 */
[----:B------:R1:W-:Y:S04]  /*15d70*/  LDGSTS.E.BYPASS.LTC128B.128 [R6+0x5900], [R2.64], !P3 ;  /* 0x0590000002067fae */ /* 0x0003e8000d901d46 */
[----:B------:R1:W-:Y:S02]  /*15d80*/  LDGSTS.E.BYPASS.LTC128B.128 [R6+0x7900], [R4.64], !P5 ;  /* 0x0790000004067fae */ /* 0x0003e4000e901d46 */
.L_x_1943:
[----:B--234-:R-:W-:Y:S05]  /*15d90*/  BSYNC B0 ;  /* 0x0000000000007941 */ /* 0x01cfea0003800000 */
.L_x_1942:
[----:B-1----:R-:W-:Y:S01]  /*15da0*/  FMNMX.FTZ R2, R249, R132, !PT ;  /* 0x00000084f9027209 */ /* 0x002fe20007810000 */
[----:B------:R-:W2:Y:S01]  /*15db0*/  LDL R3, [R1+0x70] ;  /* 0x0000700001037983 */ /* 0x000ea20000100800 */
[----:B------:R-:W-:Y:S03]  /*15dc0*/  FMNMX.FTZ R0, R250, R137, !PT ;  /* 0x00000089fa007209 */ /* 0x000fe60007810000 */
[----:B------:R-:W3:Y:S04]  /*15dd0*/  LDL R4, [R1+0x78] ;  /* 0x0000780001047983 */ /* 0x000ee80000100800 */
[----:B------:R-:W4:Y:S04]  /*15de0*/  LDL R10, [R1+0x7c] ;  /* 0x00007c00010a7983 */ /* 0x000f280000100800 */
[----:B------:R-:W5:Y:S04]  /*15df0*/  LDL R9, [R1+0x74] ;  /* 0x0000740001097983 */ /* 0x000f680000100800 */
[----:B------:R-:W5:Y:S04]  /*15e00*/  LDL R8, [R1+0x88] ;  /* 0x0000880001087983 */ /* 0x000f680000100800 */
[----:B------:R-:W5:Y:S04]  /*15e10*/  LDL R5, [R1+0x8c] ;  /* 0x00008c0001057983 */ /* 0x000f680000100800 */
[----:B------:R-:W5:Y:S04]  /*15e20*/  LDL R7, [R1+0x84] ;  /* 0x0000840001077983 */ /* 0x000f680000100800 */
[----:B------:R-:W5:Y:S04]  /*15e30*/  LDL R6, [R1+0x80] ;  /* 0x0000800001067983 */ /* 0x000f680000100800 */
[----:B------:R-:W0:Y:S01]  /*15e40*/  LDGDEPBAR ;  /* 0x00000000000079af */ /* 0x000e220000000000 */
[----:B--2---:R-:W-:Y:S02]  /*15e50*/  FMNMX.FTZ R3, R3, R138, !PT ;  /* 0x0000008a03037209 */ /* 0x004fe40007810000 */
[----:B---3--:R-:W-:Y:S02]  /*15e60*/  FMNMX.FTZ R4, R4, R139, !PT ;  /* 0x0000008b04047209 */ /* 0x008fe40007810000 */
[----:B----4-:R-:W-:Y:S02]  /*15e70*/  FMNMX.FTZ R2, R10, R2, !PT ;  /* 0x000000020a027209 */ /* 0x010fe40007810000 */
        /* <DEDUP_REMOVED lines=60> */
[----:B------:R-:W1:Y:S04]  /*16240*/  SHFL.BFLY PT, R136, R4, 0x2, 0x1f ;  /* 0x0c401f0004887f89 */ /* 0x000e6800000e0000 */
[----:B------:R-:W2:Y:S04]  /*16250*/  SHFL.BFLY PT, R0, R135, 0x2, 0x1f ;  /* 0x0c401f0087007f89 */ /* 0x000ea800000e0000 */
[----:B------:R-:W3:Y:S04]  /*16260*/  SHFL.BFLY PT, R2, R134, 0x2, 0x1f ;  /* 0x0c401f0086027f89 */ /* 0x000ee800000e0000 */
[----:B------:R-:W4:Y:S01]  /*16270*/  SHFL.BFLY PT, R7, R5, 0x2, 0x1f ;  /* 0x0c401f0005077f89 */ /* 0x000f2200000e0000 */
[----:B-1----:R-:W-:Y:S02]  /*16280*/  FMNMX.FTZ R136, R4, R136, !PT ;  /* 0x0000008804887209 */ /* 0x002fe40007810000 */
[----:B--2---:R-:W-:Y:S02]  /*16290*/  FMNMX.FTZ R135, R135, R0, !PT ;  /* 0x0000000087877209 */ /* 0x004fe40007810000 */
[----:B---3--:R-:W-:Y:S03]  /*162a0*/  FMNMX.FTZ R134, R134, R2, !PT ;  /* 0x0000000286867209 */ /* 0x008fe60007810000 */
[----:B------:R-:W1:Y:S01]  /*162b0*/  SHFL.BFLY PT, R3, R135, 0x1, 0x1f ;  /* 0x0c201f0087037f89 */ /* 0x000e6200000e0000 */
[----:B----4-:R-:W-:Y:S03]  /*162c0*/  FMNMX.FTZ R4, R5, R7, !PT ;  /* 0x0000000705047209 */ /* 0x010fe60007810000 */
[----:B------:R-:W2:Y:S04]  /*162d0*/  SHFL.BFLY PT, R2, R136, 0x1, 0x1f ;  /* 0x0c201f0088027f89 */ /* 0x000ea800000e0000 */
[----:B------:R-:W3:Y:S04]  /*162e0*/  SHFL.BFLY PT, R6, R134, 0x1, 0x1f ;  /* 0x0c201f0086067f89 */ /* 0x000ee800000e0000 */
[----:B------:R4:W4:Y:S01]  /*162f0*/  SHFL.BFLY PT, R0, R4, 0x1, 0x1f ;  /* 0x0c201f0004007f89 */ /* 0x00092200000e0000 */
[----:B-1----:R-:W-:Y:S02]  /*16300*/  FMNMX.FTZ R135, R135, R3, !PT ;  /* 0x0000000387877209 */ /* 0x002fe40007810000 */
[----:B--2---:R-:W-:Y:S02]  /*16310*/  FMNMX.FTZ R136, R136, R2, !PT ;  /* 0x0000000288887209 */ /* 0x004fe40007810000 */
[----:B---3--:R-:W-:Y:S02]  /*16320*/  FMNMX.FTZ R134, R134, R6, !PT ;  /* 0x0000000686867209 */ /* 0x008fe40007810000 */
.L_x_2021:
[----:B------:R-:W2:Y:S01]  /*16330*/  LDL.LU R9, [R1+0x7c] ;  /* 0x00007c0001097983 */ /* 0x000ea20000300800 */
[----:B------:R-:W-:Y:S01]  /*16340*/  FADD.FTZ R2, -R136, R132 ;  /* 0x0000008488027221 */ /* 0x000fe20000010100 */
[----:B----4-:R-:W-:Y:S01]  /*16350*/  FMNMX.FTZ R133, R0, R4, !PT ;  /* 0x0000000400857209 */ /* 0x010fe20007810000 */
[----:B------:R-:W-:Y:S01]  /*16360*/  FMUL.FTZ R7, R136, c[0x0][0x2d0] ;  /* 0x0000b40088077a20 */ /* 0x000fe20000410000 */
[----:B------:R-:W3:Y:S01]  /*16370*/  LDL.LU R5, [R1+0x74] ;  /* 0x0000740001057983 */ /* 0x000ee20000300800 */
[----:B------:R-:W-:Y:S01]  /*16380*/  FMUL.FTZ R2, R2, c[0x0][0x2d0] ;  /* 0x0000b40002027a20 */ /* 0x000fe20000410000 */
[----:B------:R-:W-:Y:S01]  /*16390*/  WARPSYNC 0xffffffff ;  /* 0xffffffff00007948 */ /* 0x000fe20003800000 */
[----:B------:R-:W-:Y:S01]  /*163a0*/  FMUL.FTZ R6, R135, c[0x0][0x2d0] ;  /* 0x0000b40087067a20 */ /* 0x000fe20000410000 */
[----:B------:R-:W4:Y:S01]  /*163b0*/  LDL.LU R37, [R1+0x88] ;  /* 0x0000880001257983 */ /* 0x000f220000300800 */
[----:B------:R1:W-:Y:S01]  /*163c0*/  MUFU.EX2 R3, R2 ;  /* 0x0000000200037308 */ /* 0x0003e20000000800 */
[--C-:B------:R-:W-:Y:S02]  /*163d0*/  FFMA.FTZ R10, R248, c[0x0][0x2d0], -R7.reuse ;  /* 0x0000b400f80a7a23 */ /* 0x100fe40000010807 */
[----:B------:R-:W5:Y:S01]  /*163e0*/  LDL.LU R43, [R1+0x70] ;  /* 0x00007000012b7983 */ /* 0x000f620000300800 */
[--C-:B------:R-:W-:Y:S02]  /*163f0*/  FFMA.FTZ R247, R247, c[0x0][0x2d0], -R7.reuse ;  /* 0x0000b400f7f77a23 */ /* 0x100fe40000010807 */
[--C-:B------:R-:W-:Y:S01]  /*16400*/  FFMA.FTZ R245, R245, c[0x0][0x2d0], -R7.reuse ;  /* 0x0000b400f5f57a23 */ /* 0x100fe20000010807 */
[----:B------:R-:W4:Y:S01]  /*16410*/  LDL.LU R52, [R1+0x78] ;  /* 0x0000780001347983 */ /* 0x000f220000300800 */
[--C-:B------:R-:W-:Y:S02]  /*16420*/  FFMA.FTZ R219, R219, c[0x0][0x2d0], -R7.reuse ;  /* 0x0000b400dbdb7a23 */ /* 0x100fe40000010807 */
[----:B------:R1:W-:Y:S01]  /*16430*/  MUFU.EX2 R56, R10 ;  /* 0x0000000a00387308 */ /* 0x0003e20000000800 */
[----:B------:R-:W4:Y:S01]  /*16440*/  LDL.LU R49, [R1+0x8c] ;  /* 0x00008c0001317983 */ /* 0x000f220000300800 */
[--C-:B------:R-:W-:Y:S02]  /*16450*/  FFMA.FTZ R217, R217, c[0x0][0x2d0], -R7.reuse ;  /* 0x0000b400d9d97a23 */ /* 0x100fe40000010807 */
[--C-:B------:R-:W-:Y:S01]  /*16460*/  FFMA.FTZ R215, R29, c[0x0][0x2d0], -R7.reuse ;  /* 0x0000b4001dd77a23 */ /* 0x100fe20000010807 */
[----:B------:R-:W4:Y:S01]  /*16470*/  LDL.LU R48, [R1+0x84] ;  /* 0x0000840001307983 */ /* 0x000f220000300800 */
[--C-:B------:R-:W-:Y:S02]  /*16480*/  FFMA.FTZ R45, R13, c[0x0][0x2d0], -R7.reuse ;  /* 0x0000b4000d2d7a23 */ /* 0x100fe40000010807 */
[--C-:B------:R-:W-:Y:S02]  /*16490*/  FFMA.FTZ R213, R206, c[0x0][0x2d0], -R6.reuse ;  /* 0x0000b400ced57a23 */ /* 0x100fe40000010806 */
[--C-:B------:R-:W-:Y:S01]  /*164a0*/  FFMA.FTZ R212, R204, c[0x0][0x2d0], -R6.reuse ;  /* 0x0000b400ccd47a23 */ /* 0x100fe20000010806 */
[----:B------:R-:W-:Y:S01]  /*164b0*/  MUFU.EX2 R219, R219 ;  /* 0x000000db00db7308 */ /* 0x000fe20000000800 */
[--C-:B------:R-:W-:Y:S02]  /*164c0*/  FFMA.FTZ R248, R26, c[0x0][0x2d0], -R6.reuse ;  /* 0x0000b4001af87a23 */ /* 0x100fe40000010806 */
[--C-:B-1----:R-:W-:Y:S02]  /*164d0*/  FFMA.FTZ R2, R249, c[0x0][0x2d0], -R7.reuse ;  /* 0x0000b400f9027a23 */ /* 0x102fe40000010807 */
[--C-:B------:R-:W-:Y:S02]  /*164e0*/  FFMA.FTZ R249, R27, c[0x0][0x2d0], -R7.reuse ;  /* 0x0000b4001bf97a23 */ /* 0x100fe40000010807 */
[--C-:B------:R-:W-:Y:S02]  /*164f0*/  FFMA.FTZ R218, R218, c[0x0][0x2d0], -R6.reuse ;  /* 0x0000b400dada7a23 */ /* 0x100fe40000010806 */
[--C-:B------:R-:W-:Y:S01]  /*16500*/  FFMA.FTZ R216, R216, c[0x0][0x2d0], -R6.reuse ;  /* 0x0000b400d8d87a23 */ /* 0x100fe20000010806 */
[----:B------:R1:W-:Y:S01]  /*16510*/  MUFU.EX2 R42, R2 ;  /* 0x00000002002a7308 */ /* 0x0003e20000000800 */
[--C-:B------:R-:W-:Y:S02]  /*16520*/  FFMA.FTZ R246, R246, c[0x0][0x2d0], -R6.reuse ;  /* 0x0000b400f6f67a23 */ /* 0x100fe40000010806 */
[----:B------:R-:W-:Y:S02]  /*16530*/  FFMA.FTZ R10, R15, c[0x0][0x2d0], -R7 ;  /* 0x0000b4000f0a7a23 */ /* 0x000fe40000010807 */
[--C-:B------:R-:W-:Y:S02]  /*16540*/  FFMA.FTZ R231, R231, c[0x0][0x2d0], -R6.reuse ;  /* 0x0000b400e7e77a23 */ /* 0x100fe40000010806 */
[--C-:B------:R-:W-:Y:S02]  /*16550*/  FFMA.FTZ R210, R30, c[0x0][0x2d0], -R6.reuse ;  /* 0x0000b4001ed27a23 */ /* 0x100fe40000010806 */
[--C-:B------:R-:W-:Y:S01]  /*16560*/  FFMA.FTZ R209, R28, c[0x0][0x2d0], -R6.reuse ;  /* 0x0000b4001cd17a23 */ /* 0x100fe20000010806 */
[----:B------:R-:W-:Y:S01]  /*16570*/  MUFU.EX2 R246, R246 ;  /* 0x000000f600f67308 */ /* 0x000fe20000000800 */
[--C-:B------:R-:W-:Y:S02]  /*16580*/  FFMA.FTZ R46, R14, c[0x0][0x2d0], -R6.reuse ;  /* 0x0000b4000e2e7a23 */ /* 0x100fe40000010806 */
[--C-:B------:R-:W-:Y:S07]  /*16590*/  FFMA.FTZ R47, R12, c[0x0][0x2d0], -R6.reuse ;  /* 0x0000b4000c2f7a23 */ /* 0x100fee0000010806 */
[----:B------:R-:W-:Y:S01]  /*165a0*/  MUFU.EX2 R247, R247 ;  /* 0x000000f700f77308 */ /* 0x000fe20000000800 */
[----:B-1----:R-:W-:Y:S04]  /*165b0*/  FADD.FTZ R2, -R135, R137 ;  /* 0x0000008987027221 */ /* 0x002fe80000010100 */
[----:B------:R-:W-:Y:S05]  /*165c0*/  FMUL.FTZ R2, R2, c[0x0][0x2d0] ;  /* 0x0000b40002027a20 */ /* 0x000fea0000410000 */
[----:B------:R1:W1:Y:S02]  /*165d0*/  MUFU.EX2 R8, R2 ;  /* 0x0000000200087308 */ /* 0x0002640000000800 */
[--C-:B-1----:R-:W-:Y:S02]  /*165e0*/  FFMA.FTZ R2, R250, c[0x0][0x2d0], -R6.reuse ;  /* 0x0000b400fa027a23 */ /* 0x102fe40000010806 */
[--C-:B------:R-:W-:Y:S06]  /*165f0*/  FFMA.FTZ R250, R25, c[0x0][0x2d0], -R7.reuse ;  /* 0x0000b40019fa7a23 */ /* 0x100fec0000010807 */
[----:B------:R1:W-:Y:S02]  /*16600*/  MUFU.EX2 R41, R2 ;  /* 0x0000000200297308 */ /* 0x0003e40000000800 */
[--C-:B-1----:R-:W-:Y:S02]  /*16610*/  FFMA.FTZ R2, R228, c[0x0][0x2d0], -R6.reuse ;  /* 0x0000b400e4027a23 */ /* 0x102fe40000010806 */
[--C-:B------:R-:W-:Y:S06]  /*16620*/  FFMA.FTZ R228, R205, c[0x0][0x2d0], -R7.reuse ;  /* 0x0000b400cde47a23 */ /* 0x100fec0000010807 */
[----:B------:R1:W-:Y:S02]  /*16630*/  MUFU.EX2 R57, R2 ;  /* 0x0000000200397308 */ /* 0x0003e40000000800 */
[----:B-1----:R-:W-:Y:S02]  /*16640*/  FFMA.FTZ R2, R227, c[0x0][0x2d0], -R6 ;  /* 0x0000b400e3027a23 */ /* 0x002fe40000010806 */
[--C-:B------:R-:W-:Y:S06]  /*16650*/  FFMA.FTZ R227, R31, c[0x0][0x2d0], -R7.reuse ;  /* 0x0000b4001fe37a23 */ /* 0x100fec0000010807 */
[----:B------:R1:W-:Y:S02]  /*16660*/  MUFU.EX2 R58, R2 ;  /* 0x00000002003a7308 */ /* 0x0003e40000000800 */
[----:B-1----:R-:W-:Y:S04]  /*16670*/  FADD.FTZ R2, -R134, R138 ;  /* 0x0000008a86027221 */ /* 0x002fe80000010100 */
[----:B------:R-:W-:Y:S06]  /*16680*/  FMUL.FTZ R2, R2, c[0x0][0x2d0] ;  /* 0x0000b40002027a20 */ /* 0x000fec0000410000 */
[----:B------:R-:W1:Y:S01]  /*16690*/  MUFU.EX2 R2, R2 ;  /* 0x0000000200027308 */ /* 0x000e620000000800 */
        /* <DEDUP_REMOVED lines=39> */
[C---:B-1----:R-:W-:Y:S02]  /*16910*/  FMUL.FTZ R45, R2.reuse, R173 ;  /* 0x000000ad022d7220 */ /* 0x042fe40000410000 */
        /* <DEDUP_REMOVED lines=17> */
[--C-:B--2---:R-:W-:Y:S02]  /*16a30*/  FFMA.FTZ R11, R9, c[0x0][0x2d0], -R7.reuse ;  /* 0x0000b400090b7a23 */ /* 0x104fe40000010807 */
[--C-:B------:R-:W-:Y:S02]  /*16a40*/  FFMA.FTZ R9, R229, c[0x0][0x2d0], -R7.reuse ;  /* 0x0000b400e5097a23 */ /* 0x100fe40000010807 */
[--C-:B---3--:R-:W-:Y:S01]  /*16a50*/  FFMA.FTZ R5, R5, c[0x0][0x2d0], -R6.reuse ;  /* 0x0000b40005057a23 */ /* 0x108fe20000010806 */
[----:B------:R-:W1:Y:S01]  /*16a60*/  MUFU.EX2 R44, R11 ;  /* 0x0000000b002c7308 */ /* 0x000e620000000800 */
[----:B------:R-:W-:Y:S02]  /*16a70*/  FFMA.FTZ R229, R207, c[0x0][0x2d0], -R7 ;  /* 0x0000b400cfe57a23 */ /* 0x000fe40000010807 */
[----:B------:R-:W2:Y:S01]  /*16a80*/  LDL.LU R7, [R1+0xbc] ;  /* 0x0000bc0001077983 */ /* 0x000ea20000300800 */
[C---:B------:R-:W-:Y:S02]  /*16a90*/  FMUL.FTZ R124, R2.reuse, R124 ;  /* 0x0000007c027c7220 */ /* 0x040fe40000410000 */
[----:B------:R-:W-:Y:S04]  /*16aa0*/  FMUL.FTZ R125, R2, R125 ;  /* 0x0000007d027d7220 */ /* 0x000fe80000410000 */
[----:B------:R3:W3:Y:S10]  /*16ab0*/  MUFU.EX2 R11, R5 ;  /* 0x00000005000b7308 */ /* 0x0006f40000000800 */
[----:B------:R5:W-:Y:S01]  /*16ac0*/  MUFU.EX2 R50, R9 ;  /* 0x0000000900327308 */ /* 0x000be20000000800 */
[----:B-1----:R-:W-:Y:S01]  /*16ad0*/  F2FP.BF16.PACK_AB R140, R44, R42 ;  /* 0x0000002a2c8c723e */ /* 0x002fe200000010ff */
[----:B---3--:R-:W-:Y:S01]  /*16ae0*/  FMUL.FTZ R5, R134, c[0x0][0x2d0] ;  /* 0x0000b40086057a20 */ /* 0x008fe20000410000 */
[----:B------:R-:W-:Y:S03]  /*16af0*/  F2FP.BF16.PACK_AB R141, R11, R41 ;  /* 0x000000290b8d723e */ /* 0x000fe600000010ff */
[--C-:B----4-:R-:W-:Y:S02]  /*16b00*/  FFMA.FTZ R0, R37, c[0x0][0x2d0], -R5.reuse ;  /* 0x0000b40025007a23 */ /* 0x110fe40000010805 */
[----:B------:R-:W3:Y:S01]  /*16b10*/  LDL.LU R37, [R1+0x80] ;  /* 0x0000800001257983 */ /* 0x000ee20000300800 */
[--C-:B------:R-:W-:Y:S01]  /*16b20*/  FFMA.FTZ R205, R40, c[0x0][0x2d0], -R5.reuse ;  /* 0x0000b40028cd7a23 */ /* 0x100fe20000010805 */
[----:B------:R1:W-:Y:S01]  /*16b30*/  MUFU.EX2 R138, R0 ;  /* 0x00000000008a7308 */ /* 0x0003e20000000800 */
[--C-:B------:R-:W-:Y:S01]  /*16b40*/  FFMA.FTZ R4, R251, c[0x0][0x2d0], -R5.reuse ;  /* 0x0000b400fb047a23 */ /* 0x100fe20000010805 */
[----:B------:R-:W4:Y:S01]  /*16b50*/  LDL.LU R40, [R1+0xb0] ;  /* 0x0000b00001287983 */ /* 0x000f220000300800 */
[--C-:B-----5:R-:W-:Y:S02]  /*16b60*/  FFMA.FTZ R9, R43, c[0x0][0x2d0], -R5.reuse ;  /* 0x0000b4002b097a23 */ /* 0x120fe40000010805 */
[----:B------:R-:W-:Y:S02]  /*16b70*/  FFMA.FTZ R251, R24, c[0x0][0x2d0], -R6 ;  /* 0x0000b40018fb7a23 */ /* 0x000fe40000010806 */
[----:B------:R-:W5:Y:S01]  /*16b80*/  LDSM.16.MT88.4 R24, [R233+0x100] ;  /* 0x00010000e918783b */ /* 0x000f620000004200 */
[--C-:B------:R-:W-:Y:S02]  /*16b90*/  FFMA.FTZ R220, R220, c[0x0][0x2d0], -R5.reuse ;  /* 0x0000b400dcdc7a23 */ /* 0x100fe40000010805 */
[----:B------:R-:W1:Y:S01]  /*16ba0*/  MUFU.EX2 R55, R4 ;  /* 0x0000000400377308 */ /* 0x000e620000000800 */
[--C-:B------:R-:W-:Y:S02]  /*16bb0*/  FFMA.FTZ R226, R226, c[0x0][0x2d0], -R5.reuse ;  /* 0x0000b400e2e27a23 */ /* 0x100fe40000010805 */
[--C-:B------:R-:W-:Y:S02]  /*16bc0*/  FFMA.FTZ R224, R224, c[0x0][0x2d0], -R5.reuse ;  /* 0x0000b400e0e07a23 */ /* 0x100fe40000010805 */
[--C-:B------:R-:W-:Y:S02]  /*16bd0*/  FFMA.FTZ R221, R221, c[0x0][0x2d0], -R5.reuse ;  /* 0x0000b400dddd7a23 */ /* 0x100fe40000010805 */
[--C-:B------:R-:W-:Y:S02]  /*16be0*/  FFMA.FTZ R28, R20, c[0x0][0x2d0], -R5.reuse ;  /* 0x0000b400141c7a23 */ /* 0x100fe40000010805 */
[--C-:B------:R-:W-:Y:S01]  /*16bf0*/  FFMA.FTZ R29, R19, c[0x0][0x2d0], -R5.reuse ;  /* 0x0000b400131d7a23 */ /* 0x100fe20000010805 */
[----:B------:R5:W-:Y:S01]  /*16c00*/  MUFU.EX2 R43, R9 ;  /* 0x00000009002b7308 */ /* 0x000be20000000800 */
[--C-:B------:R-:W-:Y:S02]  /*16c10*/  FFMA.FTZ R30, R16, c[0x0][0x2d0], -R5.reuse ;  /* 0x0000b400101e7a23 */ /* 0x100fe40000010805 */
[----:B------:R-:W-:Y:S02]  /*16c20*/  FFMA.FTZ R204, R36, c[0x0][0x2d0], -R5 ;  /* 0x0000b40024cc7a23 */ /* 0x000fe40000010805 */
[----:B-1----:R-:W-:Y:S02]  /*16c30*/  FADD.FTZ R0, -R133, R139 ;  /* 0x0000008b85007221 */ /* 0x002fe40000010100 */
[--C-:B------:R-:W-:Y:S02]  /*16c40*/  FFMA.FTZ R139, R35, c[0x0][0x2d0], -R5.reuse ;  /* 0x0000b400238b7a23 */ /* 0x100fe40000010805 */
[--C-:B------:R-:W-:Y:S01]  /*16c50*/  FFMA.FTZ R207, R32, c[0x0][0x2d0], -R5.reuse ;  /* 0x0000b40020cf7a23 */ /* 0x100fe20000010805 */
[----:B------:R-:W-:Y:S01]  /*16c60*/  MUFU.EX2 R226, R226 ;  /* 0x000000e200e27308 */ /* 0x000fe20000000800 */
[--C-:B------:R-:W-:Y:S02]  /*16c70*/  FFMA.FTZ R15, R22, c[0x0][0x2d0], -R5.reuse ;  /* 0x0000b400160f7a23 */ /* 0x100fe40000010805 */
[----:B------:R-:W-:Y:S01]  /*16c80*/  FMUL.FTZ R0, R0, c[0x0][0x2d0] ;  /* 0x0000b40000007a20 */ /* 0x000fe20000410000 */
[----:B------:R-:W-:Y:S01]  /*16c90*/  MOV R166, R55 ;  /* 0x0000003700a67202 */ /* 0x000fe20000000f00 */
[----:B------:R-:W-:Y:S02]  /*16ca0*/  FMUL.FTZ R4, R133, c[0x0][0x2d0] ;  /* 0x0000b40085047a20 */ /* 0x000fe40000410000 */
[----:B------:R-:W-:Y:S02]  /*16cb0*/  FMUL.FTZ R32, R3, R160 ;  /* 0x000000a003207220 */ /* 0x000fe40000410000 */
[--C-:B------:R-:W-:Y:S01]  /*16cc0*/  FFMA.FTZ R6, R52, c[0x0][0x2d0], -R4.reuse ;  /* 0x0000b40034067a23 */ /* 0x100fe20000010804 */
[----:B------:R-:W-:Y:S01]  /*16cd0*/  MUFU.EX2 R0, R0 ;  /* 0x0000000000007308 */ /* 0x000fe20000000800 */
[--C-:B------:R-:W-:Y:S02]  /*16ce0*/  FFMA.FTZ R223, R223, c[0x0][0x2d0], -R4.reuse ;  /* 0x0000b400dfdf7a23 */ /* 0x100fe40000010804 */
[--C-:B------:R-:W-:Y:S02]  /*16cf0*/  FFMA.FTZ R222, R222, c[0x0][0x2d0], -R4.reuse ;  /* 0x0000b400dede7a23 */ /* 0x100fe40000010804 */
[----:B-----5:R-:W-:Y:S02]  /*16d00*/  FFMA.FTZ R9, R252, c[0x0][0x2d0], -R5 ;  /* 0x0000b400fc097a23 */ /* 0x020fe40000010805 */
        /* <DEDUP_REMOVED lines=8> */
[----:B------:R-:W5:Y:S01]  /*16d90*/  MUFU.EX2 R51, R9 ;  /* 0x0000000900337308 */ /* 0x000f620000000800 */
[--C-:B------:R-:W-:Y:S02]  /*16da0*/  FFMA.FTZ R208, R38, c[0x0][0x2d0], -R4.reuse ;  /* 0x0000b40026d07a23 */ /* 0x100fe40000010804 */
[--C-:B------:R-:W-:Y:S02]  /*16db0*/  FFMA.FTZ R211, R34, c[0x0][0x2d0], -R4.reuse ;  /* 0x0000b40022d37a23 */ /* 0x100fe40000010804 */
[--C-:B------:R-:W-:Y:S02]  /*16dc0*/  FFMA.FTZ R31, R23, c[0x0][0x2d0], -R4.reuse ;  /* 0x0000b400171f7a23 */ /* 0x100fe40000010804 */
[--C-:B------:R-:W-:Y:S02]  /*16dd0*/  FFMA.FTZ R14, R17, c[0x0][0x2d0], -R4.reuse ;  /* 0x0000b400110e7a23 */ /* 0x100fe40000010804 */
[C---:B------:R-:W-:Y:S01]  /*16de0*/  FMUL.FTZ R21, R3.reuse, R193 ;  /* 0x000000c103157220 */ /* 0x040fe20000410000 */
[----:B------:R-:W5:Y:S01]  /*16df0*/  MUFU.EX2 R252, R5 ;  /* 0x0000000500fc7308 */ /* 0x000f620000000800 */
[C---:B------:R-:W-:Y:S01]  /*16e00*/  FMUL.FTZ R34, R8.reuse, R162 ;  /* 0x000000a208227220 */ /* 0x040fe20000410000 */
[----:B------:R-:W-:Y:S01]  /*16e10*/  MOV R162, R57 ;  /* 0x0000003900a27202 */ /* 0x000fe20000000f00 */
[----:B------:R-:W-:Y:S01]  /*16e20*/  FMUL.FTZ R35, R8, R163 ;  /* 0x000000a308237220 */ /* 0x000fe20000410000 */
[----:B------:R-:W-:Y:S01]  /*16e30*/  MOV R163, R56 ;  /* 0x0000003800a37202 */ /* 0x000fe20000000f00 */
[----:B-1----:R-:W-:Y:S01]  /*16e40*/  FFMA.FTZ R6, R48, c[0x0][0x2d0], -R4 ;  /* 0x0000b40030067a23 */ /* 0x002fe20000010804 */
[----:B------:R-:W-:Y:S01]  /*16e50*/  MOV R193, R50 ;  /* 0x0000003200c17202 */ /* 0x000fe20000000f00 */
[----:B------:R-:W-:Y:S01]  /*16e60*/  FMUL.FTZ R55, R8, R167 ;  /* 0x000000a708377220 */ /* 0x000fe20000410000 */
[----:B------:R-:W-:Y:S01]  /*16e70*/  MOV R167, R58 ;  /* 0x0000003a00a77202 */ /* 0x000fe20000000f00 */
[----:B------:R-:W-:Y:S01]  /*16e80*/  FMUL.FTZ R16, R3, R176 ;  /* 0x000000b003107220 */ /* 0x000fe20000410000 */
[----:B------:R-:W-:Y:S01]  /*16e90*/  F2FP.BF16.PACK_AB R142, R193, R163 ;  /* 0x000000a3c18e723e */ /* 0x000fe200000010ff */
[----:B------:R-:W-:Y:S01]  /*16ea0*/  FMUL.FTZ R17, R3, R177 ;  /* 0x000000b103117220 */ /* 0x000fe20000410000 */
[----:B------:R-:W-:Y:S01]  /*16eb0*/  F2FP.BF16.PACK_AB R143, R167, R162 ;  /* 0x000000a2a78f723e */ /* 0x000fe200000010ff */
[C---:B------:R-:W-:Y:S01]  /*16ec0*/  FMUL.FTZ R20, R3.reuse, R192 ;  /* 0x000000c003147220 */ /* 0x040fe20000410000 */
[----:B-----5:R-:W-:Y:S01]  /*16ed0*/  MOV R192, R51 ;  /* 0x0000003300c07202 */ /* 0x020fe20000000f00 */
[C---:B------:R-:W-:Y:S01]  /*16ee0*/  FMUL.FTZ R33, R3.reuse, R161 ;  /* 0x000000a103217220 */ /* 0x040fe20000410000 */
[----:B------:R-:W-:Y:S01]  /*16ef0*/  MOV R161, R12 ;  /* 0x0000000c00a17202 */ /* 0x000fe20000000f00 */
[C---:B------:R-:W-:Y:S01]  /*16f00*/  FMUL.FTZ R36, R3.reuse, R180 ;  /* 0x000000b403247220 */ /* 0x040fe20000410000 */
[----:B------:R-:W-:Y:S01]  /*16f10*/  MOV R176, R10 ;  /* 0x0000000a00b07202 */ /* 0x000fe20000000f00 */
[C---:B------:R-:W-:Y:S01]  /*16f20*/  FMUL.FTZ R48, R3.reuse, R148 ;  /* 0x0000009403307220 */ /* 0x040fe20000410000 */
[----:B------:R-:W-:Y:S01]  /*16f30*/  F2FP.BF16.PACK_AB R148, R138, R43 ;  /* 0x0000002b8a94723e */ /* 0x000fe200000010ff */
[C---:B------:R-:W-:Y:S01]  /*16f40*/  FMUL.FTZ R49, R3.reuse, R149 ;  /* 0x0000009503317220 */ /* 0x040fe20000410000 */
[----:B------:R-:W-:Y:S01]  /*16f50*/  LDSM.16.MT88.4 R56, [R236+0x100] ;  /* 0x00010000ec38783b */ /* 0x000fe20000004200 */
[C---:B------:R-:W-:Y:S01]  /*16f60*/  FMUL.FTZ R52, R3.reuse, R164 ;  /* 0x000000a403347220 */ /* 0x040fe20000410000 */
[----:B------:R-:W-:Y:S01]  /*16f70*/  F2FP.BF16.PACK_AB R149, R252, R137 ;  /* 0x00000089fc95723e */ /* 0x000fe200000010ff */
[C---:B------:R-:W-:Y:S01]  /*16f80*/  FMUL.FTZ R5, R3.reuse, R201 ;  /* 0x000000c903057220 */ /* 0x040fe20000410000 */
[----:B------:R-:W-:Y:S01]  /*16f90*/  MOV R164, R13 ;  /* 0x0000000d00a47202 */ /* 0x000fe20000000f00 */
[----:B------:R-:W-:Y:S01]  /*16fa0*/  FMUL.FTZ R12, R2, R196 ;  /* 0x000000c4020c7220 */ /* 0x000fe20000410000 */
[----:B------:R-:W-:Y:S01]  /*16fb0*/  MOV R196, R43 ;  /* 0x0000002b00c47202 */ /* 0x000fe20000000f00 */
[----:B------:R-:W-:Y:S01]  /*16fc0*/  FMUL.FTZ R10, R0, R186 ;  /* 0x000000ba000a7220 */ /* 0x000fe20000410000 */
        /* <DEDUP_REMOVED lines=8> */
[----:B------:R-:W5:Y:S01]  /*17050*/  LDL.LU R186, [R1+0xb8] ;  /* 0x0000b80001ba7983 */ /* 0x000f620000300800 */
[----:B------:R-:W-:Y:S01]  /*17060*/  FMUL.FTZ R50, R8, R150 ;  /* 0x0000009608327220 */ /* 0x000fe20000410000 */
[----:B------:R-:W-:Y:S01]  /*17070*/  F2FP.BF16.PACK_AB R150, R166, R192 ;  /* 0x000000c0a696723e */ /* 0x000fe200000010ff */
[C---:B------:R-:W-:Y:S01]  /*17080*/  FMUL.FTZ R51, R8.reuse, R151 ;  /* 0x0000009708337220 */ /* 0x040fe20000410000 */
[----:B------:R-:W-:Y:S01]  /*17090*/  MUFU.EX2 R224, R224 ;  /* 0x000000e000e07308 */ /* 0x000fe20000000800 */
[C---:B------:R-:W-:Y:S01]  /*170a0*/  FMUL.FTZ R22, R8.reuse, R194 ;  /* 0x000000c208167220 */ /* 0x040fe20000410000 */
[----:B------:R-:W-:Y:S01]  /*170b0*/  MOV R194, R31 ;  /* 0x0000001f00c27202 */ /* 0x000fe20000000f00 */
[----:B------:R-:W-:Y:S01]  /*170c0*/  FMUL.FTZ R23, R8, R195 ;  /* 0x000000c308177220 */ /* 0x000fe20000410000 */
[----:B------:R-:W-:Y:S01]  /*170d0*/  MOV R195, R15 ;  /* 0x0000000f00c37202 */ /* 0x000fe20000000f00 */
[----:B------:R-:W-:Y:S02]  /*170e0*/  FMUL.FTZ R13, R2, R197 ;  /* 0x000000c5020d7220 */ /* 0x000fe40000410000 */
[C---:B------:R-:W-:Y:S02]  /*170f0*/  FMUL.FTZ R14, R0.reuse, R198 ;  /* 0x000000c6000e7220 */ /* 0x040fe40000410000 */
[----:B------:R-:W-:Y:S01]  /*17100*/  FMUL.FTZ R15, R0, R199 ;  /* 0x000000c7000f7220 */ /* 0x000fe20000410000 */
[----:B------:R-:W-:Y:S01]  /*17110*/  MUFU.EX2 R225, R225 ;  /* 0x000000e100e17308 */ /* 0x000fe20000000800 */
[C---:B------:R-:W-:Y:S01]  /*17120*/  FMUL.FTZ R28, R2.reuse, R188 ;  /* 0x000000bc021c7220 */ /* 0x040fe20000410000 */
[----:B------:R-:W-:Y:S01]  /*17130*/  MOV R199, R192 ;  /* 0x000000c000c77202 */ /* 0x000fe20000000f00 */
[----:B------:R-:W-:Y:S02]  /*17140*/  FMUL.FTZ R29, R2, R189 ;  /* 0x000000bd021d7220 */ /* 0x000fe40000410000 */
[C---:B------:R-:W-:Y:S02]  /*17150*/  FMUL.FTZ R30, R0.reuse, R190 ;  /* 0x000000be001e7220 */ /* 0x040fe40000410000 */
        /* <DEDUP_REMOVED lines=23> */
[----:B------:R-:W-:Y:S07]  /*172d0*/  FMUL.FTZ R127, R0, R127 ;  /* 0x0000007f007f7220 */ /* 0x000fee0000410000 */
[----:B------:R1:W-:Y:S10]  /*172e0*/  MUFU.EX2 R180, R216 ;  /* 0x000000d800b47308 */ /* 0x0003f40000000800 */
[----:B------:R1:W-:Y:S10]  /*172f0*/  MUFU.EX2 R189, R221 ;  /* 0x000000dd00bd7308 */ /* 0x0003f40000000800 */
[----:B------:R-:W-:Y:S01]  /*17300*/  MUFU.EX2 R192, R139 ;  /* 0x0000008b00c07308 */ /* 0x000fe20000000800 */
[----:B-1----:R-:W-:Y:S09]  /*17310*/  MOV R216, R165 ;  /* 0x000000a500d87202 */ /* 0x002ff20000000f00 */
[----:B------:R-:W-:Y:S01]  /*17320*/  MUFU.EX2 R190, R228 ;  /* 0x000000e400be7308 */ /* 0x000fe20000000800 */
[----:B------:R-:W-:Y:S09]  /*17330*/  MOV R221, R176 ;  /* 0x000000b000dd7202 */ /* 0x000ff20000000f00 */
[----:B------:R-:W-:Y:S10]  /*17340*/  MUFU.EX2 R176, R249 ;  /* 0x000000f900b07308 */ /* 0x000ff40000000800 */
[----:B------:R-:W-:Y:S10]  /*17350*/  MUFU.EX2 R198, R204 ;  /* 0x000000cc00c67308 */ /* 0x000ff40000000800 */
[----:B------:R-:W-:Y:S01]  /*17360*/  MUFU.EX2 R197, R208 ;  /* 0x000000d000c57308 */ /* 0x000fe20000000800 */
[----:B--2---:R-:W-:Y:S02]  /*17370*/  FFMA.FTZ R132, R3, R7, R42 ;  /* 0x0000000703847223 */ /* 0x004fe4000001002a */
[----:B------:R-:W-:Y:S01]  /*17380*/  FMUL.FTZ R7, R8, R203 ;  /* 0x000000cb08077220 */ /* 0x000fe20000410000 */
[----:B------:R-:W-:Y:S01]  /*17390*/  MOV R203, R47 ;  /* 0x0000002f00cb7202 */ /* 0x000fe20000000f00 */
[----:B------:R-:W-:Y:S05]  /*173a0*/  FMUL.FTZ R47, R0, R175 ;  /* 0x000000af002f7220 */ /* 0x000fea0000410000 */
[----:B------:R-:W-:Y:S01]  /*173b0*/  MUFU.EX2 R175, R206 ;  /* 0x000000ce00af7308 */ /* 0x000fe20000000800 */
[----:B---3--:R-:W-:Y:S02]  /*173c0*/  FFMA.FTZ R9, R37, c[0x0][0x2d0], -R4 ;  /* 0x0000b40025097a23 */ /* 0x008fe40000010804 */
[C---:B------:R-:W-:Y:S07]  /*173d0*/  FMUL.FTZ R4, R3.reuse, R200 ;  /* 0x000000c803047220 */ /* 0x040fee0000410000 */
[----:B------:R1:W-:Y:S01]  /*173e0*/  MUFU.EX2 R200, R6 ;  /* 0x0000000600c87308 */ /* 0x0003e20000000800 */
[----:B------:R-:W-:Y:S02]  /*173f0*/  FMUL.FTZ R37, R3, R181 ;  /* 0x000000b503257220 */ /* 0x000fe40000410000 */
[C---:B----4-:R-:W-:Y:S02]  /*17400*/  FFMA.FTZ R3, R8.reuse, R40, R41 ;  /* 0x0000002808037223 */ /* 0x050fe40000010029 */
[----:B------:R-:W2:Y:S05]  /*17410*/  LDSM.16.MT88.4 R40, [R234+0x100] ;  /* 0x00010000ea28783b */ /* 0x000eaa0000004200 */
[----:B------:R-:W3:Y:S10]  /*17420*/  MUFU.EX2 R160, R9 ;  /* 0x0000000900a07308 */ /* 0x000ef40000000800 */
[----:B------:R-:W-:Y:S01]  /*17430*/  MUFU.EX2 R181, R217 ;  /* 0x000000d900b57308 */ /* 0x000fe20000000800 */
[----:B-1----:R-:W-:Y:S01]  /*17440*/  FMUL.FTZ R6, R8, R202 ;  /* 0x000000ca08067220 */ /* 0x002fe20000410000 */
[----:B------:R-:W-:Y:S01]  /*17450*/  MOV R202, R46 ;  /* 0x0000002e00ca7202 */ /* 0x000fe20000000f00 */
[----:B------:R-:W-:Y:S01]  /*17460*/  FMUL.FTZ R8, R2, R184 ;  /* 0x000000b802087220 */ /* 0x000fe20000410000 */
[----:B------:R-:W-:Y:S01]  /*17470*/  MOV R184, R11 ;  /* 0x0000000b00b87202 */ /* 0x000fe20000000f00 */
[----:B------:R-:W-:Y:S02]  /*17480*/  FMUL.FTZ R11, R0, R187 ;  /* 0x000000bb000b7220 */ /* 0x000fe40000410000 */
[----:B------:R-:W4:Y:S01]  /*17490*/  LDL.LU R187, [R1+0xb4] ;  /* 0x0000b40001bb7983 */ /* 0x000f220000300800 */
[-C--:B------:R-:W-:Y:S05]  /*174a0*/  HMMA.16816.F32.BF16 R4, R140, R24.reuse, R4 ;  /* 0x000000188c04723c */ /* 0x080fea0000041804 */
[----:B---3--:R-:W-:Y:S01]  /*174b0*/  F2FP.BF16.PACK_AB R151, R160, R200 ;  /* 0x000000c8a097723e */ /* 0x008fe200000010ff */
[C---:B------:R-:W-:Y:S01]  /*174c0*/  FMUL.FTZ R9, R2.reuse, R185 ;  /* 0x000000b902097220 */ /* 0x040fe20000410000 */
[----:B------:R-:W-:Y:S01]  /*174d0*/  MOV R185, R44 ;  /* 0x0000002c00b97202 */ /* 0x000fe20000000f00 */
[----:B------:R-:W-:Y:S02]  /*174e0*/  FMUL.FTZ R44, R2, R172 ;  /* 0x000000ac022c7220 */ /* 0x000fe40000410000 */
[----:B------:R-:W-:Y:S02]  /*174f0*/  MUFU.EX2 R172, R205 ;  /* 0x000000cd00ac7308 */ /* 0x000fe40000000800 */
[----:B------:R-:W-:Y:S01]  /*17500*/  FMUL.FTZ R46, R0, R174 ;  /* 0x000000ae002e7220 */ /* 0x000fe20000410000 */
[C---:B------:R-:W-:Y:S04]  /*17510*/  HMMA.16816.F32.BF16 R8, R148.reuse, R24, R8 ;  /* 0x000000189408723c */ /* 0x040fe80000041808 */
[----:B------:R-:W-:Y:S02]  /*17520*/  FADD.FTZ R132, R185, R132 ;  /* 0x00000084b9847221 */ /* 0x000fe40000010000 */
[----:B------:R-:W-:Y:S01]  /*17530*/  FADD.FTZ R3, R184, R3 ;  /* 0x00000003b8037221 */ /* 0x000fe20000010000 */
[----:B------:R-:W-:Y:S01]  /*17540*/  MUFU.EX2 R174, R229 ;  /* 0x000000e500ae7308 */ /* 0x000fe20000000800 */
[-C--:B------:R-:W-:Y:S04]  /*17550*/  HMMA.16816.F32.BF16 R12, R148, R26.reuse, R12 ;  /* 0x0000001a940c723c */ /* 0x080fe8000004180c */
[C---:B------:R-:W-:Y:S01]  /*17560*/  FMUL.FTZ R24, R2.reuse, R168 ;  /* 0x000000a802187220 */ /* 0x040fe20000410000 */
[----:B------:R-:W-:Y:S01]  /*17570*/  MOV R184, R193 ;  /* 0x000000c100b87202 */ /* 0x000fe20000000f00 */
[----:B------:R-:W-:Y:S02]  /*17580*/  FMUL.FTZ R25, R2, R169 ;  /* 0x000000a902197220 */ /* 0x000fe40000410000 */
[C---:B------:R-:W-:Y:S01]  /*17590*/  HMMA.16816.F32.BF16 R16, R140.reuse, R26, R16 ;  /* 0x0000001a8c10723c */ /* 0x040fe20000041810 */
[----:B------:R1:W-:Y:S06]  /*175a0*/  MUFU.EX2 R169, R218 ;  /* 0x000000da00a97308 */ /* 0x0003ec0000000800 */
[C---:B------:R-:W-:Y:S01]  /*175b0*/  FMUL.FTZ R26, R0.reuse, R170 ;  /* 0x000000aa001a7220 */ /* 0x040fe20000410000 */
[-C--:B--2---:R-:W-:Y:S03]  /*175c0*/  HMMA.16816.F32.BF16 R20, R140, R40.reuse, R20 ;  /* 0x000000288c14723c */ /* 0x084fe60000041814 */
[----:B------:R-:W2:Y:S01]  /*175d0*/  MUFU.EX2 R168, R230 ;  /* 0x000000e600a87308 */ /* 0x000ea20000000800 */
[----:B------:R-:W-:Y:S07]  /*175e0*/  FMUL.FTZ R27, R0, R171 ;  /* 0x000000ab001b7220 */ /* 0x000fee0000410000 */
[C---:B------:R-:W-:Y:S02]  /*175f0*/  HMMA.16816.F32.BF16 R24, R148.reuse, R40, R24 ;  /* 0x000000289418723c */ /* 0x040fe40000041818 */
[----:B------:R-:W3:Y:S02]  /*17600*/  MUFU.EX2 R171, R245 ;  /* 0x000000f500ab7308 */ /* 0x000ee40000000800 */
[----:B-1----:R-:W-:Y:S03]  /*17610*/  MOV R218, R202 ;  /* 0x000000ca00da7202 */ /* 0x002fe60000000f00 */
[C---:B------:R-:W-:Y:S01]  /*17620*/  FMUL.FTZ R40, R2.reuse, R152 ;  /* 0x0000009802287220 */ /* 0x040fe20000410000 */
[-C--:B------:R-:W-:Y:S04]  /*17630*/  HMMA.16816.F32.BF16 R28, R148, R42.reuse, R28 ;  /* 0x0000002a941c723c */ /* 0x080fe8000004181c */
[----:B------:R-:W-:Y:S01]  /*17640*/  FMUL.FTZ R41, R2, R153 ;  /* 0x0000009902297220 */ /* 0x000fe20000410000 */
[----:B------:R-:W-:Y:S01]  /*17650*/  MOV R202, R164 ;  /* 0x000000a400ca7202 */ /* 0x000fe20000000f00 */
[----:B------:R-:W-:Y:S02]  /*17660*/  MUFU.EX2 R249, R218 ;  /* 0x000000da00f97308 */ /* 0x000fe40000000800 */
[C---:B------:R-:W-:Y:S07]  /*17670*/  HMMA.16816.F32.BF16 R32, R140.reuse, R42, R32 ;  /* 0x0000002a8c20723c */ /* 0x040fee0000041820 */
[C---:B------:R-:W-:Y:S01]  /*17680*/  FMUL.FTZ R42, R0.reuse, R154 ;  /* 0x0000009a002a7220 */ /* 0x040fe20000410000 */
[-C--:B------:R-:W-:Y:S01]  /*17690*/  HMMA.16816.F32.BF16 R36, R140, R56.reuse, R36 ;  /* 0x000000388c24723c */ /* 0x080fe20000041824 */
[----:B------:R-:W-:Y:S03]  /*176a0*/  MUFU.EX2 R228, R202 ;  /* 0x000000ca00e47308 */ /* 0x000fe60000000800 */
[----:B------:R-:W-:Y:S02]  /*176b0*/  FMUL.FTZ R43, R0, R155 ;  /* 0x0000009b002b7220 */ /* 0x000fe40000410000 */
[----:B------:R-:W1:Y:S05]  /*176c0*/  LDSM.16.MT88.4 R152, [R235+0x100] ;  /* 0x00010000eb98783b */ /* 0x000e6a0000004200 */
[C---:B------:R-:W-:Y:S01]  /*176d0*/  HMMA.16816.F32.BF16 R40, R148.reuse, R56, R40 ;  /* 0x000000389428723c */ /* 0x040fe20000041828 */
[----:B------:R2:W1:Y:S06]  /*176e0*/  MUFU.EX2 R170, R231 ;  /* 0x000000e700aa7308 */ /* 0x00046c0000000800 */
[C---:B------:R-:W-:Y:S01]  /*176f0*/  FMUL.FTZ R56, R2.reuse, R144 ;  /* 0x0000009002387220 */ /* 0x040fe20000410000 */
[-C--:B------:R-:W-:Y:S03]  /*17700*/  HMMA.16816.F32.BF16 R44, R148, R58.reuse, R44 ;  /* 0x0000003a942c723c */ /* 0x080fe6000004182c */
[----:B------:R-:W-:Y:S01]  /*17710*/  MUFU.EX2 R185, R210 ;  /* 0x000000d200b97308 */ /* 0x000fe20000000800 */
[----:B------:R-:W-:Y:S04]  /*17720*/  FMUL.FTZ R57, R2, R145 ;  /* 0x0000009102397220 */ /* 0x000fe80000410000 */
[C---:B------:R-:W-:Y:S05]  /*17730*/  HMMA.16816.F32.BF16 R48, R140.reuse, R58, R48 ;  /* 0x0000003a8c30723c */ /* 0x040fea0000041830 */
[----:B------:R-:W-:Y:S02]  /*17740*/  MUFU.EX2 R193, R211 ;  /* 0x000000d300c17308 */ /* 0x000fe40000000800 */
[C---:B------:R-:W-:Y:S02]  /*17750*/  FMUL.FTZ R58, R0.reuse, R146 ;  /* 0x00000092003a7220 */ /* 0x040fe40000410000 */
[C---:B------:R-:W-:Y:S02]  /*17760*/  FMUL.FTZ R59, R0.reuse, R147 ;  /* 0x00000093003b7220 */ /* 0x040fe40000410000 */
[----:B------:R-:W3:Y:S01]  /*17770*/  LDSM.16.MT88.4 R144, [R233+0x2100] ;  /* 0x00210000e990783b */ /* 0x000ee20000004200 */
[----:B-----5:R-:W-:Y:S01]  /*17780*/  FFMA.FTZ R0, R0, R186, R137 ;  /* 0x000000ba00007223 */ /* 0x020fe20000010089 */
[----:B--2---:R-:W-:Y:S02]  /*17790*/  MOV R231, R203 ;  /* 0x000000cb00e77202 */ /* 0x004fe40000000f00 */
[----:B------:R-:W-:Y:S01]  /*177a0*/  MUFU.EX2 R186, R227 ;  /* 0x000000e300ba7308 */ /* 0x000fe20000000800 */
[----:B------:R-:W-:Y:S01]  /*177b0*/  MOV R203, R161 ;  /* 0x000000a100cb7202 */ /* 0x000fe20000000f00 */
[----:B------:R-:W-:Y:S01]  /*177c0*/  FADD.FTZ R137, R252, R0 ;  /* 0x00000000fc897221 */ /* 0x000fe20000010000 */
[-C--:B-1----:R-:W-:Y:S03]  /*177d0*/  HMMA.16816.F32.BF16 R52, R140, R152.reuse, R52 ;  /* 0x000000988c34723c */ /* 0x082fe60000041834 */
[----:B------:R-:W-:Y:S01]  /*177e0*/  FADD.FTZ R0, R162, R3 ;  /* 0x00000003a2007221 */ /* 0x000fe20000010000 */
[----:B------:R-:W-:Y:S01]  /*177f0*/  MOV R162, R195 ;  /* 0x000000c300a27202 */ /* 0x000fe20000000f00 */
[----:B------:R-:W-:Y:S02]  /*17800*/  FADD.FTZ R3, R200, R137 ;  /* 0x00000089c8037221 */ /* 0x000fe40000010000 */
[----:B------:R-:W-:Y:S01]  /*17810*/  MUFU.EX2 R252, R251 ;  /* 0x000000fb00fc7308 */ /* 0x000fe20000000800 */
[----:B------:R-:W-:Y:S01]  /*17820*/  FADD.FTZ R0, R167, R0 ;  /* 0x00000000a7007221 */ /* 0x000fe20000010000 */
[C---:B------:R-:W-:Y:S04]  /*17830*/  HMMA.16816.F32.BF16 R56, R148.reuse, R152, R56 ;  /* 0x000000989438723c */ /* 0x040fe80000041838 */
[----:B------:R-:W-:Y:S04]  /*17840*/  MOV R245, R162 ;  /* 0x000000a200f57202 */ /* 0x000fe80000000f00 */
[-C--:B------:R-:W-:Y:S01]  /*17850*/  HMMA.16816.F32.BF16 R60, R148, R154.reuse, R60 ;  /* 0x0000009a943c723c */ /* 0x080fe2000004183c */
[----:B------:R1:W-:Y:S07]  /*17860*/  MUFU.EX2 R251, R221 ;  /* 0x000000dd00fb7308 */ /* 0x0003ee0000000800 */
[C---:B------:R-:W-:Y:S01]  /*17870*/  HMMA.16816.F32.BF16 R64, R140.reuse, R154, R64 ;  /* 0x0000009a8c40723c */ /* 0x040fe20000041840 */
[----:B------:R-:W-:Y:S02]  /*17880*/  LDSM.16.MT88.4 R152, [R234+0x900] ;  /* 0x00090000ea98783b */ /* 0x000fe40000004200 */
[----:B------:R-:W-:Y:S05]  /*17890*/  MUFU.EX2 R229, R203 ;  /* 0x000000cb00e57308 */ /* 0x000fea0000000800 */
[-C--:B---3--:R-:W-:Y:S05]  /*178a0*/  HMMA.16816.F32.BF16 R68, R140, R144.reuse, R68 ;  /* 0x000000908c44723c */ /* 0x088fea0000041844 */
[----:B------:R-:W-:Y:S03]  /*178b0*/  MUFU.EX2 R195, R209 ;  /* 0x000000d100c37308 */ /* 0x000fe60000000800 */
[C---:B------:R-:W-:Y:S01]  /*178c0*/  HMMA.16816.F32.BF16 R72, R148.reuse, R144, R72 ;  /* 0x000000909448723c */ /* 0x040fe20000041848 */
[----:B-1----:R-:W-:Y:S07]  /*178d0*/  LDSM.16.MT88.4 R220, [R234+0x3900] ;  /* 0x00390000eadc783b */ /* 0x002fee0000004200 */
        /* <DEDUP_REMOVED lines=10> */
[-C--:B------:R-:W-:Y:S04]  /*17980*/  HMMA.16816.F32.BF16 R108, R148, R146.reuse, R108 ;  /* 0x00000092946c723c */ /* 0x080fe8000004186c */
[----:B----4-:R-:W-:Y:S02]  /*17990*/  FFMA.FTZ R2, R2, R187, R196 ;  /* 0x000000bb02027223 */ /* 0x010fe400000100c4 */
[----:B------:R-:W-:Y:S02]  /*179a0*/  MUFU.EX2 R196, R214 ;  /* 0x000000d600c47308 */ /* 0x000fe40000000800 */
[C---:B------:R-:W-:Y:S01]  /*179b0*/  HMMA.16816.F32.BF16 R112, R140.reuse, R146, R112 ;  /* 0x000000928c70723c */ /* 0x040fe20000041870 */
[----:B------:R-:W1:Y:S03]  /*179c0*/  LDSM.16.MT88.4 R144, [R235+0x2100] ;  /* 0x00210000eb90783b */ /* 0x000e660000004200 */
[----:B------:R-:W-:Y:S02]  /*179d0*/  FADD.FTZ R138, R138, R2 ;  /* 0x000000028a8a7221 */ /* 0x000fe40000010000 */
[----:B------:R-:W-:Y:S01]  /*179e0*/  FADD.FTZ R2, R163, R132 ;  /* 0x00000084a3027221 */ /* 0x000fe20000010000 */
[----:B------:R-:W-:Y:S01]  /*179f0*/  MOV R163, R194 ;  /* 0x000000c200a37202 */ /* 0x000fe20000000f00 */
[----:B------:R-:W-:Y:S01]  /*17a00*/  FADD.FTZ R132, R199, R138 ;  /* 0x0000008ac7847221 */ /* 0x000fe20000010000 */
[----:B------:R2:W-:Y:S03]  /*17a10*/  MUFU.EX2 R194, R215 ;  /* 0x000000d700c27308 */ /* 0x0005e60000000800 */
[----:B------:R-:W-:Y:S01]  /*17a20*/  MOV R217, R163 ;  /* 0x000000a300d97202 */ /* 0x000fe20000000f00 */
[----:B------:R-:W-:Y:S02]  /*17a30*/  FADD.FTZ R138, R160, R3 ;  /* 0x00000003a08a7221 */ /* 0x000fe40000010000 */
[----:B------:R-:W-:Y:S01]  /*17a40*/  LDSM.16.MT88.4 R160, [R233+0x3100] ;  /* 0x00310000e9a0783b */ /* 0x000fe20000004200 */
[----:B------:R-:W-:Y:S02]  /*17a50*/  FADD.FTZ R139, R166, R132 ;  /* 0x00000084a68b7221 */ /* 0x000fe40000010000 */
[----:B------:R-:W-:Y:S01]  /*17a60*/  FADD.FTZ R132, R246, R0 ;  /* 0x00000000f6847221 */ /* 0x000fe20000010000 */
[----:B------:R-:W3:Y:S01]  /*17a70*/  MUFU.EX2 R230, R217 ;  /* 0x000000d900e67308 */ /* 0x000ee20000000800 */
[----:B------:R-:W-:Y:S02]  /*17a80*/  FADD.FTZ R3, R226, R139 ;  /* 0x0000008be2037221 */ /* 0x000fe40000010000 */
[----:B------:R-:W-:Y:S01]  /*17a90*/  FADD.FTZ R2, R184, R2 ;  /* 0x00000002b8027221 */ /* 0x000fe20000010000 */
[----:B------:R-:W-:Y:S01]  /*17aa0*/  LDSM.16.MT88.4 R164, [R234+0x3100] ;  /* 0x00310000eaa4783b */ /* 0x000fe20000004200 */
[----:B------:R-:W-:Y:S02]  /*17ab0*/  FADD.FTZ R3, R224, R3 ;  /* 0x00000003e0037221 */ /* 0x000fe40000010000 */
[----:B------:R-:W-:Y:S02]  /*17ac0*/  FADD.FTZ R137, R247, R2 ;  /* 0x00000002f7897221 */ /* 0x000fe40000010000 */
[----:B------:R-:W-:Y:S01]  /*17ad0*/  FADD.FTZ R2, R168, R138 ;  /* 0x0000008aa8027221 */ /* 0x000fe20000010000 */
[----:B------:R-:W4:Y:S01]  /*17ae0*/  MUFU.EX2 R199, R250 ;  /* 0x000000fa00c77308 */ /* 0x000f220000000800 */
[----:B------:R-:W-:Y:S02]  /*17af0*/  FADD.FTZ R0, R171, R137 ;  /* 0x00000089ab007221 */ /* 0x000fe40000010000 */
[----:B------:R-:W-:Y:S01]  /*17b00*/  FADD.FTZ R137, R225, R2 ;  /* 0x00000002e1897221 */ /* 0x000fe20000010000 */
[----:B--2---:R-:W-:Y:S01]  /*17b10*/  LDSM.16.MT88.4 R212, [R235+0x1900] ;  /* 0x00190000ebd4783b */ /* 0x004fe20000004200 */
[----:B------:R-:W-:Y:S02]  /*17b20*/  FADD.FTZ R2, R219, R0 ;  /* 0x00000000db027221 */ /* 0x000fe40000010000 */
[----:B------:R-:W-:Y:S03]  /*17b30*/  FADD.FTZ R132, R170, R132 ;  /* 0x00000084aa847221 */ /* 0x000fe60000010000 */
[----:B------:R-:W2:Y:S01]  /*17b40*/  MUFU.EX2 R250, R216 ;  /* 0x000000d800fa7308 */ /* 0x000ea20000000800 */
[----:B------:R-:W-:Y:S01]  /*17b50*/  FADD.FTZ R0, R169, R132 ;  /* 0x00000084a9007221 */ /* 0x000fe20000010000 */
[-C--:B-1----:R-:W-:Y:S03]  /*17b60*/  HMMA.16816.F32.BF16 R116, R140, R144.reuse, R116 ;  /* 0x000000908c74723c */ /* 0x082fe60000041874 */
[----:B---3--:R-:W-:Y:S05]  /*17b70*/  F2FP.BF16.PACK_AB R209, R229, R230 ;  /* 0x000000e6e5d1723e */ /* 0x008fea00000010ff */
[C---:B------:R-:W-:Y:S01]  /*17b80*/  HMMA.16816.F32.BF16 R120, R148.reuse, R144, R120 ;  /* 0x000000909478723c */ /* 0x040fe20000041878 */
[----:B------:R-:W1:Y:S03]  /*17b90*/  MUFU.EX2 R139, R201 ;  /* 0x000000c9008b7308 */ /* 0x000e660000000800 */
[----:B----4-:R-:W-:Y:S03]  /*17ba0*/  MOV R138, R199 ;  /* 0x000000c7008a7202 */ /* 0x010fe60000000f00 */
[----:B------:R-:W-:Y:S01]  /*17bb0*/  F2FP.BF16.PACK_AB R144, R224, R226 ;  /* 0x000000e2e090723e */ /* 0x000fe200000010ff */
[-C--:B------:R-:W-:Y:S01]  /*17bc0*/  HMMA.16816.F32.BF16 R124, R148, R146.reuse, R124 ;  /* 0x00000092947c723c */ /* 0x080fe2000004187c */
[----:B------:R-:W3:Y:S02]  /*17bd0*/  LDSM.16.MT88.4 R148, [R233+0x900] ;  /* 0x00090000e994783b */ /* 0x000ee40000004200 */
[----:B------:R-:W-:Y:S01]  /*17be0*/  MUFU.EX2 R187, R207 ;  /* 0x000000cf00bb7308 */ /* 0x000fe20000000800 */
[----:B------:R-:W-:Y:S02]  /*17bf0*/  F2FP.BF16.PACK_AB R145, R225, R168 ;  /* 0x000000a8e191723e */ /* 0x000fe400000010ff */
[----:B--2---:R-:W-:Y:S02]  /*17c00*/  F2FP.BF16.PACK_AB R206, R250, R251 ;  /* 0x000000fbface723e */ /* 0x004fe400000010ff */
[----:B------:R-:W-:Y:S01]  /*17c10*/  HMMA.16816.F32.BF16 R128, R140, R146, R128 ;  /* 0x000000928c80723c */ /* 0x000fe20000041880 */
[----:B------:R-:W-:Y:S04]  /*17c20*/  LDSM.16.MT88.4 R224, [R236+0x3900] ;  /* 0x00390000ece0783b */ /* 0x000fe80000004200 */
[----:B------:R-:W2:Y:S02]  /*17c30*/  MUFU.EX2 R184, R248 ;  /* 0x000000f800b87308 */ /* 0x000ea40000000800 */
[----:B------:R-:W-:Y:S02]  /*17c40*/  F2FP.BF16.PACK_AB R142, R181, R219 ;  /* 0x000000dbb58e723e */ /* 0x000fe400000010ff */
[----:B------:R-:W-:Y:S01]  /*17c50*/  F2FP.BF16.PACK_AB R140, R171, R247 ;  /* 0x000000f7ab8c723e */ /* 0x000fe200000010ff */
[----:B------:R-:W-:Y:S02]  /*17c60*/  LDSM.16.MT88.4 R216, [R233+0x3900] ;  /* 0x00390000e9d8783b */ /* 0x000fe40000004200 */
[----:B------:R-:W-:Y:S02]  /*17c70*/  F2FP.BF16.PACK_AB R141, R170, R246 ;  /* 0x000000f6aa8d723e */ /* 0x000fe400000010ff */
[----:B------:R-:W-:Y:S01]  /*17c80*/  F2FP.BF16.PACK_AB R143, R180, R169 ;  /* 0x000000a9b48f723e */ /* 0x000fe200000010ff */
[----:B------:R-:W-:Y:S01]  /*17c90*/  MUFU.EX2 R246, R179 ;  /* 0x000000b300f67308 */ /* 0x000fe20000000800 */
[----:B------:R-:W-:Y:S02]  /*17ca0*/  F2FP.BF16.PACK_AB R146, R188, R189 ;  /* 0x000000bdbc92723e */ /* 0x000fe400000010ff */
[----:B------:R-:W-:Y:S02]  /*17cb0*/  F2FP.BF16.PACK_AB R147, R183, R182 ;  /* 0x000000b6b793723e */ /* 0x000fe400000010ff */
[----:B-1----:R-:W-:Y:S05]  /*17cc0*/  F2FP.BF16.PACK_AB R211, R139, R228 ;  /* 0x000000e48bd3723e */ /* 0x002fea00000010ff */
[----:B------:R-:W1:Y:S01]  /*17cd0*/  MUFU.EX2 R248, R231 ;  /* 0x000000e700f87308 */ /* 0x000e620000000800 */
[-C--:B--2---:R-:W-:Y:S02]  /*17ce0*/  F2FP.BF16.PACK_AB R205, R252, R184.reuse ;  /* 0x000000b8fccd723e */ /* 0x084fe400000010ff */
[----:B------:R-:W-:Y:S01]  /*17cf0*/  MOV R132, R184 ;  /* 0x000000b800847202 */ /* 0x000fe20000000f00 */
[-C--:B---3--:R-:W-:Y:S06]  /*17d00*/  HMMA.16816.F32.BF16 R4, R140, R148.reuse, R4 ;  /* 0x000000948c04723c */ /* 0x088fec0000041804 */
[----:B------:R-:W-:Y:S02]  /*17d10*/  MUFU.EX2 R231, R177 ;  /* 0x000000b100e77308 */ /* 0x000fe40000000800 */
[C---:B------:R-:W-:Y:S08]  /*17d20*/  HMMA.16816.F32.BF16 R8, R144.reuse, R148, R8 ;  /* 0x000000949008723c */ /* 0x040ff00000041808 */
[----:B------:R-:W2:Y:S01]  /*17d30*/  MUFU.EX2 R247, R245 ;  /* 0x000000f500f77308 */ /* 0x000ea20000000800 */
[-C--:B------:R-:W-:Y:S03]  /*17d40*/  HMMA.16816.F32.BF16 R12, R144, R150.reuse, R12 ;  /* 0x00000096900c723c */ /* 0x080fe6000004180c */
[----:B-1----:R-:W-:Y:S06]  /*17d50*/  F2FP.BF16.PACK_AB R207, R248, R249 ;  /* 0x000000f9f8cf723e */ /* 0x002fec00000010ff */
[----:B------:R-:W1:Y:S01]  /*17d60*/  MUFU.EX2 R245, R178 ;  /* 0x000000b200f57308 */ /* 0x000e620000000800 */
[C---:B------:R-:W-:Y:S01]  /*17d70*/  HMMA.16816.F32.BF16 R16, R140.reuse, R150, R16 ;  /* 0x000000968c10723c */ /* 0x040fe20000041810 */
[----:B------:R-:W3:Y:S07]  /*17d80*/  LDSM.16.MT88.4 R148, [R235+0x900] ;  /* 0x00090000eb94783b */ /* 0x000eee0000004200 */
[-C--:B------:R-:W-:Y:S04]  /*17d90*/  HMMA.16816.F32.BF16 R20, R140, R152.reuse, R20 ;  /* 0x000000988c14723c */ /* 0x080fe80000041814 */
[----:B--2---:R-:W-:Y:S04]  /*17da0*/  F2FP.BF16.PACK_AB R208, R246, R247 ;  /* 0x000000f7f6d0723e */ /* 0x004fe800000010ff */
[C---:B------:R-:W-:Y:S04]  /*17db0*/  HMMA.16816.F32.BF16 R24, R144.reuse, R152, R24 ;  /* 0x000000989018723c */ /* 0x040fe80000041818 */
[----:B-1----:R-:W-:Y:S04]  /*17dc0*/  F2FP.BF16.PACK_AB R210, R231, R245 ;  /* 0x000000f5e7d2723e */ /* 0x002fe800000010ff */
        /* <DEDUP_REMOVED lines=30> */
[-C--:B------:R-:W-:Y:S07]  /*17fb0*/  HMMA.16816.F32.BF16 R124, R144, R154.reuse, R124 ;  /* 0x0000009a907c723c */ /* 0x080fee000004187c */
[----:B------:R-:W-:Y:S01]  /*17fc0*/  F2FP.BF16.PACK_AB R144, R198, R172 ;  /* 0x000000acc690723e */ /* 0x000fe200000010ff */
[----:B------:R-:W-:Y:S01]  /*17fd0*/  HMMA.16816.F32.BF16 R128, R140, R154, R128 ;  /* 0x0000009a8c80723c */ /* 0x000fe20000041880 */
[----:B------:R-:W1:Y:S03]  /*17fe0*/  LDSM.16.MT88.4 R152, [R236+0x1100] ;  /* 0x00110000ec98783b */ /* 0x000e660000004200 */
[----:B------:R-:W-:Y:S02]  /*17ff0*/  F2FP.BF16.PACK_AB R146, R187, R192 ;  /* 0x000000c0bb92723e */ /* 0x000fe400000010ff */
[----:B------:R-:W-:Y:S02]  /*18000*/  F2FP.BF16.PACK_AB R145, R197, R175 ;  /* 0x000000afc591723e */ /* 0x000fe400000010ff */
[----:B------:R-:W-:Y:S04]  /*18010*/  F2FP.BF16.PACK_AB R140, R190, R174 ;  /* 0x000000aebe8c723e */ /* 0x000fe800000010ff */
[----:B------:R-:W-:Y:S02]  /*18020*/  F2FP.BF16.PACK_AB R141, R191, R173 ;  /* 0x000000adbf8d723e */ /* 0x000fe400000010ff */
[----:B------:R-:W-:Y:S02]  /*18030*/  F2FP.BF16.PACK_AB R142, R194, R186 ;  /* 0x000000bac28e723e */ /* 0x000fe400000010ff */
[----:B------:R-:W-:Y:S02]  /*18040*/  F2FP.BF16.PACK_AB R143, R195, R185 ;  /* 0x000000b9c38f723e */ /* 0x000fe400000010ff */
[----:B------:R-:W-:Y:S05]  /*18050*/  F2FP.BF16.PACK_AB R147, R196, R193 ;  /* 0x000000c1c493723e */ /* 0x000fea00000010ff */
        /* <DEDUP_REMOVED lines=18> */
[-C--:B------:R-:W-:Y:S04]  /*18180*/  HMMA.16816.F32.BF16 R60, R144, R158.reuse, R60 ;  /* 0x0000009e903c723c */ /* 0x080fe8000004183c */
[----:B------:R-:W-:Y:S04]  /*18190*/  MOV R156, R197 ;  /* 0x000000c5009c7202 */ /* 0x000fe80000000f00 */
[C---:B------:R-:W-:Y:S07]  /*181a0*/  HMMA.16816.F32.BF16 R64, R140.reuse, R158, R64 ;  /* 0x0000009e8c40723c */ /* 0x040fee0000041840 */
[----:B------:R-:W-:Y:S01]  /*181b0*/  MOV R159, R186 ;  /* 0x000000ba009f7202 */ /* 0x000fe20000000f00 */
[-C--:B------:R-:W-:Y:S04]  /*181c0*/  HMMA.16816.F32.BF16 R68, R140, R160.reuse, R68 ;  /* 0x000000a08c44723c */ /* 0x080fe80000041844 */
[----:B------:R-:W-:Y:S04]  /*181d0*/  MOV R158, R185 ;  /* 0x000000b9009e7202 */ /* 0x000fe80000000f00 */
[C---:B------:R-:W-:Y:S08]  /*181e0*/  HMMA.16816.F32.BF16 R72, R144.reuse, R160, R72 ;  /* 0x000000a09048723c */ /* 0x040ff00000041848 */
[-C--:B------:R-:W-:Y:S08]  /*181f0*/  HMMA.16816.F32.BF16 R76, R144, R162.reuse, R76 ;  /* 0x000000a2904c723c */ /* 0x080ff0000004184c */
[C---:B------:R-:W-:Y:S01]  /*18200*/  HMMA.16816.F32.BF16 R80, R140.reuse, R162, R80 ;  /* 0x000000a28c50723c */ /* 0x040fe20000041850 */
[----:B------:R-:W-:Y:S07]  /*18210*/  LDSM.16.MT88.4 R160, [R234+0x1900] ;  /* 0x00190000eaa0783b */ /* 0x000fee0000004200 */
[-C--:B------:R-:W-:Y:S08]  /*18220*/  HMMA.16816.F32.BF16 R84, R140, R164.reuse, R84 ;  /* 0x000000a48c54723c */ /* 0x080ff00000041854 */
[C---:B------:R-:W-:Y:S07]  /*18230*/  HMMA.16816.F32.BF16 R88, R144.reuse, R164, R88 ;  /* 0x000000a49058723c */ /* 0x040fee0000041858 */
[----:B------:R-:W-:Y:S01]  /*18240*/  MOV R164, R196 ;  /* 0x000000c400a47202 */ /* 0x000fe20000000f00 */
[-C--:B------:R-:W-:Y:S04]  /*18250*/  HMMA.16816.F32.BF16 R92, R144, R166.reuse, R92 ;  /* 0x000000a6905c723c */ /* 0x080fe8000004185c */
[----:B------:R-:W-:Y:S04]  /*18260*/  MOV R165, R187 ;  /* 0x000000bb00a57202 */ /* 0x000fe80000000f00 */
[C---:B------:R-:W-:Y:S07]  /*18270*/  HMMA.16816.F32.BF16 R96, R140.reuse, R166, R96 ;  /* 0x000000a68c60723c */ /* 0x040fee0000041860 */
[----:B------:R-:W-:Y:S01]  /*18280*/  MOV R167, R176 ;  /* 0x000000b000a77202 */ /* 0x000fe20000000f00 */
[-C--:B---3--:R-:W-:Y:S01]  /*18290*/  HMMA.16816.F32.BF16 R100, R140, R148.reuse, R100 ;  /* 0x000000948c64723c */ /* 0x088fe20000041864 */
[----:B------:R-:W2:Y:S03]  /*182a0*/  LDSM.16.MT88.4 R176, [R233+0x1900] ;  /* 0x00190000e9b0783b */ /* 0x000ea60000004200 */
[----:B------:R-:W-:Y:S04]  /*182b0*/  F2FP.BF16.PACK_AB R204, R138, R167 ;  /* 0x000000a78acc723e */ /* 0x000fe800000010ff */
[C---:B------:R-:W-:Y:S08]  /*182c0*/  HMMA.16816.F32.BF16 R104, R144.reuse, R148, R104 ;  /* 0x000000949068723c */ /* 0x040ff00000041868 */
[-C--:B------:R-:W-:Y:S08]  /*182d0*/  HMMA.16816.F32.BF16 R108, R144, R150.reuse, R108 ;  /* 0x00000096906c723c */ /* 0x080ff0000004186c */
[C---:B------:R-:W-:Y:S01]  /*182e0*/  HMMA.16816.F32.BF16 R112, R140.reuse, R150, R112 ;  /* 0x000000968c70723c */ /* 0x040fe20000041870 */
[----:B------:R-:W3:Y:S07]  /*182f0*/  LDSM.16.MT88.4 R148, [R236+0x1900] ;  /* 0x00190000ec94783b */ /* 0x000eee0000004200 */
[-C--:B-1----:R-:W-:Y:S08]  /*18300*/  HMMA.16816.F32.BF16 R116, R140, R152.reuse, R116 ;  /* 0x000000988c74723c */ /* 0x082ff00000041874 */
[C---:B------:R-:W-:Y:S08]  /*18310*/  HMMA.16816.F32.BF16 R120, R144.reuse, R152, R120 ;  /* 0x000000989078723c */ /* 0x040ff00000041878 */
[-C--:B------:R-:W-:Y:S08]  /*18320*/  HMMA.16816.F32.BF16 R124, R144, R154.reuse, R124 ;  /* 0x0000009a907c723c */ /* 0x080ff0000004187c */
[----:B------:R-:W-:Y:S08]  /*18330*/  HMMA.16816.F32.BF16 R128, R140, R154, R128 ;  /* 0x0000009a8c80723c */ /* 0x000ff00000041880 */
[-C--:B--2---:R-:W-:Y:S01]  /*18340*/  HMMA.16816.F32.BF16 R200, R204, R176.reuse, R4 ;  /* 0x000000b0ccc8723c */ /* 0x084fe20000041804 */
[----:B------:R-:W1:Y:S07]  /*18350*/  LDSM.16.MT88.4 R4, [R235+0x3900] ;  /* 0x00390000eb04783b */ /* 0x000e6e0000004200 */
[C---:B------:R-:W-:Y:S07]  /*18360*/  HMMA.16816.F32.BF16 R184, R208.reuse, R176, R8 ;  /* 0x000000b0d0b8723c */ /* 0x040fee0000041808 */
[----:B------:R-:W-:Y:S01]  /*18370*/  MOV R11, R188 ;  /* 0x000000bc000b7202 */ /* 0x000fe20000000f00 */
[-C--:B------:R-:W-:Y:S04]  /*18380*/  HMMA.16816.F32.BF16 R196, R208, R178.reuse, R12 ;  /* 0x000000b2d0c4723c */ /* 0x080fe8000004180c */
[----:B------:R-:W-:Y:S02]  /*18390*/  MOV R10, R183 ;  /* 0x000000b7000a7202 */ /* 0x000fe40000000f00 */
[----:B------:R-:W-:Y:S02]  /*183a0*/  MOV R8, R189 ;  /* 0x000000bd00087202 */ /* 0x000fe40000000f00 */
[C---:B------:R-:W-:Y:S04]  /*183b0*/  HMMA.16816.F32.BF16 R176, R204.reuse, R178, R16 ;  /* 0x000000b2ccb0723c */ /* 0x040fe80000041810 */
[----:B------:R-:W-:Y:S01]  /*183c0*/  FADD.FTZ R8, R8, R3 ;  /* 0x0000000308087221 */ /* 0x000fe20000010000 */
[----:B------:R-:W-:Y:S02]  /*183d0*/  MOV R12, R172 ;  /* 0x000000ac000c7202 */ /* 0x000fe40000000f00 */
[----:B------:R-:W-:Y:S01]  /*183e0*/  MOV R17, R193 ;  /* 0x000000c100117202 */ /* 0x000fe20000000f00 */
[----:B------:R-:W-:Y:S01]  /*183f0*/  FADD.FTZ R11, R11, R8 ;  /* 0x000000080b0b7221 */ /* 0x000fe20000010000 */
[----:B------:R-:W-:Y:S03]  /*18400*/  MOV R19, R195 ;  /* 0x000000c300137202 */ /* 0x000fe60000000f00 */
        /* <DEDUP_REMOVED lines=9> */
[----:B------:R-:W-:Y:S04]  /*184a0*/  MOV R27, R191 ;  /* 0x000000bf001b7202 */ /* 0x000fe80000000f00 */
[----:B------:R-:W-:Y:S02]  /*184b0*/  MOV R26, R190 ;  /* 0x000000be001a7202 */ /* 0x000fe40000000f00 */
[-C--:B------:R-:W-:Y:S03]  /*184c0*/  HMMA.16816.F32.BF16 R188, R208, R162.reuse, R28 ;  /* 0x000000a2d0bc723c */ /* 0x080fe6000004181c */
[----:B------:R-:W-:Y:S02]  /*184d0*/  MOV R21, R156 ;  /* 0x0000009c00157202 */ /* 0x000fe40000000f00 */
[----:B------:R-:W-:Y:S02]  /*184e0*/  MOV R25, R175 ;  /* 0x000000af00197202 */ /* 0x000fe40000000f00 */
[----:B------:R-:W-:Y:S01]  /*184f0*/  MOV R29, R182 ;  /* 0x000000b6001d7202 */ /* 0x000fe20000000f00 */
[C---:B------:R-:W-:Y:S04]  /*18500*/  HMMA.16816.F32.BF16 R160, R204.reuse, R162, R32 ;  /* 0x000000a2cca0723c */ /* 0x040fe80000041820 */
[----:B------:R-:W-:Y:S01]  /*18510*/  FADD.FTZ R3, R29, R137 ;  /* 0x000000891d037221 */ /* 0x000fe20000010000 */
[----:B------:R-:W-:Y:S02]  /*18520*/  MOV R31, R180 ;  /* 0x000000b4001f7202 */ /* 0x000fe40000000f00 */
[----:B------:R-:W-:Y:S01]  /*18530*/  MOV R30, R181 ;  /* 0x000000b5001e7202 */ /* 0x000fe20000000f00 */
[----:B------:R-:W-:Y:S01]  /*18540*/  FADD.FTZ R10, R10, R3 ;  /* 0x000000030a0a7221 */ /* 0x000fe20000010000 */
[-C--:B---3--:R-:W-:Y:S03]  /*18550*/  HMMA.16816.F32.BF16 R180, R204, R148.reuse, R36 ;  /* 0x00000094ccb4723c */ /* 0x088fe60000041824 */
[----:B------:R-:W-:Y:S01]  /*18560*/  FADD.FTZ R3, R12, R11 ;  /* 0x0000000b0c037221 */ /* 0x000fe20000010000 */
[----:B------:R-:W-:Y:S01]  /*18570*/  MOV R9, R174 ;  /* 0x000000ae00097202 */ /* 0x000fe20000000f00 */
[----:B------:R-:W2:Y:S01]  /*18580*/  LDL.LU R12, [R1+0xa0] ;  /* 0x0000a000010c7983 */ /* 0x000ea20000300800 */
[----:B------:R-:W-:Y:S01]  /*18590*/  FADD.FTZ R0, R31, R0 ;  /* 0x000000001f007221 */ /* 0x000fe20000010000 */
[----:B------:R-:W-:Y:S01]  /*185a0*/  MOV R24, R173 ;  /* 0x000000ad00187202 */ /* 0x000fe20000000f00 */
[C---:B------:R-:W-:Y:S04]  /*185b0*/  HMMA.16816.F32.BF16 R152, R208.reuse, R148, R40 ;  /* 0x00000094d098723c */ /* 0x040fe80000041828 */
[----:B------:R-:W-:Y:S01]  /*185c0*/  FADD.FTZ R8, R24, R0 ;  /* 0x0000000018087221 */ /* 0x000fe20000010000 */
[----:B------:R-:W-:Y:S01]  /*185d0*/  MOV R20, R157 ;  /* 0x0000009d00147202 */ /* 0x000fe20000000f00 */
[----:B------:R-:W-:Y:S01]  /*185e0*/  FADD.FTZ R2, R30, R2 ;  /* 0x000000021e027221 */ /* 0x000fe20000010000 */
[----:B------:R-:W-:Y:S01]  /*185f0*/  MOV R137, R135 ;  /* 0x0000008700897202 */ /* 0x000fe20000000f00 */
        /* <DEDUP_REMOVED lines=19> */
[----:B------:R-:W-:Y:S01]  /*18730*/  FADD.FTZ R3, R138, R3 ;  /* 0x000000038a037221 */ /* 0x000fe20000010000 */
[----:B------:R-:W-:Y:S01]  /*18740*/  MOV R138, R134 ;  /* 0x00000086008a7202 */ /* 0x000fe20000000f00 */
[----:B------:R-:W-:Y:S02]  /*18750*/  FADD.FTZ R2, R16, R10 ;  /* 0x0000000a10027221 */ /* 0x000fe40000010000 */
[C---:B------:R-:W-:Y:S04]  /*18760*/  HMMA.16816.F32.BF16 R72, R208.reuse, R216, R72 ;  /* 0x000000d8d048723c */ /* 0x040fe80000041848 */
[----:B------:R-:W-:Y:S04]  /*18770*/  FADD.FTZ R3, R251, R3 ;  /* 0x00000003fb037221 */ /* 0x000fe80000010000 */
[-C--:B------:R-:W-:Y:S04]  /*18780*/  HMMA.16816.F32.BF16 R76, R208, R218.reuse, R76 ;  /* 0x000000dad04c723c */ /* 0x080fe8000004184c */
[----:B------:R-:W-:Y:S04]  /*18790*/  FADD.FTZ R3, R250, R3 ;  /* 0x00000003fa037221 */ /* 0x000fe80000010000 */
[C---:B------:R-:W-:Y:S01]  /*187a0*/  HMMA.16816.F32.BF16 R80, R204.reuse, R218, R80 ;  /* 0x000000dacc50723c */ /* 0x040fe20000041850 */
[----:B------:R3:W-:Y:S07]  /*187b0*/  STL [R1+0xbc], R3 ;  /* 0x0000bc0301007387 */ /* 0x0007ee0000100800 */
        /* <DEDUP_REMOVED lines=13> */
[----:B------:R-:W-:Y:S01]  /*18890*/  FADD.FTZ R2, R132, R8 ;  /* 0x0000000884027221 */ /* 0x000fe20000010000 */
[----:B------:R-:W-:Y:S01]  /*188a0*/  MOV R132, R136 ;  /* 0x0000008800847202 */ /* 0x000fe20000000f00 */
        /* <DEDUP_REMOVED lines=9> */
[----:B------:R-:W-:Y:S02]  /*18940*/  FADD.FTZ R5, R248, R5 ;  /* 0x00000005f8057221 */ /* 0x000fe40000010000 */
[----:B---3--:R-:W-:Y:S02]  /*18950*/  FADD.FTZ R3, R231, R4 ;  /* 0x00000004e7037221 */ /* 0x008fe40000010000 */
[----:B------:R-:W-:Y:S01]  /*18960*/  FADD.FTZ R2, R139, R2 ;  /* 0x000000028b027221 */ /* 0x000fe20000010000 */
[----:B------:R1:W-:Y:S01]  /*18970*/  STL [R1+0xb0], R5 ;  /* 0x0000b00501007387 */ /* 0x0003e20000100800 */
[----:B------:R-:W-:Y:S03]  /*18980*/  MOV R139, R133 ;  /* 0x00000085008b7202 */ /* 0x000fe60000000f00 */
[----:B------:R1:W-:Y:S04]  /*18990*/  STL [R1+0xb4], R3 ;  /* 0x0000b40301007387 */ /* 0x0003e80000100800 */
[----:B------:R1:W-:Y:S01]  /*189a0*/  STL [R1+0xb8], R2 ;  /* 0x0000b80201007387 */ /* 0x0003e20000100800 */
[C---:B--2---:R-:W-:Y:S02]  /*189b0*/  IADD3 R0, R12.reuse, -0x1, RZ ;  /* 0xffffffff0c007810 */ /* 0x044fe40007ffe0ff */
[----:B------:R-:W-:Y:S03]  /*189c0*/  ISETP.GT.AND P0, PT, R12, RZ, PT ;  /* 0x000000ff0c00720c */ /* 0x000fe60003f04270 */
[----:B------:R1:W-:Y:S10]  /*189d0*/  STL [R1+0xa0], R0 ;  /* 0x0000a00001007387 */ /* 0x0003f40000100800 */
[----:B-1----:R-:W-:-:S05]  /*189e0*/  @P0 BRA `(.L_x_1947) ;  /* 0xffffb64000000947 */ /* 0x002fca000383ffff */
.L_x_1940:
[----:B------:R-:W-:Y:S05]  /*189f0*/  BRA.DIV ~URZ, `(.L_x_1948) ;  /* 0x000077b27f007947 */ /* 0x000fea000b800000 */
[----:B------:R-:W2:Y:S04]  /*18a00*/  LDL R0, [R1+0xbc] ;  /* 0x0000bc0001007983 */ /* 0x000ea80000100800 */
[----:B--2---:R1:W2:Y:S02]  /*18a10*/  SHFL.BFLY PT, R5, R0, 0x2, 0x1f ;  /* 0x0c401f0000057f89 */ /* 0x0042a400000e0000 */
.L_x_2022:
[----:B-1----:R-:W3:Y:S02]  /*18a20*/  LDL.LU R0, [R1+0xbc] ;  /* 0x0000bc0001007983 */ /* 0x002ee40000300800 */
[----:B--23--:R-:W-:Y:S01]  /*18a30*/  FADD.FTZ R5, R5, R0 ;  /* 0x0000000005057221 */ /* 0x00cfe20000010000 */
[----:B------:R-:W-:Y:S05]  /*18a40*/  BRA.DIV ~URZ, `(.L_x_1949) ;  /* 0x000077c27f007947 */ /* 0x000fea000b800000 */
[----:B------:R-:W2:Y:S04]  /*18a50*/  LDL.LU R2, [R1+0xb0] ;  /* 0x0000b00001027983 */ /* 0x000ea80000300800 */
[----:B------:R-:W3:Y:S04]  /*18a60*/  LDL.LU R0, [R1+0xb4] ;  /* 0x0000b40001007983 */ /* 0x000ee80000300800 */
[----:B------:R-:W4:Y:S04]  /*18a70*/  LDL.LU R8, [R1+0xb8] ;  /* 0x0000b80001087983 */ /* 0x000f280000300800 */
[----:B--2---:R-:W1:Y:S04]  /*18a80*/  SHFL.BFLY PT, R6, R2, 0x2, 0x1f ;  /* 0x0c401f0002067f89 */ /* 0x004e6800000e0000 */
[----:B---3--:R-:W2:Y:S04]  /*18a90*/  SHFL.BFLY PT, R7, R0, 0x2, 0x1f ;  /* 0x0c401f0000077f89 */ /* 0x008ea800000e0000 */
[----:B----4-:R-:W3:Y:S01]  /*18aa0*/  SHFL.BFLY PT, R9, R8, 0x2, 0x1f ;  /* 0x0c401f0008097f89 */ /* 0x010ee200000e0000 */
[----:B-1----:R-:W-:-:S02]  /*18ab0*/  FADD.FTZ R6, R6, R2 ;  /* 0x0000000206067221 */ /* 0x002fc40000010000 */
[----:B--2---:R-:W-:-:S03]  /*18ac0*/  FADD.FTZ R7, R7, R0 ;  /* 0x0000000007077221 */ /* 0x004fc60000010000 */
[----:B------:R-:W1:Y:S01]  /*18ad0*/  SHFL.BFLY PT, R2, R6, 0x1, 0x1f ;  /* 0x0c201f0006027f89 */ /* 0x000e6200000e0000 */
[----:B---3--:R-:W-:-:S03]  /*18ae0*/  FADD.FTZ R9, R9, R8 ;  /* 0x0000000809097221 */ /* 0x008fc60000010000 */
[----:B------:R-:W2:Y:S04]  /*18af0*/  SHFL.BFLY PT, R0, R5, 0x1, 0x1f ;  /* 0x0c201f0005007f89 */ /* 0x000ea800000e0000 */
[----:B------:R-:W3:Y:S04]  /*18b00*/  SHFL.BFLY PT, R3, R7, 0x1, 0x1f ;  /* 0x0c201f0007037f89 */ /* 0x000ee800000e0000 */
[----:B------:R4:W4:Y:S01]  /*18b10*/  SHFL.BFLY PT, R4, R9, 0x1, 0x1f ;  /* 0x0c201f0009047f89 */ /* 0x00092200000e0000 */
[----:B-1----:R-:W-:Y:S02]  /*18b20*/  FADD.FTZ R6, R6, R2 ;  /* 0x0000000206067221 */ /* 0x002fe40000010000 */
[----:B--2---:R-:W-:-:S02]  /*18b30*/  FADD.FTZ R5, R5, R0 ;  /* 0x0000000005057221 */ /* 0x004fc40000010000 */
[----:B---3--:R-:W-:-:S03]  /*18b40*/  FADD.FTZ R7, R7, R3 ;  /* 0x0000000307077221 */ /* 0x008fc60000010000 */
.L_x_2023:
[----:B------:R-:W-:Y:S01]  /*18b50*/  FSETP.NE.FTZ.AND P2, PT, R5, RZ, PT ;  /* 0x000000ff0500720b */ /* 0x000fe20003f55000 */
[----:B------:R-:W-:Y:S01]  /*18b60*/  CS2R R2, SRZ ;  /* 0x0000000000027805 */ /* 0x000fe2000001ff00 */
[----:B------:R-:W-:Y:S01]  /*18b70*/  FSETP.NE.FTZ.AND P1, PT, R6, RZ, PT ;  /* 0x000000ff0600720b */ /* 0x000fe20003f35000 */
[----:B----4-:R-:W-:Y:S01]  /*18b80*/  FADD.FTZ R9, R4, R9 ;  /* 0x0000000904097221 */ /* 0x010fe20000010000 */
[----:B------:R-:W-:Y:S02]  /*18b90*/  FSETP.NE.FTZ.AND P0, PT, R7, RZ, PT ;  /* 0x000000ff0700720b */ /* 0x000fe40003f15000 */
[----:B------:R-:W-:Y:S02]  /*18ba0*/  MOV R0, RZ ;  /* 0x000000ff00007202 */ /* 0x000fe40000000f00 */
[----:B------:R-:W-:Y:S02]  /*18bb0*/  FSETP.NE.FTZ.AND P3, PT, R9, RZ, PT ;  /* 0x000000ff0900720b */ /* 0x000fe40003f75000 */
[----:B------:R-:W-:-:S02]  /*18bc0*/  MOV R62, 0xff800000 ;  /* 0xff800000003e7802 */ /* 0x000fc40000000f00 */
[----:B------:R-:W-:Y:S01]  /*18bd0*/  MOV R60, 0xff800000 ;  /* 0xff800000003c7802 */ /* 0x000fe20000000f00 */
[----:B------:R-:W1:Y:S01]  /*18be0*/  @P2 MUFU.RCP R0, R5 ;  /* 0x0000000500002308 */ /* 0x000e620000001000 */
[----:B------:R-:W-:Y:S02]  /*18bf0*/  MOV R61, 0xff800000 ;  /* 0xff800000003d7802 */ /* 0x000fe40000000f00 */
[----:B------:R-:W-:Y:S02]  /*18c00*/  MOV R59, 0xff800000 ;  /* 0xff800000003b7802 */ /* 0x000fe40000000f00 */
[----:B------:R-:W-:-:S03]  /*18c10*/  @P0 MOV R11, 0x3f317218 ;  /* 0x3f317218000b0802 */ /* 0x000fc60000000f00 */
[----:B------:R-:W2:Y:S08]  /*18c20*/  @P1 MUFU.RCP R3, R6 ;  /* 0x0000000600031308 */ /* 0x000eb00000001000 */
[----:B------:R-:W3:Y:S01]  /*18c30*/  @P0 MUFU.RCP R2, R7 ;  /* 0x0000000700020308 */ /* 0x000ee20000001000 */
[C---:B-1----:R-:W-:Y:S02]  /*18c40*/  FMUL.FTZ R200, R0.reuse, R200 ;  /* 0x000000c800c87220 */ /* 0x042fe40000410000 */
[----:B------:R-:W-:-:S02]  /*18c50*/  FMUL.FTZ R55, R0, R201 ;  /* 0x000000c900377220 */ /* 0x000fc40000410000 */
[C---:B------:R-:W-:Y:S02]  /*18c60*/  FMUL.FTZ R176, R0.reuse, R176 ;  /* 0x000000b000b07220 */ /* 0x040fe40000410000 */
[C---:B------:R-:W-:Y:S01]  /*18c70*/  FMUL.FTZ R177, R0.reuse, R177 ;  /* 0x000000b100b17220 */ /* 0x040fe20000410000 */
[----:B------:R-:W1:Y:S01]  /*18c80*/  @P1 MUFU.LG2 R4, R6 ;  /* 0x0000000600041308 */ /* 0x000e620000000c00 */
[C---:B------:R-:W-:Y:S02]  /*18c90*/  FMUL.FTZ R192, R0.reuse, R192 ;  /* 0x000000c000c07220 */ /* 0x040fe40000410000 */
[C---:B------:R-:W-:Y:S02]  /*18ca0*/  FMUL.FTZ R49, R0.reuse, R193 ;  /* 0x000000c100317220 */ /* 0x040fe40000410000 */
[C---:B------:R-:W-:Y:S02]  /*18cb0*/  FMUL.FTZ R160, R0.reuse, R160 ;  /* 0x000000a000a07220 */ /* 0x040fe40000410000 */
[C---:B------:R-:W-:Y:S01]  /*18cc0*/  FMUL.FTZ R161, R0.reuse, R161 ;  /* 0x000000a100a17220 */ /* 0x040fe20000410000 */
[----:B------:R-:W4:Y:S01]  /*18cd0*/  @P0 MUFU.LG2 R6, R7 ;  /* 0x0000000700060308 */ /* 0x000f220000000c00 */
[----:B------:R-:W-:-:S02]  /*18ce0*/  FMUL.FTZ R180, R0, R180 ;  /* 0x000000b400b47220 */ /* 0x000fc40000410000 */
[C---:B------:R-:W-:Y:S02]  /*18cf0*/  FMUL.FTZ R47, R0.reuse, R181 ;  /* 0x000000b5002f7220 */ /* 0x040fe40000410000 */
[C---:B------:R-:W-:Y:S02]  /*18d00*/  FMUL.FTZ R148, R0.reuse, R148 ;  /* 0x0000009400947220 */ /* 0x040fe40000410000 */
[C---:B------:R-:W-:Y:S01]  /*18d10*/  FMUL.FTZ R43, R0.reuse, R149 ;  /* 0x00000095002b7220 */ /* 0x040fe20000410000 */
[----:B------:R5:W1:Y:S01]  /*18d20*/  @P2 MUFU.LG2 R8, R5 ;  /* 0x0000000500082308 */ /* 0x000a620000000c00 */
[C---:B------:R-:W-:Y:S02]  /*18d30*/  FMUL.FTZ R164, R0.reuse, R164 ;  /* 0x000000a400a47220 */ /* 0x040fe40000410000 */
[C---:B------:R-:W-:Y:S02]  /*18d40*/  FMUL.FTZ R42, R0.reuse, R165 ;  /* 0x000000a5002a7220 */ /* 0x040fe40000410000 */
[----:B------:R-:W-:-:S02]  /*18d50*/  FMUL.FTZ R140, R0, R140 ;  /* 0x0000008c008c7220 */ /* 0x000fc40000410000 */
[C---:B------:R-:W-:Y:S02]  /*18d60*/  FMUL.FTZ R39, R0.reuse, R141 ;  /* 0x0000008d00277220 */ /* 0x040fe40000410000 */
[C---:B------:R-:W-:Y:S02]  /*18d70*/  FMUL.FTZ R68, R0.reuse, R68 ;  /* 0x0000004400447220 */ /* 0x040fe40000410000 */
[C---:B------:R-:W-:Y:S02]  /*18d80*/  FMUL.FTZ R36, R0.reuse, R69 ;  /* 0x0000004500247220 */ /* 0x040fe40000410000 */
[C---:B------:R-:W-:Y:S02]  /*18d90*/  FMUL.FTZ R80, R0.reuse, R80 ;  /* 0x0000005000507220 */ /* 0x040fe40000410000 */
[C---:B------:R-:W-:Y:S01]  /*18da0*/  FMUL.FTZ R33, R0.reuse, R81 ;  /* 0x0000005100217220 */ /* 0x040fe20000410000 */
[----:B-----5:R-:W-:Y:S01]  /*18db0*/  @P2 MOV R5, 0x3f317218 ;  /* 0x3f31721800052802 */ /* 0x020fe20000000f00 */
        /* <DEDUP_REMOVED lines=79> */
[----:B------:R-:W2:Y:S01]  /*192b0*/  @P3 MUFU.LG2 R2, R9 ;  /* 0x0000000900023308 */ /* 0x000ea20000000c00 */
[----:B-1----:R-:W-:Y:S02]  /*192c0*/  @P1 FMUL.FTZ R7, R4, 0.69314718246459960938 ;  /* 0x3f31721804071820 */ /* 0x002fe40000410000 */
[----:B------:R-:W-:Y:S02]  /*192d0*/  @P1 FMUL.FTZ R4, R3, c[0x0][0x2d0] ;  /* 0x0000b40003041a20 */ /* 0x000fe40000410000 */
[----:B----4-:R-:W-:-:S02]  /*192e0*/  @P0 FMUL.FTZ R6, R6, 0.69314718246459960938 ;  /* 0x3f31721806060820 */ /* 0x010fc40000410000 */
[----:B------:R-:W-:Y:S02]  /*192f0*/  @P0 FMUL.FTZ R3, R11, c[0x0][0x2d0] ;  /* 0x0000b4000b030a20 */ /* 0x000fe40000410000 */
[----:B------:R-:W-:Y:S02]  /*19300*/  @P2 FMUL.FTZ R8, R8, 0.69314718246459960938 ;  /* 0x3f31721808082820 */ /* 0x000fe40000410000 */
[----:B------:R-:W-:Y:S01]  /*19310*/  @P0 FFMA.FTZ R62, R3, R134, R6 ;  /* 0x00000086033e0223 */ /* 0x000fe20000010006 */
[----:B------:R-:W-:Y:S01]  /*19320*/  @P3 MOV R3, 0x3f317218 ;  /* 0x3f31721800033802 */ /* 0x000fe20000000f00 */
[----:B------:R-:W-:Y:S01]  /*19330*/  @P2 FMUL.FTZ R5, R5, c[0x0][0x2d0] ;  /* 0x0000b40005052a20 */ /* 0x000fe20000410000 */
[----:B------:R-:W-:Y:S01]  /*19340*/  PLOP3.LUT P0, PT, PT, PT, PT, 0x8, 0x0 ;  /* 0x000000000000781c */ /* 0x000fe20003f0e170 */
[----:B------:R-:W-:Y:S02]  /*19350*/  @P1 FFMA.FTZ R61, R4, R135, R7 ;  /* 0x00000087043d1223 */ /* 0x000fe40000010007 */
[----:B--2---:R-:W-:-:S02]  /*19360*/  @P3 FMUL.FTZ R2, R2, 0.69314718246459960938 ;  /* 0x3f31721802023820 */ /* 0x004fc40000410000 */
        /* <DEDUP_REMOVED lines=35> */
.L_x_1893:
[----:B------:R-:W-:Y:S05]  /*195a0*/  @P0 BRA `(.L_x_1950) ;  /* 0x00001c6000000947 */ /* 0x000fea0003800000 */
[----:B------:R-:W2:Y:S01]  /*195b0*/  LDL R65, [R1+0x108] ;  /* 0x0001080001417983 */ /* 0x000ea20000100800 */
[----:B------:R-:W-:Y:S01]  /*195c0*/  WARPSYNC 0xffffffff ;  /* 0xffffffff00007948 */ /* 0x000fe20003800000 */
[----:B------:R-:W-:-:S02]  /*195d0*/  F2FP.BF16.PACK_AB R55, R55, R200 ;  /* 0x000000c83737723e */ /* 0x000fc400000010ff */
[----:B------:R-:W3:Y:S01]  /*195e0*/  S2R R64, SR_TID.X ;  /* 0x0000000000407919 */ /* 0x000ee20000002100 */
        /* <DEDUP_REMOVED lines=12> */
[----:B---3--:R-:W-:Y:S02]  /*196b0*/  SHF.R.S32.HI R63, RZ, 0x1f, R64 ;  /* 0x0000001fff3f7819 */ /* 0x008fe40000011440 */
[----:B------:R-:W-:Y:S02]  /*196c0*/  F2FP.BF16.PACK_AB R170, R171, R170 ;  /* 0x000000aaabaa723e */ /* 0x000fe400000010ff */
[CC--:B------:R-:W-:Y:S02]  /*196d0*/  LEA.HI R2, R63.reuse, R64.reuse, RZ, 0x2 ;  /* 0x000000403f027211 */ /* 0x0c0fe400078f10ff */
[----:B------:R-:W-:Y:S02]  /*196e0*/  LEA.HI R58, R63, R64, RZ, 0x5 ;  /* 0x000000403f3a7211 */ /* 0x000fe400078f28ff */
[--C-:B-1----:R-:W-:Y:S02]  /*196f0*/  SHF.R.S32.HI R4, RZ, 0x2, R2.reuse ;  /* 0x00000002ff047819 */ /* 0x102fe40000011402 */
[----:B------:R-:W-:-:S02]  /*19700*/  SHF.R.S32.HI R0, RZ, 0x1f, R2 ;  /* 0x0000001fff007819 */ /* 0x000fc40000011402 */
[----:B------:R-:W-:Y:S02]  /*19710*/  SHF.R.S32.HI R57, RZ, 0x5, R58 ;  /* 0x00000005ff397819 */ /* 0x000fe4000001143a */
        /* <DEDUP_REMOVED lines=94> */
[----:B------:R-:W-:-:S03]  /*19d00*/  ISETP.NE.U32.AND P0, PT, RZ, c[0x0][0x500], PT ;  /* 0x00014000ff007a0c */ /* 0x000fc60003f05070 */
[----:B------:R1:W-:Y:S01]  /*19d10*/  STS [R8+0x400], R5 ;  /* 0x0004000508007388 */ /* 0x0003e20000000800 */
[----:B------:R-:W-:Y:S02]  /*19d20*/  ISETP.NE.AND.EX P1, PT, RZ, c[0x0][0x504], PT, P0 ;  /* 0x00014100ff007a0c */ /* 0x000fe40003f25300 */
[----:B------:R-:W-:Y:S01]  /*19d30*/  ISETP.NE.U32.AND P0, PT, RZ, c[0x0][0x508], PT ;  /* 0x00014200ff007a0c */ /* 0x000fe20003f05070 */
[----:B------:R-:W-:Y:S03]  /*19d40*/  STS [R8], R43 ;  /* 0x0000002b08007388 */ /* 0x000fe60000000800 */
[----:B------:R-:W-:Y:S01]  /*19d50*/  ISETP.NE.AND.EX P0, PT, RZ, c[0x0][0x50c], PT, P0 ;  /* 0x00014300ff007a0c */ /* 0x000fe20003f05300 */
        /* <DEDUP_REMOVED lines=61> */
.L_x_1951:
[----:B-1----:R-:W-:Y:S01]  /*1a130*/  LOP3.LUT R0, R58, 0xffffffe0, RZ, 0xc0, !PT ;  /* 0xffffffe03a007812 */ /* 0x002fe200078ec0ff */
[----:B------:R-:W1:Y:S01]  /*1a140*/  S2R R11, SR_CTAID.Y ;  /* 0x00000000000b7919 */ /* 0x000e620000002600 */
[C---:B------:R-:W-:Y:S01]  /*1a150*/  LEA.HI R4, R21.reuse, R21, RZ, 0x1 ;  /* 0x0000001515047211 */ /* 0x040fe200078f08ff */
        /* <DEDUP_REMOVED lines=147> */
.L_x_1953:
[----:B--234-:R-:W-:Y:S05]  /*1aa90*/  BSYNC B0 ;  /* 0x0000000000007941 */ /* 0x01cfea0003800000 */
.L_x_1952:
        /* <DEDUP_REMOVED lines=16> */
.L_x_1955:
[----:B------:R-:W-:Y:S05]  /*1aba0*/  BSYNC B0 ;  /* 0x0000000000007941 */ /* 0x000fea0003800000 */
.L_x_1954:
        /* <DEDUP_REMOVED lines=16> */
.L_x_1957:
[----:B------:R-:W-:Y:S05]  /*1acb0*/  BSYNC B0 ;  /* 0x0000000000007941 */ /* 0x000fea0003800000 */
.L_x_1956:
        /* <DEDUP_REMOVED lines=16> */
.L_x_1959:
[----:B------:R-:W-:Y:S05]  /*1adc0*/  BSYNC B0 ;  /* 0x0000000000007941 */ /* 0x000fea0003800000 */
.L_x_1958:
        /* <DEDUP_REMOVED lines=16> */
.L_x_1961:
[----:B------:R-:W-:Y:S05]  /*1aed0*/  BSYNC B0 ;  /* 0x0000000000007941 */ /* 0x000fea0003800000 */
.L_x_1960:
        /* <DEDUP_REMOVED lines=16> */
.L_x_1963:
[----:B------:R-:W-:Y:S05]  /*1afe0*/  BSYNC B0 ;  /* 0x0000000000007941 */ /* 0x000fea0003800000 */
.L_x_1962:
        /* <DEDUP_REMOVED lines=16> */
.L_x_1965:
[----:B------:R-:W-:Y:S05]  /*1b0f0*/  BSYNC B0 ;  /* 0x0000000000007941 */ /* 0x000fea0003800000 */
.L_x_1964:
        /* <DEDUP_REMOVED lines=17> */
.L_x_1950:
[----:B------:R-:W2:Y:S01]  /*1b210*/  LDL R8, [R1+0x108] ;  /* 0x0001080001087983 */ /* 0x000ea20000100800 */
[----:B------:R-:W-:Y:S01]  /*1b220*/  ISETP.NE.U32.AND P1, PT, RZ, c[0x0][0x508], PT ;  /* 0x00014200ff007a0c */ /* 0x000fe20003f25070 */
[----:B-1----:R-:W-:Y:S01]  /*1b230*/  IMAD.MOV.U32 R4, RZ, RZ, 0x4 ;  /* 0x00000004ff047424 */ /* 0x002fe200078e00ff */
        /* <DEDUP_REMOVED lines=16> */
.L_x_1966:
[----:B-1----:R-:W1:Y:S01]  /*1b340*/  S2R R11, SR_TID.X ;  /* 0x00000000000b7919 */ /* 0x002e620000002100 */
[----:B------:R-:W-:Y:S01]  /*1b350*/  SHF.R.S32.HI R0, RZ, 0x1f, R8 ;  /* 0x0000001fff007819 */ /* 0x000fe20000011408 */
[----:B------:R-:W-:Y:S01]  /*1b360*/  BSSY B0, `(.L_x_1967) ;  /* 0x0000029000007945 */ /* 0x000fe20003800000 */
[----:B------:R-:W-:Y:S01]  /*1b370*/  SEL R9, R8, RZ, !P0 ;  /* 0x000000ff08097207 */ /* 0x000fe20004000000 */
[----:B------:R-:W2:Y:S01]  /*1b380*/  S2R R2, SR_CTAID.Y ;  /* 0x0000000000027919 */ /* 0x000ea20000002600 */
[----:B------:R-:W-:-:S03]  /*1b390*/  SEL R10, R0, RZ, !P0 ;  /* 0x000000ff000a7207 */ /* 0x000fc60004000000 */
[----:B------:R-:W3:Y:S04]  /*1b3a0*/  S2R R13, SR_CTAID.X ;  /* 0x00000000000d7919 */ /* 0x000ee80000002500 */
[----:B------:R-:W4:Y:S01]  /*1b3b0*/  S2R R14, SR_CTAID.Y ;  /* 0x00000000000e7919 */ /* 0x000f220000002600 */
[----:B-1----:R-:W-:Y:S02]  /*1b3c0*/  ISETP.GE.AND P1, PT, R11, 0x80, PT ;  /* 0x000000800b00780c */ /* 0x002fe40003f26270 */
[----:B--2---:R-:W-:-:S11]  /*1b3d0*/  SHF.R.S32.HI R15, RZ, 0x1f, R2 ;  /* 0x0000001fff0f7819 */ /* 0x004fd60000011402 */
[----:B------:R-:W-:Y:S05]  /*1b3e0*/  @P1 BRA `(.L_x_1968) ;  /* 0x0000020000001947 */ /* 0x000fea0003800000 */
[----:B---345:R-:W-:Y:S01]  /*1b3f0*/  IMAD R0, R12, c[0x0][0x4e8], RZ ;  /* 0x00013a000c007a24 */ /* 0x038fe200078e02ff */
[----:B------:R-:W-:-:S04]  /*1b400*/  LEA R8, R13, R11, 0x7 ;  /* 0x0000000b0d087211 */ /* 0x000fc800078e38ff */
        /* <DEDUP_REMOVED lines=30> */
.L_x_1968:
[----:B---34-:R-:W-:Y:S05]  /*1b5f0*/  BSYNC B0 ;  /* 0x0000000000007941 */ /* 0x018fea0003800000 */
.L_x_1967:
[----:B-1----:R-:W-:Y:S01]  /*1b600*/  SHF.R.S32.HI R4, RZ, 0x1f, R11 ;  /* 0x0000001fff047819 */ /* 0x002fe2000001140b */
[----:B------:R-:W-:Y:S01]  /*1b610*/  IMAD R0, R7, c[0x0][0x3a0], RZ ;  /* 0x0000e80007007a24 */ /* 0x000fe200078e02ff */
[----:B------:R-:W-:Y:S01]  /*1b620*/  MOV R5, c[0x0][0x4e8] ;  /* 0x00013a0000057a02 */ /* 0x000fe20000000f00 */
[----:B------:R-:W-:Y:S01]  /*1b630*/  IMAD.WIDE.U32 R2, R6, c[0x0][0x3a0], RZ ;  /* 0x0000e80006027a25 */ /* 0x000fe200078e00ff */
[----:B------:R-:W-:Y:S02]  /*1b640*/  LEA.HI R4, R4, R11, RZ, 0x3 ;  /* 0x0000000b04047211 */ /* 0x000fe400078f18ff */
[----:B------:R-:W-:Y:S01]  /*1b650*/  ISETP.NE.AND P0, PT, R5, 0x1, PT ;  /* 0x000000010500780c */ /* 0x000fe20003f05270 */
[----:B------:R-:W-:Y:S01]  /*1b660*/  IMAD R6, R6, c[0x0][0x3a4], R0 ;  /* 0x0000e90006067a24 */ /* 0x000fe200078e0200 */
[----:B------:R-:W-:Y:S01]  /*1b670*/  LOP3.LUT R0, R4, 0xfffffff8, RZ, 0xc0, !PT ;  /* 0xfffffff804007812 */ /* 0x000fe200078ec0ff */
[----:B------:R-:W-:Y:S01]  /*1b680*/  IMAD R5, R10, c[0x0][0x3f0], RZ ;  /* 0x0000fc000a057a24 */ /* 0x000fe200078e02ff */
[----:B------:R-:W-:-:S02]  /*1b690*/  SHF.R.S32.HI R8, RZ, 0x3, R4 ;  /* 0x00000003ff087819 */ /* 0x000fc40000011404 */
[----:B------:R-:W-:Y:S01]  /*1b6a0*/  IADD3 R7, -R0, R11, RZ ;  /* 0x0000000b00077210 */ /* 0x000fe20007ffe1ff */
[----:B------:R-:W-:Y:S01]  /*1b6b0*/  IMAD R0, R15, c[0x0][0x3e8], RZ ;  /* 0x0000fa000f007a24 */ /* 0x000fe200078e02ff */
[----:B------:R-:W-:Y:S01]  /*1b6c0*/  IADD3 R3, R3, R6, RZ ;  /* 0x0000000603037210 */ /* 0x000fe20007ffe0ff */
[----:B------:R-:W-:Y:S02]  /*1b6d0*/  IMAD R5, R9, c[0x0][0x3f4], R5 ;  /* 0x0000fd0009057a24 */ /* 0x000fe400078e0205 */
[----:B------:R-:W-:Y:S01]  /*1b6e0*/  IMAD R4, R7, 0x10, R8 ;  /* 0x0000001007047824 */ /* 0x000fe200078e0208 */
[C---:B------:R-:W-:Y:S01]  /*1b6f0*/  LEA R8, R13.reuse, R8, 0x7 ;  /* 0x000000080d087211 */ /* 0x040fe200078e38ff */
[C---:B------:R-:W-:Y:S02]  /*1b700*/  IMAD R0, R14.reuse, c[0x0][0x3ec], R0 ;  /* 0x0000fb000e007a24 */ /* 0x040fe400078e0200 */
[----:B------:R-:W-:Y:S01]  /*1b710*/  IMAD.WIDE.U32 R2, R14, c[0x0][0x3e8], R2 ;  /* 0x0000fa000e027a25 */ /* 0x000fe200078e0002 */
[----:B------:R-:W-:-:S04]  /*1b720*/  LEA R4, R13, R4, 0x7 ;  /* 0x000000040d047211 */ /* 0x000fc800078e38ff */
        /* <DEDUP_REMOVED lines=24> */
.L_x_2024:
[----:B------:R-:W-:Y:S05]  /*1b8b0*/  BRA.DIV ~URZ, `(.L_x_1970) ;  /* 0x00004c327f007947 */ /* 0x000fea000b800000 */
[----:B------:R3:W4:Y:S02]  /*1b8c0*/  SHFL.IDX PT, R2, R11, RZ, 0x181f ;  /* 0x00181fff0b027589 */ /* 0x00072400000e0000 */
.L_x_2025:
        /* <DEDUP_REMOVED lines=14> */
.L_x_1972:
[----:B------:R-:W-:Y:S05]  /*1b9b0*/  BSYNC B0 ;  /* 0x0000000000007941 */ /* 0x000fea0003800000 */
.L_x_1971:
[----:B------:R-:W-:Y:S05]  /*1b9c0*/  BRA.DIV ~URZ, `(.L_x_1973) ;  /* 0x00004b927f007947 */ /* 0x000fea000b800000 */
[----:B------:R1:W2:Y:S04]  /*1b9d0*/  SHFL.IDX PT, R0, R9, 0x1, 0x181f ;  /* 0x00381f0009007f89 */ /* 0x0002a800000e0000 */
[----:B--2-4-:R1:W2:Y:S02]  /*1b9e0*/  SHFL.IDX PT, R2, R11, 0x1, 0x181f ;  /* 0x00381f000b027f89 */ /* 0x0142a400000e0000 */
.L_x_2026:
        /* <DEDUP_REMOVED lines=14> */
.L_x_1975:
[----:B------:R-:W-:Y:S05]  /*1bad0*/  BSYNC B0 ;  /* 0x0000000000007941 */ /* 0x000fea0003800000 */
.L_x_1974:
[----:B------:R-:W-:Y:S05]  /*1bae0*/  BRA.DIV ~URZ, `(.L_x_1976) ;  /* 0x00004b627f007947 */ /* 0x000fea000b800000 */
[----:B------:R4:W1:Y:S02]  /*1baf0*/  SHFL.IDX PT, R0, R9, 0x2, 0x181f ;  /* 0x00581f0009007f89 */ /* 0x00086400000e0000 */
.L_x_2027:
[----:B------:R-:W-:Y:S05]  /*1bb00*/  BRA.DIV ~URZ, `(.L_x_1977) ;  /* 0x00004bc27f007947 */ /* 0x000fea000b800000 */
[----:B--2---:R2:W3:Y:S02]  /*1bb10*/  SHFL.IDX PT, R2, R11, 0x2, 0x181f ;  /* 0x00581f000b027f89 */ /* 0x0044e400000e0000 */
.L_x_2028:
        /* <DEDUP_REMOVED lines=14> */
.L_x_1979:
[----:B------:R-:W-:Y:S05]  /*1bc00*/  BSYNC B0 ;  /* 0x0000000000007941 */ /* 0x000fea0003800000 */
.L_x_1978:
[----:B------:R-:W-:Y:S05]  /*1bc10*/  BRA.DIV ~URZ, `(.L_x_1980) ;  /* 0x00004b327f007947 */ /* 0x000fea000b800000 */
[----:B------:R1:W2:Y:S04]  /*1bc20*/  SHFL.IDX PT, R0, R9, 0x3, 0x181f ;  /* 0x00781f0009007f89 */ /* 0x0002a800000e0000 */
[----:B-1-3--:R1:W3:Y:S02]  /*1bc30*/  SHFL.IDX PT, R2, R11, 0x3, 0x181f ;  /* 0x00781f000b027f89 */ /* 0x00a2e400000e0000 */
.L_x_2029:
        /* <DEDUP_REMOVED lines=14> */
.L_x_1982:
[----:B------:R-:W-:Y:S05]  /*1bd20*/  BSYNC B0 ;  /* 0x0000000000007941 */ /* 0x000fea0003800000 */
.L_x_1981:
[----:B------:R-:W-:Y:S05]  /*1bd30*/  BRA.DIV ~URZ, `(.L_x_1983) ;  /* 0x00004b027f007947 */ /* 0x000fea000b800000 */
[----:B------:R1:W2:Y:S02]  /*1bd40*/  SHFL.IDX PT, R0, R9, 0x4, 0x181f ;  /* 0x00981f0009007f89 */ /* 0x0002a400000e0000 */
.L_x_2030:
[----:B------:R-:W-:Y:S05]  /*1bd50*/  BRA.DIV ~URZ, `(.L_x_1984) ;  /* 0x00004b627f007947 */ /* 0x000fea000b800000 */
[----:B--23--:R2:W3:Y:S02]  /*1bd60*/  SHFL.IDX PT, R2, R11, 0x4, 0x181f ;  /* 0x00981f000b027f89 */ /* 0x00c4e400000e0000 */
.L_x_2031:
        /* <DEDUP_REMOVED lines=14> */
.L_x_1986:
[----:B------:R-:W-:Y:S05]  /*1be50*/  BSYNC B0 ;  /* 0x0000000000007941 */ /* 0x000fea0003800000 */
.L_x_1985:
[----:B------:R-:W-:Y:S05]  /*1be60*/  BRA.DIV ~URZ, `(.L_x_1987) ;  /* 0x00004ad27f007947 */ /* 0x000fea000b800000 */
[----:B------:R1:W2:Y:S04]  /*1be70*/  SHFL.IDX PT, R0, R9, 0x5, 0x181f ;  /* 0x00b81f0009007f89 */ /* 0x0002a800000e0000 */
[----:B---3--:R1:W3:Y:S02]  /*1be80*/  SHFL.IDX PT, R2, R11, 0x5, 0x181f ;  /* 0x00b81f000b027f89 */ /* 0x0082e400000e0000 */
.L_x_2032:
        /* <DEDUP_REMOVED lines=14> */
.L_x_1989:
[----:B------:R-:W-:Y:S05]  /*1bf70*/  BSYNC B0 ;  /* 0x0000000000007941 */ /* 0x000fea0003800000 */
.L_x_1988:
[----:B------:R-:W-:Y:S05]  /*1bf80*/  BRA.DIV ~URZ, `(.L_x_1990) ;  /* 0x00004aa27f007947 */ /* 0x000fea000b800000 */
[----:B------:R1:W2:Y:S02]  /*1bf90*/  SHFL.IDX PT, R0, R9, 0x6, 0x181f ;  /* 0x00d81f0009007f89 */ /* 0x0002a400000e0000 */
.L_x_2033:
[----:B------:R-:W-:Y:S05]  /*1bfa0*/  BRA.DIV ~URZ, `(.L_x_1991) ;  /* 0x00004b027f007947 */ /* 0x000fea000b800000 */
[----:B--23--:R2:W3:Y:S02]  /*1bfb0*/  SHFL.IDX PT, R2, R11, 0x6, 0x181f ;  /* 0x00d81f000b027f89 */ /* 0x00c4e400000e0000 */
.L_x_2034:
        /* <DEDUP_REMOVED lines=14> */
.L_x_1993:
[----:B------:R-:W-:Y:S05]  /*1c0a0*/  BSYNC B0 ;  /* 0x0000000000007941 */ /* 0x000fea0003800000 */
.L_x_1992:
[----:B------:R-:W-:Y:S05]  /*1c0b0*/  BRA.DIV ~URZ, `(.L_x_1994) ;  /* 0x00004a727f007947 */ /* 0x000fea000b800000 */
[----:B------:R1:W2:Y:S04]  /*1c0c0*/  SHFL.IDX PT, R0, R9, 0x7, 0x181f ;  /* 0x00f81f0009007f89 */ /* 0x0002a800000e0000 */
[----:B---3--:R1:W3:Y:S02]  /*1c0d0*/  SHFL.IDX PT, R2, R11, 0x7, 0x181f ;  /* 0x00f81f000b027f89 */ /* 0x0082e400000e0000 */
.L_x_2035:
        /* <DEDUP_REMOVED lines=15> */
.L_x_1894:
[----:B------:R1:W-:Y:S01]  /*1c1d0*/  STL [R1+0xa8], RZ ;  /* 0x0000a8ff01007387 */ /* 0x0003e20000100800 */
[----:B------:R-:W-:Y:S01]  /*1c1e0*/  IMAD.MOV.U32 R54, RZ, RZ, R5 ;  /* 0x000000ffff367224 */ /* 0x000fe200078e0005 */
[----:B------:R-:W-:Y:S02]  /*1c1f0*/  MOV R3, 0x181f ;  /* 0x0000181f00037802 */ /* 0x000fe40000000f00 */
[----:B------:R-:W-:Y:S02]  /*1c200*/  MOV R2, 0x1c220 ;  /* 0x0001c22000027802 */ /* 0x000fe40000000f00 */
[----:B-1---5:R-:W-:Y:S05]  /*1c210*/  CALL.REL.NOINC `($__internal_7_$__cuda_sm70_shflsync_idx_p) ;  /* 0x0001093000007944 */ /* 0x022fea0003c00000 */
[----:B-----5:R-:W-:Y:S01]  /*1c220*/  MOV R0, R37 ;  /* 0x0000002500007202 */ /* 0x020fe20000000f00 */
[----:B-1----:R-:W-:Y:S05]  /*1c230*/  BRA `(.L_x_1995) ;  /* 0xfffec35000007947 */ /* 0x002fea000383ffff */
.L_x_1895:
[----:B------:R3:W-:Y:S01]  /*1c240*/  STL [R1+0xa8], RZ ;  /* 0x0000a8ff01007387 */ /* 0x0007e20000100800 */
[----:B------:R-:W-:Y:S01]  /*1c250*/  IMAD.MOV.U32 R54, RZ, RZ, R10 ;  /* 0x000000ffff367224 */ /* 0x000fe200078e000a */
[----:B------:R-:W-:Y:S02]  /*1c260*/  MOV R3, 0x181f ;  /* 0x0000181f00037802 */ /* 0x000fe40000000f00 */
[----:B------:R-:W-:-:S02]  /*1c270*/  MOV R2, 0x1c290 ;  /* 0x0001c29000027802 */ /* 0x000fc40000000f00 */
[----:B-123-5:R-:W-:Y:S05]  /*1c280*/  CALL.REL.NOINC `($__internal_7_$__cuda_sm70_shflsync_idx_p) ;  /* 0x000108c000007944 */ /* 0x02efea0003c00000 */
[----:B------:R-:W-:Y:S01]  /*1c290*/  MOV R2, R37 ;  /* 0x0000002500027202 */ /* 0x000fe20000000f00 */
[----:B-1---5:R-:W-:Y:S05]  /*1c2a0*/  BRA `(.L_x_1996) ;  /* 0xfffec30000007947 */ /* 0x022fea000383ffff */
.L_x_1898:
[----:B-1----:R-:W-:Y:S01]  /*1c2b0*/  MOV R0, 0x1 ;  /* 0x0000000100007802 */ /* 0x002fe20000000f00 */
[----:B------:R-:W-:Y:S01]  /*1c2c0*/  IMAD.MOV.U32 R54, RZ, RZ, R5 ;  /* 0x000000ffff367224 */ /* 0x000fe200078e0005 */
[----:B----4-:R-:W-:Y:S01]  /*1c2d0*/  MOV R2, 0x1c310 ;  /* 0x0001c31000027802 */ /* 0x010fe20000000f00 */
[----:B------:R-:W-:-:S02]  /*1c2e0*/  IMAD.MOV.U32 R3, RZ, RZ, 0x181f ;  /* 0x0000181fff037424 */ /* 0x000fc400078e00ff */
[----:B------:R1:W-:Y:S04]  /*1c2f0*/  STL [R1+0xa8], R0 ;  /* 0x0000a80001007387 */ /* 0x0003e80000100800 */
[----:B-1-3-5:R-:W-:Y:S05]  /*1c300*/  CALL.REL.NOINC `($__internal_7_$__cuda_sm70_shflsync_idx_p) ;  /* 0x0001084000007944 */ /* 0x02afea0003c00000 */
[----:B------:R-:W-:Y:S01]  /*1c310*/  MOV R4, 0x1 ;  /* 0x0000000100047802 */ /* 0x000fe20000000f00 */
[----:B-----5:R-:W-:Y:S01]  /*1c320*/  IMAD.MOV.U32 R0, RZ, RZ, R37 ;  /* 0x000000ffff007224 */ /* 0x020fe200078e0025 */
[----:B------:R-:W-:Y:S01]  /*1c330*/  MOV R3, 0x181f ;  /* 0x0000181f00037802 */ /* 0x000fe20000000f00 */
[----:B------:R-:W-:Y:S01]  /*1c340*/  IMAD.MOV.U32 R54, RZ, RZ, R10 ;  /* 0x000000ffff367224 */ /* 0x000fe200078e000a */
[----:B------:R-:W-:Y:S01]  /*1c350*/  MOV R2, 0x1c380 ;  /* 0x0001c38000027802 */ /* 0x000fe20000000f00 */
[----:B------:R2:W-:Y:S04]  /*1c360*/  STL [R1+0xa8], R4 ;  /* 0x0000a80401007387 */ /* 0x0005e80000100800 */
[----:B-12---:R-:W-:Y:S05]  /*1c370*/  CALL.REL.NOINC `($__internal_7_$__cuda_sm70_shflsync_idx_p) ;  /* 0x000107d000007944 */ /* 0x006fea0003c00000 */
[----:B------:R-:W-:Y:S01]  /*1c380*/  MOV R2, R37 ;  /* 0x0000002500027202 */ /* 0x000fe20000000f00 */
[----:B-1---5:R-:W-:Y:S05]  /*1c390*/  BRA `(.L_x_1997) ;  /* 0xfffec37000007947 */ /* 0x022fea000383ffff */
.L_x_1901:
[----:B--2---:R-:W-:Y:S01]  /*1c3a0*/  MOV R0, 0x2 ;  /* 0x0000000200007802 */ /* 0x004fe20000000f00 */
[----:B------:R-:W-:Y:S01]  /*1c3b0*/  IMAD.MOV.U32 R54, RZ, RZ, R5 ;  /* 0x000000ffff367224 */ /* 0x000fe200078e0005 */
[----:B----4-:R-:W-:Y:S01]  /*1c3c0*/  MOV R2, 0x1c400 ;  /* 0x0001c40000027802 */ /* 0x010fe20000000f00 */
[----:B------:R-:W-:Y:S02]  /*1c3d0*/  IMAD.MOV.U32 R3, RZ, RZ, 0x181f ;  /* 0x0000181fff037424 */ /* 0x000fe400078e00ff */
[----:B------:R2:W-:Y:S04]  /*1c3e0*/  STL [R1+0xa8], R0 ;  /* 0x0000a80001007387 */ /* 0x0005e80000100800 */
[----:B-123-5:R-:W-:Y:S05]  /*1c3f0*/  CALL.REL.NOINC `($__internal_7_$__cuda_sm70_shflsync_idx_p) ;  /* 0x0001075000007944 */ /* 0x02efea0003c00000 */
[----:B-----5:R-:W-:Y:S01]  /*1c400*/  MOV R0, R37 ;  /* 0x0000002500007202 */ /* 0x020fe20000000f00 */
[----:B-1----:R-:W-:Y:S05]  /*1c410*/  BRA `(.L_x_1998) ;  /* 0xfffec42000007947 */ /* 0x002fea000383ffff */
.L_x_1902:
[----:B------:R-:W-:Y:S01]  /*1c420*/  MOV R4, 0x2 ;  /* 0x0000000200047802 */ /* 0x000fe20000000f00 */
[----:B------:R-:W-:Y:S01]  /*1c430*/  IMAD.MOV.U32 R54, RZ, RZ, R10 ;  /* 0x000000ffff367224 */ /* 0x000fe200078e000a */
[----:B----4-:R-:W-:Y:S01]  /*1c440*/  MOV R2, 0x1c480 ;  /* 0x0001c48000027802 */ /* 0x010fe20000000f00 */
[----:B------:R-:W-:-:S02]  /*1c450*/  IMAD.MOV.U32 R3, RZ, RZ, 0x181f ;  /* 0x0000181fff037424 */ /* 0x000fc400078e00ff */
[----:B------:R4:W-:Y:S04]  /*1c460*/  STL [R1+0xa8], R4 ;  /* 0x0000a80401007387 */ /* 0x0009e80000100800 */
[----:B-12345:R-:W-:Y:S05]  /*1c470*/  CALL.REL.NOINC `($__internal_7_$__cuda_sm70_shflsync_idx_p) ;  /* 0x000106d000007944 */ /* 0x03efea0003c00000 */
[----:B------:R-:W-:Y:S01]  /*1c480*/  MOV R2, R37 ;  /* 0x0000002500027202 */ /* 0x000fe20000000f00 */
[----:B-1---5:R-:W-:Y:S05]  /*1c490*/  BRA `(.L_x_1999) ;  /* 0xfffec3c000007947 */ /* 0x022fea000383ffff */
.L_x_1905:
[----:B-1----:R-:W-:Y:S01]  /*1c4a0*/  MOV R0, 0x3 ;  /* 0x0000000300007802 */ /* 0x002fe20000000f00 */
[----:B------:R-:W-:Y:S01]  /*1c4b0*/  IMAD.MOV.U32 R54, RZ, RZ, R5 ;  /* 0x000000ffff367224 */ /* 0x000fe200078e0005 */
[----:B--2---:R-:W-:Y:S01]  /*1c4c0*/  MOV R2, 0x1c500 ;  /* 0x0001c50000027802 */ /* 0x004fe20000000f00 */
[----:B------:R-:W-:Y:S02]  /*1c4d0*/  IMAD.MOV.U32 R3, RZ, RZ, 0x181f ;  /* 0x0000181fff037424 */ /* 0x000fe400078e00ff */
[----:B------:R1:W-:Y:S04]  /*1c4e0*/  STL [R1+0xa8], R0 ;  /* 0x0000a80001007387 */ /* 0x0003e80000100800 */
[----:B-1-345:R-:W-:Y:S05]  /*1c4f0*/  CALL.REL.NOINC `($__internal_7_$__cuda_sm70_shflsync_idx_p) ;  /* 0x0001065000007944 */ /* 0x03afea0003c00000 */
        /* <DEDUP_REMOVED lines=9> */
.L_x_1908:
[----:B--2---:R-:W-:Y:S01]  /*1c590*/  MOV R0, 0x4 ;  /* 0x0000000400007802 */ /* 0x004fe20000000f00 */
[----:B------:R-:W-:Y:S01]  /*1c5a0*/  IMAD.MOV.U32 R54, RZ, RZ, R5 ;  /* 0x000000ffff367224 */ /* 0x000fe200078e0005 */
[----:B------:R-:W-:Y:S01]  /*1c5b0*/  MOV R2, 0x1c5f0 ;  /* 0x0001c5f000027802 */ /* 0x000fe20000000f00 */
[----:B------:R-:W-:-:S02]  /*1c5c0*/  IMAD.MOV.U32 R3, RZ, RZ, 0x181f ;  /* 0x0000181fff037424 */ /* 0x000fc400078e00ff */
[----:B------:R2:W-:Y:S04]  /*1c5d0*/  STL [R1+0xa8], R0 ;  /* 0x0000a80001007387 */ /* 0x0005e80000100800 */
[----:B-12-45:R-:W-:Y:S05]  /*1c5e0*/  CALL.REL.NOINC `($__internal_7_$__cuda_sm70_shflsync_idx_p) ;  /* 0x0001056000007944 */ /* 0x036fea0003c00000 */
[----:B-----5:R-:W-:Y:S01]  /*1c5f0*/  MOV R0, R37 ;  /* 0x0000002500007202 */ /* 0x020fe20000000f00 */
[----:B-1----:R-:W-:Y:S05]  /*1c600*/  BRA `(.L_x_2001) ;  /* 0xfffec4c000007947 */ /* 0x002fea000383ffff */
.L_x_1909:
[----:B------:R-:W-:Y:S01]  /*1c610*/  MOV R4, 0x4 ;  /* 0x0000000400047802 */ /* 0x000fe20000000f00 */
[----:B------:R-:W-:Y:S01]  /*1c620*/  IMAD.MOV.U32 R54, RZ, RZ, R10 ;  /* 0x000000ffff367224 */ /* 0x000fe200078e000a */
[----:B------:R-:W-:Y:S01]  /*1c630*/  MOV R2, 0x1c670 ;  /* 0x0001c67000027802 */ /* 0x000fe20000000f00 */
[----:B------:R-:W-:Y:S02]  /*1c640*/  IMAD.MOV.U32 R3, RZ, RZ, 0x181f ;  /* 0x0000181fff037424 */ /* 0x000fe400078e00ff */
[----:B------:R1:W-:Y:S04]  /*1c650*/  STL [R1+0xa8], R4 ;  /* 0x0000a80401007387 */ /* 0x0003e80000100800 */
[----:B-12345:R-:W-:Y:S05]  /*1c660*/  CALL.REL.NOINC `($__internal_7_$__cuda_sm70_shflsync_idx_p) ;  /* 0x000104e000007944 */ /* 0x03efea0003c00000 */
[----:B------:R-:W-:Y:S01]  /*1c670*/  MOV R2, R37 ;  /* 0x0000002500027202 */ /* 0x000fe20000000f00 */
[----:B-1---5:R-:W-:Y:S05]  /*1c680*/  BRA `(.L_x_2002) ;  /* 0xfffec46000007947 */ /* 0x022fea000383ffff */
.L_x_1912:
[----:B--2---:R-:W-:Y:S01]  /*1c690*/  MOV R0, 0x5 ;  /* 0x0000000500007802 */ /* 0x004fe20000000f00 */
[----:B------:R-:W-:Y:S01]  /*1c6a0*/  IMAD.MOV.U32 R54, RZ, RZ, R5 ;  /* 0x000000ffff367224 */ /* 0x000fe200078e0005 */
[----:B------:R-:W-:Y:S01]  /*1c6b0*/  MOV R2, 0x1c6f0 ;  /* 0x0001c6f000027802 */ /* 0x000fe20000000f00 */
[----:B------:R-:W-:-:S02]  /*1c6c0*/  IMAD.MOV.U32 R3, RZ, RZ, 0x181f ;  /* 0x0000181fff037424 */ /* 0x000fc400078e00ff */
        /* <DEDUP_REMOVED lines=11> */
.L_x_1915:
[----:B-1----:R-:W-:Y:S01]  /*1c780*/  MOV R0, 0x6 ;  /* 0x0000000600007802 */ /* 0x002fe20000000f00 */
[----:B------:R-:W-:Y:S01]  /*1c790*/  IMAD.MOV.U32 R54, RZ, RZ, R5 ;  /* 0x000000ffff367224 */ /* 0x000fe200078e0005 */
[----:B------:R-:W-:Y:S01]  /*1c7a0*/  MOV R2, 0x1c7e0 ;  /* 0x0001c7e000027802 */ /* 0x000fe20000000f00 */
[----:B------:R-:W-:Y:S02]  /*1c7b0*/  IMAD.MOV.U32 R3, RZ, RZ, 0x181f ;  /* 0x0000181fff037424 */ /* 0x000fe400078e00ff */
[----:B------:R1:W-:Y:S04]  /*1c7c0*/  STL [R1+0xa8], R0 ;  /* 0x0000a80001007387 */ /* 0x0003e80000100800 */
[----:B-12-45:R-:W-:Y:S05]  /*1c7d0*/  CALL.REL.NOINC `($__internal_7_$__cuda_sm70_shflsync_idx_p) ;  /* 0x0001037000007944 */ /* 0x036fea0003c00000 */
[----:B-----5:R-:W-:Y:S01]  /*1c7e0*/  MOV R0, R37 ;  /* 0x0000002500007202 */ /* 0x020fe20000000f00 */
[----:B-1----:R-:W-:Y:S05]  /*1c7f0*/  BRA `(.L_x_2004) ;  /* 0xfffec56000007947 */ /* 0x002fea000383ffff */
.L_x_1916:
[----:B------:R-:W-:Y:S01]  /*1c800*/  MOV R4, 0x6 ;  /* 0x0000000600047802 */ /* 0x000fe20000000f00 */
[----:B------:R-:W-:Y:S01]  /*1c810*/  IMAD.MOV.U32 R54, RZ, RZ, R10 ;  /* 0x000000ffff367224 */ /* 0x000fe200078e000a */
[----:B------:R-:W-:Y:S01]  /*1c820*/  MOV R2, 0x1c860 ;  /* 0x0001c86000027802 */ /* 0x000fe20000000f00 */
[----:B------:R-:W-:-:S02]  /*1c830*/  IMAD.MOV.U32 R3, RZ, RZ, 0x181f ;  /* 0x0000181fff037424 */ /* 0x000fc400078e00ff */
[----:B------:R1:W-:Y:S04]  /*1c840*/  STL [R1+0xa8], R4 ;  /* 0x0000a80401007387 */ /* 0x0003e80000100800 */
[----:B-12345:R-:W-:Y:S05]  /*1c850*/  CALL.REL.NOINC `($__internal_7_$__cuda_sm70_shflsync_idx_p) ;  /* 0x000102f000007944 */ /* 0x03efea0003c00000 */
[----:B------:R-:W-:Y:S01]  /*1c860*/  MOV R2, R37 ;  /* 0x0000002500027202 */ /* 0x000fe20000000f00 */
[----:B-1---5:R-:W-:Y:S05]  /*1c870*/  BRA `(.L_x_2005) ;  /* 0xfffec50000007947 */ /* 0x022fea000383ffff */
.L_x_1919:
[----:B--2---:R-:W-:Y:S01]  /*1c880*/  MOV R0, 0x7 ;  /* 0x0000000700007802 */ /* 0x004fe20000000f00 */
[----:B------:R-:W-:Y:S01]  /*1c890*/  IMAD.MOV.U32 R54, RZ, RZ, R5 ;  /* 0x000000ffff367224 */ /* 0x000fe200078e0005 */
[----:B------:R-:W-:Y:S01]  /*1c8a0*/  MOV R2, 0x1c8e0 ;  /* 0x0001c8e000027802 */ /* 0x000fe20000000f00 */
[----:B------:R-:W-:Y:S02]  /*1c8b0*/  IMAD.MOV.U32 R3, RZ, RZ, 0x181f ;  /* 0x0000181fff037424 */ /* 0x000fe400078e00ff */
[----:B------:R2:W-:Y:S04]  /*1c8c0*/  STL [R1+0xa8], R0 ;  /* 0x0000a80001007387 */ /* 0x0005e80000100800 */
[----:B-12-45:R-:W-:Y:S05]  /*1c8d0*/  CALL.REL.NOINC `($__internal_7_$__cuda_sm70_shflsync_idx_p) ;  /* 0x0001027000007944 */ /* 0x036fea0003c00000 */
[----:B-----5:R-:W-:Y:S01]  /*1c8e0*/  MOV R0, 0x7 ;  /* 0x0000000700007802 */ /* 0x020fe20000000f00 */
[----:B------:R-:W-:Y:S01]  /*1c8f0*/  IMAD.MOV.U32 R4, RZ, RZ, R37 ;  /* 0x000000ffff047224 */ /* 0x000fe200078e0025 */
[----:B------:R-:W-:Y:S01]  /*1c900*/  MOV R3, 0x181f ;  /* 0x0000181f00037802 */ /* 0x000fe20000000f00 */
[----:B------:R-:W-:Y:S01]  /*1c910*/  IMAD.MOV.U32 R54, RZ, RZ, R10 ;  /* 0x000000ffff367224 */ /* 0x000fe200078e000a */
[----:B------:R-:W-:Y:S01]  /*1c920*/  MOV R2, 0x1c950 ;  /* 0x0001c95000027802 */ /* 0x000fe20000000f00 */
[----:B------:R2:W-:Y:S04]  /*1c930*/  STL [R1+0xa8], R0 ;  /* 0x0000a80001007387 */ /* 0x0005e80000100800 */
[----:B-12---:R-:W-:Y:S05]  /*1c940*/  CALL.REL.NOINC `($__internal_7_$__cuda_sm70_shflsync_idx_p) ;  /* 0x0001020000007944 */ /* 0x006fea0003c00000 */
[----:B-----5:R-:W-:Y:S01]  /*1c950*/  MOV R0, R37 ;  /* 0x0000002500007202 */ /* 0x020fe20000000f00 */
[----:B-1----:R-:W-:Y:S05]  /*1c960*/  BRA `(.L_x_2006) ;  /* 0xfffec55000007947 */ /* 0x002fea000383ffff */
.L_x_1921:
[----:B-1-3--:R1:W-:Y:S01]  /*1c970*/  STL [R1+0xa8], RZ ;  /* 0x0000a8ff01007387 */ /* 0x00a3e20000100800 */
[----:B------:R-:W-:Y:S01]  /*1c980*/  IMAD.MOV.U32 R54, RZ, RZ, R0 ;  /* 0x000000ffff367224 */ /* 0x000fe200078e0000 */
[----:B------:R-:W-:-:S02]  /*1c990*/  MOV R3, 0x181f ;  /* 0x0000181f00037802 */ /* 0x000fc40000000f00 */
[----:B------:R-:W-:Y:S02]  /*1c9a0*/  MOV R2, 0x1c9c0 ;  /* 0x0001c9c000027802 */ /* 0x000fe40000000f00 */
[----:B-1---5:R-:W-:Y:S05]  /*1c9b0*/  CALL.REL.NOINC `($__internal_7_$__cuda_sm70_shflsync_idx_p) ;  /* 0x0001019000007944 */ /* 0x022fea0003c00000 */
[----:B------:R-:W-:Y:S01]  /*1c9c0*/  MOV R28, R37 ;  /* 0x00000025001c7202 */ /* 0x000fe20000000f00 */
[----:B-1---5:R-:W-:Y:S05]  /*1c9d0*/  BRA `(.L_x_2007) ;  /* 0xfffed40000007947 */ /* 0x022fea000383ffff */
.L_x_1924:
[----:B------:R2:W-:Y:S01]  /*1c9e0*/  STL [R1+0xa8], RZ ;  /* 0x0000a8ff01007387 */ /* 0x0005e20000100800 */
[----:B------:R-:W-:Y:S01]  /*1c9f0*/  IMAD.MOV.U32 R54, RZ, RZ, R4 ;  /* 0x000000ffff367224 */ /* 0x000fe200078e0004 */
[----:B------:R-:W-:Y:S02]  /*1ca00*/  MOV R3, 0x181f ;  /* 0x0000181f00037802 */ /* 0x000fe40000000f00 */
[----:B------:R-:W-:Y:S02]  /*1ca10*/  MOV R2, 0x1ca30 ;  /* 0x0001ca3000027802 */ /* 0x000fe40000000f00 */
[----:B-12--5:R-:W-:Y:S05]  /*1ca20*/  CALL.REL.NOINC `($__internal_7_$__cuda_sm70_shflsync_idx_p) ;  /* 0x0001012000007944 */ /* 0x026fea0003c00000 */
[----:B------:R-:W-:Y:S01]  /*1ca30*/  MOV R11, R37 ;  /* 0x00000025000b7202 */ /* 0x000fe20000000f00 */
[----:B-1---5:R-:W-:Y:S05]  /*1ca40*/  BRA `(.L_x_2008) ;  /* 0xfffee48000007947 */ /* 0x022fea000383ffff */
.L_x_1925:
[----:B------:R4:W-:Y:S01]  /*1ca50*/  STL [R1+0xa8], RZ ;  /* 0x0000a8ff01007387 */ /* 0x0009e20000100800 */
[----:B------:R-:W-:Y:S01]  /*1ca60*/  IMAD.MOV.U32 R54, RZ, RZ, R5 ;  /* 0x000000ffff367224 */ /* 0x000fe200078e0005 */
[----:B------:R-:W-:Y:S02]  /*1ca70*/  MOV R3, 0x181f ;  /* 0x0000181f00037802 */ /* 0x000fe40000000f00 */
[----:B------:R-:W-:-:S02]  /*1ca80*/  MOV R2, 0x1caa0 ;  /* 0x0001caa000027802 */ /* 0x000fc40000000f00 */
[----:B-12345:R-:W-:Y:S05]  /*1ca90*/  CALL.REL.NOINC `($__internal_7_$__cuda_sm70_shflsync_idx_p) ;  /* 0x000100b000007944 */ /* 0x03efea0003c00000 */
[----:B------:R-:W2:Y:S04]  /*1caa0*/  LDL R10, [R1+0x110] ;  /* 0x00011000010a7983 */ /* 0x000ea80000100800 */
[----:B-----5:R-:W3:Y:S04]  /*1cab0*/  LDL R0, [R1+0xc0] ;  /* 0x0000c00001007983 */ /* 0x020ee80000100800 */
[----:B------:R-:W4:Y:S04]  /*1cac0*/  LDL R2, [R1+0xf0] ;  /* 0x0000f00001027983 */ /* 0x000f280000100800 */
[----:B------:R-:W4:Y:S04]  /*1cad0*/  LDL R3, [R1+0x10c] ;  /* 0x00010c0001037983 */ /* 0x000f280000100800 */
[----:B------:R-:W4:Y:S01]  /*1cae0*/  LDL R8, [R1+0x98] ;  /* 0x0000980001087983 */ /* 0x000f220000100800 */
[----:B------:R-:W-:-:S02]  /*1caf0*/  IMAD.MOV.U32 R54, RZ, RZ, R4 ;  /* 0x000000ffff367224 */ /* 0x000fc400078e0004 */
[C---:B---3--:R-:W-:Y:S01]  /*1cb00*/  IMAD.SHL.U32 R12, R0.reuse, 0x2, RZ ;  /* 0x00000002000c7824 */ /* 0x048fe200078e00ff */
[C---:B--2---:R-:W-:Y:S02]  /*1cb10*/  SHF.L.U64.HI R15, R0.reuse, 0x1, R10 ;  /* 0x00000001000f7819 */ /* 0x044fe4000001020a */
[----:B------:R-:W-:Y:S02]  /*1cb20*/  ISETP.GE.AND P2, PT, R0, c[0x0][0x1d4], PT ;  /* 0x0000750000007a0c */ /* 0x000fe40003f46270 */
[----:B------:R-:W-:-:S05]  /*1cb30*/  SEL R0, RZ, 0x10, P5 ;  /* 0x00000010ff007807 */ /* 0x000fca0002800000 */
[----:B------:R-:W-:Y:S02]  /*1cb40*/  IMAD.MOV.U32 R10, RZ, RZ, R0 ;  /* 0x000000ffff0a7224 */ /* 0x000fe400078e0000 */
[----:B------:R-:W-:-:S05]  /*1cb50*/  IMAD.MOV.U32 R0, RZ, RZ, 0x1 ;  /* 0x00000001ff007424 */ /* 0x000fca00078e00ff */
[----:B------:R2:W-:Y:S01]  /*1cb60*/  STL [R1+0xa8], R0 ;  /* 0x0000a80001007387 */ /* 0x0005e20000100800 */
[C---:B----4-:R-:W-:Y:S01]  /*1cb70*/  IMAD.SHL.U32 R13, R2.reuse, 0x2, RZ ;  /* 0x00000002020d7824 */ /* 0x050fe200078e00ff */
[----:B------:R-:W-:Y:S02]  /*1cb80*/  SHF.L.U64.HI R16, R2, 0x1, R3 ;  /* 0x0000000102107819 */ /* 0x000fe40000010203 */
[C---:B------:R-:W-:Y:S02]  /*1cb90*/  IADD3 R18, P1, R37.reuse, R12, RZ ;  /* 0x0000000c25127210 */ /* 0x040fe40007f3e0ff */
[----:B------:R-:W-:-:S03]  /*1cba0*/  IADD3 R2, P0, R37, R13, RZ ;  /* 0x0000000d25027210 */ /* 0x000fc60007f1e0ff */
[C---:B------:R-:W-:Y:S02]  /*1cbb0*/  IMAD.X R19, R11.reuse, 0x1, R15, P1 ;  /* 0x000000010b137824 */ /* 0x040fe400008e060f */
[----:B------:R-:W-:Y:S01]  /*1cbc0*/  IMAD.X R3, R11, 0x1, R16, P0 ;  /* 0x000000010b037824 */ /* 0x000fe200000e0610 */
[----:B------:R-:W-:Y:S02]  /*1cbd0*/  SEL R11, RZ, 0x10, P2 ;  /* 0x00000010ff0b7807 */ /* 0x000fe40001000000 */
[----:B------:R-:W-:Y:S01]  /*1cbe0*/  @!PT LDS RZ, [RZ] ;  /* 0x00000000fffff984 */ /* 0x000fe20000000800 */
[----:B------:R-:W-:Y:S01]  /*1cbf0*/  @!PT LDS RZ, [RZ] ;  /* 0x00000000fffff984 */ /* 0x000fe20000000800 */
[----:B------:R-:W-:Y:S01]  /*1cc00*/  @!PT LDS RZ, [RZ] ;  /* 0x00000000fffff984 */ /* 0x000fe20000000800 */
[----:B------:R2:W-:Y:S04]  /*1cc10*/  LDGSTS.E.BYPASS.LTC128B.128 [R8+0x4100], [R18.64], !P2 ;  /* 0x0410000012087fae */ /* 0x0005e8000d101d46 */
[----:B------:R3:W-:Y:S02]  /*1cc20*/  LDGSTS.E.BYPASS.LTC128B.128 [R8+0x6100], [R2.64], !P5 ;  /* 0x0610000002087fae */ /* 0x0007e4000e901d46 */
[----:B---3--:R-:W-:Y:S01]  /*1cc30*/  IMAD.MOV.U32 R3, RZ, RZ, 0x181f ;  /* 0x0000181fff037424 */ /* 0x008fe200078e00ff */
[----:B------:R-:W-:-:S02]  /*1cc40*/  MOV R2, 0x1cc60 ;  /* 0x0001cc6000027802 */ /* 0x000fc40000000f00 */
[----:B-12---:R-:W-:Y:S05]  /*1cc50*/  CALL.REL.NOINC `($__internal_7_$__cuda_sm70_shflsync_idx_p) ;  /* 0x0000fef000007944 */ /* 0x006fea0003c00000 */
[----:B------:R-:W-:Y:S01]  /*1cc60*/  MOV R8, 0x1 ;  /* 0x0000000100087802 */ /* 0x000fe20000000f00 */
[----:B-----5:R-:W-:Y:S01]  /*1cc70*/  IMAD.MOV.U32 R0, RZ, RZ, R37 ;  /* 0x000000ffff007224 */ /* 0x020fe200078e0025 */
[----:B------:R-:W-:Y:S01]  /*1cc80*/  MOV R3, 0x181f ;  /* 0x0000181f00037802 */ /* 0x000fe20000000f00 */
[----:B------:R-:W-:Y:S01]  /*1cc90*/  IMAD.MOV.U32 R54, RZ, RZ, R5 ;  /* 0x000000ffff367224 */ /* 0x000fe200078e0005 */
[----:B------:R-:W-:Y:S01]  /*1cca0*/  MOV R2, 0x1ccd0 ;  /* 0x0001ccd000027802 */ /* 0x000fe20000000f00 */
[----:B------:R2:W-:Y:S04]  /*1ccb0*/  STL [R1+0xa8], R8 ;  /* 0x0000a80801007387 */ /* 0x0005e80000100800 */
[----:B-12---:R-:W-:Y:S05]  /*1ccc0*/  CALL.REL.NOINC `($__internal_7_$__cuda_sm70_shflsync_idx_p) ;  /* 0x0000fe8000007944 */ /* 0x006fea0003c00000 */
[----:B------:R-:W2:Y:S01]  /*1ccd0*/  LDL R8, [R1+0x98] ;  /* 0x0000980001087983 */ /* 0x000ea20000100800 */
[----:B------:R-:W-:Y:S01]  /*1cce0*/  IADD3 R18, -R11, 0x10, RZ ;  /* 0x000000100b127810 */ /* 0x000fe20007ffe1ff */
[----:B------:R-:W-:Y:S01]  /*1ccf0*/  IMAD.MOV.U32 R54, RZ, RZ, R4 ;  /* 0x000000ffff367224 */ /* 0x000fe200078e0004 */
[----:B------:R-:W-:-:S02]  /*1cd00*/  IADD3 R2, -R10, 0x10, RZ ;  /* 0x000000100a027810 */ /* 0x000fc40007ffe1ff */
[----:B------:R-:W-:Y:S02]  /*1cd10*/  LOP3.LUT R18, R18, 0xf, RZ, 0xc0, !PT ;  /* 0x0000000f12127812 */ /* 0x000fe400078ec0ff */
[----:B------:R-:W-:Y:S02]  /*1cd20*/  LOP3.LUT R2, R2, 0xf, RZ, 0xc0, !PT ;  /* 0x0000000f02027812 */ /* 0x000fe400078ec0ff */
[-C--:B------:R-:W-:Y:S02]  /*1cd30*/  IADD3 R18, P1, P0, R18, R37.reuse, R12 ;  /* 0x0000002512127210 */ /* 0x080fe4000783e00c */
[----:B------:R-:W-:Y:S02]  /*1cd40*/  ISETP.NE.U32.AND P3, PT, R11, RZ, PT ;  /* 0x000000ff0b00720c */ /* 0x000fe40003f65070 */
[----:B-----5:R-:W-:Y:S02]  /*1cd50*/  IADD3.X R19, RZ, R0, R15, P1, P0 ;  /* 0x00000000ff137210 */ /* 0x020fe40000fe040f */
[----:B------:R-:W-:-:S02]  /*1cd60*/  IADD3 R2, P1, P0, R2, R37, R13 ;  /* 0x0000002502027210 */ /* 0x000fc4000783e00d */
[----:B------:R-:W-:Y:S02]  /*1cd70*/  ISETP.NE.U32.AND P2, PT, R10, RZ, PT ;  /* 0x000000ff0a00720c */ /* 0x000fe40003f45070 */
[----:B------:R-:W-:Y:S01]  /*1cd80*/  IADD3.X R3, RZ, R0, R16, P1, P0 ;  /* 0x00000000ff037210 */ /* 0x000fe20000fe0410 */
[----:B------:R-:W-:-:S05]  /*1cd90*/  IMAD.MOV.U32 R0, RZ, RZ, 0x2 ;  /* 0x00000002ff007424 */ /* 0x000fca00078e00ff */
[----:B------:R3:W-:Y:S04]  /*1cda0*/  STL [R1+0xa8], R0 ;  /* 0x0000a80001007387 */ /* 0x0007e80000100800 */
[----:B------:R-:W-:Y:S01]  /*1cdb0*/  @!PT LDS RZ, [RZ] ;  /* 0x00000000fffff984 */ /* 0x000fe20000000800 */
[----:B------:R-:W-:Y:S01]  /*1cdc0*/  @!PT LDS RZ, [RZ] ;  /* 0x00000000fffff984 */ /* 0x000fe20000000800 */
[----:B------:R-:W-:Y:S01]  /*1cdd0*/  @!PT LDS RZ, [RZ] ;  /* 0x00000000fffff984 */ /* 0x000fe20000000800 */
[----:B--2---:R3:W-:Y:S04]  /*1cde0*/  LDGSTS.E.BYPASS.LTC128B.128.ZFILL [R8+0x4900], [R18.64], P3 ;  /* 0x0490000012087fae */ /* 0x0047e80009941d46 */
[----:B------:R2:W-:Y:S02]  /*1cdf0*/  LDGSTS.E.BYPASS.LTC128B.128.ZFILL [R8+0x6900], [R2.64], P2 ;  /* 0x0690000002087fae */ /* 0x0005e40009141d46 */
[----:B--2---:R-:W-:Y:S01]  /*1ce00*/  IMAD.MOV.U32 R3, RZ, RZ, 0x181f ;  /* 0x0000181fff037424 */ /* 0x004fe200078e00ff */
[----:B------:R-:W-:-:S02]  /*1ce10*/  MOV R2, 0x1ce30 ;  /* 0x0001ce3000027802 */ /* 0x000fc40000000f00 */
[----:B-1-3--:R-:W-:Y:S05]  /*1ce20*/  CALL.REL.NOINC `($__internal_7_$__cuda_sm70_shflsync_idx_p) ;  /* 0x0000fd2000007944 */ /* 0x00afea0003c00000 */
        /* <DEDUP_REMOVED lines=29> */
[----:B-----5:R-:W-:Y:S01]  /*1d000*/  MOV R0, 0x3 ;  /* 0x0000000300007802 */ /* 0x020fe20000000f00 */
[----:B------:R-:W-:Y:S01]  /*1d010*/  IMAD.MOV.U32 R14, RZ, RZ, R37 ;  /* 0x000000ffff0e7224 */ /* 0x000fe200078e0025 */
[----:B------:R-:W-:Y:S01]  /*1d020*/  MOV R3, 0x181f ;  /* 0x0000181f00037802 */ /* 0x000fe20000000f00 */
[----:B------:R-:W-:Y:S01]  /*1d030*/  IMAD.MOV.U32 R54, RZ, RZ, R5 ;  /* 0x000000ffff367224 */ /* 0x000fe200078e0005 */
[----:B------:R-:W-:Y:S01]  /*1d040*/  MOV R2, 0x1d070 ;  /* 0x0001d07000027802 */ /* 0x000fe20000000f00 */
[----:B------:R2:W-:Y:S04]  /*1d050*/  STL [R1+0xa8], R0 ;  /* 0x0000a80001007387 */ /* 0x0005e80000100800 */
[----:B-12---:R-:W-:Y:S05]  /*1d060*/  CALL.REL.NOINC `($__internal_7_$__cuda_sm70_shflsync_idx_p) ;  /* 0x0000fae000007944 */ /* 0x006fea0003c00000 */
[----:B------:R-:W-:Y:S01]  /*1d070*/  MOV R8, R37 ;  /* 0x0000002500087202 */ /* 0x000fe20000000f00 */
[----:B-1---5:R-:W-:Y:S05]  /*1d080*/  BRA `(.L_x_2009) ;  /* 0xfffee0f000007947 */ /* 0x022fea000383ffff */
.L_x_1926:
[----:B--2---:R1:W-:Y:S01]  /*1d090*/  STL [R1+0xa8], RZ ;  /* 0x0000a8ff01007387 */ /* 0x0043e20000100800 */
[----:B------:R-:W-:Y:S01]  /*1d0a0*/  IMAD.MOV.U32 R54, RZ, RZ, R5 ;  /* 0x000000ffff367224 */ /* 0x000fe200078e0005 */
[----:B------:R-:W-:-:S02]  /*1d0b0*/  MOV R3, 0x1c1f ;  /* 0x00001c1f00037802 */ /* 0x000fc40000000f00 */
[----:B------:R-:W-:Y:S02]  /*1d0c0*/  MOV R2, 0x1d0e0 ;  /* 0x0001d0e000027802 */ /* 0x000fe40000000f00 */
[----:B-1----:R-:W-:Y:S05]  /*1d0d0*/  CALL.REL.NOINC `($__internal_7_$__cuda_sm70_shflsync_idx_p) ;  /* 0x0000fa7000007944 */ /* 0x002fea0003c00000 */
[----:B------:R-:W-:Y:S01]  /*1d0e0*/  MOV R2, R37 ;  /* 0x0000002500027202 */ /* 0x000fe20000000f00 */
[----:B-1---5:R-:W-:Y:S05]  /*1d0f0*/  BRA `(.L_x_2010) ;  /* 0xfffee6a000007947 */ /* 0x022fea000383ffff */
.L_x_1927:
[----:B-1234-:R-:W-:Y:S01]  /*1d100*/  MOV R0, 0x1 ;  /* 0x0000000100007802 */ /* 0x01efe20000000f00 */
[----:B------:R-:W-:Y:S01]  /*1d110*/  IMAD.MOV.U32 R54, RZ, RZ, R5 ;  /* 0x000000ffff367224 */ /* 0x000fe200078e0005 */
[----:B------:R-:W-:Y:S01]  /*1d120*/  MOV R2, 0x1d160 ;  /* 0x0001d16000027802 */ /* 0x000fe20000000f00 */
[----:B------:R-:W-:Y:S02]  /*1d130*/  IMAD.MOV.U32 R3, RZ, RZ, 0x1c1f ;  /* 0x00001c1fff037424 */ /* 0x000fe400078e00ff */
[----:B------:R1:W-:Y:S04]  /*1d140*/  STL [R1+0xa8], R0 ;  /* 0x0000a80001007387 */ /* 0x0003e80000100800 */
[----:B-1----:R-:W-:Y:S05]  /*1d150*/  CALL.REL.NOINC `($__internal_7_$__cuda_sm70_shflsync_idx_p) ;  /* 0x0000f9f000007944 */ /* 0x002fea0003c00000 */
[----:B-----5:R-:W-:Y:S01]  /*1d160*/  IMAD.IADD R0, R4, 0x1, R37 ;  /* 0x0000000104007824 */ /* 0x020fe200078e0225 */
[----:B------:R-:W-:Y:S01]  /*1d170*/  MOV R2, 0x1d3e0 ;  /* 0x0001d3e000027802 */ /* 0x000fe20000000f00 */
[----:B------:R-:W-:Y:S02]  /*1d180*/  IMAD.MOV.U32 R54, RZ, RZ, R5 ;  /* 0x000000ffff367224 */ /* 0x000fe400078e0005 */
[----:B------:R-:W-:Y:S01]  /*1d190*/  IMAD.MOV.U32 R3, RZ, RZ, 0x1c1f ;  /* 0x00001c1fff037424 */ /* 0x000fe200078e00ff */
[----:B------:R-:W-:-:S04]  /*1d1a0*/  IMNMX R0, R10, R0, PT ;  /* 0x000000000a007217 */ /* 0x000fc80003800200 */
        /* <DEDUP_REMOVED lines=26> */
[----:B------:R-:W-:Y:S01]  /*1d350*/  ISETP.GT.AND P0, PT, R0, 0x39, PT ;  /* 0x000000390000780c */ /* 0x000fe20003f04270 */
[----:B------:R-:W-:Y:S01]  /*1d360*/  IMAD.MOV.U32 R0, RZ, RZ, 0x2 ;  /* 0x00000002ff007424 */ /* 0x000fe200078e00ff */
[----:B------:R-:W-:Y:S02]  /*1d370*/  FSEL R140, R38, -INF , P4 ;  /* 0xff800000268c7808 */ /* 0x000fe40002000000 */
[----:B------:R-:W-:Y:S02]  /*1d380*/  FSEL R151, R29, -INF , P3 ;  /* 0xff8000001d977808 */ /* 0x000fe40001800000 */
[----:B------:R2:W-:Y:S01]  /*1d390*/  STL [R1+0xa8], R0 ;  /* 0x0000a80001007387 */ /* 0x0005e20000100800 */
[----:B------:R-:W-:-:S02]  /*1d3a0*/  FSEL R150, R28, -INF , P2 ;  /* 0xff8000001c967808 */ /* 0x000fc40001000000 */
[----:B------:R-:W-:Y:S02]  /*1d3b0*/  FSEL R149, R22, -INF , P1 ;  /* 0xff80000016957808 */ /* 0x000fe40000800000 */
[----:B------:R-:W-:Y:S02]  /*1d3c0*/  FSEL R148, R20, -INF , P0 ;  /* 0xff80000014947808 */ /* 0x000fe40000000000 */
[----:B-12---:R-:W-:Y:S05]  /*1d3d0*/  CALL.REL.NOINC `($__internal_7_$__cuda_sm70_shflsync_idx_p) ;  /* 0x0000f77000007944 */ /* 0x006fea0003c00000 */
        /* <DEDUP_REMOVED lines=41> */
[----:B------:R-:W-:Y:S02]  /*1d670*/  FMNMX.FTZ R2, R15, R14, !PT ;  /* 0x0000000e0f027209 */ /* 0x000fe40007810000 */
[----:B------:R-:W-:Y:S02]  /*1d680*/  FMNMX.FTZ R4, R51, R13, !PT ;  /* 0x0000000d33047209 */ /* 0x000fe40007810000 */
[----:B------:R-:W-:Y:S02]  /*1d690*/  IMNMX R0, R10, R0, PT ;  /* 0x000000000a007217 */ /* 0x000fe40003800200 */
[----:B------:R-:W-:Y:S02]  /*1d6a0*/  FMNMX.FTZ R5, R36, R39, !PT ;  /* 0x0000002724057209 */ /* 0x000fe40007810000 */
[----:B------:R-:W-:-:S02]  /*1d6b0*/  ISETP.GT.AND P0, PT, R0, RZ, PT ;  /* 0x000000ff0000720c */ /* 0x000fc40003f04270 */
[C---:B------:R-:W-:Y:S02]  /*1d6c0*/  ISETP.GT.AND P1, PT, R0.reuse, 0x1, PT ;  /* 0x000000010000780c */ /* 0x040fe40003f24270 */
[----:B------:R-:W-:Y:S02]  /*1d6d0*/  ISETP.GT.AND P2, PT, R0, 0x8, PT ;  /* 0x000000080000780c */ /* 0x000fe40003f44270 */
[----:B------:R-:W-:Y:S02]  /*1d6e0*/  FSEL R12, R12, -INF , P0 ;  /* 0xff8000000c0c7808 */ /* 0x000fe40000000000 */
[----:B------:R-:W-:Y:S02]  /*1d6f0*/  FSEL R16, R16, -INF , P1 ;  /* 0xff80000010107808 */ /* 0x000fe40000800000 */
[----:B------:R-:W-:Y:S02]  /*1d700*/  FMNMX.FTZ R3, R41, R2, !PT ;  /* 0x0000000229037209 */ /* 0x000fe40007810000 */
[----:B------:R-:W-:-:S02]  /*1d710*/  FMNMX.FTZ R2, R55, R4, !PT ;  /* 0x0000000437027209 */ /* 0x000fc40007810000 */
[----:B------:R-:W-:Y:S02]  /*1d720*/  ISETP.GT.AND P0, PT, R0, 0x9, PT ;  /* 0x000000090000780c */ /* 0x000fe40003f04270 */
[----:B------:R-:W-:Y:S02]  /*1d730*/  FSEL R10, R65, -INF , P2 ;  /* 0xff800000410a7808 */ /* 0x000fe40001000000 */
[----:B------:R-:W-:Y:S02]  /*1d740*/  FMNMX.FTZ R5, R44, R5, !PT ;  /* 0x000000052c057209 */ /* 0x000fe40007810000 */
        /* <DEDUP_REMOVED lines=65> */
[----:B------:R-:W-:Y:S01]  /*1db60*/  ISETP.GT.AND P0, PT, R0, 0x39, PT ;  /* 0x000000390000780c */ /* 0x000fe20003f04270 */
[----:B------:R-:W-:Y:S01]  /*1db70*/  IMAD.MOV.U32 R0, RZ, RZ, 0x2 ;  /* 0x00000002ff007424 */ /* 0x000fe200078e00ff */
[----:B------:R-:W-:Y:S02]  /*1db80*/  FSEL R130, R27, -INF , P1 ;  /* 0xff8000001b827808 */ /* 0x000fe40000800000 */
[----:B------:R-:W-:Y:S02]  /*1db90*/  FMNMX.FTZ R136, R165, R136, !PT ;  /* 0x00000088a5887209 */ /* 0x000fe40007810000 */
[----:B------:R-:W-:-:S02]  /*1dba0*/  FMNMX.FTZ R2, R131, R2, !PT ;  /* 0x0000000283027209 */ /* 0x000fc40007810000 */
[----:B------:R-:W-:Y:S02]  /*1dbb0*/  FMNMX.FTZ R135, R150, R135, !PT ;  /* 0x0000008796877209 */ /* 0x000fe40007810000 */
[----:B------:R-:W-:Y:S02]  /*1dbc0*/  FMNMX.FTZ R134, R154, R134, !PT ;  /* 0x000000869a867209 */ /* 0x000fe40007810000 */
[----:B------:R-:W-:Y:S02]  /*1dbd0*/  FSEL R128, R72, -INF , P0 ;  /* 0xff80000048807808 */ /* 0x000fe40000000000 */
[----:B------:R-:W-:Y:S02]  /*1dbe0*/  FMNMX.FTZ R136, R164, R136, !PT ;  /* 0x00000088a4887209 */ /* 0x000fe40007810000 */
[----:B------:R-:W-:Y:S02]  /*1dbf0*/  FMNMX.FTZ R2, R130, R2, !PT ;  /* 0x0000000282027209 */ /* 0x000fe40007810000 */
[----:B------:R-:W-:Y:S01]  /*1dc00*/  FMNMX.FTZ R135, R149, R135, !PT ;  /* 0x0000008795877209 */ /* 0x000fe20007810000 */
[----:B------:R-:W-:Y:S01]  /*1dc10*/  IMAD.MOV.U32 R4, RZ, RZ, R136 ;  /* 0x000000ffff047224 */ /* 0x000fe200078e0088 */
[----:B------:R-:W-:-:S02]  /*1dc20*/  FMNMX.FTZ R134, R153, R134, !PT ;  /* 0x0000008699867209 */ /* 0x000fc40007810000 */
[----:B------:R-:W-:Y:S02]  /*1dc30*/  FMNMX.FTZ R8, R128, R2, !PT ;  /* 0x0000000280087209 */ /* 0x000fe40007810000 */
[----:B------:R-:W-:Y:S02]  /*1dc40*/  FMNMX.FTZ R135, R148, R135, !PT ;  /* 0x0000008794877209 */ /* 0x000fe40007810000 */
[----:B------:R-:W-:Y:S02]  /*1dc50*/  FMNMX.FTZ R134, R152, R134, !PT ;  /* 0x0000008698867209 */ /* 0x000fe40007810000 */
[----:B------:R-:W-:Y:S02]  /*1dc60*/  MOV R2, 0x1dc80 ;  /* 0x0001dc8000027802 */ /* 0x000fe40000000f00 */
[----:B-1----:R-:W-:Y:S05]  /*1dc70*/  CALL.REL.NOINC `($__internal_6_$__cuda_sm70_shflsync_bfly_p) ;  /* 0x0000ee7000007944 */ /* 0x002fea0003c00000 */
[----:B------:R-:W-:Y:S01]  /*1dc80*/  FMNMX.FTZ R136, R136, R0, !PT ;  /* 0x0000000088887209 */ /* 0x000fe20007810000 */
[----:B------:R-:W-:Y:S01]  /*1dc90*/  IMAD.MOV.U32 R0, RZ, RZ, 0x1 ;  /* 0x00000001ff007424 */ /* 0x000fe200078e00ff */
[----:B------:R-:W-:-:S03]  /*1dca0*/  MOV R2, 0x1dcd0 ;  /* 0x0001dcd000027802 */ /* 0x000fc60000000f00 */
[----:B------:R-:W-:Y:S02]  /*1dcb0*/  IMAD.MOV.U32 R4, RZ, RZ, R136 ;  /* 0x000000ffff047224 */ /* 0x000fe400078e0088 */
[----:B------:R-:W-:Y:S05]  /*1dcc0*/  CALL.REL.NOINC `($__internal_6_$__cuda_sm70_shflsync_bfly_p) ;  /* 0x0000ee2000007944 */ /* 0x000fea0003c00000 */
[----:B------:R-:W-:Y:S01]  /*1dcd0*/  FMNMX.FTZ R136, R136, R0, !PT ;  /* 0x0000000088887209 */ /* 0x000fe20007810000 */
[----:B------:R-:W-:Y:S01]  /*1dce0*/  IMAD.MOV.U32 R4, RZ, RZ, R135 ;  /* 0x000000ffff047224 */ /* 0x000fe200078e0087 */
[----:B------:R-:W-:Y:S01]  /*1dcf0*/  MOV R2, 0x1dd20 ;  /* 0x0001dd2000027802 */ /* 0x000fe20000000f00 */
[----:B------:R-:W-:Y:S02]  /*1dd00*/  IMAD.MOV.U32 R0, RZ, RZ, 0x2 ;  /* 0x00000002ff007424 */ /* 0x000fe400078e00ff */
[----:B------:R-:W-:Y:S05]  /*1dd10*/  CALL.REL.NOINC `($__internal_6_$__cuda_sm70_shflsync_bfly_p) ;  /* 0x0000edd000007944 */ /* 0x000fea0003c00000 */
        /* <DEDUP_REMOVED lines=25> */
[----:B------:R-:W-:Y:S01]  /*1deb0*/  MOV R133, R0 ;  /* 0x0000000000857202 */ /* 0x000fe20000000f00 */
[----:B------:R-:W-:Y:S05]  /*1dec0*/  BRA `(.L_x_2011) ;  /* 0xfffeec4000007947 */ /* 0x000fea000383ffff */
.L_x_1931:
[----:B------:R-:W-:Y:S01]  /*1ded0*/  MOV R3, 0x181f ;  /* 0x0000181f00037802 */ /* 0x000fe20000000f00 */
[----:B------:R1:W-:Y:S01]  /*1dee0*/  STL [R1+0xa8], RZ ;  /* 0x0000a8ff01007387 */ /* 0x0003e20000100800 */
[----:B------:R-:W-:Y:S01]  /*1def0*/  MOV R2, 0x1df20 ;  /* 0x0001df2000027802 */ /* 0x000fe20000000f00 */
[----:B------:R-:W-:Y:S02]  /*1df00*/  IMAD.MOV.U32 R54, RZ, RZ, R0 ;  /* 0x000000ffff367224 */ /* 0x000fe400078e0000 */
[----:B-1----:R-:W-:Y:S05]  /*1df10*/  CALL.REL.NOINC `($__internal_7_$__cuda_sm70_shflsync_idx_p) ;  /* 0x0000ec3000007944 */ /* 0x002fea0003c00000 */
[----:B------:R-:W-:Y:S01]  /*1df20*/  MOV R5, R37 ;  /* 0x0000002500057202 */ /* 0x000fe20000000f00 */
[----:B-1---5:R-:W-:-:S05]  /*1df30*/  BRA `(.L_x_2012) ;  /* 0xffff0e6000007947 */ /* 0x022fca000383ffff */
.L_x_1932:
[----:B------:R-:W-:Y:S01]  /*1df40*/  MOV R3, 0x181f ;  /* 0x0000181f00037802 */ /* 0x000fe20000000f00 */
[----:B------:R3:W-:Y:S01]  /*1df50*/  STL [R1+0xa8], RZ ;  /* 0x0000a8ff01007387 */ /* 0x0007e20000100800 */
[----:B------:R-:W-:Y:S01]  /*1df60*/  MOV R2, 0x1df90 ;  /* 0x0001df9000027802 */ /* 0x000fe20000000f00 */
[----:B------:R-:W-:Y:S02]  /*1df70*/  IMAD.MOV.U32 R54, RZ, RZ, R4 ;  /* 0x000000ffff367224 */ /* 0x000fe400078e0004 */
[----:B-123--:R-:W-:Y:S05]  /*1df80*/  CALL.REL.NOINC `($__internal_7_$__cuda_sm70_shflsync_idx_p) ;  /* 0x0000ebc000007944 */ /* 0x00efea0003c00000 */
[----:B------:R-:W2:Y:S01]  /*1df90*/  LDL R3, [R1+0xc0] ;  /* 0x0000c00001037983 */ /* 0x000ea20000100800 */
[----:B------:R-:W-:Y:S02]  /*1dfa0*/  SEL R8, RZ, 0x10, P5 ;  /* 0x00000010ff087807 */ /* 0x000fe40002800000 */
[----:B-----5:R-:W-:Y:S01]  /*1dfb0*/  MOV R54, R0 ;  /* 0x0000000000367202 */ /* 0x020fe20000000f00 */
[----:B------:R-:W3:Y:S04]  /*1dfc0*/  LDL R2, [R1+0xe4] ;  /* 0x0000e40001027983 */ /* 0x000ee80000100800 */
[----:B------:R-:W4:Y:S01]  /*1dfd0*/  LDL R9, [R1+0x9c] ;  /* 0x00009c0001097983 */ /* 0x000f220000100800 */
[----:B--2---:R-:W-:Y:S02]  /*1dfe0*/  ISETP.GE.AND P1, PT, R3, c[0x0][0x1d4], PT ;  /* 0x0000750003007a0c */ /* 0x004fe40003f26270 */
[----:B---3--:R-:W-:Y:S05]  /*1dff0*/  IADD3 R6, P0, R37, R2, RZ ;  /* 0x0000000225067210 */ /* 0x008fea0007f1e0ff */
[----:B------:R-:W-:Y:S01]  /*1e000*/  IMAD.X R7, R5, 0x1, R252, P0 ;  /* 0x0000000105077824 */ /* 0x000fe200000e06fc */
[----:B------:R-:W-:Y:S05]  /*1e010*/  IADD3 R2, P0, R37, R250, RZ ;  /* 0x000000fa25027210 */ /* 0x000fea0007f1e0ff */
[----:B------:R-:W-:Y:S01]  /*1e020*/  @!PT LDS RZ, [RZ] ;  /* 0x00000000fffff984 */ /* 0x000fe20000000800 */
[----:B------:R-:W-:Y:S01]  /*1e030*/  @!PT LDS RZ, [RZ] ;  /* 0x00000000fffff984 */ /* 0x000fe20000000800 */
[----:B------:R-:W-:Y:S01]  /*1e040*/  @!PT LDS RZ, [RZ] ;  /* 0x00000000fffff984 */ /* 0x000fe20000000800 */
[----:B----4-:R2:W-:Y:S01]  /*1e050*/  LDGSTS.E.BYPASS.LTC128B.128 [R9], [R6.64], !P1 ;  /* 0x0000000006097fae */ /* 0x0105e2000c901d46 */
[----:B------:R-:W-:Y:S02]  /*1e060*/  IMAD.X R3, R5, 0x1, R251, P0 ;  /* 0x0000000105037824 */ /* 0x000fe400000e06fb */
[----:B------:R-:W-:Y:S03]  /*1e070*/  IMAD.MOV.U32 R5, RZ, RZ, R8 ;  /* 0x000000ffff057224 */ /* 0x000fe600078e0008 */
[----:B------:R3:W-:Y:S01]  /*1e080*/  LDGSTS.E.BYPASS.LTC128B.128 [R9+0x2000], [R2.64], !P5 ;  /* 0x0200000002097fae */ /* 0x0007e2000e901d46 */
[----:B--2---:R-:W-:Y:S05]  /*1e090*/  IMAD.MOV.U32 R6, RZ, RZ, 0x1 ;  /* 0x00000001ff067424 */ /* 0x004fea00078e00ff */
[----:B------:R2:W-:Y:S01]  /*1e0a0*/  STL [R1+0xa8], R6 ;  /* 0x0000a80601007387 */ /* 0x0005e20000100800 */
[----:B---3--:R-:W-:Y:S02]  /*1e0b0*/  MOV R3, 0x181f ;  /* 0x0000181f00037802 */ /* 0x008fe40000000f00 */
[----:B------:R-:W-:Y:S02]  /*1e0c0*/  MOV R2, 0x1e0e0 ;  /* 0x0001e0e000027802 */ /* 0x000fe40000000f00 */
[----:B-12---:R-:W-:Y:S05]  /*1e0d0*/  CALL.REL.NOINC `($__internal_7_$__cuda_sm70_shflsync_idx_p) ;  /* 0x0000ea7000007944 */ /* 0x006fea0003c00000 */
[----:B------:R-:W-:Y:S01]  /*1e0e0*/  MOV R7, 0x1 ;  /* 0x0000000100077802 */ /* 0x000fe20000000f00 */
[----:B------:R-:W-:Y:S01]  /*1e0f0*/  IMAD.MOV.U32 R6, RZ, RZ, R37 ;  /* 0x000000ffff067224 */ /* 0x000fe200078e0025 */
[----:B------:R-:W-:Y:S01]  /*1e100*/  MOV R3, 0x181f ;  /* 0x0000181f00037802 */ /* 0x000fe20000000f00 */
[----:B------:R-:W-:Y:S01]  /*1e110*/  IMAD.MOV.U32 R54, RZ, RZ, R4 ;  /* 0x000000ffff367224 */ /* 0x000fe200078e0004 */
[----:B------:R-:W-:Y:S01]  /*1e120*/  MOV R2, 0x1e150 ;  /* 0x0001e15000027802 */ /* 0x000fe20000000f00 */
[----:B------:R2:W-:Y:S04]  /*1e130*/  STL [R1+0xa8], R7 ;  /* 0x0000a80701007387 */ /* 0x0005e80000100800 */
[----:B-12--5:R-:W-:Y:S05]  /*1e140*/  CALL.REL.NOINC `($__internal_7_$__cuda_sm70_shflsync_idx_p) ;  /* 0x0000ea0000007944 */ /* 0x026fea0003c00000 */
[----:B------:R-:W2:Y:S01]  /*1e150*/  LDL R3, [R1+0xc0] ;  /* 0x0000c00001037983 */ /* 0x000ea20000100800 */
[----:B------:R-:W-:Y:S01]  /*1e160*/  ISETP.NE.U32.AND P2, PT, R5, RZ, PT ;  /* 0x000000ff0500720c */ /* 0x000fe20003f45070 */
[----:B-----5:R-:W-:Y:S02]  /*1e170*/  IMAD.MOV.U32 R54, RZ, RZ, R0 ;  /* 0x000000ffff367224 */ /* 0x020fe400078e0000 */
[----:B------:R-:W3:Y:S04]  /*1e180*/  LDL R2, [R1+0xe4] ;  /* 0x0000e40001027983 */ /* 0x000ee80000100800 */
        /* <DEDUP_REMOVED lines=8> */
[----:B--2---:R-:W-:Y:S04]  /*1e210*/  IADD3 R2, -R5, 0x10, RZ ;  /* 0x0000001005027810 */ /* 0x004fe80007ffe1ff */
[----:B------:R-:W-:Y:S04]  /*1e220*/  LOP3.LUT R2, R2, 0xf, RZ, 0xc0, !PT ;  /* 0x0000000f02027812 */ /* 0x000fe800078ec0ff */
[----:B------:R-:W-:Y:S04]  /*1e230*/  IADD3 R2, P1, P0, R2, R37, R250 ;  /* 0x0000002502027210 */ /* 0x000fe8000783e0fa */
[----:B------:R-:W-:Y:S01]  /*1e240*/  IADD3.X R3, RZ, R6, R251, P1, P0 ;  /* 0x00000006ff037210 */ /* 0x000fe20000fe04fb */
[----:B------:R-:W-:Y:S04]  /*1e250*/  IMAD.MOV.U32 R6, RZ, RZ, 0x2 ;  /* 0x00000002ff067424 */ /* 0x000fe800078e00ff */
[----:B------:R2:W-:Y:S04]  /*1e260*/  LDGSTS.E.BYPASS.LTC128B.128.ZFILL [R7+0x2800], [R2.64], P2 ;  /* 0x0280000002077fae */ /* 0x0005e80009141d46 */
[----:B------:R3:W-:Y:S01]  /*1e270*/  STL [R1+0xa8], R6 ;  /* 0x0000a80601007387 */ /* 0x0007e20000100800 */
[----:B--2---:R-:W-:Y:S01]  /*1e280*/  MOV R2, 0x1e2b0 ;  /* 0x0001e2b000027802 */ /* 0x004fe20000000f00 */
[----:B------:R-:W-:Y:S02]  /*1e290*/  IMAD.MOV.U32 R3, RZ, RZ, 0x181f ;  /* 0x0000181fff037424 */ /* 0x000fe400078e00ff */
[----:B-1-3--:R-:W-:Y:S05]  /*1e2a0*/  CALL.REL.NOINC `($__internal_7_$__cuda_sm70_shflsync_idx_p) ;  /* 0x0000e8a000007944 */ /* 0x00afea0003c00000 */
        /* <DEDUP_REMOVED lines=10> */
[----:B------:R-:W3:Y:S01]  /*1e350*/  LDL R2, [R1+0xe4] ;  /* 0x0000e40001027983 */ /* 0x000ee20000100800 */
[----:B------:R-:W-:Y:S03]  /*1e360*/  IMAD.MOV.U32 R0, RZ, RZ, 0x3 ;  /* 0x00000003ff007424 */ /* 0x000fe600078e00ff */
[----:B------:R-:W4:Y:S04]  /*1e370*/  LDL R7, [R1+0x9c] ;  /* 0x00009c0001077983 */ /* 0x000f280000100800 */
[----:B------:R1:W-:Y:S01]  /*1e380*/  STL [R1+0xa8], R0 ;  /* 0x0000a80001007387 */ /* 0x0003e20000100800 */
        /* <DEDUP_REMOVED lines=10> */
[----:B------:R-:W-:Y:S05]  /*1e430*/  IADD3.X R3, RZ, R6, R251, P1, P0 ;  /* 0x00000006ff037210 */ /* 0x000fea0000fe04fb */
[----:B------:R2:W-:Y:S02]  /*1e440*/  LDGSTS.E.BYPASS.LTC128B.128.ZFILL [R7+0x3000], [R2.64], P2 ;  /* 0x0300000002077fae */ /* 0x0005e40009141d46 */
[----:B--2---:R-:W-:Y:S01]  /*1e450*/  MOV R2, 0x1e480 ;  /* 0x0001e48000027802 */ /* 0x004fe20000000f00 */
[----:B------:R-:W-:Y:S02]  /*1e460*/  IMAD.MOV.U32 R3, RZ, RZ, 0x181f ;  /* 0x0000181fff037424 */ /* 0x000fe400078e00ff */
[----:B-1----:R-:W-:Y:S05]  /*1e470*/  CALL.REL.NOINC `($__internal_7_$__cuda_sm70_shflsync_idx_p) ;  /* 0x0000e6d000007944 */ /* 0x002fea0003c00000 */
        /* <DEDUP_REMOVED lines=8> */
[----:B-1----:R-:W-:-:S05]  /*1e500*/  BRA `(.L_x_2013) ;  /* 0xffff0a9000007947 */ /* 0x002fca000383ffff */
.L_x_1935:
[----:B------:R-:W-:Y:S01]  /*1e510*/  MOV R3, 0x181f ;  /* 0x0000181f00037802 */ /* 0x000fe20000000f00 */
[----:B------:R2:W-:Y:S01]  /*1e520*/  STL [R1+0xa8], RZ ;  /* 0x0000a8ff01007387 */ /* 0x0005e20000100800 */
[----:B------:R-:W-:Y:S01]  /*1e530*/  MOV R2, 0x1e560 ;  /* 0x0001e56000027802 */ /* 0x000fe20000000f00 */
[----:B------:R-:W-:Y:S02]  /*1e540*/  IMAD.MOV.U32 R54, RZ, RZ, R0 ;  /* 0x000000ffff367224 */ /* 0x000fe400078e0000 */
[----:B-12---:R-:W-:Y:S05]  /*1e550*/  CALL.REL.NOINC `($__internal_7_$__cuda_sm70_shflsync_idx_p) ;  /* 0x0000e5f000007944 */ /* 0x006fea0003c00000 */
[----:B------:R-:W-:Y:S01]  /*1e560*/  MOV R5, R37 ;  /* 0x0000002500057202 */ /* 0x000fe20000000f00 */
[----:B-1---5:R-:W-:-:S05]  /*1e570*/  BRA `(.L_x_2014) ;  /* 0xffff20f000007947 */ /* 0x022fca000383ffff */
.L_x_1936:
        /* <DEDUP_REMOVED lines=17> */
[----:B----4-:R2:W-:Y:S01]  /*1e690*/  LDGSTS.E.BYPASS.LTC128B.128 [R9+0x4100], [R6.64], !P1 ;  /* 0x0410000006097fae */ /* 0x0105e2000c901d46 */
        /* <DEDUP_REMOVED lines=75> */
.L_x_1937:
[----:B------:R-:W-:Y:S01]  /*1eb50*/  MOV R3, 0x1c1f ;  /* 0x00001c1f00037802 */ /* 0x000fe20000000f00 */
[----:B------:R1:W-:Y:S01]  /*1eb60*/  STL [R1+0xa8], RZ ;  /* 0x0000a8ff01007387 */ /* 0x0003e20000100800 */
[----:B------:R-:W-:Y:S01]  /*1eb70*/  MOV R2, 0x1eba0 ;  /* 0x0001eba000027802 */ /* 0x000fe20000000f00 */
[----:B------:R-:W-:Y:S02]  /*1eb80*/  IMAD.MOV.U32 R54, RZ, RZ, R4 ;  /* 0x000000ffff367224 */ /* 0x000fe400078e0004 */
[----:B-1----:R-:W-:Y:S05]  /*1eb90*/  CALL.REL.NOINC `($__internal_7_$__cuda_sm70_shflsync_idx_p) ;  /* 0x0000dfb000007944 */ /* 0x002fea0003c00000 */
[----:B-----5:R-:W-:Y:S01]  /*1eba0*/  MOV R0, R37 ;  /* 0x0000002500007202 */ /* 0x020fe20000000f00 */
[----:B-1----:R-:W-:-:S05]  /*1ebb0*/  BRA `(.L_x_2016) ;  /* 0xffff1f5000007947 */ /* 0x002fca000383ffff */
.L_x_1938:
[----:B------:R-:W-:Y:S01]  /*1ebc0*/  MOV R0, 0x1 ;  /* 0x0000000100007802 */ /* 0x000fe20000000f00 */
[----:B------:R-:W-:Y:S01]  /*1ebd0*/  IMAD.MOV.U32 R54, RZ, RZ, R4 ;  /* 0x000000ffff367224 */ /* 0x000fe200078e0004 */
[----:B------:R-:W-:Y:S01]  /*1ebe0*/  MOV R2, 0x1ec20 ;  /* 0x0001ec2000027802 */ /* 0x000fe20000000f00 */
[----:B------:R-:W-:Y:S02]  /*1ebf0*/  IMAD.MOV.U32 R3, RZ, RZ, 0x1c1f ;  /* 0x00001c1fff037424 */ /* 0x000fe400078e00ff */
[----:B------:R2:W-:Y:S04]  /*1ec00*/  STL [R1+0xa8], R0 ;  /* 0x0000a80001007387 */ /* 0x0005e80000100800 */
[----:B-12---:R-:W-:Y:S05]  /*1ec10*/  CALL.REL.NOINC `($__internal_7_$__cuda_sm70_shflsync_idx_p) ;  /* 0x0000df3000007944 */ /* 0x006fea0003c00000 */
[----:B------:R-:W-:Y:S01]  /*1ec20*/  MOV R2, 0x1ee90 ;  /* 0x0001ee9000027802 */ /* 0x000fe20000000f00 */
[----:B-----5:R-:W-:Y:S02]  /*1ec30*/  IMAD.MOV.U32 R0, RZ, RZ, 0x2 ;  /* 0x00000002ff007424 */ /* 0x020fe400078e00ff */
[----:B------:R-:W-:Y:S02]  /*1ec40*/  IMAD.IADD R37, R5, 0x1, R37 ;  /* 0x0000000105257824 */ /* 0x000fe400078e0225 */
[----:B------:R-:W-:Y:S01]  /*1ec50*/  IMAD.MOV.U32 R54, RZ, RZ, R4 ;  /* 0x000000ffff367224 */ /* 0x000fe200078e0004 */
[----:B------:R2:W-:Y:S01]  /*1ec60*/  STL [R1+0xa8], R0 ;  /* 0x0000a80001007387 */ /* 0x0005e20000100800 */
[----:B------:R-:W-:Y:S01]  /*1ec70*/  IMAD.MOV.U32 R3, RZ, RZ, 0x1c1f ;  /* 0x00001c1fff037424 */ /* 0x000fe200078e00ff */
        /* <DEDUP_REMOVED lines=13> */
[----:B------:R-:W-:Y:S02]  /*1ed50*/  FSEL R50, R220, -INF , P3 ;  /* 0xff800000dc327808 */ /* 0x000fe40001800000 */
[----:B------:R-:W-:Y:S02]  /*1ed60*/  ISETP.GT.AND P3, PT, R37, 0x20, PT ;  /* 0x000000202500780c */ /* 0x000fe40003f64270 */
[----:B------:R-:W-:Y:S02]  /*1ed70*/  FSEL R49, R31, -INF , P0 ;  /* 0xff8000001f317808 */ /* 0x000fe40000000000 */
[C---:B------:R-:W-:Y:S02]  /*1ed80*/  ISETP.GT.AND P1, PT, R37.reuse, 0x21, PT ;  /* 0x000000212500780c */ /* 0x040fe40003f24270 */
        /* <DEDUP_REMOVED lines=14> */
[----:B------:R-:W-:Y:S02]  /*1ee70*/  FSEL R36, R36, -INF , P0 ;  /* 0xff80000024247808 */ /* 0x000fe40000000000 */
[----:B-12---:R-:W-:Y:S05]  /*1ee80*/  CALL.REL.NOINC `($__internal_7_$__cuda_sm70_shflsync_idx_p) ;  /* 0x0000dcc000007944 */ /* 0x006fea0003c00000 */
[----:B------:R-:W-:Y:S01]  /*1ee90*/  MOV R2, 0x1f110 ;  /* 0x0001f11000027802 */ /* 0x000fe20000000f00 */
[----:B-----5:R-:W2:Y:S01]  /*1eea0*/  LDL.LU R0, [R1+0x70] ;  /* 0x0000700001007983 */ /* 0x020ea20000300800 */
[----:B------:R-:W-:Y:S02]  /*1eeb0*/  IMAD.IADD R37, R5, 0x1, R37 ;  /* 0x0000000105257824 */ /* 0x000fe400078e0225 */
[----:B------:R-:W-:Y:S02]  /*1eec0*/  IMAD.MOV.U32 R54, RZ, RZ, R4 ;  /* 0x000000ffff367224 */ /* 0x000fe400078e0004 */
[----:B------:R-:W-:Y:S01]  /*1eed0*/  IMAD.MOV.U32 R3, RZ, RZ, 0x1c1f ;  /* 0x00001c1fff037424 */ /* 0x000fe200078e00ff */
[C---:B------:R-:W-:Y:S02]  /*1eee0*/  ISETP.GT.AND P0, PT, R37.reuse, RZ, PT ;  /* 0x000000ff2500720c */ /* 0x040fe40003f04270 */
[C---:B------:R-:W-:Y:S02]  /*1eef0*/  ISETP.GT.AND P1, PT, R37.reuse, 0x1, PT ;  /* 0x000000012500780c */ /* 0x040fe40003f24270 */
[----:B------:R-:W-:Y:S02]  /*1ef00*/  ISETP.GT.AND P2, PT, R37, 0x8, PT ;  /* 0x000000082500780c */ /* 0x000fe40003f44270 */
[----:B------:R-:W-:Y:S02]  /*1ef10*/  FSEL R57, R249, -INF , P1 ;  /* 0xff800000f9397808 */ /* 0x000fe40000800000 */
[C---:B------:R-:W-:Y:S02]  /*1ef20*/  ISETP.GT.AND P1, PT, R37.reuse, 0x10, PT ;  /* 0x000000102500780c */ /* 0x040fe40003f24270 */
[C---:B------:R-:W-:Y:S02]  /*1ef30*/  ISETP.GT.AND P3, PT, R37.reuse, 0x11, PT ;  /* 0x000000112500780c */ /* 0x040fe40003f64270 */
[----:B------:R-:W-:Y:S02]  /*1ef40*/  FSEL R206, R246, -INF , P2 ;  /* 0xff800000f6ce7808 */ /* 0x000fe40001000000 */
        /* <DEDUP_REMOVED lines=16> */
[----:B--2---:R-:W-:Y:S01]  /*1f050*/  FSEL R53, R0, -INF , P0 ;  /* 0xff80000000357808 */ /* 0x004fe20000000000 */
[----:B------:R-:W-:Y:S01]  /*1f060*/  IMAD.MOV.U32 R0, RZ, RZ, 0x3 ;  /* 0x00000003ff007424 */ /* 0x000fe200078e00ff */
[----:B------:R-:W-:Y:S04]  /*1f070*/  ISETP.GT.AND P0, PT, R37, 0x9, PT ;  /* 0x000000092500780c */ /* 0x000fe80003f04270 */
[----:B------:R-:W-:Y:S01]  /*1f080*/  FSEL R67, R245, -INF , P0 ;  /* 0xff800000f5437808 */ /* 0x000fe20000000000 */
[----:B------:R2:W-:Y:S01]  /*1f090*/  STL [R1+0xa8], R0 ;  /* 0x0000a80001007387 */ /* 0x0005e20000100800 */
[C---:B------:R-:W-:Y:S04]  /*1f0a0*/  ISETP.GT.AND P0, PT, R37.reuse, 0x18, PT ;  /* 0x000000182500780c */ /* 0x040fe80003f04270 */
[----:B------:R-:W-:Y:S02]  /*1f0b0*/  FSEL R64, R218, -INF , P0 ;  /* 0xff800000da407808 */ /* 0x000fe40000000000 */
[----:B------:R-:W-:Y:S04]  /*1f0c0*/  ISETP.GT.AND P0, PT, R37, 0x28, PT ;  /* 0x000000282500780c */ /* 0x000fe80003f04270 */
[----:B------:R-:W-:Y:S02]  /*1f0d0*/  FSEL R60, R27, -INF , P0 ;  /* 0xff8000001b3c7808 */ /* 0x000fe40000000000 */
[----:B------:R-:W-:Y:S04]  /*1f0e0*/  ISETP.GT.AND P0, PT, R37, 0x39, PT ;  /* 0x000000392500780c */ /* 0x000fe80003f04270 */
[----:B------:R-:W-:Y:S04]  /*1f0f0*/  FSEL R42, R42, -INF , P0 ;  /* 0xff8000002a2a7808 */ /* 0x000fe80000000000 */
[----:B-12---:R-:W-:Y:S05]  /*1f100*/  CALL.REL.NOINC `($__internal_7_$__cuda_sm70_shflsync_idx_p) ;  /* 0x0000da4000007944 */ /* 0x006fea0003c00000 */
[----:B------:R-:W2:Y:S01]  /*1f110*/  LDL.LU R4, [R1+0x80] ;  /* 0x0000800001047983 */ /* 0x000ea20000300800 */
[----:B------:R-:W-:Y:S03]  /*1f120*/  IMAD.IADD R5, R5, 0x1, R37 ;  /* 0x0000000105057824 */ /* 0x000fe600078e0225 */
[----:B-----5:R-:W3:Y:S02]  /*1f130*/  LDL.LU R0, [R1+0x74] ;  /* 0x0000740001007983 */ /* 0x020ee40000300800 */
[C---:B------:R-:W-:Y:S02]  /*1f140*/  ISETP.GT.AND P0, PT, R5.reuse, RZ, PT ;  /* 0x000000ff0500720c */ /* 0x040fe40003f04270 */
[C---:B------:R-:W-:Y:S01]  /*1f150*/  ISETP.GT.AND P3, PT, R5.reuse, 0x11, PT ;  /* 0x000000110500780c */ /* 0x040fe20003f64270 */
[----:B------:R-:W4:Y:S01]  /*1f160*/  LDL.LU R2, [R1+0x78] ;  /* 0x0000780001027983 */ /* 0x000f220000300800 */
[C---:B------:R-:W-:Y:S02]  /*1f170*/  ISETP.GT.AND P2, PT, R5.reuse, 0x8, PT ;  /* 0x000000080500780c */ /* 0x040fe40003f44270 */
[----:B------:R-:W-:Y:S01]  /*1f180*/  FSEL R33, R230, -INF , P3 ;  /* 0xff800000e6217808 */ /* 0x000fe20001800000 */
[----:B------:R-:W4:Y:S01]  /*1f190*/  LDL.LU R3, [R1+0x7c] ;  /* 0x00007c0001037983 */ /* 0x000f220000300800 */
[C---:B------:R-:W-:Y:S02]  /*1f1a0*/  ISETP.GT.AND P3, PT, R5.reuse, 0x20, PT ;  /* 0x000000200500780c */ /* 0x040fe40003f64270 */
[C---:B------:R-:W-:Y:S02]  /*1f1b0*/  ISETP.GT.AND P1, PT, R5.reuse, 0x1, PT ;  /* 0x000000010500780c */ /* 0x040fe40003f24270 */
[----:B------:R-:W-:Y:S02]  /*1f1c0*/  FSEL R30, R216, -INF , P3 ;  /* 0xff800000d81e7808 */ /* 0x000fe40001800000 */
[C---:B------:R-:W-:Y:S02]  /*1f1d0*/  ISETP.GT.AND P3, PT, R5.reuse, 0x30, PT ;  /* 0x000000300500780c */ /* 0x040fe40003f64270 */
[----:B------:R-:W-:Y:S02]  /*1f1e0*/  ISETP.GT.AND P4, PT, R5, 0x29, PT ;  /* 0x000000290500780c */ /* 0x000fe40003f84270 */
[----:B------:R-:W-:Y:S02]  /*1f1f0*/  FSEL R25, R133, -INF , P3 ;  /* 0xff80000085197808 */ /* 0x000fe40001800000 */
[----:B------:R-:W-:Y:S02]  /*1f200*/  FSEL R26, R134, -INF , P4 ;  /* 0xff800000861a7808 */ /* 0x000fe40002000000 */
[----:B--2---:R-:W-:Y:S02]  /*1f210*/  FSEL R28, R4, -INF , P0 ;  /* 0xff800000041c7808 */ /* 0x004fe40000000000 */
[----:B------:R-:W-:Y:S04]  /*1f220*/  ISETP.GT.AND P0, PT, R5, 0x9, PT ;  /* 0x000000090500780c */ /* 0x000fe80003f04270 */
[----:B---3--:R-:W-:Y:S02]  /*1f230*/  FSEL R37, R0, -INF , P0 ;  /* 0xff80000000257808 */ /* 0x008fe40000000000 */
[----:B------:R-:W-:Y:S02]  /*1f240*/  FMNMX.FTZ R0, R8, R132, !PT ;  /* 0x0000008408007209 */ /* 0x000fe40007810000 */
[----:B----4-:R-:W-:Y:S02]  /*1f250*/  FSEL R41, R2, -INF , P2 ;  /* 0xff80000002297808 */ /* 0x010fe40001000000 */
[----:B------:R-:W-:Y:S02]  /*1f260*/  FMNMX.FTZ R2, R53, R138, !PT ;  /* 0x0000008a35027209 */ /* 0x000fe40007810000 */
[----:B------:R-:W-:Y:S01]  /*1f270*/  FMNMX.FTZ R4, R24, R0, !PT ;  /* 0x0000000018047209 */ /* 0x000fe20007810000 */
[----:B------:R-:W-:Y:S01]  /*1f280*/  IMAD.MOV.U32 R0, RZ, RZ, 0x2 ;  /* 0x00000002ff007424 */ /* 0x000fe200078e00ff */
        /* <DEDUP_REMOVED lines=12> */
[----:B------:R-:W-:Y:S02]  /*1f350*/  FMNMX.FTZ R4, R22, R133, !PT ;  /* 0x0000008516047209 */ /* 0x000fe40007810000 */
[----:B------:R-:W-:Y:S02]  /*1f360*/  FMNMX.FTZ R133, R52, R3, !PT ;  /* 0x0000000334857209 */ /* 0x000fe40007810000 */
[----:B------:R-:W-:Y:S02]  /*1f370*/  FMNMX.FTZ R134, R67, R134, !PT ;  /* 0x0000008643867209 */ /* 0x000fe40007810000 */
[----:B------:R-:W-:Y:S02]  /*1f380*/  FMNMX.FTZ R2, R37, R2, !PT ;  /* 0x0000000225027209 */ /* 0x000fe40007810000 */
[----:B------:R-:W-:Y:S02]  /*1f390*/  ISETP.GT.AND P0, PT, R5, 0x18, PT ;  /* 0x000000180500780c */ /* 0x000fe40003f04270 */
        /* <DEDUP_REMOVED lines=62> */
[----:B-1----:R-:W-:Y:S05]  /*1f780*/  CALL.REL.NOINC `($__internal_6_$__cuda_sm70_shflsync_bfly_p) ;  /* 0x0000d36000007944 */ /* 0x002fea0003c00000 */
[----:B------:R-:W-:Y:S01]  /*1f790*/  FMNMX.FTZ R4, R4, R0, !PT ;  /* 0x0000000004047209 */ /* 0x000fe20007810000 */
[----:B------:R-:W-:Y:S01]  /*1f7a0*/  IMAD.MOV.U32 R0, RZ, RZ, 0x1 ;  /* 0x00000001ff007424 */ /* 0x000fe200078e00ff */
[----:B------:R-:W-:Y:S02]  /*1f7b0*/  MOV R2, 0x1f7d0 ;  /* 0x0001f7d000027802 */ /* 0x000fe40000000f00 */
        /* <DEDUP_REMOVED lines=28> */
[----:B------:R-:W-:-:S05]  /*1f980*/  BRA `(.L_x_2017) ;  /* 0xffff1f4000007947 */ /* 0x000fca000383ffff */
.L_x_1941:
[----:B----4-:R-:W-:Y:S01]  /*1f990*/  MOV R3, 0x181f ;  /* 0x0000181f00037802 */ /* 0x010fe20000000f00 */
[----:B------:R1:W-:Y:S01]  /*1f9a0*/  STL [R1+0xa8], RZ ;  /* 0x0000a8ff01007387 */ /* 0x0003e20000100800 */
[----:B------:R-:W-:Y:S01]  /*1f9b0*/  MOV R2, 0x1f9e0 ;  /* 0x0001f9e000027802 */ /* 0x000fe20000000f00 */
[----:B------:R-:W-:Y:S02]  /*1f9c0*/  IMAD.MOV.U32 R54, RZ, RZ, R0 ;  /* 0x000000ffff367224 */ /* 0x000fe400078e0000 */
[----:B-1----:R-:W-:Y:S05]  /*1f9d0*/  CALL.REL.NOINC `($__internal_7_$__cuda_sm70_shflsync_idx_p) ;  /* 0x0000d17000007944 */ /* 0x002fea0003c00000 */
[----:B-1---5:R-:W-:-:S05]  /*1f9e0*/  BRA `(.L_x_2018) ;  /* 0xffff48b000007947 */ /* 0x022fca000383ffff */
.L_x_1944:
[----:B------:R-:W-:Y:S01]  /*1f9f0*/  MOV R3, 0x181f ;  /* 0x0000181f00037802 */ /* 0x000fe20000000f00 */
[----:B------:R2:W-:Y:S01]  /*1fa00*/  STL [R1+0xa8], RZ ;  /* 0x0000a8ff01007387 */ /* 0x0005e20000100800 */
[----:B------:R-:W-:Y:S01]  /*1fa10*/  MOV R2, 0x1fa40 ;  /* 0x0001fa4000027802 */ /* 0x000fe20000000f00 */
[----:B------:R-:W-:Y:S02]  /*1fa20*/  IMAD.MOV.U32 R54, RZ, RZ, R0 ;  /* 0x000000ffff367224 */ /* 0x000fe400078e0000 */
[----:B-12-4-:R-:W-:Y:S05]  /*1fa30*/  CALL.REL.NOINC `($__internal_7_$__cuda_sm70_shflsync_idx_p) ;  /* 0x0000d11000007944 */ /* 0x016fea0003c00000 */
[----:B------:R-:W-:Y:S01]  /*1fa40*/  MOV R6, R37 ;  /* 0x0000002500067202 */ /* 0x000fe20000000f00 */
[----:B-1---5:R-:W-:-:S05]  /*1fa50*/  BRA `(.L_x_2019) ;  /* 0xffff608000007947 */ /* 0x022fca000383ffff */
.L_x_1945:
[----:B------:R-:W-:Y:S01]  /*1fa60*/  MOV R3, 0x181f ;  /* 0x0000181f00037802 */ /* 0x000fe20000000f00 */
[----:B------:R4:W-:Y:S01]  /*1fa70*/  STL [R1+0xa8], RZ ;  /* 0x0000a8ff01007387 */ /* 0x0009e20000100800 */
[----:B------:R-:W-:Y:S01]  /*1fa80*/  MOV R2, 0x1fab0 ;  /* 0x0001fab000027802 */ /* 0x000fe20000000f00 */
[----:B------:R-:W-:Y:S02]  /*1fa90*/  IMAD.MOV.U32 R54, RZ, RZ, R4 ;  /* 0x000000ffff367224 */ /* 0x000fe400078e0004 */
[----:B-1234-:R-:W-:Y:S05]  /*1faa0*/  CALL.REL.NOINC `($__internal_7_$__cuda_sm70_shflsync_idx_p) ;  /* 0x0000d0a000007944 */ /* 0x01efea0003c00000 */
[----:B------:R-:W2:Y:S01]  /*1fab0*/  LDL R3, [R1+0x90] ;  /* 0x0000900001037983 */ /* 0x000ea20000100800 */
[----:B-----5:R-:W-:Y:S03]  /*1fac0*/  MOV R54, R0 ;  /* 0x0000000000367202 */ /* 0x020fe60000000f00 */
[----:B------:R-:W3:Y:S04]  /*1fad0*/  LDL R2, [R1+0x94] ;  /* 0x0000940001027983 */ /* 0x000ee80000100800 */
[----:B------:R-:W4:Y:S01]  /*1fae0*/  LDL R5, [R1+0x98] ;  /* 0x0000980001057983 */ /* 0x000f220000100800 */
[C---:B--2---:R-:W-:Y:S05]  /*1faf0*/  IADD3 R8, P0, R37.reuse, R3, RZ ;  /* 0x0000000325087210 */ /* 0x044fea0007f1e0ff */
[C---:B---3--:R-:W-:Y:S01]  /*1fb00*/  IMAD.X R9, R6.reuse, 0x1, R2, P0 ;  /* 0x0000000106097824 */ /* 0x048fe200000e0602 */
[----:B------:R-:W-:Y:S04]  /*1fb10*/  IADD3 R2, P0, R37, R133, RZ ;  /* 0x0000008525027210 */ /* 0x000fe80007f1e0ff */
[----:B------:R-:W-:Y:S01]  /*1fb20*/  @!PT LDS RZ, [RZ] ;  /* 0x00000000fffff984 */ /* 0x000fe20000000800 */
[----:B------:R-:W-:Y:S01]  /*1fb30*/  @!PT LDS RZ, [RZ] ;  /* 0x00000000fffff984 */ /* 0x000fe20000000800 */
[----:B------:R-:W-:Y:S01]  /*1fb40*/  @!PT LDS RZ, [RZ] ;  /* 0x00000000fffff984 */ /* 0x000fe20000000800 */
[----:B----4-:R2:W-:Y:S01]  /*1fb50*/  LDGSTS.E.BYPASS.LTC128B.128 [R5+0x4100], [R8.64], !P3 ;  /* 0x0410000008057fae */ /* 0x0105e2000d901d46 */
[----:B------:R-:W-:Y:S05]  /*1fb60*/  IMAD.X R3, R6, 0x1, R134, P0 ;  /* 0x0000000106037824 */ /* 0x000fea00000e0686 */
[----:B------:R2:W-:Y:S02]  /*1fb70*/  LDGSTS.E.BYPASS.LTC128B.128 [R5+0x6100], [R2.64], !P5 ;  /* 0x0610000002057fae */ /* 0x0005e4000e901d46 */
[----:B--2---:R-:W-:Y:S01]  /*1fb80*/  IMAD.MOV.U32 R5, RZ, RZ, 0x1 ;  /* 0x00000001ff057424 */ /* 0x004fe200078e00ff */
[----:B------:R-:W-:Y:S02]  /*1fb90*/  MOV R3, 0x181f ;  /* 0x0000181f00037802 */ /* 0x000fe40000000f00 */
[----:B------:R-:W-:Y:S02]  /*1fba0*/  MOV R2, 0x1fbd0 ;  /* 0x0001fbd000027802 */ /* 0x000fe40000000f00 */
[----:B------:R2:W-:Y:S04]  /*1fbb0*/  STL [R1+0xa8], R5 ;  /* 0x0000a80501007387 */ /* 0x0005e80000100800 */
        /* <DEDUP_REMOVED lines=9> */
[----:B-----5:R-:W-:Y:S03]  /*1fc50*/  MOV R54, R0 ;  /* 0x0000000000367202 */ /* 0x020fe60000000f00 */
[----:B------:R-:W3:Y:S04]  /*1fc60*/  LDL R2, [R1+0x94] ;  /* 0x0000940001027983 */ /* 0x000ee80000100800 */
[----:B------:R-:W4:Y:S01]  /*1fc70*/  LDL R8, [R1+0x98] ;  /* 0x0000980001087983 */ /* 0x000f220000100800 */
[----:B--2---:R-:W-:Y:S05]  /*1fc80*/  IADD3 R6, P0, R37, R3, RZ ;  /* 0x0000000325067210 */ /* 0x004fea0007f1e0ff */
[----:B---3--:R-:W-:Y:S01]  /*1fc90*/  IMAD.X R7, R5, 0x1, R2, P0 ;  /* 0x0000000105077824 */ /* 0x008fe200000e0602 */
[----:B------:R-:W-:Y:S04]  /*1fca0*/  IADD3 R2, P0, R37, R133, RZ ;  /* 0x0000008525027210 */ /* 0x000fe80007f1e0ff */
        /* <DEDUP_REMOVED lines=19> */
[----:B-----5:R-:W-:Y:S01]  /*1fde0*/  MOV R54, R0 ;  /* 0x0000000000367202 */ /* 0x020fe20000000f00 */
[----:B------:R-:W-:Y:S02]  /*1fdf0*/  IMAD.MOV.U32 R0, RZ, RZ, 0x3 ;  /* 0x00000003ff007424 */ /* 0x000fe400078e00ff */
[----:B------:R-:W3:Y:S04]  /*1fe00*/  LDL R2, [R1+0x94] ;  /* 0x0000940001027983 */ /* 0x000ee80000100800 */
[----:B------:R-:W4:Y:S04]  /*1fe10*/  LDL R8, [R1+0x98] ;  /* 0x0000980001087983 */ /* 0x000f280000100800 */
[----:B------:R1:W-:Y:S01]  /*1fe20*/  STL [R1+0xa8], R0 ;  /* 0x0000a80001007387 */ /* 0x0003e20000100800 */
[----:B--2---:R-:W-:Y:S05]  /*1fe30*/  IADD3 R6, P0, R37, R3, RZ ;  /* 0x0000000325067210 */ /* 0x004fea0007f1e0ff */
[----:B---3--:R-:W-:Y:S01]  /*1fe40*/  IMAD.X R7, R5, 0x1, R2, P0 ;  /* 0x0000000105077824 */ /* 0x008fe200000e0602 */
[----:B------:R-:W-:Y:S04]  /*1fe50*/  IADD3 R2, P0, R37, R133, RZ ;  /* 0x0000008525027210 */ /* 0x000fe80007f1e0ff */
[----:B------:R-:W-:Y:S01]  /*1fe60*/  @!PT LDS RZ, [RZ] ;  /* 0x00000000fffff984 */ /* 0x000fe20000000800 */
[----:B------:R-:W-:Y:S01]  /*1fe70*/  @!PT LDS RZ, [RZ] ;  /* 0x00000000fffff984 */ /* 0x000fe20000000800 */
[----:B------:R-:W-:Y:S01]  /*1fe80*/  @!PT LDS RZ, [RZ] ;  /* 0x00000000fffff984 */ /* 0x000fe20000000800 */
[----:B----4-:R1:W-:Y:S01]  /*1fe90*/  LDGSTS.E.BYPASS.LTC128B.128 [R8+0x5100], [R6.64], !P3 ;  /* 0x0510000006087fae */ /* 0x0103e2000d901d46 */
[----:B------:R-:W-:Y:S05]  /*1fea0*/  IMAD.X R3, R5, 0x1, R134, P0 ;  /* 0x0000000105037824 */ /* 0x000fea00000e0686 */
[----:B------:R2:W-:Y:S02]  /*1feb0*/  LDGSTS.E.BYPASS.LTC128B.128 [R8+0x7100], [R2.64], !P5 ;  /* 0x0710000002087fae */ /* 0x0005e4000e901d46 */
[----:B--2---:R-:W-:Y:S02]  /*1fec0*/  MOV R3, 0x181f ;  /* 0x0000181f00037802 */ /* 0x004fe40000000f00 */
[----:B------:R-:W-:Y:S02]  /*1fed0*/  MOV R2, 0x1fef0 ;  /* 0x0001fef000027802 */ /* 0x000fe40000000f00 */
[----:B-1----:R-:W-:Y:S05]  /*1fee0*/  CALL.REL.NOINC `($__internal_7_$__cuda_sm70_shflsync_idx_p) ;  /* 0x0000cc6000007944 */ /* 0x002fea0003c00000 */
[----:B------:R-:W-:Y:S01]  /*1fef0*/  MOV R3, 0x181f ;  /* 0x0000181f00037802 */ /* 0x000fe20000000f00 */
[----:B------:R-:W-:Y:S01]  /*1ff00*/  IMAD.MOV.U32 R54, RZ, RZ, R4 ;  /* 0x000000ffff367224 */ /* 0x000fe200078e0004 */
[----:B------:R-:W-:Y:S01]  /*1ff10*/  MOV R4, 0x3 ;  /* 0x0000000300047802 */ /* 0x000fe20000000f00 */
[----:B-----5:R-:W-:Y:S01]  /*1ff20*/  IMAD.MOV.U32 R0, RZ, RZ, R37 ;  /* 0x000000ffff007224 */ /* 0x020fe200078e0025 */
[----:B------:R-:W-:Y:S03]  /*1ff30*/  MOV R2, 0x1ff60 ;  /* 0x0001ff6000027802 */ /* 0x000fe60000000f00 */
[----:B------:R2:W-:Y:S04]  /*1ff40*/  STL [R1+0xa8], R4 ;  /* 0x0000a80401007387 */ /* 0x0005e80000100800 */
[----:B-12---:R-:W-:Y:S05]  /*1ff50*/  CALL.REL.NOINC `($__internal_7_$__cuda_sm70_shflsync_idx_p) ;  /* 0x0000cbf000007944 */ /* 0x006fea0003c00000 */
[----:B------:R-:W-:Y:S01]  /*1ff60*/  MOV R4, R37 ;  /* 0x0000002500047202 */ /* 0x000fe20000000f00 */
[----:B-1---5:R-:W-:-:S05]  /*1ff70*/  BRA `(.L_x_2020) ;  /* 0xffff5d3000007947 */ /* 0x022fca000383ffff */
.L_x_1946:
[----:B------:R-:W-:Y:S02]  /*1ff80*/  MOV R0, 0x2 ;  /* 0x0000000200007802 */ /* 0x000fe40000000f00 */
[----:B------:R-:W-:Y:S02]  /*1ff90*/  MOV R2, 0x1ffb0 ;  /* 0x0001ffb000027802 */ /* 0x000fe40000000f00 */
        /* <DEDUP_REMOVED lines=33> */
.L_x_1948:
[----:B------:R1:W5:Y:S01]  /*201b0*/  LDL R4, [R1+0xbc] ;  /* 0x0000bc0001047983 */ /* 0x0003620000100800 */
[----:B------:R-:W-:-:S02]  /*201c0*/  MOV R0, 0x2 ;  /* 0x0000000200007802 */ /* 0x000fc40000000f00 */
[----:B------:R-:W-:Y:S02]  /*201d0*/  MOV R2, 0x201f0 ;  /* 0x000201f000027802 */ /* 0x000fe40000000f00 */
[----:B-1---5:R-:W-:Y:S05]  /*201e0*/  CALL.REL.NOINC `($__internal_6_$__cuda_sm70_shflsync_bfly_p) ;  /* 0x0000c90000007944 */ /* 0x022fea0003c00000 */
[----:B------:R-:W-:Y:S01]  /*201f0*/  MOV R5, R0 ;  /* 0x0000000000057202 */ /* 0x000fe20000000f00 */
[----:B------:R-:W-:Y:S05]  /*20200*/  BRA `(.L_x_2022) ;  /* 0xffff881000007947 */ /* 0x000fea000383ffff */
.L_x_1949:
[----:B------:R-:W-:Y:S01]  /*20210*/  IMAD.MOV.U32 R4, RZ, RZ, R5 ;  /* 0x000000ffff047224 */ /* 0x000fe200078e0005 */
[----:B------:R-:W-:Y:S02]  /*20220*/  MOV R0, 0x1 ;  /* 0x0000000100007802 */ /* 0x000fe40000000f00 */
[----:B------:R-:W-:Y:S02]  /*20230*/  MOV R2, 0x20250 ;  /* 0x0002025000027802 */ /* 0x000fe40000000f00 */
[----:B------:R-:W-:Y:S05]  /*20240*/  CALL.REL.NOINC `($__internal_6_$__cuda_sm70_shflsync_bfly_p) ;  /* 0x0000c8a000007944 */ /* 0x000fea0003c00000 */
[----:B------:R1:W5:Y:S01]  /*20250*/  LDL R4, [R1+0xb0] ;  /* 0x0000b00001047983 */ /* 0x0003620000100800 */
[----:B------:R-:W-:Y:S01]  /*20260*/  FADD.FTZ R5, R5, R0 ;  /* 0x0000000005057221 */ /* 0x000fe20000010000 */
[----:B------:R-:W-:Y:S02]  /*20270*/  MOV R0, 0x2 ;  /* 0x0000000200007802 */ /* 0x000fe40000000f00 */
[----:B------:R-:W-:Y:S02]  /*20280*/  MOV R2, 0x202a0 ;  /* 0x000202a000027802 */ /* 0x000fe40000000f00 */
[----:B-1---5:R-:W-:Y:S05]  /*20290*/  CALL.REL.NOINC `($__internal_6_$__cuda_sm70_shflsync_bfly_p) ;  /* 0x0000c85000007944 */ /* 0x022fea0003c00000 */
[----:B------:R-:W2:Y:S02]  /*202a0*/  LDL.LU R2, [R1+0xb0] ;  /* 0x0000b00001027983 */ /* 0x000ea40000300800 */
[----:B--2---:R-:W-:Y:S01]  /*202b0*/  FADD.FTZ R6, R2, R0 ;  /* 0x0000000002067221 */ /* 0x004fe20000010000 */
[----:B------:R-:W-:-:S02]  /*202c0*/  MOV R0, 0x1 ;  /* 0x0000000100007802 */ /* 0x000fc40000000f00 */
[----:B------:R-:W-:Y:S02]  /*202d0*/  MOV R2, 0x20300 ;  /* 0x0002030000027802 */ /* 0x000fe40000000f00 */
[----:B------:R-:W-:Y:S02]  /*202e0*/  MOV R4, R6 ;  /* 0x0000000600047202 */ /* 0x000fe40000000f00 */
        /* <DEDUP_REMOVED lines=8> */
[----:B------:R-:W-:Y:S02]  /*20370*/  MOV R0, 0x1 ;  /* 0x0000000100007802 */ /* 0x000fe40000000f00 */
[----:B------:R-:W-:-:S02]  /*20380*/  MOV R2, 0x203b0 ;  /* 0x000203b000027802 */ /* 0x000fc40000000f00 */
        /* <DEDUP_REMOVED lines=10> */
[----:B------:R-:W-:Y:S02]  /*20430*/  MOV R2, 0x20460 ;  /* 0x0002046000027802 */ /* 0x000fe40000000f00 */
[----:B------:R-:W-:-:S02]  /*20440*/  MOV R4, R9 ;  /* 0x0000000900047202 */ /* 0x000fc40000000f00 */
[----:B------:R-:W-:Y:S05]  /*20450*/  CALL.REL.NOINC `($__internal_6_$__cuda_sm70_shflsync_bfly_p) ;  /* 0x0000c69000007944 */ /* 0x000fea0003c00000 */
[----:B------:R-:W-:Y:S01]  /*20460*/  MOV R4, R0 ;  /* 0x0000000000047202 */ /* 0x000fe20000000f00 */
[----:B------:R-:W-:Y:S05]  /*20470*/  BRA `(.L_x_2023) ;  /* 0xffff86d000007947 */ /* 0x000fea000383ffff */
.L_x_1969:
[----:B------:R1:W-:Y:S01]  /*20480*/  STL [R1+0xa8], RZ ;  /* 0x0000a8ff01007387 */ /* 0x0003e20000100800 */
[----:B------:R-:W-:Y:S01]  /*20490*/  IMAD.MOV.U32 R54, RZ, RZ, R9 ;  /* 0x000000ffff367224 */ /* 0x000fe200078e0009 */
[----:B------:R-:W-:-:S02]  /*204a0*/  MOV R3, 0x181f ;  /* 0x0000181f00037802 */ /* 0x000fc40000000f00 */
[----:B------:R-:W-:Y:S02]  /*204b0*/  MOV R2, 0x204d0 ;  /* 0x000204d000027802 */ /* 0x000fe40000000f00 */
[----:B-1---5:R-:W-:Y:S05]  /*204c0*/  CALL.REL.NOINC `($__internal_7_$__cuda_sm70_shflsync_idx_p) ;  /* 0x0000c68000007944 */ /* 0x022fea0003c00000 */
[----:B-----5:R-:W-:Y:S01]  /*204d0*/  MOV R0, R37 ;  /* 0x0000002500007202 */ /* 0x020fe20000000f00 */
[----:B-1----:R-:W-:Y:S05]  /*204e0*/  BRA `(.L_x_2024) ;  /* 0xffffb3c000007947 */ /* 0x002fea000383ffff */
.L_x_1970:
[----:B------:R3:W-:Y:S01]  /*204f0*/  STL [R1+0xa8], RZ ;  /* 0x0000a8ff01007387 */ /* 0x0007e20000100800 */
[----:B------:R-:W-:Y:S01]  /*20500*/  IMAD.MOV.U32 R54, RZ, RZ, R11 ;  /* 0x000000ffff367224 */ /* 0x000fe200078e000b */
[----:B------:R-:W-:Y:S02]  /*20510*/  MOV R3, 0x181f ;  /* 0x0000181f00037802 */ /* 0x000fe40000000f00 */
[----:B------:R-:W-:Y:S02]  /*20520*/  MOV R2, 0x20540 ;  /* 0x0002054000027802 */ /* 0x000fe40000000f00 */
[----:B-123-5:R-:W-:Y:S05]  /*20530*/  CALL.REL.NOINC `($__internal_7_$__cuda_sm70_shflsync_idx_p) ;  /* 0x0000c61000007944 */ /* 0x02efea0003c00000 */
[----:B------:R-:W-:Y:S01]  /*20540*/  MOV R2, R37 ;  /* 0x0000002500027202 */ /* 0x000fe20000000f00 */
[----:B-1---5:R-:W-:Y:S05]  /*20550*/  BRA `(.L_x_2025) ;  /* 0xffffb37000007947 */ /* 0x022fea000383ffff */
.L_x_1973:
[----:B------:R-:W-:Y:S01]  /*20560*/  MOV R0, 0x1 ;  /* 0x0000000100007802 */ /* 0x000fe20000000f00 */
[----:B------:R-:W-:Y:S01]  /*20570*/  IMAD.MOV.U32 R54, RZ, RZ, R9 ;  /* 0x000000ffff367224 */ /* 0x000fe200078e0009 */
[----:B--2-4-:R-:W-:Y:S01]  /*20580*/  MOV R2, 0x205c0 ;  /* 0x000205c000027802 */ /* 0x014fe20000000f00 */
[----:B------:R-:W-:Y:S02]  /*20590*/  IMAD.MOV.U32 R3, RZ, RZ, 0x181f ;  /* 0x0000181fff037424 */ /* 0x000fe400078e00ff */
[----:B------:R2:W-:Y:S04]  /*205a0*/  STL [R1+0xa8], R0 ;  /* 0x0000a80001007387 */ /* 0x0005e80000100800 */
[----:B-123--:R-:W-:Y:S05]  /*205b0*/  CALL.REL.NOINC `($__internal_7_$__cuda_sm70_shflsync_idx_p) ;  /* 0x0000c59000007944 */ /* 0x00efea0003c00000 */
        /* <DEDUP_REMOVED lines=9> */
.L_x_1976:
[----:B------:R-:W-:Y:S01]  /*20650*/  MOV R0, 0x2 ;  /* 0x0000000200007802 */ /* 0x000fe20000000f00 */
[----:B------:R-:W-:Y:S01]  /*20660*/  IMAD.MOV.U32 R54, RZ, RZ, R9 ;  /* 0x000000ffff367224 */ /* 0x000fe200078e0009 */
[----:B--2---:R-:W-:Y:S01]  /*20670*/  MOV R2, 0x206b0 ;  /* 0x000206b000027802 */ /* 0x004fe20000000f00 */
[----:B------:R-:W-:-:S02]  /*20680*/  IMAD.MOV.U32 R3, RZ, RZ, 0x181f ;  /* 0x0000181fff037424 */ /* 0x000fc400078e00ff */
[----:B------:R2:W-:Y:S04]  /*20690*/  STL [R1+0xa8], R0 ;  /* 0x0000a80001007387 */ /* 0x0005e80000100800 */
[----:B-123--:R-:W-:Y:S05]  /*206a0*/  CALL.REL.NOINC `($__internal_7_$__cuda_sm70_shflsync_idx_p) ;  /* 0x0000c4a000007944 */ /* 0x00efea0003c00000 */
[----:B-----5:R-:W-:Y:S01]  /*206b0*/  MOV R0, R37 ;  /* 0x0000002500007202 */ /* 0x020fe20000000f00 */
[----:B-1----:R-:W-:Y:S05]  /*206c0*/  BRA `(.L_x_2027) ;  /* 0xffffb43000007947 */ /* 0x002fea000383ffff */
.L_x_1977:
[----:B--2---:R-:W-:Y:S01]  /*206d0*/  MOV R4, 0x2 ;  /* 0x0000000200047802 */ /* 0x004fe20000000f00 */
[----:B------:R-:W-:Y:S01]  /*206e0*/  IMAD.MOV.U32 R54, RZ, RZ, R11 ;  /* 0x000000ffff367224 */ /* 0x000fe200078e000b */
[----:B------:R-:W-:Y:S01]  /*206f0*/  MOV R2, 0x20730 ;  /* 0x0002073000027802 */ /* 0x000fe20000000f00 */
[----:B------:R-:W-:Y:S02]  /*20700*/  IMAD.MOV.U32 R3, RZ, RZ, 0x181f ;  /* 0x0000181fff037424 */ /* 0x000fe400078e00ff */
[----:B------:R2:W-:Y:S04]  /*20710*/  STL [R1+0xa8], R4 ;  /* 0x0000a80401007387 */ /* 0x0005e80000100800 */
[----:B-1234-:R-:W-:Y:S05]  /*20720*/  CALL.REL.NOINC `($__internal_7_$__cuda_sm70_shflsync_idx_p) ;  /* 0x0000c42000007944 */ /* 0x01efea0003c00000 */
[----:B------:R-:W-:Y:S01]  /*20730*/  MOV R2, R37 ;  /* 0x0000002500027202 */ /* 0x000fe20000000f00 */
[----:B-1---5:R-:W-:Y:S05]  /*20740*/  BRA `(.L_x_2028) ;  /* 0xffffb3d000007947 */ /* 0x022fea000383ffff */
.L_x_1980:
[----:B------:R-:W-:Y:S01]  /*20750*/  MOV R0, 0x3 ;  /* 0x0000000300007802 */ /* 0x000fe20000000f00 */
[----:B------:R-:W-:Y:S01]  /*20760*/  IMAD.MOV.U32 R54, RZ, RZ, R9 ;  /* 0x000000ffff367224 */ /* 0x000fe200078e0009 */
[----:B-1-3--:R-:W-:Y:S01]  /*20770*/  MOV R2, 0x207b0 ;  /* 0x000207b000027802 */ /* 0x00afe20000000f00 */
[----:B------:R-:W-:-:S02]  /*20780*/  IMAD.MOV.U32 R3, RZ, RZ, 0x181f ;  /* 0x0000181fff037424 */ /* 0x000fc400078e00ff */
[----:B------:R1:W-:Y:S04]  /*20790*/  STL [R1+0xa8], R0 ;  /* 0x0000a80001007387 */ /* 0x0003e80000100800 */
[----:B-12-4-:R-:W-:Y:S05]  /*207a0*/  CALL.REL.NOINC `($__internal_7_$__cuda_sm70_shflsync_idx_p) ;  /* 0x0000c3a000007944 */ /* 0x016fea0003c00000 */
        /* <DEDUP_REMOVED lines=9> */
.L_x_1983:
[----:B------:R-:W-:Y:S01]  /*20840*/  MOV R0, 0x4 ;  /* 0x0000000400007802 */ /* 0x000fe20000000f00 */
[----:B------:R-:W-:Y:S01]  /*20850*/  IMAD.MOV.U32 R54, RZ, RZ, R9 ;  /* 0x000000ffff367224 */ /* 0x000fe200078e0009 */
[----:B--23--:R-:W-:Y:S01]  /*20860*/  MOV R2, 0x208a0 ;  /* 0x000208a000027802 */ /* 0x00cfe20000000f00 */
[----:B------:R-:W-:Y:S02]  /*20870*/  IMAD.MOV.U32 R3, RZ, RZ, 0x181f ;  /* 0x0000181fff037424 */ /* 0x000fe400078e00ff */
[----:B------:R2:W-:Y:S04]  /*20880*/  STL [R1+0xa8], R0 ;  /* 0x0000a80001007387 */ /* 0x0005e80000100800 */
[----:B-12-4-:R-:W-:Y:S05]  /*20890*/  CALL.REL.NOINC `($__internal_7_$__cuda_sm70_shflsync_idx_p) ;  /* 0x0000c2b000007944 */ /* 0x016fea0003c00000 */
[----:B-----5:R-:W-:Y:S01]  /*208a0*/  MOV R0, R37 ;  /* 0x0000002500007202 */ /* 0x020fe20000000f00 */
[----:B-1----:R-:W-:Y:S05]  /*208b0*/  BRA `(.L_x_2030) ;  /* 0xffffb49000007947 */ /* 0x002fea000383ffff */
.L_x_1984:
[----:B--2---:R-:W-:Y:S01]  /*208c0*/  MOV R4, 0x4 ;  /* 0x0000000400047802 */ /* 0x004fe20000000f00 */
[----:B------:R-:W-:Y:S01]  /*208d0*/  IMAD.MOV.U32 R54, RZ, RZ, R11 ;  /* 0x000000ffff367224 */ /* 0x000fe200078e000b */
[----:B---3--:R-:W-:Y:S01]  /*208e0*/  MOV R2, 0x20920 ;  /* 0x0002092000027802 */ /* 0x008fe20000000f00 */
[----:B------:R-:W-:-:S02]  /*208f0*/  IMAD.MOV.U32 R3, RZ, RZ, 0x181f ;  /* 0x0000181fff037424 */ /* 0x000fc400078e00ff */
[----:B------:R2:W-:Y:S04]  /*20900*/  STL [R1+0xa8], R4 ;  /* 0x0000a80401007387 */ /* 0x0005e80000100800 */
[----:B-12-4-:R-:W-:Y:S05]  /*20910*/  CALL.REL.NOINC `($__internal_7_$__cuda_sm70_shflsync_idx_p) ;  /* 0x0000c23000007944 */ /* 0x016fea0003c00000 */
[----:B------:R-:W-:Y:S01]  /*20920*/  MOV R2, R37 ;  /* 0x0000002500027202 */ /* 0x000fe20000000f00 */
[----:B-1---5:R-:W-:Y:S05]  /*20930*/  BRA `(.L_x_2031) ;  /* 0xffffb43000007947 */ /* 0x022fea000383ffff */
.L_x_1987:
[----:B------:R-:W-:Y:S01]  /*20940*/  MOV R0, 0x5 ;  /* 0x0000000500007802 */ /* 0x000fe20000000f00 */
[----:B------:R-:W-:Y:S01]  /*20950*/  IMAD.MOV.U32 R54, RZ, RZ, R9 ;  /* 0x000000ffff367224 */ /* 0x000fe200078e0009 */
[----:B---3--:R-:W-:Y:S01]  /*20960*/  MOV R2, 0x209a0 ;  /* 0x000209a000027802 */ /* 0x008fe20000000f00 */
[----:B------:R-:W-:Y:S02]  /*20970*/  IMAD.MOV.U32 R3, RZ, RZ, 0x181f ;  /* 0x0000181fff037424 */ /* 0x000fe400078e00ff */
[----:B------:R3:W-:Y:S04]  /*20980*/  STL [R1+0xa8], R0 ;  /* 0x0000a80001007387 */ /* 0x0007e80000100800 */
[----:B-1234-:R-:W-:Y:S05]  /*20990*/  CALL.REL.NOINC `($__internal_7_$__cuda_sm70_shflsync_idx_p) ;  /* 0x0000c1b000007944 */ /* 0x01efea0003c00000 */
        /* <DEDUP_REMOVED lines=9> */
.L_x_1990:
[----:B------:R-:W-:Y:S01]  /*20a30*/  MOV R0, 0x6 ;  /* 0x0000000600007802 */ /* 0x000fe20000000f00 */
[----:B------:R-:W-:Y:S01]  /*20a40*/  IMAD.MOV.U32 R54, RZ, RZ, R9 ;  /* 0x000000ffff367224 */ /* 0x000fe200078e0009 */
[----:B--23--:R-:W-:Y:S01]  /*20a50*/  MOV R2, 0x20a90 ;  /* 0x00020a9000027802 */ /* 0x00cfe20000000f00 */
[----:B------:R-:W-:-:S02]  /*20a60*/  IMAD.MOV.U32 R3, RZ, RZ, 0x181f ;  /* 0x0000181fff037424 */ /* 0x000fc400078e00ff */
[----:B------:R2:W-:Y:S04]  /*20a70*/  STL [R1+0xa8], R0 ;  /* 0x0000a80001007387 */ /* 0x0005e80000100800 */
[----:B-12-4-:R-:W-:Y:S05]  /*20a80*/  CALL.REL.NOINC `($__internal_7_$__cuda_sm70_shflsync_idx_p) ;  /* 0x0000c0c000007944 */ /* 0x016fea0003c00000 */
[----:B-----5:R-:W-:Y:S01]  /*20a90*/  MOV R0, R37 ;  /* 0x0000002500007202 */ /* 0x020fe20000000f00 */
[----:B-1----:R-:W-:Y:S05]  /*20aa0*/  BRA `(.L_x_2033) ;  /* 0xffffb4f000007947 */ /* 0x002fea000383ffff */
.L_x_1991:
[----:B--2---:R-:W-:Y:S01]  /*20ab0*/  MOV R4, 0x6 ;  /* 0x0000000600047802 */ /* 0x004fe20000000f00 */
[----:B------:R-:W-:Y:S01]  /*20ac0*/  IMAD.MOV.U32 R54, RZ, RZ, R11 ;  /* 0x000000ffff367224 */ /* 0x000fe200078e000b */
[----:B---3--:R-:W-:Y:S01]  /*20ad0*/  MOV R2, 0x20b10 ;  /* 0x00020b1000027802 */ /* 0x008fe20000000f00 */
[----:B------:R-:W-:Y:S02]  /*20ae0*/  IMAD.MOV.U32 R3, RZ, RZ, 0x181f ;  /* 0x0000181fff037424 */ /* 0x000fe400078e00ff */
[----:B------:R2:W-:Y:S04]  /*20af0*/  STL [R1+0xa8], R4 ;  /* 0x0000a80401007387 */ /* 0x0005e80000100800 */
[----:B-12-4-:R-:W-:Y:S05]  /*20b00*/  CALL.REL.NOINC `($__internal_7_$__cuda_sm70_shflsync_idx_p) ;  /* 0x0000c04000007944 */ /* 0x016fea0003c00000 */
[----:B------:R-:W-:Y:S01]  /*20b10*/  MOV R2, R37 ;  /* 0x0000002500027202 */ /* 0x000fe20000000f00 */
[----:B-1---5:R-:W-:Y:S05]  /*20b20*/  BRA `(.L_x_2034) ;  /* 0xffffb49000007947 */ /* 0x022fea000383ffff */
.L_x_1994:
[----:B------:R-:W-:Y:S01]  /*20b30*/  MOV R0, 0x7 ;  /* 0x0000000700007802 */ /* 0x000fe20000000f00 */
[----:B------:R-:W-:Y:S01]  /*20b40*/  IMAD.MOV.U32 R54, RZ, RZ, R9 ;  /* 0x000000ffff367224 */ /* 0x000fe200078e0009 */
[----:B---3--:R-:W-:Y:S01]  /*20b50*/  MOV R2, 0x20b90 ;  /* 0x00020b9000027802 */ /* 0x008fe20000000f00 */
[----:B------:R-:W-:-:S02]  /*20b60*/  IMAD.MOV.U32 R3, RZ, RZ, 0x181f ;  /* 0x0000181fff037424 */ /* 0x000fc400078e00ff */
        /* <DEDUP_REMOVED lines=11> */
        .type           $_ZN7cutlass13device_kernelIN5flash19enable_sm80_to_sm89INS1_16FlashAttnFwdSm80INS1_25CollectiveMainloopFwdSm80ILi4ELi1ELb0EN4cute5tupleIJNS5_1CILi128EEENS7_ILi64EEES8_EEELi128ENS_10bfloat16_tEfNS_4arch4Sm80ELb1ELb0ELb1ELb1ELb1ELb1ELb1ELb0EEENS1_21CollectiveEpilogueFwdINS6_IJS8_S8_S9_EEENS6_IJNS7_ILi1EEESH_SH_EEESB_SD_Li128ELb1ELb1ELb0ELb0EEENS1_19SingleTileSchedulerILb1ELb0ELb1ELi128EEEEEEEEEvNT_6ParamsE$_ZZN5flash25CollectiveMainloopFwdSm80ILi4ELi1ELb0EN4cute5tupleIJNS1_1CILi128EEENS3_ILi64EEES4_EEELi128EN7cutlass10bfloat16_tEfNS7_4arch4Sm80ELb1ELb0ELb1ELb1ELb1ELb1ELb1ELb0EE3mmaINS_16FlashAttnFwdSm80ISB_NS_21CollectiveEpilogueFwdINS2_IJS4_S4_S5_EEENS2_IJNS3_ILi1EEESG_SG_EEES8_SA_Li128ELb1ELb1ELb0ELb0EEENS_19SingleTileSchedulerILb1ELb0ELb1ELi128EEEE13SharedStorageENS1_6TensorINS1_11ArrayEngineIfLm128EEENS1_6LayoutINS2_IJNS2_IJNS3_ILi2EEESR_EEESR_NS3_ILi16EEEEEENS2_IJNS2_IJSG_SR_EEENS3_ILi4EEENS3_ILi8EEEEEEEEEENS_7SoftmaxILi4ELi0EEEEEbRKNSB_6ParamsERT0_RT1_iRKNS_16SeqlenInfoQKNewKILb1ELb1EEENS2_IJiiiiEEERT_ENKUlvE_clEv,@function
        .size           $_ZN7cutlass13device_kernelIN5flash19enable_sm80_to_sm89INS1_16FlashAttnFwdSm80INS1_25CollectiveMainloopFwdSm80ILi4ELi1ELb0EN4cute5tupleIJNS5_1CILi128EEENS7_ILi64EEES8_EEELi128ENS_10bfloat16_tEfNS_4arch4Sm80ELb1ELb0ELb1ELb1ELb1ELb1ELb1ELb0EEENS1_21CollectiveEpilogueFwdINS6_IJS8_S8_S9_EEENS6_IJNS7_ILi1EEESH_SH_EEESB_SD_Li128ELb1ELb1ELb0ELb0EEENS1_19SingleTileSchedulerILb1ELb0ELb1ELi128EEEEEEEEEvNT_6ParamsE$_ZZN5flash25CollectiveMainloopFwdSm80ILi4ELi1ELb0EN4cute5tupleIJNS1_1CILi128EEENS3_ILi64EEES4_EEELi128EN7cutlass10bfloat16_tEfNS7_4arch4Sm80ELb1ELb0ELb1ELb1ELb1ELb1ELb1ELb0EE3mmaINS_16FlashAttnFwdSm80ISB_NS_21CollectiveEpilogueFwdINS2_IJS4_S4_S5_EEENS2_IJNS3_ILi1EEESG_SG_EEES8_SA_Li128ELb1ELb1ELb0ELb0EEENS_19SingleTileSchedulerILb1ELb0ELb1ELi128EEEE13SharedStorageENS1_6TensorINS1_11ArrayEngineIfLm128EEENS1_6LayoutINS2_IJNS2_IJNS3_ILi2EEESR_EEESR_NS3_ILi16EEEEEENS2_IJNS2_IJSG_SR_EEENS3_ILi4EEENS3_ILi8EEEEEEEEEENS_7SoftmaxILi4ELi0EEEEEbRKNSB_6ParamsERT0_RT1_iRKNS_16SeqlenInfoQKNewKILb1ELb1EEENS2_IJiiiiEEERT_ENKUlvE_clEv,($__internal_6_$__cuda_sm70_shflsync_bfly_p - $_ZN7cutlass13device_kernelIN5flash19enable_sm80_to_sm89INS1_16FlashAttnFwdSm80INS1_25CollectiveMainloopFwdSm80ILi4ELi1ELb0EN4cute5tupleIJNS5_1CILi128EEENS7_ILi64EEES8_EEELi128ENS_10bfloat16_tEfNS_4arch4Sm80ELb1ELb0ELb1ELb1ELb1ELb1ELb1ELb0EEENS1_21CollectiveEpilogueFwdINS6_IJS8_S8_S9_EEENS6_IJNS7_ILi1EEESH_SH_EEESB_SD_Li128ELb1ELb1ELb0ELb0EEENS1_19SingleTileSchedulerILb1ELb0ELb1ELi128EEEEEEEEEvNT_6ParamsE$_ZZN5flash25CollectiveMainloopFwdSm80ILi4ELi1ELb0EN4cute5tupleIJNS1_1CILi128EEENS3_ILi64EEES4_EEELi128EN7cutlass10bfloat16_tEfNS7_4arch4Sm80ELb1ELb0ELb1ELb1ELb1ELb1ELb1ELb0EE3mmaINS_16FlashAttnFwdSm80ISB_NS_21CollectiveEpilogueFwdINS2_IJS4_S4_S5_EEENS2_IJNS3_ILi1EEESG_SG_EEES8_SA_Li128ELb1ELb1ELb0ELb0EEENS_19SingleTileSchedulerILb1ELb0ELb1ELi128EEEE13SharedStorageENS1_6TensorINS1_11ArrayEngineIfLm128EEENS1_6LayoutINS2_IJNS2_IJNS3_ILi2EEESR_EEESR_NS3_ILi16EEEEEENS2_IJNS2_IJSG_SR_EEENS3_ILi4EEENS3_ILi8EEEEEEEEEENS_7SoftmaxILi4ELi0EEEEEbRKNSB_6ParamsERT0_RT1_iRKNS_16SeqlenInfoQKNewKILb1ELb1EEENS2_IJiiiiEEERT_ENKUlvE_clEv)
$_ZN7cutlass13device_kernelIN5flash19enable_sm80_to_sm89INS1_16FlashAttnFwdSm80INS1_25CollectiveMainloopFwdSm80ILi4ELi1ELb0EN4cute5tupleIJNS5_1CILi128EEENS7_ILi64EEES8_EEELi128ENS_10bfloat16_tEfNS_4arch4Sm80ELb1ELb0ELb1ELb1ELb1ELb1ELb1ELb0EEENS1_21CollectiveEpilogueFwdINS6_IJS8_S8_S9_EEENS6_IJNS7_ILi1EEESH_SH_EEESB_SD_Li128ELb1ELb1ELb0ELb0EEENS1_19SingleTileSchedulerILb1ELb0ELb1ELi128EEEEEEEEEvNT_6ParamsE$_ZZN5flash25CollectiveMainloopFwdSm80ILi4ELi1ELb0EN4cute5tupleIJNS1_1CILi128EEENS3_ILi64EEES4_EEELi128EN7cutlass10bfloat16_tEfNS7_4arch4Sm80ELb1ELb0ELb1ELb1ELb1ELb1ELb1ELb0EE3mmaINS_16FlashAttnFwdSm80ISB_NS_21CollectiveEpilogueFwdINS2_IJS4_S4_S5_EEENS2_IJNS3_ILi1EEESG_SG_EEES8_SA_Li128ELb1ELb1ELb0ELb0EEENS_19SingleTileSchedulerILb1ELb0ELb1ELi128EEEE13SharedStorageENS1_6TensorINS1_11ArrayEngineIfLm128EEENS1_6LayoutINS2_IJNS2_IJNS3_ILi2EEESR_EEESR_NS3_ILi16EEEEEENS2_IJNS2_IJSG_SR_EEENS3_ILi4EEENS3_ILi8EEEEEEEEEENS_7SoftmaxILi4ELi0EEEEEbRKNSB_6ParamsERT0_RT1_iRKNS_16SeqlenInfoQKNewKILb1ELb1EEENS2_IJiiiiEEERT_ENKUlvE_clEv:
        /* <DEDUP_REMOVED lines=9> */
[----:B------:R-:W-:Y:S05]  /*20cb0*/  RET.REL.NODEC R2 `(_ZN7cutlass13device_kernelIN5flash19enable_sm80_to_sm89INS1_16FlashAttnFwdSm80INS1_25CollectiveMainloopFwdSm80ILi4ELi1ELb0EN4cute5tupleIJNS5_1CILi128EEENS7_ILi64EEES8_EEELi128ENS_10bfloat16_tEfNS_4arch4Sm80ELb1ELb0ELb1ELb1ELb1ELb1ELb1ELb0EEENS1_21CollectiveEpilogueFwdINS6_IJS8_S8_S9_EEENS6_IJNS7_ILi1EEESH_SH_EEESB_SD_Li128ELb1ELb1ELb0ELb0EEENS1_19SingleTileSchedulerILb1ELb0ELb1ELi128EEEEEEEEEvNT_6ParamsE) ;  /* 0xfffdf34002007950 */ /* 0x000fea0003c3ffff */
.L_x_2036:
[----:B------:R1:W2:Y:S04]  /*20cc0*/  LDL.64 R2, [R18+0x8] ;  /* 0x0000080012027983 */ /* 0x0002a80000100a00 */
[----:B------:R1:W3:Y:S04]  /*20cd0*/  LDL.64 R12, [R18+0x18] ;  /* 0x00001800120c7983 */ /* 0x0002e80000100a00 */
[----:B------:R1:W4:Y:S04]  /*20ce0*/  LDL.64 R16, [R18+0x20] ;  /* 0x0000200012107983 */ /* 0x0003280000100a00 */
[----:B------:R-:W3:Y:S04]  /*20cf0*/  LD.E.64 R14, [R10.64+0x120] ;  /* 0x000120040a0e7980 */ /* 0x000ee8000c101b00 */
[----:B------:R-:W3:Y:S04]  /*20d00*/  LD.E.U8 R20, [R10.64+0x138] ;  /* 0x000138040a147980 */ /* 0x000ee8000c101100 */
        /* <DEDUP_REMOVED lines=15> */
[----:B------:R-:W-:Y:S02]  /*20e00*/  IADD3 R55, R30, 0x20, RZ ;  /* 0x000000201e377810 */ /* 0x000fe40007ffe0ff */
[----:B----4-:R-:W-:Y:S01]  /*20e10*/  SHF.R.S32.HI R17, RZ, 0x1f, R2 ;  /* 0x0000001fff117819 */ /* 0x010fe20000011402 */
[----:B------:R-:W-:Y:S01]  /*20e20*/  IMAD R18, R15, R2, RZ ;  /* 0x000000020f127224 */ /* 0x000fe200078e02ff */
[----:B------:R-:W-:-:S03]  /*20e30*/  ISETP.GE.AND P1, PT, R55, R43, PT ;  /* 0x0000002b3700720c */ /* 0x000fc60003f26270 */
[----:B------:R-:W-:Y:S01]  /*20e40*/  IMAD R18, R14, R17, R18 ;  /* 0x000000110e127224 */ /* 0x000fe200078e0212 */
[----:B------:R-:W-:Y:S02]  /*20e50*/  ISETP.GE.AND P2, PT, R30, R43, PT ;  /* 0x0000002b1e00720c */ /* 0x000fe40003f46270 */
[----:B------:R-:W-:Y:S01]  /*20e60*/  SHF.R.S32.HI R68, RZ, 0x3, R3 ;  /* 0x00000003ff447819 */ /* 0x000fe20000011403 */
[----:B------:R-:W-:Y:S01]  /*20e70*/  IMAD.WIDE.U32 R26, R14, R2, RZ ;  /* 0x000000020e1a7225 */ /* 0x000fe200078e00ff */
[----:B------:R-:W-:Y:S02]  /*20e80*/  SEL R3, RZ, 0x1, P2 ;  /* 0x00000001ff037807 */ /* 0x000fe40001000000 */
[----:B------:R-:W-:Y:S01]  /*20e90*/  LEA R31, R36, R68, 0x7 ;  /* 0x00000044241f7211 */ /* 0x000fe200078e38ff */
[----:B---3--:R-:W-:-:S04]  /*20ea0*/  IMAD R16, R13, R2, RZ ;  /* 0x000000020d107224 */ /* 0x008fc800078e02ff */
[C---:B------:R-:W-:Y:S01]  /*20eb0*/  IMAD R17, R12.reuse, R17, R16 ;  /* 0x000000110c117224 */ /* 0x040fe200078e0210 */
[----:B------:R-:W-:Y:S01]  /*20ec0*/  SEL R16, RZ, 0xffffffff, P1 ;  /* 0xffffffffff107807 */ /* 0x000fe20000800000 */
[----:B------:R-:W-:-:S04]  /*20ed0*/  IMAD.WIDE.U32 R20, R12, R2, RZ ;  /* 0x000000020c147225 */ /* 0x000fc800078e00ff */
[----:B------:R-:W-:Y:S01]  /*20ee0*/  IMAD.SHL.U32 R16, R16, 0x2, RZ ;  /* 0x0000000210107824 */ /* 0x000fe200078e00ff */
[----:B------:R-:W-:Y:S01]  /*20ef0*/  LEA R2, R40, R31, 0x4 ;  /* 0x0000001f28027211 */ /* 0x000fe200078e20ff */
[----:B------:R-:W-:Y:S02]  /*20f00*/  IMAD.IADD R19, R27, 0x1, R18 ;  /* 0x000000011b137824 */ /* 0x000fe400078e0212 */
[----:B------:R-:W-:Y:S01]  /*20f10*/  IMAD.IADD R17, R21, 0x1, R17 ;  /* 0x0000000115117824 */ /* 0x000fe200078e0211 */
[----:B------:R-:W-:Y:S01]  /*20f20*/  LOP3.LUT R29, R16, 0x2, R3, 0xe2, !PT ;  /* 0x00000002101d7812 */ /* 0x000fe200078ee203 */
        /* <DEDUP_REMOVED lines=8> */
.L_x_2039:
[----:B------:R-:W-:Y:S05]  /*20fb0*/  BSYNC B0 ;  /* 0x0000000000007941 */ /* 0x000fea0003800000 */
.L_x_2038:
        /* <DEDUP_REMOVED lines=8> */
[----:B------:R-:W-:Y:S01]  /*21040*/  IMAD R14, R14, R10, R11 ;  /* 0x0000000a0e0e7224 */ /* 0x000fe200078e020b */
        /* <DEDUP_REMOVED lines=8> */
.L_x_2138:
[----:B------:R-:W-:Y:S05]  /*210d0*/  BRA.DIV ~URZ, `(.L_x_2041) ;  /* 0x00009d127f007947 */ /* 0x000fea000b800000 */
[----:B------:R3:W4:Y:S04]  /*210e0*/  SHFL.IDX PT, R10, R16, RZ, 0x181f ;  /* 0x00181fff100a7589 */ /* 0x00072800000e0000 */
[----:B------:R3:W1:Y:S04]  /*210f0*/  SHFL.IDX PT, R12, R22, RZ, 0x181f ;  /* 0x00181fff160c7589 */ /* 0x00066800000e0000 */
[----:B------:R3:W2:Y:S02]  /*21100*/  SHFL.IDX PT, R2, R17, RZ, 0x181f ;  /* 0x00181fff11027589 */ /* 0x0006a400000e0000 */
.L_x_2139:
        /* <DEDUP_REMOVED lines=8> */
[----:B-1----:R-:W-:-:S10]  /*21190*/  MOV R3, R12 ;  /* 0x0000000c00037202 */ /* 0x002fd40000000f00 */
        /* <DEDUP_REMOVED lines=14> */
[--C-:B------:R-:W-:Y:S01]  /*21280*/  @P0 IMAD.WIDE R12, R12, 0x2, R2.reuse ;  /* 0x000000020c0c0825 */ /* 0x100fe200078e0202 */
[----:B------:R1:W5:Y:S03]  /*21290*/  @P0 LD.E.64 R34, [R10.64] ;  /* 0x000000040a220980 */ /* 0x000366000c101b00 */
[----:B------:R-:W-:Y:S01]  /*212a0*/  @!P1 IMAD.WIDE R2, R30, 0x2, R2 ;  /* 0x000000021e029825 */ /* 0x000fe200078e0202 */
[----:B------:R1:W5:Y:S04]  /*212b0*/  @P0 LD.E.64 R38, [R12.64] ;  /* 0x000000040c260980 */ /* 0x000368000c101b00 */
[----:B------:R1:W5:Y:S02]  /*212c0*/  @!P1 LD.E.64 R24, [R2.64] ;  /* 0x0000000402189980 */ /* 0x000364000c101b00 */
.L_x_2043:
[----:B------:R-:W-:Y:S05]  /*212d0*/  BSYNC B0 ;  /* 0x0000000000007941 */ /* 0x000fea0003800000 */
.L_x_2042:
[----:B-12--5:R-:W-:Y:S01]  /*212e0*/  IMAD.MOV.U32 R11, RZ, RZ, R34 ;  /* 0x000000ffff0b7224 */ /* 0x026fe200078e0022 */
[----:B------:R-:W-:Y:S01]  /*212f0*/  MOV R3, R20 ;  /* 0x0000001400037202 */ /* 0x000fe20000000f00 */
[----:B----4-:R-:W-:-:S02]  /*21300*/  IMAD.MOV.U32 R10, RZ, RZ, R35 ;  /* 0x000000ffff0a7224 */ /* 0x010fc400078e0023 */
        /* <DEDUP_REMOVED lines=14> */
.L_x_2140:
        /* <DEDUP_REMOVED lines=26> */
.L_x_2046:
[----:B------:R-:W-:Y:S05]  /*21590*/  BSYNC B0 ;  /* 0x0000000000007941 */ /* 0x000fea0003800000 */
.L_x_2045:
[----:B--2--5:R-:W-:Y:S01]  /*215a0*/  IMAD.MOV.U32 R11, RZ, RZ, R48 ;  /* 0x000000ffff0b7224 */ /* 0x024fe200078e0030 */
[----:B------:R-:W-:Y:S01]  /*215b0*/  MOV R3, R40 ;  /* 0x0000002800037202 */ /* 0x000fe20000000f00 */
[----:B----4-:R-:W-:-:S02]  /*215c0*/  IMAD.MOV.U32 R10, RZ, RZ, R49 ;  /* 0x000000ffff0a7224 */ /* 0x010fc400078e0031 */
        /* <DEDUP_REMOVED lines=11> */
.L_x_2141:
[----:B------:R-:W-:Y:S05]  /*21680*/  BRA.DIV ~URZ, `(.L_x_2048) ;  /* 0x00009af27f007947 */ /* 0x000fea000b800000 */
[----:B------:R3:W4:Y:S04]  /*21690*/  SHFL.IDX PT, R10, R16, 0x2, 0x181f ;  /* 0x00581f00100a7f89 */ /* 0x00072800000e0000 */
[----:B------:R3:W1:Y:S04]  /*216a0*/  SHFL.IDX PT, R12, R22, 0x2, 0x181f ;  /* 0x00581f00160c7f89 */ /* 0x00066800000e0000 */
[----:B------:R3:W2:Y:S02]  /*216b0*/  SHFL.IDX PT, R2, R17, 0x2, 0x181f ;  /* 0x00581f0011027f89 */ /* 0x0006a400000e0000 */
.L_x_2142:
        /* <DEDUP_REMOVED lines=8> */
[----:B-1----:R-:W-:-:S09]  /*21740*/  IMAD.MOV.U32 R3, RZ, RZ, R12 ;  /* 0x000000ffff037224 */ /* 0x002fd200078e000c */
        /* <DEDUP_REMOVED lines=19> */
.L_x_2050:
[----:B------:R-:W-:Y:S05]  /*21880*/  BSYNC B0 ;  /* 0x0000000000007941 */ /* 0x000fea0003800000 */
.L_x_2049:
        /* <DEDUP_REMOVED lines=17> */
.L_x_2143:
        /* <DEDUP_REMOVED lines=26> */
.L_x_2053:
[----:B------:R-:W-:Y:S05]  /*21b40*/  BSYNC B0 ;  /* 0x0000000000007941 */ /* 0x000fea0003800000 */
.L_x_2052:
        /* <DEDUP_REMOVED lines=14> */
.L_x_2144:
[----:B------:R-:W-:Y:S05]  /*21c30*/  BRA.DIV ~URZ, `(.L_x_2055) ;  /* 0x000099027f007947 */ /* 0x000fea000b800000 */
[----:B------:R3:W4:Y:S04]  /*21c40*/  SHFL.IDX PT, R10, R16, 0x4, 0x181f ;  /* 0x00981f00100a7f89 */ /* 0x00072800000e0000 */
[----:B------:R3:W1:Y:S04]  /*21c50*/  SHFL.IDX PT, R12, R22, 0x4, 0x181f ;  /* 0x00981f00160c7f89 */ /* 0x00066800000e0000 */
[----:B------:R3:W2:Y:S02]  /*21c60*/  SHFL.IDX PT, R2, R17, 0x4, 0x181f ;  /* 0x00981f0011027f89 */ /* 0x0006a400000e0000 */
.L_x_2145:
[----:B------:R-:W-:Y:S01]  /*21c70*/  IADD3 R3, R31, 0x40, RZ ;  /* 0x000000401f037810 */ /* 0x000fe20007ffe0ff */
[----:B------:R-:W-:Y:S01]  /*21c80*/  BSSY B0, `(.L_x_2056) ;  /* 0x000001b000007945 */ /* 0x000fe20003800000 */
[----:B------:R-:W-:Y:S01]  /*21c90*/  CS2R R74, SRZ ;  /* 0x00000000004a7805 */ /* 0x000fe2000001ff00 */
[----:B------:R-:W-:Y:S01]  /*21ca0*/  CS2R R70, SRZ ;  /* 0x0000000000467805 */ /* 0x000fe2000001ff00 */
[----:B------:R-:W-:Y:S01]  /*21cb0*/  ISETP.GE.AND P0, PT, R3, R28, PT ;  /* 0x0000001c0300720c */ /* 0x000fe20003f06270 */
[----:B------:R-:W-:Y:S01]  /*21cc0*/  CS2R R76, SRZ ;  /* 0x00000000004c7805 */ /* 0x000fe2000001ff00 */
[----:B------:R-:W-:Y:S01]  /*21cd0*/  CS2R R72, SRZ ;  /* 0x0000000000487805 */ /* 0x000fe2000001ff00 */
[----:B-1----:R-:W-:-:S10]  /*21ce0*/  IMAD.MOV.U32 R3, RZ, RZ, R12 ;  /* 0x000000ffff037224 */ /* 0x002fd400078e000c */
        /* <DEDUP_REMOVED lines=10> */
[----:B--2-4-:R-:W-:Y:S02]  /*21d90*/  @!P1 IMAD.WIDE R14, R30, 0x2, R10 ;  /* 0x000000021e0e9825 */ /* 0x014fe400078e020a */
        /* <DEDUP_REMOVED lines=9> */
.L_x_2057:
[----:B------:R-:W-:Y:S05]  /*21e30*/  BSYNC B0 ;  /* 0x0000000000007941 */ /* 0x000fea0003800000 */
.L_x_2056:
[----:B-12--5:R-:W-:Y:S01]  /*21e40*/  IMAD.MOV.U32 R11, RZ, RZ, R74 ;  /* 0x000000ffff0b7224 */ /* 0x026fe200078e004a */
[----:B------:R-:W-:Y:S01]  /*21e50*/  MOV R3, R70 ;  /* 0x0000004600037202 */ /* 0x000fe20000000f00 */
[----:B----4-:R-:W-:Y:S01]  /*21e60*/  IMAD.MOV.U32 R10, RZ, RZ, R75 ;  /* 0x000000ffff0a7224 */ /* 0x010fe200078e004b */
[----:B------:R-:W-:Y:S01]  /*21e70*/  CS2R R84, SRZ ;  /* 0x0000000000547805 */ /* 0x000fe2000001ff00 */
        /* <DEDUP_REMOVED lines=11> */
.L_x_2146:
[----:B------:R-:W-:Y:S05]  /*21f30*/  BRA.DIV ~URZ, `(.L_x_2059) ;  /* 0x000097e27f007947 */ /* 0x000fea000b800000 */
[----:B------:R4:W1:Y:S04]  /*21f40*/  SHFL.IDX PT, R10, R16, 0x5, 0x181f ;  /* 0x00b81f00100a7f89 */ /* 0x00086800000e0000 */
[----:B------:R4:W3:Y:S04]  /*21f50*/  SHFL.IDX PT, R12, R22, 0x5, 0x181f ;  /* 0x00b81f00160c7f89 */ /* 0x0008e800000e0000 */
[----:B------:R4:W2:Y:S02]  /*21f60*/  SHFL.IDX PT, R2, R17, 0x5, 0x181f ;  /* 0x00b81f0011027f89 */ /* 0x0008a400000e0000 */
.L_x_2147:
        /* <DEDUP_REMOVED lines=27> */
.L_x_2061:
[----:B------:R-:W-:Y:S05]  /*22120*/  BSYNC B0 ;  /* 0x0000000000007941 */ /* 0x000fea0003800000 */
.L_x_2060:
[----:B-12--5:R-:W-:Y:S01]  /*22130*/  IMAD.MOV.U32 R11, RZ, RZ, R84 ;  /* 0x000000ffff0b7224 */ /* 0x026fe200078e0054 */
[----:B------:R-:W-:Y:S01]  /*22140*/  MOV R3, R78 ;  /* 0x0000004e00037202 */ /* 0x000fe20000000f00 */
[----:B------:R-:W-:-:S02]  /*22150*/  IMAD.MOV.U32 R10, RZ, RZ, R85 ;  /* 0x000000ffff0a7224 */ /* 0x000fc400078e0055 */
        /* <DEDUP_REMOVED lines=11> */
.L_x_2148:
        /* <DEDUP_REMOVED lines=8> */
.L_x_2149:
        /* <DEDUP_REMOVED lines=28> */
.L_x_2065:
[----:B------:R-:W-:Y:S05]  /*22450*/  BSYNC B0 ;  /* 0x0000000000007941 */ /* 0x000fea0003800000 */
.L_x_2064:
[----:B-12--5:R-:W-:Y:S01]  /*22460*/  IMAD.MOV.U32 R11, RZ, RZ, R90 ;  /* 0x000000ffff0b7224 */ /* 0x026fe200078e005a */
[----:B------:R-:W-:Y:S01]  /*22470*/  MOV R3, R86 ;  /* 0x0000005600037202 */ /* 0x000fe20000000f00 */
[----:B------:R-:W-:Y:S01]  /*22480*/  IMAD.MOV.U32 R10, RZ, RZ, R91 ;  /* 0x000000ffff0a7224 */ /* 0x000fe200078e005b */
        /* <DEDUP_REMOVED lines=12> */
.L_x_2150:
        /* <DEDUP_REMOVED lines=8> */
.L_x_2151:
        /* <DEDUP_REMOVED lines=27> */
.L_x_2069:
[----:B------:R-:W-:Y:S05]  /*22780*/  BSYNC B0 ;  /* 0x0000000000007941 */ /* 0x000fea0003800000 */
.L_x_2068:
        /* <DEDUP_REMOVED lines=8> */
[----:B------:R-:W-:Y:S01]  /*22810*/  SHF.R.S32.HI R12, RZ, 0x1f, R33 ;  /* 0x0000001fff0c7819 */ /* 0x000fe20000011421 */
[----:B------:R-:W-:Y:S03]  /*22820*/  BSSY B1, `(.L_x_2070) ;  /* 0x0000082000017945 */ /* 0x000fe60003800000 */
[----:B-1----:R-:W-:-:S02]  /*22830*/  LEA.HI R2, R12, R33, RZ, 0x3 ;  /* 0x000000210c027211 */ /* 0x002fc400078f18ff */
[----:B------:R-:W-:Y:S02]  /*22840*/  LEA.HI R12, R12, R33, RZ, 0x6 ;  /* 0x000000210c0c7211 */ /* 0x000fe400078f30ff */
[----:B------:R-:W-:-:S03]  /*22850*/  LOP3.LUT R2, R2, 0xfffffff8, RZ, 0xc0, !PT ;  /* 0xfffffff802027812 */ /* 0x000fc600078ec0ff */
[----:B------:R-:W-:Y:S02]  /*22860*/  IMAD.SHL.U32 R12, R12, 0x8, RZ ;  /* 0x000000080c0c7824 */ /* 0x000fe400078e00ff */
[----:B------:R-:W-:-:S04]  /*22870*/  IMAD.IADD R3, R33, 0x1, -R2 ;  /* 0x0000000121037824 */ /* 0x000fc800078e0a02 */
[----:B------:R-:W-:Y:S02]  /*22880*/  IMAD.SHL.U32 R3, R3, 0x8, RZ ;  /* 0x0000000803037824 */ /* 0x000fe400078e00ff */
[----:B---3--:R-:W-:-:S05]  /*22890*/  IMAD.SHL.U32 R10, R68, 0x40, RZ ;  /* 0x00000040440a7824 */ /* 0x008fca00078e00ff */
[----:B------:R-:W-:Y:S01]  /*228a0*/  LOP3.LUT R2, R10, 0x1c0, RZ, 0xc0, !PT ;  /* 0x000001c00a027812 */ /* 0x000fe200078ec0ff */
[----:B-----5:R-:W-:-:S03]  /*228b0*/  IMAD.MOV.U32 R10, RZ, RZ, R96 ;  /* 0x000000ffff0a7224 */ /* 0x020fc600078e0060 */
[----:B------:R-:W-:Y:S02]  /*228c0*/  LOP3.LUT R3, R2, 0x38, R3, 0xf8, !PT ;  /* 0x0000003802037812 */ /* 0x000fe400078ef803 */
[----:B------:R-:W-:Y:S02]  /*228d0*/  SHF.R.U32.HI R2, RZ, 0x3, R2 ;  /* 0x00000003ff027819 */ /* 0x000fe40000011602 */
[----:B------:R-:W-:Y:S01]  /*228e0*/  PRMT R42, R42, 0x5410, R10 ;  /* 0x000054102a2a7816 */ /* 0x000fe2000000000a */
[----:B------:R-:W-:Y:S01]  /*228f0*/  IMAD.MOV.U32 R10, RZ, RZ, R97 ;  /* 0x000000ffff0a7224 */ /* 0x000fe200078e0061 */
[----:B------:R-:W-:Y:S01]  /*22900*/  LOP3.LUT R11, R3, R2, RZ, 0x3c, !PT ;  /* 0x00000002030b7212 */ /* 0x000fe200078e3cff */
[----:B------:R-:W-:Y:S02]  /*22910*/  IMAD.MOV.U32 R3, RZ, RZ, R36 ;  /* 0x000000ffff037224 */ /* 0x000fe400078e0024 */
[----:B------:R-:W-:Y:S01]  /*22920*/  IMAD.MOV.U32 R2, RZ, RZ, R37 ;  /* 0x000000ffff027224 */ /* 0x000fe200078e0025 */
[----:B------:R-:W-:Y:S01]  /*22930*/  PRMT R42, R10, 0x7610, R42 ;  /* 0x000076100a2a7816 */ /* 0x000fe2000000002a */
[----:B------:R-:W-:Y:S01]  /*22940*/  IMAD.MOV.U32 R10, RZ, RZ, R95 ;  /* 0x000000ffff0a7224 */ /* 0x000fe200078e005f */
[----:B------:R-:W-:Y:S01]  /*22950*/  LOP3.LUT R12, R11, 0xfffffe00, R12, 0xf8, !PT ;  /* 0xfffffe000b0c7812 */ /* 0x000fe200078ef80c */
[----:B------:R-:W-:Y:S01]  /*22960*/  IMAD.MOV.U32 R11, RZ, RZ, R94 ;  /* 0x000000ffff0b7224 */ /* 0x000fe200078e005e */
[----:B------:R-:W-:Y:S01]  /*22970*/  PRMT R29, R2, 0x5410, R3 ;  /* 0x00005410021d7816 */ /* 0x000fe20000000003 */
[----:B------:R-:W-:-:S02]  /*22980*/  IMAD.MOV.U32 R3, RZ, RZ, R54 ;  /* 0x000000ffff037224 */ /* 0x000fc400078e0036 */
[----:B------:R-:W-:Y:S01]  /*22990*/  IMAD.MOV.U32 R2, RZ, RZ, R55 ;  /* 0x000000ffff027224 */ /* 0x000fe200078e0037 */
[----:B------:R-:W-:Y:S01]  /*229a0*/  PRMT R33, R10, 0x5410, R11 ;  /* 0x000054100a217816 */ /* 0x000fe2000000000b */
[----:B--2---:R-:W-:-:S03]  /*229b0*/  IMAD R13, R13, -0x80, R28 ;  /* 0xffffff800d0d7824 */ /* 0x004fc600078e021c */
[----:B------:R-:W-:Y:S02]  /*229c0*/  PRMT R28, R2, 0x5410, R3 ;  /* 0x00005410021c7816 */ /* 0x000fe40000000003 */
        /* <DEDUP_REMOVED lines=17> */
[----:B------:R-:W-:Y:S02]  /*22ae0*/  PRMT R21, R26, 0x5432, R2 ;  /* 0x000054321a157816 */ /* 0x000fe40000000002 */
[----:B------:R-:W-:Y:S02]  /*22af0*/  LOP3.LUT R26, R11, 0xffff0000, RZ, 0xc0, !PT ;  /* 0xffff00000b1a7812 */ /* 0x000fe400078ec0ff */
[----:B------:R-:W-:Y:S02]  /*22b00*/  LOP3.LUT R16, R16, 0xffff0000, RZ, 0xc0, !PT ;  /* 0xffff000010107812 */ /* 0x000fe400078ec0ff */
[C---:B--2---:R-:W-:Y:S01]  /*22b10*/  LOP3.LUT R17, R14.reuse, 0xffff0000, RZ, 0xc0, !PT ;  /* 0xffff00000e117812 */ /* 0x044fe200078ec0ff */
[----:B------:R-:W-:Y:S01]  /*22b20*/  IMAD.U32 R20, R14, 0x10000, RZ ;  /* 0x000100000e147824 */ /* 0x000fe200078e00ff */
[C---:B------:R-:W-:Y:S01]  /*22b30*/  LOP3.LUT R14, R15.reuse, 0xffff0000, RZ, 0xc0, !PT ;  /* 0xffff00000f0e7812 */ /* 0x040fe200078ec0ff */
[----:B------:R-:W-:Y:S01]  /*22b40*/  IMAD.U32 R19, R15, 0x10000, RZ ;  /* 0x000100000f137824 */ /* 0x000fe200078e00ff */
[C---:B------:R-:W-:Y:S01]  /*22b50*/  LOP3.LUT R3, R12.reuse, 0xffff0000, RZ, 0xc0, !PT ;  /* 0xffff00000c037812 */ /* 0x040fe200078ec0ff */
[C---:B------:R-:W-:Y:S01]  /*22b60*/  FMUL.FTZ R15, R17.reuse, R25 ;  /* 0x00000019110f7220 */ /* 0x040fe20000410000 */
[----:B------:R-:W-:Y:S01]  /*22b70*/  SHF.L.U32 R10, R12, 0x10, RZ ;  /* 0x000000100c0a7819 */ /* 0x000fe200000006ff */
[----:B------:R-:W-:Y:S01]  /*22b80*/  FMUL.FTZ R17, R17, R24 ;  /* 0x0000001811117220 */ /* 0x000fe20000410000 */
[C---:B------:R-:W-:Y:S01]  /*22b90*/  LOP3.LUT R12, R13.reuse, 0xffff0000, RZ, 0xc0, !PT ;  /* 0xffff00000d0c7812 */ /* 0x040fe200078ec0ff */
[----:B------:R-:W-:Y:S01]  /*22ba0*/  FMUL.FTZ R11, R14, R26 ;  /* 0x0000001a0e0b7220 */ /* 0x000fe20000410000 */
[----:B------:R-:W-:Y:S01]  /*22bb0*/  SHF.L.U32 R2, R13, 0x10, RZ ;  /* 0x000000100d027819 */ /* 0x000fe200000006ff */
[----:B------:R-:W-:-:S02]  /*22bc0*/  FFMA.FTZ R24, R20, R24, -R15 ;  /* 0x0000001814187223 */ /* 0x000fc4000001080f */
[----:B------:R-:W-:Y:S01]  /*22bd0*/  FFMA.FTZ R17, R20, R25, R17 ;  /* 0x0000001914117223 */ /* 0x000fe20000010011 */
[C---:B------:R-:W-:Y:S01]  /*22be0*/  SHF.L.U32 R20, R21.reuse, 0x10, RZ ;  /* 0x0000001015147819 */ /* 0x040fe200000006ff */
[C---:B------:R-:W-:Y:S01]  /*22bf0*/  IMAD.U32 R25, R18.reuse, 0x10000, RZ ;  /* 0x0001000012197824 */ /* 0x040fe200078e00ff */
[----:B------:R-:W-:Y:S01]  /*22c00*/  LOP3.LUT R18, R18, 0xffff0000, RZ, 0xc0, !PT ;  /* 0xffff000012127812 */ /* 0x000fe200078ec0ff */
[-C--:B------:R-:W-:Y:S01]  /*22c10*/  FMUL.FTZ R14, R14, R16.reuse ;  /* 0x000000100e0e7220 */ /* 0x080fe20000410000 */
[----:B------:R-:W-:Y:S01]  /*22c20*/  LOP3.LUT R21, R21, 0xffff0000, RZ, 0xc0, !PT ;  /* 0xffff000015157812 */ /* 0x000fe200078ec0ff */
[----:B------:R-:W-:Y:S02]  /*22c30*/  FFMA.FTZ R16, R19, R16, -R11 ;  /* 0x0000001013107223 */ /* 0x000fe4000001080b */
[----:B------:R-:W-:Y:S02]  /*22c40*/  FMUL.FTZ R11, R3, R25 ;  /* 0x00000019030b7220 */ /* 0x000fe40000410000 */
[----:B------:R-:W-:-:S02]  /*22c50*/  FFMA.FTZ R15, R19, R26, R14 ;  /* 0x0000001a130f7223 */ /* 0x000fc4000001000e */
[----:B------:R-:W-:Y:S02]  /*22c60*/  FMUL.FTZ R3, R3, R20 ;  /* 0x0000001403037220 */ /* 0x000fe40000410000 */
[C---:B------:R-:W-:Y:S01]  /*22c70*/  FMUL.FTZ R14, R12.reuse, R18 ;  /* 0x000000120c0e7220 */ /* 0x040fe20000410000 */
[----:B------:R-:W-:Y:S01]  /*22c80*/  F2FP.BF16.PACK_AB R15, R15, R16 ;  /* 0x000000100f0f723e */ /* 0x000fe200000010ff */
[----:B------:R-:W-:Y:S02]  /*22c90*/  FMUL.FTZ R13, R12, R21 ;  /* 0x000000150c0d7220 */ /* 0x000fe40000410000 */
[C---:B------:R-:W-:Y:S02]  /*22ca0*/  FFMA.FTZ R12, R10.reuse, R25, R3 ;  /* 0x000000190a0c7223 */ /* 0x040fe40000010003 */
[----:B------:R-:W-:Y:S02]  /*22cb0*/  FFMA.FTZ R11, R10, R20, -R11 ;  /* 0x000000140a0b7223 */ /* 0x000fe4000001080b */
[C---:B------:R-:W-:Y:S01]  /*22cc0*/  FFMA.FTZ R3, R2.reuse, R21, -R14 ;  /* 0x0000001502037223 */ /* 0x040fe2000001080e */
[----:B------:R-:W-:Y:S01]  /*22cd0*/  F2FP.BF16.PACK_AB R14, R17, R24 ;  /* 0x00000018110e723e */ /* 0x000fe200000010ff */
[----:B------:R-:W-:Y:S01]  /*22ce0*/  FFMA.FTZ R13, R2, R18, R13 ;  /* 0x00000012020d7223 */ /* 0x000fe2000001000d */
[----:B------:R-:W-:-:S04]  /*22cf0*/  F2FP.BF16.PACK_AB R12, R12, R11 ;  /* 0x0000000b0c0c723e */ /* 0x000fc800000010ff */
[----:B------:R-:W-:-:S05]  /*22d00*/  F2FP.BF16.PACK_AB R13, R13, R3 ;  /* 0x000000030d0d723e */ /* 0x000fca00000010ff */
[----:B------:R1:W-:Y:S02]  /*22d10*/  ST.E.128 [R22.64], R12 ;  /* 0x0000000c16007985 */ /* 0x0003e4000c101d04 */
.L_x_2073:
[----:B------:R-:W-:Y:S05]  /*22d20*/  BSYNC B0 ;  /* 0x0000000000007941 */ /* 0x000fea0003800000 */
.L_x_2072:
        /* <DEDUP_REMOVED lines=9> */
[C---:B------:R-:W-:Y:S01]  /*22dc0*/  IMAD.U32 R25, R11.reuse, 0x10000, RZ ;  /* 0x000100000b197824 */ /* 0x040fe200078e00ff */
[----:B------:R-:W-:Y:S01]  /*22dd0*/  SHF.R.U64 R2, R34, 0x10, R35 ;  /* 0x0000001022027819 */ /* 0x000fe20000001223 */
[----:B------:R-:W-:Y:S01]  /*22de0*/  IMAD.U32 R24, R16, 0x10000, RZ ;  /* 0x0001000010187824 */ /* 0x000fe200078e00ff */
        /* <DEDUP_REMOVED lines=36> */
[----:B------:R1:W-:Y:S02]  /*23030*/  ST.E.128 [R22.64+0x4000], R12 ;  /* 0x0040000c16007985 */ /* 0x0003e4000c101d04 */
.L_x_2071:
[----:B------:R-:W-:Y:S05]  /*23040*/  BSYNC B1 ;  /* 0x0000000000017941 */ /* 0x000fea0003800000 */
.L_x_2070:
        /* <DEDUP_REMOVED lines=53> */
.L_x_2077:
[----:B------:R-:W-:Y:S05]  /*233a0*/  BSYNC B0 ;  /* 0x0000000000007941 */ /* 0x000fea0003800000 */
.L_x_2076:
        /* <DEDUP_REMOVED lines=49> */
.L_x_2075:
[----:B------:R-:W-:Y:S05]  /*236c0*/  BSYNC B1 ;  /* 0x0000000000017941 */ /* 0x000fea0003800000 */
.L_x_2074:
        /* <DEDUP_REMOVED lines=53> */
.L_x_2081:
[----:B------:R-:W-:Y:S05]  /*23a20*/  BSYNC B0 ;  /* 0x0000000000007941 */ /* 0x000fea0003800000 */
.L_x_2080:
        /* <DEDUP_REMOVED lines=49> */
.L_x_2079:
[----:B------:R-:W-:Y:S05]  /*23d40*/  BSYNC B1 ;  /* 0x0000000000017941 */ /* 0x000fea0003800000 */
.L_x_2078:
        /* <DEDUP_REMOVED lines=53> */
.L_x_2085:
[----:B------:R-:W-:Y:S05]  /*240a0*/  BSYNC B0 ;  /* 0x0000000000007941 */ /* 0x000fea0003800000 */
.L_x_2084:
        /* <DEDUP_REMOVED lines=49> */
.L_x_2083:
[----:B------:R-:W-:Y:S05]  /*243c0*/  BSYNC B1 ;  /* 0x0000000000017941 */ /* 0x000fea0003800000 */
.L_x_2082:
        /* <DEDUP_REMOVED lines=53> */
.L_x_2089:
[----:B------:R-:W-:Y:S05]  /*24720*/  BSYNC B0 ;  /* 0x0000000000007941 */ /* 0x000fea0003800000 */
.L_x_2088:
        /* <DEDUP_REMOVED lines=49> */
.L_x_2087:
[----:B------:R-:W-:Y:S05]  /*24a40*/  BSYNC B1 ;  /* 0x0000000000017941 */ /* 0x000fea0003800000 */
.L_x_2086:
        /* <DEDUP_REMOVED lines=53> */
.L_x_2093:
[----:B------:R-:W-:Y:S05]  /*24da0*/  BSYNC B0 ;  /* 0x0000000000007941 */ /* 0x000fea0003800000 */
.L_x_2092:
        /* <DEDUP_REMOVED lines=49> */
.L_x_2091:
[----:B------:R-:W-:Y:S05]  /*250c0*/  BSYNC B1 ;  /* 0x0000000000017941 */ /* 0x000fea0003800000 */
.L_x_2090:
        /* <DEDUP_REMOVED lines=53> */
.L_x_2097:
[----:B------:R-:W-:Y:S05]  /*25420*/  BSYNC B0 ;  /* 0x0000000000007941 */ /* 0x000fea0003800000 */
.L_x_2096:
        /* <DEDUP_REMOVED lines=49> */
.L_x_2095:
[----:B------:R-:W-:Y:S05]  /*25740*/  BSYNC B1 ;  /* 0x0000000000017941 */ /* 0x000fea0003800000 */
.L_x_2094:
[----:B------:R-:W-:Y:S01]  /*25750*/  IADD3 R2, R68, 0x70, RZ ;  /* 0x0000007044027810 */ /* 0x000fe20007ffe0ff */
[----:B------:R-:W-:-:S03]  /*25760*/  IMAD.MOV.U32 R3, RZ, RZ, 0x0 ;  /* 0x00000000ff037424 */ /* 0x000fc600078e00ff */
[----:B------:R-:W-:Y:S01]  /*25770*/  ISETP.GE.AND P0, PT, R2, R27, PT ;  /* 0x0000001b0200720c */ /* 0x000fe20003f06270 */
[----:B------:R-:W-:-:S12]  /*25780*/  IMAD.MOV.U32 R2, RZ, RZ, R140 ;  /* 0x000000ffff027224 */ /* 0x000fd800078e008c */
[----:B------:R-:W-:Y:S05]  /*25790*/  @P0 RET.REL.NODEC R2 `(_ZN7cutlass13device_kernelIN5flash19enable_sm80_to_sm89INS1_16FlashAttnFwdSm80INS1_25CollectiveMainloopFwdSm80ILi4ELi1ELb0EN4cute5tupleIJNS5_1CILi128EEENS7_ILi64EEES8_EEELi128ENS_10bfloat16_tEfNS_4arch4Sm80ELb1ELb0ELb1ELb1ELb1ELb1ELb1ELb0EEENS1_21CollectiveEpilogueFwdINS6_IJS8_S8_S9_EEENS6_IJNS7_ILi1EEESH_SH_EEESB_SD_Li128ELb1ELb1ELb0ELb0EEENS1_19SingleTileSchedulerILb1ELb0ELb1ELi128EEEEEEEEEvNT_6ParamsE) ;  /* 0xfffda86002000950 */ /* 0x000fea0003c3ffff */
        /* <DEDUP_REMOVED lines=49> */
.L_x_2099:
[----:B------:R-:W-:Y:S05]  /*25ab0*/  BSYNC B0 ;  /* 0x0000000000007941 */ /* 0x000fea0003800000 */
.L_x_2098:
[----:B------:R-:W-:Y:S01]  /*25ac0*/  IADD3 R2, R30, 0x20, RZ ;  /* 0x000000201e027810 */ /* 0x000fe20007ffe0ff */
[----:B------:R-:W-:-:S03]  /*25ad0*/  IMAD.MOV.U32 R3, RZ, RZ, 0x0 ;  /* 0x00000000ff037424 */ /* 0x000fc600078e00ff */
[----:B------:R-:W-:Y:S01]  /*25ae0*/  ISETP.GE.AND P0, PT, R2, R43, PT ;  /* 0x0000002b0200720c */ /* 0x000fe20003f06270 */
[----:B------:R-:W-:-:S12]  /*25af0*/  IMAD.MOV.U32 R2, RZ, RZ, R140 ;  /* 0x000000ffff027224 */ /* 0x000fd800078e008c */
[----:B------:R-:W-:Y:S05]  /*25b00*/  @P0 RET.REL.NODEC R2 `(_ZN7cutlass13device_kernelIN5flash19enable_sm80_to_sm89INS1_16FlashAttnFwdSm80INS1_25CollectiveMainloopFwdSm80ILi4ELi1ELb0EN4cute5tupleIJNS5_1CILi128EEENS7_ILi64EEES8_EEELi128ENS_10bfloat16_tEfNS_4arch4Sm80ELb1ELb0ELb1ELb1ELb1ELb1ELb1ELb0EEENS1_21CollectiveEpilogueFwdINS6_IJS8_S8_S9_EEENS6_IJNS7_ILi1EEESH_SH_EEESB_SD_Li128ELb1ELb1ELb0ELb0EEENS1_19SingleTileSchedulerILb1ELb0ELb1ELi128EEEEEEEEEvNT_6ParamsE) ;  /* 0xfffda4f002000950 */ /* 0x000fea0003c3ffff */
        /* <DEDUP_REMOVED lines=43> */
[----:B------:R-:W-:Y:S01]  /*25dc0*/  F2FP.BF16.PACK_AB R12, R12, R11 ;  /* 0x0000000b0c0c723e */ /* 0x000fe200000010ff */
[----:B------:R-:W-:-:S03]  /*25dd0*/  IMAD.MOV.U32 R2, RZ, RZ, R140 ;  /* 0x000000ffff027224 */ /* 0x000fc600078e008c */
[----:B------:R-:W-:Y:S02]  /*25de0*/  F2FP.BF16.PACK_AB R13, R13, R3 ;  /* 0x000000030d0d723e */ /* 0x000fe400000010ff */
[----:B------:R-:W-:-:S03]  /*25df0*/  MOV R3, 0x0 ;  /* 0x0000000000037802 */ /* 0x000fc60000000f00 */
[----:B------:R1:W-:Y:S01]  /*25e00*/  ST.E.128 [R22.64+0x7800], R12 ;  /* 0x0078000c16007985 */ /* 0x0003e2000c101d04 */
[----:B------:R-:W-:Y:S05]  /*25e10*/  RET.REL.NODEC R2 `(_ZN7cutlass13device_kernelIN5flash19enable_sm80_to_sm89INS1_16FlashAttnFwdSm80INS1_25CollectiveMainloopFwdSm80ILi4ELi1ELb0EN4cute5tupleIJNS5_1CILi128EEENS7_ILi64EEES8_EEELi128ENS_10bfloat16_tEfNS_4arch4Sm80ELb1ELb0ELb1ELb1ELb1ELb1ELb1ELb0EEENS1_21CollectiveEpilogueFwdINS6_IJS8_S8_S9_EEENS6_IJNS7_ILi1EEESH_SH_EEESB_SD_Li128ELb1ELb1ELb0ELb0EEENS1_19SingleTileSchedulerILb1ELb0ELb1ELi128EEEEEEEEEvNT_6ParamsE) ;  /* 0xfffda1e002007950 */ /* 0x000fea0003c3ffff */
.L_x_2037:
        /* <DEDUP_REMOVED lines=8> */
.L_x_2101:
[----:B------:R-:W-:Y:S05]  /*25ea0*/  BSYNC B0 ;  /* 0x0000000000007941 */ /* 0x000fea0003800000 */
.L_x_2100:
[----:B------:R-:W-:Y:S01]  /*25eb0*/  MOV R10, R26 ;  /* 0x0000001a000a7202 */ /* 0x000fe20000000f00 */
[----:B------:R-:W-:Y:S01]  /*25ec0*/  IMAD.MOV.U32 R16, RZ, RZ, R20 ;  /* 0x000000ffff107224 */ /* 0x000fe200078e0014 */
[----:B------:R-:W-:Y:S01]  /*25ed0*/  MOV R11, R19 ;  /* 0x00000013000b7202 */ /* 0x000fe20000000f00 */
[-C--:B------:R-:W-:Y:S01]  /*25ee0*/  IMAD R15, R15, R2.reuse, RZ ;  /* 0x000000020f0f7224 */ /* 0x080fe200078e02ff */
[----:B------:R-:W-:Y:S01]  /*25ef0*/  SHF.R.S32.HI R18, RZ, 0x1f, R2 ;  /* 0x0000001fff127819 */ /* 0x000fe20000011402 */
[-C--:B------:R-:W-:Y:S02]  /*25f00*/  IMAD R13, R13, R2.reuse, RZ ;  /* 0x000000020d0d7224 */ /* 0x080fe400078e02ff */
[----:B------:R-:W-:-:S04]  /*25f10*/  IMAD.WIDE.U32 R10, R14, R2, R10 ;  /* 0x000000020e0a7225 */ /* 0x000fc800078e000a */
[----:B------:R-:W-:Y:S01]  /*25f20*/  IMAD.WIDE.U32 R2, R12, R2, R16 ;  /* 0x000000020c027225 */ /* 0x000fe200078e0010 */
[----:B------:R-:W-:-:S03]  /*25f30*/  LEA R16, P1, R10, R24, 0x1 ;  /* 0x000000180a107211 */ /* 0x000fc600078208ff */
[----:B------:R-:W-:Y:S01]  /*25f40*/  IMAD R14, R14, R18, R15 ;  /* 0x000000120e0e7224 */ /* 0x000fe200078e020f */
[----:B------:R-:W-:Y:S01]  /*25f50*/  LEA R17, P0, R2, R22, 0x1 ;  /* 0x0000001602117211 */ /* 0x000fe200078008ff */
[----:B------:R-:W-:-:S03]  /*25f60*/  IMAD R12, R12, R18, R13 ;  /* 0x000000120c0c7224 */ /* 0x000fc600078e020d */
[----:B------:R-:W-:Y:S01]  /*25f70*/  IADD3 R11, R11, R14, RZ ;  /* 0x0000000e0b0b7210 */ /* 0x000fe20007ffe0ff */
[----:B------:R-:W-:-:S03]  /*25f80*/  IMAD.IADD R3, R3, 0x1, R12 ;  /* 0x0000000103037824 */ /* 0x000fc600078e020c */
[----:B------:R-:W-:Y:S02]  /*25f90*/  LEA.HI.X R15, R10, R25, R11, 0x1, P1 ;  /* 0x000000190a0f7211 */ /* 0x000fe400008f0c0b */
[----:B------:R-:W-:Y:S01]  /*25fa0*/  LEA.HI.X R14, R2, R23, R3, 0x1, P0 ;  /* 0x00000017020e7211 */ /* 0x000fe200000f0c03 */
[----:B------:R-:W-:Y:S05]  /*25fb0*/  BRA.DIV ~URZ, `(.L_x_2102) ;  /* 0x00005c827f007947 */ /* 0x000fea000b800000 */
[----:B------:R1:W2:Y:S02]  /*25fc0*/  SHFL.IDX PT, R11, R15, RZ, 0x181f ;  /* 0x00181fff0f0b7589 */ /* 0x0002a400000e0000 */
.L_x_2152:
[----:B------:R-:W-:Y:S05]  /*25fd0*/  BRA.DIV ~URZ, `(.L_x_2103) ;  /* 0x00005cd27f007947 */ /* 0x000fea000b800000 */
[----:B------:R3:W4:Y:S04]  /*25fe0*/  SHFL.IDX PT, R10, R16, RZ, 0x181f ;  /* 0x00181fff100a7589 */ /* 0x00072800000e0000 */
[----:B------:R3:W1:Y:S04]  /*25ff0*/  SHFL.IDX PT, R13, R14, RZ, 0x181f ;  /* 0x00181fff0e0d7589 */ /* 0x00066800000e0000 */
[----:B------:R3:W2:Y:S02]  /*26000*/  SHFL.IDX PT, R12, R17, RZ, 0x181f ;  /* 0x00181fff110c7589 */ /* 0x0006a400000e0000 */
.L_x_2153:
        /* <DEDUP_REMOVED lines=9> */
[--C-:B--2---:R-:W-:Y:S01]  /*260a0*/  @!P0 IMAD.X R11, R11, 0x1, R3.reuse, P1 ;  /* 0x000000010b0b8824 */ /* 0x104fe200008e0603 */
[----:B------:R-:W-:Y:S01]  /*260b0*/  @!P0 IADD3 R2, P1, R12, R2, RZ ;  /* 0x000000020c028210 */ /* 0x000fe20007f3e0ff */
[----:B------:R-:W-:Y:S01]  /*260c0*/  CS2R R26, SRZ ;  /* 0x00000000001a7805 */ /* 0x000fe2000001ff00 */
[----:B------:R-:W-:Y:S02]  /*260d0*/  CS2R R24, SRZ ;  /* 0x0000000000187805 */ /* 0x000fe4000001ff00 */
[----:B------:R-:W2:Y:S01]  /*260e0*/  @!P0 LD.E.128 R20, [R10.64] ;  /* 0x000000040a148980 */ /* 0x000ea2000c101d00 */
[----:B-1----:R-:W-:-:S05]  /*260f0*/  @!P0 IMAD.X R3, R13, 0x1, R3, P1 ;  /* 0x000000010d038824 */ /* 0x002fca00008e0603 */
[----:B------:R1:W4:Y:S01]  /*26100*/  @!P0 LD.E.128 R24, [R2.64] ;  /* 0x0000000402188980 */ /* 0x000322000c101d00 */
[----:B------:R-:W-:Y:S01]  /*26110*/  CS2R R50, SRZ ;  /* 0x0000000000327805 */ /* 0x000fe2000001ff00 */
[----:B--2---:R-:W-:Y:S02]  /*26120*/  IMAD.MOV.U32 R11, RZ, RZ, R22 ;  /* 0x000000ffff0b7224 */ /* 0x004fe400078e0016 */
[----:B------:R-:W-:Y:S02]  /*26130*/  IMAD.MOV.U32 R10, RZ, RZ, R23 ;  /* 0x000000ffff0a7224 */ /* 0x000fe400078e0017 */
[----:B-1----:R-:W-:Y:S02]  /*26140*/  IMAD.MOV.U32 R3, RZ, RZ, R20 ;  /* 0x000000ffff037224 */ /* 0x002fe400078e0014 */
[----:B------:R-:W-:Y:S01]  /*26150*/  IMAD.MOV.U32 R2, RZ, RZ, R21 ;  /* 0x000000ffff027224 */ /* 0x000fe200078e0015 */
[----:B------:R-:W-:Y:S01]  /*26160*/  PRMT R35, R10, 0x5410, R11 ;  /* 0x000054100a237816 */ /* 0x000fe2000000000b */
[----:B----4-:R-:W-:Y:S01]  /*26170*/  IMAD.MOV.U32 R11, RZ, RZ, R26 ;  /* 0x000000ffff0b7224 */ /* 0x010fe200078e001a */
[----:B------:R-:W-:Y:S01]  /*26180*/  PRMT R29, R29, 0x5410, R3 ;  /* 0x000054101d1d7816 */ /* 0x000fe20000000003 */
[----:B------:R-:W-:Y:S01]  /*26190*/  IMAD.MOV.U32 R10, RZ, RZ, R27 ;  /* 0x000000ffff0a7224 */ /* 0x000fe200078e001b */
[----:B------:R-:W-:Y:S01]  /*261a0*/  PRMT R28, R28, 0x5410, R2 ;  /* 0x000054101c1c7816 */ /* 0x000fe20000000002 */
[----:B------:R-:W-:-:S02]  /*261b0*/  IMAD.MOV.U32 R3, RZ, RZ, R24 ;  /* 0x000000ffff037224 */ /* 0x000fc400078e0018 */
[----:B------:R-:W-:Y:S01]  /*261c0*/  IMAD.MOV.U32 R2, RZ, RZ, R25 ;  /* 0x000000ffff027224 */ /* 0x000fe200078e0019 */
[----:B------:R-:W-:Y:S02]  /*261d0*/  PRMT R30, R10, 0x5410, R11 ;  /* 0x000054100a1e7816 */ /* 0x000fe4000000000b */
[----:B------:R-:W-:Y:S02]  /*261e0*/  PRMT R29, R3, 0x7610, R29 ;  /* 0x00007610031d7816 */ /* 0x000fe4000000001d */
[----:B------:R-:W-:Y:S01]  /*261f0*/  PRMT R28, R2, 0x7610, R28 ;  /* 0x00007610021c7816 */ /* 0x000fe2000000001c */
[----:B------:R-:W-:Y:S05]  /*26200*/  BRA.DIV ~URZ, `(.L_x_2104) ;  /* 0x00005bd27f007947 */ /* 0x000fea000b800000 */
[----:B------:R1:W2:Y:S04]  /*26210*/  SHFL.IDX PT, R11, R15, 0x1, 0x181f ;  /* 0x00381f000f0b7f89 */ /* 0x0002a800000e0000 */
[----:B------:R1:W4:Y:S04]  /*26220*/  SHFL.IDX PT, R10, R16, 0x1, 0x181f ;  /* 0x00381f00100a7f89 */ /* 0x00032800000e0000 */
[----:B------:R1:W3:Y:S04]  /*26230*/  SHFL.IDX PT, R12, R14, 0x1, 0x181f ;  /* 0x00381f000e0c7f89 */ /* 0x0002e800000e0000 */
[----:B------:R1:W1:Y:S02]  /*26240*/  SHFL.IDX PT, R2, R17, 0x1, 0x181f ;  /* 0x00381f0011027f89 */ /* 0x00026400000e0000 */
.L_x_2154:
        /* <DEDUP_REMOVED lines=20> */
.L_x_2106:
[----:B------:R-:W-:Y:S05]  /*26390*/  BSYNC B0 ;  /* 0x0000000000007941 */ /* 0x000fea0003800000 */
.L_x_2105:
[----:B-12--5:R-:W-:Y:S01]  /*263a0*/  IMAD.MOV.U32 R11, RZ, RZ, R50 ;  /* 0x000000ffff0b7224 */ /* 0x026fe200078e0032 */
        /* <DEDUP_REMOVED lines=13> */
.L_x_2155:
[----:B------:R-:W-:Y:S05]  /*26480*/  BRA.DIV ~URZ, `(.L_x_2108) ;  /* 0x00005bb27f007947 */ /* 0x000fea000b800000 */
[----:B------:R4:W1:Y:S04]  /*26490*/  SHFL.IDX PT, R10, R16, 0x2, 0x181f ;  /* 0x00581f00100a7f89 */ /* 0x00086800000e0000 */
[----:B------:R4:W3:Y:S04]  /*264a0*/  SHFL.IDX PT, R13, R14, 0x2, 0x181f ;  /* 0x00581f000e0d7f89 */ /* 0x0008e800000e0000 */
[----:B---3--:R4:W3:Y:S02]  /*264b0*/  SHFL.IDX PT, R12, R17, 0x2, 0x181f ;  /* 0x00581f00110c7f89 */ /* 0x0088e400000e0000 */
.L_x_2156:
        /* <DEDUP_REMOVED lines=8> */
[--C-:B--2---:R-:W-:Y:S01]  /*26540*/  @!P0 IMAD.X R11, R11, 0x1, R3.reuse, P1 ;  /* 0x000000010b0b8824 */ /* 0x104fe200008e0603 */
[----:B---3--:R-:W-:Y:S01]  /*26550*/  @!P0 IADD3 R2, P1, R12, R2, RZ ;  /* 0x000000020c028210 */ /* 0x008fe20007f3e0ff */
[----:B------:R-:W-:Y:S01]  /*26560*/  CS2R R58, SRZ ;  /* 0x00000000003a7805 */ /* 0x000fe2000001ff00 */
[----:B------:R-:W-:Y:S02]  /*26570*/  CS2R R56, SRZ ;  /* 0x0000000000387805 */ /* 0x000fe4000001ff00 */
[----:B------:R-:W2:Y:S01]  /*26580*/  @!P0 LD.E.128 R60, [R10.64] ;  /* 0x000000040a3c8980 */ /* 0x000ea2000c101d00 */
[----:B------:R-:W-:-:S05]  /*26590*/  @!P0 IMAD.X R3, R13, 0x1, R3, P1 ;  /* 0x000000010d038824 */ /* 0x000fca00008e0603 */
[----:B------:R1:W3:Y:S01]  /*265a0*/  @!P0 LD.E.128 R56, [R2.64] ;  /* 0x0000000402388980 */ /* 0x0002e2000c101d00 */
[----:B------:R-:W-:Y:S01]  /*265b0*/  CS2R R74, SRZ ;  /* 0x00000000004a7805 */ /* 0x000fe2000001ff00 */
[----:B--2---:R-:W-:Y:S01]  /*265c0*/  IMAD.MOV.U32 R11, RZ, RZ, R62 ;  /* 0x000000ffff0b7224 */ /* 0x004fe200078e003e */
[----:B-1----:R-:W-:Y:S01]  /*265d0*/  MOV R3, R60 ;  /* 0x0000003c00037202 */ /* 0x002fe20000000f00 */
[----:B------:R-:W-:Y:S02]  /*265e0*/  IMAD.MOV.U32 R10, RZ, RZ, R63 ;  /* 0x000000ffff0a7224 */ /* 0x000fe400078e003f */
[----:B------:R-:W-:-:S03]  /*265f0*/  IMAD.MOV.U32 R2, RZ, RZ, R61 ;  /* 0x000000ffff027224 */ /* 0x000fc600078e003d */
[----:B------:R-:W-:Y:S01]  /*26600*/  PRMT R114, R10, 0x5410, R11 ;  /* 0x000054100a727816 */ /* 0x000fe2000000000b */
[----:B---3--:R-:W-:Y:S01]  /*26610*/  IMAD.MOV.U32 R11, RZ, RZ, R58 ;  /* 0x000000ffff0b7224 */ /* 0x008fe200078e003a */
        /* <DEDUP_REMOVED lines=11> */
.L_x_2157:
        /* <DEDUP_REMOVED lines=20> */
.L_x_2111:
[----:B------:R-:W-:Y:S05]  /*26810*/  BSYNC B0 ;  /* 0x0000000000007941 */ /* 0x000fea0003800000 */
.L_x_2110:
        /* <DEDUP_REMOVED lines=14> */
.L_x_2158:
[----:B------:R-:W-:Y:S05]  /*26900*/  BRA.DIV ~URZ, `(.L_x_2113) ;  /* 0x00005af27f007947 */ /* 0x000fea000b800000 */
[----:B------:R3:W1:Y:S04]  /*26910*/  SHFL.IDX PT, R10, R16, 0x4, 0x181f ;  /* 0x00981f00100a7f89 */ /* 0x00066800000e0000 */
[----:B------:R3:W4:Y:S04]  /*26920*/  SHFL.IDX PT, R13, R14, 0x4, 0x181f ;  /* 0x00981f000e0d7f89 */ /* 0x00072800000e0000 */
[----:B----4-:R3:W4:Y:S02]  /*26930*/  SHFL.IDX PT, R12, R17, 0x4, 0x181f ;  /* 0x00981f00110c7f89 */ /* 0x01072400000e0000 */
.L_x_2159:
        /* <DEDUP_REMOVED lines=9> */
[----:B----4-:R-:W-:Y:S01]  /*269d0*/  @!P0 IADD3 R2, P1, R12, R2, RZ ;  /* 0x000000020c028210 */ /* 0x010fe20007f3e0ff */
[----:B------:R-:W-:Y:S01]  /*269e0*/  CS2R R78, SRZ ;  /* 0x00000000004e7805 */ /* 0x000fe2000001ff00 */
[----:B------:R-:W-:Y:S02]  /*269f0*/  CS2R R76, SRZ ;  /* 0x00000000004c7805 */ /* 0x000fe4000001ff00 */
[----:B------:R-:W2:Y:S01]  /*26a00*/  @!P0 LD.E.128 R84, [R10.64] ;  /* 0x000000040a548980 */ /* 0x000ea2000c101d00 */
[----:B------:R-:W-:-:S05]  /*26a10*/  @!P0 IMAD.X R3, R13, 0x1, R3, P1 ;  /* 0x000000010d038824 */ /* 0x000fca00008e0603 */
[----:B------:R1:W4:Y:S01]  /*26a20*/  @!P0 LD.E.128 R76, [R2.64] ;  /* 0x00000004024c8980 */ /* 0x000322000c101d00 */
[----:B------:R-:W-:Y:S01]  /*26a30*/  CS2R R90, SRZ ;  /* 0x00000000005a7805 */ /* 0x000fe2000001ff00 */
[----:B--2---:R-:W-:Y:S01]  /*26a40*/  IMAD.MOV.U32 R11, RZ, RZ, R86 ;  /* 0x000000ffff0b7224 */ /* 0x004fe200078e0056 */
[----:B-1----:R-:W-:Y:S01]  /*26a50*/  MOV R3, R84 ;  /* 0x0000005400037202 */ /* 0x002fe20000000f00 */
[----:B------:R-:W-:Y:S02]  /*26a60*/  IMAD.MOV.U32 R10, RZ, RZ, R87 ;  /* 0x000000ffff0a7224 */ /* 0x000fe400078e0057 */
[----:B------:R-:W-:-:S03]  /*26a70*/  IMAD.MOV.U32 R2, RZ, RZ, R85 ;  /* 0x000000ffff027224 */ /* 0x000fc600078e0055 */
[----:B------:R-:W-:Y:S01]  /*26a80*/  PRMT R122, R10, 0x5410, R11 ;  /* 0x000054100a7a7816 */ /* 0x000fe2000000000b */
[----:B----4-:R-:W-:Y:S01]  /*26a90*/  IMAD.MOV.U32 R11, RZ, RZ, R78 ;  /* 0x000000ffff0b7224 */ /* 0x010fe200078e004e */
        /* <DEDUP_REMOVED lines=11> */
.L_x_2160:
        /* <DEDUP_REMOVED lines=20> */
.L_x_2116:
[----:B------:R-:W-:Y:S05]  /*26c90*/  BSYNC B0 ;  /* 0x0000000000007941 */ /* 0x000fea0003800000 */
.L_x_2115:
        /* <DEDUP_REMOVED lines=14> */
.L_x_2161:
[----:B------:R-:W-:Y:S05]  /*26d80*/  BRA.DIV ~URZ, `(.L_x_2118) ;  /* 0x00005a327f007947 */ /* 0x000fea000b800000 */
[----:B------:R4:W1:Y:S04]  /*26d90*/  SHFL.IDX PT, R10, R16, 0x6, 0x181f ;  /* 0x00d81f00100a7f89 */ /* 0x00086800000e0000 */
[----:B---3--:R4:W3:Y:S04]  /*26da0*/  SHFL.IDX PT, R12, R14, 0x6, 0x181f ;  /* 0x00d81f000e0c7f89 */ /* 0x0088e800000e0000 */
[----:B------:R4:W2:Y:S02]  /*26db0*/  SHFL.IDX PT, R2, R17, 0x6, 0x181f ;  /* 0x00d81f0011027f89 */ /* 0x0008a400000e0000 */
.L_x_2162:
        /* <DEDUP_REMOVED lines=15> */
[----:B--2---:R-:W-:-:S03]  /*26eb0*/  IADD3 R2, P0, R2, R13, RZ ;  /* 0x0000000d02027210 */ /* 0x004fc60007f1e0ff */
[--C-:B------:R-:W-:Y:S02]  /*26ec0*/  IMAD.X R11, R11, 0x1, R3.reuse, P1 ;  /* 0x000000010b0b7824 */ /* 0x100fe400008e0603 */
[----:B---3--:R-:W-:-:S03]  /*26ed0*/  IMAD.X R3, R12, 0x1, R3, P0 ;  /* 0x000000010c037824 */ /* 0x008fc600000e0603 */
[----:B------:R1:W5:Y:S04]  /*26ee0*/  LD.E.128 R92, [R10.64] ;  /* 0x000000040a5c7980 */ /* 0x000368000c101d00 */
[----:B------:R1:W5:Y:S02]  /*26ef0*/  LD.E.128 R96, [R2.64] ;  /* 0x0000000402607980 */ /* 0x000364000c101d00 */
.L_x_2120:
[----:B------:R-:W-:Y:S05]  /*26f00*/  BSYNC B0 ;  /* 0x0000000000007941 */ /* 0x000fea0003800000 */
.L_x_2119:
        /* <DEDUP_REMOVED lines=18> */
.L_x_2163:
        /* <DEDUP_REMOVED lines=9> */
[----:B-1--4-:R-:W-:Y:S01]  /*270c0*/  SHF.R.S32.HI R14, RZ, 0x1f, R69 ;  /* 0x0000001fff0e7819 */ /* 0x012fe20000011445 */
[----:B------:R-:W-:-:S03]  /*270d0*/  CS2R R102, SRZ ;  /* 0x0000000000667805 */ /* 0x000fc6000001ff00 */
[-C--:B---3--:R-:W-:Y:S02]  /*270e0*/  IADD3 R12, P1, R2, R3.reuse, RZ ;  /* 0x00000003020c7210 */ /* 0x088fe40007f3e0ff */
[----:B------:R-:W-:Y:S02]  /*270f0*/  IADD3 R2, P2, R10, R3, RZ ;  /* 0x000000030a027210 */ /* 0x000fe40007f5e0ff */
[----:B------:R-:W-:-:S05]  /*27100*/  SHF.L.U64.HI R10, R69, 0x1, R14 ;  /* 0x00000001450a7819 */ /* 0x000fca000001020e */
[--C-:B--2---:R-:W-:Y:S02]  /*27110*/  IMAD.X R3, R11, 0x1, R10.reuse, P2 ;  /* 0x000000010b037824 */ /* 0x104fe400010e060a */
[----:B------:R-:W-:Y:S01]  /*27120*/  IMAD.X R13, R13, 0x1, R10, P1 ;  /* 0x000000010d0d7824 */ /* 0x000fe200008e060a */
[----:B------:R-:W-:Y:S05]  /*27130*/  @P0 BRA `(.L_x_2123) ;  /* 0x0000002000000947 */ /* 0x000fea0003800000 */
[----:B------:R1:W5:Y:S04]  /*27140*/  LD.E.128 R100, [R2.64] ;  /* 0x0000000402647980 */ /* 0x000368000c101d00 */
[----:B------:R1:W5:Y:S02]  /*27150*/  LD.E.128 R104, [R12.64] ;  /* 0x000000040c687980 */ /* 0x000364000c101d00 */
.L_x_2123:
[----:B------:R-:W-:Y:S05]  /*27160*/  BSYNC B0 ;  /* 0x0000000000007941 */ /* 0x000fea0003800000 */
.L_x_2122:
[----:B----4-:R-:W-:Y:S01]  /*27170*/  IADD3 R10, R42, -c[0x0][0x20], RZ ;  /* 0x800008002a0a7a10 */ /* 0x010fe20007ffe0ff */
[----:B------:R-:W-:-:S04]  /*27180*/  DEPBAR.LE SB0, 0x1 ;  /* 0x000080400000791a */ /* 0x000fc80000000000 */
[----:B-1----:R1:W4:Y:S01]  /*27190*/  LDL.64 R2, [R10+0x20] ;  /* 0x000020000a027983 */ /* 0x0023220000100a00 */
[----:B------:R-:W-:Y:S03]  /*271a0*/  WARPSYNC 0xffffffff ;  /* 0xffffffff00007948 */ /* 0x000fe60003800000 */
[----:B------:R-:W-:Y:S06]  /*271b0*/  BAR.SYNC.DEFER_BLOCKING 0x0 ;  /* 0x0000000000007b1d */ /* 0x000fec0000010000 */
[----:B-12---:R-:W2:Y:S04]  /*271c0*/  LDL.64 R10, [R10+0x28] ;  /* 0x000028000a0a7983 */ /* 0x006ea80000100a00 */
[----:B---34-:R1:W3:Y:S01]  /*271d0*/  LD.E R12, [R2.64] ;  /* 0x00000004020c7980 */ /* 0x0182e2000c101900 */
[----:B------:R-:W-:-:S03]  /*271e0*/  ISETP.GE.AND P0, PT, R69, R43, PT ;  /* 0x0000002b4500720c */ /* 0x000fc60003f06270 */
[----:B--2---:R2:W5:Y:S01]  /*271f0*/  LD.E.64 R52, [R10.64] ;  /* 0x000000040a347980 */ /* 0x004562000c101b00 */
[----:B------:R-:W-:Y:S01]  /*27200*/  BSSY B0, `(.L_x_2124) ;  /* 0x0000081000007945 */ /* 0x000fe20003800000 */
[----:B-1---5:R-:W-:Y:S02]  /*27210*/  IMAD.MOV.U32 R2, RZ, RZ, R102 ;  /* 0x000000ffff027224 */ /* 0x022fe400078e0066 */
[----:B------:R-:W-:Y:S02]  /*27220*/  IMAD.MOV.U32 R3, RZ, RZ, R100 ;  /* 0x000000ffff037224 */ /* 0x000fe400078e0064 */
[----:B--2---:R-:W-:-:S05]  /*27230*/  IMAD.MOV.U32 R10, RZ, RZ, R103 ;  /* 0x000000ffff0a7224 */ /* 0x004fca00078e0067 */
[----:B------:R-:W-:Y:S01]  /*27240*/  PRMT R136, R10, 0x5410, R2 ;  /* 0x000054100a887816 */ /* 0x000fe20000000002 */
[----:B------:R-:W-:Y:S02]  /*27250*/  IMAD.MOV.U32 R2, RZ, RZ, R101 ;  /* 0x000000ffff027224 */ /* 0x000fe400078e0065 */
[----:B------:R-:W-:-:S03]  /*27260*/  IMAD.MOV.U32 R10, RZ, RZ, R107 ;  /* 0x000000ffff0a7224 */ /* 0x000fc600078e006b */
[----:B------:R-:W-:Y:S01]  /*27270*/  PRMT R134, R2, 0x5410, R3 ;  /* 0x0000541002867816 */ /* 0x000fe20000000003 */
[----:B------:R-:W-:Y:S01]  /*27280*/  IMAD.MOV.U32 R3, RZ, RZ, R104 ;  /* 0x000000ffff037224 */ /* 0x000fe200078e0068 */
[----:B------:R-:W-:-:S04]  /*27290*/  MOV R2, R105 ;  /* 0x0000006900027202 */ /* 0x000fc80000000f00 */
[----:B------:R-:W-:Y:S01]  /*272a0*/  PRMT R133, R2, 0x5410, R3 ;  /* 0x0000541002857816 */ /* 0x000fe20000000003 */
[----:B---3--:R-:W-:-:S05]  /*272b0*/  IMAD R11, R12, -0x80, R18 ;  /* 0xffffff800c0b7824 */ /* 0x008fca00078e0212 */
        /* <DEDUP_REMOVED lines=22> */
[----:B------:R-:W-:-:S03]  /*27420*/  IMAD.WIDE.U32 R38, R12, 0x2, R52 ;  /* 0x000000020c267825 */ /* 0x000fc600078e0034 */
[----:B------:R-:W-:Y:S02]  /*27430*/  IADD3 R2, R3, R2, R10 ;  /* 0x0000000203027210 */ /* 0x000fe40007ffe00a */
[----:B------:R-:W2:Y:S03]  /*27440*/  LD.E.128 R16, [R38.64] ;  /* 0x0000000426107980 */ /* 0x000ea6000c101d00 */
[----:B------:R-:W-:-:S05]  /*27450*/  IMAD.WIDE.U32 R36, R2, 0x2, R52 ;  /* 0x0000000202247825 */ /* 0x000fca00078e0034 */
[----:B------:R-:W3:Y:S01]  /*27460*/  LD.E.128 R12, [R36.64] ;  /* 0x00000004240c7980 */ /* 0x000ee2000c101d00 */
[----:B------:R-:W-:Y:S02]  /*27470*/  SHF.R.U64 R2, R20, 0x10, R21 ;  /* 0x0000001014027819 */ /* 0x000fe40000001215 */
[----:B------:R-:W-:Y:S02]  /*27480*/  SHF.R.U64 R20, R24, 0x10, R25 ;  /* 0x0000001018147819 */ /* 0x000fe40000001219 */
[--C-:B------:R-:W-:Y:S02]  /*27490*/  SHF.R.U64 R10, R22, 0x10, R23.reuse ;  /* 0x00000010160a7819 */ /* 0x100fe40000001217 */
[----:B------:R-:W-:Y:S02]  /*274a0*/  SHF.R.U32.HI R11, RZ, 0x10, R23 ;  /* 0x00000010ff0b7819 */ /* 0x000fe40000011617 */
[----:B------:R-:W-:Y:S02]  /*274b0*/  SHF.R.U32.HI R3, RZ, 0x10, R21 ;  /* 0x00000010ff037819 */ /* 0x000fe40000011615 */
[----:B------:R-:W-:-:S02]  /*274c0*/  SHF.R.U32.HI R23, RZ, 0x10, R25 ;  /* 0x00000010ff177819 */ /* 0x000fc40000011619 */
[--C-:B------:R-:W-:Y:S02]  /*274d0*/  SHF.R.U64 R21, R26, 0x10, R27.reuse ;  /* 0x000000101a157819 */ /* 0x100fe4000000121b */
[----:B------:R-:W-:Y:S02]  /*274e0*/  SHF.R.U32.HI R22, RZ, 0x10, R27 ;  /* 0x00000010ff167819 */ /* 0x000fe4000001161b */
[C---:B------:R-:W-:Y:S02]  /*274f0*/  PRMT R34, R29.reuse, 0x5432, R2 ;  /* 0x000054321d227816 */ /* 0x040fe40000000002 */
[----:B------:R-:W-:Y:S02]  /*27500*/  PRMT R29, R29, 0x5410, R20 ;  /* 0x000054101d1d7816 */ /* 0x000fe40000000014 */
[C---:B------:R-:W-:Y:S02]  /*27510*/  PRMT R32, R28.reuse, 0x5432, R3 ;  /* 0x000054321c207816 */ /* 0x040fe40000000003 */
[----:B------:R-:W-:Y:S01]  /*27520*/  PRMT R23, R28, 0x5410, R23 ;  /* 0x000054101c177816 */ /* 0x000fe20000000017 */
[----:B------:R-:W-:Y:S01]  /*27530*/  IMAD.U32 R41, R29, 0x10000, RZ ;  /* 0x000100001d297824 */ /* 0x000fe200078e00ff */
[----:B------:R-:W-:-:S02]  /*27540*/  PRMT R28, R30, 0x5432, R21 ;  /* 0x000054321e1c7816 */ /* 0x000fc40000000015 */
[----:B------:R-:W-:Y:S02]  /*27550*/  PRMT R27, R30, 0x5410, R22 ;  /* 0x000054101e1b7816 */ /* 0x000fe40000000016 */
[C---:B------:R-:W-:Y:S02]  /*27560*/  PRMT R33, R35.reuse, 0x5432, R10 ;  /* 0x0000543223217816 */ /* 0x040fe4000000000a */
[----:B------:R-:W-:Y:S01]  /*27570*/  PRMT R31, R35, 0x5410, R11 ;  /* 0x00005410231f7816 */ /* 0x000fe2000000000b */
[C---:B------:R-:W-:Y:S01]  /*27580*/  IMAD.U32 R35, R34.reuse, 0x10000, RZ ;  /* 0x0001000022237824 */ /* 0x040fe200078e00ff */
[----:B------:R-:W-:Y:S02]  /*27590*/  LOP3.LUT R42, R29, 0xffff0000, RZ, 0xc0, !PT ;  /* 0xffff00001d2a7812 */ /* 0x000fe400078ec0ff */
        /* <DEDUP_REMOVED lines=17> */
[----:B------:R-:W-:Y:S01]  /*276b0*/  IMAD.U32 R11, R14, 0x10000, RZ ;  /* 0x000100000e0b7824 */ /* 0x000fe200078e00ff */
[----:B------:R-:W-:Y:S01]  /*276c0*/  LOP3.LUT R2, R15, 0xffff0000, RZ, 0xc0, !PT ;  /* 0xffff00000f027812 */ /* 0x000fe200078ec0ff */
[----:B------:R-:W-:-:S02]  /*276d0*/  FMUL.FTZ R14, R18, R35 ;  /* 0x00000023120e7220 */ /* 0x000fc40000410000 */
[----:B------:R-:W-:Y:S02]  /*276e0*/  FFMA.FTZ R55, R26, R35, -R13 ;  /* 0x000000231a377223 */ /* 0x000fe4000001080d */
[----:B------:R-:W-:Y:S02]  /*276f0*/  FMUL.FTZ R13, R17, R42 ;  /* 0x0000002a110d7220 */ /* 0x000fe40000410000 */
[----:B------:R-:W-:Y:S02]  /*27700*/  IMAD.U32 R18, R32, 0x10000, RZ ;  /* 0x0001000020127824 */ /* 0x000fe400078e00ff */
[----:B------:R-:W-:Y:S02]  /*27710*/  IMAD.U32 R3, R15, 0x10000, RZ ;  /* 0x000100000f037824 */ /* 0x000fe400078e00ff */
[----:B------:R-:W-:Y:S02]  /*27720*/  FFMA.FTZ R54, R26, R41, R14 ;  /* 0x000000291a367223 */ /* 0x000fe4000001000e */
[----:B------:R-:W-:-:S02]  /*27730*/  FMUL.FTZ R15, R17, R29 ;  /* 0x0000001d110f7220 */ /* 0x000fc40000410000 */
[C---:B------:R-:W-:Y:S02]  /*27740*/  FFMA.FTZ R41, R25.reuse, R29, -R13 ;  /* 0x0000001d19297223 */ /* 0x040fe4000001080d */
[----:B------:R-:W-:Y:S02]  /*27750*/  FMUL.FTZ R13, R16, R18 ;  /* 0x00000012100d7220 */ /* 0x000fe40000410000 */
[----:B------:R-:W-:Y:S01]  /*27760*/  FFMA.FTZ R35, R25, R42, R15 ;  /* 0x0000002a19237223 */ /* 0x000fe2000001000f */
[----:B------:R-:W-:Y:S01]  /*27770*/  LOP3.LUT R15, R32, 0xffff0000, RZ, 0xc0, !PT ;  /* 0xffff0000200f7812 */ /* 0x000fe200078ec0ff */
[-C--:B------:R-:W-:Y:S02]  /*27780*/  FMUL.FTZ R14, R16, R34.reuse ;  /* 0x00000022100e7220 */ /* 0x080fe40000410000 */
[----:B------:R-:W-:Y:S02]  /*27790*/  FFMA.FTZ R25, R24, R34, R13 ;  /* 0x0000002218197223 */ /* 0x000fe4000001000d */
[----:B------:R-:W-:-:S02]  /*277a0*/  FMUL.FTZ R13, R12, R23 ;  /* 0x000000170c0d7220 */ /* 0x000fc40000410000 */
[----:B------:R-:W-:Y:S02]  /*277b0*/  IMAD.U32 R17, R33, 0x10000, RZ ;  /* 0x0001000021117824 */ /* 0x000fe400078e00ff */
[----:B------:R-:W-:Y:S02]  /*277c0*/  IMAD.U32 R16, R28, 0x10000, RZ ;  /* 0x000100001c107824 */ /* 0x000fe400078e00ff */
[----:B------:R-:W-:Y:S02]  /*277d0*/  FFMA.FTZ R26, R24, R18, -R14 ;  /* 0x00000012181a7223 */ /* 0x000fe4000001080e */
[-C--:B------:R-:W-:Y:S02]  /*277e0*/  FMUL.FTZ R14, R12, R15.reuse ;  /* 0x0000000f0c0e7220 */ /* 0x080fe40000410000 */
[----:B------:R-:W-:Y:S02]  /*277f0*/  FFMA.FTZ R24, R21, R15, -R13 ;  /* 0x0000000f15187223 */ /* 0x000fe4000001080d */
[----:B------:R-:W-:-:S02]  /*27800*/  IMAD.U32 R29, R27, 0x10000, RZ ;  /* 0x000100001b1d7824 */ /* 0x000fc400078e00ff */
[----:B------:R-:W-:Y:S02]  /*27810*/  FMUL.FTZ R12, R11, R17 ;  /* 0x000000110b0c7220 */ /* 0x000fe40000410000 */
[----:B------:R-:W-:Y:S02]  /*27820*/  IMAD.U32 R15, R31, 0x10000, RZ ;  /* 0x000100001f0f7824 */ /* 0x000fe400078e00ff */
[-C--:B------:R-:W-:Y:S02]  /*27830*/  FMUL.FTZ R13, R11, R16.reuse ;  /* 0x000000100b0d7220 */ /* 0x080fe40000410000 */
[----:B------:R-:W-:Y:S01]  /*27840*/  FFMA.FTZ R23, R21, R23, R14 ;  /* 0x0000001715177223 */ /* 0x000fe2000001000e */
[----:B------:R-:W-:Y:S01]  /*27850*/  LOP3.LUT R14, R27, 0xffff0000, RZ, 0xc0, !PT ;  /* 0xffff00001b0e7812 */ /* 0x000fe200078ec0ff */
[----:B------:R-:W-:Y:S02]  /*27860*/  FMUL.FTZ R11, R3, R29 ;  /* 0x0000001d030b7220 */ /* 0x000fe40000410000 */
[----:B------:R-:W-:Y:S01]  /*27870*/  FFMA.FTZ R21, R20, R16, R12 ;  /* 0x0000001014157223 */ /* 0x000fe2000001000c */
[----:B------:R-:W-:Y:S01]  /*27880*/  LOP3.LUT R16, R28, 0xffff0000, RZ, 0xc0, !PT ;  /* 0xffff00001c107812 */ /* 0x000fe200078ec0ff */
[----:B------:R-:W-:Y:S01]  /*27890*/  FFMA.FTZ R18, R20, R17, -R13 ;  /* 0x0000001114127223 */ /* 0x000fe2000001080d */
[----:B------:R-:W-:Y:S01]  /*278a0*/  LOP3.LUT R13, R33, 0xffff0000, RZ, 0xc0, !PT ;  /* 0xffff0000210d7812 */ /* 0x000fe200078ec0ff */
[-C--:B------:R-:W-:Y:S01]  /*278b0*/  FMUL.FTZ R3, R3, R15.reuse ;  /* 0x0000000f03037220 */ /* 0x080fe20000410000 */
[----:B------:R-:W-:Y:S01]  /*278c0*/  LOP3.LUT R12, R31, 0xffff0000, RZ, 0xc0, !PT ;  /* 0xffff00001f0c7812 */ /* 0x000fe200078ec0ff */
[----:B------:R-:W-:Y:S01]  /*278d0*/  FFMA.FTZ R20, R22, R15, -R11 ;  /* 0x0000000f16147223 */ /* 0x000fe2000001080b */
[----:B------:R-:W-:Y:S01]  /*278e0*/  F2FP.BF16.PACK_AB R17, R24, R26 ;  /* 0x0000001a1811723e */ /* 0x000fe200000010ff */
[----:B------:R-:W-:-:S02]  /*278f0*/  FFMA.FTZ R15, R22, R29, R3 ;  /* 0x0000001d160f7223 */ /* 0x000fc40000010003 */
[----:B------:R-:W-:Y:S02]  /*27900*/  FMUL.FTZ R11, R10, R16 ;  /* 0x000000100a0b7220 */ /* 0x000fe40000410000 */
[----:B------:R-:W-:Y:S02]  /*27910*/  FMUL.FTZ R3, R2, R14 ;  /* 0x0000000e02037220 */ /* 0x000fe40000410000 */
[-C--:B------:R-:W-:Y:S02]  /*27920*/  FMUL.FTZ R10, R10, R13.reuse ;  /* 0x0000000d0a0a7220 */ /* 0x080fe40000410000 */
[-C--:B------:R-:W-:Y:S02]  /*27930*/  FMUL.FTZ R2, R2, R12.reuse ;  /* 0x0000000c02027220 */ /* 0x080fe40000410000 */
[C---:B------:R-:W-:Y:S01]  /*27940*/  FFMA.FTZ R11, R30.reuse, R13, -R11 ;  /* 0x0000000d1e0b7223 */ /* 0x040fe2000001080b */
        /* <DEDUP_REMOVED lines=9> */
[----:B------:R-:W-:Y:S01]  /*279e0*/  F2FP.BF16.PACK_AB R15, R2, R15 ;  /* 0x0000000f020f723e */ /* 0x000fe200000010ff */
[----:B------:R1:W-:Y:S04]  /*279f0*/  ST.E.128 [R38.64], R16 ;  /* 0x0000001026007985 */ /* 0x0003e8000c101d04 */
[----:B------:R1:W-:Y:S02]  /*27a00*/  ST.E.128 [R36.64], R12 ;  /* 0x0000000c24007985 */ /* 0x0003e4000c101d04 */
.L_x_2125:
[----:B------:R-:W-:Y:S05]  /*27a10*/  BSYNC B0 ;  /* 0x0000000000007941 */ /* 0x000fea0003800000 */
.L_x_2124:
[----:B------:R-:W-:Y:S01]  /*27a20*/  IADD3 R3, R68, 0x10, RZ ;  /* 0x0000001044037810 */ /* 0x000fe20007ffe0ff */
[----:B------:R-:W-:Y:S03]  /*27a30*/  BSSY B0, `(.L_x_2126) ;  /* 0x0000073000007945 */ /* 0x000fe60003800000 */
[----:B------:R-:W-:-:S13]  /*27a40*/  ISETP.GE.OR P1, PT, R3, R70, P0 ;  /* 0x000000460300720c */ /* 0x000fda0000726670 */
[----:B------:R-:W-:Y:S05]  /*27a50*/  @P1 BRA `(.L_x_2127) ;  /* 0x0000070000001947 */ /* 0x000fea0003800000 */
[----:B------:R-:W-:Y:S01]  /*27a60*/  SHF.R.S32.HI R2, RZ, 0x1f, R3 ;  /* 0x0000001fff027819 */ /* 0x000fe20000011403 */
[----:B------:R-:W-:Y:S01]  /*27a70*/  IMAD.SHL.U32 R10, R3, 0x40, RZ ;  /* 0x00000040030a7824 */ /* 0x000fe200078e00ff */
[----:B------:R-:W-:Y:S02]  /*27a80*/  LEA.HI R11, R43, R40, RZ, 0x1d ;  /* 0x000000282b0b7211 */ /* 0x000fe400078fe8ff */
[----:B------:R-:W-:Y:S02]  /*27a90*/  LEA.HI R3, R2, R3, RZ, 0x3 ;  /* 0x0000000302037211 */ /* 0x000fe400078f18ff */
[----:B-1----:R-:W-:Y:S02]  /*27aa0*/  SHF.R.S32.HI R12, RZ, 0x1f, R11 ;  /* 0x0000001fff0c7819 */ /* 0x002fe4000001140b */
        /* <DEDUP_REMOVED lines=21> */
[----:B------:R-:W-:Y:S01]  /*27c00*/  PRMT R34, R108, 0x5432, R2 ;  /* 0x000054326c227816 */ /* 0x000fe20000000002 */
[----:B------:R-:W-:Y:S01]  /*27c10*/  IMAD.U32 R41, R29, 0x10000, RZ ;  /* 0x000100001d297824 */ /* 0x000fe200078e00ff */
[----:B------:R-:W-:-:S02]  /*27c20*/  PRMT R28, R109, 0x5432, R21 ;  /* 0x000054326d1c7816 */ /* 0x000fc40000000015 */
[----:B------:R-:W-:Y:S01]  /*27c30*/  SHF.R.U32.HI R3, RZ, 0x10, R49 ;  /* 0x00000010ff037819 */ /* 0x000fe20000011631 */
[----:B------:R-:W-:Y:S01]  /*27c40*/  IMAD.U32 R35, R34, 0x10000, RZ ;  /* 0x0001000022237824 */ /* 0x000fe200078e00ff */
[--C-:B------:R-:W-:Y:S02]  /*27c50*/  SHF.R.U64 R10, R50, 0x10, R51.reuse ;  /* 0x00000010320a7819 */ /* 0x100fe40000001233 */
[----:B------:R-:W-:Y:S02]  /*27c60*/  SHF.R.U32.HI R11, RZ, 0x10, R51 ;  /* 0x00000010ff0b7819 */ /* 0x000fe40000011633 */
[----:B------:R-:W-:Y:S02]  /*27c70*/  SHF.R.U32.HI R23, RZ, 0x10, R45 ;  /* 0x00000010ff177819 */ /* 0x000fe4000001162d */
[----:B------:R-:W-:Y:S02]  /*27c80*/  LOP3.LUT R42, R29, 0xffff0000, RZ, 0xc0, !PT ;  /* 0xffff00001d2a7812 */ /* 0x000fe400078ec0ff */
[----:B------:R-:W-:-:S02]  /*27c90*/  PRMT R32, R108, 0x5410, R3 ;  /* 0x000054106c207816 */ /* 0x000fc40000000003 */
[C---:B------:R-:W-:Y:S02]  /*27ca0*/  PRMT R33, R110.reuse, 0x5432, R10 ;  /* 0x000054326e217816 */ /* 0x040fe4000000000a */
[----:B------:R-:W-:Y:S02]  /*27cb0*/  PRMT R31, R110, 0x5410, R11 ;  /* 0x000054106e1f7816 */ /* 0x000fe4000000000b */
[----:B------:R-:W-:Y:S02]  /*27cc0*/  LOP3.LUT R29, R34, 0xffff0000, RZ, 0xc0, !PT ;  /* 0xffff0000221d7812 */ /* 0x000fe400078ec0ff */
[----:B------:R-:W-:Y:S02]  /*27cd0*/  PRMT R23, R71, 0x5410, R23 ;  /* 0x0000541047177816 */ /* 0x000fe40000000017 */
[----:B------:R-:W-:-:S03]  /*27ce0*/  SHF.R.U32.HI R22, RZ, 0x10, R47 ;  /* 0x00000010ff167819 */ /* 0x000fc6000001162f */
[C---:B------:R-:W-:Y:S01]  /*27cf0*/  IMAD.U32 R34, R23.reuse, 0x10000, RZ ;  /* 0x0001000017227824 */ /* 0x040fe200078e00ff */
[----:B------:R-:W-:Y:S02]  /*27d00*/  LOP3.LUT R23, R23, 0xffff0000, RZ, 0xc0, !PT ;  /* 0xffff000017177812 */ /* 0x000fe400078ec0ff */
        /* <DEDUP_REMOVED lines=55> */
[----:B------:R-:W-:Y:S02]  /*28080*/  FMUL.FTZ R2, R2, R12 ;  /* 0x0000000c02027220 */ /* 0x000fe40000410000 */
        /* <DEDUP_REMOVED lines=13> */
.L_x_2127:
[----:B------:R-:W-:Y:S05]  /*28160*/  BSYNC B0 ;  /* 0x0000000000007941 */ /* 0x000fea0003800000 */
.L_x_2126:
        /* <DEDUP_REMOVED lines=116> */
.L_x_2129:
[----:B------:R-:W-:Y:S05]  /*288b0*/  BSYNC B0 ;  /* 0x0000000000007941 */ /* 0x000fea0003800000 */
.L_x_2128:
        /* <DEDUP_REMOVED lines=116> */
.L_x_2131:
[----:B------:R-:W-:Y:S05]  /*29000*/  BSYNC B0 ;  /* 0x0000000000007941 */ /* 0x000fea0003800000 */
.L_x_2130:
        /* <DEDUP_REMOVED lines=116> */
.L_x_2133:
[----:B------:R-:W-:Y:S05]  /*29750*/  BSYNC B0 ;  /* 0x0000000000007941 */ /* 0x000fea0003800000 */
.L_x_2132:
        /* <DEDUP_REMOVED lines=116> */
.L_x_2135:
[----:B------:R-:W-:Y:S05]  /*29ea0*/  BSYNC B0 ;  /* 0x0000000000007941 */ /* 0x000fea0003800000 */
.L_x_2134:
        /* <DEDUP_REMOVED lines=116> */
.L_x_2137:
[----:B------:R-:W-:Y:S05]  /*2a5f0*/  BSYNC B0 ;  /* 0x0000000000007941 */ /* 0x000fea0003800000 */
.L_x_2136:
[----:B------:R-:W-:Y:S01]  /*2a600*/  IADD3 R2, R68, 0x70, RZ ;  /* 0x0000007044027810 */ /* 0x000fe20007ffe0ff */
[----:B------:R-:W-:-:S02]  /*2a610*/  IMAD.MOV.U32 R10, RZ, RZ, R140 ;  /* 0x000000ffff0a7224 */ /* 0x000fc400078e008c */
[----:B------:R-:W-:Y:S01]  /*2a620*/  IMAD.MOV.U32 R11, RZ, RZ, 0x0 ;  /* 0x00000000ff0b7424 */ /* 0x000fe200078e00ff */
[----:B------:R-:W-:-:S13]  /*2a630*/  ISETP.GE.OR P0, PT, R2, R70, P0 ;  /* 0x000000460200720c */ /* 0x000fda0000706670 */
[----:B------:R-:W-:Y:S05]  /*2a640*/  @P0 RET.REL.NODEC R10 `(_ZN7cutlass13device_kernelIN5flash19enable_sm80_to_sm89INS1_16FlashAttnFwdSm80INS1_25CollectiveMainloopFwdSm80ILi4ELi1ELb0EN4cute5tupleIJNS5_1CILi128EEENS7_ILi64EEES8_EEELi128ENS_10bfloat16_tEfNS_4arch4Sm80ELb1ELb0ELb1ELb1ELb1ELb1ELb1ELb0EEENS1_21CollectiveEpilogueFwdINS6_IJS8_S8_S9_EEENS6_IJNS7_ILi1EEESH_SH_EEESB_SD_Li128ELb1ELb1ELb0ELb0EEENS1_19SingleTileSchedulerILb1ELb0ELb1ELi128EEEEEEEEEvNT_6ParamsE) ;  /* 0xfffd59b00a000950 */ /* 0x000fea0003c3ffff */
        /* <DEDUP_REMOVED lines=25> */
[----:B------:R-:W-:Y:S02]  /*2a7e0*/  SHF.R.U32.HI R11, RZ, 0x10, R103 ;  /* 0x00000010ff0b7819 */ /* 0x000fe40000011667 */
[----:B------:R-:W-:Y:S01]  /*2a7f0*/  PRMT R34, R134, 0x5432, R2 ;  /* 0x0000543286227816 */ /* 0x000fe20000000002 */
[----:B------:R-:W-:Y:S01]  /*2a800*/  IMAD.U32 R35, R29, 0x10000, RZ ;  /* 0x000100001d237824 */ /* 0x000fe200078e00ff */
[----:B------:R-:W-:-:S02]  /*2a810*/  SHF.R.U32.HI R23, RZ, 0x10, R105 ;  /* 0x00000010ff177819 */ /* 0x000fc40000011669 */
[----:B------:R-:W-:Y:S02]  /*2a820*/  SHF.R.U32.HI R3, RZ, 0x10, R101 ;  /* 0x00000010ff037819 */ /* 0x000fe40000011665 */
[----:B------:R-:W-:Y:S02]  /*2a830*/  PRMT R31, R136, 0x5410, R11 ;  /* 0x00005410881f7816 */ /* 0x000fe4000000000b */
[----:B------:R-:W-:Y:S02]  /*2a840*/  SHF.R.U64 R10, R102, 0x10, R103 ;  /* 0x00000010660a7819 */ /* 0x000fe40000001267 */
[----:B------:R-:W-:Y:S02]  /*2a850*/  LOP3.LUT R29, R29, 0xffff0000, RZ, 0xc0, !PT ;  /* 0xffff00001d1d7812 */ /* 0x000fe400078ec0ff */
[----:B------:R-:W-:Y:S02]  /*2a860*/  PRMT R23, R133, 0x5410, R23 ;  /* 0x0000541085177816 */ /* 0x000fe40000000017 */
[----:B------:R-:W-:-:S02]  /*2a870*/  PRMT R32, R134, 0x5410, R3 ;  /* 0x0000541086207816 */ /* 0x000fc40000000003 */
[----:B------:R-:W-:Y:S02]  /*2a880*/  PRMT R33, R136, 0x5432, R10 ;  /* 0x0000543288217816 */ /* 0x000fe4000000000a */
[--C-:B------:R-:W-:Y:S02]  /*2a890*/  SHF.R.U64 R28, R106, 0x10, R107.reuse ;  /* 0x000000106a1c7819 */ /* 0x100fe4000000126b */
[----:B------:R-:W-:Y:S02]  /*2a8a0*/  SHF.R.U32.HI R27, RZ, 0x10, R107 ;  /* 0x00000010ff1b7819 */ /* 0x000fe4000001166b */
[C---:B------:R-:W-:Y:S02]  /*2a8b0*/  PRMT R28, R135.reuse, 0x5432, R28 ;  /* 0x00005432871c7816 */ /* 0x040fe4000000001c */
        /* <DEDUP_REMOVED lines=14> */
[----:B------:R-:W-:Y:S01]  /*2a9a0*/  SHF.L.U32 R19, R34, 0x10, RZ ;  /* 0x0000001022137819 */ /* 0x000fe200000006ff */
[----:B------:R-:W-:Y:S01]  /*2a9b0*/  IMAD.U32 R10, R14, 0x10000, RZ ;  /* 0x000100000e0a7824 */ /* 0x000fe200078e00ff */
[----:B------:R-:W-:Y:S01]  /*2a9c0*/  LOP3.LUT R34, R34, 0xffff0000, RZ, 0xc0, !PT ;  /* 0xffff000022227812 */ /* 0x000fe200078ec0ff */
[C---:B------:R-:W-:Y:S01]  /*2a9d0*/  IMAD.U32 R2, R15.reuse, 0x10000, RZ ;  /* 0x000100000f027824 */ /* 0x040fe200078e00ff */
[----:B------:R-:W-:Y:S01]  /*2a9e0*/  LOP3.LUT R3, R14, 0xffff0000, RZ, 0xc0, !PT ;  /* 0xffff00000e037812 */ /* 0x000fe200078ec0ff */
[-C--:B------:R-:W-:Y:S01]  /*2a9f0*/  FFMA.FTZ R40, R26, R19.reuse, -R13 ;  /* 0x000000131a287223 */ /* 0x080fe2000001080d */
[----:B------:R-:W-:Y:S01]  /*2aa00*/  LOP3.LUT R14, R15, 0xffff0000, RZ, 0xc0, !PT ;  /* 0xffff00000f0e7812 */ /* 0x000fe200078ec0ff */
[----:B------:R-:W-:-:S02]  /*2aa10*/  FMUL.FTZ R17, R17, R19 ;  /* 0x0000001311117220 */ /* 0x000fc40000410000 */
[----:B------:R-:W-:Y:S02]  /*2aa20*/  FMUL.FTZ R13, R16, R29 ;  /* 0x0000001d100d7220 */ /* 0x000fe40000410000 */
[----:B------:R-:W-:Y:S02]  /*2aa30*/  IMAD.U32 R19, R23, 0x10000, RZ ;  /* 0x0001000017137824 */ /* 0x000fe400078e00ff */
[C---:B------:R-:W-:Y:S01]  /*2aa40*/  IMAD.U32 R15, R32.reuse, 0x10000, RZ ;  /* 0x00010000200f7824 */ /* 0x040fe200078e00ff */
[----:B------:R-:W-:Y:S01]  /*2aa50*/  LOP3.LUT R32, R32, 0xffff0000, RZ, 0xc0, !PT ;  /* 0xffff000020207812 */ /* 0x000fe200078ec0ff */
[-C--:B------:R-:W-:Y:S02]  /*2aa60*/  FMUL.FTZ R16, R16, R34.reuse ;  /* 0x0000002210107220 */ /* 0x080fe40000410000 */
[----:B------:R-:W-:Y:S02]  /*2aa70*/  FFMA.FTZ R34, R25, R34, -R13 ;  /* 0x0000002219227223 */ /* 0x000fe4000001080d */
[----:B------:R-:W-:Y:S01]  /*2aa80*/  FFMA.FTZ R35, R26, R35, R17 ;  /* 0x000000231a237223 */ /* 0x000fe20000010011 */
[----:B------:R-:W-:Y:S01]  /*2aa90*/  LOP3.LUT R26, R23, 0xffff0000, RZ, 0xc0, !PT ;  /* 0xffff0000171a7812 */ /* 0x000fe200078ec0ff */
[----:B------:R-:W-:-:S02]  /*2aaa0*/  FMUL.FTZ R13, R11, R19 ;  /* 0x000000130b0d7220 */ /* 0x000fc40000410000 */
[----:B------:R-:W-:Y:S02]  /*2aab0*/  FMUL.FTZ R11, R11, R15 ;  /* 0x0000000f0b0b7220 */ /* 0x000fe40000410000 */
[----:B------:R-:W-:Y:S01]  /*2aac0*/  FFMA.FTZ R29, R25, R29, R16 ;  /* 0x0000001d191d7223 */ /* 0x000fe20000010010 */
[----:B------:R-:W-:Y:S01]  /*2aad0*/  SHF.L.U32 R16, R28, 0x10, RZ ;  /* 0x000000101c107819 */ /* 0x000fe200000006ff */
[----:B------:R-:W-:Y:S01]  /*2aae0*/  FFMA.FTZ R25, R24, R15, -R13 ;  /* 0x0000000f18197223 */ /* 0x000fe2000001080d */
[----:B------:R-:W-:Y:S01]  /*2aaf0*/  LOP3.LUT R28, R28, 0xffff0000, RZ, 0xc0, !PT ;  /* 0xffff00001c1c7812 */ /* 0x000fe200078ec0ff */
[----:B------:R-:W-:Y:S02]  /*2ab00*/  FFMA.FTZ R24, R24, R19, R11 ;  /* 0x0000001318187223 */ /* 0x000fe4000001000b */
[----:B------:R-:W-:Y:S02]  /*2ab10*/  FMUL.FTZ R11, R12, R26 ;  /* 0x0000001a0c0b7220 */ /* 0x000fe40000410000 */
[C---:B------:R-:W-:Y:S01]  /*2ab20*/  IMAD.U32 R17, R33.reuse, 0x10000, RZ ;  /* 0x0001000021117824 */ /* 0x040fe200078e00ff */
[----:B------:R-:W-:Y:S01]  /*2ab30*/  LOP3.LUT R33, R33, 0xffff0000, RZ, 0xc0, !PT ;  /* 0xffff000021217812 */ /* 0x000fe200078ec0ff */
[----:B------:R-:W-:-:S02]  /*2ab40*/  IMAD.U32 R23, R27, 0x10000, RZ ;  /* 0x000100001b177824 */ /* 0x000fc400078e00ff */
[-C--:B------:R-:W-:Y:S02]  /*2ab50*/  FMUL.FTZ R13, R12, R32.reuse ;  /* 0x000000200c0d7220 */ /* 0x080fe40000410000 */
[----:B------:R-:W-:Y:S02]  /*2ab60*/  FFMA.FTZ R32, R21, R32, -R11 ;  /* 0x0000002015207223 */ /* 0x000fe4000001080b */
[C---:B------:R-:W-:Y:S02]  /*2ab70*/  FMUL.FTZ R12, R10.reuse, R16 ;  /* 0x000000100a0c7220 */ /* 0x040fe40000410000 */
[----:B------:R-:W-:Y:S02]  /*2ab80*/  FMUL.FTZ R11, R10, R17 ;  /* 0x000000110a0b7220 */ /* 0x000fe40000410000 */
[C---:B------:R-:W-:Y:S01]  /*2ab90*/  IMAD.U32 R15, R31.reuse, 0x10000, RZ ;  /* 0x000100001f0f7824 */ /* 0x040fe200078e00ff */
[----:B------:R-:W-:Y:S01]  /*2aba0*/  LOP3.LUT R31, R31, 0xffff0000, RZ, 0xc0, !PT ;  /* 0xffff00001f1f7812 */ /* 0x000fe200078ec0ff */
[----:B------:R-:W-:-:S02]  /*2abb0*/  FMUL.FTZ R10, R2, R23 ;  /* 0x00000017020a7220 */ /* 0x000fc40000410000 */
[-C--:B------:R-:W-:Y:S02]  /*2abc0*/  FMUL.FTZ R2, R2, R15.reuse ;  /* 0x0000000f02027220 */ /* 0x080fe40000410000 */
[C---:B------:R-:W-:Y:S01]  /*2abd0*/  FFMA.FTZ R19, R22.reuse, R15, -R10 ;  /* 0x0000000f16137223 */ /* 0x040fe2000001080a */
[----:B------:R-:W-:Y:S01]  /*2abe0*/  LOP3.LUT R15, R27, 0xffff0000, RZ, 0xc0, !PT ;  /* 0xffff00001b0f7812 */ /* 0x000fe200078ec0ff */
[----:B------:R-:W-:Y:S02]  /*2abf0*/  FFMA.FTZ R22, R22, R23, R2 ;  /* 0x0000001716167223 */ /* 0x000fe40000010002 */
[C---:B------:R-:W-:Y:S02]  /*2ac00*/  FMUL.FTZ R10, R3.reuse, R28 ;  /* 0x0000001c030a7220 */ /* 0x040fe40000410000 */
[----:B------:R-:W-:Y:S02]  /*2ac10*/  FMUL.FTZ R2, R14, R15 ;  /* 0x0000000f0e027220 */ /* 0x000fe40000410000 */
[----:B------:R-:W-:-:S02]  /*2ac20*/  FMUL.FTZ R3, R3, R33 ;  /* 0x0000002103037220 */ /* 0x000fc40000410000 */
[----:B------:R-:W-:Y:S02]  /*2ac30*/  FMUL.FTZ R14, R14, R31 ;  /* 0x0000001f0e0e7220 */ /* 0x000fe40000410000 */
[----:B------:R-:W-:Y:S02]  /*2ac40*/  FFMA.FTZ R13, R21, R26, R13 ;  /* 0x0000001a150d7223 */ /* 0x000fe4000001000d */
        /* <DEDUP_REMOVED lines=18> */
[----:B------:R-:W-:Y:S05]  /*2ad70*/  RET.REL.NODEC R2 `(_ZN7cutlass13device_kernelIN5flash19enable_sm80_to_sm89INS1_16FlashAttnFwdSm80INS1_25CollectiveMainloopFwdSm80ILi4ELi1ELb0EN4cute5tupleIJNS5_1CILi128EEENS7_ILi64EEES8_EEELi128ENS_10bfloat16_tEfNS_4arch4Sm80ELb1ELb0ELb1ELb1ELb1ELb1ELb1ELb0EEENS1_21CollectiveEpilogueFwdINS6_IJS8_S8_S9_EEENS6_IJNS7_ILi1EEESH_SH_EEESB_SD_Li128ELb1ELb1ELb0ELb0EEENS1_19SingleTileSchedulerILb1ELb0ELb1ELi128EEEEEEEEEvNT_6ParamsE) ;  /* 0xfffd528002007950 */ /* 0x000fea0003c3ffff */
.L_x_2040:
[----:B------:R1:W-:Y:S01]  /*2ad80*/  STL [R1+0xa8], RZ ;  /* 0x0000a8ff01007387 */ /* 0x0003e20000100800 */
[----:B------:R-:W-:Y:S01]  /*2ad90*/  IMAD.MOV.U32 R54, RZ, RZ, R18 ;  /* 0x000000ffff367224 */ /* 0x000fe200078e0012 */
[----:B------:R-:W-:-:S02]  /*2ada0*/  MOV R3, 0x181f ;  /* 0x0000181f00037802 */ /* 0x000fc40000000f00 */
[----:B------:R-:W-:Y:S02]  /*2adb0*/  MOV R2, 0x2add0 ;  /* 0x0002add000027802 */ /* 0x000fe40000000f00 */
[----:B-1----:R-:W-:Y:S05]  /*2adc0*/  CALL.REL.NOINC `($__internal_7_$__cuda_sm70_shflsync_idx_p) ;  /* 0x00001d8000007944 */ /* 0x002fea0003c00000 */
[----:B------:R-:W-:Y:S01]  /*2add0*/  MOV R11, R37 ;  /* 0x00000025000b7202 */ /* 0x000fe20000000f00 */
[----:B-1---5:R-:W-:Y:S05]  /*2ade0*/  BRA `(.L_x_2138) ;  /* 0xffff62e000007947 */ /* 0x022fea000383ffff */
.L_x_2041:
[----:B------:R3:W-:Y:S01]  /*2adf0*/  STL [R1+0xa8], RZ ;  /* 0x0000a8ff01007387 */ /* 0x0007e20000100800 */
[----:B------:R-:W-:Y:S01]  /*2ae00*/  IMAD.MOV.U32 R54, RZ, RZ, R16 ;  /* 0x000000ffff367224 */ /* 0x000fe200078e0010 */
[----:B------:R-:W-:Y:S02]  /*2ae10*/  MOV R3, 0x181f ;  /* 0x0000181f00037802 */ /* 0x000fe40000000f00 */
[----:B------:R-:W-:Y:S02]  /*2ae20*/  MOV R2, 0x2ae40 ;  /* 0x0002ae4000027802 */ /* 0x000fe40000000f00 */
[----:B-123--:R-:W-:Y:S05]  /*2ae30*/  CALL.REL.NOINC `($__internal_7_$__cuda_sm70_shflsync_idx_p) ;  /* 0x00001d1000007944 */ /* 0x00efea0003c00000 */
[----:B------:R2:W-:Y:S01]  /*2ae40*/  STL [R1+0xa8], RZ ;  /* 0x0000a8ff01007387 */ /* 0x0005e20000100800 */
[----:B------:R-:W-:Y:S01]  /*2ae50*/  IMAD.MOV.U32 R54, RZ, RZ, R22 ;  /* 0x000000ffff367224 */ /* 0x000fe200078e0016 */
[----:B------:R-:W-:Y:S01]  /*2ae60*/  MOV R3, 0x181f ;  /* 0x0000181f00037802 */ /* 0x000fe20000000f00 */
[----:B------:R-:W-:Y:S01]  /*2ae70*/  IMAD.MOV.U32 R10, RZ, RZ, R37 ;  /* 0x000000ffff0a7224 */ /* 0x000fe200078e0025 */
[----:B------:R-:W-:Y:S02]  /*2ae80*/  MOV R2, 0x2aea0 ;  /* 0x0002aea000027802 */ /* 0x000fe40000000f00 */
[----:B-12--5:R-:W-:Y:S05]  /*2ae90*/  CALL.REL.NOINC `($__internal_7_$__cuda_sm70_shflsync_idx_p) ;  /* 0x00001cb000007944 */ /* 0x026fea0003c00000 */
[----:B------:R2:W-:Y:S01]  /*2aea0*/  STL [R1+0xa8], RZ ;  /* 0x0000a8ff01007387 */ /* 0x0005e20000100800 */
[----:B------:R-:W-:Y:S01]  /*2aeb0*/  IMAD.MOV.U32 R12, RZ, RZ, R37 ;  /* 0x000000ffff0c7224 */ /* 0x000fe200078e0025 */
[----:B------:R-:W-:Y:S01]  /*2aec0*/  MOV R54, R17 ;  /* 0x0000001100367202 */ /* 0x000fe20000000f00 */
[----:B------:R-:W-:Y:S01]  /*2aed0*/  IMAD.MOV.U32 R3, RZ, RZ, 0x181f ;  /* 0x0000181fff037424 */ /* 0x000fe200078e00ff */
[----:B------:R-:W-:-:S02]  /*2aee0*/  MOV R2, 0x2af00 ;  /* 0x0002af0000027802 */ /* 0x000fc40000000f00 */
[----:B-12--5:R-:W-:Y:S05]  /*2aef0*/  CALL.REL.NOINC `($__internal_7_$__cuda_sm70_shflsync_idx_p) ;  /* 0x00001c5000007944 */ /* 0x026fea0003c00000 */
[----:B------:R-:W-:Y:S01]  /*2af00*/  MOV R2, R37 ;  /* 0x0000002500027202 */ /* 0x000fe20000000f00 */
[----:B-1---5:R-:W-:Y:S05]  /*2af10*/  BRA `(.L_x_2139) ;  /* 0xffff61f000007947 */ /* 0x022fea000383ffff */
.L_x_2044:
[----:B------:R-:W-:Y:S01]  /*2af20*/  MOV R10, 0x1 ;  /* 0x00000001000a7802 */ /* 0x000fe20000000f00 */
[----:B------:R-:W-:Y:S01]  /*2af30*/  IMAD.MOV.U32 R54, RZ, RZ, R18 ;  /* 0x000000ffff367224 */ /* 0x000fe200078e0012 */
[----:B------:R-:W-:Y:S01]  /*2af40*/  MOV R2, 0x2af80 ;  /* 0x0002af8000027802 */ /* 0x000fe20000000f00 */
[----:B------:R-:W-:-:S02]  /*2af50*/  IMAD.MOV.U32 R3, RZ, RZ, 0x181f ;  /* 0x0000181fff037424 */ /* 0x000fc400078e00ff */
[----:B------:R1:W-:Y:S04]  /*2af60*/  STL [R1+0xa8], R10 ;  /* 0x0000a80a01007387 */ /* 0x0003e80000100800 */
        /* <DEDUP_REMOVED lines=8> */
[----:B------:R-:W-:Y:S01]  /*2aff0*/  MOV R2, 0x1 ;  /* 0x0000000100027802 */ /* 0x000fe20000000f00 */
[----:B------:R-:W-:Y:S01]  /*2b000*/  IMAD.MOV.U32 R54, RZ, RZ, R22 ;  /* 0x000000ffff367224 */ /* 0x000fe200078e0016 */
[----:B------:R-:W-:Y:S01]  /*2b010*/  MOV R11, R10 ;  /* 0x0000000a000b7202 */ /* 0x000fe20000000f00 */
[----:B------:R-:W-:Y:S02]  /*2b020*/  IMAD.MOV.U32 R3, RZ, RZ, 0x181f ;  /* 0x0000181fff037424 */ /* 0x000fe400078e00ff */
[----:B------:R2:W-:Y:S01]  /*2b030*/  STL [R1+0xa8], R2 ;  /* 0x0000a80201007387 */ /* 0x0005e20000100800 */
[----:B------:R-:W-:Y:S01]  /*2b040*/  IMAD.MOV.U32 R10, RZ, RZ, R37 ;  /* 0x000000ffff0a7224 */ /* 0x000fe200078e0025 */
[----:B--2---:R-:W-:-:S02]  /*2b050*/  MOV R2, 0x2b070 ;  /* 0x0002b07000027802 */ /* 0x004fc40000000f00 */
[----:B-1---5:R-:W-:Y:S05]  /*2b060*/  CALL.REL.NOINC `($__internal_7_$__cuda_sm70_shflsync_idx_p) ;  /* 0x00001ae000007944 */ /* 0x022fea0003c00000 */
[----:B------:R-:W-:Y:S01]  /*2b070*/  MOV R13, 0x1 ;  /* 0x00000001000d7802 */ /* 0x000fe20000000f00 */
[----:B------:R-:W-:Y:S01]  /*2b080*/  IMAD.MOV.U32 R12, RZ, RZ, R37 ;  /* 0x000000ffff0c7224 */ /* 0x000fe200078e0025 */
[----:B------:R-:W-:Y:S01]  /*2b090*/  MOV R3, 0x181f ;  /* 0x0000181f00037802 */ /* 0x000fe20000000f00 */
[----:B------:R-:W-:Y:S01]  /*2b0a0*/  IMAD.MOV.U32 R54, RZ, RZ, R17 ;  /* 0x000000ffff367224 */ /* 0x000fe200078e0011 */
[----:B------:R-:W-:Y:S01]  /*2b0b0*/  MOV R2, 0x2b0e0 ;  /* 0x0002b0e000027802 */ /* 0x000fe20000000f00 */
[----:B------:R2:W-:Y:S04]  /*2b0c0*/  STL [R1+0xa8], R13 ;  /* 0x0000a80d01007387 */ /* 0x0005e80000100800 */
[----:B-12--5:R-:W-:Y:S05]  /*2b0d0*/  CALL.REL.NOINC `($__internal_7_$__cuda_sm70_shflsync_idx_p) ;  /* 0x00001a7000007944 */ /* 0x026fea0003c00000 */
[----:B------:R-:W-:Y:S01]  /*2b0e0*/  MOV R2, R37 ;  /* 0x0000002500027202 */ /* 0x000fe20000000f00 */
[----:B-1---5:R-:W-:Y:S05]  /*2b0f0*/  BRA `(.L_x_2140) ;  /* 0xffff62f000007947 */ /* 0x022fea000383ffff */
.L_x_2047:
[----:B------:R-:W-:Y:S01]  /*2b100*/  MOV R10, 0x2 ;  /* 0x00000002000a7802 */ /* 0x000fe20000000f00 */
[----:B------:R-:W-:Y:S01]  /*2b110*/  IMAD.MOV.U32 R54, RZ, RZ, R18 ;  /* 0x000000ffff367224 */ /* 0x000fe200078e0012 */
[----:B------:R-:W-:Y:S01]  /*2b120*/  MOV R2, 0x2b160 ;  /* 0x0002b16000027802 */ /* 0x000fe20000000f00 */
[----:B------:R-:W-:-:S02]  /*2b130*/  IMAD.MOV.U32 R3, RZ, RZ, 0x181f ;  /* 0x0000181fff037424 */ /* 0x000fc400078e00ff */
[----:B------:R1:W-:Y:S04]  /*2b140*/  STL [R1+0xa8], R10 ;  /* 0x0000a80a01007387 */ /* 0x0003e80000100800 */
[----:B-1----:R-:W-:Y:S05]  /*2b150*/  CALL.REL.NOINC `($__internal_7_$__cuda_sm70_shflsync_idx_p) ;  /* 0x000019f000007944 */ /* 0x002fea0003c00000 */
[----:B------:R-:W-:Y:S01]  /*2b160*/  MOV R11, R37 ;  /* 0x00000025000b7202 */ /* 0x000fe20000000f00 */
[----:B-1---5:R-:W-:Y:S05]  /*2b170*/  BRA `(.L_x_2141) ;  /* 0xffff650000007947 */ /* 0x022fea000383ffff */
.L_x_2048:
[----:B------:R-:W-:Y:S01]  /*2b180*/  MOV R10, 0x2 ;  /* 0x00000002000a7802 */ /* 0x000fe20000000f00 */
[----:B------:R-:W-:Y:S01]  /*2b190*/  IMAD.MOV.U32 R54, RZ, RZ, R16 ;  /* 0x000000ffff367224 */ /* 0x000fe200078e0010 */
[----:B------:R-:W-:Y:S01]  /*2b1a0*/  MOV R2, 0x2b1e0 ;  /* 0x0002b1e000027802 */ /* 0x000fe20000000f00 */
[----:B------:R-:W-:Y:S02]  /*2b1b0*/  IMAD.MOV.U32 R3, RZ, RZ, 0x181f ;  /* 0x0000181fff037424 */ /* 0x000fe400078e00ff */
[----:B------:R3:W-:Y:S04]  /*2b1c0*/  STL [R1+0xa8], R10 ;  /* 0x0000a80a01007387 */ /* 0x0007e80000100800 */
[----:B-123--:R-:W-:Y:S05]  /*2b1d0*/  CALL.REL.NOINC `($__internal_7_$__cuda_sm70_shflsync_idx_p) ;  /* 0x0000197000007944 */ /* 0x00efea0003c00000 */
[----:B------:R-:W-:Y:S01]  /*2b1e0*/  IMAD.MOV.U32 R2, RZ, RZ, 0x2 ;  /* 0x00000002ff027424 */ /* 0x000fe200078e00ff */
[----:B------:R-:W-:Y:S01]  /*2b1f0*/  MOV R3, 0x181f ;  /* 0x0000181f00037802 */ /* 0x000fe20000000f00 */
[----:B------:R-:W-:Y:S01]  /*2b200*/  IMAD.MOV.U32 R54, RZ, RZ, R22 ;  /* 0x000000ffff367224 */ /* 0x000fe200078e0016 */
[----:B------:R-:W-:Y:S02]  /*2b210*/  MOV R10, R37 ;  /* 0x00000025000a7202 */ /* 0x000fe40000000f00 */
[----:B------:R2:W-:Y:S02]  /*2b220*/  STL [R1+0xa8], R2 ;  /* 0x0000a80201007387 */ /* 0x0005e40000100800 */
        /* <DEDUP_REMOVED lines=11> */
.L_x_2051:
        /* <DEDUP_REMOVED lines=30> */
.L_x_2054:
        /* <DEDUP_REMOVED lines=8> */
.L_x_2055:
        /* <DEDUP_REMOVED lines=22> */
.L_x_2058:
[----:B------:R-:W-:Y:S01]  /*2b6a0*/  MOV R10, 0x5 ;  /* 0x00000005000a7802 */ /* 0x000fe20000000f00 */
[----:B------:R-:W-:Y:S01]  /*2b6b0*/  IMAD.MOV.U32 R54, RZ, RZ, R18 ;  /* 0x000000ffff367224 */ /* 0x000fe200078e0012 */
[----:B------:R-:W-:Y:S01]  /*2b6c0*/  MOV R2, 0x2b700 ;  /* 0x0002b70000027802 */ /* 0x000fe20000000f00 */
[----:B------:R-:W-:-:S02]  /*2b6d0*/  IMAD.MOV.U32 R3, RZ, RZ, 0x181f ;  /* 0x0000181fff037424 */ /* 0x000fc400078e00ff */
[----:B------:R1:W-:Y:S04]  /*2b6e0*/  STL [R1+0xa8], R10 ;  /* 0x0000a80a01007387 */ /* 0x0003e80000100800 */
[----:B-1-3--:R-:W-:Y:S05]  /*2b6f0*/  CALL.REL.NOINC `($__internal_7_$__cuda_sm70_shflsync_idx_p) ;  /* 0x0000145000007944 */ /* 0x00afea0003c00000 */
[----:B------:R-:W-:Y:S01]  /*2b700*/  MOV R11, R37 ;  /* 0x00000025000b7202 */ /* 0x000fe20000000f00 */
[----:B-1---5:R-:W-:Y:S05]  /*2b710*/  BRA `(.L_x_2146) ;  /* 0xffff681000007947 */ /* 0x022fea000383ffff */
.L_x_2059:
[----:B------:R-:W-:Y:S01]  /*2b720*/  MOV R10, 0x5 ;  /* 0x00000005000a7802 */ /* 0x000fe20000000f00 */
[----:B------:R-:W-:Y:S01]  /*2b730*/  IMAD.MOV.U32 R54, RZ, RZ, R16 ;  /* 0x000000ffff367224 */ /* 0x000fe200078e0010 */
[----:B------:R-:W-:Y:S01]  /*2b740*/  MOV R2, 0x2b780 ;  /* 0x0002b78000027802 */ /* 0x000fe20000000f00 */
[----:B------:R-:W-:Y:S02]  /*2b750*/  IMAD.MOV.U32 R3, RZ, RZ, 0x181f ;  /* 0x0000181fff037424 */ /* 0x000fe400078e00ff */
[----:B------:R4:W-:Y:S04]  /*2b760*/  STL [R1+0xa8], R10 ;  /* 0x0000a80a01007387 */ /* 0x0009e80000100800 */
[----:B-1234-:R-:W-:Y:S05]  /*2b770*/  CALL.REL.NOINC `($__internal_7_$__cuda_sm70_shflsync_idx_p) ;  /* 0x000013d000007944 */ /* 0x01efea0003c00000 */
        /* <DEDUP_REMOVED lines=16> */
.L_x_2062:
[----:B------:R-:W-:Y:S01]  /*2b880*/  MOV R10, 0x6 ;  /* 0x00000006000a7802 */ /* 0x000fe20000000f00 */
[----:B------:R-:W-:Y:S01]  /*2b890*/  IMAD.MOV.U32 R54, RZ, RZ, R18 ;  /* 0x000000ffff367224 */ /* 0x000fe200078e0012 */
[----:B------:R-:W-:Y:S01]  /*2b8a0*/  MOV R2, 0x2b8e0 ;  /* 0x0002b8e000027802 */ /* 0x000fe20000000f00 */
[----:B------:R-:W-:-:S02]  /*2b8b0*/  IMAD.MOV.U32 R3, RZ, RZ, 0x181f ;  /* 0x0000181fff037424 */ /* 0x000fc400078e00ff */
[----:B------:R1:W-:Y:S04]  /*2b8c0*/  STL [R1+0xa8], R10 ;  /* 0x0000a80a01007387 */ /* 0x0003e80000100800 */
[----:B-1--4-:R-:W-:Y:S05]  /*2b8d0*/  CALL.REL.NOINC `($__internal_7_$__cuda_sm70_shflsync_idx_p) ;  /* 0x0000127000007944 */ /* 0x012fea0003c00000 */
[----:B------:R-:W-:Y:S01]  /*2b8e0*/  MOV R11, R37 ;  /* 0x00000025000b7202 */ /* 0x000fe20000000f00 */
[----:B-1---5:R-:W-:Y:S05]  /*2b8f0*/  BRA `(.L_x_2148) ;  /* 0xffff691000007947 */ /* 0x022fea000383ffff */
.L_x_2063:
        /* <DEDUP_REMOVED lines=22> */
.L_x_2066:
        /* <DEDUP_REMOVED lines=8> */
.L_x_2067:
        /* <DEDUP_REMOVED lines=22> */
.L_x_2102:
[----:B------:R1:W-:Y:S01]  /*2bc40*/  STL [R1+0xa8], RZ ;  /* 0x0000a8ff01007387 */ /* 0x0003e20000100800 */
[----:B------:R-:W-:Y:S01]  /*2bc50*/  IMAD.MOV.U32 R54, RZ, RZ, R15 ;  /* 0x000000ffff367224 */ /* 0x000fe200078e000f */
[----:B------:R-:W-:-:S02]  /*2bc60*/  MOV R3, 0x181f ;  /* 0x0000181f00037802 */ /* 0x000fc40000000f00 */
[----:B------:R-:W-:Y:S02]  /*2bc70*/  MOV R2, 0x2bc90 ;  /* 0x0002bc9000027802 */ /* 0x000fe40000000f00 */
[----:B-1----:R-:W-:Y:S05]  /*2bc80*/  CALL.REL.NOINC `($__internal_7_$__cuda_sm70_shflsync_idx_p) ;  /* 0x00000ec000007944 */ /* 0x002fea0003c00000 */
[----:B------:R-:W-:Y:S01]  /*2bc90*/  MOV R11, R37 ;  /* 0x00000025000b7202 */ /* 0x000fe20000000f00 */
[----:B-1---5:R-:W-:Y:S05]  /*2bca0*/  BRA `(.L_x_2152) ;  /* 0xffffa32000007947 */ /* 0x022fea000383ffff */
.L_x_2103:
        /* <DEDUP_REMOVED lines=19> */
.L_x_2104:
        /* <DEDUP_REMOVED lines=30> */
.L_x_2107:
        /* <DEDUP_REMOVED lines=8> */
.L_x_2108:
        /* <DEDUP_REMOVED lines=22> */
.L_x_2109:
[----:B------:R-:W-:Y:S01]  /*2c1a0*/  MOV R10, 0x3 ;  /* 0x00000003000a7802 */ /* 0x000fe20000000f00 */
[----:B------:R-:W-:Y:S01]  /*2c1b0*/  IMAD.MOV.U32 R54, RZ, RZ, R15 ;  /* 0x000000ffff367224 */ /* 0x000fe200078e000f */
[----:B------:R-:W-:Y:S01]  /*2c1c0*/  MOV R2, 0x2c200 ;  /* 0x0002c20000027802 */ /* 0x000fe20000000f00 */
[----:B------:R-:W-:-:S02]  /*2c1d0*/  IMAD.MOV.U32 R3, RZ, RZ, 0x181f ;  /* 0x0000181fff037424 */ /* 0x000fc400078e00ff */
[----:B------:R1:W-:Y:S04]  /*2c1e0*/  STL [R1+0xa8], R10 ;  /* 0x0000a80a01007387 */ /* 0x0003e80000100800 */
[----:B-1--4-:R-:W-:Y:S05]  /*2c1f0*/  CALL.REL.NOINC `($__internal_7_$__cuda_sm70_shflsync_idx_p) ;  /* 0x0000095000007944 */ /* 0x012fea0003c00000 */
        /* <DEDUP_REMOVED lines=24> */
.L_x_2112:
        /* <DEDUP_REMOVED lines=8> */
.L_x_2113:
        /* <DEDUP_REMOVED lines=22> */
.L_x_2114:
        /* <DEDUP_REMOVED lines=30> */
.L_x_2117:
        /* <DEDUP_REMOVED lines=8> */
.L_x_2118:
        /* <DEDUP_REMOVED lines=22> */
.L_x_2121:
[----:B------:R-:W-:Y:S01]  /*2c920*/  MOV R10, 0x7 ;  /* 0x00000007000a7802 */ /* 0x000fe20000000f00 */
[----:B------:R-:W-:Y:S01]  /*2c930*/  IMAD.MOV.U32 R54, RZ, RZ, R15 ;  /* 0x000000ffff367224 */ /* 0x000fe200078e000f */
[----:B------:R-:W-:Y:S01]  /*2c940*/  MOV R2, 0x2c980 ;  /* 0x0002c98000027802 */ /* 0x000fe20000000f00 */
[----:B------:R-:W-:-:S02]  /*2c950*/  IMAD.MOV.U32 R3, RZ, RZ, 0x181f ;  /* 0x0000181fff037424 */ /* 0x000fc400078e00ff */
[----:B------:R1:W-:Y:S04]  /*2c960*/  STL [R1+0xa8], R10 ;  /* 0x0000a80a01007387 */ /* 0x0003e80000100800 */
[----:B-1-34-:R-:W-:Y:S05]  /*2c970*/  CALL.REL.NOINC `($__internal_7_$__cuda_sm70_shflsync_idx_p) ;  /* 0x000001d000007944 */ /* 0x01afea0003c00000 */
[----:B------:R-:W-:Y:S01]  /*2c980*/  MOV R10, 0x7 ;  /* 0x00000007000a7802 */ /* 0x000fe20000000f00 */
[----:B------:R-:W-:Y:S01]  /*2c990*/  IMAD.MOV.U32 R11, RZ, RZ, R37 ;  /* 0x000000ffff0b7224 */ /* 0x000fe200078e0025 */
[----:B------:R-:W-:Y:S01]  /*2c9a0*/  MOV R3, 0x181f ;  /* 0x0000181f00037802 */ /* 0x000fe20000000f00 */
[----:B------:R-:W-:Y:S01]  /*2c9b0*/  IMAD.MOV.U32 R54, RZ, RZ, R16 ;  /* 0x000000ffff367224 */ /* 0x000fe200078e0010 */
[----:B------:R-:W-:Y:S01]  /*2c9c0*/  MOV R2, 0x2c9f0 ;  /* 0x0002c9f000027802 */ /* 0x000fe20000000f00 */
[----:B------:R2:W-:Y:S04]  /*2c9d0*/  STL [R1+0xa8], R10 ;  /* 0x0000a80a01007387 */ /* 0x0005e80000100800 */
[----:B-12--5:R-:W-:Y:S05]  /*2c9e0*/  CALL.REL.NOINC `($__internal_7_$__cuda_sm70_shflsync_idx_p) ;  /* 0x0000016000007944 */ /* 0x026fea0003c00000 */
        /* <DEDUP_REMOVED lines=16> */
        .weak           $__internal_6_$__cuda_sm70_shflsync_bfly_p
        .type           $__internal_6_$__cuda_sm70_shflsync_bfly_p,@function
        .size           $__internal_6_$__cuda_sm70_shflsync_bfly_p,($__internal_7_$__cuda_sm70_shflsync_idx_p - $__internal_6_$__cuda_sm70_shflsync_bfly_p)
$__internal_6_$__cuda_sm70_shflsync_bfly_p:
[----:B------:R-:W-:Y:S02]  /*2caf0*/  MOV R208, 0xffffffff ;  /* 0xffffffff00d07802 */ /* 0x000fe40000000f00 */
[----:B------:R-:W-:-:S02]  /*2cb00*/  MOV R3, 0x1f ;  /* 0x0000001f00037802 */ /* 0x000fc40000000f00 */
[----:B------:R-:W-:Y:S04]  /*2cb10*/  WARPSYNC R208 ;  /* 0x000000d000007348 */ /* 0x000fe80003800000 */
[----:B------:R1:W2:Y:S02]  /*2cb20*/  SHFL.BFLY PT, R0, R4, R0, R3 ;  /* 0x0c00000004007389 */ /* 0x0002a400000e0003 */
[----:B-1----:R-:W-:-:S04]  /*2cb30*/  MOV R3, 0x0 ;  /* 0x0000000000037802 */ /* 0x002fc80000000f00 */
[----:B--2---:R-:W-:Y:S05]  /*2cb40*/  RET.REL.NODEC R2 `(_ZN7cutlass13device_kernelIN5flash19enable_sm80_to_sm89INS1_16FlashAttnFwdSm80INS1_25CollectiveMainloopFwdSm80ILi4ELi1ELb0EN4cute5tupleIJNS5_1CILi128EEENS7_ILi64EEES8_EEELi128ENS_10bfloat16_tEfNS_4arch4Sm80ELb1ELb0ELb1ELb1ELb1ELb1ELb1ELb0EEENS1_21CollectiveEpilogueFwdINS6_IJS8_S8_S9_EEENS6_IJNS7_ILi1EEESH_SH_EEESB_SD_Li128ELb1ELb1ELb0ELb0EEENS1_19SingleTileSchedulerILb1ELb0ELb1ELi128EEEEEEEEEvNT_6ParamsE) ;  /* 0xfffd34b002007950 */ /* 0x004fea0003c3ffff */
        .weak           $__internal_7_$__cuda_sm70_shflsync_idx_p
        .type           $__internal_7_$__cuda_sm70_shflsync_idx_p,@function
        .size           $__internal_7_$__cuda_sm70_shflsync_idx_p,(.L_x_2189 - $__internal_7_$__cuda_sm70_shflsync_idx_p)
$__internal_7_$__cuda_sm70_shflsync_idx_p:
[----:B------:R-:W2:Y:S04]  /*2cb50*/  LDL.LU R37, [R1+0xa8] ;  /* 0x0000a80001257983 */ /* 0x000ea80000300800 */
[----:B------:R1:W-:Y:S02]  /*2cb60*/  STL [R1+0x114], R0 ;  /* 0x0001140001007387 */ /* 0x0003e40000100800 */
[----:B-1----:R-:W-:-:S04]  /*2cb70*/  MOV R0, 0xffffffff ;  /* 0xffffffff00007802 */ /* 0x002fc80000000f00 */
[----:B------:R-:W-:Y:S04]  /*2cb80*/  WARPSYNC R0 ;  /* 0x0000000000007348 */ /* 0x000fe80003800000 */
[----:B--2---:R1:W2:Y:S04]  /*2cb90*/  SHFL.IDX PT, R37, R54, R37, R3 ;  /* 0x0000002536257389 */ /* 0x0042a800000e0003 */
[----:B-1----:R1:W5:Y:S01]  /*2cba0*/  LDL.LU R0, [R1+0x114] ;  /* 0x0001140001007983 */ /* 0x0023620000300800 */
[----:B------:R-:W-:-:S04]  /*2cbb0*/  MOV R3, 0x0 ;  /* 0x0000000000037802 */ /* 0x000fc80000000f00 */
[----:B--2---:R-:W-:Y:S05]  /*2cbc0*/  RET.REL.NODEC R2 `(_ZN7cutlass13device_kernelIN5flash19enable_sm80_to_sm89INS1_16FlashAttnFwdSm80INS1_25CollectiveMainloopFwdSm80ILi4ELi1ELb0EN4cute5tupleIJNS5_1CILi128EEENS7_ILi64EEES8_EEELi128ENS_10bfloat16_tEfNS_4arch4Sm80ELb1ELb0ELb1ELb1ELb1ELb1ELb1ELb0EEENS1_21CollectiveEpilogueFwdINS6_IJS8_S8_S9_EEENS6_IJNS7_ILi1EEESH_SH_EEESB_SD_Li128ELb1ELb1ELb0ELb0EEENS1_19SingleTileSchedulerILb1ELb0ELb1ELi128EEEEEEEEEvNT_6ParamsE) ;  /* 0xfffd343002007950 */ /* 0x004fea0003c3ffff */
.L_x_2164:
        /* <DEDUP_REMOVED lines=11> */
.L_x_2189:


//--------------------- .nv.shared._ZN7cutlass13device_kernelIN5flash19enable_sm80_to_sm89INS1_16FlashAttnFwdSm80INS1_25CollectiveMainloopFwdSm80ILi8ELi1ELb1EN4cute5tupleIJNS5_1CILi128EEES8_S8_EEELi128ENS_10bfloat16_tEfNS_4arch4Sm80ELb0ELb0ELb1ELb0ELb1ELb0ELb1ELb0EEENS1_21CollectiveEpilogueFwdIS9_NS6_IJNS7_ILi1EEESF_SF_EEESA_SC_Li256ELb0ELb1ELb0ELb0EEENS1_19SingleTileSchedulerILb0ELb0ELb1ELi128EEEEEEEEEvNT_6ParamsE --------------------------
	.section	.nv.shared._ZN7cutlass13device_kernelIN5flash19enable_sm80_to_sm89INS1_16FlashAttnFwdSm80INS1_25CollectiveMainloopFwdSm80ILi8ELi1ELb1EN4cute5tupleIJNS5_1CILi128EEES8_S8_EEELi128ENS_10bfloat16_tEfNS_4arch4Sm80ELb0ELb0ELb1ELb0ELb1ELb0ELb1ELb0EEENS1_21CollectiveEpilogueFwdIS9_NS6_IJNS7_ILi1EEESF_SF_EEESA_SC_Li256ELb0ELb1ELb0ELb0EEENS1_19SingleTileSchedulerILb0ELb0ELb1ELi128EEEEEEEEEvNT_6ParamsE,"aw",@nobits
	.sectionflags	@""
	.align	16


//--------------------- .nv.global                --------------------------
	.section	.nv.global,"aw",@nobits
.nv.global:
	.type		_ZN80_INTERNAL_6eb2f92d_44_flash_fwd_hdim128_bf16_paged_softcap_sm80_cu_9afb97bd_33974cute1_E,@object
	.size		_ZN80_INTERNAL_6eb2f92d_44_flash_fwd_hdim128_bf16_paged_softcap_sm80_cu_9afb97bd_33974cute1_E,(_ZN80_INTERNAL_6eb2f92d_44_flash_fwd_hdim128_bf16_paged_softcap_sm80_cu_9afb97bd_33974cuda3std3__45__cpo6cbeginE - _ZN80_INTERNAL_6eb2f92d_44_flash_fwd_hdim128_bf16_paged_softcap_sm80_cu_9afb97bd_33974cute1_E)
_ZN80_INTERNAL_6eb2f92d_44_flash_fwd_hdim128_bf16_paged_softcap_sm80_cu_9afb97bd_33974cute1_E:
	.zero		1
	.type		_ZN80_INTERNAL_6eb2f92d_44_flash_fwd_hdim128_bf16_paged_softcap_sm80_cu_9afb97bd_33974cuda3std3__45__cpo6cbeginE,@object
	.size		_ZN80_INTERNAL_6eb2f92d_44_flash_fwd_hdim128_bf16_paged_softcap_sm80_cu_9afb97bd_33974cuda3std3__45__cpo6cbeginE,(_ZN80_INTERNAL_6eb2f92d_44_flash_fwd_hdim128_bf16_paged_softcap_sm80_cu_9afb97bd_33974cuda3std3__48in_placeE - _ZN80_INTERNAL_6eb2f92d_44_flash_fwd_hdim128_bf16_paged_softcap_sm80_cu_9afb97bd_33974cuda3std3__45__cpo6cbeginE)
_ZN80_INTERNAL_6eb2f92d_44_flash_fwd_hdim128_bf16_paged_softcap_sm80_cu_9afb97bd_33974cuda3std3__45__cpo6cbeginE:
	.zero		1
	.type		_ZN80_INTERNAL_6eb2f92d_44_flash_fwd_hdim128_bf16_paged_softcap_sm80_cu_9afb97bd_33974cuda3std3__48in_placeE,@object
	.size		_ZN80_INTERNAL_6eb2f92d_44_flash_fwd_hdim128_bf16_paged_softcap_sm80_cu_9afb97bd_33974cuda3std3__48in_placeE,(_ZN80_INTERNAL_6eb2f92d_44_flash_fwd_hdim128_bf16_paged_softcap_sm80_cu_9afb97bd_33974cuda3std6ranges3__45__cpo9iter_moveE - _ZN80_INTERNAL_6eb2f92d_44_flash_fwd_hdim128_bf16_paged_softcap_sm80_cu_9afb97bd_33974cuda3std3__48in_placeE)
_ZN80_INTERNAL_6eb2f92d_44_flash_fwd_hdim128_bf16_paged_softcap_sm80_cu_9afb97bd_33974cuda3std3__48in_placeE:
	.zero		1
	.type		_ZN80_INTERNAL_6eb2f92d_44_flash_fwd_hdim128_bf16_paged_softcap_sm80_cu_9afb97bd_33974cuda3std6ranges3__45__cpo9iter_moveE,@object
	.size		_ZN80_INTERNAL_6eb2f92d_44_flash_fwd_hdim128_bf16_paged_softcap_sm80_cu_9afb97bd_33974cuda3std6ranges3__45__cpo9iter_moveE,(_ZN80_INTERNAL_6eb2f92d_44_flash_fwd_hdim128_bf16_paged_softcap_sm80_cu_9afb97bd_33974cuda3std3__45__cpo5beginE - _ZN80_INTERNAL_6eb2f92d_44_flash_fwd_hdim128_bf16_paged_softcap_sm80_cu_9afb97bd_33974cuda3std6ranges3__45__cpo9iter_moveE)
_ZN80_INTERNAL_6eb2f92d_44_flash_fwd_hdim128_bf16_paged_softcap_sm80_cu_9afb97bd_33974cuda3std6ranges3__45__cpo9iter_moveE:
	.zero		1
	.type		_ZN80_INTERNAL_6eb2f92d_44_flash_fwd_hdim128_bf16_paged_softcap_sm80_cu_9afb97bd_33974cuda3std3__45__cpo5beginE,@object
	.size		_ZN80_INTERNAL_6eb2f92d_44_flash_fwd_hdim128_bf16_paged_softcap_sm80_cu_9afb97bd_33974cuda3std3__45__cpo5beginE,(_ZN80_INTERNAL_6eb2f92d_44_flash_fwd_hdim128_bf16_paged_softcap_sm80_cu_9afb97bd_33974cuda3std3__482_GLOBAL__N__6eb2f92d_44_flash_fwd_hdim128_bf16_paged_softcap_sm80_cu_9afb97bd_33976ignoreE - _ZN80_INTERNAL_6eb2f92d_44_flash_fwd_hdim128_bf16_paged_softcap_sm80_cu_9afb97bd_33974cuda3std3__45__cpo5beginE)
_ZN80_INTERNAL_6eb2f92d_44_flash_fwd_hdim128_bf16_paged_softcap_sm80_cu_9afb97bd_33974cuda3std3__45__cpo5beginE:
	.zero		1
	.type		_ZN80_INTERNAL_6eb2f92d_44_flash_fwd_hdim128_bf16_paged_softcap_sm80_cu_9afb97bd_33974cuda3std3__482_GLOBAL__N__6eb2f92d_44_flash_fwd_hdim128_bf16_paged_softcap_sm80_cu_9afb97bd_33976ignoreE,@object
	.size		_ZN80_INTERNAL_6eb2f92d_44_flash_fwd_hdim128_bf16_paged_softcap_sm80_cu_9afb97bd_33974cuda3std3__482_GLOBAL__N__6eb2f92d_44_flash_fwd_hdim128_bf16_paged_softcap_sm80_cu_9afb97bd_33976ignoreE,(_ZN80_INTERNAL_6eb2f92d_44_flash_fwd_hdim128_bf16_paged_softcap_sm80_cu_9afb97bd_33974cute7productE - _ZN80_INTERNAL_6eb2f92d_44_flash_fwd_hdim128_bf16_paged_softcap_sm80_cu_9afb97bd_33974cuda3std3__482_GLOBAL__N__6eb2f92d_44_flash_fwd_hdim128_bf16_paged_softcap_sm80_cu_9afb97bd_33976ignoreE)
_ZN80_INTERNAL_6eb2f92d_44_flash_fwd_hdim128_bf16_paged_softcap_sm80_cu_9afb97bd_33974cuda3std3__482_GLOBAL__N__6eb2f92d_44_flash_fwd_hdim128_bf16_paged_softcap_sm80_cu_9afb97bd_33976ignoreE:
	.zero		1
	.type		_ZN80_INTERNAL_6eb2f92d_44_flash_fwd_hdim128_bf16_paged_softcap_sm80_cu_9afb97bd_33974cute7productE,@object
	.size		_ZN80_INTERNAL_6eb2f92d_44_flash_fwd_hdim128_bf16_paged_softcap_sm80_cu_9afb97bd_33974cute7productE,(_ZN80_INTERNAL_6eb2f92d_44_flash_fwd_hdim128_bf16_paged_softcap_sm80_cu_9afb97bd_33974cuda3std3__45__cpo3endE - _ZN80_INTERNAL_6eb2f92d_44_flash_fwd_hdim128_bf16_paged_softcap_sm80_cu_9afb97bd_33974cute7productE)
_ZN80_INTERNAL_6eb2f92d_44_flash_fwd_hdim128_bf16_paged_softcap_sm80_cu_9afb97bd_33974cute7productE:
	.zero		1
	.type		_ZN80_INTERNAL_6eb2f92d_44_flash_fwd_hdim128_bf16_paged_softcap_sm80_cu_9afb97bd_33974cuda3std3__45__cpo3endE,@object
	.size		_ZN80_INTERNAL_6eb2f92d_44_flash_fwd_hdim128_bf16_paged_softcap_sm80_cu_9afb97bd_33974cuda3std3__45__cpo3endE,(_ZN80_INTERNAL_6eb2f92d_44_flash_fwd_hdim128_bf16_paged_softcap_sm80_cu_9afb97bd_33974cuda3std3__419piecewise_constructE - _ZN80_INTERNAL_6eb2f92d_44_flash_fwd_hdim128_bf16_paged_softcap_sm80_cu_9afb97bd_33974cuda3std3__45__cpo3endE)
_ZN80_INTERNAL_6eb2f92d_44_flash_fwd_hdim128_bf16_paged_softcap_sm80_cu_9afb97bd_33974cuda3std3__45__cpo3endE:
	.zero		1
	.type		_ZN80_INTERNAL_6eb2f92d_44_flash_fwd_hdim128_bf16_paged_softcap_sm80_cu_9afb97bd_33974cuda3std3__419piecewise_constructE,@object
	.size		_ZN80_INTERNAL_6eb2f92d_44_flash_fwd_hdim128_bf16_paged_softcap_sm80_cu_9afb97bd_33974cuda3std3__419piecewise_constructE,(_ZN80_INTERNAL_6eb2f92d_44_flash_fwd_hdim128_bf16_paged_softcap_sm80_cu_9afb97bd_33974cuda3std3__45__cpo4cendE - _ZN80_INTERNAL_6eb2f92d_44_flash_fwd_hdim128_bf16_paged_softcap_sm80_cu_9afb97bd_33974cuda3std3__419piecewise_constructE)
_ZN80_INTERNAL_6eb2f92d_44_flash_fwd_hdim128_bf16_paged_softcap_sm80_cu_9afb97bd_33974cuda3std3__419piecewise_constructE:
	.zero		1
	.type		_ZN80_INTERNAL_6eb2f92d_44_flash_fwd_hdim128_bf16_paged_softcap_sm80_cu_9afb97bd_33974cuda3std3__45__cpo4cendE,@object
	.size		_ZN80_INTERNAL_6eb2f92d_44_flash_fwd_hdim128_bf16_paged_softcap_sm80_cu_9afb97bd_33974cuda3std3__45__cpo4cendE,(_ZN80_INTERNAL_6eb2f92d_44_flash_fwd_hdim128_bf16_paged_softcap_sm80_cu_9afb97bd_33974cuda3std6ranges3__45__cpo4swapE - _ZN80_INTERNAL_6eb2f92d_44_flash_fwd_hdim128_bf16_paged_softcap_sm80_cu_9afb97bd_33974cuda3std3__45__cpo4cendE)
_ZN80_INTERNAL_6eb2f92d_44_flash_fwd_hdim128_bf16_paged_softcap_sm80_cu_9afb97bd_33974cuda3std3__45__cpo4cendE:
	.zero		1
	.type		_ZN80_INTERNAL_6eb2f92d_44_flash_fwd_hdim128_bf16_paged_softcap_sm80_cu_9afb97bd_33974cuda3std6ranges3__45__cpo4swapE,@object
	.size		_ZN80_INTERNAL_6eb2f92d_44_flash_fwd_hdim128_bf16_paged_softcap_sm80_cu_9afb97bd_33974cuda3std6ranges3__45__cpo4swapE,(.L_7 - _ZN80_INTERNAL_6eb2f92d_44_flash_fwd_hdim128_bf16_paged_softcap_sm80_cu_9afb97bd_33974cuda3std6ranges3__45__cpo4swapE)
_ZN80_INTERNAL_6eb2f92d_44_flash_fwd_hdim128_bf16_paged_softcap_sm80_cu_9afb97bd_33974cuda3std6ranges3__45__cpo4swapE:
	.zero		1
.L_7:


//--------------------- .nv.shared._ZN7cutlass13device_kernelIN5flash19enable_sm80_to_sm89INS1_16FlashAttnFwdSm80INS1_25CollectiveMainloopFwdSm80ILi8ELi1ELb1EN4cute5tupleIJNS5_1CILi128EEES8_S8_EEELi128ENS_10bfloat16_tEfNS_4arch4Sm80ELb0ELb0ELb1ELb1ELb1ELb0ELb1ELb0EEENS1_21CollectiveEpilogueFwdIS9_NS6_IJNS7_ILi1EEESF_SF_EEESA_SC_Li256ELb1ELb1ELb0ELb0EEENS1_19SingleTileSchedulerILb1ELb0ELb1ELi128EEEEEEEEEvNT_6ParamsE --------------------------
	.section	.nv.shared._ZN7cutlass13device_kernelIN5flash19enable_sm80_to_sm89INS1_16FlashAttnFwdSm80INS1_25CollectiveMainloopFwdSm80ILi8ELi1ELb1EN4cute5tupleIJNS5_1CILi128EEES8_S8_EEELi128ENS_10bfloat16_tEfNS_4arch4Sm80ELb0ELb0ELb1ELb1ELb1ELb0ELb1ELb0EEENS1_21CollectiveEpilogueFwdIS9_NS6_IJNS7_ILi1EEESF_SF_EEESA_SC_Li256ELb1ELb1ELb0ELb0EEENS1_19SingleTileSchedulerILb1ELb0ELb1ELi128EEEEEEEEEvNT_6ParamsE,"aw",@nobits
	.sectionflags	@""
	.align	16


//--------------------- .nv.shared._ZN7cutlass13device_kernelIN5flash19enable_sm80_to_sm89INS1_16FlashAttnFwdSm80INS1_25CollectiveMainloopFwdSm80ILi8ELi1ELb1EN4cute5tupleIJNS5_1CILi128EEES8_S8_EEELi128ENS_10bfloat16_tEfNS_4arch4Sm80ELb0ELb0ELb1ELb1ELb1ELb1ELb1ELb0EEENS1_21CollectiveEpilogueFwdIS9_NS6_IJNS7_ILi1EEESF_SF_EEESA_SC_Li256ELb1ELb1ELb0ELb0EEENS1_19SingleTileSchedulerILb1ELb0ELb1ELi128EEEEEEEEEvNT_6ParamsE --------------------------
	.section	.nv.shared._ZN7cutlass13device_kernelIN5flash19enable_sm80_to_sm89INS1_16FlashAttnFwdSm80INS1_25CollectiveMainloopFwdSm80ILi8ELi1ELb1EN4cute5tupleIJNS5_1CILi128EEES8_S8_EEELi128ENS_10bfloat16_tEfNS_4arch4Sm80ELb0ELb0ELb1ELb1ELb1ELb1ELb1ELb0EEENS1_21CollectiveEpilogueFwdIS9_NS6_IJNS7_ILi1EEESF_SF_EEESA_SC_Li256ELb1ELb1ELb0ELb0EEENS1_19SingleTileSchedulerILb1ELb0ELb1ELi128EEEEEEEEEvNT_6ParamsE,"aw",@nobits
	.sectionflags	@""
	.align	16


//--------------------- .nv.shared._ZN7cutlass13device_kernelIN5flash19enable_sm80_to_sm89INS1_16FlashAttnFwdSm80INS1_25CollectiveMainloopFwdSm80ILi8ELi1ELb1EN4cute5tupleIJNS5_1CILi128EEENS7_ILi96EEES8_EEELi128ENS_10bfloat16_tEfNS_4arch4Sm80ELb0ELb1ELb1ELb0ELb1ELb0ELb1ELb0EEENS1_21CollectiveEpilogueFwdINS6_IJS8_S8_S9_EEENS6_IJNS7_ILi1EEESH_SH_EEESB_SD_Li256ELb0ELb1ELb0ELb0EEENS1_19SingleTileSchedulerILb0ELb0ELb1ELi128EEEEEEEEEvNT_6ParamsE --------------------------
	.section	.nv.shared._ZN7cutlass13device_kernelIN5flash19enable_sm80_to_sm89INS1_16FlashAttnFwdSm80INS1_25CollectiveMainloopFwdSm80ILi8ELi1ELb1EN4cute5tupleIJNS5_1CILi128EEENS7_ILi96EEES8_EEELi128ENS_10bfloat16_tEfNS_4arch4Sm80ELb0ELb1ELb1ELb0ELb1ELb0ELb1ELb0EEENS1_21CollectiveEpilogueFwdINS6_IJS8_S8_S9_EEENS6_IJNS7_ILi1EEESH_SH_EEESB_SD_Li256ELb0ELb1ELb0ELb0EEENS1_19SingleTileSchedulerILb0ELb0ELb1ELi128EEEEEEEEEvNT_6ParamsE,"aw",@nobits
	.sectionflags	@""
	.align	16


//--------------------- .nv.shared._ZN7cutlass13device_kernelIN5flash19enable_sm80_to_sm89INS1_16FlashAttnFwdSm80INS1_25CollectiveMainloopFwdSm80ILi8ELi1ELb1EN4cute5tupleIJNS5_1CILi128EEENS7_ILi96EEES8_EEELi128ENS_10bfloat16_tEfNS_4arch4Sm80ELb0ELb1ELb1ELb1ELb1ELb0ELb1ELb0EEENS1_21CollectiveEpilogueFwdINS6_IJS8_S8_S9_EEENS6_IJNS7_ILi1EEESH_SH_EEESB_SD_Li256ELb1ELb1ELb0ELb0EEENS1_19SingleTileSchedulerILb1ELb0ELb1ELi128EEEEEEEEEvNT_6ParamsE --------------------------
	.section	.nv.shared._ZN7cutlass13device_kernelIN5flash19enable_sm80_to_sm89INS1_16FlashAttnFwdSm80INS1_25CollectiveMainloopFwdSm80ILi8ELi1ELb1EN4cute5tupleIJNS5_1CILi128EEENS7_ILi96EEES8_EEELi128ENS_10bfloat16_tEfNS_4arch4Sm80ELb0ELb1ELb1ELb1ELb1ELb0ELb1ELb0EEENS1_21CollectiveEpilogueFwdINS6_IJS8_S8_S9_EEENS6_IJNS7_ILi1EEESH_SH_EEESB_SD_Li256ELb1ELb1ELb0ELb0EEENS1_19SingleTileSchedulerILb1ELb0ELb1ELi128EEEEEEEEEvNT_6ParamsE,"aw",@nobits
	.sectionflags	@""
	.align	16


//--------------------- .nv.shared._ZN7cutlass13device_kernelIN5flash19enable_sm80_to_sm89INS1_16FlashAttnFwdSm80INS1_25CollectiveMainloopFwdSm80ILi8ELi1ELb1EN4cute5tupleIJNS5_1CILi128EEENS7_ILi96EEES8_EEELi128ENS_10bfloat16_tEfNS_4arch4Sm80ELb0ELb1ELb1ELb1ELb1ELb1ELb1ELb0EEENS1_21CollectiveEpilogueFwdINS6_IJS8_S8_S9_EEENS6_IJNS7_ILi1EEESH_SH_EEESB_SD_Li256ELb1ELb1ELb0ELb0EEENS1_19SingleTileSchedulerILb1ELb0ELb1ELi128EEEEEEEEEvNT_6ParamsE --------------------------
	.section	.nv.shared._ZN7cutlass13device_kernelIN5flash19enable_sm80_to_sm89INS1_16FlashAttnFwdSm80INS1_25CollectiveMainloopFwdSm80ILi8ELi1ELb1EN4cute5tupleIJNS5_1CILi128EEENS7_ILi96EEES8_EEELi128ENS_10bfloat16_tEfNS_4arch4Sm80ELb0ELb1ELb1ELb1ELb1ELb1ELb1ELb0EEENS1_21CollectiveEpilogueFwdINS6_IJS8_S8_S9_EEENS6_IJNS7_ILi1EEESH_SH_EEESB_SD_Li256ELb1ELb1ELb0ELb0EEENS1_19SingleTileSchedulerILb1ELb0ELb1ELi128EEEEEEEEEvNT_6ParamsE,"aw",@nobits
	.sectionflags	@""
	.align	16


//--------------------- .nv.shared._ZN7cutlass13device_kernelIN5flash19enable_sm80_to_sm89INS1_16FlashAttnFwdSm80INS1_25CollectiveMainloopFwdSm80ILi8ELi1ELb1EN4cute5tupleIJNS5_1CILi128EEES8_S8_EEELi128ENS_10bfloat16_tEfNS_4arch4Sm80ELb1ELb0ELb1ELb0ELb1ELb0ELb1ELb0EEENS1_21CollectiveEpilogueFwdIS9_NS6_IJNS7_ILi1EEESF_SF_EEESA_SC_Li256ELb0ELb1ELb0ELb0EEENS1_30DynamicPersistentTileSchedulerILi256ELi256ELb0ELb1ELb0EEEEEEEEEvNT_6ParamsE --------------------------
	.section	.nv.shared._ZN7cutlass13device_kernelIN5flash19enable_sm80_to_sm89INS1_16FlashAttnFwdSm80INS1_25CollectiveMainloopFwdSm80ILi8ELi1ELb1EN4cute5tupleIJNS5_1CILi128EEES8_S8_EEELi128ENS_10bfloat16_tEfNS_4arch4Sm80ELb1ELb0ELb1ELb0ELb1ELb0ELb1ELb0EEENS1_21CollectiveEpilogueFwdIS9_NS6_IJNS7_ILi1EEESF_SF_EEESA_SC_Li256ELb0ELb1ELb0ELb0EEENS1_30DynamicPersistentTileSchedulerILi256ELi256ELb0ELb1ELb0EEEEEEEEEvNT_6ParamsE,"aw",@nobits
	.sectionflags	@""
	.align	16


//--------------------- .nv.shared._ZN7cutlass13device_kernelIN5flash19enable_sm80_to_sm89INS1_16FlashAttnFwdSm80INS1_25CollectiveMainloopFwdSm80ILi8ELi1ELb1EN4cute5tupleIJNS5_1CILi128EEES8_S8_EEELi128ENS_10bfloat16_tEfNS_4arch4Sm80ELb1ELb0ELb1ELb1ELb1ELb0ELb1ELb0EEENS1_21CollectiveEpilogueFwdIS9_NS6_IJNS7_ILi1EEESF_SF_EEESA_SC_Li256ELb1ELb1ELb0ELb0EEENS1_19SingleTileSchedulerILb1ELb0ELb1ELi128EEEEEEEEEvNT_6ParamsE --------------------------
	.section	.nv.shared._ZN7cutlass13device_kernelIN5flash19enable_sm80_to_sm89INS1_16FlashAttnFwdSm80INS1_25CollectiveMainloopFwdSm80ILi8ELi1ELb1EN4cute5tupleIJNS5_1CILi128EEES8_S8_EEELi128ENS_10bfloat16_tEfNS_4arch4Sm80ELb1ELb0ELb1ELb1ELb1ELb0ELb1ELb0EEENS1_21CollectiveEpilogueFwdIS9_NS6_IJNS7_ILi1EEESF_SF_EEESA_SC_Li256ELb1ELb1ELb0ELb0EEENS1_19SingleTileSchedulerILb1ELb0ELb1ELi128EEEEEEEEEvNT_6ParamsE,"aw",@nobits
	.sectionflags	@""
	.align	16


//--------------------- .nv.shared._ZN7cutlass13device_kernelIN5flash19enable_sm80_to_sm89INS1_16FlashAttnFwdSm80INS1_25CollectiveMainloopFwdSm80ILi8ELi1ELb1EN4cute5tupleIJNS5_1CILi128EEES8_S8_EEELi128ENS_10bfloat16_tEfNS_4arch4Sm80ELb1ELb0ELb1ELb1ELb1ELb1ELb1ELb0EEENS1_21CollectiveEpilogueFwdIS9_NS6_IJNS7_ILi1EEESF_SF_EEESA_SC_Li256ELb1ELb1ELb0ELb0EEENS1_19SingleTileSchedulerILb1ELb0ELb1ELi128EEEEEEEEEvNT_6ParamsE --------------------------
	.section	.nv.shared._ZN7cutlass13device_kernelIN5flash19enable_sm80_to_sm89INS1_16FlashAttnFwdSm80INS1_25CollectiveMainloopFwdSm80ILi8ELi1ELb1EN4cute5tupleIJNS5_1CILi128EEES8_S8_EEELi128ENS_10bfloat16_tEfNS_4arch4Sm80ELb1ELb0ELb1ELb1ELb1ELb1ELb1ELb0EEENS1_21CollectiveEpilogueFwdIS9_NS6_IJNS7_ILi1EEESF_SF_EEESA_SC_Li256ELb1ELb1ELb0ELb0EEENS1_19SingleTileSchedulerILb1ELb0ELb1ELi128EEEEEEEEEvNT_6ParamsE,"aw",@nobits
	.sectionflags	@""
	.align	16


//--------------------- .nv.shared._ZN7cutlass13device_kernelIN5flash19enable_sm80_to_sm89INS1_16FlashAttnFwdSm80INS1_25CollectiveMainloopFwdSm80ILi4ELi1ELb0EN4cute5tupleIJNS5_1CILi128EEENS7_ILi64EEES8_EEELi128ENS_10bfloat16_tEfNS_4arch4Sm80ELb0ELb0ELb1ELb0ELb1ELb0ELb1ELb0EEENS1_21CollectiveEpilogueFwdINS6_IJS8_S8_S9_EEENS6_IJNS7_ILi1EEESH_SH_EEESB_SD_Li128ELb0ELb1ELb0ELb0EEENS1_19SingleTileSchedulerILb0ELb0ELb1ELi128EEEEEEEEEvNT_6ParamsE --------------------------
	.section	.nv.shared._ZN7cutlass13device_kernelIN5flash19enable_sm80_to_sm89INS1_16FlashAttnFwdSm80INS1_25CollectiveMainloopFwdSm80ILi4ELi1ELb0EN4cute5tupleIJNS5_1CILi128EEENS7_ILi64EEES8_EEELi128ENS_10bfloat16_tEfNS_4arch4Sm80ELb0ELb0ELb1ELb0ELb1ELb0ELb1ELb0EEENS1_21CollectiveEpilogueFwdINS6_IJS8_S8_S9_EEENS6_IJNS7_ILi1EEESH_SH_EEESB_SD_Li128ELb0ELb1ELb0ELb0EEENS1_19SingleTileSchedulerILb0ELb0ELb1ELi128EEEEEEEEEvNT_6ParamsE,"aw",@nobits
	.sectionflags	@""
	.align	16


//--------------------- .nv.shared._ZN7cutlass13device_kernelIN5flash19enable_sm80_to_sm89INS1_16FlashAttnFwdSm80INS1_25CollectiveMainloopFwdSm80ILi4ELi1ELb0EN4cute5tupleIJNS5_1CILi128EEENS7_ILi64EEES8_EEELi128ENS_10bfloat16_tEfNS_4arch4Sm80ELb0ELb0ELb1ELb1ELb1ELb0ELb1ELb0EEENS1_21CollectiveEpilogueFwdINS6_IJS8_S8_S9_EEENS6_IJNS7_ILi1EEESH_SH_EEESB_SD_Li128ELb1ELb1ELb0ELb0EEENS1_19SingleTileSchedulerILb1ELb0ELb1ELi128EEEEEEEEEvNT_6ParamsE --------------------------
	.section	.nv.shared._ZN7cutlass13device_kernelIN5flash19enable_sm80_to_sm89INS1_16FlashAttnFwdSm80INS1_25CollectiveMainloopFwdSm80ILi4ELi1ELb0EN4cute5tupleIJNS5_1CILi128EEENS7_ILi64EEES8_EEELi128ENS_10bfloat16_tEfNS_4arch4Sm80ELb0ELb0ELb1ELb1ELb1ELb0ELb1ELb0EEENS1_21CollectiveEpilogueFwdINS6_IJS8_S8_S9_EEENS6_IJNS7_ILi1EEESH_SH_EEESB_SD_Li128ELb1ELb1ELb0ELb0EEENS1_19SingleTileSchedulerILb1ELb0ELb1ELi128EEEEEEEEEvNT_6ParamsE,"aw",@nobits
	.sectionflags	@""
	.align	16


//--------------------- .nv.shared._ZN7cutlass13device_kernelIN5flash19enable_sm80_to_sm89INS1_16FlashAttnFwdSm80INS1_25CollectiveMainloopFwdSm80ILi4ELi1ELb0EN4cute5tupleIJNS5_1CILi128EEENS7_ILi64EEES8_EEELi128ENS_10bfloat16_tEfNS_4arch4Sm80ELb0ELb0ELb1ELb1ELb1ELb1ELb1ELb0EEENS1_21CollectiveEpilogueFwdINS6_IJS8_S8_S9_EEENS6_IJNS7_ILi1EEESH_SH_EEESB_SD_Li128ELb1ELb1ELb0ELb0EEENS1_19SingleTileSchedulerILb1ELb0ELb1ELi128EEEEEEEEEvNT_6ParamsE --------------------------
	.section	.nv.shared._ZN7cutlass13device_kernelIN5flash19enable_sm80_to_sm89INS1_16FlashAttnFwdSm80INS1_25CollectiveMainloopFwdSm80ILi4ELi1ELb0EN4cute5tupleIJNS5_1CILi128EEENS7_ILi64EEES8_EEELi128ENS_10bfloat16_tEfNS_4arch4Sm80ELb0ELb0ELb1ELb1ELb1ELb1ELb1ELb0EEENS1_21CollectiveEpilogueFwdINS6_IJS8_S8_S9_EEENS6_IJNS7_ILi1EEESH_SH_EEESB_SD_Li128ELb1ELb1ELb0ELb0EEENS1_19SingleTileSchedulerILb1ELb0ELb1ELi128EEEEEEEEEvNT_6ParamsE,"aw",@nobits
	.sectionflags	@""
	.align	16


//--------------------- .nv.shared._ZN7cutlass13device_kernelIN5flash19enable_sm80_to_sm89INS1_16FlashAttnFwdSm80INS1_25CollectiveMainloopFwdSm80ILi4ELi1ELb0EN4cute5tupleIJNS5_1CILi128EEENS7_ILi48EEES8_EEELi128ENS_10bfloat16_tEfNS_4arch4Sm80ELb0ELb1ELb1ELb0ELb1ELb0ELb1ELb0EEENS1_21CollectiveEpilogueFwdINS6_IJS8_S8_S9_EEENS6_IJNS7_ILi1EEESH_SH_EEESB_SD_Li128ELb0ELb1ELb0ELb0EEENS1_19SingleTileSchedulerILb0ELb0ELb1ELi128EEEEEEEEEvNT_6ParamsE --------------------------
	.section	.nv.shared._ZN7cutlass13device_kernelIN5flash19enable_sm80_to_sm89INS1_16FlashAttnFwdSm80INS1_25CollectiveMainloopFwdSm80ILi4ELi1ELb0EN4cute5tupleIJNS5_1CILi128EEENS7_ILi48EEES8_EEELi128ENS_10bfloat16_tEfNS_4arch4Sm80ELb0ELb1ELb1ELb0ELb1ELb0ELb1ELb0EEENS1_21CollectiveEpilogueFwdINS6_IJS8_S8_S9_EEENS6_IJNS7_ILi1EEESH_SH_EEESB_SD_Li128ELb0ELb1ELb0ELb0EEENS1_19SingleTileSchedulerILb0ELb0ELb1ELi128EEEEEEEEEvNT_6ParamsE,"aw",@nobits
	.sectionflags	@""
	.align	16


//--------------------- .nv.shared._ZN7cutlass13device_kernelIN5flash19enable_sm80_to_sm89INS1_16FlashAttnFwdSm80INS1_25CollectiveMainloopFwdSm80ILi4ELi1ELb0EN4cute5tupleIJNS5_1CILi128EEENS7_ILi48EEES8_EEELi128ENS_10bfloat16_tEfNS_4arch4Sm80ELb0ELb1ELb1ELb1ELb1ELb0ELb1ELb0EEENS1_21CollectiveEpilogueFwdINS6_IJS8_S8_S9_EEENS6_IJNS7_ILi1EEESH_SH_EEESB_SD_Li128ELb1ELb1ELb0ELb0EEENS1_19SingleTileSchedulerILb1ELb0ELb1ELi128EEEEEEEEEvNT_6ParamsE --------------------------
	.section	.nv.shared._ZN7cutlass13device_kernelIN5flash19enable_sm80_to_sm89INS1_16FlashAttnFwdSm80INS1_25CollectiveMainloopFwdSm80ILi4ELi1ELb0EN4cute5tupleIJNS5_1CILi128EEENS7_ILi48EEES8_EEELi128ENS_10bfloat16_tEfNS_4arch4Sm80ELb0ELb1ELb1ELb1ELb1ELb0ELb1ELb0EEENS1_21CollectiveEpilogueFwdINS6_IJS8_S8_S9_EEENS6_IJNS7_ILi1EEESH_SH_EEESB_SD_Li128ELb1ELb1ELb0ELb0EEENS1_19SingleTileSchedulerILb1ELb0ELb1ELi128EEEEEEEEEvNT_6ParamsE,"aw",@nobits
	.sectionflags	@""
	.align	16


//--------------------- .nv.shared._ZN7cutlass13device_kernelIN5flash19enable_sm80_to_sm89INS1_16FlashAttnFwdSm80INS1_25CollectiveMainloopFwdSm80ILi4ELi1ELb0EN4cute5tupleIJNS5_1CILi128EEENS7_ILi48EEES8_EEELi128ENS_10bfloat16_tEfNS_4arch4Sm80ELb0ELb1ELb1ELb1ELb1ELb1ELb1ELb0EEENS1_21CollectiveEpilogueFwdINS6_IJS8_S8_S9_EEENS6_IJNS7_ILi1EEESH_SH_EEESB_SD_Li128ELb1ELb1ELb0ELb0EEENS1_19SingleTileSchedulerILb1ELb0ELb1ELi128EEEEEEEEEvNT_6ParamsE --------------------------
	.section	.nv.shared._ZN7cutlass13device_kernelIN5flash19enable_sm80_to_sm89INS1_16FlashAttnFwdSm80INS1_25CollectiveMainloopFwdSm80ILi4ELi1ELb0EN4cute5tupleIJNS5_1CILi128EEENS7_ILi48EEES8_EEELi128ENS_10bfloat16_tEfNS_4arch4Sm80ELb0ELb1ELb1ELb1ELb1ELb1ELb1ELb0EEENS1_21CollectiveEpilogueFwdINS6_IJS8_S8_S9_EEENS6_IJNS7_ILi1EEESH_SH_EEESB_SD_Li128ELb1ELb1ELb0ELb0EEENS1_19SingleTileSchedulerILb1ELb0ELb1ELi128EEEEEEEEEvNT_6ParamsE,"aw",@nobits
	.sectionflags	@""
	.align	16


//--------------------- .nv.shared._ZN7cutlass13device_kernelIN5flash19enable_sm80_to_sm89INS1_16FlashAttnFwdSm80INS1_25CollectiveMainloopFwdSm80ILi4ELi1ELb0EN4cute5tupleIJNS5_1CILi128EEENS7_ILi64EEES8_EEELi128ENS_10bfloat16_tEfNS_4arch4Sm80ELb1ELb0ELb1ELb0ELb1ELb0ELb1ELb0EEENS1_21CollectiveEpilogueFwdINS6_IJS8_S8_S9_EEENS6_IJNS7_ILi1EEESH_SH_EEESB_SD_Li128ELb0ELb1ELb0ELb0EEENS1_30DynamicPersistentTileSchedulerILi128ELi128ELb0ELb1ELb0EEEEEEEEEvNT_6ParamsE --------------------------
	.section	.nv.shared._ZN7cutlass13device_kernelIN5flash19enable_sm80_to_sm89INS1_16FlashAttnFwdSm80INS1_25CollectiveMainloopFwdSm80ILi4ELi1ELb0EN4cute5tupleIJNS5_1CILi128EEENS7_ILi64EEES8_EEELi128ENS_10bfloat16_tEfNS_4arch4Sm80ELb1ELb0ELb1ELb0ELb1ELb0ELb1ELb0EEENS1_21CollectiveEpilogueFwdINS6_IJS8_S8_S9_EEENS6_IJNS7_ILi1EEESH_SH_EEESB_SD_Li128ELb0ELb1ELb0ELb0EEENS1_30DynamicPersistentTileSchedulerILi128ELi128ELb0ELb1ELb0EEEEEEEEEvNT_6ParamsE,"aw",@nobits
	.sectionflags	@""
	.align	16


//--------------------- .nv.shared._ZN7cutlass13device_kernelIN5flash19enable_sm80_to_sm89INS1_16FlashAttnFwdSm80INS1_25CollectiveMainloopFwdSm80ILi4ELi1ELb0EN4cute5tupleIJNS5_1CILi128EEENS7_ILi64EEES8_EEELi128ENS_10bfloat16_tEfNS_4arch4Sm80ELb1ELb0ELb1ELb1ELb1ELb0ELb1ELb0EEENS1_21CollectiveEpilogueFwdINS6_IJS8_S8_S9_EEENS6_IJNS7_ILi1EEESH_SH_EEESB_SD_Li128ELb1ELb1ELb0ELb0EEENS1_19SingleTileSchedulerILb1ELb0ELb1ELi128EEEEEEEEEvNT_6ParamsE --------------------------
	.section	.nv.shared._ZN7cutlass13device_kernelIN5flash19enable_sm80_to_sm89INS1_16FlashAttnFwdSm80INS1_25CollectiveMainloopFwdSm80ILi4ELi1ELb0EN4cute5tupleIJNS5_1CILi128EEENS7_ILi64EEES8_EEELi128ENS_10bfloat16_tEfNS_4arch4Sm80ELb1ELb0ELb1ELb1ELb1ELb0ELb1ELb0EEENS1_21CollectiveEpilogueFwdINS6_IJS8_S8_S9_EEENS6_IJNS7_ILi1EEESH_SH_EEESB_SD_Li128ELb1ELb1ELb0ELb0EEENS1_19SingleTileSchedulerILb1ELb0ELb1ELi128EEEEEEEEEvNT_6ParamsE,"aw",@nobits
	.sectionflags	@""
	.align	16


//--------------------- .nv.shared._ZN7cutlass13device_kernelIN5flash19enable_sm80_to_sm89INS1_16FlashAttnFwdSm80INS1_25CollectiveMainloopFwdSm80ILi4ELi1ELb0EN4cute5tupleIJNS5_1CILi128EEENS7_ILi64EEES8_EEELi128ENS_10bfloat16_tEfNS_4arch4Sm80ELb1ELb0ELb1ELb1ELb1ELb1ELb1ELb0EEENS1_21CollectiveEpilogueFwdINS6_IJS8_S8_S9_EEENS6_IJNS7_ILi1EEESH_SH_EEESB_SD_Li128ELb1ELb1ELb0ELb0EEENS1_19SingleTileSchedulerILb1ELb0ELb1ELi128EEEEEEEEEvNT_6ParamsE --------------------------
	.section	.nv.shared._ZN7cutlass13device_kernelIN5flash19enable_sm80_to_sm89INS1_16FlashAttnFwdSm80INS1_25CollectiveMainloopFwdSm80ILi4ELi1ELb0EN4cute5tupleIJNS5_1CILi128EEENS7_ILi64EEES8_EEELi128ENS_10bfloat16_tEfNS_4arch4Sm80ELb1ELb0ELb1ELb1ELb1ELb1ELb1ELb0EEENS1_21CollectiveEpilogueFwdINS6_IJS8_S8_S9_EEENS6_IJNS7_ILi1EEESH_SH_EEESB_SD_Li128ELb1ELb1ELb0ELb0EEENS1_19SingleTileSchedulerILb1ELb0ELb1ELi128EEEEEEEEEvNT_6ParamsE,"aw",@nobits
	.sectionflags	@""
	.align	16
